	.target	sm_90a

	.elftype	@"ET_EXEC"


//--------------------- .note.nv.tkinfo           --------------------------
	.section	.note.nv.tkinfo,"",@"SHT_NOTE"
	.sectionflags	@"SHF_NOTE_NV_TKINFO"
	.tkinfo
        /*0018*/ 	.word	0x00000002
        /*0030*/ 	.string	""
        /*0030*/ 	.string	"ptxas"
        /*0030*/ 	.string	"Cuda compilation tools, release 13.0, V13.0.88"
        /*0030*/ 	.string	"Build cuda_13.0.r13.0/compiler.36424714_0"
        /*0030*/ 	.string	"-arch sm_90a -m 64 "



//--------------------- .note.nv.cuinfo           --------------------------
	.section	.note.nv.cuinfo,"",@"SHT_NOTE"
	.sectionflags	@"SHF_NOTE_NV_CUINFO"
        /*0018*/ 	.short	0x0002
        /*001a*/ 	.short	0x005a
        /*001c*/ 	.short	0x0082
	.zero		2


//--------------------- .nv.info                  --------------------------
	.section	.nv.info,"",@"SHT_CUDA_INFO"
	.align	4


	//----- nvinfo : EIATTR_REGCOUNT
	.align		4
        /*0000*/ 	.byte	0x04, 0x2f
        /*0002*/ 	.short	(.L_1 - .L_0)
	.align		4
.L_0:
        /*0004*/ 	.word	index@(_ZN10layer_norm13ln_bwd_kernelINS_13Kernel_traitsIfffffjLj768ELj1ELj4ELj1ELj16ENS_18Kernel_traits_baseILj768EfffffjLj128EEEEELb1ELb1ELb1ELb1EEEvNS_9BwdParamsE)
        /*0008*/ 	.word	0x000000f6


	//----- nvinfo : EIATTR_FRAME_SIZE
	.align		4
.L_1:
        /*000c*/ 	.byte	0x04, 0x11
        /*000e*/ 	.short	(.L_3 - .L_2)
	.align		4
.L_2:
        /*0010*/ 	.word	index@(_ZN10layer_norm13ln_bwd_kernelINS_13Kernel_traitsIfffffjLj768ELj1ELj4ELj1ELj16ENS_18Kernel_traits_baseILj768EfffffjLj128EEEEELb1ELb1ELb1ELb1EEEvNS_9BwdParamsE)
        /*0014*/ 	.word	0x00000000


	//----- nvinfo : EIATTR_REGCOUNT
	.align		4
.L_3:
        /*0018*/ 	.byte	0x04, 0x2f
        /*001a*/ 	.short	(.L_5 - .L_4)
	.align		4
.L_4:
        /*001c*/ 	.word	index@(_ZN10layer_norm22ln_bwd_finalize_kernelINS_22Kernel_traits_finalizeILj768EfffffjLb1ELj1024ELj4ENS_18Kernel_traits_baseILj768EfffffjLj1024EEEEELb1ELb1EEEvNS_9BwdParamsE)
        /*0020*/ 	.word	0x00000020


	//----- nvinfo : EIATTR_FRAME_SIZE
	.align		4
.L_5:
        /*0024*/ 	.byte	0x04, 0x11
        /*0026*/ 	.short	(.L_7 - .L_6)
	.align		4
.L_6:
        /*0028*/ 	.word	index@(_ZN10layer_norm22ln_bwd_finalize_kernelINS_22Kernel_traits_finalizeILj768EfffffjLb1ELj1024ELj4ENS_18Kernel_traits_baseILj768EfffffjLj1024EEEEELb1ELb1EEEvNS_9BwdParamsE)
        /*002c*/ 	.word	0x00000000


	//----- nvinfo : EIATTR_REGCOUNT
	.align		4
.L_7:
        /*0030*/ 	.byte	0x04, 0x2f
        /*0032*/ 	.short	(.L_9 - .L_8)
	.align		4
.L_8:
        /*0034*/ 	.word	index@(_ZN10layer_norm13ln_bwd_kernelINS_13Kernel_traitsIfffffjLj768ELj1ELj4ELj1ELj16ENS_18Kernel_traits_baseILj768EfffffjLj128EEEEELb1ELb1ELb1ELb0EEEvNS_9BwdParamsE)
        /*0038*/ 	.word	0x000000f4


	//----- nvinfo : EIATTR_FRAME_SIZE
	.align		4
.L_9:
        /*003c*/ 	.byte	0x04, 0x11
        /*003e*/ 	.short	(.L_11 - .L_10)
	.align		4
.L_10:
        /*0040*/ 	.word	index@(_ZN10layer_norm13ln_bwd_kernelINS_13Kernel_traitsIfffffjLj768ELj1ELj4ELj1ELj16ENS_18Kernel_traits_baseILj768EfffffjLj128EEEEELb1ELb1ELb1ELb0EEEvNS_9BwdParamsE)
        /*0044*/ 	.word	0x00000000


	//----- nvinfo : EIATTR_REGCOUNT
	.align		4
.L_11:
        /*0048*/ 	.byte	0x04, 0x2f
        /*004a*/ 	.short	(.L_13 - .L_12)
	.align		4
.L_12:
        /*004c*/ 	.word	index@(_ZN10layer_norm22ln_bwd_finalize_kernelINS_22Kernel_traits_finalizeILj768EfffffjLb1ELj1024ELj4ENS_18Kernel_traits_baseILj768EfffffjLj1024EEEEELb1ELb0EEEvNS_9BwdParamsE)
        /*0050*/ 	.word	0x00000020


	//----- nvinfo : EIATTR_FRAME_SIZE
	.align		4
.L_13:
        /*0054*/ 	.byte	0x04, 0x11
        /*0056*/ 	.short	(.L_15 - .L_14)
	.align		4
.L_14:
        /*0058*/ 	.word	index@(_ZN10layer_norm22ln_bwd_finalize_kernelINS_22Kernel_traits_finalizeILj768EfffffjLb1ELj1024ELj4ENS_18Kernel_traits_baseILj768EfffffjLj1024EEEEELb1ELb0EEEvNS_9BwdParamsE)
        /*005c*/ 	.word	0x00000000


	//----- nvinfo : EIATTR_REGCOUNT
	.align		4
.L_15:
        /*0060*/ 	.byte	0x04, 0x2f
        /*0062*/ 	.short	(.L_17 - .L_16)
	.align		4
.L_16:
        /*0064*/ 	.word	index@(_ZN10layer_norm13ln_bwd_kernelINS_13Kernel_traitsIfffffjLj768ELj1ELj4ELj1ELj16ENS_18Kernel_traits_baseILj768EfffffjLj128EEEEELb1ELb1ELb0ELb1EEEvNS_9BwdParamsE)
        /*0068*/ 	.word	0x000000f8


	//----- nvinfo : EIATTR_FRAME_SIZE
	.align		4
.L_17:
        /*006c*/ 	.byte	0x04, 0x11
        /*006e*/ 	.short	(.L_19 - .L_18)
	.align		4
.L_18:
        /*0070*/ 	.word	index@(_ZN10layer_norm13ln_bwd_kernelINS_13Kernel_traitsIfffffjLj768ELj1ELj4ELj1ELj16ENS_18Kernel_traits_baseILj768EfffffjLj128EEEEELb1ELb1ELb0ELb1EEEvNS_9BwdParamsE)
        /*0074*/ 	.word	0x00000000


	//----- nvinfo : EIATTR_REGCOUNT
	.align		4
.L_19:
        /*0078*/ 	.byte	0x04, 0x2f
        /*007a*/ 	.short	(.L_21 - .L_20)
	.align		4
.L_20:
        /*007c*/ 	.word	index@(_ZN10layer_norm13ln_bwd_kernelINS_13Kernel_traitsIfffffjLj768ELj1ELj4ELj1ELj16ENS_18Kernel_traits_baseILj768EfffffjLj128EEEEELb1ELb1ELb0ELb0EEEvNS_9BwdParamsE)
        /*0080*/ 	.word	0x000000e9


	//----- nvinfo : EIATTR_FRAME_SIZE
	.align		4
.L_21:
        /*0084*/ 	.byte	0x04, 0x11
        /*0086*/ 	.short	(.L_23 - .L_22)
	.align		4
.L_22:
        /*0088*/ 	.word	index@(_ZN10layer_norm13ln_bwd_kernelINS_13Kernel_traitsIfffffjLj768ELj1ELj4ELj1ELj16ENS_18Kernel_traits_baseILj768EfffffjLj128EEEEELb1ELb1ELb0ELb0EEEvNS_9BwdParamsE)
        /*008c*/ 	.word	0x00000000


	//----- nvinfo : EIATTR_REGCOUNT
	.align		4
.L_23:
        /*0090*/ 	.byte	0x04, 0x2f
        /*0092*/ 	.short	(.L_25 - .L_24)
	.align		4
.L_24:
        /*0094*/ 	.word	index@(_ZN10layer_norm13ln_bwd_kernelINS_13Kernel_traitsIfffffjLj768ELj1ELj4ELj1ELj16ENS_18Kernel_traits_baseILj768EfffffjLj128EEEEELb1ELb0ELb1ELb1EEEvNS_9BwdParamsE)
        /*0098*/ 	.word	0x000000db


	//----- nvinfo : EIATTR_FRAME_SIZE
	.align		4
.L_25:
        /*009c*/ 	.byte	0x04, 0x11
        /*009e*/ 	.short	(.L_27 - .L_26)
	.align		4
.L_26:
        /*00a0*/ 	.word	index@(_ZN10layer_norm13ln_bwd_kernelINS_13Kernel_traitsIfffffjLj768ELj1ELj4ELj1ELj16ENS_18Kernel_traits_baseILj768EfffffjLj128EEEEELb1ELb0ELb1ELb1EEEvNS_9BwdParamsE)
        /*00a4*/ 	.word	0x00000000


	//----- nvinfo : EIATTR_REGCOUNT
	.align		4
.L_27:
        /*00a8*/ 	.byte	0x04, 0x2f
        /*00aa*/ 	.short	(.L_29 - .L_28)
	.align		4
.L_28:
        /*00ac*/ 	.word	index@(_ZN10layer_norm22ln_bwd_finalize_kernelINS_22Kernel_traits_finalizeILj768EfffffjLb0ELj1024ELj4ENS_18Kernel_traits_baseILj768EfffffjLj1024EEEEELb0ELb1EEEvNS_9BwdParamsE)
        /*00b0*/ 	.word	0x00000020


	//----- nvinfo : EIATTR_FRAME_SIZE
	.align		4
.L_29:
        /*00b4*/ 	.byte	0x04, 0x11
        /*00b6*/ 	.short	(.L_31 - .L_30)
	.align		4
.L_30:
        /*00b8*/ 	.word	index@(_ZN10layer_norm22ln_bwd_finalize_kernelINS_22Kernel_traits_finalizeILj768EfffffjLb0ELj1024ELj4ENS_18Kernel_traits_baseILj768EfffffjLj1024EEEEELb0ELb1EEEvNS_9BwdParamsE)
        /*00bc*/ 	.word	0x00000000


	//----- nvinfo : EIATTR_REGCOUNT
	.align		4
.L_31:
        /*00c0*/ 	.byte	0x04, 0x2f
        /*00c2*/ 	.short	(.L_33 - .L_32)
	.align		4
.L_32:
        /*00c4*/ 	.word	index@(_ZN10layer_norm13ln_bwd_kernelINS_13Kernel_traitsIfffffjLj768ELj1ELj4ELj1ELj16ENS_18Kernel_traits_baseILj768EfffffjLj128EEEEELb1ELb0ELb1ELb0EEEvNS_9BwdParamsE)
        /*00c8*/ 	.word	0x000000c0


	//----- nvinfo : EIATTR_FRAME_SIZE
	.align		4
.L_33:
        /*00cc*/ 	.byte	0x04, 0x11
        /*00ce*/ 	.short	(.L_35 - .L_34)
	.align		4
.L_34:
        /*00d0*/ 	.word	index@(_ZN10layer_norm13ln_bwd_kernelINS_13Kernel_traitsIfffffjLj768ELj1ELj4ELj1ELj16ENS_18Kernel_traits_baseILj768EfffffjLj128EEEEELb1ELb0ELb1ELb0EEEvNS_9BwdParamsE)
        /*00d4*/ 	.word	0x00000000


	//----- nvinfo : EIATTR_REGCOUNT
	.align		4
.L_35:
        /*00d8*/ 	.byte	0x04, 0x2f
        /*00da*/ 	.short	(.L_37 - .L_36)
	.align		4
.L_36:
        /*00dc*/ 	.word	index@(_ZN10layer_norm22ln_bwd_finalize_kernelINS_22Kernel_traits_finalizeILj768EfffffjLb0ELj1024ELj4ENS_18Kernel_traits_baseILj768EfffffjLj1024EEEEELb0ELb0EEEvNS_9BwdParamsE)
        /*00e0*/ 	.word	0x00000020


	//----- nvinfo : EIATTR_FRAME_SIZE
	.align		4
.L_37:
        /*00e4*/ 	.byte	0x04, 0x11
        /*00e6*/ 	.short	(.L_39 - .L_38)
	.align		4
.L_38:
        /*00e8*/ 	.word	index@(_ZN10layer_norm22ln_bwd_finalize_kernelINS_22Kernel_traits_finalizeILj768EfffffjLb0ELj1024ELj4ENS_18Kernel_traits_baseILj768EfffffjLj1024EEEEELb0ELb0EEEvNS_9BwdParamsE)
        /*00ec*/ 	.word	0x00000000


	//----- nvinfo : EIATTR_REGCOUNT
	.align		4
.L_39:
        /*00f0*/ 	.byte	0x04, 0x2f
        /*00f2*/ 	.short	(.L_41 - .L_40)
	.align		4
.L_40:
        /*00f4*/ 	.word	index@(_ZN10layer_norm13ln_bwd_kernelINS_13Kernel_traitsIfffffjLj768ELj1ELj4ELj1ELj16ENS_18Kernel_traits_baseILj768EfffffjLj128EEEEELb1ELb0ELb0ELb1EEEvNS_9BwdParamsE)
        /*00f8*/ 	.word	0x000000bb


	//----- nvinfo : EIATTR_FRAME_SIZE
	.align		4
.L_41:
        /*00fc*/ 	.byte	0x04, 0x11
        /*00fe*/ 	.short	(.L_43 - .L_42)
	.align		4
.L_42:
        /*0100*/ 	.word	index@(_ZN10layer_norm13ln_bwd_kernelINS_13Kernel_traitsIfffffjLj768ELj1ELj4ELj1ELj16ENS_18Kernel_traits_baseILj768EfffffjLj128EEEEELb1ELb0ELb0ELb1EEEvNS_9BwdParamsE)
        /*0104*/ 	.word	0x00000000


	//----- nvinfo : EIATTR_REGCOUNT
	.align		4
.L_43:
        /*0108*/ 	.byte	0x04, 0x2f
        /*010a*/ 	.short	(.L_45 - .L_44)
	.align		4
.L_44:
        /*010c*/ 	.word	index@(_ZN10layer_norm13ln_bwd_kernelINS_13Kernel_traitsIfffffjLj768ELj1ELj4ELj1ELj16ENS_18Kernel_traits_baseILj768EfffffjLj128EEEEELb1ELb0ELb0ELb0EEEvNS_9BwdParamsE)
        /*0110*/ 	.word	0x000000b8


	//----- nvinfo : EIATTR_FRAME_SIZE
	.align		4
.L_45:
        /*0114*/ 	.byte	0x04, 0x11
        /*0116*/ 	.short	(.L_47 - .L_46)
	.align		4
.L_46:
        /*0118*/ 	.word	index@(_ZN10layer_norm13ln_bwd_kernelINS_13Kernel_traitsIfffffjLj768ELj1ELj4ELj1ELj16ENS_18Kernel_traits_baseILj768EfffffjLj128EEEEELb1ELb0ELb0ELb0EEEvNS_9BwdParamsE)
        /*011c*/ 	.word	0x00000000


	//----- nvinfo : EIATTR_REGCOUNT
	.align		4
.L_47:
        /*0120*/ 	.byte	0x04, 0x2f
        /*0122*/ 	.short	(.L_49 - .L_48)
	.align		4
.L_48:
        /*0124*/ 	.word	index@(_ZN10layer_norm13ln_bwd_kernelINS_13Kernel_traitsIfffffjLj768ELj1ELj4ELj1ELj16ENS_18Kernel_traits_baseILj768EfffffjLj128EEEEELb0ELb1ELb1ELb1EEEvNS_9BwdParamsE)
        /*0128*/ 	.word	0x000000f0


	//----- nvinfo : EIATTR_FRAME_SIZE
	.align		4
.L_49:
        /*012c*/ 	.byte	0x04, 0x11
        /*012e*/ 	.short	(.L_51 - .L_50)
	.align		4
.L_50:
        /*0130*/ 	.word	index@(_ZN10layer_norm13ln_bwd_kernelINS_13Kernel_traitsIfffffjLj768ELj1ELj4ELj1ELj16ENS_18Kernel_traits_baseILj768EfffffjLj128EEEEELb0ELb1ELb1ELb1EEEvNS_9BwdParamsE)
        /*0134*/ 	.word	0x00000000


	//----- nvinfo : EIATTR_REGCOUNT
	.align		4
.L_51:
        /*0138*/ 	.byte	0x04, 0x2f
        /*013a*/ 	.short	(.L_53 - .L_52)
	.align		4
.L_52:
        /*013c*/ 	.word	index@(_ZN10layer_norm13ln_bwd_kernelINS_13Kernel_traitsIfffffjLj768ELj1ELj4ELj1ELj16ENS_18Kernel_traits_baseILj768EfffffjLj128EEEEELb0ELb1ELb1ELb0EEEvNS_9BwdParamsE)
        /*0140*/ 	.word	0x000000ef


	//----- nvinfo : EIATTR_FRAME_SIZE
	.align		4
.L_53:
        /*0144*/ 	.byte	0x04, 0x11
        /*0146*/ 	.short	(.L_55 - .L_54)
	.align		4
.L_54:
        /*0148*/ 	.word	index@(_ZN10layer_norm13ln_bwd_kernelINS_13Kernel_traitsIfffffjLj768ELj1ELj4ELj1ELj16ENS_18Kernel_traits_baseILj768EfffffjLj128EEEEELb0ELb1ELb1ELb0EEEvNS_9BwdParamsE)
        /*014c*/ 	.word	0x00000000


	//----- nvinfo : EIATTR_REGCOUNT
	.align		4
.L_55:
        /*0150*/ 	.byte	0x04, 0x2f
        /*0152*/ 	.short	(.L_57 - .L_56)
	.align		4
.L_56:
        /*0154*/ 	.word	index@(_ZN10layer_norm13ln_bwd_kernelINS_13Kernel_traitsIfffffjLj768ELj1ELj4ELj1ELj16ENS_18Kernel_traits_baseILj768EfffffjLj128EEEEELb0ELb1ELb0ELb1EEEvNS_9BwdParamsE)
        /*0158*/ 	.word	0x000000f1


	//----- nvinfo : EIATTR_FRAME_SIZE
	.align		4
.L_57:
        /*015c*/ 	.byte	0x04, 0x11
        /*015e*/ 	.short	(.L_59 - .L_58)
	.align		4
.L_58:
        /*0160*/ 	.word	index@(_ZN10layer_norm13ln_bwd_kernelINS_13Kernel_traitsIfffffjLj768ELj1ELj4ELj1ELj16ENS_18Kernel_traits_baseILj768EfffffjLj128EEEEELb0ELb1ELb0ELb1EEEvNS_9BwdParamsE)
        /*0164*/ 	.word	0x00000000


	//----- nvinfo : EIATTR_REGCOUNT
	.align		4
.L_59:
        /*0168*/ 	.byte	0x04, 0x2f
        /*016a*/ 	.short	(.L_61 - .L_60)
	.align		4
.L_60:
        /*016c*/ 	.word	index@(_ZN10layer_norm13ln_bwd_kernelINS_13Kernel_traitsIfffffjLj768ELj1ELj4ELj1ELj16ENS_18Kernel_traits_baseILj768EfffffjLj128EEEEELb0ELb1ELb0ELb0EEEvNS_9BwdParamsE)
        /*0170*/ 	.word	0x000000e3


	//----- nvinfo : EIATTR_FRAME_SIZE
	.align		4
.L_61:
        /*0174*/ 	.byte	0x04, 0x11
        /*0176*/ 	.short	(.L_63 - .L_62)
	.align		4
.L_62:
        /*0178*/ 	.word	index@(_ZN10layer_norm13ln_bwd_kernelINS_13Kernel_traitsIfffffjLj768ELj1ELj4ELj1ELj16ENS_18Kernel_traits_baseILj768EfffffjLj128EEEEELb0ELb1ELb0ELb0EEEvNS_9BwdParamsE)
        /*017c*/ 	.word	0x00000000


	//----- nvinfo : EIATTR_REGCOUNT
	.align		4
.L_63:
        /*0180*/ 	.byte	0x04, 0x2f
        /*0182*/ 	.short	(.L_65 - .L_64)
	.align		4
.L_64:
        /*0184*/ 	.word	index@(_ZN10layer_norm13ln_bwd_kernelINS_13Kernel_traitsIfffffjLj768ELj1ELj4ELj1ELj16ENS_18Kernel_traits_baseILj768EfffffjLj128EEEEELb0ELb0ELb1ELb1EEEvNS_9BwdParamsE)
        /*0188*/ 	.word	0x000000ca


	//----- nvinfo : EIATTR_FRAME_SIZE
	.align		4
.L_65:
        /*018c*/ 	.byte	0x04, 0x11
        /*018e*/ 	.short	(.L_67 - .L_66)
	.align		4
.L_66:
        /*0190*/ 	.word	index@(_ZN10layer_norm13ln_bwd_kernelINS_13Kernel_traitsIfffffjLj768ELj1ELj4ELj1ELj16ENS_18Kernel_traits_baseILj768EfffffjLj128EEEEELb0ELb0ELb1ELb1EEEvNS_9BwdParamsE)
        /*0194*/ 	.word	0x00000000


	//----- nvinfo : EIATTR_REGCOUNT
	.align		4
.L_67:
        /*0198*/ 	.byte	0x04, 0x2f
        /*019a*/ 	.short	(.L_69 - .L_68)
	.align		4
.L_68:
        /*019c*/ 	.word	index@(_ZN10layer_norm13ln_bwd_kernelINS_13Kernel_traitsIfffffjLj768ELj1ELj4ELj1ELj16ENS_18Kernel_traits_baseILj768EfffffjLj128EEEEELb0ELb0ELb1ELb0EEEvNS_9BwdParamsE)
        /*01a0*/ 	.word	0x000000b8


	//----- nvinfo : EIATTR_FRAME_SIZE
	.align		4
.L_69:
        /*01a4*/ 	.byte	0x04, 0x11
        /*01a6*/ 	.short	(.L_71 - .L_70)
	.align		4
.L_70:
        /*01a8*/ 	.word	index@(_ZN10layer_norm13ln_bwd_kernelINS_13Kernel_traitsIfffffjLj768ELj1ELj4ELj1ELj16ENS_18Kernel_traits_baseILj768EfffffjLj128EEEEELb0ELb0ELb1ELb0EEEvNS_9BwdParamsE)
        /*01ac*/ 	.word	0x00000000


	//----- nvinfo : EIATTR_REGCOUNT
	.align		4
.L_71:
        /*01b0*/ 	.byte	0x04, 0x2f
        /*01b2*/ 	.short	(.L_73 - .L_72)
	.align		4
.L_72:
        /*01b4*/ 	.word	index@(_ZN10layer_norm13ln_bwd_kernelINS_13Kernel_traitsIfffffjLj768ELj1ELj4ELj1ELj16ENS_18Kernel_traits_baseILj768EfffffjLj128EEEEELb0ELb0ELb0ELb1EEEvNS_9BwdParamsE)
        /*01b8*/ 	.word	0x000000ba


	//----- nvinfo : EIATTR_FRAME_SIZE
	.align		4
.L_73:
        /*01bc*/ 	.byte	0x04, 0x11
        /*01be*/ 	.short	(.L_75 - .L_74)
	.align		4
.L_74:
        /*01c0*/ 	.word	index@(_ZN10layer_norm13ln_bwd_kernelINS_13Kernel_traitsIfffffjLj768ELj1ELj4ELj1ELj16ENS_18Kernel_traits_baseILj768EfffffjLj128EEEEELb0ELb0ELb0ELb1EEEvNS_9BwdParamsE)
        /*01c4*/ 	.word	0x00000000


	//----- nvinfo : EIATTR_REGCOUNT
	.align		4
.L_75:
        /*01c8*/ 	.byte	0x04, 0x2f
        /*01ca*/ 	.short	(.L_77 - .L_76)
	.align		4
.L_76:
        /*01cc*/ 	.word	index@(_ZN10layer_norm13ln_bwd_kernelINS_13Kernel_traitsIfffffjLj768ELj1ELj4ELj1ELj16ENS_18Kernel_traits_baseILj768EfffffjLj128EEEEELb0ELb0ELb0ELb0EEEvNS_9BwdParamsE)
        /*01d0*/ 	.word	0x000000b0


	//----- nvinfo : EIATTR_FRAME_SIZE
	.align		4
.L_77:
        /*01d4*/ 	.byte	0x04, 0x11
        /*01d6*/ 	.short	(.L_79 - .L_78)
	.align		4
.L_78:
        /*01d8*/ 	.word	index@(_ZN10layer_norm13ln_bwd_kernelINS_13Kernel_traitsIfffffjLj768ELj1ELj4ELj1ELj16ENS_18Kernel_traits_baseILj768EfffffjLj128EEEEELb0ELb0ELb0ELb0EEEvNS_9BwdParamsE)
        /*01dc*/ 	.word	0x00000000


	//----- nvinfo : EIATTR_REGCOUNT
	.align		4
.L_79:
        /*01e0*/ 	.byte	0x04, 0x2f
        /*01e2*/ 	.short	(.L_81 - .L_80)
	.align		4
.L_80:
        /*01e4*/ 	.word	index@(_ZN10layer_norm13ln_bwd_kernelINS_13Kernel_traitsI6__halfffffjLj768ELj1ELj4ELj1ELj16ENS_18Kernel_traits_baseILj768ES2_ffffjLj128EEEEELb1ELb1ELb1ELb1EEEvNS_9BwdParamsE)
        /*01e8*/ 	.word	0x000000fc


	//----- nvinfo : EIATTR_FRAME_SIZE
	.align		4
.L_81:
        /*01ec*/ 	.byte	0x04, 0x11
        /*01ee*/ 	.short	(.L_83 - .L_82)
	.align		4
.L_82:
        /*01f0*/ 	.word	index@(_ZN10layer_norm13ln_bwd_kernelINS_13Kernel_traitsI6__halfffffjLj768ELj1ELj4ELj1ELj16ENS_18Kernel_traits_baseILj768ES2_ffffjLj128EEEEELb1ELb1ELb1ELb1EEEvNS_9BwdParamsE)
        /*01f4*/ 	.word	0x00000000


	//----- nvinfo : EIATTR_REGCOUNT
	.align		4
.L_83:
        /*01f8*/ 	.byte	0x04, 0x2f
        /*01fa*/ 	.short	(.L_85 - .L_84)
	.align		4
.L_84:
        /*01fc*/ 	.word	index@(_ZN10layer_norm22ln_bwd_finalize_kernelINS_22Kernel_traits_finalizeILj768E6__halfffffjLb1ELj1024ELj4ENS_18Kernel_traits_baseILj768ES2_ffffjLj1024EEEEELb1ELb1EEEvNS_9BwdParamsE)
        /*0200*/ 	.word	0x00000020


	//----- nvinfo : EIATTR_FRAME_SIZE
	.align		4
.L_85:
        /*0204*/ 	.byte	0x04, 0x11
        /*0206*/ 	.short	(.L_87 - .L_86)
	.align		4
.L_86:
        /*0208*/ 	.word	index@(_ZN10layer_norm22ln_bwd_finalize_kernelINS_22Kernel_traits_finalizeILj768E6__halfffffjLb1ELj1024ELj4ENS_18Kernel_traits_baseILj768ES2_ffffjLj1024EEEEELb1ELb1EEEvNS_9BwdParamsE)
        /*020c*/ 	.word	0x00000000


	//----- nvinfo : EIATTR_REGCOUNT
	.align		4
.L_87:
        /*0210*/ 	.byte	0x04, 0x2f
        /*0212*/ 	.short	(.L_89 - .L_88)
	.align		4
.L_88:
        /*0214*/ 	.word	index@(_ZN10layer_norm13ln_bwd_kernelINS_13Kernel_traitsI6__halfffffjLj768ELj1ELj4ELj1ELj16ENS_18Kernel_traits_baseILj768ES2_ffffjLj128EEEEELb1ELb1ELb1ELb0EEEvNS_9BwdParamsE)
        /*0218*/ 	.word	0x000000f4


	//----- nvinfo : EIATTR_FRAME_SIZE
	.align		4
.L_89:
        /*021c*/ 	.byte	0x04, 0x11
        /*021e*/ 	.short	(.L_91 - .L_90)
	.align		4
.L_90:
        /*0220*/ 	.word	index@(_ZN10layer_norm13ln_bwd_kernelINS_13Kernel_traitsI6__halfffffjLj768ELj1ELj4ELj1ELj16ENS_18Kernel_traits_baseILj768ES2_ffffjLj128EEEEELb1ELb1ELb1ELb0EEEvNS_9BwdParamsE)
        /*0224*/ 	.word	0x00000000


	//----- nvinfo : EIATTR_REGCOUNT
	.align		4
.L_91:
        /*0228*/ 	.byte	0x04, 0x2f
        /*022a*/ 	.short	(.L_93 - .L_92)
	.align		4
.L_92:
        /*022c*/ 	.word	index@(_ZN10layer_norm22ln_bwd_finalize_kernelINS_22Kernel_traits_finalizeILj768E6__halfffffjLb1ELj1024ELj4ENS_18Kernel_traits_baseILj768ES2_ffffjLj1024EEEEELb1ELb0EEEvNS_9BwdParamsE)
        /*0230*/ 	.word	0x00000020


	//----- nvinfo : EIATTR_FRAME_SIZE
	.align		4
.L_93:
        /*0234*/ 	.byte	0x04, 0x11
        /*0236*/ 	.short	(.L_95 - .L_94)
	.align		4
.L_94:
        /*0238*/ 	.word	index@(_ZN10layer_norm22ln_bwd_finalize_kernelINS_22Kernel_traits_finalizeILj768E6__halfffffjLb1ELj1024ELj4ENS_18Kernel_traits_baseILj768ES2_ffffjLj1024EEEEELb1ELb0EEEvNS_9BwdParamsE)
        /*023c*/ 	.word	0x00000000


	//----- nvinfo : EIATTR_REGCOUNT
	.align		4
.L_95:
        /*0240*/ 	.byte	0x04, 0x2f
        /*0242*/ 	.short	(.L_97 - .L_96)
	.align		4
.L_96:
        /*0244*/ 	.word	index@(_ZN10layer_norm13ln_bwd_kernelINS_13Kernel_traitsI6__halfffffjLj768ELj1ELj4ELj1ELj16ENS_18Kernel_traits_baseILj768ES2_ffffjLj128EEEEELb1ELb1ELb0ELb1EEEvNS_9BwdParamsE)
        /*0248*/ 	.word	0x000000f8


	//----- nvinfo : EIATTR_FRAME_SIZE
	.align		4
.L_97:
        /*024c*/ 	.byte	0x04, 0x11
        /*024e*/ 	.short	(.L_99 - .L_98)
	.align		4
.L_98:
        /*0250*/ 	.word	index@(_ZN10layer_norm13ln_bwd_kernelINS_13Kernel_traitsI6__halfffffjLj768ELj1ELj4ELj1ELj16ENS_18Kernel_traits_baseILj768ES2_ffffjLj128EEEEELb1ELb1ELb0ELb1EEEvNS_9BwdParamsE)
        /*0254*/ 	.word	0x00000000


	//----- nvinfo : EIATTR_REGCOUNT
	.align		4
.L_99:
        /*0258*/ 	.byte	0x04, 0x2f
        /*025a*/ 	.short	(.L_101 - .L_100)
	.align		4
.L_100:
        /*025c*/ 	.word	index@(_ZN10layer_norm13ln_bwd_kernelINS_13Kernel_traitsI6__halfffffjLj768ELj1ELj4ELj1ELj16ENS_18Kernel_traits_baseILj768ES2_ffffjLj128EEEEELb1ELb1ELb0ELb0EEEvNS_9BwdParamsE)
        /*0260*/ 	.word	0x000000e7


	//----- nvinfo : EIATTR_FRAME_SIZE
	.align		4
.L_101:
        /*0264*/ 	.byte	0x04, 0x11
        /*0266*/ 	.short	(.L_103 - .L_102)
	.align		4
.L_102:
        /*0268*/ 	.word	index@(_ZN10layer_norm13ln_bwd_kernelINS_13Kernel_traitsI6__halfffffjLj768ELj1ELj4ELj1ELj16ENS_18Kernel_traits_baseILj768ES2_ffffjLj128EEEEELb1ELb1ELb0ELb0EEEvNS_9BwdParamsE)
        /*026c*/ 	.word	0x00000000


	//----- nvinfo : EIATTR_REGCOUNT
	.align		4
.L_103:
        /*0270*/ 	.byte	0x04, 0x2f
        /*0272*/ 	.short	(.L_105 - .L_104)
	.align		4
.L_104:
        /*0274*/ 	.word	index@(_ZN10layer_norm13ln_bwd_kernelINS_13Kernel_traitsI6__halfffffjLj768ELj1ELj4ELj1ELj16ENS_18Kernel_traits_baseILj768ES2_ffffjLj128EEEEELb1ELb0ELb1ELb1EEEvNS_9BwdParamsE)
        /*0278*/ 	.word	0x000000d8


	//----- nvinfo : EIATTR_FRAME_SIZE
	.align		4
.L_105:
        /*027c*/ 	.byte	0x04, 0x11
        /*027e*/ 	.short	(.L_107 - .L_106)
	.align		4
.L_106:
        /*0280*/ 	.word	index@(_ZN10layer_norm13ln_bwd_kernelINS_13Kernel_traitsI6__halfffffjLj768ELj1ELj4ELj1ELj16ENS_18Kernel_traits_baseILj768ES2_ffffjLj128EEEEELb1ELb0ELb1ELb1EEEvNS_9BwdParamsE)
        /*0284*/ 	.word	0x00000000


	//----- nvinfo : EIATTR_REGCOUNT
	.align		4
.L_107:
        /*0288*/ 	.byte	0x04, 0x2f
        /*028a*/ 	.short	(.L_109 - .L_108)
	.align		4
.L_108:
        /*028c*/ 	.word	index@(_ZN10layer_norm22ln_bwd_finalize_kernelINS_22Kernel_traits_finalizeILj768E6__halfffffjLb0ELj1024ELj4ENS_18Kernel_traits_baseILj768ES2_ffffjLj1024EEEEELb0ELb1EEEvNS_9BwdParamsE)
        /*0290*/ 	.word	0x00000020


	//----- nvinfo : EIATTR_FRAME_SIZE
	.align		4
.L_109:
        /*0294*/ 	.byte	0x04, 0x11
        /*0296*/ 	.short	(.L_111 - .L_110)
	.align		4
.L_110:
        /*0298*/ 	.word	index@(_ZN10layer_norm22ln_bwd_finalize_kernelINS_22Kernel_traits_finalizeILj768E6__halfffffjLb0ELj1024ELj4ENS_18Kernel_traits_baseILj768ES2_ffffjLj1024EEEEELb0ELb1EEEvNS_9BwdParamsE)
        /*029c*/ 	.word	0x00000000


	//----- nvinfo : EIATTR_REGCOUNT
	.align		4
.L_111:
        /*02a0*/ 	.byte	0x04, 0x2f
        /*02a2*/ 	.short	(.L_113 - .L_112)
	.align		4
.L_112:
        /*02a4*/ 	.word	index@(_ZN10layer_norm13ln_bwd_kernelINS_13Kernel_traitsI6__halfffffjLj768ELj1ELj4ELj1ELj16ENS_18Kernel_traits_baseILj768ES2_ffffjLj128EEEEELb1ELb0ELb1ELb0EEEvNS_9BwdParamsE)
        /*02a8*/ 	.word	0x000000c2


	//----- nvinfo : EIATTR_FRAME_SIZE
	.align		4
.L_113:
        /*02ac*/ 	.byte	0x04, 0x11
        /*02ae*/ 	.short	(.L_115 - .L_114)
	.align		4
.L_114:
        /*02b0*/ 	.word	index@(_ZN10layer_norm13ln_bwd_kernelINS_13Kernel_traitsI6__halfffffjLj768ELj1ELj4ELj1ELj16ENS_18Kernel_traits_baseILj768ES2_ffffjLj128EEEEELb1ELb0ELb1ELb0EEEvNS_9BwdParamsE)
        /*02b4*/ 	.word	0x00000000


	//----- nvinfo : EIATTR_REGCOUNT
	.align		4
.L_115:
        /*02b8*/ 	.byte	0x04, 0x2f
        /*02ba*/ 	.short	(.L_117 - .L_116)
	.align		4
.L_116:
        /*02bc*/ 	.word	index@(_ZN10layer_norm22ln_bwd_finalize_kernelINS_22Kernel_traits_finalizeILj768E6__halfffffjLb0ELj1024ELj4ENS_18Kernel_traits_baseILj768ES2_ffffjLj1024EEEEELb0ELb0EEEvNS_9BwdParamsE)
        /*02c0*/ 	.word	0x00000020


	//----- nvinfo : EIATTR_FRAME_SIZE
	.align		4
.L_117:
        /*02c4*/ 	.byte	0x04, 0x11
        /*02c6*/ 	.short	(.L_119 - .L_118)
	.align		4
.L_118:
        /*02c8*/ 	.word	index@(_ZN10layer_norm22ln_bwd_finalize_kernelINS_22Kernel_traits_finalizeILj768E6__halfffffjLb0ELj1024ELj4ENS_18Kernel_traits_baseILj768ES2_ffffjLj1024EEEEELb0ELb0EEEvNS_9BwdParamsE)
        /*02cc*/ 	.word	0x00000000


	//----- nvinfo : EIATTR_REGCOUNT
	.align		4
.L_119:
        /*02d0*/ 	.byte	0x04, 0x2f
        /*02d2*/ 	.short	(.L_121 - .L_120)
	.align		4
.L_120:
        /*02d4*/ 	.word	index@(_ZN10layer_norm13ln_bwd_kernelINS_13Kernel_traitsI6__halfffffjLj768ELj1ELj4ELj1ELj16ENS_18Kernel_traits_baseILj768ES2_ffffjLj128EEEEELb1ELb0ELb0ELb1EEEvNS_9BwdParamsE)
        /*02d8*/ 	.word	0x000000c0


	//----- nvinfo : EIATTR_FRAME_SIZE
	.align		4
.L_121:
        /*02dc*/ 	.byte	0x04, 0x11
        /*02de*/ 	.short	(.L_123 - .L_122)
	.align		4
.L_122:
        /*02e0*/ 	.word	index@(_ZN10layer_norm13ln_bwd_kernelINS_13Kernel_traitsI6__halfffffjLj768ELj1ELj4ELj1ELj16ENS_18Kernel_traits_baseILj768ES2_ffffjLj128EEEEELb1ELb0ELb0ELb1EEEvNS_9BwdParamsE)
        /*02e4*/ 	.word	0x00000000


	//----- nvinfo : EIATTR_REGCOUNT
	.align		4
.L_123:
        /*02e8*/ 	.byte	0x04, 0x2f
        /*02ea*/ 	.short	(.L_125 - .L_124)
	.align		4
.L_124:
        /*02ec*/ 	.word	index@(_ZN10layer_norm13ln_bwd_kernelINS_13Kernel_traitsI6__halfffffjLj768ELj1ELj4ELj1ELj16ENS_18Kernel_traits_baseILj768ES2_ffffjLj128EEEEELb1ELb0ELb0ELb0EEEvNS_9BwdParamsE)
        /*02f0*/ 	.word	0x000000ba


	//----- nvinfo : EIATTR_FRAME_SIZE
	.align		4
.L_125:
        /*02f4*/ 	.byte	0x04, 0x11
        /*02f6*/ 	.short	(.L_127 - .L_126)
	.align		4
.L_126:
        /*02f8*/ 	.word	index@(_ZN10layer_norm13ln_bwd_kernelINS_13Kernel_traitsI6__halfffffjLj768ELj1ELj4ELj1ELj16ENS_18Kernel_traits_baseILj768ES2_ffffjLj128EEEEELb1ELb0ELb0ELb0EEEvNS_9BwdParamsE)
        /*02fc*/ 	.word	0x00000000


	//----- nvinfo : EIATTR_REGCOUNT
	.align		4
.L_127:
        /*0300*/ 	.byte	0x04, 0x2f
        /*0302*/ 	.short	(.L_129 - .L_128)
	.align		4
.L_128:
        /*0304*/ 	.word	index@(_ZN10layer_norm13ln_bwd_kernelINS_13Kernel_traitsI6__halfffffjLj768ELj1ELj4ELj1ELj16ENS_18Kernel_traits_baseILj768ES2_ffffjLj128EEEEELb0ELb1ELb1ELb1EEEvNS_9BwdParamsE)
        /*0308*/ 	.word	0x000000fa


	//----- nvinfo : EIATTR_FRAME_SIZE
	.align		4
.L_129:
        /*030c*/ 	.byte	0x04, 0x11
        /*030e*/ 	.short	(.L_131 - .L_130)
	.align		4
.L_130:
        /*0310*/ 	.word	index@(_ZN10layer_norm13ln_bwd_kernelINS_13Kernel_traitsI6__halfffffjLj768ELj1ELj4ELj1ELj16ENS_18Kernel_traits_baseILj768ES2_ffffjLj128EEEEELb0ELb1ELb1ELb1EEEvNS_9BwdParamsE)
        /*0314*/ 	.word	0x00000000


	//----- nvinfo : EIATTR_REGCOUNT
	.align		4
.L_131:
        /*0318*/ 	.byte	0x04, 0x2f
        /*031a*/ 	.short	(.L_133 - .L_132)
	.align		4
.L_132:
        /*031c*/ 	.word	index@(_ZN10layer_norm13ln_bwd_kernelINS_13Kernel_traitsI6__halfffffjLj768ELj1ELj4ELj1ELj16ENS_18Kernel_traits_baseILj768ES2_ffffjLj128EEEEELb0ELb1ELb1ELb0EEEvNS_9BwdParamsE)
        /*0320*/ 	.word	0x000000ef


	//----- nvinfo : EIATTR_FRAME_SIZE
	.align		4
.L_133:
        /*0324*/ 	.byte	0x04, 0x11
        /*0326*/ 	.short	(.L_135 - .L_134)
	.align		4
.L_134:
        /*0328*/ 	.word	index@(_ZN10layer_norm13ln_bwd_kernelINS_13Kernel_traitsI6__halfffffjLj768ELj1ELj4ELj1ELj16ENS_18Kernel_traits_baseILj768ES2_ffffjLj128EEEEELb0ELb1ELb1ELb0EEEvNS_9BwdParamsE)
        /*032c*/ 	.word	0x00000000


	//----- nvinfo : EIATTR_REGCOUNT
	.align		4
.L_135:
        /*0330*/ 	.byte	0x04, 0x2f
        /*0332*/ 	.short	(.L_137 - .L_136)
	.align		4
.L_136:
        /*0334*/ 	.word	index@(_ZN10layer_norm13ln_bwd_kernelINS_13Kernel_traitsI6__halfffffjLj768ELj1ELj4ELj1ELj16ENS_18Kernel_traits_baseILj768ES2_ffffjLj128EEEEELb0ELb1ELb0ELb1EEEvNS_9BwdParamsE)
        /*0338*/ 	.word	0x000000f1


	//----- nvinfo : EIATTR_FRAME_SIZE
	.align		4
.L_137:
        /*033c*/ 	.byte	0x04, 0x11
        /*033e*/ 	.short	(.L_139 - .L_138)
	.align		4
.L_138:
        /*0340*/ 	.word	index@(_ZN10layer_norm13ln_bwd_kernelINS_13Kernel_traitsI6__halfffffjLj768ELj1ELj4ELj1ELj16ENS_18Kernel_traits_baseILj768ES2_ffffjLj128EEEEELb0ELb1ELb0ELb1EEEvNS_9BwdParamsE)
        /*0344*/ 	.word	0x00000000


	//----- nvinfo : EIATTR_REGCOUNT
	.align		4
.L_139:
        /*0348*/ 	.byte	0x04, 0x2f
        /*034a*/ 	.short	(.L_141 - .L_140)
	.align		4
.L_140:
        /*034c*/ 	.word	index@(_ZN10layer_norm13ln_bwd_kernelINS_13Kernel_traitsI6__halfffffjLj768ELj1ELj4ELj1ELj16ENS_18Kernel_traits_baseILj768ES2_ffffjLj128EEEEELb0ELb1ELb0ELb0EEEvNS_9BwdParamsE)
        /*0350*/ 	.word	0x000000e3


	//----- nvinfo : EIATTR_FRAME_SIZE
	.align		4
.L_141:
        /*0354*/ 	.byte	0x04, 0x11
        /*0356*/ 	.short	(.L_143 - .L_142)
	.align		4
.L_142:
        /*0358*/ 	.word	index@(_ZN10layer_norm13ln_bwd_kernelINS_13Kernel_traitsI6__halfffffjLj768ELj1ELj4ELj1ELj16ENS_18Kernel_traits_baseILj768ES2_ffffjLj128EEEEELb0ELb1ELb0ELb0EEEvNS_9BwdParamsE)
        /*035c*/ 	.word	0x00000000


	//----- nvinfo : EIATTR_REGCOUNT
	.align		4
.L_143:
        /*0360*/ 	.byte	0x04, 0x2f
        /*0362*/ 	.short	(.L_145 - .L_144)
	.align		4
.L_144:
        /*0364*/ 	.word	index@(_ZN10layer_norm13ln_bwd_kernelINS_13Kernel_traitsI6__halfffffjLj768ELj1ELj4ELj1ELj16ENS_18Kernel_traits_baseILj768ES2_ffffjLj128EEEEELb0ELb0ELb1ELb1EEEvNS_9BwdParamsE)
        /*0368*/ 	.word	0x000000cc


	//----- nvinfo : EIATTR_FRAME_SIZE
	.align		4
.L_145:
        /*036c*/ 	.byte	0x04, 0x11
        /*036e*/ 	.short	(.L_147 - .L_146)
	.align		4
.L_146:
        /*0370*/ 	.word	index@(_ZN10layer_norm13ln_bwd_kernelINS_13Kernel_traitsI6__halfffffjLj768ELj1ELj4ELj1ELj16ENS_18Kernel_traits_baseILj768ES2_ffffjLj128EEEEELb0ELb0ELb1ELb1EEEvNS_9BwdParamsE)
        /*0374*/ 	.word	0x00000000


	//----- nvinfo : EIATTR_REGCOUNT
	.align		4
.L_147:
        /*0378*/ 	.byte	0x04, 0x2f
        /*037a*/ 	.short	(.L_149 - .L_148)
	.align		4
.L_148:
        /*037c*/ 	.word	index@(_ZN10layer_norm13ln_bwd_kernelINS_13Kernel_traitsI6__halfffffjLj768ELj1ELj4ELj1ELj16ENS_18Kernel_traits_baseILj768ES2_ffffjLj128EEEEELb0ELb0ELb1ELb0EEEvNS_9BwdParamsE)
        /*0380*/ 	.word	0x000000b8


	//----- nvinfo : EIATTR_FRAME_SIZE
	.align		4
.L_149:
        /*0384*/ 	.byte	0x04, 0x11
        /*0386*/ 	.short	(.L_151 - .L_150)
	.align		4
.L_150:
        /*0388*/ 	.word	index@(_ZN10layer_norm13ln_bwd_kernelINS_13Kernel_traitsI6__halfffffjLj768ELj1ELj4ELj1ELj16ENS_18Kernel_traits_baseILj768ES2_ffffjLj128EEEEELb0ELb0ELb1ELb0EEEvNS_9BwdParamsE)
        /*038c*/ 	.word	0x00000000


	//----- nvinfo : EIATTR_REGCOUNT
	.align		4
.L_151:
        /*0390*/ 	.byte	0x04, 0x2f
        /*0392*/ 	.short	(.L_153 - .L_152)
	.align		4
.L_152:
        /*0394*/ 	.word	index@(_ZN10layer_norm13ln_bwd_kernelINS_13Kernel_traitsI6__halfffffjLj768ELj1ELj4ELj1ELj16ENS_18Kernel_traits_baseILj768ES2_ffffjLj128EEEEELb0ELb0ELb0ELb1EEEvNS_9BwdParamsE)
        /*0398*/ 	.word	0x000000d6


	//----- nvinfo : EIATTR_FRAME_SIZE
	.align		4
.L_153:
        /*039c*/ 	.byte	0x04, 0x11
        /*039e*/ 	.short	(.L_155 - .L_154)
	.align		4
.L_154:
        /*03a0*/ 	.word	index@(_ZN10layer_norm13ln_bwd_kernelINS_13Kernel_traitsI6__halfffffjLj768ELj1ELj4ELj1ELj16ENS_18Kernel_traits_baseILj768ES2_ffffjLj128EEEEELb0ELb0ELb0ELb1EEEvNS_9BwdParamsE)
        /*03a4*/ 	.word	0x00000000


	//----- nvinfo : EIATTR_REGCOUNT
	.align		4
.L_155:
        /*03a8*/ 	.byte	0x04, 0x2f
        /*03aa*/ 	.short	(.L_157 - .L_156)
	.align		4
.L_156:
        /*03ac*/ 	.word	index@(_ZN10layer_norm13ln_bwd_kernelINS_13Kernel_traitsI6__halfffffjLj768ELj1ELj4ELj1ELj16ENS_18Kernel_traits_baseILj768ES2_ffffjLj128EEEEELb0ELb0ELb0ELb0EEEvNS_9BwdParamsE)
        /*03b0*/ 	.word	0x000000b0


	//----- nvinfo : EIATTR_FRAME_SIZE
	.align		4
.L_157:
        /*03b4*/ 	.byte	0x04, 0x11
        /*03b6*/ 	.short	(.L_159 - .L_158)
	.align		4
.L_158:
        /*03b8*/ 	.word	index@(_ZN10layer_norm13ln_bwd_kernelINS_13Kernel_traitsI6__halfffffjLj768ELj1ELj4ELj1ELj16ENS_18Kernel_traits_baseILj768ES2_ffffjLj128EEEEELb0ELb0ELb0ELb0EEEvNS_9BwdParamsE)
        /*03bc*/ 	.word	0x00000000


	//----- nvinfo : EIATTR_REGCOUNT
	.align		4
.L_159:
        /*03c0*/ 	.byte	0x04, 0x2f
        /*03c2*/ 	.short	(.L_161 - .L_160)
	.align		4
.L_160:
        /*03c4*/ 	.word	index@(_ZN10layer_norm13ln_bwd_kernelINS_13Kernel_traitsIf6__halffS2_fjLj768ELj1ELj4ELj1ELj16ENS_18Kernel_traits_baseILj768EfS2_fS2_fjLj128EEEEELb1ELb1ELb1ELb1EEEvNS_9BwdParamsE)
        /*03c8*/ 	.word	0x000000ff


	//----- nvinfo : EIATTR_FRAME_SIZE
	.align		4
.L_161:
        /*03cc*/ 	.byte	0x04, 0x11
        /*03ce*/ 	.short	(.L_163 - .L_162)
	.align		4
.L_162:
        /*03d0*/ 	.word	index@(_ZN10layer_norm13ln_bwd_kernelINS_13Kernel_traitsIf6__halffS2_fjLj768ELj1ELj4ELj1ELj16ENS_18Kernel_traits_baseILj768EfS2_fS2_fjLj128EEEEELb1ELb1ELb1ELb1EEEvNS_9BwdParamsE)
        /*03d4*/ 	.word	0x00000000


	//----- nvinfo : EIATTR_REGCOUNT
	.align		4
.L_163:
        /*03d8*/ 	.byte	0x04, 0x2f
        /*03da*/ 	.short	(.L_165 - .L_164)
	.align		4
.L_164:
        /*03dc*/ 	.word	index@(_ZN10layer_norm22ln_bwd_finalize_kernelINS_22Kernel_traits_finalizeILj768Ef6__halffS2_fjLb1ELj1024ELj4ENS_18Kernel_traits_baseILj768EfS2_fS2_fjLj1024EEEEELb1ELb1EEEvNS_9BwdParamsE)
        /*03e0*/ 	.word	0x00000020


	//----- nvinfo : EIATTR_FRAME_SIZE
	.align		4
.L_165:
        /*03e4*/ 	.byte	0x04, 0x11
        /*03e6*/ 	.short	(.L_167 - .L_166)
	.align		4
.L_166:
        /*03e8*/ 	.word	index@(_ZN10layer_norm22ln_bwd_finalize_kernelINS_22Kernel_traits_finalizeILj768Ef6__halffS2_fjLb1ELj1024ELj4ENS_18Kernel_traits_baseILj768EfS2_fS2_fjLj1024EEEEELb1ELb1EEEvNS_9BwdParamsE)
        /*03ec*/ 	.word	0x00000000


	//----- nvinfo : EIATTR_REGCOUNT
	.align		4
.L_167:
        /*03f0*/ 	.byte	0x04, 0x2f
        /*03f2*/ 	.short	(.L_169 - .L_168)
	.align		4
.L_168:
        /*03f4*/ 	.word	index@(_ZN10layer_norm13ln_bwd_kernelINS_13Kernel_traitsIf6__halffS2_fjLj768ELj1ELj4ELj1ELj16ENS_18Kernel_traits_baseILj768EfS2_fS2_fjLj128EEEEELb1ELb1ELb1ELb0EEEvNS_9BwdParamsE)
        /*03f8*/ 	.word	0x000000f8


	//----- nvinfo : EIATTR_FRAME_SIZE
	.align		4
.L_169:
        /*03fc*/ 	.byte	0x04, 0x11
        /*03fe*/ 	.short	(.L_171 - .L_170)
	.align		4
.L_170:
        /*0400*/ 	.word	index@(_ZN10layer_norm13ln_bwd_kernelINS_13Kernel_traitsIf6__halffS2_fjLj768ELj1ELj4ELj1ELj16ENS_18Kernel_traits_baseILj768EfS2_fS2_fjLj128EEEEELb1ELb1ELb1ELb0EEEvNS_9BwdParamsE)
        /*0404*/ 	.word	0x00000000


	//----- nvinfo : EIATTR_REGCOUNT
	.align		4
.L_171:
        /*0408*/ 	.byte	0x04, 0x2f
        /*040a*/ 	.short	(.L_173 - .L_172)
	.align		4
.L_172:
        /*040c*/ 	.word	index@(_ZN10layer_norm22ln_bwd_finalize_kernelINS_22Kernel_traits_finalizeILj768Ef6__halffS2_fjLb1ELj1024ELj4ENS_18Kernel_traits_baseILj768EfS2_fS2_fjLj1024EEEEELb1ELb0EEEvNS_9BwdParamsE)
        /*0410*/ 	.word	0x00000020


	//----- nvinfo : EIATTR_FRAME_SIZE
	.align		4
.L_173:
        /*0414*/ 	.byte	0x04, 0x11
        /*0416*/ 	.short	(.L_175 - .L_174)
	.align		4
.L_174:
        /*0418*/ 	.word	index@(_ZN10layer_norm22ln_bwd_finalize_kernelINS_22Kernel_traits_finalizeILj768Ef6__halffS2_fjLb1ELj1024ELj4ENS_18Kernel_traits_baseILj768EfS2_fS2_fjLj1024EEEEELb1ELb0EEEvNS_9BwdParamsE)
        /*041c*/ 	.word	0x00000000


	//----- nvinfo : EIATTR_REGCOUNT
	.align		4
.L_175:
        /*0420*/ 	.byte	0x04, 0x2f
        /*0422*/ 	.short	(.L_177 - .L_176)
	.align		4
.L_176:
        /*0424*/ 	.word	index@(_ZN10layer_norm13ln_bwd_kernelINS_13Kernel_traitsIf6__halffS2_fjLj768ELj1ELj4ELj1ELj16ENS_18Kernel_traits_baseILj768EfS2_fS2_fjLj128EEEEELb1ELb1ELb0ELb1EEEvNS_9BwdParamsE)
        /*0428*/ 	.word	0x000000fd


	//----- nvinfo : EIATTR_FRAME_SIZE
	.align		4
.L_177:
        /*042c*/ 	.byte	0x04, 0x11
        /*042e*/ 	.short	(.L_179 - .L_178)
	.align		4
.L_178:
        /*0430*/ 	.word	index@(_ZN10layer_norm13ln_bwd_kernelINS_13Kernel_traitsIf6__halffS2_fjLj768ELj1ELj4ELj1ELj16ENS_18Kernel_traits_baseILj768EfS2_fS2_fjLj128EEEEELb1ELb1ELb0ELb1EEEvNS_9BwdParamsE)
        /*0434*/ 	.word	0x00000000


	//----- nvinfo : EIATTR_REGCOUNT
	.align		4
.L_179:
        /*0438*/ 	.byte	0x04, 0x2f
        /*043a*/ 	.short	(.L_181 - .L_180)
	.align		4
.L_180:
        /*043c*/ 	.word	index@(_ZN10layer_norm13ln_bwd_kernelINS_13Kernel_traitsIf6__halffS2_fjLj768ELj1ELj4ELj1ELj16ENS_18Kernel_traits_baseILj768EfS2_fS2_fjLj128EEEEELb1ELb1ELb0ELb0EEEvNS_9BwdParamsE)
        /*0440*/ 	.word	0x000000f0


	//----- nvinfo : EIATTR_FRAME_SIZE
	.align		4
.L_181:
        /*0444*/ 	.byte	0x04, 0x11
        /*0446*/ 	.short	(.L_183 - .L_182)
	.align		4
.L_182:
        /*0448*/ 	.word	index@(_ZN10layer_norm13ln_bwd_kernelINS_13Kernel_traitsIf6__halffS2_fjLj768ELj1ELj4ELj1ELj16ENS_18Kernel_traits_baseILj768EfS2_fS2_fjLj128EEEEELb1ELb1ELb0ELb0EEEvNS_9BwdParamsE)
        /*044c*/ 	.word	0x00000000


	//----- nvinfo : EIATTR_REGCOUNT
	.align		4
.L_183:
        /*0450*/ 	.byte	0x04, 0x2f
        /*0452*/ 	.short	(.L_185 - .L_184)
	.align		4
.L_184:
        /*0454*/ 	.word	index@(_ZN10layer_norm13ln_bwd_kernelINS_13Kernel_traitsIf6__halffS2_fjLj768ELj1ELj4ELj1ELj16ENS_18Kernel_traits_baseILj768EfS2_fS2_fjLj128EEEEELb1ELb0ELb1ELb1EEEvNS_9BwdParamsE)
        /*0458*/ 	.word	0x000000db


	//----- nvinfo : EIATTR_FRAME_SIZE
	.align		4
.L_185:
        /*045c*/ 	.byte	0x04, 0x11
        /*045e*/ 	.short	(.L_187 - .L_186)
	.align		4
.L_186:
        /*0460*/ 	.word	index@(_ZN10layer_norm13ln_bwd_kernelINS_13Kernel_traitsIf6__halffS2_fjLj768ELj1ELj4ELj1ELj16ENS_18Kernel_traits_baseILj768EfS2_fS2_fjLj128EEEEELb1ELb0ELb1ELb1EEEvNS_9BwdParamsE)
        /*0464*/ 	.word	0x00000000


	//----- nvinfo : EIATTR_REGCOUNT
	.align		4
.L_187:
        /*0468*/ 	.byte	0x04, 0x2f
        /*046a*/ 	.short	(.L_189 - .L_188)
	.align		4
.L_188:
        /*046c*/ 	.word	index@(_ZN10layer_norm22ln_bwd_finalize_kernelINS_22Kernel_traits_finalizeILj768Ef6__halffS2_fjLb0ELj1024ELj4ENS_18Kernel_traits_baseILj768EfS2_fS2_fjLj1024EEEEELb0ELb1EEEvNS_9BwdParamsE)
        /*0470*/ 	.word	0x00000020


	//----- nvinfo : EIATTR_FRAME_SIZE
	.align		4
.L_189:
        /*0474*/ 	.byte	0x04, 0x11
        /*0476*/ 	.short	(.L_191 - .L_190)
	.align		4
.L_190:
        /*0478*/ 	.word	index@(_ZN10layer_norm22ln_bwd_finalize_kernelINS_22Kernel_traits_finalizeILj768Ef6__halffS2_fjLb0ELj1024ELj4ENS_18Kernel_traits_baseILj768EfS2_fS2_fjLj1024EEEEELb0ELb1EEEvNS_9BwdParamsE)
        /*047c*/ 	.word	0x00000000


	//----- nvinfo : EIATTR_REGCOUNT
	.align		4
.L_191:
        /*0480*/ 	.byte	0x04, 0x2f
        /*0482*/ 	.short	(.L_193 - .L_192)
	.align		4
.L_192:
        /*0484*/ 	.word	index@(_ZN10layer_norm13ln_bwd_kernelINS_13Kernel_traitsIf6__halffS2_fjLj768ELj1ELj4ELj1ELj16ENS_18Kernel_traits_baseILj768EfS2_fS2_fjLj128EEEEELb1ELb0ELb1ELb0EEEvNS_9BwdParamsE)
        /*0488*/ 	.word	0x000000cf


	//----- nvinfo : EIATTR_FRAME_SIZE
	.align		4
.L_193:
        /*048c*/ 	.byte	0x04, 0x11
        /*048e*/ 	.short	(.L_195 - .L_194)
	.align		4
.L_194:
        /*0490*/ 	.word	index@(_ZN10layer_norm13ln_bwd_kernelINS_13Kernel_traitsIf6__halffS2_fjLj768ELj1ELj4ELj1ELj16ENS_18Kernel_traits_baseILj768EfS2_fS2_fjLj128EEEEELb1ELb0ELb1ELb0EEEvNS_9BwdParamsE)
        /*0494*/ 	.word	0x00000000


	//----- nvinfo : EIATTR_REGCOUNT
	.align		4
.L_195:
        /*0498*/ 	.byte	0x04, 0x2f
        /*049a*/ 	.short	(.L_197 - .L_196)
	.align		4
.L_196:
        /*049c*/ 	.word	index@(_ZN10layer_norm22ln_bwd_finalize_kernelINS_22Kernel_traits_finalizeILj768Ef6__halffS2_fjLb0ELj1024ELj4ENS_18Kernel_traits_baseILj768EfS2_fS2_fjLj1024EEEEELb0ELb0EEEvNS_9BwdParamsE)
        /*04a0*/ 	.word	0x00000020


	//----- nvinfo : EIATTR_FRAME_SIZE
	.align		4
.L_197:
        /*04a4*/ 	.byte	0x04, 0x11
        /*04a6*/ 	.short	(.L_199 - .L_198)
	.align		4
.L_198:
        /*04a8*/ 	.word	index@(_ZN10layer_norm22ln_bwd_finalize_kernelINS_22Kernel_traits_finalizeILj768Ef6__halffS2_fjLb0ELj1024ELj4ENS_18Kernel_traits_baseILj768EfS2_fS2_fjLj1024EEEEELb0ELb0EEEvNS_9BwdParamsE)
        /*04ac*/ 	.word	0x00000000


	//----- nvinfo : EIATTR_REGCOUNT
	.align		4
.L_199:
        /*04b0*/ 	.byte	0x04, 0x2f
        /*04b2*/ 	.short	(.L_201 - .L_200)
	.align		4
.L_200:
        /*04b4*/ 	.word	index@(_ZN10layer_norm13ln_bwd_kernelINS_13Kernel_traitsIf6__halffS2_fjLj768ELj1ELj4ELj1ELj16ENS_18Kernel_traits_baseILj768EfS2_fS2_fjLj128EEEEELb1ELb0ELb0ELb1EEEvNS_9BwdParamsE)
        /*04b8*/ 	.word	0x000000c6


	//----- nvinfo : EIATTR_FRAME_SIZE
	.align		4
.L_201:
        /*04bc*/ 	.byte	0x04, 0x11
        /*04be*/ 	.short	(.L_203 - .L_202)
	.align		4
.L_202:
        /*04c0*/ 	.word	index@(_ZN10layer_norm13ln_bwd_kernelINS_13Kernel_traitsIf6__halffS2_fjLj768ELj1ELj4ELj1ELj16ENS_18Kernel_traits_baseILj768EfS2_fS2_fjLj128EEEEELb1ELb0ELb0ELb1EEEvNS_9BwdParamsE)
        /*04c4*/ 	.word	0x00000000


	//----- nvinfo : EIATTR_REGCOUNT
	.align		4
.L_203:
        /*04c8*/ 	.byte	0x04, 0x2f
        /*04ca*/ 	.short	(.L_205 - .L_204)
	.align		4
.L_204:
        /*04cc*/ 	.word	index@(_ZN10layer_norm13ln_bwd_kernelINS_13Kernel_traitsIf6__halffS2_fjLj768ELj1ELj4ELj1ELj16ENS_18Kernel_traits_baseILj768EfS2_fS2_fjLj128EEEEELb1ELb0ELb0ELb0EEEvNS_9BwdParamsE)
        /*04d0*/ 	.word	0x000000be


	//----- nvinfo : EIATTR_FRAME_SIZE
	.align		4
.L_205:
        /*04d4*/ 	.byte	0x04, 0x11
        /*04d6*/ 	.short	(.L_207 - .L_206)
	.align		4
.L_206:
        /*04d8*/ 	.word	index@(_ZN10layer_norm13ln_bwd_kernelINS_13Kernel_traitsIf6__halffS2_fjLj768ELj1ELj4ELj1ELj16ENS_18Kernel_traits_baseILj768EfS2_fS2_fjLj128EEEEELb1ELb0ELb0ELb0EEEvNS_9BwdParamsE)
        /*04dc*/ 	.word	0x00000000


	//----- nvinfo : EIATTR_REGCOUNT
	.align		4
.L_207:
        /*04e0*/ 	.byte	0x04, 0x2f
        /*04e2*/ 	.short	(.L_209 - .L_208)
	.align		4
.L_208:
        /*04e4*/ 	.word	index@(_ZN10layer_norm13ln_bwd_kernelINS_13Kernel_traitsIf6__halffS2_fjLj768ELj1ELj4ELj1ELj16ENS_18Kernel_traits_baseILj768EfS2_fS2_fjLj128EEEEELb0ELb1ELb1ELb1EEEvNS_9BwdParamsE)
        /*04e8*/ 	.word	0x000000fe


	//----- nvinfo : EIATTR_FRAME_SIZE
	.align		4
.L_209:
        /*04ec*/ 	.byte	0x04, 0x11
        /*04ee*/ 	.short	(.L_211 - .L_210)
	.align		4
.L_210:
        /*04f0*/ 	.word	index@(_ZN10layer_norm13ln_bwd_kernelINS_13Kernel_traitsIf6__halffS2_fjLj768ELj1ELj4ELj1ELj16ENS_18Kernel_traits_baseILj768EfS2_fS2_fjLj128EEEEELb0ELb1ELb1ELb1EEEvNS_9BwdParamsE)
        /*04f4*/ 	.word	0x00000000


	//----- nvinfo : EIATTR_REGCOUNT
	.align		4
.L_211:
        /*04f8*/ 	.byte	0x04, 0x2f
        /*04fa*/ 	.short	(.L_213 - .L_212)
	.align		4
.L_212:
        /*04fc*/ 	.word	index@(_ZN10layer_norm13ln_bwd_kernelINS_13Kernel_traitsIf6__halffS2_fjLj768ELj1ELj4ELj1ELj16ENS_18Kernel_traits_baseILj768EfS2_fS2_fjLj128EEEEELb0ELb1ELb1ELb0EEEvNS_9BwdParamsE)
        /*0500*/ 	.word	0x000000f3


	//----- nvinfo : EIATTR_FRAME_SIZE
	.align		4
.L_213:
        /*0504*/ 	.byte	0x04, 0x11
        /*0506*/ 	.short	(.L_215 - .L_214)
	.align		4
.L_214:
        /*0508*/ 	.word	index@(_ZN10layer_norm13ln_bwd_kernelINS_13Kernel_traitsIf6__halffS2_fjLj768ELj1ELj4ELj1ELj16ENS_18Kernel_traits_baseILj768EfS2_fS2_fjLj128EEEEELb0ELb1ELb1ELb0EEEvNS_9BwdParamsE)
        /*050c*/ 	.word	0x00000000


	//----- nvinfo : EIATTR_REGCOUNT
	.align		4
.L_215:
        /*0510*/ 	.byte	0x04, 0x2f
        /*0512*/ 	.short	(.L_217 - .L_216)
	.align		4
.L_216:
        /*0514*/ 	.word	index@(_ZN10layer_norm13ln_bwd_kernelINS_13Kernel_traitsIf6__halffS2_fjLj768ELj1ELj4ELj1ELj16ENS_18Kernel_traits_baseILj768EfS2_fS2_fjLj128EEEEELb0ELb1ELb0ELb1EEEvNS_9BwdParamsE)
        /*0518*/ 	.word	0x000000fe


	//----- nvinfo : EIATTR_FRAME_SIZE
	.align		4
.L_217:
        /*051c*/ 	.byte	0x04, 0x11
        /*051e*/ 	.short	(.L_219 - .L_218)
	.align		4
.L_218:
        /*0520*/ 	.word	index@(_ZN10layer_norm13ln_bwd_kernelINS_13Kernel_traitsIf6__halffS2_fjLj768ELj1ELj4ELj1ELj16ENS_18Kernel_traits_baseILj768EfS2_fS2_fjLj128EEEEELb0ELb1ELb0ELb1EEEvNS_9BwdParamsE)
        /*0524*/ 	.word	0x00000000


	//----- nvinfo : EIATTR_REGCOUNT
	.align		4
.L_219:
        /*0528*/ 	.byte	0x04, 0x2f
        /*052a*/ 	.short	(.L_221 - .L_220)
	.align		4
.L_220:
        /*052c*/ 	.word	index@(_ZN10layer_norm13ln_bwd_kernelINS_13Kernel_traitsIf6__halffS2_fjLj768ELj1ELj4ELj1ELj16ENS_18Kernel_traits_baseILj768EfS2_fS2_fjLj128EEEEELb0ELb1ELb0ELb0EEEvNS_9BwdParamsE)
        /*0530*/ 	.word	0x000000ed


	//----- nvinfo : EIATTR_FRAME_SIZE
	.align		4
.L_221:
        /*0534*/ 	.byte	0x04, 0x11
        /*0536*/ 	.short	(.L_223 - .L_222)
	.align		4
.L_222:
        /*0538*/ 	.word	index@(_ZN10layer_norm13ln_bwd_kernelINS_13Kernel_traitsIf6__halffS2_fjLj768ELj1ELj4ELj1ELj16ENS_18Kernel_traits_baseILj768EfS2_fS2_fjLj128EEEEELb0ELb1ELb0ELb0EEEvNS_9BwdParamsE)
        /*053c*/ 	.word	0x00000000


	//----- nvinfo : EIATTR_REGCOUNT
	.align		4
.L_223:
        /*0540*/ 	.byte	0x04, 0x2f
        /*0542*/ 	.short	(.L_225 - .L_224)
	.align		4
.L_224:
        /*0544*/ 	.word	index@(_ZN10layer_norm13ln_bwd_kernelINS_13Kernel_traitsIf6__halffS2_fjLj768ELj1ELj4ELj1ELj16ENS_18Kernel_traits_baseILj768EfS2_fS2_fjLj128EEEEELb0ELb0ELb1ELb1EEEvNS_9BwdParamsE)
        /*0548*/ 	.word	0x000000c9


	//----- nvinfo : EIATTR_FRAME_SIZE
	.align		4
.L_225:
        /*054c*/ 	.byte	0x04, 0x11
        /*054e*/ 	.short	(.L_227 - .L_226)
	.align		4
.L_226:
        /*0550*/ 	.word	index@(_ZN10layer_norm13ln_bwd_kernelINS_13Kernel_traitsIf6__halffS2_fjLj768ELj1ELj4ELj1ELj16ENS_18Kernel_traits_baseILj768EfS2_fS2_fjLj128EEEEELb0ELb0ELb1ELb1EEEvNS_9BwdParamsE)
        /*0554*/ 	.word	0x00000000


	//----- nvinfo : EIATTR_REGCOUNT
	.align		4
.L_227:
        /*0558*/ 	.byte	0x04, 0x2f
        /*055a*/ 	.short	(.L_229 - .L_228)
	.align		4
.L_228:
        /*055c*/ 	.word	index@(_ZN10layer_norm13ln_bwd_kernelINS_13Kernel_traitsIf6__halffS2_fjLj768ELj1ELj4ELj1ELj16ENS_18Kernel_traits_baseILj768EfS2_fS2_fjLj128EEEEELb0ELb0ELb1ELb0EEEvNS_9BwdParamsE)
        /*0560*/ 	.word	0x000000c0


	//----- nvinfo : EIATTR_FRAME_SIZE
	.align		4
.L_229:
        /*0564*/ 	.byte	0x04, 0x11
        /*0566*/ 	.short	(.L_231 - .L_230)
	.align		4
.L_230:
        /*0568*/ 	.word	index@(_ZN10layer_norm13ln_bwd_kernelINS_13Kernel_traitsIf6__halffS2_fjLj768ELj1ELj4ELj1ELj16ENS_18Kernel_traits_baseILj768EfS2_fS2_fjLj128EEEEELb0ELb0ELb1ELb0EEEvNS_9BwdParamsE)
        /*056c*/ 	.word	0x00000000


	//----- nvinfo : EIATTR_REGCOUNT
	.align		4
.L_231:
        /*0570*/ 	.byte	0x04, 0x2f
        /*0572*/ 	.short	(.L_233 - .L_232)
	.align		4
.L_232:
        /*0574*/ 	.word	index@(_ZN10layer_norm13ln_bwd_kernelINS_13Kernel_traitsIf6__halffS2_fjLj768ELj1ELj4ELj1ELj16ENS_18Kernel_traits_baseILj768EfS2_fS2_fjLj128EEEEELb0ELb0ELb0ELb1EEEvNS_9BwdParamsE)
        /*0578*/ 	.word	0x000000c4


	//----- nvinfo : EIATTR_FRAME_SIZE
	.align		4
.L_233:
        /*057c*/ 	.byte	0x04, 0x11
        /*057e*/ 	.short	(.L_235 - .L_234)
	.align		4
.L_234:
        /*0580*/ 	.word	index@(_ZN10layer_norm13ln_bwd_kernelINS_13Kernel_traitsIf6__halffS2_fjLj768ELj1ELj4ELj1ELj16ENS_18Kernel_traits_baseILj768EfS2_fS2_fjLj128EEEEELb0ELb0ELb0ELb1EEEvNS_9BwdParamsE)
        /*0584*/ 	.word	0x00000000


	//----- nvinfo : EIATTR_REGCOUNT
	.align		4
.L_235:
        /*0588*/ 	.byte	0x04, 0x2f
        /*058a*/ 	.short	(.L_237 - .L_236)
	.align		4
.L_236:
        /*058c*/ 	.word	index@(_ZN10layer_norm13ln_bwd_kernelINS_13Kernel_traitsIf6__halffS2_fjLj768ELj1ELj4ELj1ELj16ENS_18Kernel_traits_baseILj768EfS2_fS2_fjLj128EEEEELb0ELb0ELb0ELb0EEEvNS_9BwdParamsE)
        /*0590*/ 	.word	0x000000b5


	//----- nvinfo : EIATTR_FRAME_SIZE
	.align		4
.L_237:
        /*0594*/ 	.byte	0x04, 0x11
        /*0596*/ 	.short	(.L_239 - .L_238)
	.align		4
.L_238:
        /*0598*/ 	.word	index@(_ZN10layer_norm13ln_bwd_kernelINS_13Kernel_traitsIf6__halffS2_fjLj768ELj1ELj4ELj1ELj16ENS_18Kernel_traits_baseILj768EfS2_fS2_fjLj128EEEEELb0ELb0ELb0ELb0EEEvNS_9BwdParamsE)
        /*059c*/ 	.word	0x00000000


	//----- nvinfo : EIATTR_REGCOUNT
	.align		4
.L_239:
        /*05a0*/ 	.byte	0x04, 0x2f
        /*05a2*/ 	.short	(.L_241 - .L_240)
	.align		4
.L_240:
        /*05a4*/ 	.word	index@(_ZN10layer_norm13ln_bwd_kernelINS_13Kernel_traitsI6__halfS2_fS2_fjLj768ELj1ELj4ELj1ELj16ENS_18Kernel_traits_baseILj768ES2_S2_fS2_fjLj128EEEEELb1ELb1ELb1ELb1EEEvNS_9BwdParamsE)
        /*05a8*/ 	.word	0x000000fd


	//----- nvinfo : EIATTR_FRAME_SIZE
	.align		4
.L_241:
        /*05ac*/ 	.byte	0x04, 0x11
        /*05ae*/ 	.short	(.L_243 - .L_242)
	.align		4
.L_242:
        /*05b0*/ 	.word	index@(_ZN10layer_norm13ln_bwd_kernelINS_13Kernel_traitsI6__halfS2_fS2_fjLj768ELj1ELj4ELj1ELj16ENS_18Kernel_traits_baseILj768ES2_S2_fS2_fjLj128EEEEELb1ELb1ELb1ELb1EEEvNS_9BwdParamsE)
        /*05b4*/ 	.word	0x00000000


	//----- nvinfo : EIATTR_REGCOUNT
	.align		4
.L_243:
        /*05b8*/ 	.byte	0x04, 0x2f
        /*05ba*/ 	.short	(.L_245 - .L_244)
	.align		4
.L_244:
        /*05bc*/ 	.word	index@(_ZN10layer_norm22ln_bwd_finalize_kernelINS_22Kernel_traits_finalizeILj768E6__halfS2_fS2_fjLb1ELj1024ELj4ENS_18Kernel_traits_baseILj768ES2_S2_fS2_fjLj1024EEEEELb1ELb1EEEvNS_9BwdParamsE)
        /*05c0*/ 	.word	0x00000020


	//----- nvinfo : EIATTR_FRAME_SIZE
	.align		4
.L_245:
        /*05c4*/ 	.byte	0x04, 0x11
        /*05c6*/ 	.short	(.L_247 - .L_246)
	.align		4
.L_246:
        /*05c8*/ 	.word	index@(_ZN10layer_norm22ln_bwd_finalize_kernelINS_22Kernel_traits_finalizeILj768E6__halfS2_fS2_fjLb1ELj1024ELj4ENS_18Kernel_traits_baseILj768ES2_S2_fS2_fjLj1024EEEEELb1ELb1EEEvNS_9BwdParamsE)
        /*05cc*/ 	.word	0x00000000


	//----- nvinfo : EIATTR_REGCOUNT
	.align		4
.L_247:
        /*05d0*/ 	.byte	0x04, 0x2f
        /*05d2*/ 	.short	(.L_249 - .L_248)
	.align		4
.L_248:
        /*05d4*/ 	.word	index@(_ZN10layer_norm13ln_bwd_kernelINS_13Kernel_traitsI6__halfS2_fS2_fjLj768ELj1ELj4ELj1ELj16ENS_18Kernel_traits_baseILj768ES2_S2_fS2_fjLj128EEEEELb1ELb1ELb1ELb0EEEvNS_9BwdParamsE)
        /*05d8*/ 	.word	0x000000f8


	//----- nvinfo : EIATTR_FRAME_SIZE
	.align		4
.L_249:
        /*05dc*/ 	.byte	0x04, 0x11
        /*05de*/ 	.short	(.L_251 - .L_250)
	.align		4
.L_250:
        /*05e0*/ 	.word	index@(_ZN10layer_norm13ln_bwd_kernelINS_13Kernel_traitsI6__halfS2_fS2_fjLj768ELj1ELj4ELj1ELj16ENS_18Kernel_traits_baseILj768ES2_S2_fS2_fjLj128EEEEELb1ELb1ELb1ELb0EEEvNS_9BwdParamsE)
        /*05e4*/ 	.word	0x00000000


	//----- nvinfo : EIATTR_REGCOUNT
	.align		4
.L_251:
        /*05e8*/ 	.byte	0x04, 0x2f
        /*05ea*/ 	.short	(.L_253 - .L_252)
	.align		4
.L_252:
        /*05ec*/ 	.word	index@(_ZN10layer_norm22ln_bwd_finalize_kernelINS_22Kernel_traits_finalizeILj768E6__halfS2_fS2_fjLb1ELj1024ELj4ENS_18Kernel_traits_baseILj768ES2_S2_fS2_fjLj1024EEEEELb1ELb0EEEvNS_9BwdParamsE)
        /*05f0*/ 	.word	0x00000020


	//----- nvinfo : EIATTR_FRAME_SIZE
	.align		4
.L_253:
        /*05f4*/ 	.byte	0x04, 0x11
        /*05f6*/ 	.short	(.L_255 - .L_254)
	.align		4
.L_254:
        /*05f8*/ 	.word	index@(_ZN10layer_norm22ln_bwd_finalize_kernelINS_22Kernel_traits_finalizeILj768E6__halfS2_fS2_fjLb1ELj1024ELj4ENS_18Kernel_traits_baseILj768ES2_S2_fS2_fjLj1024EEEEELb1ELb0EEEvNS_9BwdParamsE)
        /*05fc*/ 	.word	0x00000000


	//----- nvinfo : EIATTR_REGCOUNT
	.align		4
.L_255:
        /*0600*/ 	.byte	0x04, 0x2f
        /*0602*/ 	.short	(.L_257 - .L_256)
	.align		4
.L_256:
        /*0604*/ 	.word	index@(_ZN10layer_norm13ln_bwd_kernelINS_13Kernel_traitsI6__halfS2_fS2_fjLj768ELj1ELj4ELj1ELj16ENS_18Kernel_traits_baseILj768ES2_S2_fS2_fjLj128EEEEELb1ELb1ELb0ELb1EEEvNS_9BwdParamsE)
        /*0608*/ 	.word	0x000000fe


	//----- nvinfo : EIATTR_FRAME_SIZE
	.align		4
.L_257:
        /*060c*/ 	.byte	0x04, 0x11
        /*060e*/ 	.short	(.L_259 - .L_258)
	.align		4
.L_258:
        /*0610*/ 	.word	index@(_ZN10layer_norm13ln_bwd_kernelINS_13Kernel_traitsI6__halfS2_fS2_fjLj768ELj1ELj4ELj1ELj16ENS_18Kernel_traits_baseILj768ES2_S2_fS2_fjLj128EEEEELb1ELb1ELb0ELb1EEEvNS_9BwdParamsE)
        /*0614*/ 	.word	0x00000000


	//----- nvinfo : EIATTR_REGCOUNT
	.align		4
.L_259:
        /*0618*/ 	.byte	0x04, 0x2f
        /*061a*/ 	.short	(.L_261 - .L_260)
	.align		4
.L_260:
        /*061c*/ 	.word	index@(_ZN10layer_norm13ln_bwd_kernelINS_13Kernel_traitsI6__halfS2_fS2_fjLj768ELj1ELj4ELj1ELj16ENS_18Kernel_traits_baseILj768ES2_S2_fS2_fjLj128EEEEELb1ELb1ELb0ELb0EEEvNS_9BwdParamsE)
        /*0620*/ 	.word	0x000000f4


	//----- nvinfo : EIATTR_FRAME_SIZE
	.align		4
.L_261:
        /*0624*/ 	.byte	0x04, 0x11
        /*0626*/ 	.short	(.L_263 - .L_262)
	.align		4
.L_262:
        /*0628*/ 	.word	index@(_ZN10layer_norm13ln_bwd_kernelINS_13Kernel_traitsI6__halfS2_fS2_fjLj768ELj1ELj4ELj1ELj16ENS_18Kernel_traits_baseILj768ES2_S2_fS2_fjLj128EEEEELb1ELb1ELb0ELb0EEEvNS_9BwdParamsE)
        /*062c*/ 	.word	0x00000000


	//----- nvinfo : EIATTR_REGCOUNT
	.align		4
.L_263:
        /*0630*/ 	.byte	0x04, 0x2f
        /*0632*/ 	.short	(.L_265 - .L_264)
	.align		4
.L_264:
        /*0634*/ 	.word	index@(_ZN10layer_norm13ln_bwd_kernelINS_13Kernel_traitsI6__halfS2_fS2_fjLj768ELj1ELj4ELj1ELj16ENS_18Kernel_traits_baseILj768ES2_S2_fS2_fjLj128EEEEELb1ELb0ELb1ELb1EEEvNS_9BwdParamsE)
        /*0638*/ 	.word	0x000000da


	//----- nvinfo : EIATTR_FRAME_SIZE
	.align		4
.L_265:
        /*063c*/ 	.byte	0x04, 0x11
        /*063e*/ 	.short	(.L_267 - .L_266)
	.align		4
.L_266:
        /*0640*/ 	.word	index@(_ZN10layer_norm13ln_bwd_kernelINS_13Kernel_traitsI6__halfS2_fS2_fjLj768ELj1ELj4ELj1ELj16ENS_18Kernel_traits_baseILj768ES2_S2_fS2_fjLj128EEEEELb1ELb0ELb1ELb1EEEvNS_9BwdParamsE)
        /*0644*/ 	.word	0x00000000


	//----- nvinfo : EIATTR_REGCOUNT
	.align		4
.L_267:
        /*0648*/ 	.byte	0x04, 0x2f
        /*064a*/ 	.short	(.L_269 - .L_268)
	.align		4
.L_268:
        /*064c*/ 	.word	index@(_ZN10layer_norm22ln_bwd_finalize_kernelINS_22Kernel_traits_finalizeILj768E6__halfS2_fS2_fjLb0ELj1024ELj4ENS_18Kernel_traits_baseILj768ES2_S2_fS2_fjLj1024EEEEELb0ELb1EEEvNS_9BwdParamsE)
        /*0650*/ 	.word	0x00000020


	//----- nvinfo : EIATTR_FRAME_SIZE
	.align		4
.L_269:
        /*0654*/ 	.byte	0x04, 0x11
        /*0656*/ 	.short	(.L_271 - .L_270)
	.align		4
.L_270:
        /*0658*/ 	.word	index@(_ZN10layer_norm22ln_bwd_finalize_kernelINS_22Kernel_traits_finalizeILj768E6__halfS2_fS2_fjLb0ELj1024ELj4ENS_18Kernel_traits_baseILj768ES2_S2_fS2_fjLj1024EEEEELb0ELb1EEEvNS_9BwdParamsE)
        /*065c*/ 	.word	0x00000000


	//----- nvinfo : EIATTR_REGCOUNT
	.align		4
.L_271:
        /*0660*/ 	.byte	0x04, 0x2f
        /*0662*/ 	.short	(.L_273 - .L_272)
	.align		4
.L_272:
        /*0664*/ 	.word	index@(_ZN10layer_norm13ln_bwd_kernelINS_13Kernel_traitsI6__halfS2_fS2_fjLj768ELj1ELj4ELj1ELj16ENS_18Kernel_traits_baseILj768ES2_S2_fS2_fjLj128EEEEELb1ELb0ELb1ELb0EEEvNS_9BwdParamsE)
        /*0668*/ 	.word	0x000000cb


	//----- nvinfo : EIATTR_FRAME_SIZE
	.align		4
.L_273:
        /*066c*/ 	.byte	0x04, 0x11
        /*066e*/ 	.short	(.L_275 - .L_274)
	.align		4
.L_274:
        /*0670*/ 	.word	index@(_ZN10layer_norm13ln_bwd_kernelINS_13Kernel_traitsI6__halfS2_fS2_fjLj768ELj1ELj4ELj1ELj16ENS_18Kernel_traits_baseILj768ES2_S2_fS2_fjLj128EEEEELb1ELb0ELb1ELb0EEEvNS_9BwdParamsE)
        /*0674*/ 	.word	0x00000000


	//----- nvinfo : EIATTR_REGCOUNT
	.align		4
.L_275:
        /*0678*/ 	.byte	0x04, 0x2f
        /*067a*/ 	.short	(.L_277 - .L_276)
	.align		4
.L_276:
        /*067c*/ 	.word	index@(_ZN10layer_norm22ln_bwd_finalize_kernelINS_22Kernel_traits_finalizeILj768E6__halfS2_fS2_fjLb0ELj1024ELj4ENS_18Kernel_traits_baseILj768ES2_S2_fS2_fjLj1024EEEEELb0ELb0EEEvNS_9BwdParamsE)
        /*0680*/ 	.word	0x00000020


	//----- nvinfo : EIATTR_FRAME_SIZE
	.align		4
.L_277:
        /*0684*/ 	.byte	0x04, 0x11
        /*0686*/ 	.short	(.L_279 - .L_278)
	.align		4
.L_278:
        /*0688*/ 	.word	index@(_ZN10layer_norm22ln_bwd_finalize_kernelINS_22Kernel_traits_finalizeILj768E6__halfS2_fS2_fjLb0ELj1024ELj4ENS_18Kernel_traits_baseILj768ES2_S2_fS2_fjLj1024EEEEELb0ELb0EEEvNS_9BwdParamsE)
        /*068c*/ 	.word	0x00000000


	//----- nvinfo : EIATTR_REGCOUNT
	.align		4
.L_279:
        /*0690*/ 	.byte	0x04, 0x2f
        /*0692*/ 	.short	(.L_281 - .L_280)
	.align		4
.L_280:
        /*0694*/ 	.word	index@(_ZN10layer_norm13ln_bwd_kernelINS_13Kernel_traitsI6__halfS2_fS2_fjLj768ELj1ELj4ELj1ELj16ENS_18Kernel_traits_baseILj768ES2_S2_fS2_fjLj128EEEEELb1ELb0ELb0ELb1EEEvNS_9BwdParamsE)
        /*0698*/ 	.word	0x000000d8


	//----- nvinfo : EIATTR_FRAME_SIZE
	.align		4
.L_281:
        /*069c*/ 	.byte	0x04, 0x11
        /*069e*/ 	.short	(.L_283 - .L_282)
	.align		4
.L_282:
        /*06a0*/ 	.word	index@(_ZN10layer_norm13ln_bwd_kernelINS_13Kernel_traitsI6__halfS2_fS2_fjLj768ELj1ELj4ELj1ELj16ENS_18Kernel_traits_baseILj768ES2_S2_fS2_fjLj128EEEEELb1ELb0ELb0ELb1EEEvNS_9BwdParamsE)
        /*06a4*/ 	.word	0x00000000


	//----- nvinfo : EIATTR_REGCOUNT
	.align		4
.L_283:
        /*06a8*/ 	.byte	0x04, 0x2f
        /*06aa*/ 	.short	(.L_285 - .L_284)
	.align		4
.L_284:
        /*06ac*/ 	.word	index@(_ZN10layer_norm13ln_bwd_kernelINS_13Kernel_traitsI6__halfS2_fS2_fjLj768ELj1ELj4ELj1ELj16ENS_18Kernel_traits_baseILj768ES2_S2_fS2_fjLj128EEEEELb1ELb0ELb0ELb0EEEvNS_9BwdParamsE)
        /*06b0*/ 	.word	0x000000be


	//----- nvinfo : EIATTR_FRAME_SIZE
	.align		4
.L_285:
        /*06b4*/ 	.byte	0x04, 0x11
        /*06b6*/ 	.short	(.L_287 - .L_286)
	.align		4
.L_286:
        /*06b8*/ 	.word	index@(_ZN10layer_norm13ln_bwd_kernelINS_13Kernel_traitsI6__halfS2_fS2_fjLj768ELj1ELj4ELj1ELj16ENS_18Kernel_traits_baseILj768ES2_S2_fS2_fjLj128EEEEELb1ELb0ELb0ELb0EEEvNS_9BwdParamsE)
        /*06bc*/ 	.word	0x00000000


	//----- nvinfo : EIATTR_REGCOUNT
	.align		4
.L_287:
        /*06c0*/ 	.byte	0x04, 0x2f
        /*06c2*/ 	.short	(.L_289 - .L_288)
	.align		4
.L_288:
        /*06c4*/ 	.word	index@(_ZN10layer_norm13ln_bwd_kernelINS_13Kernel_traitsI6__halfS2_fS2_fjLj768ELj1ELj4ELj1ELj16ENS_18Kernel_traits_baseILj768ES2_S2_fS2_fjLj128EEEEELb0ELb1ELb1ELb1EEEvNS_9BwdParamsE)
        /*06c8*/ 	.word	0x000000f5


	//----- nvinfo : EIATTR_FRAME_SIZE
	.align		4
.L_289:
        /*06cc*/ 	.byte	0x04, 0x11
        /*06ce*/ 	.short	(.L_291 - .L_290)
	.align		4
.L_290:
        /*06d0*/ 	.word	index@(_ZN10layer_norm13ln_bwd_kernelINS_13Kernel_traitsI6__halfS2_fS2_fjLj768ELj1ELj4ELj1ELj16ENS_18Kernel_traits_baseILj768ES2_S2_fS2_fjLj128EEEEELb0ELb1ELb1ELb1EEEvNS_9BwdParamsE)
        /*06d4*/ 	.word	0x00000000


	//----- nvinfo : EIATTR_REGCOUNT
	.align		4
.L_291:
        /*06d8*/ 	.byte	0x04, 0x2f
        /*06da*/ 	.short	(.L_293 - .L_292)
	.align		4
.L_292:
        /*06dc*/ 	.word	index@(_ZN10layer_norm13ln_bwd_kernelINS_13Kernel_traitsI6__halfS2_fS2_fjLj768ELj1ELj4ELj1ELj16ENS_18Kernel_traits_baseILj768ES2_S2_fS2_fjLj128EEEEELb0ELb1ELb1ELb0EEEvNS_9BwdParamsE)
        /*06e0*/ 	.word	0x000000f5


	//----- nvinfo : EIATTR_FRAME_SIZE
	.align		4
.L_293:
        /*06e4*/ 	.byte	0x04, 0x11
        /*06e6*/ 	.short	(.L_295 - .L_294)
	.align		4
.L_294:
        /*06e8*/ 	.word	index@(_ZN10layer_norm13ln_bwd_kernelINS_13Kernel_traitsI6__halfS2_fS2_fjLj768ELj1ELj4ELj1ELj16ENS_18Kernel_traits_baseILj768ES2_S2_fS2_fjLj128EEEEELb0ELb1ELb1ELb0EEEvNS_9BwdParamsE)
        /*06ec*/ 	.word	0x00000000


	//----- nvinfo : EIATTR_REGCOUNT
	.align		4
.L_295:
        /*06f0*/ 	.byte	0x04, 0x2f
        /*06f2*/ 	.short	(.L_297 - .L_296)
	.align		4
.L_296:
        /*06f4*/ 	.word	index@(_ZN10layer_norm13ln_bwd_kernelINS_13Kernel_traitsI6__halfS2_fS2_fjLj768ELj1ELj4ELj1ELj16ENS_18Kernel_traits_baseILj768ES2_S2_fS2_fjLj128EEEEELb0ELb1ELb0ELb1EEEvNS_9BwdParamsE)
        /*06f8*/ 	.word	0x000000fe


	//----- nvinfo : EIATTR_FRAME_SIZE
	.align		4
.L_297:
        /*06fc*/ 	.byte	0x04, 0x11
        /*06fe*/ 	.short	(.L_299 - .L_298)
	.align		4
.L_298:
        /*0700*/ 	.word	index@(_ZN10layer_norm13ln_bwd_kernelINS_13Kernel_traitsI6__halfS2_fS2_fjLj768ELj1ELj4ELj1ELj16ENS_18Kernel_traits_baseILj768ES2_S2_fS2_fjLj128EEEEELb0ELb1ELb0ELb1EEEvNS_9BwdParamsE)
        /*0704*/ 	.word	0x00000000


	//----- nvinfo : EIATTR_REGCOUNT
	.align		4
.L_299:
        /*0708*/ 	.byte	0x04, 0x2f
        /*070a*/ 	.short	(.L_301 - .L_300)
	.align		4
.L_300:
        /*070c*/ 	.word	index@(_ZN10layer_norm13ln_bwd_kernelINS_13Kernel_traitsI6__halfS2_fS2_fjLj768ELj1ELj4ELj1ELj16ENS_18Kernel_traits_baseILj768ES2_S2_fS2_fjLj128EEEEELb0ELb1ELb0ELb0EEEvNS_9BwdParamsE)
        /*0710*/ 	.word	0x000000ed


	//----- nvinfo : EIATTR_FRAME_SIZE
	.align		4
.L_301:
        /*0714*/ 	.byte	0x04, 0x11
        /*0716*/ 	.short	(.L_303 - .L_302)
	.align		4
.L_302:
        /*0718*/ 	.word	index@(_ZN10layer_norm13ln_bwd_kernelINS_13Kernel_traitsI6__halfS2_fS2_fjLj768ELj1ELj4ELj1ELj16ENS_18Kernel_traits_baseILj768ES2_S2_fS2_fjLj128EEEEELb0ELb1ELb0ELb0EEEvNS_9BwdParamsE)
        /*071c*/ 	.word	0x00000000


	//----- nvinfo : EIATTR_REGCOUNT
	.align		4
.L_303:
        /*0720*/ 	.byte	0x04, 0x2f
        /*0722*/ 	.short	(.L_305 - .L_304)
	.align		4
.L_304:
        /*0724*/ 	.word	index@(_ZN10layer_norm13ln_bwd_kernelINS_13Kernel_traitsI6__halfS2_fS2_fjLj768ELj1ELj4ELj1ELj16ENS_18Kernel_traits_baseILj768ES2_S2_fS2_fjLj128EEEEELb0ELb0ELb1ELb1EEEvNS_9BwdParamsE)
        /*0728*/ 	.word	0x000000c6


	//----- nvinfo : EIATTR_FRAME_SIZE
	.align		4
.L_305:
        /*072c*/ 	.byte	0x04, 0x11
        /*072e*/ 	.short	(.L_307 - .L_306)
	.align		4
.L_306:
        /*0730*/ 	.word	index@(_ZN10layer_norm13ln_bwd_kernelINS_13Kernel_traitsI6__halfS2_fS2_fjLj768ELj1ELj4ELj1ELj16ENS_18Kernel_traits_baseILj768ES2_S2_fS2_fjLj128EEEEELb0ELb0ELb1ELb1EEEvNS_9BwdParamsE)
        /*0734*/ 	.word	0x00000000


	//----- nvinfo : EIATTR_REGCOUNT
	.align		4
.L_307:
        /*0738*/ 	.byte	0x04, 0x2f
        /*073a*/ 	.short	(.L_309 - .L_308)
	.align		4
.L_308:
        /*073c*/ 	.word	index@(_ZN10layer_norm13ln_bwd_kernelINS_13Kernel_traitsI6__halfS2_fS2_fjLj768ELj1ELj4ELj1ELj16ENS_18Kernel_traits_baseILj768ES2_S2_fS2_fjLj128EEEEELb0ELb0ELb1ELb0EEEvNS_9BwdParamsE)
        /*0740*/ 	.word	0x000000c2


	//----- nvinfo : EIATTR_FRAME_SIZE
	.align		4
.L_309:
        /*0744*/ 	.byte	0x04, 0x11
        /*0746*/ 	.short	(.L_311 - .L_310)
	.align		4
.L_310:
        /*0748*/ 	.word	index@(_ZN10layer_norm13ln_bwd_kernelINS_13Kernel_traitsI6__halfS2_fS2_fjLj768ELj1ELj4ELj1ELj16ENS_18Kernel_traits_baseILj768ES2_S2_fS2_fjLj128EEEEELb0ELb0ELb1ELb0EEEvNS_9BwdParamsE)
        /*074c*/ 	.word	0x00000000


	//----- nvinfo : EIATTR_REGCOUNT
	.align		4
.L_311:
        /*0750*/ 	.byte	0x04, 0x2f
        /*0752*/ 	.short	(.L_313 - .L_312)
	.align		4
.L_312:
        /*0754*/ 	.word	index@(_ZN10layer_norm13ln_bwd_kernelINS_13Kernel_traitsI6__halfS2_fS2_fjLj768ELj1ELj4ELj1ELj16ENS_18Kernel_traits_baseILj768ES2_S2_fS2_fjLj128EEEEELb0ELb0ELb0ELb1EEEvNS_9BwdParamsE)
        /*0758*/ 	.word	0x000000c2


	//----- nvinfo : EIATTR_FRAME_SIZE
	.align		4
.L_313:
        /*075c*/ 	.byte	0x04, 0x11
        /*075e*/ 	.short	(.L_315 - .L_314)
	.align		4
.L_314:
        /*0760*/ 	.word	index@(_ZN10layer_norm13ln_bwd_kernelINS_13Kernel_traitsI6__halfS2_fS2_fjLj768ELj1ELj4ELj1ELj16ENS_18Kernel_traits_baseILj768ES2_S2_fS2_fjLj128EEEEELb0ELb0ELb0ELb1EEEvNS_9BwdParamsE)
        /*0764*/ 	.word	0x00000000


	//----- nvinfo : EIATTR_REGCOUNT
	.align		4
.L_315:
        /*0768*/ 	.byte	0x04, 0x2f
        /*076a*/ 	.short	(.L_317 - .L_316)
	.align		4
.L_316:
        /*076c*/ 	.word	index@(_ZN10layer_norm13ln_bwd_kernelINS_13Kernel_traitsI6__halfS2_fS2_fjLj768ELj1ELj4ELj1ELj16ENS_18Kernel_traits_baseILj768ES2_S2_fS2_fjLj128EEEEELb0ELb0ELb0ELb0EEEvNS_9BwdParamsE)
        /*0770*/ 	.word	0x000000b5


	//----- nvinfo : EIATTR_FRAME_SIZE
	.align		4
.L_317:
        /*0774*/ 	.byte	0x04, 0x11
        /*0776*/ 	.short	(.L_319 - .L_318)
	.align		4
.L_318:
        /*0778*/ 	.word	index@(_ZN10layer_norm13ln_bwd_kernelINS_13Kernel_traitsI6__halfS2_fS2_fjLj768ELj1ELj4ELj1ELj16ENS_18Kernel_traits_baseILj768ES2_S2_fS2_fjLj128EEEEELb0ELb0ELb0ELb0EEEvNS_9BwdParamsE)
        /*077c*/ 	.word	0x00000000


	//----- nvinfo : EIATTR_REGCOUNT
	.align		4
.L_319:
        /*0780*/ 	.byte	0x04, 0x2f
        /*0782*/ 	.short	(.L_321 - .L_320)
	.align		4
.L_320:
        /*0784*/ 	.word	index@(_ZN10layer_norm13ln_bwd_kernelINS_13Kernel_traitsIf6__halfS2_S2_fjLj768ELj1ELj4ELj1ELj16ENS_18Kernel_traits_baseILj768EfS2_S2_S2_fjLj128EEEEELb1ELb1ELb1ELb1EEEvNS_9BwdParamsE)
        /*0788*/ 	.word	0x000000f2


	//----- nvinfo : EIATTR_FRAME_SIZE
	.align		4
.L_321:
        /*078c*/ 	.byte	0x04, 0x11
        /*078e*/ 	.short	(.L_323 - .L_322)
	.align		4
.L_322:
        /*0790*/ 	.word	index@(_ZN10layer_norm13ln_bwd_kernelINS_13Kernel_traitsIf6__halfS2_S2_fjLj768ELj1ELj4ELj1ELj16ENS_18Kernel_traits_baseILj768EfS2_S2_S2_fjLj128EEEEELb1ELb1ELb1ELb1EEEvNS_9BwdParamsE)
        /*0794*/ 	.word	0x00000000


	//----- nvinfo : EIATTR_REGCOUNT
	.align		4
.L_323:
        /*0798*/ 	.byte	0x04, 0x2f
        /*079a*/ 	.short	(.L_325 - .L_324)
	.align		4
.L_324:
        /*079c*/ 	.word	index@(_ZN10layer_norm22ln_bwd_finalize_kernelINS_22Kernel_traits_finalizeILj768Ef6__halfS2_S2_fjLb1ELj1024ELj4ENS_18Kernel_traits_baseILj768EfS2_S2_S2_fjLj1024EEEEELb1ELb1EEEvNS_9BwdParamsE)
        /*07a0*/ 	.word	0x00000020


	//----- nvinfo : EIATTR_FRAME_SIZE
	.align		4
.L_325:
        /*07a4*/ 	.byte	0x04, 0x11
        /*07a6*/ 	.short	(.L_327 - .L_326)
	.align		4
.L_326:
        /*07a8*/ 	.word	index@(_ZN10layer_norm22ln_bwd_finalize_kernelINS_22Kernel_traits_finalizeILj768Ef6__halfS2_S2_fjLb1ELj1024ELj4ENS_18Kernel_traits_baseILj768EfS2_S2_S2_fjLj1024EEEEELb1ELb1EEEvNS_9BwdParamsE)
        /*07ac*/ 	.word	0x00000000


	//----- nvinfo : EIATTR_REGCOUNT
	.align		4
.L_327:
        /*07b0*/ 	.byte	0x04, 0x2f
        /*07b2*/ 	.short	(.L_329 - .L_328)
	.align		4
.L_328:
        /*07b4*/ 	.word	index@(_ZN10layer_norm13ln_bwd_kernelINS_13Kernel_traitsIf6__halfS2_S2_fjLj768ELj1ELj4ELj1ELj16ENS_18Kernel_traits_baseILj768EfS2_S2_S2_fjLj128EEEEELb1ELb1ELb1ELb0EEEvNS_9BwdParamsE)
        /*07b8*/ 	.word	0x000000e6


	//----- nvinfo : EIATTR_FRAME_SIZE
	.align		4
.L_329:
        /*07bc*/ 	.byte	0x04, 0x11
        /*07be*/ 	.short	(.L_331 - .L_330)
	.align		4
.L_330:
        /*07c0*/ 	.word	index@(_ZN10layer_norm13ln_bwd_kernelINS_13Kernel_traitsIf6__halfS2_S2_fjLj768ELj1ELj4ELj1ELj16ENS_18Kernel_traits_baseILj768EfS2_S2_S2_fjLj128EEEEELb1ELb1ELb1ELb0EEEvNS_9BwdParamsE)
        /*07c4*/ 	.word	0x00000000


	//----- nvinfo : EIATTR_REGCOUNT
	.align		4
.L_331:
        /*07c8*/ 	.byte	0x04, 0x2f
        /*07ca*/ 	.short	(.L_333 - .L_332)
	.align		4
.L_332:
        /*07cc*/ 	.word	index@(_ZN10layer_norm22ln_bwd_finalize_kernelINS_22Kernel_traits_finalizeILj768Ef6__halfS2_S2_fjLb1ELj1024ELj4ENS_18Kernel_traits_baseILj768EfS2_S2_S2_fjLj1024EEEEELb1ELb0EEEvNS_9BwdParamsE)
        /*07d0*/ 	.word	0x00000020


	//----- nvinfo : EIATTR_FRAME_SIZE
	.align		4
.L_333:
        /*07d4*/ 	.byte	0x04, 0x11
        /*07d6*/ 	.short	(.L_335 - .L_334)
	.align		4
.L_334:
        /*07d8*/ 	.word	index@(_ZN10layer_norm22ln_bwd_finalize_kernelINS_22Kernel_traits_finalizeILj768Ef6__halfS2_S2_fjLb1ELj1024ELj4ENS_18Kernel_traits_baseILj768EfS2_S2_S2_fjLj1024EEEEELb1ELb0EEEvNS_9BwdParamsE)
        /*07dc*/ 	.word	0x00000000


	//----- nvinfo : EIATTR_REGCOUNT
	.align		4
.L_335:
        /*07e0*/ 	.byte	0x04, 0x2f
        /*07e2*/ 	.short	(.L_337 - .L_336)
	.align		4
.L_336:
        /*07e4*/ 	.word	index@(_ZN10layer_norm13ln_bwd_kernelINS_13Kernel_traitsIf6__halfS2_S2_fjLj768ELj1ELj4ELj1ELj16ENS_18Kernel_traits_baseILj768EfS2_S2_S2_fjLj128EEEEELb1ELb1ELb0ELb1EEEvNS_9BwdParamsE)
        /*07e8*/ 	.word	0x000000e4


	//----- nvinfo : EIATTR_FRAME_SIZE
	.align		4
.L_337:
        /*07ec*/ 	.byte	0x04, 0x11
        /*07ee*/ 	.short	(.L_339 - .L_338)
	.align		4
.L_338:
        /*07f0*/ 	.word	index@(_ZN10layer_norm13ln_bwd_kernelINS_13Kernel_traitsIf6__halfS2_S2_fjLj768ELj1ELj4ELj1ELj16ENS_18Kernel_traits_baseILj768EfS2_S2_S2_fjLj128EEEEELb1ELb1ELb0ELb1EEEvNS_9BwdParamsE)
        /*07f4*/ 	.word	0x00000000


	//----- nvinfo : EIATTR_REGCOUNT
	.align		4
.L_339:
        /*07f8*/ 	.byte	0x04, 0x2f
        /*07fa*/ 	.short	(.L_341 - .L_340)
	.align		4
.L_340:
        /*07fc*/ 	.word	index@(_ZN10layer_norm13ln_bwd_kernelINS_13Kernel_traitsIf6__halfS2_S2_fjLj768ELj1ELj4ELj1ELj16ENS_18Kernel_traits_baseILj768EfS2_S2_S2_fjLj128EEEEELb1ELb1ELb0ELb0EEEvNS_9BwdParamsE)
        /*0800*/ 	.word	0x000000e3


	//----- nvinfo : EIATTR_FRAME_SIZE
	.align		4
.L_341:
        /*0804*/ 	.byte	0x04, 0x11
        /*0806*/ 	.short	(.L_343 - .L_342)
	.align		4
.L_342:
        /*0808*/ 	.word	index@(_ZN10layer_norm13ln_bwd_kernelINS_13Kernel_traitsIf6__halfS2_S2_fjLj768ELj1ELj4ELj1ELj16ENS_18Kernel_traits_baseILj768EfS2_S2_S2_fjLj128EEEEELb1ELb1ELb0ELb0EEEvNS_9BwdParamsE)
        /*080c*/ 	.word	0x00000000


	//----- nvinfo : EIATTR_REGCOUNT
	.align		4
.L_343:
        /*0810*/ 	.byte	0x04, 0x2f
        /*0812*/ 	.short	(.L_345 - .L_344)
	.align		4
.L_344:
        /*0814*/ 	.word	index@(_ZN10layer_norm13ln_bwd_kernelINS_13Kernel_traitsIf6__halfS2_S2_fjLj768ELj1ELj4ELj1ELj16ENS_18Kernel_traits_baseILj768EfS2_S2_S2_fjLj128EEEEELb1ELb0ELb1ELb1EEEvNS_9BwdParamsE)
        /*0818*/ 	.word	0x000000c5


	//----- nvinfo : EIATTR_FRAME_SIZE
	.align		4
.L_345:
        /*081c*/ 	.byte	0x04, 0x11
        /*081e*/ 	.short	(.L_347 - .L_346)
	.align		4
.L_346:
        /*0820*/ 	.word	index@(_ZN10layer_norm13ln_bwd_kernelINS_13Kernel_traitsIf6__halfS2_S2_fjLj768ELj1ELj4ELj1ELj16ENS_18Kernel_traits_baseILj768EfS2_S2_S2_fjLj128EEEEELb1ELb0ELb1ELb1EEEvNS_9BwdParamsE)
        /*0824*/ 	.word	0x00000000


	//----- nvinfo : EIATTR_REGCOUNT
	.align		4
.L_347:
        /*0828*/ 	.byte	0x04, 0x2f
        /*082a*/ 	.short	(.L_349 - .L_348)
	.align		4
.L_348:
        /*082c*/ 	.word	index@(_ZN10layer_norm22ln_bwd_finalize_kernelINS_22Kernel_traits_finalizeILj768Ef6__halfS2_S2_fjLb0ELj1024ELj4ENS_18Kernel_traits_baseILj768EfS2_S2_S2_fjLj1024EEEEELb0ELb1EEEvNS_9BwdParamsE)
        /*0830*/ 	.word	0x00000020


	//----- nvinfo : EIATTR_FRAME_SIZE
	.align		4
.L_349:
        /*0834*/ 	.byte	0x04, 0x11
        /*0836*/ 	.short	(.L_351 - .L_350)
	.align		4
.L_350:
        /*0838*/ 	.word	index@(_ZN10layer_norm22ln_bwd_finalize_kernelINS_22Kernel_traits_finalizeILj768Ef6__halfS2_S2_fjLb0ELj1024ELj4ENS_18Kernel_traits_baseILj768EfS2_S2_S2_fjLj1024EEEEELb0ELb1EEEvNS_9BwdParamsE)
        /*083c*/ 	.word	0x00000000


	//----- nvinfo : EIATTR_REGCOUNT
	.align		4
.L_351:
        /*0840*/ 	.byte	0x04, 0x2f
        /*0842*/ 	.short	(.L_353 - .L_352)
	.align		4
.L_352:
        /*0844*/ 	.word	index@(_ZN10layer_norm13ln_bwd_kernelINS_13Kernel_traitsIf6__halfS2_S2_fjLj768ELj1ELj4ELj1ELj16ENS_18Kernel_traits_baseILj768EfS2_S2_S2_fjLj128EEEEELb1ELb0ELb1ELb0EEEvNS_9BwdParamsE)
        /*0848*/ 	.word	0x000000b2


	//----- nvinfo : EIATTR_FRAME_SIZE
	.align		4
.L_353:
        /*084c*/ 	.byte	0x04, 0x11
        /*084e*/ 	.short	(.L_355 - .L_354)
	.align		4
.L_354:
        /*0850*/ 	.word	index@(_ZN10layer_norm13ln_bwd_kernelINS_13Kernel_traitsIf6__halfS2_S2_fjLj768ELj1ELj4ELj1ELj16ENS_18Kernel_traits_baseILj768EfS2_S2_S2_fjLj128EEEEELb1ELb0ELb1ELb0EEEvNS_9BwdParamsE)
        /*0854*/ 	.word	0x00000000


	//----- nvinfo : EIATTR_REGCOUNT
	.align		4
.L_355:
        /*0858*/ 	.byte	0x04, 0x2f
        /*085a*/ 	.short	(.L_357 - .L_356)
	.align		4
.L_356:
        /*085c*/ 	.word	index@(_ZN10layer_norm22ln_bwd_finalize_kernelINS_22Kernel_traits_finalizeILj768Ef6__halfS2_S2_fjLb0ELj1024ELj4ENS_18Kernel_traits_baseILj768EfS2_S2_S2_fjLj1024EEEEELb0ELb0EEEvNS_9BwdParamsE)
        /*0860*/ 	.word	0x00000020


	//----- nvinfo : EIATTR_FRAME_SIZE
	.align		4
.L_357:
        /*0864*/ 	.byte	0x04, 0x11
        /*0866*/ 	.short	(.L_359 - .L_358)
	.align		4
.L_358:
        /*0868*/ 	.word	index@(_ZN10layer_norm22ln_bwd_finalize_kernelINS_22Kernel_traits_finalizeILj768Ef6__halfS2_S2_fjLb0ELj1024ELj4ENS_18Kernel_traits_baseILj768EfS2_S2_S2_fjLj1024EEEEELb0ELb0EEEvNS_9BwdParamsE)
        /*086c*/ 	.word	0x00000000


	//----- nvinfo : EIATTR_REGCOUNT
	.align		4
.L_359:
        /*0870*/ 	.byte	0x04, 0x2f
        /*0872*/ 	.short	(.L_361 - .L_360)
	.align		4
.L_360:
        /*0874*/ 	.word	index@(_ZN10layer_norm13ln_bwd_kernelINS_13Kernel_traitsIf6__halfS2_S2_fjLj768ELj1ELj4ELj1ELj16ENS_18Kernel_traits_baseILj768EfS2_S2_S2_fjLj128EEEEELb1ELb0ELb0ELb1EEEvNS_9BwdParamsE)
        /*0878*/ 	.word	0x000000a8


	//----- nvinfo : EIATTR_FRAME_SIZE
	.align		4
.L_361:
        /*087c*/ 	.byte	0x04, 0x11
        /*087e*/ 	.short	(.L_363 - .L_362)
	.align		4
.L_362:
        /*0880*/ 	.word	index@(_ZN10layer_norm13ln_bwd_kernelINS_13Kernel_traitsIf6__halfS2_S2_fjLj768ELj1ELj4ELj1ELj16ENS_18Kernel_traits_baseILj768EfS2_S2_S2_fjLj128EEEEELb1ELb0ELb0ELb1EEEvNS_9BwdParamsE)
        /*0884*/ 	.word	0x00000000


	//----- nvinfo : EIATTR_REGCOUNT
	.align		4
.L_363:
        /*0888*/ 	.byte	0x04, 0x2f
        /*088a*/ 	.short	(.L_365 - .L_364)
	.align		4
.L_364:
        /*088c*/ 	.word	index@(_ZN10layer_norm13ln_bwd_kernelINS_13Kernel_traitsIf6__halfS2_S2_fjLj768ELj1ELj4ELj1ELj16ENS_18Kernel_traits_baseILj768EfS2_S2_S2_fjLj128EEEEELb1ELb0ELb0ELb0EEEvNS_9BwdParamsE)
        /*0890*/ 	.word	0x000000a8


	//----- nvinfo : EIATTR_FRAME_SIZE
	.align		4
.L_365:
        /*0894*/ 	.byte	0x04, 0x11
        /*0896*/ 	.short	(.L_367 - .L_366)
	.align		4
.L_366:
        /*0898*/ 	.word	index@(_ZN10layer_norm13ln_bwd_kernelINS_13Kernel_traitsIf6__halfS2_S2_fjLj768ELj1ELj4ELj1ELj16ENS_18Kernel_traits_baseILj768EfS2_S2_S2_fjLj128EEEEELb1ELb0ELb0ELb0EEEvNS_9BwdParamsE)
        /*089c*/ 	.word	0x00000000


	//----- nvinfo : EIATTR_REGCOUNT
	.align		4
.L_367:
        /*08a0*/ 	.byte	0x04, 0x2f
        /*08a2*/ 	.short	(.L_369 - .L_368)
	.align		4
.L_368:
        /*08a4*/ 	.word	index@(_ZN10layer_norm13ln_bwd_kernelINS_13Kernel_traitsIf6__halfS2_S2_fjLj768ELj1ELj4ELj1ELj16ENS_18Kernel_traits_baseILj768EfS2_S2_S2_fjLj128EEEEELb0ELb1ELb1ELb1EEEvNS_9BwdParamsE)
        /*08a8*/ 	.word	0x000000ea


	//----- nvinfo : EIATTR_FRAME_SIZE
	.align		4
.L_369:
        /*08ac*/ 	.byte	0x04, 0x11
        /*08ae*/ 	.short	(.L_371 - .L_370)
	.align		4
.L_370:
        /*08b0*/ 	.word	index@(_ZN10layer_norm13ln_bwd_kernelINS_13Kernel_traitsIf6__halfS2_S2_fjLj768ELj1ELj4ELj1ELj16ENS_18Kernel_traits_baseILj768EfS2_S2_S2_fjLj128EEEEELb0ELb1ELb1ELb1EEEvNS_9BwdParamsE)
        /*08b4*/ 	.word	0x00000000


	//----- nvinfo : EIATTR_REGCOUNT
	.align		4
.L_371:
        /*08b8*/ 	.byte	0x04, 0x2f
        /*08ba*/ 	.short	(.L_373 - .L_372)
	.align		4
.L_372:
        /*08bc*/ 	.word	index@(_ZN10layer_norm13ln_bwd_kernelINS_13Kernel_traitsIf6__halfS2_S2_fjLj768ELj1ELj4ELj1ELj16ENS_18Kernel_traits_baseILj768EfS2_S2_S2_fjLj128EEEEELb0ELb1ELb1ELb0EEEvNS_9BwdParamsE)
        /*08c0*/ 	.word	0x000000e0


	//----- nvinfo : EIATTR_FRAME_SIZE
	.align		4
.L_373:
        /*08c4*/ 	.byte	0x04, 0x11
        /*08c6*/ 	.short	(.L_375 - .L_374)
	.align		4
.L_374:
        /*08c8*/ 	.word	index@(_ZN10layer_norm13ln_bwd_kernelINS_13Kernel_traitsIf6__halfS2_S2_fjLj768ELj1ELj4ELj1ELj16ENS_18Kernel_traits_baseILj768EfS2_S2_S2_fjLj128EEEEELb0ELb1ELb1ELb0EEEvNS_9BwdParamsE)
        /*08cc*/ 	.word	0x00000000


	//----- nvinfo : EIATTR_REGCOUNT
	.align		4
.L_375:
        /*08d0*/ 	.byte	0x04, 0x2f
        /*08d2*/ 	.short	(.L_377 - .L_376)
	.align		4
.L_376:
        /*08d4*/ 	.word	index@(_ZN10layer_norm13ln_bwd_kernelINS_13Kernel_traitsIf6__halfS2_S2_fjLj768ELj1ELj4ELj1ELj16ENS_18Kernel_traits_baseILj768EfS2_S2_S2_fjLj128EEEEELb0ELb1ELb0ELb1EEEvNS_9BwdParamsE)
        /*08d8*/ 	.word	0x000000d6


	//----- nvinfo : EIATTR_FRAME_SIZE
	.align		4
.L_377:
        /*08dc*/ 	.byte	0x04, 0x11
        /*08de*/ 	.short	(.L_379 - .L_378)
	.align		4
.L_378:
        /*08e0*/ 	.word	index@(_ZN10layer_norm13ln_bwd_kernelINS_13Kernel_traitsIf6__halfS2_S2_fjLj768ELj1ELj4ELj1ELj16ENS_18Kernel_traits_baseILj768EfS2_S2_S2_fjLj128EEEEELb0ELb1ELb0ELb1EEEvNS_9BwdParamsE)
        /*08e4*/ 	.word	0x00000000


	//----- nvinfo : EIATTR_REGCOUNT
	.align		4
.L_379:
        /*08e8*/ 	.byte	0x04, 0x2f
        /*08ea*/ 	.short	(.L_381 - .L_380)
	.align		4
.L_380:
        /*08ec*/ 	.word	index@(_ZN10layer_norm13ln_bwd_kernelINS_13Kernel_traitsIf6__halfS2_S2_fjLj768ELj1ELj4ELj1ELj16ENS_18Kernel_traits_baseILj768EfS2_S2_S2_fjLj128EEEEELb0ELb1ELb0ELb0EEEvNS_9BwdParamsE)
        /*08f0*/ 	.word	0x000000e5


	//----- nvinfo : EIATTR_FRAME_SIZE
	.align		4
.L_381:
        /*08f4*/ 	.byte	0x04, 0x11
        /*08f6*/ 	.short	(.L_383 - .L_382)
	.align		4
.L_382:
        /*08f8*/ 	.word	index@(_ZN10layer_norm13ln_bwd_kernelINS_13Kernel_traitsIf6__halfS2_S2_fjLj768ELj1ELj4ELj1ELj16ENS_18Kernel_traits_baseILj768EfS2_S2_S2_fjLj128EEEEELb0ELb1ELb0ELb0EEEvNS_9BwdParamsE)
        /*08fc*/ 	.word	0x00000000


	//----- nvinfo : EIATTR_REGCOUNT
	.align		4
.L_383:
        /*0900*/ 	.byte	0x04, 0x2f
        /*0902*/ 	.short	(.L_385 - .L_384)
	.align		4
.L_384:
        /*0904*/ 	.word	index@(_ZN10layer_norm13ln_bwd_kernelINS_13Kernel_traitsIf6__halfS2_S2_fjLj768ELj1ELj4ELj1ELj16ENS_18Kernel_traits_baseILj768EfS2_S2_S2_fjLj128EEEEELb0ELb0ELb1ELb1EEEvNS_9BwdParamsE)
        /*0908*/ 	.word	0x000000a8


	//----- nvinfo : EIATTR_FRAME_SIZE
	.align		4
.L_385:
        /*090c*/ 	.byte	0x04, 0x11
        /*090e*/ 	.short	(.L_387 - .L_386)
	.align		4
.L_386:
        /*0910*/ 	.word	index@(_ZN10layer_norm13ln_bwd_kernelINS_13Kernel_traitsIf6__halfS2_S2_fjLj768ELj1ELj4ELj1ELj16ENS_18Kernel_traits_baseILj768EfS2_S2_S2_fjLj128EEEEELb0ELb0ELb1ELb1EEEvNS_9BwdParamsE)
        /*0914*/ 	.word	0x00000000


	//----- nvinfo : EIATTR_REGCOUNT
	.align		4
.L_387:
        /*0918*/ 	.byte	0x04, 0x2f
        /*091a*/ 	.short	(.L_389 - .L_388)
	.align		4
.L_388:
        /*091c*/ 	.word	index@(_ZN10layer_norm13ln_bwd_kernelINS_13Kernel_traitsIf6__halfS2_S2_fjLj768ELj1ELj4ELj1ELj16ENS_18Kernel_traits_baseILj768EfS2_S2_S2_fjLj128EEEEELb0ELb0ELb1ELb0EEEvNS_9BwdParamsE)
        /*0920*/ 	.word	0x000000a8


	//----- nvinfo : EIATTR_FRAME_SIZE
	.align		4
.L_389:
        /*0924*/ 	.byte	0x04, 0x11
        /*0926*/ 	.short	(.L_391 - .L_390)
	.align		4
.L_390:
        /*0928*/ 	.word	index@(_ZN10layer_norm13ln_bwd_kernelINS_13Kernel_traitsIf6__halfS2_S2_fjLj768ELj1ELj4ELj1ELj16ENS_18Kernel_traits_baseILj768EfS2_S2_S2_fjLj128EEEEELb0ELb0ELb1ELb0EEEvNS_9BwdParamsE)
        /*092c*/ 	.word	0x00000000


	//----- nvinfo : EIATTR_REGCOUNT
	.align		4
.L_391:
        /*0930*/ 	.byte	0x04, 0x2f
        /*0932*/ 	.short	(.L_393 - .L_392)
	.align		4
.L_392:
        /*0934*/ 	.word	index@(_ZN10layer_norm13ln_bwd_kernelINS_13Kernel_traitsIf6__halfS2_S2_fjLj768ELj1ELj4ELj1ELj16ENS_18Kernel_traits_baseILj768EfS2_S2_S2_fjLj128EEEEELb0ELb0ELb0ELb1EEEvNS_9BwdParamsE)
        /*0938*/ 	.word	0x000000a8


	//----- nvinfo : EIATTR_FRAME_SIZE
	.align		4
.L_393:
        /*093c*/ 	.byte	0x04, 0x11
        /*093e*/ 	.short	(.L_395 - .L_394)
	.align		4
.L_394:
        /*0940*/ 	.word	index@(_ZN10layer_norm13ln_bwd_kernelINS_13Kernel_traitsIf6__halfS2_S2_fjLj768ELj1ELj4ELj1ELj16ENS_18Kernel_traits_baseILj768EfS2_S2_S2_fjLj128EEEEELb0ELb0ELb0ELb1EEEvNS_9BwdParamsE)
        /*0944*/ 	.word	0x00000000


	//----- nvinfo : EIATTR_REGCOUNT
	.align		4
.L_395:
        /*0948*/ 	.byte	0x04, 0x2f
        /*094a*/ 	.short	(.L_397 - .L_396)
	.align		4
.L_396:
        /*094c*/ 	.word	index@(_ZN10layer_norm13ln_bwd_kernelINS_13Kernel_traitsIf6__halfS2_S2_fjLj768ELj1ELj4ELj1ELj16ENS_18Kernel_traits_baseILj768EfS2_S2_S2_fjLj128EEEEELb0ELb0ELb0ELb0EEEvNS_9BwdParamsE)
        /*0950*/ 	.word	0x000000a7


	//----- nvinfo : EIATTR_FRAME_SIZE
	.align		4
.L_397:
        /*0954*/ 	.byte	0x04, 0x11
        /*0956*/ 	.short	(.L_399 - .L_398)
	.align		4
.L_398:
        /*0958*/ 	.word	index@(_ZN10layer_norm13ln_bwd_kernelINS_13Kernel_traitsIf6__halfS2_S2_fjLj768ELj1ELj4ELj1ELj16ENS_18Kernel_traits_baseILj768EfS2_S2_S2_fjLj128EEEEELb0ELb0ELb0ELb0EEEvNS_9BwdParamsE)
        /*095c*/ 	.word	0x00000000


	//----- nvinfo : EIATTR_REGCOUNT
	.align		4
.L_399:
        /*0960*/ 	.byte	0x04, 0x2f
        /*0962*/ 	.short	(.L_401 - .L_400)
	.align		4
.L_400:
        /*0964*/ 	.word	index@(_ZN10layer_norm13ln_bwd_kernelINS_13Kernel_traitsIf13__nv_bfloat16fS2_fjLj768ELj1ELj4ELj1ELj16ENS_18Kernel_traits_baseILj768EfS2_fS2_fjLj128EEEEELb1ELb1ELb1ELb1EEEvNS_9BwdParamsE)
        /*0968*/ 	.word	0x000000fd


	//----- nvinfo : EIATTR_FRAME_SIZE
	.align		4
.L_401:
        /*096c*/ 	.byte	0x04, 0x11
        /*096e*/ 	.short	(.L_403 - .L_402)
	.align		4
.L_402:
        /*0970*/ 	.word	index@(_ZN10layer_norm13ln_bwd_kernelINS_13Kernel_traitsIf13__nv_bfloat16fS2_fjLj768ELj1ELj4ELj1ELj16ENS_18Kernel_traits_baseILj768EfS2_fS2_fjLj128EEEEELb1ELb1ELb1ELb1EEEvNS_9BwdParamsE)
        /*0974*/ 	.word	0x00000000


	//----- nvinfo : EIATTR_REGCOUNT
	.align		4
.L_403:
        /*0978*/ 	.byte	0x04, 0x2f
        /*097a*/ 	.short	(.L_405 - .L_404)
	.align		4
.L_404:
        /*097c*/ 	.word	index@(_ZN10layer_norm22ln_bwd_finalize_kernelINS_22Kernel_traits_finalizeILj768Ef13__nv_bfloat16fS2_fjLb1ELj1024ELj4ENS_18Kernel_traits_baseILj768EfS2_fS2_fjLj1024EEEEELb1ELb1EEEvNS_9BwdParamsE)
        /*0980*/ 	.word	0x00000020


	//----- nvinfo : EIATTR_FRAME_SIZE
	.align		4
.L_405:
        /*0984*/ 	.byte	0x04, 0x11
        /*0986*/ 	.short	(.L_407 - .L_406)
	.align		4
.L_406:
        /*0988*/ 	.word	index@(_ZN10layer_norm22ln_bwd_finalize_kernelINS_22Kernel_traits_finalizeILj768Ef13__nv_bfloat16fS2_fjLb1ELj1024ELj4ENS_18Kernel_traits_baseILj768EfS2_fS2_fjLj1024EEEEELb1ELb1EEEvNS_9BwdParamsE)
        /*098c*/ 	.word	0x00000000


	//----- nvinfo : EIATTR_REGCOUNT
	.align		4
.L_407:
        /*0990*/ 	.byte	0x04, 0x2f
        /*0992*/ 	.short	(.L_409 - .L_408)
	.align		4
.L_408:
        /*0994*/ 	.word	index@(_ZN10layer_norm13ln_bwd_kernelINS_13Kernel_traitsIf13__nv_bfloat16fS2_fjLj768ELj1ELj4ELj1ELj16ENS_18Kernel_traits_baseILj768EfS2_fS2_fjLj128EEEEELb1ELb1ELb1ELb0EEEvNS_9BwdParamsE)
        /*0998*/ 	.word	0x000000f8


	//----- nvinfo : EIATTR_FRAME_SIZE
	.align		4
.L_409:
        /*099c*/ 	.byte	0x04, 0x11
        /*099e*/ 	.short	(.L_411 - .L_410)
	.align		4
.L_410:
        /*09a0*/ 	.word	index@(_ZN10layer_norm13ln_bwd_kernelINS_13Kernel_traitsIf13__nv_bfloat16fS2_fjLj768ELj1ELj4ELj1ELj16ENS_18Kernel_traits_baseILj768EfS2_fS2_fjLj128EEEEELb1ELb1ELb1ELb0EEEvNS_9BwdParamsE)
        /*09a4*/ 	.word	0x00000000


	//----- nvinfo : EIATTR_REGCOUNT
	.align		4
.L_411:
        /*09a8*/ 	.byte	0x04, 0x2f
        /*09aa*/ 	.short	(.L_413 - .L_412)
	.align		4
.L_412:
        /*09ac*/ 	.word	index@(_ZN10layer_norm22ln_bwd_finalize_kernelINS_22Kernel_traits_finalizeILj768Ef13__nv_bfloat16fS2_fjLb1ELj1024ELj4ENS_18Kernel_traits_baseILj768EfS2_fS2_fjLj1024EEEEELb1ELb0EEEvNS_9BwdParamsE)
        /*09b0*/ 	.word	0x00000020


	//----- nvinfo : EIATTR_FRAME_SIZE
	.align		4
.L_413:
        /*09b4*/ 	.byte	0x04, 0x11
        /*09b6*/ 	.short	(.L_415 - .L_414)
	.align		4
.L_414:
        /*09b8*/ 	.word	index@(_ZN10layer_norm22ln_bwd_finalize_kernelINS_22Kernel_traits_finalizeILj768Ef13__nv_bfloat16fS2_fjLb1ELj1024ELj4ENS_18Kernel_traits_baseILj768EfS2_fS2_fjLj1024EEEEELb1ELb0EEEvNS_9BwdParamsE)
        /*09bc*/ 	.word	0x00000000


	//----- nvinfo : EIATTR_REGCOUNT
	.align		4
.L_415:
        /*09c0*/ 	.byte	0x04, 0x2f
        /*09c2*/ 	.short	(.L_417 - .L_416)
	.align		4
.L_416:
        /*09c4*/ 	.word	index@(_ZN10layer_norm13ln_bwd_kernelINS_13Kernel_traitsIf13__nv_bfloat16fS2_fjLj768ELj1ELj4ELj1ELj16ENS_18Kernel_traits_baseILj768EfS2_fS2_fjLj128EEEEELb1ELb1ELb0ELb1EEEvNS_9BwdParamsE)
        /*09c8*/ 	.word	0x000000f3


	//----- nvinfo : EIATTR_FRAME_SIZE
	.align		4
.L_417:
        /*09cc*/ 	.byte	0x04, 0x11
        /*09ce*/ 	.short	(.L_419 - .L_418)
	.align		4
.L_418:
        /*09d0*/ 	.word	index@(_ZN10layer_norm13ln_bwd_kernelINS_13Kernel_traitsIf13__nv_bfloat16fS2_fjLj768ELj1ELj4ELj1ELj16ENS_18Kernel_traits_baseILj768EfS2_fS2_fjLj128EEEEELb1ELb1ELb0ELb1EEEvNS_9BwdParamsE)
        /*09d4*/ 	.word	0x00000000


	//----- nvinfo : EIATTR_REGCOUNT
	.align		4
.L_419:
        /*09d8*/ 	.byte	0x04, 0x2f
        /*09da*/ 	.short	(.L_421 - .L_420)
	.align		4
.L_420:
        /*09dc*/ 	.word	index@(_ZN10layer_norm13ln_bwd_kernelINS_13Kernel_traitsIf13__nv_bfloat16fS2_fjLj768ELj1ELj4ELj1ELj16ENS_18Kernel_traits_baseILj768EfS2_fS2_fjLj128EEEEELb1ELb1ELb0ELb0EEEvNS_9BwdParamsE)
        /*09e0*/ 	.word	0x000000ef


	//----- nvinfo : EIATTR_FRAME_SIZE
	.align		4
.L_421:
        /*09e4*/ 	.byte	0x04, 0x11
        /*09e6*/ 	.short	(.L_423 - .L_422)
	.align		4
.L_422:
        /*09e8*/ 	.word	index@(_ZN10layer_norm13ln_bwd_kernelINS_13Kernel_traitsIf13__nv_bfloat16fS2_fjLj768ELj1ELj4ELj1ELj16ENS_18Kernel_traits_baseILj768EfS2_fS2_fjLj128EEEEELb1ELb1ELb0ELb0EEEvNS_9BwdParamsE)
        /*09ec*/ 	.word	0x00000000


	//----- nvinfo : EIATTR_REGCOUNT
	.align		4
.L_423:
        /*09f0*/ 	.byte	0x04, 0x2f
        /*09f2*/ 	.short	(.L_425 - .L_424)
	.align		4
.L_424:
        /*09f4*/ 	.word	index@(_ZN10layer_norm13ln_bwd_kernelINS_13Kernel_traitsIf13__nv_bfloat16fS2_fjLj768ELj1ELj4ELj1ELj16ENS_18Kernel_traits_baseILj768EfS2_fS2_fjLj128EEEEELb1ELb0ELb1ELb1EEEvNS_9BwdParamsE)
        /*09f8*/ 	.word	0x000000dc


	//----- nvinfo : EIATTR_FRAME_SIZE
	.align		4
.L_425:
        /*09fc*/ 	.byte	0x04, 0x11
        /*09fe*/ 	.short	(.L_427 - .L_426)
	.align		4
.L_426:
        /*0a00*/ 	.word	index@(_ZN10layer_norm13ln_bwd_kernelINS_13Kernel_traitsIf13__nv_bfloat16fS2_fjLj768ELj1ELj4ELj1ELj16ENS_18Kernel_traits_baseILj768EfS2_fS2_fjLj128EEEEELb1ELb0ELb1ELb1EEEvNS_9BwdParamsE)
        /*0a04*/ 	.word	0x00000000


	//----- nvinfo : EIATTR_REGCOUNT
	.align		4
.L_427:
        /*0a08*/ 	.byte	0x04, 0x2f
        /*0a0a*/ 	.short	(.L_429 - .L_428)
	.align		4
.L_428:
        /*0a0c*/ 	.word	index@(_ZN10layer_norm22ln_bwd_finalize_kernelINS_22Kernel_traits_finalizeILj768Ef13__nv_bfloat16fS2_fjLb0ELj1024ELj4ENS_18Kernel_traits_baseILj768EfS2_fS2_fjLj1024EEEEELb0ELb1EEEvNS_9BwdParamsE)
        /*0a10*/ 	.word	0x00000020


	//----- nvinfo : EIATTR_FRAME_SIZE
	.align		4
.L_429:
        /*0a14*/ 	.byte	0x04, 0x11
        /*0a16*/ 	.short	(.L_431 - .L_430)
	.align		4
.L_430:
        /*0a18*/ 	.word	index@(_ZN10layer_norm22ln_bwd_finalize_kernelINS_22Kernel_traits_finalizeILj768Ef13__nv_bfloat16fS2_fjLb0ELj1024ELj4ENS_18Kernel_traits_baseILj768EfS2_fS2_fjLj1024EEEEELb0ELb1EEEvNS_9BwdParamsE)
        /*0a1c*/ 	.word	0x00000000


	//----- nvinfo : EIATTR_REGCOUNT
	.align		4
.L_431:
        /*0a20*/ 	.byte	0x04, 0x2f
        /*0a22*/ 	.short	(.L_433 - .L_432)
	.align		4
.L_432:
        /*0a24*/ 	.word	index@(_ZN10layer_norm13ln_bwd_kernelINS_13Kernel_traitsIf13__nv_bfloat16fS2_fjLj768ELj1ELj4ELj1ELj16ENS_18Kernel_traits_baseILj768EfS2_fS2_fjLj128EEEEELb1ELb0ELb1ELb0EEEvNS_9BwdParamsE)
        /*0a28*/ 	.word	0x000000cf


	//----- nvinfo : EIATTR_FRAME_SIZE
	.align		4
.L_433:
        /*0a2c*/ 	.byte	0x04, 0x11
        /*0a2e*/ 	.short	(.L_435 - .L_434)
	.align		4
.L_434:
        /*0a30*/ 	.word	index@(_ZN10layer_norm13ln_bwd_kernelINS_13Kernel_traitsIf13__nv_bfloat16fS2_fjLj768ELj1ELj4ELj1ELj16ENS_18Kernel_traits_baseILj768EfS2_fS2_fjLj128EEEEELb1ELb0ELb1ELb0EEEvNS_9BwdParamsE)
        /*0a34*/ 	.word	0x00000000


	//----- nvinfo : EIATTR_REGCOUNT
	.align		4
.L_435:
        /*0a38*/ 	.byte	0x04, 0x2f
        /*0a3a*/ 	.short	(.L_437 - .L_436)
	.align		4
.L_436:
        /*0a3c*/ 	.word	index@(_ZN10layer_norm22ln_bwd_finalize_kernelINS_22Kernel_traits_finalizeILj768Ef13__nv_bfloat16fS2_fjLb0ELj1024ELj4ENS_18Kernel_traits_baseILj768EfS2_fS2_fjLj1024EEEEELb0ELb0EEEvNS_9BwdParamsE)
        /*0a40*/ 	.word	0x00000020


	//----- nvinfo : EIATTR_FRAME_SIZE
	.align		4
.L_437:
        /*0a44*/ 	.byte	0x04, 0x11
        /*0a46*/ 	.short	(.L_439 - .L_438)
	.align		4
.L_438:
        /*0a48*/ 	.word	index@(_ZN10layer_norm22ln_bwd_finalize_kernelINS_22Kernel_traits_finalizeILj768Ef13__nv_bfloat16fS2_fjLb0ELj1024ELj4ENS_18Kernel_traits_baseILj768EfS2_fS2_fjLj1024EEEEELb0ELb0EEEvNS_9BwdParamsE)
        /*0a4c*/ 	.word	0x00000000


	//----- nvinfo : EIATTR_REGCOUNT
	.align		4
.L_439:
        /*0a50*/ 	.byte	0x04, 0x2f
        /*0a52*/ 	.short	(.L_441 - .L_440)
	.align		4
.L_440:
        /*0a54*/ 	.word	index@(_ZN10layer_norm13ln_bwd_kernelINS_13Kernel_traitsIf13__nv_bfloat16fS2_fjLj768ELj1ELj4ELj1ELj16ENS_18Kernel_traits_baseILj768EfS2_fS2_fjLj128EEEEELb1ELb0ELb0ELb1EEEvNS_9BwdParamsE)
        /*0a58*/ 	.word	0x000000c6


	//----- nvinfo : EIATTR_FRAME_SIZE
	.align		4
.L_441:
        /*0a5c*/ 	.byte	0x04, 0x11
        /*0a5e*/ 	.short	(.L_443 - .L_442)
	.align		4
.L_442:
        /*0a60*/ 	.word	index@(_ZN10layer_norm13ln_bwd_kernelINS_13Kernel_traitsIf13__nv_bfloat16fS2_fjLj768ELj1ELj4ELj1ELj16ENS_18Kernel_traits_baseILj768EfS2_fS2_fjLj128EEEEELb1ELb0ELb0ELb1EEEvNS_9BwdParamsE)
        /*0a64*/ 	.word	0x00000000


	//----- nvinfo : EIATTR_REGCOUNT
	.align		4
.L_443:
        /*0a68*/ 	.byte	0x04, 0x2f
        /*0a6a*/ 	.short	(.L_445 - .L_444)
	.align		4
.L_444:
        /*0a6c*/ 	.word	index@(_ZN10layer_norm13ln_bwd_kernelINS_13Kernel_traitsIf13__nv_bfloat16fS2_fjLj768ELj1ELj4ELj1ELj16ENS_18Kernel_traits_baseILj768EfS2_fS2_fjLj128EEEEELb1ELb0ELb0ELb0EEEvNS_9BwdParamsE)
        /*0a70*/ 	.word	0x000000be


	//----- nvinfo : EIATTR_FRAME_SIZE
	.align		4
.L_445:
        /*0a74*/ 	.byte	0x04, 0x11
        /*0a76*/ 	.short	(.L_447 - .L_446)
	.align		4
.L_446:
        /*0a78*/ 	.word	index@(_ZN10layer_norm13ln_bwd_kernelINS_13Kernel_traitsIf13__nv_bfloat16fS2_fjLj768ELj1ELj4ELj1ELj16ENS_18Kernel_traits_baseILj768EfS2_fS2_fjLj128EEEEELb1ELb0ELb0ELb0EEEvNS_9BwdParamsE)
        /*0a7c*/ 	.word	0x00000000


	//----- nvinfo : EIATTR_REGCOUNT
	.align		4
.L_447:
        /*0a80*/ 	.byte	0x04, 0x2f
        /*0a82*/ 	.short	(.L_449 - .L_448)
	.align		4
.L_448:
        /*0a84*/ 	.word	index@(_ZN10layer_norm13ln_bwd_kernelINS_13Kernel_traitsIf13__nv_bfloat16fS2_fjLj768ELj1ELj4ELj1ELj16ENS_18Kernel_traits_baseILj768EfS2_fS2_fjLj128EEEEELb0ELb1ELb1ELb1EEEvNS_9BwdParamsE)
        /*0a88*/ 	.word	0x000000fe


	//----- nvinfo : EIATTR_FRAME_SIZE
	.align		4
.L_449:
        /*0a8c*/ 	.byte	0x04, 0x11
        /*0a8e*/ 	.short	(.L_451 - .L_450)
	.align		4
.L_450:
        /*0a90*/ 	.word	index@(_ZN10layer_norm13ln_bwd_kernelINS_13Kernel_traitsIf13__nv_bfloat16fS2_fjLj768ELj1ELj4ELj1ELj16ENS_18Kernel_traits_baseILj768EfS2_fS2_fjLj128EEEEELb0ELb1ELb1ELb1EEEvNS_9BwdParamsE)
        /*0a94*/ 	.word	0x00000000


	//----- nvinfo : EIATTR_REGCOUNT
	.align		4
.L_451:
        /*0a98*/ 	.byte	0x04, 0x2f
        /*0a9a*/ 	.short	(.L_453 - .L_452)
	.align		4
.L_452:
        /*0a9c*/ 	.word	index@(_ZN10layer_norm13ln_bwd_kernelINS_13Kernel_traitsIf13__nv_bfloat16fS2_fjLj768ELj1ELj4ELj1ELj16ENS_18Kernel_traits_baseILj768EfS2_fS2_fjLj128EEEEELb0ELb1ELb1ELb0EEEvNS_9BwdParamsE)
        /*0aa0*/ 	.word	0x000000f4


	//----- nvinfo : EIATTR_FRAME_SIZE
	.align		4
.L_453:
        /*0aa4*/ 	.byte	0x04, 0x11
        /*0aa6*/ 	.short	(.L_455 - .L_454)
	.align		4
.L_454:
        /*0aa8*/ 	.word	index@(_ZN10layer_norm13ln_bwd_kernelINS_13Kernel_traitsIf13__nv_bfloat16fS2_fjLj768ELj1ELj4ELj1ELj16ENS_18Kernel_traits_baseILj768EfS2_fS2_fjLj128EEEEELb0ELb1ELb1ELb0EEEvNS_9BwdParamsE)
        /*0aac*/ 	.word	0x00000000


	//----- nvinfo : EIATTR_REGCOUNT
	.align		4
.L_455:
        /*0ab0*/ 	.byte	0x04, 0x2f
        /*0ab2*/ 	.short	(.L_457 - .L_456)
	.align		4
.L_456:
        /*0ab4*/ 	.word	index@(_ZN10layer_norm13ln_bwd_kernelINS_13Kernel_traitsIf13__nv_bfloat16fS2_fjLj768ELj1ELj4ELj1ELj16ENS_18Kernel_traits_baseILj768EfS2_fS2_fjLj128EEEEELb0ELb1ELb0ELb1EEEvNS_9BwdParamsE)
        /*0ab8*/ 	.word	0x000000fe


	//----- nvinfo : EIATTR_FRAME_SIZE
	.align		4
.L_457:
        /*0abc*/ 	.byte	0x04, 0x11
        /*0abe*/ 	.short	(.L_459 - .L_458)
	.align		4
.L_458:
        /*0ac0*/ 	.word	index@(_ZN10layer_norm13ln_bwd_kernelINS_13Kernel_traitsIf13__nv_bfloat16fS2_fjLj768ELj1ELj4ELj1ELj16ENS_18Kernel_traits_baseILj768EfS2_fS2_fjLj128EEEEELb0ELb1ELb0ELb1EEEvNS_9BwdParamsE)
        /*0ac4*/ 	.word	0x00000000


	//----- nvinfo : EIATTR_REGCOUNT
	.align		4
.L_459:
        /*0ac8*/ 	.byte	0x04, 0x2f
        /*0aca*/ 	.short	(.L_461 - .L_460)
	.align		4
.L_460:
        /*0acc*/ 	.word	index@(_ZN10layer_norm13ln_bwd_kernelINS_13Kernel_traitsIf13__nv_bfloat16fS2_fjLj768ELj1ELj4ELj1ELj16ENS_18Kernel_traits_baseILj768EfS2_fS2_fjLj128EEEEELb0ELb1ELb0ELb0EEEvNS_9BwdParamsE)
        /*0ad0*/ 	.word	0x000000ed


	//----- nvinfo : EIATTR_FRAME_SIZE
	.align		4
.L_461:
        /*0ad4*/ 	.byte	0x04, 0x11
        /*0ad6*/ 	.short	(.L_463 - .L_462)
	.align		4
.L_462:
        /*0ad8*/ 	.word	index@(_ZN10layer_norm13ln_bwd_kernelINS_13Kernel_traitsIf13__nv_bfloat16fS2_fjLj768ELj1ELj4ELj1ELj16ENS_18Kernel_traits_baseILj768EfS2_fS2_fjLj128EEEEELb0ELb1ELb0ELb0EEEvNS_9BwdParamsE)
        /*0adc*/ 	.word	0x00000000


	//----- nvinfo : EIATTR_REGCOUNT
	.align		4
.L_463:
        /*0ae0*/ 	.byte	0x04, 0x2f
        /*0ae2*/ 	.short	(.L_465 - .L_464)
	.align		4
.L_464:
        /*0ae4*/ 	.word	index@(_ZN10layer_norm13ln_bwd_kernelINS_13Kernel_traitsIf13__nv_bfloat16fS2_fjLj768ELj1ELj4ELj1ELj16ENS_18Kernel_traits_baseILj768EfS2_fS2_fjLj128EEEEELb0ELb0ELb1ELb1EEEvNS_9BwdParamsE)
        /*0ae8*/ 	.word	0x000000c2


	//----- nvinfo : EIATTR_FRAME_SIZE
	.align		4
.L_465:
        /*0aec*/ 	.byte	0x04, 0x11
        /*0aee*/ 	.short	(.L_467 - .L_466)
	.align		4
.L_466:
        /*0af0*/ 	.word	index@(_ZN10layer_norm13ln_bwd_kernelINS_13Kernel_traitsIf13__nv_bfloat16fS2_fjLj768ELj1ELj4ELj1ELj16ENS_18Kernel_traits_baseILj768EfS2_fS2_fjLj128EEEEELb0ELb0ELb1ELb1EEEvNS_9BwdParamsE)
        /*0af4*/ 	.word	0x00000000


	//----- nvinfo : EIATTR_REGCOUNT
	.align		4
.L_467:
        /*0af8*/ 	.byte	0x04, 0x2f
        /*0afa*/ 	.short	(.L_469 - .L_468)
	.align		4
.L_468:
        /*0afc*/ 	.word	index@(_ZN10layer_norm13ln_bwd_kernelINS_13Kernel_traitsIf13__nv_bfloat16fS2_fjLj768ELj1ELj4ELj1ELj16ENS_18Kernel_traits_baseILj768EfS2_fS2_fjLj128EEEEELb0ELb0ELb1ELb0EEEvNS_9BwdParamsE)
        /*0b00*/ 	.word	0x000000c3


	//----- nvinfo : EIATTR_FRAME_SIZE
	.align		4
.L_469:
        /*0b04*/ 	.byte	0x04, 0x11
        /*0b06*/ 	.short	(.L_471 - .L_470)
	.align		4
.L_470:
        /*0b08*/ 	.word	index@(_ZN10layer_norm13ln_bwd_kernelINS_13Kernel_traitsIf13__nv_bfloat16fS2_fjLj768ELj1ELj4ELj1ELj16ENS_18Kernel_traits_baseILj768EfS2_fS2_fjLj128EEEEELb0ELb0ELb1ELb0EEEvNS_9BwdParamsE)
        /*0b0c*/ 	.word	0x00000000


	//----- nvinfo : EIATTR_REGCOUNT
	.align		4
.L_471:
        /*0b10*/ 	.byte	0x04, 0x2f
        /*0b12*/ 	.short	(.L_473 - .L_472)
	.align		4
.L_472:
        /*0b14*/ 	.word	index@(_ZN10layer_norm13ln_bwd_kernelINS_13Kernel_traitsIf13__nv_bfloat16fS2_fjLj768ELj1ELj4ELj1ELj16ENS_18Kernel_traits_baseILj768EfS2_fS2_fjLj128EEEEELb0ELb0ELb0ELb1EEEvNS_9BwdParamsE)
        /*0b18*/ 	.word	0x000000c8


	//----- nvinfo : EIATTR_FRAME_SIZE
	.align		4
.L_473:
        /*0b1c*/ 	.byte	0x04, 0x11
        /*0b1e*/ 	.short	(.L_475 - .L_474)
	.align		4
.L_474:
        /*0b20*/ 	.word	index@(_ZN10layer_norm13ln_bwd_kernelINS_13Kernel_traitsIf13__nv_bfloat16fS2_fjLj768ELj1ELj4ELj1ELj16ENS_18Kernel_traits_baseILj768EfS2_fS2_fjLj128EEEEELb0ELb0ELb0ELb1EEEvNS_9BwdParamsE)
        /*0b24*/ 	.word	0x00000000


	//----- nvinfo : EIATTR_REGCOUNT
	.align		4
.L_475:
        /*0b28*/ 	.byte	0x04, 0x2f
        /*0b2a*/ 	.short	(.L_477 - .L_476)
	.align		4
.L_476:
        /*0b2c*/ 	.word	index@(_ZN10layer_norm13ln_bwd_kernelINS_13Kernel_traitsIf13__nv_bfloat16fS2_fjLj768ELj1ELj4ELj1ELj16ENS_18Kernel_traits_baseILj768EfS2_fS2_fjLj128EEEEELb0ELb0ELb0ELb0EEEvNS_9BwdParamsE)
        /*0b30*/ 	.word	0x000000b5


	//----- nvinfo : EIATTR_FRAME_SIZE
	.align		4
.L_477:
        /*0b34*/ 	.byte	0x04, 0x11
        /*0b36*/ 	.short	(.L_479 - .L_478)
	.align		4
.L_478:
        /*0b38*/ 	.word	index@(_ZN10layer_norm13ln_bwd_kernelINS_13Kernel_traitsIf13__nv_bfloat16fS2_fjLj768ELj1ELj4ELj1ELj16ENS_18Kernel_traits_baseILj768EfS2_fS2_fjLj128EEEEELb0ELb0ELb0ELb0EEEvNS_9BwdParamsE)
        /*0b3c*/ 	.word	0x00000000


	//----- nvinfo : EIATTR_REGCOUNT
	.align		4
.L_479:
        /*0b40*/ 	.byte	0x04, 0x2f
        /*0b42*/ 	.short	(.L_481 - .L_480)
	.align		4
.L_480:
        /*0b44*/ 	.word	index@(_ZN10layer_norm13ln_bwd_kernelINS_13Kernel_traitsI13__nv_bfloat16S2_fS2_fjLj768ELj1ELj4ELj1ELj16ENS_18Kernel_traits_baseILj768ES2_S2_fS2_fjLj128EEEEELb1ELb1ELb1ELb1EEEvNS_9BwdParamsE)
        /*0b48*/ 	.word	0x000000fd


	//----- nvinfo : EIATTR_FRAME_SIZE
	.align		4
.L_481:
        /*0b4c*/ 	.byte	0x04, 0x11
        /*0b4e*/ 	.short	(.L_483 - .L_482)
	.align		4
.L_482:
        /*0b50*/ 	.word	index@(_ZN10layer_norm13ln_bwd_kernelINS_13Kernel_traitsI13__nv_bfloat16S2_fS2_fjLj768ELj1ELj4ELj1ELj16ENS_18Kernel_traits_baseILj768ES2_S2_fS2_fjLj128EEEEELb1ELb1ELb1ELb1EEEvNS_9BwdParamsE)
        /*0b54*/ 	.word	0x00000000


	//----- nvinfo : EIATTR_REGCOUNT
	.align		4
.L_483:
        /*0b58*/ 	.byte	0x04, 0x2f
        /*0b5a*/ 	.short	(.L_485 - .L_484)
	.align		4
.L_484:
        /*0b5c*/ 	.word	index@(_ZN10layer_norm22ln_bwd_finalize_kernelINS_22Kernel_traits_finalizeILj768E13__nv_bfloat16S2_fS2_fjLb1ELj1024ELj4ENS_18Kernel_traits_baseILj768ES2_S2_fS2_fjLj1024EEEEELb1ELb1EEEvNS_9BwdParamsE)
        /*0b60*/ 	.word	0x00000020


	//----- nvinfo : EIATTR_FRAME_SIZE
	.align		4
.L_485:
        /*0b64*/ 	.byte	0x04, 0x11
        /*0b66*/ 	.short	(.L_487 - .L_486)
	.align		4
.L_486:
        /*0b68*/ 	.word	index@(_ZN10layer_norm22ln_bwd_finalize_kernelINS_22Kernel_traits_finalizeILj768E13__nv_bfloat16S2_fS2_fjLb1ELj1024ELj4ENS_18Kernel_traits_baseILj768ES2_S2_fS2_fjLj1024EEEEELb1ELb1EEEvNS_9BwdParamsE)
        /*0b6c*/ 	.word	0x00000000


	//----- nvinfo : EIATTR_REGCOUNT
	.align		4
.L_487:
        /*0b70*/ 	.byte	0x04, 0x2f
        /*0b72*/ 	.short	(.L_489 - .L_488)
	.align		4
.L_488:
        /*0b74*/ 	.word	index@(_ZN10layer_norm13ln_bwd_kernelINS_13Kernel_traitsI13__nv_bfloat16S2_fS2_fjLj768ELj1ELj4ELj1ELj16ENS_18Kernel_traits_baseILj768ES2_S2_fS2_fjLj128EEEEELb1ELb1ELb1ELb0EEEvNS_9BwdParamsE)
        /*0b78*/ 	.word	0x000000f8


	//----- nvinfo : EIATTR_FRAME_SIZE
	.align		4
.L_489:
        /*0b7c*/ 	.byte	0x04, 0x11
        /*0b7e*/ 	.short	(.L_491 - .L_490)
	.align		4
.L_490:
        /*0b80*/ 	.word	index@(_ZN10layer_norm13ln_bwd_kernelINS_13Kernel_traitsI13__nv_bfloat16S2_fS2_fjLj768ELj1ELj4ELj1ELj16ENS_18Kernel_traits_baseILj768ES2_S2_fS2_fjLj128EEEEELb1ELb1ELb1ELb0EEEvNS_9BwdParamsE)
        /*0b84*/ 	.word	0x00000000


	//----- nvinfo : EIATTR_REGCOUNT
	.align		4
.L_491:
        /*0b88*/ 	.byte	0x04, 0x2f
        /*0b8a*/ 	.short	(.L_493 - .L_492)
	.align		4
.L_492:
        /*0b8c*/ 	.word	index@(_ZN10layer_norm22ln_bwd_finalize_kernelINS_22Kernel_traits_finalizeILj768E13__nv_bfloat16S2_fS2_fjLb1ELj1024ELj4ENS_18Kernel_traits_baseILj768ES2_S2_fS2_fjLj1024EEEEELb1ELb0EEEvNS_9BwdParamsE)
        /*0b90*/ 	.word	0x00000020


	//----- nvinfo : EIATTR_FRAME_SIZE
	.align		4
.L_493:
        /*0b94*/ 	.byte	0x04, 0x11
        /*0b96*/ 	.short	(.L_495 - .L_494)
	.align		4
.L_494:
        /*0b98*/ 	.word	index@(_ZN10layer_norm22ln_bwd_finalize_kernelINS_22Kernel_traits_finalizeILj768E13__nv_bfloat16S2_fS2_fjLb1ELj1024ELj4ENS_18Kernel_traits_baseILj768ES2_S2_fS2_fjLj1024EEEEELb1ELb0EEEvNS_9BwdParamsE)
        /*0b9c*/ 	.word	0x00000000


	//----- nvinfo : EIATTR_REGCOUNT
	.align		4
.L_495:
        /*0ba0*/ 	.byte	0x04, 0x2f
        /*0ba2*/ 	.short	(.L_497 - .L_496)
	.align		4
.L_496:
        /*0ba4*/ 	.word	index@(_ZN10layer_norm13ln_bwd_kernelINS_13Kernel_traitsI13__nv_bfloat16S2_fS2_fjLj768ELj1ELj4ELj1ELj16ENS_18Kernel_traits_baseILj768ES2_S2_fS2_fjLj128EEEEELb1ELb1ELb0ELb1EEEvNS_9BwdParamsE)
        /*0ba8*/ 	.word	0x000000f0


	//----- nvinfo : EIATTR_FRAME_SIZE
	.align		4
.L_497:
        /*0bac*/ 	.byte	0x04, 0x11
        /*0bae*/ 	.short	(.L_499 - .L_498)
	.align		4
.L_498:
        /*0bb0*/ 	.word	index@(_ZN10layer_norm13ln_bwd_kernelINS_13Kernel_traitsI13__nv_bfloat16S2_fS2_fjLj768ELj1ELj4ELj1ELj16ENS_18Kernel_traits_baseILj768ES2_S2_fS2_fjLj128EEEEELb1ELb1ELb0ELb1EEEvNS_9BwdParamsE)
        /*0bb4*/ 	.word	0x00000000


	//----- nvinfo : EIATTR_REGCOUNT
	.align		4
.L_499:
        /*0bb8*/ 	.byte	0x04, 0x2f
        /*0bba*/ 	.short	(.L_501 - .L_500)
	.align		4
.L_500:
        /*0bbc*/ 	.word	index@(_ZN10layer_norm13ln_bwd_kernelINS_13Kernel_traitsI13__nv_bfloat16S2_fS2_fjLj768ELj1ELj4ELj1ELj16ENS_18Kernel_traits_baseILj768ES2_S2_fS2_fjLj128EEEEELb1ELb1ELb0ELb0EEEvNS_9BwdParamsE)
        /*0bc0*/ 	.word	0x000000f4


	//----- nvinfo : EIATTR_FRAME_SIZE
	.align		4
.L_501:
        /*0bc4*/ 	.byte	0x04, 0x11
        /*0bc6*/ 	.short	(.L_503 - .L_502)
	.align		4
.L_502:
        /*0bc8*/ 	.word	index@(_ZN10layer_norm13ln_bwd_kernelINS_13Kernel_traitsI13__nv_bfloat16S2_fS2_fjLj768ELj1ELj4ELj1ELj16ENS_18Kernel_traits_baseILj768ES2_S2_fS2_fjLj128EEEEELb1ELb1ELb0ELb0EEEvNS_9BwdParamsE)
        /*0bcc*/ 	.word	0x00000000


	//----- nvinfo : EIATTR_REGCOUNT
	.align		4
.L_503:
        /*0bd0*/ 	.byte	0x04, 0x2f
        /*0bd2*/ 	.short	(.L_505 - .L_504)
	.align		4
.L_504:
        /*0bd4*/ 	.word	index@(_ZN10layer_norm13ln_bwd_kernelINS_13Kernel_traitsI13__nv_bfloat16S2_fS2_fjLj768ELj1ELj4ELj1ELj16ENS_18Kernel_traits_baseILj768ES2_S2_fS2_fjLj128EEEEELb1ELb0ELb1ELb1EEEvNS_9BwdParamsE)
        /*0bd8*/ 	.word	0x000000da


	//----- nvinfo : EIATTR_FRAME_SIZE
	.align		4
.L_505:
        /*0bdc*/ 	.byte	0x04, 0x11
        /*0bde*/ 	.short	(.L_507 - .L_506)
	.align		4
.L_506:
        /*0be0*/ 	.word	index@(_ZN10layer_norm13ln_bwd_kernelINS_13Kernel_traitsI13__nv_bfloat16S2_fS2_fjLj768ELj1ELj4ELj1ELj16ENS_18Kernel_traits_baseILj768ES2_S2_fS2_fjLj128EEEEELb1ELb0ELb1ELb1EEEvNS_9BwdParamsE)
        /*0be4*/ 	.word	0x00000000


	//----- nvinfo : EIATTR_REGCOUNT
	.align		4
.L_507:
        /*0be8*/ 	.byte	0x04, 0x2f
        /*0bea*/ 	.short	(.L_509 - .L_508)
	.align		4
.L_508:
        /*0bec*/ 	.word	index@(_ZN10layer_norm22ln_bwd_finalize_kernelINS_22Kernel_traits_finalizeILj768E13__nv_bfloat16S2_fS2_fjLb0ELj1024ELj4ENS_18Kernel_traits_baseILj768ES2_S2_fS2_fjLj1024EEEEELb0ELb1EEEvNS_9BwdParamsE)
        /*0bf0*/ 	.word	0x00000020


	//----- nvinfo : EIATTR_FRAME_SIZE
	.align		4
.L_509:
        /*0bf4*/ 	.byte	0x04, 0x11
        /*0bf6*/ 	.short	(.L_511 - .L_510)
	.align		4
.L_510:
        /*0bf8*/ 	.word	index@(_ZN10layer_norm22ln_bwd_finalize_kernelINS_22Kernel_traits_finalizeILj768E13__nv_bfloat16S2_fS2_fjLb0ELj1024ELj4ENS_18Kernel_traits_baseILj768ES2_S2_fS2_fjLj1024EEEEELb0ELb1EEEvNS_9BwdParamsE)
        /*0bfc*/ 	.word	0x00000000


	//----- nvinfo : EIATTR_REGCOUNT
	.align		4
.L_511:
        /*0c00*/ 	.byte	0x04, 0x2f
        /*0c02*/ 	.short	(.L_513 - .L_512)
	.align		4
.L_512:
        /*0c04*/ 	.word	index@(_ZN10layer_norm13ln_bwd_kernelINS_13Kernel_traitsI13__nv_bfloat16S2_fS2_fjLj768ELj1ELj4ELj1ELj16ENS_18Kernel_traits_baseILj768ES2_S2_fS2_fjLj128EEEEELb1ELb0ELb1ELb0EEEvNS_9BwdParamsE)
        /*0c08*/ 	.word	0x000000cc


	//----- nvinfo : EIATTR_FRAME_SIZE
	.align		4
.L_513:
        /*0c0c*/ 	.byte	0x04, 0x11
        /*0c0e*/ 	.short	(.L_515 - .L_514)
	.align		4
.L_514:
        /*0c10*/ 	.word	index@(_ZN10layer_norm13ln_bwd_kernelINS_13Kernel_traitsI13__nv_bfloat16S2_fS2_fjLj768ELj1ELj4ELj1ELj16ENS_18Kernel_traits_baseILj768ES2_S2_fS2_fjLj128EEEEELb1ELb0ELb1ELb0EEEvNS_9BwdParamsE)
        /*0c14*/ 	.word	0x00000000


	//----- nvinfo : EIATTR_REGCOUNT
	.align		4
.L_515:
        /*0c18*/ 	.byte	0x04, 0x2f
        /*0c1a*/ 	.short	(.L_517 - .L_516)
	.align		4
.L_516:
        /*0c1c*/ 	.word	index@(_ZN10layer_norm22ln_bwd_finalize_kernelINS_22Kernel_traits_finalizeILj768E13__nv_bfloat16S2_fS2_fjLb0ELj1024ELj4ENS_18Kernel_traits_baseILj768ES2_S2_fS2_fjLj1024EEEEELb0ELb0EEEvNS_9BwdParamsE)
        /*0c20*/ 	.word	0x00000020


	//----- nvinfo : EIATTR_FRAME_SIZE
	.align		4
.L_517:
        /*0c24*/ 	.byte	0x04, 0x11
        /*0c26*/ 	.short	(.L_519 - .L_518)
	.align		4
.L_518:
        /*0c28*/ 	.word	index@(_ZN10layer_norm22ln_bwd_finalize_kernelINS_22Kernel_traits_finalizeILj768E13__nv_bfloat16S2_fS2_fjLb0ELj1024ELj4ENS_18Kernel_traits_baseILj768ES2_S2_fS2_fjLj1024EEEEELb0ELb0EEEvNS_9BwdParamsE)
        /*0c2c*/ 	.word	0x00000000


	//----- nvinfo : EIATTR_REGCOUNT
	.align		4
.L_519:
        /*0c30*/ 	.byte	0x04, 0x2f
        /*0c32*/ 	.short	(.L_521 - .L_520)
	.align		4
.L_520:
        /*0c34*/ 	.word	index@(_ZN10layer_norm13ln_bwd_kernelINS_13Kernel_traitsI13__nv_bfloat16S2_fS2_fjLj768ELj1ELj4ELj1ELj16ENS_18Kernel_traits_baseILj768ES2_S2_fS2_fjLj128EEEEELb1ELb0ELb0ELb1EEEvNS_9BwdParamsE)
        /*0c38*/ 	.word	0x000000c5


	//----- nvinfo : EIATTR_FRAME_SIZE
	.align		4
.L_521:
        /*0c3c*/ 	.byte	0x04, 0x11
        /*0c3e*/ 	.short	(.L_523 - .L_522)
	.align		4
.L_522:
        /*0c40*/ 	.word	index@(_ZN10layer_norm13ln_bwd_kernelINS_13Kernel_traitsI13__nv_bfloat16S2_fS2_fjLj768ELj1ELj4ELj1ELj16ENS_18Kernel_traits_baseILj768ES2_S2_fS2_fjLj128EEEEELb1ELb0ELb0ELb1EEEvNS_9BwdParamsE)
        /*0c44*/ 	.word	0x00000000


	//----- nvinfo : EIATTR_REGCOUNT
	.align		4
.L_523:
        /*0c48*/ 	.byte	0x04, 0x2f
        /*0c4a*/ 	.short	(.L_525 - .L_524)
	.align		4
.L_524:
        /*0c4c*/ 	.word	index@(_ZN10layer_norm13ln_bwd_kernelINS_13Kernel_traitsI13__nv_bfloat16S2_fS2_fjLj768ELj1ELj4ELj1ELj16ENS_18Kernel_traits_baseILj768ES2_S2_fS2_fjLj128EEEEELb1ELb0ELb0ELb0EEEvNS_9BwdParamsE)
        /*0c50*/ 	.word	0x000000be


	//----- nvinfo : EIATTR_FRAME_SIZE
	.align		4
.L_525:
        /*0c54*/ 	.byte	0x04, 0x11
        /*0c56*/ 	.short	(.L_527 - .L_526)
	.align		4
.L_526:
        /*0c58*/ 	.word	index@(_ZN10layer_norm13ln_bwd_kernelINS_13Kernel_traitsI13__nv_bfloat16S2_fS2_fjLj768ELj1ELj4ELj1ELj16ENS_18Kernel_traits_baseILj768ES2_S2_fS2_fjLj128EEEEELb1ELb0ELb0ELb0EEEvNS_9BwdParamsE)
        /*0c5c*/ 	.word	0x00000000


	//----- nvinfo : EIATTR_REGCOUNT
	.align		4
.L_527:
        /*0c60*/ 	.byte	0x04, 0x2f
        /*0c62*/ 	.short	(.L_529 - .L_528)
	.align		4
.L_528:
        /*0c64*/ 	.word	index@(_ZN10layer_norm13ln_bwd_kernelINS_13Kernel_traitsI13__nv_bfloat16S2_fS2_fjLj768ELj1ELj4ELj1ELj16ENS_18Kernel_traits_baseILj768ES2_S2_fS2_fjLj128EEEEELb0ELb1ELb1ELb1EEEvNS_9BwdParamsE)
        /*0c68*/ 	.word	0x000000f6


	//----- nvinfo : EIATTR_FRAME_SIZE
	.align		4
.L_529:
        /*0c6c*/ 	.byte	0x04, 0x11
        /*0c6e*/ 	.short	(.L_531 - .L_530)
	.align		4
.L_530:
        /*0c70*/ 	.word	index@(_ZN10layer_norm13ln_bwd_kernelINS_13Kernel_traitsI13__nv_bfloat16S2_fS2_fjLj768ELj1ELj4ELj1ELj16ENS_18Kernel_traits_baseILj768ES2_S2_fS2_fjLj128EEEEELb0ELb1ELb1ELb1EEEvNS_9BwdParamsE)
        /*0c74*/ 	.word	0x00000000


	//----- nvinfo : EIATTR_REGCOUNT
	.align		4
.L_531:
        /*0c78*/ 	.byte	0x04, 0x2f
        /*0c7a*/ 	.short	(.L_533 - .L_532)
	.align		4
.L_532:
        /*0c7c*/ 	.word	index@(_ZN10layer_norm13ln_bwd_kernelINS_13Kernel_traitsI13__nv_bfloat16S2_fS2_fjLj768ELj1ELj4ELj1ELj16ENS_18Kernel_traits_baseILj768ES2_S2_fS2_fjLj128EEEEELb0ELb1ELb1ELb0EEEvNS_9BwdParamsE)
        /*0c80*/ 	.word	0x000000f4


	//----- nvinfo : EIATTR_FRAME_SIZE
	.align		4
.L_533:
        /*0c84*/ 	.byte	0x04, 0x11
        /*0c86*/ 	.short	(.L_535 - .L_534)
	.align		4
.L_534:
        /*0c88*/ 	.word	index@(_ZN10layer_norm13ln_bwd_kernelINS_13Kernel_traitsI13__nv_bfloat16S2_fS2_fjLj768ELj1ELj4ELj1ELj16ENS_18Kernel_traits_baseILj768ES2_S2_fS2_fjLj128EEEEELb0ELb1ELb1ELb0EEEvNS_9BwdParamsE)
        /*0c8c*/ 	.word	0x00000000


	//----- nvinfo : EIATTR_REGCOUNT
	.align		4
.L_535:
        /*0c90*/ 	.byte	0x04, 0x2f
        /*0c92*/ 	.short	(.L_537 - .L_536)
	.align		4
.L_536:
        /*0c94*/ 	.word	index@(_ZN10layer_norm13ln_bwd_kernelINS_13Kernel_traitsI13__nv_bfloat16S2_fS2_fjLj768ELj1ELj4ELj1ELj16ENS_18Kernel_traits_baseILj768ES2_S2_fS2_fjLj128EEEEELb0ELb1ELb0ELb1EEEvNS_9BwdParamsE)
        /*0c98*/ 	.word	0x000000f4


	//----- nvinfo : EIATTR_FRAME_SIZE
	.align		4
.L_537:
        /*0c9c*/ 	.byte	0x04, 0x11
        /*0c9e*/ 	.short	(.L_539 - .L_538)
	.align		4
.L_538:
        /*0ca0*/ 	.word	index@(_ZN10layer_norm13ln_bwd_kernelINS_13Kernel_traitsI13__nv_bfloat16S2_fS2_fjLj768ELj1ELj4ELj1ELj16ENS_18Kernel_traits_baseILj768ES2_S2_fS2_fjLj128EEEEELb0ELb1ELb0ELb1EEEvNS_9BwdParamsE)
        /*0ca4*/ 	.word	0x00000000


	//----- nvinfo : EIATTR_REGCOUNT
	.align		4
.L_539:
        /*0ca8*/ 	.byte	0x04, 0x2f
        /*0caa*/ 	.short	(.L_541 - .L_540)
	.align		4
.L_540:
        /*0cac*/ 	.word	index@(_ZN10layer_norm13ln_bwd_kernelINS_13Kernel_traitsI13__nv_bfloat16S2_fS2_fjLj768ELj1ELj4ELj1ELj16ENS_18Kernel_traits_baseILj768ES2_S2_fS2_fjLj128EEEEELb0ELb1ELb0ELb0EEEvNS_9BwdParamsE)
        /*0cb0*/ 	.word	0x000000ed


	//----- nvinfo : EIATTR_FRAME_SIZE
	.align		4
.L_541:
        /*0cb4*/ 	.byte	0x04, 0x11
        /*0cb6*/ 	.short	(.L_543 - .L_542)
	.align		4
.L_542:
        /*0cb8*/ 	.word	index@(_ZN10layer_norm13ln_bwd_kernelINS_13Kernel_traitsI13__nv_bfloat16S2_fS2_fjLj768ELj1ELj4ELj1ELj16ENS_18Kernel_traits_baseILj768ES2_S2_fS2_fjLj128EEEEELb0ELb1ELb0ELb0EEEvNS_9BwdParamsE)
        /*0cbc*/ 	.word	0x00000000


	//----- nvinfo : EIATTR_REGCOUNT
	.align		4
.L_543:
        /*0cc0*/ 	.byte	0x04, 0x2f
        /*0cc2*/ 	.short	(.L_545 - .L_544)
	.align		4
.L_544:
        /*0cc4*/ 	.word	index@(_ZN10layer_norm13ln_bwd_kernelINS_13Kernel_traitsI13__nv_bfloat16S2_fS2_fjLj768ELj1ELj4ELj1ELj16ENS_18Kernel_traits_baseILj768ES2_S2_fS2_fjLj128EEEEELb0ELb0ELb1ELb1EEEvNS_9BwdParamsE)
        /*0cc8*/ 	.word	0x000000d0


	//----- nvinfo : EIATTR_FRAME_SIZE
	.align		4
.L_545:
        /*0ccc*/ 	.byte	0x04, 0x11
        /*0cce*/ 	.short	(.L_547 - .L_546)
	.align		4
.L_546:
        /*0cd0*/ 	.word	index@(_ZN10layer_norm13ln_bwd_kernelINS_13Kernel_traitsI13__nv_bfloat16S2_fS2_fjLj768ELj1ELj4ELj1ELj16ENS_18Kernel_traits_baseILj768ES2_S2_fS2_fjLj128EEEEELb0ELb0ELb1ELb1EEEvNS_9BwdParamsE)
        /*0cd4*/ 	.word	0x00000000


	//----- nvinfo : EIATTR_REGCOUNT
	.align		4
.L_547:
        /*0cd8*/ 	.byte	0x04, 0x2f
        /*0cda*/ 	.short	(.L_549 - .L_548)
	.align		4
.L_548:
        /*0cdc*/ 	.word	index@(_ZN10layer_norm13ln_bwd_kernelINS_13Kernel_traitsI13__nv_bfloat16S2_fS2_fjLj768ELj1ELj4ELj1ELj16ENS_18Kernel_traits_baseILj768ES2_S2_fS2_fjLj128EEEEELb0ELb0ELb1ELb0EEEvNS_9BwdParamsE)
        /*0ce0*/ 	.word	0x000000c1


	//----- nvinfo : EIATTR_FRAME_SIZE
	.align		4
.L_549:
        /*0ce4*/ 	.byte	0x04, 0x11
        /*0ce6*/ 	.short	(.L_551 - .L_550)
	.align		4
.L_550:
        /*0ce8*/ 	.word	index@(_ZN10layer_norm13ln_bwd_kernelINS_13Kernel_traitsI13__nv_bfloat16S2_fS2_fjLj768ELj1ELj4ELj1ELj16ENS_18Kernel_traits_baseILj768ES2_S2_fS2_fjLj128EEEEELb0ELb0ELb1ELb0EEEvNS_9BwdParamsE)
        /*0cec*/ 	.word	0x00000000


	//----- nvinfo : EIATTR_REGCOUNT
	.align		4
.L_551:
        /*0cf0*/ 	.byte	0x04, 0x2f
        /*0cf2*/ 	.short	(.L_553 - .L_552)
	.align		4
.L_552:
        /*0cf4*/ 	.word	index@(_ZN10layer_norm13ln_bwd_kernelINS_13Kernel_traitsI13__nv_bfloat16S2_fS2_fjLj768ELj1ELj4ELj1ELj16ENS_18Kernel_traits_baseILj768ES2_S2_fS2_fjLj128EEEEELb0ELb0ELb0ELb1EEEvNS_9BwdParamsE)
        /*0cf8*/ 	.word	0x000000c6


	//----- nvinfo : EIATTR_FRAME_SIZE
	.align		4
.L_553:
        /*0cfc*/ 	.byte	0x04, 0x11
        /*0cfe*/ 	.short	(.L_555 - .L_554)
	.align		4
.L_554:
        /*0d00*/ 	.word	index@(_ZN10layer_norm13ln_bwd_kernelINS_13Kernel_traitsI13__nv_bfloat16S2_fS2_fjLj768ELj1ELj4ELj1ELj16ENS_18Kernel_traits_baseILj768ES2_S2_fS2_fjLj128EEEEELb0ELb0ELb0ELb1EEEvNS_9BwdParamsE)
        /*0d04*/ 	.word	0x00000000


	//----- nvinfo : EIATTR_REGCOUNT
	.align		4
.L_555:
        /*0d08*/ 	.byte	0x04, 0x2f
        /*0d0a*/ 	.short	(.L_557 - .L_556)
	.align		4
.L_556:
        /*0d0c*/ 	.word	index@(_ZN10layer_norm13ln_bwd_kernelINS_13Kernel_traitsI13__nv_bfloat16S2_fS2_fjLj768ELj1ELj4ELj1ELj16ENS_18Kernel_traits_baseILj768ES2_S2_fS2_fjLj128EEEEELb0ELb0ELb0ELb0EEEvNS_9BwdParamsE)
        /*0d10*/ 	.word	0x000000b5


	//----- nvinfo : EIATTR_FRAME_SIZE
	.align		4
.L_557:
        /*0d14*/ 	.byte	0x04, 0x11
        /*0d16*/ 	.short	(.L_559 - .L_558)
	.align		4
.L_558:
        /*0d18*/ 	.word	index@(_ZN10layer_norm13ln_bwd_kernelINS_13Kernel_traitsI13__nv_bfloat16S2_fS2_fjLj768ELj1ELj4ELj1ELj16ENS_18Kernel_traits_baseILj768ES2_S2_fS2_fjLj128EEEEELb0ELb0ELb0ELb0EEEvNS_9BwdParamsE)
        /*0d1c*/ 	.word	0x00000000


	//----- nvinfo : EIATTR_REGCOUNT
	.align		4
.L_559:
        /*0d20*/ 	.byte	0x04, 0x2f
        /*0d22*/ 	.short	(.L_561 - .L_560)
	.align		4
.L_560:
        /*0d24*/ 	.word	index@(_ZN10layer_norm13ln_bwd_kernelINS_13Kernel_traitsIf13__nv_bfloat16S2_S2_fjLj768ELj1ELj4ELj1ELj16ENS_18Kernel_traits_baseILj768EfS2_S2_S2_fjLj128EEEEELb1ELb1ELb1ELb1EEEvNS_9BwdParamsE)
        /*0d28*/ 	.word	0x000000fe


	//----- nvinfo : EIATTR_FRAME_SIZE
	.align		4
.L_561:
        /*0d2c*/ 	.byte	0x04, 0x11
        /*0d2e*/ 	.short	(.L_563 - .L_562)
	.align		4
.L_562:
        /*0d30*/ 	.word	index@(_ZN10layer_norm13ln_bwd_kernelINS_13Kernel_traitsIf13__nv_bfloat16S2_S2_fjLj768ELj1ELj4ELj1ELj16ENS_18Kernel_traits_baseILj768EfS2_S2_S2_fjLj128EEEEELb1ELb1ELb1ELb1EEEvNS_9BwdParamsE)
        /*0d34*/ 	.word	0x00000000


	//----- nvinfo : EIATTR_REGCOUNT
	.align		4
.L_563:
        /*0d38*/ 	.byte	0x04, 0x2f
        /*0d3a*/ 	.short	(.L_565 - .L_564)
	.align		4
.L_564:
        /*0d3c*/ 	.word	index@(_ZN10layer_norm22ln_bwd_finalize_kernelINS_22Kernel_traits_finalizeILj768Ef13__nv_bfloat16S2_S2_fjLb1ELj1024ELj4ENS_18Kernel_traits_baseILj768EfS2_S2_S2_fjLj1024EEEEELb1ELb1EEEvNS_9BwdParamsE)
        /*0d40*/ 	.word	0x00000020


	//----- nvinfo : EIATTR_FRAME_SIZE
	.align		4
.L_565:
        /*0d44*/ 	.byte	0x04, 0x11
        /*0d46*/ 	.short	(.L_567 - .L_566)
	.align		4
.L_566:
        /*0d48*/ 	.word	index@(_ZN10layer_norm22ln_bwd_finalize_kernelINS_22Kernel_traits_finalizeILj768Ef13__nv_bfloat16S2_S2_fjLb1ELj1024ELj4ENS_18Kernel_traits_baseILj768EfS2_S2_S2_fjLj1024EEEEELb1ELb1EEEvNS_9BwdParamsE)
        /*0d4c*/ 	.word	0x00000000


	//----- nvinfo : EIATTR_REGCOUNT
	.align		4
.L_567:
        /*0d50*/ 	.byte	0x04, 0x2f
        /*0d52*/ 	.short	(.L_569 - .L_568)
	.align		4
.L_568:
        /*0d54*/ 	.word	index@(_ZN10layer_norm13ln_bwd_kernelINS_13Kernel_traitsIf13__nv_bfloat16S2_S2_fjLj768ELj1ELj4ELj1ELj16ENS_18Kernel_traits_baseILj768EfS2_S2_S2_fjLj128EEEEELb1ELb1ELb1ELb0EEEvNS_9BwdParamsE)
        /*0d58*/ 	.word	0x000000e3


	//----- nvinfo : EIATTR_FRAME_SIZE
	.align		4
.L_569:
        /*0d5c*/ 	.byte	0x04, 0x11
        /*0d5e*/ 	.short	(.L_571 - .L_570)
	.align		4
.L_570:
        /*0d60*/ 	.word	index@(_ZN10layer_norm13ln_bwd_kernelINS_13Kernel_traitsIf13__nv_bfloat16S2_S2_fjLj768ELj1ELj4ELj1ELj16ENS_18Kernel_traits_baseILj768EfS2_S2_S2_fjLj128EEEEELb1ELb1ELb1ELb0EEEvNS_9BwdParamsE)
        /*0d64*/ 	.word	0x00000000


	//----- nvinfo : EIATTR_REGCOUNT
	.align		4
.L_571:
        /*0d68*/ 	.byte	0x04, 0x2f
        /*0d6a*/ 	.short	(.L_573 - .L_572)
	.align		4
.L_572:
        /*0d6c*/ 	.word	index@(_ZN10layer_norm22ln_bwd_finalize_kernelINS_22Kernel_traits_finalizeILj768Ef13__nv_bfloat16S2_S2_fjLb1ELj1024ELj4ENS_18Kernel_traits_baseILj768EfS2_S2_S2_fjLj1024EEEEELb1ELb0EEEvNS_9BwdParamsE)
        /*0d70*/ 	.word	0x00000020


	//----- nvinfo : EIATTR_FRAME_SIZE
	.align		4
.L_573:
        /*0d74*/ 	.byte	0x04, 0x11
        /*0d76*/ 	.short	(.L_575 - .L_574)
	.align		4
.L_574:
        /*0d78*/ 	.word	index@(_ZN10layer_norm22ln_bwd_finalize_kernelINS_22Kernel_traits_finalizeILj768Ef13__nv_bfloat16S2_S2_fjLb1ELj1024ELj4ENS_18Kernel_traits_baseILj768EfS2_S2_S2_fjLj1024EEEEELb1ELb0EEEvNS_9BwdParamsE)
        /*0d7c*/ 	.word	0x00000000


	//----- nvinfo : EIATTR_REGCOUNT
	.align		4
.L_575:
        /*0d80*/ 	.byte	0x04, 0x2f
        /*0d82*/ 	.short	(.L_577 - .L_576)
	.align		4
.L_576:
        /*0d84*/ 	.word	index@(_ZN10layer_norm13ln_bwd_kernelINS_13Kernel_traitsIf13__nv_bfloat16S2_S2_fjLj768ELj1ELj4ELj1ELj16ENS_18Kernel_traits_baseILj768EfS2_S2_S2_fjLj128EEEEELb1ELb1ELb0ELb1EEEvNS_9BwdParamsE)
        /*0d88*/ 	.word	0x000000e2


	//----- nvinfo : EIATTR_FRAME_SIZE
	.align		4
.L_577:
        /*0d8c*/ 	.byte	0x04, 0x11
        /*0d8e*/ 	.short	(.L_579 - .L_578)
	.align		4
.L_578:
        /*0d90*/ 	.word	index@(_ZN10layer_norm13ln_bwd_kernelINS_13Kernel_traitsIf13__nv_bfloat16S2_S2_fjLj768ELj1ELj4ELj1ELj16ENS_18Kernel_traits_baseILj768EfS2_S2_S2_fjLj128EEEEELb1ELb1ELb0ELb1EEEvNS_9BwdParamsE)
        /*0d94*/ 	.word	0x00000000


	//----- nvinfo : EIATTR_REGCOUNT
	.align		4
.L_579:
        /*0d98*/ 	.byte	0x04, 0x2f
        /*0d9a*/ 	.short	(.L_581 - .L_580)
	.align		4
.L_580:
        /*0d9c*/ 	.word	index@(_ZN10layer_norm13ln_bwd_kernelINS_13Kernel_traitsIf13__nv_bfloat16S2_S2_fjLj768ELj1ELj4ELj1ELj16ENS_18Kernel_traits_baseILj768EfS2_S2_S2_fjLj128EEEEELb1ELb1ELb0ELb0EEEvNS_9BwdParamsE)
        /*0da0*/ 	.word	0x000000e2


	//----- nvinfo : EIATTR_FRAME_SIZE
	.align		4
.L_581:
        /*0da4*/ 	.byte	0x04, 0x11
        /*0da6*/ 	.short	(.L_583 - .L_582)
	.align		4
.L_582:
        /*0da8*/ 	.word	index@(_ZN10layer_norm13ln_bwd_kernelINS_13Kernel_traitsIf13__nv_bfloat16S2_S2_fjLj768ELj1ELj4ELj1ELj16ENS_18Kernel_traits_baseILj768EfS2_S2_S2_fjLj128EEEEELb1ELb1ELb0ELb0EEEvNS_9BwdParamsE)
        /*0dac*/ 	.word	0x00000000


	//----- nvinfo : EIATTR_REGCOUNT
	.align		4
.L_583:
        /*0db0*/ 	.byte	0x04, 0x2f
        /*0db2*/ 	.short	(.L_585 - .L_584)
	.align		4
.L_584:
        /*0db4*/ 	.word	index@(_ZN10layer_norm13ln_bwd_kernelINS_13Kernel_traitsIf13__nv_bfloat16S2_S2_fjLj768ELj1ELj4ELj1ELj16ENS_18Kernel_traits_baseILj768EfS2_S2_S2_fjLj128EEEEELb1ELb0ELb1ELb1EEEvNS_9BwdParamsE)
        /*0db8*/ 	.word	0x000000b5


	//----- nvinfo : EIATTR_FRAME_SIZE
	.align		4
.L_585:
        /*0dbc*/ 	.byte	0x04, 0x11
        /*0dbe*/ 	.short	(.L_587 - .L_586)
	.align		4
.L_586:
        /*0dc0*/ 	.word	index@(_ZN10layer_norm13ln_bwd_kernelINS_13Kernel_traitsIf13__nv_bfloat16S2_S2_fjLj768ELj1ELj4ELj1ELj16ENS_18Kernel_traits_baseILj768EfS2_S2_S2_fjLj128EEEEELb1ELb0ELb1ELb1EEEvNS_9BwdParamsE)
        /*0dc4*/ 	.word	0x00000000


	//----- nvinfo : EIATTR_REGCOUNT
	.align		4
.L_587:
        /*0dc8*/ 	.byte	0x04, 0x2f
        /*0dca*/ 	.short	(.L_589 - .L_588)
	.align		4
.L_588:
        /*0dcc*/ 	.word	index@(_ZN10layer_norm22ln_bwd_finalize_kernelINS_22Kernel_traits_finalizeILj768Ef13__nv_bfloat16S2_S2_fjLb0ELj1024ELj4ENS_18Kernel_traits_baseILj768EfS2_S2_S2_fjLj1024EEEEELb0ELb1EEEvNS_9BwdParamsE)
        /*0dd0*/ 	.word	0x00000020


	//----- nvinfo : EIATTR_FRAME_SIZE
	.align		4
.L_589:
        /*0dd4*/ 	.byte	0x04, 0x11
        /*0dd6*/ 	.short	(.L_591 - .L_590)
	.align		4
.L_590:
        /*0dd8*/ 	.word	index@(_ZN10layer_norm22ln_bwd_finalize_kernelINS_22Kernel_traits_finalizeILj768Ef13__nv_bfloat16S2_S2_fjLb0ELj1024ELj4ENS_18Kernel_traits_baseILj768EfS2_S2_S2_fjLj1024EEEEELb0ELb1EEEvNS_9BwdParamsE)
        /*0ddc*/ 	.word	0x00000000


	//----- nvinfo : EIATTR_REGCOUNT
	.align		4
.L_591:
        /*0de0*/ 	.byte	0x04, 0x2f
        /*0de2*/ 	.short	(.L_593 - .L_592)
	.align		4
.L_592:
        /*0de4*/ 	.word	index@(_ZN10layer_norm13ln_bwd_kernelINS_13Kernel_traitsIf13__nv_bfloat16S2_S2_fjLj768ELj1ELj4ELj1ELj16ENS_18Kernel_traits_baseILj768EfS2_S2_S2_fjLj128EEEEELb1ELb0ELb1ELb0EEEvNS_9BwdParamsE)
        /*0de8*/ 	.word	0x000000b1


	//----- nvinfo : EIATTR_FRAME_SIZE
	.align		4
.L_593:
        /*0dec*/ 	.byte	0x04, 0x11
        /*0dee*/ 	.short	(.L_595 - .L_594)
	.align		4
.L_594:
        /*0df0*/ 	.word	index@(_ZN10layer_norm13ln_bwd_kernelINS_13Kernel_traitsIf13__nv_bfloat16S2_S2_fjLj768ELj1ELj4ELj1ELj16ENS_18Kernel_traits_baseILj768EfS2_S2_S2_fjLj128EEEEELb1ELb0ELb1ELb0EEEvNS_9BwdParamsE)
        /*0df4*/ 	.word	0x00000000


	//----- nvinfo : EIATTR_REGCOUNT
	.align		4
.L_595:
        /*0df8*/ 	.byte	0x04, 0x2f
        /*0dfa*/ 	.short	(.L_597 - .L_596)
	.align		4
.L_596:
        /*0dfc*/ 	.word	index@(_ZN10layer_norm22ln_bwd_finalize_kernelINS_22Kernel_traits_finalizeILj768Ef13__nv_bfloat16S2_S2_fjLb0ELj1024ELj4ENS_18Kernel_traits_baseILj768EfS2_S2_S2_fjLj1024EEEEELb0ELb0EEEvNS_9BwdParamsE)
        /*0e00*/ 	.word	0x00000020


	//----- nvinfo : EIATTR_FRAME_SIZE
	.align		4
.L_597:
        /*0e04*/ 	.byte	0x04, 0x11
        /*0e06*/ 	.short	(.L_599 - .L_598)
	.align		4
.L_598:
        /*0e08*/ 	.word	index@(_ZN10layer_norm22ln_bwd_finalize_kernelINS_22Kernel_traits_finalizeILj768Ef13__nv_bfloat16S2_S2_fjLb0ELj1024ELj4ENS_18Kernel_traits_baseILj768EfS2_S2_S2_fjLj1024EEEEELb0ELb0EEEvNS_9BwdParamsE)
        /*0e0c*/ 	.word	0x00000000


	//----- nvinfo : EIATTR_REGCOUNT
	.align		4
.L_599:
        /*0e10*/ 	.byte	0x04, 0x2f
        /*0e12*/ 	.short	(.L_601 - .L_600)
	.align		4
.L_600:
        /*0e14*/ 	.word	index@(_ZN10layer_norm13ln_bwd_kernelINS_13Kernel_traitsIf13__nv_bfloat16S2_S2_fjLj768ELj1ELj4ELj1ELj16ENS_18Kernel_traits_baseILj768EfS2_S2_S2_fjLj128EEEEELb1ELb0ELb0ELb1EEEvNS_9BwdParamsE)
        /*0e18*/ 	.word	0x000000a8


	//----- nvinfo : EIATTR_FRAME_SIZE
	.align		4
.L_601:
        /*0e1c*/ 	.byte	0x04, 0x11
        /*0e1e*/ 	.short	(.L_603 - .L_602)
	.align		4
.L_602:
        /*0e20*/ 	.word	index@(_ZN10layer_norm13ln_bwd_kernelINS_13Kernel_traitsIf13__nv_bfloat16S2_S2_fjLj768ELj1ELj4ELj1ELj16ENS_18Kernel_traits_baseILj768EfS2_S2_S2_fjLj128EEEEELb1ELb0ELb0ELb1EEEvNS_9BwdParamsE)
        /*0e24*/ 	.word	0x00000000


	//----- nvinfo : EIATTR_REGCOUNT
	.align		4
.L_603:
        /*0e28*/ 	.byte	0x04, 0x2f
        /*0e2a*/ 	.short	(.L_605 - .L_604)
	.align		4
.L_604:
        /*0e2c*/ 	.word	index@(_ZN10layer_norm13ln_bwd_kernelINS_13Kernel_traitsIf13__nv_bfloat16S2_S2_fjLj768ELj1ELj4ELj1ELj16ENS_18Kernel_traits_baseILj768EfS2_S2_S2_fjLj128EEEEELb1ELb0ELb0ELb0EEEvNS_9BwdParamsE)
        /*0e30*/ 	.word	0x000000a7


	//----- nvinfo : EIATTR_FRAME_SIZE
	.align		4
.L_605:
        /*0e34*/ 	.byte	0x04, 0x11
        /*0e36*/ 	.short	(.L_607 - .L_606)
	.align		4
.L_606:
        /*0e38*/ 	.word	index@(_ZN10layer_norm13ln_bwd_kernelINS_13Kernel_traitsIf13__nv_bfloat16S2_S2_fjLj768ELj1ELj4ELj1ELj16ENS_18Kernel_traits_baseILj768EfS2_S2_S2_fjLj128EEEEELb1ELb0ELb0ELb0EEEvNS_9BwdParamsE)
        /*0e3c*/ 	.word	0x00000000


	//----- nvinfo : EIATTR_REGCOUNT
	.align		4
.L_607:
        /*0e40*/ 	.byte	0x04, 0x2f
        /*0e42*/ 	.short	(.L_609 - .L_608)
	.align		4
.L_608:
        /*0e44*/ 	.word	index@(_ZN10layer_norm13ln_bwd_kernelINS_13Kernel_traitsIf13__nv_bfloat16S2_S2_fjLj768ELj1ELj4ELj1ELj16ENS_18Kernel_traits_baseILj768EfS2_S2_S2_fjLj128EEEEELb0ELb1ELb1ELb1EEEvNS_9BwdParamsE)
        /*0e48*/ 	.word	0x000000f4


	//----- nvinfo : EIATTR_FRAME_SIZE
	.align		4
.L_609:
        /*0e4c*/ 	.byte	0x04, 0x11
        /*0e4e*/ 	.short	(.L_611 - .L_610)
	.align		4
.L_610:
        /*0e50*/ 	.word	index@(_ZN10layer_norm13ln_bwd_kernelINS_13Kernel_traitsIf13__nv_bfloat16S2_S2_fjLj768ELj1ELj4ELj1ELj16ENS_18Kernel_traits_baseILj768EfS2_S2_S2_fjLj128EEEEELb0ELb1ELb1ELb1EEEvNS_9BwdParamsE)
        /*0e54*/ 	.word	0x00000000


	//----- nvinfo : EIATTR_REGCOUNT
	.align		4
.L_611:
        /*0e58*/ 	.byte	0x04, 0x2f
        /*0e5a*/ 	.short	(.L_613 - .L_612)
	.align		4
.L_612:
        /*0e5c*/ 	.word	index@(_ZN10layer_norm13ln_bwd_kernelINS_13Kernel_traitsIf13__nv_bfloat16S2_S2_fjLj768ELj1ELj4ELj1ELj16ENS_18Kernel_traits_baseILj768EfS2_S2_S2_fjLj128EEEEELb0ELb1ELb1ELb0EEEvNS_9BwdParamsE)
        /*0e60*/ 	.word	0x000000dd


	//----- nvinfo : EIATTR_FRAME_SIZE
	.align		4
.L_613:
        /*0e64*/ 	.byte	0x04, 0x11
        /*0e66*/ 	.short	(.L_615 - .L_614)
	.align		4
.L_614:
        /*0e68*/ 	.word	index@(_ZN10layer_norm13ln_bwd_kernelINS_13Kernel_traitsIf13__nv_bfloat16S2_S2_fjLj768ELj1ELj4ELj1ELj16ENS_18Kernel_traits_baseILj768EfS2_S2_S2_fjLj128EEEEELb0ELb1ELb1ELb0EEEvNS_9BwdParamsE)
        /*0e6c*/ 	.word	0x00000000


	//----- nvinfo : EIATTR_REGCOUNT
	.align		4
.L_615:
        /*0e70*/ 	.byte	0x04, 0x2f
        /*0e72*/ 	.short	(.L_617 - .L_616)
	.align		4
.L_616:
        /*0e74*/ 	.word	index@(_ZN10layer_norm13ln_bwd_kernelINS_13Kernel_traitsIf13__nv_bfloat16S2_S2_fjLj768ELj1ELj4ELj1ELj16ENS_18Kernel_traits_baseILj768EfS2_S2_S2_fjLj128EEEEELb0ELb1ELb0ELb1EEEvNS_9BwdParamsE)
        /*0e78*/ 	.word	0x000000d4


	//----- nvinfo : EIATTR_FRAME_SIZE
	.align		4
.L_617:
        /*0e7c*/ 	.byte	0x04, 0x11
        /*0e7e*/ 	.short	(.L_619 - .L_618)
	.align		4
.L_618:
        /*0e80*/ 	.word	index@(_ZN10layer_norm13ln_bwd_kernelINS_13Kernel_traitsIf13__nv_bfloat16S2_S2_fjLj768ELj1ELj4ELj1ELj16ENS_18Kernel_traits_baseILj768EfS2_S2_S2_fjLj128EEEEELb0ELb1ELb0ELb1EEEvNS_9BwdParamsE)
        /*0e84*/ 	.word	0x00000000


	//----- nvinfo : EIATTR_REGCOUNT
	.align		4
.L_619:
        /*0e88*/ 	.byte	0x04, 0x2f
        /*0e8a*/ 	.short	(.L_621 - .L_620)
	.align		4
.L_620:
        /*0e8c*/ 	.word	index@(_ZN10layer_norm13ln_bwd_kernelINS_13Kernel_traitsIf13__nv_bfloat16S2_S2_fjLj768ELj1ELj4ELj1ELj16ENS_18Kernel_traits_baseILj768EfS2_S2_S2_fjLj128EEEEELb0ELb1ELb0ELb0EEEvNS_9BwdParamsE)
        /*0e90*/ 	.word	0x000000e0


	//----- nvinfo : EIATTR_FRAME_SIZE
	.align		4
.L_621:
        /*0e94*/ 	.byte	0x04, 0x11
        /*0e96*/ 	.short	(.L_623 - .L_622)
	.align		4
.L_622:
        /*0e98*/ 	.word	index@(_ZN10layer_norm13ln_bwd_kernelINS_13Kernel_traitsIf13__nv_bfloat16S2_S2_fjLj768ELj1ELj4ELj1ELj16ENS_18Kernel_traits_baseILj768EfS2_S2_S2_fjLj128EEEEELb0ELb1ELb0ELb0EEEvNS_9BwdParamsE)
        /*0e9c*/ 	.word	0x00000000


	//----- nvinfo : EIATTR_REGCOUNT
	.align		4
.L_623:
        /*0ea0*/ 	.byte	0x04, 0x2f
        /*0ea2*/ 	.short	(.L_625 - .L_624)
	.align		4
.L_624:
        /*0ea4*/ 	.word	index@(_ZN10layer_norm13ln_bwd_kernelINS_13Kernel_traitsIf13__nv_bfloat16S2_S2_fjLj768ELj1ELj4ELj1ELj16ENS_18Kernel_traits_baseILj768EfS2_S2_S2_fjLj128EEEEELb0ELb0ELb1ELb1EEEvNS_9BwdParamsE)
        /*0ea8*/ 	.word	0x000000a8


	//----- nvinfo : EIATTR_FRAME_SIZE
	.align		4
.L_625:
        /*0eac*/ 	.byte	0x04, 0x11
        /*0eae*/ 	.short	(.L_627 - .L_626)
	.align		4
.L_626:
        /*0eb0*/ 	.word	index@(_ZN10layer_norm13ln_bwd_kernelINS_13Kernel_traitsIf13__nv_bfloat16S2_S2_fjLj768ELj1ELj4ELj1ELj16ENS_18Kernel_traits_baseILj768EfS2_S2_S2_fjLj128EEEEELb0ELb0ELb1ELb1EEEvNS_9BwdParamsE)
        /*0eb4*/ 	.word	0x00000000


	//----- nvinfo : EIATTR_REGCOUNT
	.align		4
.L_627:
        /*0eb8*/ 	.byte	0x04, 0x2f
        /*0eba*/ 	.short	(.L_629 - .L_628)
	.align		4
.L_628:
        /*0ebc*/ 	.word	index@(_ZN10layer_norm13ln_bwd_kernelINS_13Kernel_traitsIf13__nv_bfloat16S2_S2_fjLj768ELj1ELj4ELj1ELj16ENS_18Kernel_traits_baseILj768EfS2_S2_S2_fjLj128EEEEELb0ELb0ELb1ELb0EEEvNS_9BwdParamsE)
        /*0ec0*/ 	.word	0x000000a8


	//----- nvinfo : EIATTR_FRAME_SIZE
	.align		4
.L_629:
        /*0ec4*/ 	.byte	0x04, 0x11
        /*0ec6*/ 	.short	(.L_631 - .L_630)
	.align		4
.L_630:
        /*0ec8*/ 	.word	index@(_ZN10layer_norm13ln_bwd_kernelINS_13Kernel_traitsIf13__nv_bfloat16S2_S2_fjLj768ELj1ELj4ELj1ELj16ENS_18Kernel_traits_baseILj768EfS2_S2_S2_fjLj128EEEEELb0ELb0ELb1ELb0EEEvNS_9BwdParamsE)
        /*0ecc*/ 	.word	0x00000000


	//----- nvinfo : EIATTR_REGCOUNT
	.align		4
.L_631:
        /*0ed0*/ 	.byte	0x04, 0x2f
        /*0ed2*/ 	.short	(.L_633 - .L_632)
	.align		4
.L_632:
        /*0ed4*/ 	.word	index@(_ZN10layer_norm13ln_bwd_kernelINS_13Kernel_traitsIf13__nv_bfloat16S2_S2_fjLj768ELj1ELj4ELj1ELj16ENS_18Kernel_traits_baseILj768EfS2_S2_S2_fjLj128EEEEELb0ELb0ELb0ELb1EEEvNS_9BwdParamsE)
        /*0ed8*/ 	.word	0x000000a7


	//----- nvinfo : EIATTR_FRAME_SIZE
	.align		4
.L_633:
        /*0edc*/ 	.byte	0x04, 0x11
        /*0ede*/ 	.short	(.L_635 - .L_634)
	.align		4
.L_634:
        /*0ee0*/ 	.word	index@(_ZN10layer_norm13ln_bwd_kernelINS_13Kernel_traitsIf13__nv_bfloat16S2_S2_fjLj768ELj1ELj4ELj1ELj16ENS_18Kernel_traits_baseILj768EfS2_S2_S2_fjLj128EEEEELb0ELb0ELb0ELb1EEEvNS_9BwdParamsE)
        /*0ee4*/ 	.word	0x00000000


	//----- nvinfo : EIATTR_REGCOUNT
	.align		4
.L_635:
        /*0ee8*/ 	.byte	0x04, 0x2f
        /*0eea*/ 	.short	(.L_637 - .L_636)
	.align		4
.L_636:
        /*0eec*/ 	.word	index@(_ZN10layer_norm13ln_bwd_kernelINS_13Kernel_traitsIf13__nv_bfloat16S2_S2_fjLj768ELj1ELj4ELj1ELj16ENS_18Kernel_traits_baseILj768EfS2_S2_S2_fjLj128EEEEELb0ELb0ELb0ELb0EEEvNS_9BwdParamsE)
        /*0ef0*/ 	.word	0x000000a7


	//----- nvinfo : EIATTR_FRAME_SIZE
	.align		4
.L_637:
        /*0ef4*/ 	.byte	0x04, 0x11
        /*0ef6*/ 	.short	(.L_639 - .L_638)
	.align		4
.L_638:
        /*0ef8*/ 	.word	index@(_ZN10layer_norm13ln_bwd_kernelINS_13Kernel_traitsIf13__nv_bfloat16S2_S2_fjLj768ELj1ELj4ELj1ELj16ENS_18Kernel_traits_baseILj768EfS2_S2_S2_fjLj128EEEEELb0ELb0ELb0ELb0EEEvNS_9BwdParamsE)
        /*0efc*/ 	.word	0x00000000


	//----- nvinfo : EIATTR_REGCOUNT
	.align		4
.L_639:
        /*0f00*/ 	.byte	0x04, 0x2f
        /*0f02*/ 	.short	(.L_641 - .L_640)
	.align		4
.L_640:
        /*0f04*/ 	.word	index@(_ZN10layer_norm13ln_bwd_kernelINS_13Kernel_traitsI6__halfS2_S2_S2_fjLj768ELj1ELj4ELj1ELj16ENS_18Kernel_traits_baseILj768ES2_S2_S2_S2_fjLj128EEEEELb1ELb1ELb1ELb1EEEvNS_9BwdParamsE)
        /*0f08*/ 	.word	0x000000e6


	//----- nvinfo : EIATTR_FRAME_SIZE
	.align		4
.L_641:
        /*0f0c*/ 	.byte	0x04, 0x11
        /*0f0e*/ 	.short	(.L_643 - .L_642)
	.align		4
.L_642:
        /*0f10*/ 	.word	index@(_ZN10layer_norm13ln_bwd_kernelINS_13Kernel_traitsI6__halfS2_S2_S2_fjLj768ELj1ELj4ELj1ELj16ENS_18Kernel_traits_baseILj768ES2_S2_S2_S2_fjLj128EEEEELb1ELb1ELb1ELb1EEEvNS_9BwdParamsE)
        /*0f14*/ 	.word	0x00000000


	//----- nvinfo : EIATTR_REGCOUNT
	.align		4
.L_643:
        /*0f18*/ 	.byte	0x04, 0x2f
        /*0f1a*/ 	.short	(.L_645 - .L_644)
	.align		4
.L_644:
        /*0f1c*/ 	.word	index@(_ZN10layer_norm22ln_bwd_finalize_kernelINS_22Kernel_traits_finalizeILj768E6__halfS2_S2_S2_fjLb1ELj1024ELj4ENS_18Kernel_traits_baseILj768ES2_S2_S2_S2_fjLj1024EEEEELb1ELb1EEEvNS_9BwdParamsE)
        /*0f20*/ 	.word	0x00000020


	//----- nvinfo : EIATTR_FRAME_SIZE
	.align		4
.L_645:
        /*0f24*/ 	.byte	0x04, 0x11
        /*0f26*/ 	.short	(.L_647 - .L_646)
	.align		4
.L_646:
        /*0f28*/ 	.word	index@(_ZN10layer_norm22ln_bwd_finalize_kernelINS_22Kernel_traits_finalizeILj768E6__halfS2_S2_S2_fjLb1ELj1024ELj4ENS_18Kernel_traits_baseILj768ES2_S2_S2_S2_fjLj1024EEEEELb1ELb1EEEvNS_9BwdParamsE)
        /*0f2c*/ 	.word	0x00000000


	//----- nvinfo : EIATTR_REGCOUNT
	.align		4
.L_647:
        /*0f30*/ 	.byte	0x04, 0x2f
        /*0f32*/ 	.short	(.L_649 - .L_648)
	.align		4
.L_648:
        /*0f34*/ 	.word	index@(_ZN10layer_norm13ln_bwd_kernelINS_13Kernel_traitsI6__halfS2_S2_S2_fjLj768ELj1ELj4ELj1ELj16ENS_18Kernel_traits_baseILj768ES2_S2_S2_S2_fjLj128EEEEELb1ELb1ELb1ELb0EEEvNS_9BwdParamsE)
        /*0f38*/ 	.word	0x000000e8


	//----- nvinfo : EIATTR_FRAME_SIZE
	.align		4
.L_649:
        /*0f3c*/ 	.byte	0x04, 0x11
        /*0f3e*/ 	.short	(.L_651 - .L_650)
	.align		4
.L_650:
        /*0f40*/ 	.word	index@(_ZN10layer_norm13ln_bwd_kernelINS_13Kernel_traitsI6__halfS2_S2_S2_fjLj768ELj1ELj4ELj1ELj16ENS_18Kernel_traits_baseILj768ES2_S2_S2_S2_fjLj128EEEEELb1ELb1ELb1ELb0EEEvNS_9BwdParamsE)
        /*0f44*/ 	.word	0x00000000


	//----- nvinfo : EIATTR_REGCOUNT
	.align		4
.L_651:
        /*0f48*/ 	.byte	0x04, 0x2f
        /*0f4a*/ 	.short	(.L_653 - .L_652)
	.align		4
.L_652:
        /*0f4c*/ 	.word	index@(_ZN10layer_norm22ln_bwd_finalize_kernelINS_22Kernel_traits_finalizeILj768E6__halfS2_S2_S2_fjLb1ELj1024ELj4ENS_18Kernel_traits_baseILj768ES2_S2_S2_S2_fjLj1024EEEEELb1ELb0EEEvNS_9BwdParamsE)
        /*0f50*/ 	.word	0x00000020


	//----- nvinfo : EIATTR_FRAME_SIZE
	.align		4
.L_653:
        /*0f54*/ 	.byte	0x04, 0x11
        /*0f56*/ 	.short	(.L_655 - .L_654)
	.align		4
.L_654:
        /*0f58*/ 	.word	index@(_ZN10layer_norm22ln_bwd_finalize_kernelINS_22Kernel_traits_finalizeILj768E6__halfS2_S2_S2_fjLb1ELj1024ELj4ENS_18Kernel_traits_baseILj768ES2_S2_S2_S2_fjLj1024EEEEELb1ELb0EEEvNS_9BwdParamsE)
        /*0f5c*/ 	.word	0x00000000


	//----- nvinfo : EIATTR_REGCOUNT
	.align		4
.L_655:
        /*0f60*/ 	.byte	0x04, 0x2f
        /*0f62*/ 	.short	(.L_657 - .L_656)
	.align		4
.L_656:
        /*0f64*/ 	.word	index@(_ZN10layer_norm13ln_bwd_kernelINS_13Kernel_traitsI6__halfS2_S2_S2_fjLj768ELj1ELj4ELj1ELj16ENS_18Kernel_traits_baseILj768ES2_S2_S2_S2_fjLj128EEEEELb1ELb1ELb0ELb1EEEvNS_9BwdParamsE)
        /*0f68*/ 	.word	0x000000d8


	//----- nvinfo : EIATTR_FRAME_SIZE
	.align		4
.L_657:
        /*0f6c*/ 	.byte	0x04, 0x11
        /*0f6e*/ 	.short	(.L_659 - .L_658)
	.align		4
.L_658:
        /*0f70*/ 	.word	index@(_ZN10layer_norm13ln_bwd_kernelINS_13Kernel_traitsI6__halfS2_S2_S2_fjLj768ELj1ELj4ELj1ELj16ENS_18Kernel_traits_baseILj768ES2_S2_S2_S2_fjLj128EEEEELb1ELb1ELb0ELb1EEEvNS_9BwdParamsE)
        /*0f74*/ 	.word	0x00000000


	//----- nvinfo : EIATTR_REGCOUNT
	.align		4
.L_659:
        /*0f78*/ 	.byte	0x04, 0x2f
        /*0f7a*/ 	.short	(.L_661 - .L_660)
	.align		4
.L_660:
        /*0f7c*/ 	.word	index@(_ZN10layer_norm13ln_bwd_kernelINS_13Kernel_traitsI6__halfS2_S2_S2_fjLj768ELj1ELj4ELj1ELj16ENS_18Kernel_traits_baseILj768ES2_S2_S2_S2_fjLj128EEEEELb1ELb1ELb0ELb0EEEvNS_9BwdParamsE)
        /*0f80*/ 	.word	0x000000ea


	//----- nvinfo : EIATTR_FRAME_SIZE
	.align		4
.L_661:
        /*0f84*/ 	.byte	0x04, 0x11
        /*0f86*/ 	.short	(.L_663 - .L_662)
	.align		4
.L_662:
        /*0f88*/ 	.word	index@(_ZN10layer_norm13ln_bwd_kernelINS_13Kernel_traitsI6__halfS2_S2_S2_fjLj768ELj1ELj4ELj1ELj16ENS_18Kernel_traits_baseILj768ES2_S2_S2_S2_fjLj128EEEEELb1ELb1ELb0ELb0EEEvNS_9BwdParamsE)
        /*0f8c*/ 	.word	0x00000000


	//----- nvinfo : EIATTR_REGCOUNT
	.align		4
.L_663:
        /*0f90*/ 	.byte	0x04, 0x2f
        /*0f92*/ 	.short	(.L_665 - .L_664)
	.align		4
.L_664:
        /*0f94*/ 	.word	index@(_ZN10layer_norm13ln_bwd_kernelINS_13Kernel_traitsI6__halfS2_S2_S2_fjLj768ELj1ELj4ELj1ELj16ENS_18Kernel_traits_baseILj768ES2_S2_S2_S2_fjLj128EEEEELb1ELb0ELb1ELb1EEEvNS_9BwdParamsE)
        /*0f98*/ 	.word	0x000000c4


	//----- nvinfo : EIATTR_FRAME_SIZE
	.align		4
.L_665:
        /*0f9c*/ 	.byte	0x04, 0x11
        /*0f9e*/ 	.short	(.L_667 - .L_666)
	.align		4
.L_666:
        /*0fa0*/ 	.word	index@(_ZN10layer_norm13ln_bwd_kernelINS_13Kernel_traitsI6__halfS2_S2_S2_fjLj768ELj1ELj4ELj1ELj16ENS_18Kernel_traits_baseILj768ES2_S2_S2_S2_fjLj128EEEEELb1ELb0ELb1ELb1EEEvNS_9BwdParamsE)
        /*0fa4*/ 	.word	0x00000000


	//----- nvinfo : EIATTR_REGCOUNT
	.align		4
.L_667:
        /*0fa8*/ 	.byte	0x04, 0x2f
        /*0faa*/ 	.short	(.L_669 - .L_668)
	.align		4
.L_668:
        /*0fac*/ 	.word	index@(_ZN10layer_norm22ln_bwd_finalize_kernelINS_22Kernel_traits_finalizeILj768E6__halfS2_S2_S2_fjLb0ELj1024ELj4ENS_18Kernel_traits_baseILj768ES2_S2_S2_S2_fjLj1024EEEEELb0ELb1EEEvNS_9BwdParamsE)
        /*0fb0*/ 	.word	0x00000020


	//----- nvinfo : EIATTR_FRAME_SIZE
	.align		4
.L_669:
        /*0fb4*/ 	.byte	0x04, 0x11
        /*0fb6*/ 	.short	(.L_671 - .L_670)
	.align		4
.L_670:
        /*0fb8*/ 	.word	index@(_ZN10layer_norm22ln_bwd_finalize_kernelINS_22Kernel_traits_finalizeILj768E6__halfS2_S2_S2_fjLb0ELj1024ELj4ENS_18Kernel_traits_baseILj768ES2_S2_S2_S2_fjLj1024EEEEELb0ELb1EEEvNS_9BwdParamsE)
        /*0fbc*/ 	.word	0x00000000


	//----- nvinfo : EIATTR_REGCOUNT
	.align		4
.L_671:
        /*0fc0*/ 	.byte	0x04, 0x2f
        /*0fc2*/ 	.short	(.L_673 - .L_672)
	.align		4
.L_672:
        /*0fc4*/ 	.word	index@(_ZN10layer_norm13ln_bwd_kernelINS_13Kernel_traitsI6__halfS2_S2_S2_fjLj768ELj1ELj4ELj1ELj16ENS_18Kernel_traits_baseILj768ES2_S2_S2_S2_fjLj128EEEEELb1ELb0ELb1ELb0EEEvNS_9BwdParamsE)
        /*0fc8*/ 	.word	0x000000b3


	//----- nvinfo : EIATTR_FRAME_SIZE
	.align		4
.L_673:
        /*0fcc*/ 	.byte	0x04, 0x11
        /*0fce*/ 	.short	(.L_675 - .L_674)
	.align		4
.L_674:
        /*0fd0*/ 	.word	index@(_ZN10layer_norm13ln_bwd_kernelINS_13Kernel_traitsI6__halfS2_S2_S2_fjLj768ELj1ELj4ELj1ELj16ENS_18Kernel_traits_baseILj768ES2_S2_S2_S2_fjLj128EEEEELb1ELb0ELb1ELb0EEEvNS_9BwdParamsE)
        /*0fd4*/ 	.word	0x00000000


	//----- nvinfo : EIATTR_REGCOUNT
	.align		4
.L_675:
        /*0fd8*/ 	.byte	0x04, 0x2f
        /*0fda*/ 	.short	(.L_677 - .L_676)
	.align		4
.L_676:
        /*0fdc*/ 	.word	index@(_ZN10layer_norm22ln_bwd_finalize_kernelINS_22Kernel_traits_finalizeILj768E6__halfS2_S2_S2_fjLb0ELj1024ELj4ENS_18Kernel_traits_baseILj768ES2_S2_S2_S2_fjLj1024EEEEELb0ELb0EEEvNS_9BwdParamsE)
        /*0fe0*/ 	.word	0x00000020


	//----- nvinfo : EIATTR_FRAME_SIZE
	.align		4
.L_677:
        /*0fe4*/ 	.byte	0x04, 0x11
        /*0fe6*/ 	.short	(.L_679 - .L_678)
	.align		4
.L_678:
        /*0fe8*/ 	.word	index@(_ZN10layer_norm22ln_bwd_finalize_kernelINS_22Kernel_traits_finalizeILj768E6__halfS2_S2_S2_fjLb0ELj1024ELj4ENS_18Kernel_traits_baseILj768ES2_S2_S2_S2_fjLj1024EEEEELb0ELb0EEEvNS_9BwdParamsE)
        /*0fec*/ 	.word	0x00000000


	//----- nvinfo : EIATTR_REGCOUNT
	.align		4
.L_679:
        /*0ff0*/ 	.byte	0x04, 0x2f
        /*0ff2*/ 	.short	(.L_681 - .L_680)
	.align		4
.L_680:
        /*0ff4*/ 	.word	index@(_ZN10layer_norm13ln_bwd_kernelINS_13Kernel_traitsI6__halfS2_S2_S2_fjLj768ELj1ELj4ELj1ELj16ENS_18Kernel_traits_baseILj768ES2_S2_S2_S2_fjLj128EEEEELb1ELb0ELb0ELb1EEEvNS_9BwdParamsE)
        /*0ff8*/ 	.word	0x000000a8


	//----- nvinfo : EIATTR_FRAME_SIZE
	.align		4
.L_681:
        /*0ffc*/ 	.byte	0x04, 0x11
        /*0ffe*/ 	.short	(.L_683 - .L_682)
	.align		4
.L_682:
        /*1000*/ 	.word	index@(_ZN10layer_norm13ln_bwd_kernelINS_13Kernel_traitsI6__halfS2_S2_S2_fjLj768ELj1ELj4ELj1ELj16ENS_18Kernel_traits_baseILj768ES2_S2_S2_S2_fjLj128EEEEELb1ELb0ELb0ELb1EEEvNS_9BwdParamsE)
        /*1004*/ 	.word	0x00000000


	//----- nvinfo : EIATTR_REGCOUNT
	.align		4
.L_683:
        /*1008*/ 	.byte	0x04, 0x2f
        /*100a*/ 	.short	(.L_685 - .L_684)
	.align		4
.L_684:
        /*100c*/ 	.word	index@(_ZN10layer_norm13ln_bwd_kernelINS_13Kernel_traitsI6__halfS2_S2_S2_fjLj768ELj1ELj4ELj1ELj16ENS_18Kernel_traits_baseILj768ES2_S2_S2_S2_fjLj128EEEEELb1ELb0ELb0ELb0EEEvNS_9BwdParamsE)
        /*1010*/ 	.word	0x000000a8


	//----- nvinfo : EIATTR_FRAME_SIZE
	.align		4
.L_685:
        /*1014*/ 	.byte	0x04, 0x11
        /*1016*/ 	.short	(.L_687 - .L_686)
	.align		4
.L_686:
        /*1018*/ 	.word	index@(_ZN10layer_norm13ln_bwd_kernelINS_13Kernel_traitsI6__halfS2_S2_S2_fjLj768ELj1ELj4ELj1ELj16ENS_18Kernel_traits_baseILj768ES2_S2_S2_S2_fjLj128EEEEELb1ELb0ELb0ELb0EEEvNS_9BwdParamsE)
        /*101c*/ 	.word	0x00000000


	//----- nvinfo : EIATTR_REGCOUNT
	.align		4
.L_687:
        /*1020*/ 	.byte	0x04, 0x2f
        /*1022*/ 	.short	(.L_689 - .L_688)
	.align		4
.L_688:
        /*1024*/ 	.word	index@(_ZN10layer_norm13ln_bwd_kernelINS_13Kernel_traitsI6__halfS2_S2_S2_fjLj768ELj1ELj4ELj1ELj16ENS_18Kernel_traits_baseILj768ES2_S2_S2_S2_fjLj128EEEEELb0ELb1ELb1ELb1EEEvNS_9BwdParamsE)
        /*1028*/ 	.word	0x000000e0


	//----- nvinfo : EIATTR_FRAME_SIZE
	.align		4
.L_689:
        /*102c*/ 	.byte	0x04, 0x11
        /*102e*/ 	.short	(.L_691 - .L_690)
	.align		4
.L_690:
        /*1030*/ 	.word	index@(_ZN10layer_norm13ln_bwd_kernelINS_13Kernel_traitsI6__halfS2_S2_S2_fjLj768ELj1ELj4ELj1ELj16ENS_18Kernel_traits_baseILj768ES2_S2_S2_S2_fjLj128EEEEELb0ELb1ELb1ELb1EEEvNS_9BwdParamsE)
        /*1034*/ 	.word	0x00000000


	//----- nvinfo : EIATTR_REGCOUNT
	.align		4
.L_691:
        /*1038*/ 	.byte	0x04, 0x2f
        /*103a*/ 	.short	(.L_693 - .L_692)
	.align		4
.L_692:
        /*103c*/ 	.word	index@(_ZN10layer_norm13ln_bwd_kernelINS_13Kernel_traitsI6__halfS2_S2_S2_fjLj768ELj1ELj4ELj1ELj16ENS_18Kernel_traits_baseILj768ES2_S2_S2_S2_fjLj128EEEEELb0ELb1ELb1ELb0EEEvNS_9BwdParamsE)
        /*1040*/ 	.word	0x000000e0


	//----- nvinfo : EIATTR_FRAME_SIZE
	.align		4
.L_693:
        /*1044*/ 	.byte	0x04, 0x11
        /*1046*/ 	.short	(.L_695 - .L_694)
	.align		4
.L_694:
        /*1048*/ 	.word	index@(_ZN10layer_norm13ln_bwd_kernelINS_13Kernel_traitsI6__halfS2_S2_S2_fjLj768ELj1ELj4ELj1ELj16ENS_18Kernel_traits_baseILj768ES2_S2_S2_S2_fjLj128EEEEELb0ELb1ELb1ELb0EEEvNS_9BwdParamsE)
        /*104c*/ 	.word	0x00000000


	//----- nvinfo : EIATTR_REGCOUNT
	.align		4
.L_695:
        /*1050*/ 	.byte	0x04, 0x2f
        /*1052*/ 	.short	(.L_697 - .L_696)
	.align		4
.L_696:
        /*1054*/ 	.word	index@(_ZN10layer_norm13ln_bwd_kernelINS_13Kernel_traitsI6__halfS2_S2_S2_fjLj768ELj1ELj4ELj1ELj16ENS_18Kernel_traits_baseILj768ES2_S2_S2_S2_fjLj128EEEEELb0ELb1ELb0ELb1EEEvNS_9BwdParamsE)
        /*1058*/ 	.word	0x000000dc


	//----- nvinfo : EIATTR_FRAME_SIZE
	.align		4
.L_697:
        /*105c*/ 	.byte	0x04, 0x11
        /*105e*/ 	.short	(.L_699 - .L_698)
	.align		4
.L_698:
        /*1060*/ 	.word	index@(_ZN10layer_norm13ln_bwd_kernelINS_13Kernel_traitsI6__halfS2_S2_S2_fjLj768ELj1ELj4ELj1ELj16ENS_18Kernel_traits_baseILj768ES2_S2_S2_S2_fjLj128EEEEELb0ELb1ELb0ELb1EEEvNS_9BwdParamsE)
        /*1064*/ 	.word	0x00000000


	//----- nvinfo : EIATTR_REGCOUNT
	.align		4
.L_699:
        /*1068*/ 	.byte	0x04, 0x2f
        /*106a*/ 	.short	(.L_701 - .L_700)
	.align		4
.L_700:
        /*106c*/ 	.word	index@(_ZN10layer_norm13ln_bwd_kernelINS_13Kernel_traitsI6__halfS2_S2_S2_fjLj768ELj1ELj4ELj1ELj16ENS_18Kernel_traits_baseILj768ES2_S2_S2_S2_fjLj128EEEEELb0ELb1ELb0ELb0EEEvNS_9BwdParamsE)
        /*1070*/ 	.word	0x000000e2


	//----- nvinfo : EIATTR_FRAME_SIZE
	.align		4
.L_701:
        /*1074*/ 	.byte	0x04, 0x11
        /*1076*/ 	.short	(.L_703 - .L_702)
	.align		4
.L_702:
        /*1078*/ 	.word	index@(_ZN10layer_norm13ln_bwd_kernelINS_13Kernel_traitsI6__halfS2_S2_S2_fjLj768ELj1ELj4ELj1ELj16ENS_18Kernel_traits_baseILj768ES2_S2_S2_S2_fjLj128EEEEELb0ELb1ELb0ELb0EEEvNS_9BwdParamsE)
        /*107c*/ 	.word	0x00000000


	//----- nvinfo : EIATTR_REGCOUNT
	.align		4
.L_703:
        /*1080*/ 	.byte	0x04, 0x2f
        /*1082*/ 	.short	(.L_705 - .L_704)
	.align		4
.L_704:
        /*1084*/ 	.word	index@(_ZN10layer_norm13ln_bwd_kernelINS_13Kernel_traitsI6__halfS2_S2_S2_fjLj768ELj1ELj4ELj1ELj16ENS_18Kernel_traits_baseILj768ES2_S2_S2_S2_fjLj128EEEEELb0ELb0ELb1ELb1EEEvNS_9BwdParamsE)
        /*1088*/ 	.word	0x000000a8


	//----- nvinfo : EIATTR_FRAME_SIZE
	.align		4
.L_705:
        /*108c*/ 	.byte	0x04, 0x11
        /*108e*/ 	.short	(.L_707 - .L_706)
	.align		4
.L_706:
        /*1090*/ 	.word	index@(_ZN10layer_norm13ln_bwd_kernelINS_13Kernel_traitsI6__halfS2_S2_S2_fjLj768ELj1ELj4ELj1ELj16ENS_18Kernel_traits_baseILj768ES2_S2_S2_S2_fjLj128EEEEELb0ELb0ELb1ELb1EEEvNS_9BwdParamsE)
        /*1094*/ 	.word	0x00000000


	//----- nvinfo : EIATTR_REGCOUNT
	.align		4
.L_707:
        /*1098*/ 	.byte	0x04, 0x2f
        /*109a*/ 	.short	(.L_709 - .L_708)
	.align		4
.L_708:
        /*109c*/ 	.word	index@(_ZN10layer_norm13ln_bwd_kernelINS_13Kernel_traitsI6__halfS2_S2_S2_fjLj768ELj1ELj4ELj1ELj16ENS_18Kernel_traits_baseILj768ES2_S2_S2_S2_fjLj128EEEEELb0ELb0ELb1ELb0EEEvNS_9BwdParamsE)
        /*10a0*/ 	.word	0x000000a8


	//----- nvinfo : EIATTR_FRAME_SIZE
	.align		4
.L_709:
        /*10a4*/ 	.byte	0x04, 0x11
        /*10a6*/ 	.short	(.L_711 - .L_710)
	.align		4
.L_710:
        /*10a8*/ 	.word	index@(_ZN10layer_norm13ln_bwd_kernelINS_13Kernel_traitsI6__halfS2_S2_S2_fjLj768ELj1ELj4ELj1ELj16ENS_18Kernel_traits_baseILj768ES2_S2_S2_S2_fjLj128EEEEELb0ELb0ELb1ELb0EEEvNS_9BwdParamsE)
        /*10ac*/ 	.word	0x00000000


	//----- nvinfo : EIATTR_REGCOUNT
	.align		4
.L_711:
        /*10b0*/ 	.byte	0x04, 0x2f
        /*10b2*/ 	.short	(.L_713 - .L_712)
	.align		4
.L_712:
        /*10b4*/ 	.word	index@(_ZN10layer_norm13ln_bwd_kernelINS_13Kernel_traitsI6__halfS2_S2_S2_fjLj768ELj1ELj4ELj1ELj16ENS_18Kernel_traits_baseILj768ES2_S2_S2_S2_fjLj128EEEEELb0ELb0ELb0ELb1EEEvNS_9BwdParamsE)
        /*10b8*/ 	.word	0x000000a8


	//----- nvinfo : EIATTR_FRAME_SIZE
	.align		4
.L_713:
        /*10bc*/ 	.byte	0x04, 0x11
        /*10be*/ 	.short	(.L_715 - .L_714)
	.align		4
.L_714:
        /*10c0*/ 	.word	index@(_ZN10layer_norm13ln_bwd_kernelINS_13Kernel_traitsI6__halfS2_S2_S2_fjLj768ELj1ELj4ELj1ELj16ENS_18Kernel_traits_baseILj768ES2_S2_S2_S2_fjLj128EEEEELb0ELb0ELb0ELb1EEEvNS_9BwdParamsE)
        /*10c4*/ 	.word	0x00000000


	//----- nvinfo : EIATTR_REGCOUNT
	.align		4
.L_715:
        /*10c8*/ 	.byte	0x04, 0x2f
        /*10ca*/ 	.short	(.L_717 - .L_716)
	.align		4
.L_716:
        /*10cc*/ 	.word	index@(_ZN10layer_norm13ln_bwd_kernelINS_13Kernel_traitsI6__halfS2_S2_S2_fjLj768ELj1ELj4ELj1ELj16ENS_18Kernel_traits_baseILj768ES2_S2_S2_S2_fjLj128EEEEELb0ELb0ELb0ELb0EEEvNS_9BwdParamsE)
        /*10d0*/ 	.word	0x000000a7


	//----- nvinfo : EIATTR_FRAME_SIZE
	.align		4
.L_717:
        /*10d4*/ 	.byte	0x04, 0x11
        /*10d6*/ 	.short	(.L_719 - .L_718)
	.align		4
.L_718:
        /*10d8*/ 	.word	index@(_ZN10layer_norm13ln_bwd_kernelINS_13Kernel_traitsI6__halfS2_S2_S2_fjLj768ELj1ELj4ELj1ELj16ENS_18Kernel_traits_baseILj768ES2_S2_S2_S2_fjLj128EEEEELb0ELb0ELb0ELb0EEEvNS_9BwdParamsE)
        /*10dc*/ 	.word	0x00000000


	//----- nvinfo : EIATTR_REGCOUNT
	.align		4
.L_719:
        /*10e0*/ 	.byte	0x04, 0x2f
        /*10e2*/ 	.short	(.L_721 - .L_720)
	.align		4
.L_720:
        /*10e4*/ 	.word	index@(_ZN10layer_norm13ln_bwd_kernelINS_13Kernel_traitsI13__nv_bfloat16S2_S2_S2_fjLj768ELj1ELj4ELj1ELj16ENS_18Kernel_traits_baseILj768ES2_S2_S2_S2_fjLj128EEEEELb1ELb1ELb1ELb1EEEvNS_9BwdParamsE)
        /*10e8*/ 	.word	0x000000e6


	//----- nvinfo : EIATTR_FRAME_SIZE
	.align		4
.L_721:
        /*10ec*/ 	.byte	0x04, 0x11
        /*10ee*/ 	.short	(.L_723 - .L_722)
	.align		4
.L_722:
        /*10f0*/ 	.word	index@(_ZN10layer_norm13ln_bwd_kernelINS_13Kernel_traitsI13__nv_bfloat16S2_S2_S2_fjLj768ELj1ELj4ELj1ELj16ENS_18Kernel_traits_baseILj768ES2_S2_S2_S2_fjLj128EEEEELb1ELb1ELb1ELb1EEEvNS_9BwdParamsE)
        /*10f4*/ 	.word	0x00000000


	//----- nvinfo : EIATTR_REGCOUNT
	.align		4
.L_723:
        /*10f8*/ 	.byte	0x04, 0x2f
        /*10fa*/ 	.short	(.L_725 - .L_724)
	.align		4
.L_724:
        /*10fc*/ 	.word	index@(_ZN10layer_norm22ln_bwd_finalize_kernelINS_22Kernel_traits_finalizeILj768E13__nv_bfloat16S2_S2_S2_fjLb1ELj1024ELj4ENS_18Kernel_traits_baseILj768ES2_S2_S2_S2_fjLj1024EEEEELb1ELb1EEEvNS_9BwdParamsE)
        /*1100*/ 	.word	0x00000020


	//----- nvinfo : EIATTR_FRAME_SIZE
	.align		4
.L_725:
        /*1104*/ 	.byte	0x04, 0x11
        /*1106*/ 	.short	(.L_727 - .L_726)
	.align		4
.L_726:
        /*1108*/ 	.word	index@(_ZN10layer_norm22ln_bwd_finalize_kernelINS_22Kernel_traits_finalizeILj768E13__nv_bfloat16S2_S2_S2_fjLb1ELj1024ELj4ENS_18Kernel_traits_baseILj768ES2_S2_S2_S2_fjLj1024EEEEELb1ELb1EEEvNS_9BwdParamsE)
        /*110c*/ 	.word	0x00000000


	//----- nvinfo : EIATTR_REGCOUNT
	.align		4
.L_727:
        /*1110*/ 	.byte	0x04, 0x2f
        /*1112*/ 	.short	(.L_729 - .L_728)
	.align		4
.L_728:
        /*1114*/ 	.word	index@(_ZN10layer_norm13ln_bwd_kernelINS_13Kernel_traitsI13__nv_bfloat16S2_S2_S2_fjLj768ELj1ELj4ELj1ELj16ENS_18Kernel_traits_baseILj768ES2_S2_S2_S2_fjLj128EEEEELb1ELb1ELb1ELb0EEEvNS_9BwdParamsE)
        /*1118*/ 	.word	0x000000e6


	//----- nvinfo : EIATTR_FRAME_SIZE
	.align		4
.L_729:
        /*111c*/ 	.byte	0x04, 0x11
        /*111e*/ 	.short	(.L_731 - .L_730)
	.align		4
.L_730:
        /*1120*/ 	.word	index@(_ZN10layer_norm13ln_bwd_kernelINS_13Kernel_traitsI13__nv_bfloat16S2_S2_S2_fjLj768ELj1ELj4ELj1ELj16ENS_18Kernel_traits_baseILj768ES2_S2_S2_S2_fjLj128EEEEELb1ELb1ELb1ELb0EEEvNS_9BwdParamsE)
        /*1124*/ 	.word	0x00000000


	//----- nvinfo : EIATTR_REGCOUNT
	.align		4
.L_731:
        /*1128*/ 	.byte	0x04, 0x2f
        /*112a*/ 	.short	(.L_733 - .L_732)
	.align		4
.L_732:
        /*112c*/ 	.word	index@(_ZN10layer_norm22ln_bwd_finalize_kernelINS_22Kernel_traits_finalizeILj768E13__nv_bfloat16S2_S2_S2_fjLb1ELj1024ELj4ENS_18Kernel_traits_baseILj768ES2_S2_S2_S2_fjLj1024EEEEELb1ELb0EEEvNS_9BwdParamsE)
        /*1130*/ 	.word	0x00000020


	//----- nvinfo : EIATTR_FRAME_SIZE
	.align		4
.L_733:
        /*1134*/ 	.byte	0x04, 0x11
        /*1136*/ 	.short	(.L_735 - .L_734)
	.align		4
.L_734:
        /*1138*/ 	.word	index@(_ZN10layer_norm22ln_bwd_finalize_kernelINS_22Kernel_traits_finalizeILj768E13__nv_bfloat16S2_S2_S2_fjLb1ELj1024ELj4ENS_18Kernel_traits_baseILj768ES2_S2_S2_S2_fjLj1024EEEEELb1ELb0EEEvNS_9BwdParamsE)
        /*113c*/ 	.word	0x00000000


	//----- nvinfo : EIATTR_REGCOUNT
	.align		4
.L_735:
        /*1140*/ 	.byte	0x04, 0x2f
        /*1142*/ 	.short	(.L_737 - .L_736)
	.align		4
.L_736:
        /*1144*/ 	.word	index@(_ZN10layer_norm13ln_bwd_kernelINS_13Kernel_traitsI13__nv_bfloat16S2_S2_S2_fjLj768ELj1ELj4ELj1ELj16ENS_18Kernel_traits_baseILj768ES2_S2_S2_S2_fjLj128EEEEELb1ELb1ELb0ELb1EEEvNS_9BwdParamsE)
        /*1148*/ 	.word	0x000000da


	//----- nvinfo : EIATTR_FRAME_SIZE
	.align		4
.L_737:
        /*114c*/ 	.byte	0x04, 0x11
        /*114e*/ 	.short	(.L_739 - .L_738)
	.align		4
.L_738:
        /*1150*/ 	.word	index@(_ZN10layer_norm13ln_bwd_kernelINS_13Kernel_traitsI13__nv_bfloat16S2_S2_S2_fjLj768ELj1ELj4ELj1ELj16ENS_18Kernel_traits_baseILj768ES2_S2_S2_S2_fjLj128EEEEELb1ELb1ELb0ELb1EEEvNS_9BwdParamsE)
        /*1154*/ 	.word	0x00000000


	//----- nvinfo : EIATTR_REGCOUNT
	.align		4
.L_739:
        /*1158*/ 	.byte	0x04, 0x2f
        /*115a*/ 	.short	(.L_741 - .L_740)
	.align		4
.L_740:
        /*115c*/ 	.word	index@(_ZN10layer_norm13ln_bwd_kernelINS_13Kernel_traitsI13__nv_bfloat16S2_S2_S2_fjLj768ELj1ELj4ELj1ELj16ENS_18Kernel_traits_baseILj768ES2_S2_S2_S2_fjLj128EEEEELb1ELb1ELb0ELb0EEEvNS_9BwdParamsE)
        /*1160*/ 	.word	0x000000ea


	//----- nvinfo : EIATTR_FRAME_SIZE
	.align		4
.L_741:
        /*1164*/ 	.byte	0x04, 0x11
        /*1166*/ 	.short	(.L_743 - .L_742)
	.align		4
.L_742:
        /*1168*/ 	.word	index@(_ZN10layer_norm13ln_bwd_kernelINS_13Kernel_traitsI13__nv_bfloat16S2_S2_S2_fjLj768ELj1ELj4ELj1ELj16ENS_18Kernel_traits_baseILj768ES2_S2_S2_S2_fjLj128EEEEELb1ELb1ELb0ELb0EEEvNS_9BwdParamsE)
        /*116c*/ 	.word	0x00000000


	//----- nvinfo : EIATTR_REGCOUNT
	.align		4
.L_743:
        /*1170*/ 	.byte	0x04, 0x2f
        /*1172*/ 	.short	(.L_745 - .L_744)
	.align		4
.L_744:
        /*1174*/ 	.word	index@(_ZN10layer_norm13ln_bwd_kernelINS_13Kernel_traitsI13__nv_bfloat16S2_S2_S2_fjLj768ELj1ELj4ELj1ELj16ENS_18Kernel_traits_baseILj768ES2_S2_S2_S2_fjLj128EEEEELb1ELb0ELb1ELb1EEEvNS_9BwdParamsE)
        /*1178*/ 	.word	0x000000be


	//----- nvinfo : EIATTR_FRAME_SIZE
	.align		4
.L_745:
        /*117c*/ 	.byte	0x04, 0x11
        /*117e*/ 	.short	(.L_747 - .L_746)
	.align		4
.L_746:
        /*1180*/ 	.word	index@(_ZN10layer_norm13ln_bwd_kernelINS_13Kernel_traitsI13__nv_bfloat16S2_S2_S2_fjLj768ELj1ELj4ELj1ELj16ENS_18Kernel_traits_baseILj768ES2_S2_S2_S2_fjLj128EEEEELb1ELb0ELb1ELb1EEEvNS_9BwdParamsE)
        /*1184*/ 	.word	0x00000000


	//----- nvinfo : EIATTR_REGCOUNT
	.align		4
.L_747:
        /*1188*/ 	.byte	0x04, 0x2f
        /*118a*/ 	.short	(.L_749 - .L_748)
	.align		4
.L_748:
        /*118c*/ 	.word	index@(_ZN10layer_norm22ln_bwd_finalize_kernelINS_22Kernel_traits_finalizeILj768E13__nv_bfloat16S2_S2_S2_fjLb0ELj1024ELj4ENS_18Kernel_traits_baseILj768ES2_S2_S2_S2_fjLj1024EEEEELb0ELb1EEEvNS_9BwdParamsE)
        /*1190*/ 	.word	0x00000020


	//----- nvinfo : EIATTR_FRAME_SIZE
	.align		4
.L_749:
        /*1194*/ 	.byte	0x04, 0x11
        /*1196*/ 	.short	(.L_751 - .L_750)
	.align		4
.L_750:
        /*1198*/ 	.word	index@(_ZN10layer_norm22ln_bwd_finalize_kernelINS_22Kernel_traits_finalizeILj768E13__nv_bfloat16S2_S2_S2_fjLb0ELj1024ELj4ENS_18Kernel_traits_baseILj768ES2_S2_S2_S2_fjLj1024EEEEELb0ELb1EEEvNS_9BwdParamsE)
        /*119c*/ 	.word	0x00000000


	//----- nvinfo : EIATTR_REGCOUNT
	.align		4
.L_751:
        /*11a0*/ 	.byte	0x04, 0x2f
        /*11a2*/ 	.short	(.L_753 - .L_752)
	.align		4
.L_752:
        /*11a4*/ 	.word	index@(_ZN10layer_norm13ln_bwd_kernelINS_13Kernel_traitsI13__nv_bfloat16S2_S2_S2_fjLj768ELj1ELj4ELj1ELj16ENS_18Kernel_traits_baseILj768ES2_S2_S2_S2_fjLj128EEEEELb1ELb0ELb1ELb0EEEvNS_9BwdParamsE)
        /*11a8*/ 	.word	0x000000b0


	//----- nvinfo : EIATTR_FRAME_SIZE
	.align		4
.L_753:
        /*11ac*/ 	.byte	0x04, 0x11
        /*11ae*/ 	.short	(.L_755 - .L_754)
	.align		4
.L_754:
        /*11b0*/ 	.word	index@(_ZN10layer_norm13ln_bwd_kernelINS_13Kernel_traitsI13__nv_bfloat16S2_S2_S2_fjLj768ELj1ELj4ELj1ELj16ENS_18Kernel_traits_baseILj768ES2_S2_S2_S2_fjLj128EEEEELb1ELb0ELb1ELb0EEEvNS_9BwdParamsE)
        /*11b4*/ 	.word	0x00000000


	//----- nvinfo : EIATTR_REGCOUNT
	.align		4
.L_755:
        /*11b8*/ 	.byte	0x04, 0x2f
        /*11ba*/ 	.short	(.L_757 - .L_756)
	.align		4
.L_756:
        /*11bc*/ 	.word	index@(_ZN10layer_norm22ln_bwd_finalize_kernelINS_22Kernel_traits_finalizeILj768E13__nv_bfloat16S2_S2_S2_fjLb0ELj1024ELj4ENS_18Kernel_traits_baseILj768ES2_S2_S2_S2_fjLj1024EEEEELb0ELb0EEEvNS_9BwdParamsE)
        /*11c0*/ 	.word	0x00000020


	//----- nvinfo : EIATTR_FRAME_SIZE
	.align		4
.L_757:
        /*11c4*/ 	.byte	0x04, 0x11
        /*11c6*/ 	.short	(.L_759 - .L_758)
	.align		4
.L_758:
        /*11c8*/ 	.word	index@(_ZN10layer_norm22ln_bwd_finalize_kernelINS_22Kernel_traits_finalizeILj768E13__nv_bfloat16S2_S2_S2_fjLb0ELj1024ELj4ENS_18Kernel_traits_baseILj768ES2_S2_S2_S2_fjLj1024EEEEELb0ELb0EEEvNS_9BwdParamsE)
        /*11cc*/ 	.word	0x00000000


	//----- nvinfo : EIATTR_REGCOUNT
	.align		4
.L_759:
        /*11d0*/ 	.byte	0x04, 0x2f
        /*11d2*/ 	.short	(.L_761 - .L_760)
	.align		4
.L_760:
        /*11d4*/ 	.word	index@(_ZN10layer_norm13ln_bwd_kernelINS_13Kernel_traitsI13__nv_bfloat16S2_S2_S2_fjLj768ELj1ELj4ELj1ELj16ENS_18Kernel_traits_baseILj768ES2_S2_S2_S2_fjLj128EEEEELb1ELb0ELb0ELb1EEEvNS_9BwdParamsE)
        /*11d8*/ 	.word	0x000000a8


	//----- nvinfo : EIATTR_FRAME_SIZE
	.align		4
.L_761:
        /*11dc*/ 	.byte	0x04, 0x11
        /*11de*/ 	.short	(.L_763 - .L_762)
	.align		4
.L_762:
        /*11e0*/ 	.word	index@(_ZN10layer_norm13ln_bwd_kernelINS_13Kernel_traitsI13__nv_bfloat16S2_S2_S2_fjLj768ELj1ELj4ELj1ELj16ENS_18Kernel_traits_baseILj768ES2_S2_S2_S2_fjLj128EEEEELb1ELb0ELb0ELb1EEEvNS_9BwdParamsE)
        /*11e4*/ 	.word	0x00000000


	//----- nvinfo : EIATTR_REGCOUNT
	.align		4
.L_763:
        /*11e8*/ 	.byte	0x04, 0x2f
        /*11ea*/ 	.short	(.L_765 - .L_764)
	.align		4
.L_764:
        /*11ec*/ 	.word	index@(_ZN10layer_norm13ln_bwd_kernelINS_13Kernel_traitsI13__nv_bfloat16S2_S2_S2_fjLj768ELj1ELj4ELj1ELj16ENS_18Kernel_traits_baseILj768ES2_S2_S2_S2_fjLj128EEEEELb1ELb0ELb0ELb0EEEvNS_9BwdParamsE)
        /*11f0*/ 	.word	0x000000a7


	//----- nvinfo : EIATTR_FRAME_SIZE
	.align		4
.L_765:
        /*11f4*/ 	.byte	0x04, 0x11
        /*11f6*/ 	.short	(.L_767 - .L_766)
	.align		4
.L_766:
        /*11f8*/ 	.word	index@(_ZN10layer_norm13ln_bwd_kernelINS_13Kernel_traitsI13__nv_bfloat16S2_S2_S2_fjLj768ELj1ELj4ELj1ELj16ENS_18Kernel_traits_baseILj768ES2_S2_S2_S2_fjLj128EEEEELb1ELb0ELb0ELb0EEEvNS_9BwdParamsE)
        /*11fc*/ 	.word	0x00000000


	//----- nvinfo : EIATTR_REGCOUNT
	.align		4
.L_767:
        /*1200*/ 	.byte	0x04, 0x2f
        /*1202*/ 	.short	(.L_769 - .L_768)
	.align		4
.L_768:
        /*1204*/ 	.word	index@(_ZN10layer_norm13ln_bwd_kernelINS_13Kernel_traitsI13__nv_bfloat16S2_S2_S2_fjLj768ELj1ELj4ELj1ELj16ENS_18Kernel_traits_baseILj768ES2_S2_S2_S2_fjLj128EEEEELb0ELb1ELb1ELb1EEEvNS_9BwdParamsE)
        /*1208*/ 	.word	0x000000e2


	//----- nvinfo : EIATTR_FRAME_SIZE
	.align		4
.L_769:
        /*120c*/ 	.byte	0x04, 0x11
        /*120e*/ 	.short	(.L_771 - .L_770)
	.align		4
.L_770:
        /*1210*/ 	.word	index@(_ZN10layer_norm13ln_bwd_kernelINS_13Kernel_traitsI13__nv_bfloat16S2_S2_S2_fjLj768ELj1ELj4ELj1ELj16ENS_18Kernel_traits_baseILj768ES2_S2_S2_S2_fjLj128EEEEELb0ELb1ELb1ELb1EEEvNS_9BwdParamsE)
        /*1214*/ 	.word	0x00000000


	//----- nvinfo : EIATTR_REGCOUNT
	.align		4
.L_771:
        /*1218*/ 	.byte	0x04, 0x2f
        /*121a*/ 	.short	(.L_773 - .L_772)
	.align		4
.L_772:
        /*121c*/ 	.word	index@(_ZN10layer_norm13ln_bwd_kernelINS_13Kernel_traitsI13__nv_bfloat16S2_S2_S2_fjLj768ELj1ELj4ELj1ELj16ENS_18Kernel_traits_baseILj768ES2_S2_S2_S2_fjLj128EEEEELb0ELb1ELb1ELb0EEEvNS_9BwdParamsE)
        /*1220*/ 	.word	0x000000e0


	//----- nvinfo : EIATTR_FRAME_SIZE
	.align		4
.L_773:
        /*1224*/ 	.byte	0x04, 0x11
        /*1226*/ 	.short	(.L_775 - .L_774)
	.align		4
.L_774:
        /*1228*/ 	.word	index@(_ZN10layer_norm13ln_bwd_kernelINS_13Kernel_traitsI13__nv_bfloat16S2_S2_S2_fjLj768ELj1ELj4ELj1ELj16ENS_18Kernel_traits_baseILj768ES2_S2_S2_S2_fjLj128EEEEELb0ELb1ELb1ELb0EEEvNS_9BwdParamsE)
        /*122c*/ 	.word	0x00000000


	//----- nvinfo : EIATTR_REGCOUNT
	.align		4
.L_775:
        /*1230*/ 	.byte	0x04, 0x2f
        /*1232*/ 	.short	(.L_777 - .L_776)
	.align		4
.L_776:
        /*1234*/ 	.word	index@(_ZN10layer_norm13ln_bwd_kernelINS_13Kernel_traitsI13__nv_bfloat16S2_S2_S2_fjLj768ELj1ELj4ELj1ELj16ENS_18Kernel_traits_baseILj768ES2_S2_S2_S2_fjLj128EEEEELb0ELb1ELb0ELb1EEEvNS_9BwdParamsE)
        /*1238*/ 	.word	0x000000da


	//----- nvinfo : EIATTR_FRAME_SIZE
	.align		4
.L_777:
        /*123c*/ 	.byte	0x04, 0x11
        /*123e*/ 	.short	(.L_779 - .L_778)
	.align		4
.L_778:
        /*1240*/ 	.word	index@(_ZN10layer_norm13ln_bwd_kernelINS_13Kernel_traitsI13__nv_bfloat16S2_S2_S2_fjLj768ELj1ELj4ELj1ELj16ENS_18Kernel_traits_baseILj768ES2_S2_S2_S2_fjLj128EEEEELb0ELb1ELb0ELb1EEEvNS_9BwdParamsE)
        /*1244*/ 	.word	0x00000000


	//----- nvinfo : EIATTR_REGCOUNT
	.align		4
.L_779:
        /*1248*/ 	.byte	0x04, 0x2f
        /*124a*/ 	.short	(.L_781 - .L_780)
	.align		4
.L_780:
        /*124c*/ 	.word	index@(_ZN10layer_norm13ln_bwd_kernelINS_13Kernel_traitsI13__nv_bfloat16S2_S2_S2_fjLj768ELj1ELj4ELj1ELj16ENS_18Kernel_traits_baseILj768ES2_S2_S2_S2_fjLj128EEEEELb0ELb1ELb0ELb0EEEvNS_9BwdParamsE)
        /*1250*/ 	.word	0x000000e0


	//----- nvinfo : EIATTR_FRAME_SIZE
	.align		4
.L_781:
        /*1254*/ 	.byte	0x04, 0x11
        /*1256*/ 	.short	(.L_783 - .L_782)
	.align		4
.L_782:
        /*1258*/ 	.word	index@(_ZN10layer_norm13ln_bwd_kernelINS_13Kernel_traitsI13__nv_bfloat16S2_S2_S2_fjLj768ELj1ELj4ELj1ELj16ENS_18Kernel_traits_baseILj768ES2_S2_S2_S2_fjLj128EEEEELb0ELb1ELb0ELb0EEEvNS_9BwdParamsE)
        /*125c*/ 	.word	0x00000000


	//----- nvinfo : EIATTR_REGCOUNT
	.align		4
.L_783:
        /*1260*/ 	.byte	0x04, 0x2f
        /*1262*/ 	.short	(.L_785 - .L_784)
	.align		4
.L_784:
        /*1264*/ 	.word	index@(_ZN10layer_norm13ln_bwd_kernelINS_13Kernel_traitsI13__nv_bfloat16S2_S2_S2_fjLj768ELj1ELj4ELj1ELj16ENS_18Kernel_traits_baseILj768ES2_S2_S2_S2_fjLj128EEEEELb0ELb0ELb1ELb1EEEvNS_9BwdParamsE)
        /*1268*/ 	.word	0x000000a8


	//----- nvinfo : EIATTR_FRAME_SIZE
	.align		4
.L_785:
        /*126c*/ 	.byte	0x04, 0x11
        /*126e*/ 	.short	(.L_787 - .L_786)
	.align		4
.L_786:
        /*1270*/ 	.word	index@(_ZN10layer_norm13ln_bwd_kernelINS_13Kernel_traitsI13__nv_bfloat16S2_S2_S2_fjLj768ELj1ELj4ELj1ELj16ENS_18Kernel_traits_baseILj768ES2_S2_S2_S2_fjLj128EEEEELb0ELb0ELb1ELb1EEEvNS_9BwdParamsE)
        /*1274*/ 	.word	0x00000000


	//----- nvinfo : EIATTR_REGCOUNT
	.align		4
.L_787:
        /*1278*/ 	.byte	0x04, 0x2f
        /*127a*/ 	.short	(.L_789 - .L_788)
	.align		4
.L_788:
        /*127c*/ 	.word	index@(_ZN10layer_norm13ln_bwd_kernelINS_13Kernel_traitsI13__nv_bfloat16S2_S2_S2_fjLj768ELj1ELj4ELj1ELj16ENS_18Kernel_traits_baseILj768ES2_S2_S2_S2_fjLj128EEEEELb0ELb0ELb1ELb0EEEvNS_9BwdParamsE)
        /*1280*/ 	.word	0x000000a8


	//----- nvinfo : EIATTR_FRAME_SIZE
	.align		4
.L_789:
        /*1284*/ 	.byte	0x04, 0x11
        /*1286*/ 	.short	(.L_791 - .L_790)
	.align		4
.L_790:
        /*1288*/ 	.word	index@(_ZN10layer_norm13ln_bwd_kernelINS_13Kernel_traitsI13__nv_bfloat16S2_S2_S2_fjLj768ELj1ELj4ELj1ELj16ENS_18Kernel_traits_baseILj768ES2_S2_S2_S2_fjLj128EEEEELb0ELb0ELb1ELb0EEEvNS_9BwdParamsE)
        /*128c*/ 	.word	0x00000000


	//----- nvinfo : EIATTR_REGCOUNT
	.align		4
.L_791:
        /*1290*/ 	.byte	0x04, 0x2f
        /*1292*/ 	.short	(.L_793 - .L_792)
	.align		4
.L_792:
        /*1294*/ 	.word	index@(_ZN10layer_norm13ln_bwd_kernelINS_13Kernel_traitsI13__nv_bfloat16S2_S2_S2_fjLj768ELj1ELj4ELj1ELj16ENS_18Kernel_traits_baseILj768ES2_S2_S2_S2_fjLj128EEEEELb0ELb0ELb0ELb1EEEvNS_9BwdParamsE)
        /*1298*/ 	.word	0x000000a7


	//----- nvinfo : EIATTR_FRAME_SIZE
	.align		4
.L_793:
        /*129c*/ 	.byte	0x04, 0x11
        /*129e*/ 	.short	(.L_795 - .L_794)
	.align		4
.L_794:
        /*12a0*/ 	.word	index@(_ZN10layer_norm13ln_bwd_kernelINS_13Kernel_traitsI13__nv_bfloat16S2_S2_S2_fjLj768ELj1ELj4ELj1ELj16ENS_18Kernel_traits_baseILj768ES2_S2_S2_S2_fjLj128EEEEELb0ELb0ELb0ELb1EEEvNS_9BwdParamsE)
        /*12a4*/ 	.word	0x00000000


	//----- nvinfo : EIATTR_REGCOUNT
	.align		4
.L_795:
        /*12a8*/ 	.byte	0x04, 0x2f
        /*12aa*/ 	.short	(.L_797 - .L_796)
	.align		4
.L_796:
        /*12ac*/ 	.word	index@(_ZN10layer_norm13ln_bwd_kernelINS_13Kernel_traitsI13__nv_bfloat16S2_S2_S2_fjLj768ELj1ELj4ELj1ELj16ENS_18Kernel_traits_baseILj768ES2_S2_S2_S2_fjLj128EEEEELb0ELb0ELb0ELb0EEEvNS_9BwdParamsE)
        /*12b0*/ 	.word	0x000000a7


	//----- nvinfo : EIATTR_FRAME_SIZE
	.align		4
.L_797:
        /*12b4*/ 	.byte	0x04, 0x11
        /*12b6*/ 	.short	(.L_799 - .L_798)
	.align		4
.L_798:
        /*12b8*/ 	.word	index@(_ZN10layer_norm13ln_bwd_kernelINS_13Kernel_traitsI13__nv_bfloat16S2_S2_S2_fjLj768ELj1ELj4ELj1ELj16ENS_18Kernel_traits_baseILj768ES2_S2_S2_S2_fjLj128EEEEELb0ELb0ELb0ELb0EEEvNS_9BwdParamsE)
        /*12bc*/ 	.word	0x00000000


	//----- nvinfo : EIATTR_MIN_STACK_SIZE
	.align		4
.L_799:
        /*12c0*/ 	.byte	0x04, 0x12
        /*12c2*/ 	.short	(.L_801 - .L_800)
	.align		4
.L_800:
        /*12c4*/ 	.word	index@(_ZN10layer_norm13ln_bwd_kernelINS_13Kernel_traitsI13__nv_bfloat16S2_S2_S2_fjLj768ELj1ELj4ELj1ELj16ENS_18Kernel_traits_baseILj768ES2_S2_S2_S2_fjLj128EEEEELb0ELb0ELb0ELb0EEEvNS_9BwdParamsE)
        /*12c8*/ 	.word	0x00000000


	//----- nvinfo : EIATTR_MIN_STACK_SIZE
	.align		4
.L_801:
        /*12cc*/ 	.byte	0x04, 0x12
        /*12ce*/ 	.short	(.L_803 - .L_802)
	.align		4
.L_802:
        /*12d0*/ 	.word	index@(_ZN10layer_norm13ln_bwd_kernelINS_13Kernel_traitsI13__nv_bfloat16S2_S2_S2_fjLj768ELj1ELj4ELj1ELj16ENS_18Kernel_traits_baseILj768ES2_S2_S2_S2_fjLj128EEEEELb0ELb0ELb0ELb1EEEvNS_9BwdParamsE)
        /*12d4*/ 	.word	0x00000000


	//----- nvinfo : EIATTR_MIN_STACK_SIZE
	.align		4
.L_803:
        /*12d8*/ 	.byte	0x04, 0x12
        /*12da*/ 	.short	(.L_805 - .L_804)
	.align		4
.L_804:
        /*12dc*/ 	.word	index@(_ZN10layer_norm13ln_bwd_kernelINS_13Kernel_traitsI13__nv_bfloat16S2_S2_S2_fjLj768ELj1ELj4ELj1ELj16ENS_18Kernel_traits_baseILj768ES2_S2_S2_S2_fjLj128EEEEELb0ELb0ELb1ELb0EEEvNS_9BwdParamsE)
        /*12e0*/ 	.word	0x00000000


	//----- nvinfo : EIATTR_MIN_STACK_SIZE
	.align		4
.L_805:
        /*12e4*/ 	.byte	0x04, 0x12
        /*12e6*/ 	.short	(.L_807 - .L_806)
	.align		4
.L_806:
        /*12e8*/ 	.word	index@(_ZN10layer_norm13ln_bwd_kernelINS_13Kernel_traitsI13__nv_bfloat16S2_S2_S2_fjLj768ELj1ELj4ELj1ELj16ENS_18Kernel_traits_baseILj768ES2_S2_S2_S2_fjLj128EEEEELb0ELb0ELb1ELb1EEEvNS_9BwdParamsE)
        /*12ec*/ 	.word	0x00000000


	//----- nvinfo : EIATTR_MIN_STACK_SIZE
	.align		4
.L_807:
        /*12f0*/ 	.byte	0x04, 0x12
        /*12f2*/ 	.short	(.L_809 - .L_808)
	.align		4
.L_808:
        /*12f4*/ 	.word	index@(_ZN10layer_norm13ln_bwd_kernelINS_13Kernel_traitsI13__nv_bfloat16S2_S2_S2_fjLj768ELj1ELj4ELj1ELj16ENS_18Kernel_traits_baseILj768ES2_S2_S2_S2_fjLj128EEEEELb0ELb1ELb0ELb0EEEvNS_9BwdParamsE)
        /*12f8*/ 	.word	0x00000000


	//----- nvinfo : EIATTR_MIN_STACK_SIZE
	.align		4
.L_809:
        /*12fc*/ 	.byte	0x04, 0x12
        /*12fe*/ 	.short	(.L_811 - .L_810)
	.align		4
.L_810:
        /*1300*/ 	.word	index@(_ZN10layer_norm13ln_bwd_kernelINS_13Kernel_traitsI13__nv_bfloat16S2_S2_S2_fjLj768ELj1ELj4ELj1ELj16ENS_18Kernel_traits_baseILj768ES2_S2_S2_S2_fjLj128EEEEELb0ELb1ELb0ELb1EEEvNS_9BwdParamsE)
        /*1304*/ 	.word	0x00000000


	//----- nvinfo : EIATTR_MIN_STACK_SIZE
	.align		4
.L_811:
        /*1308*/ 	.byte	0x04, 0x12
        /*130a*/ 	.short	(.L_813 - .L_812)
	.align		4
.L_812:
        /*130c*/ 	.word	index@(_ZN10layer_norm13ln_bwd_kernelINS_13Kernel_traitsI13__nv_bfloat16S2_S2_S2_fjLj768ELj1ELj4ELj1ELj16ENS_18Kernel_traits_baseILj768ES2_S2_S2_S2_fjLj128EEEEELb0ELb1ELb1ELb0EEEvNS_9BwdParamsE)
        /*1310*/ 	.word	0x00000000


	//----- nvinfo : EIATTR_MIN_STACK_SIZE
	.align		4
.L_813:
        /*1314*/ 	.byte	0x04, 0x12
        /*1316*/ 	.short	(.L_815 - .L_814)
	.align		4
.L_814:
        /*1318*/ 	.word	index@(_ZN10layer_norm13ln_bwd_kernelINS_13Kernel_traitsI13__nv_bfloat16S2_S2_S2_fjLj768ELj1ELj4ELj1ELj16ENS_18Kernel_traits_baseILj768ES2_S2_S2_S2_fjLj128EEEEELb0ELb1ELb1ELb1EEEvNS_9BwdParamsE)
        /*131c*/ 	.word	0x00000000


	//----- nvinfo : EIATTR_MIN_STACK_SIZE
	.align		4
.L_815:
        /*1320*/ 	.byte	0x04, 0x12
        /*1322*/ 	.short	(.L_817 - .L_816)
	.align		4
.L_816:
        /*1324*/ 	.word	index@(_ZN10layer_norm13ln_bwd_kernelINS_13Kernel_traitsI13__nv_bfloat16S2_S2_S2_fjLj768ELj1ELj4ELj1ELj16ENS_18Kernel_traits_baseILj768ES2_S2_S2_S2_fjLj128EEEEELb1ELb0ELb0ELb0EEEvNS_9BwdParamsE)
        /*1328*/ 	.word	0x00000000


	//----- nvinfo : EIATTR_MIN_STACK_SIZE
	.align		4
.L_817:
        /*132c*/ 	.byte	0x04, 0x12
        /*132e*/ 	.short	(.L_819 - .L_818)
	.align		4
.L_818:
        /*1330*/ 	.word	index@(_ZN10layer_norm13ln_bwd_kernelINS_13Kernel_traitsI13__nv_bfloat16S2_S2_S2_fjLj768ELj1ELj4ELj1ELj16ENS_18Kernel_traits_baseILj768ES2_S2_S2_S2_fjLj128EEEEELb1ELb0ELb0ELb1EEEvNS_9BwdParamsE)
        /*1334*/ 	.word	0x00000000


	//----- nvinfo : EIATTR_MIN_STACK_SIZE
	.align		4
.L_819:
        /*1338*/ 	.byte	0x04, 0x12
        /*133a*/ 	.short	(.L_821 - .L_820)
	.align		4
.L_820:
        /*133c*/ 	.word	index@(_ZN10layer_norm22ln_bwd_finalize_kernelINS_22Kernel_traits_finalizeILj768E13__nv_bfloat16S2_S2_S2_fjLb0ELj1024ELj4ENS_18Kernel_traits_baseILj768ES2_S2_S2_S2_fjLj1024EEEEELb0ELb0EEEvNS_9BwdParamsE)
        /*1340*/ 	.word	0x00000000


	//----- nvinfo : EIATTR_MIN_STACK_SIZE
	.align		4
.L_821:
        /*1344*/ 	.byte	0x04, 0x12
        /*1346*/ 	.short	(.L_823 - .L_822)
	.align		4
.L_822:
        /*1348*/ 	.word	index@(_ZN10layer_norm13ln_bwd_kernelINS_13Kernel_traitsI13__nv_bfloat16S2_S2_S2_fjLj768ELj1ELj4ELj1ELj16ENS_18Kernel_traits_baseILj768ES2_S2_S2_S2_fjLj128EEEEELb1ELb0ELb1ELb0EEEvNS_9BwdParamsE)
        /*134c*/ 	.word	0x00000000


	//----- nvinfo : EIATTR_MIN_STACK_SIZE
	.align		4
.L_823:
        /*1350*/ 	.byte	0x04, 0x12
        /*1352*/ 	.short	(.L_825 - .L_824)
	.align		4
.L_824:
        /*1354*/ 	.word	index@(_ZN10layer_norm22ln_bwd_finalize_kernelINS_22Kernel_traits_finalizeILj768E13__nv_bfloat16S2_S2_S2_fjLb0ELj1024ELj4ENS_18Kernel_traits_baseILj768ES2_S2_S2_S2_fjLj1024EEEEELb0ELb1EEEvNS_9BwdParamsE)
        /*1358*/ 	.word	0x00000000


	//----- nvinfo : EIATTR_MIN_STACK_SIZE
	.align		4
.L_825:
        /*135c*/ 	.byte	0x04, 0x12
        /*135e*/ 	.short	(.L_827 - .L_826)
	.align		4
.L_826:
        /*1360*/ 	.word	index@(_ZN10layer_norm13ln_bwd_kernelINS_13Kernel_traitsI13__nv_bfloat16S2_S2_S2_fjLj768ELj1ELj4ELj1ELj16ENS_18Kernel_traits_baseILj768ES2_S2_S2_S2_fjLj128EEEEELb1ELb0ELb1ELb1EEEvNS_9BwdParamsE)
        /*1364*/ 	.word	0x00000000


	//----- nvinfo : EIATTR_MIN_STACK_SIZE
	.align		4
.L_827:
        /*1368*/ 	.byte	0x04, 0x12
        /*136a*/ 	.short	(.L_829 - .L_828)
	.align		4
.L_828:
        /*136c*/ 	.word	index@(_ZN10layer_norm13ln_bwd_kernelINS_13Kernel_traitsI13__nv_bfloat16S2_S2_S2_fjLj768ELj1ELj4ELj1ELj16ENS_18Kernel_traits_baseILj768ES2_S2_S2_S2_fjLj128EEEEELb1ELb1ELb0ELb0EEEvNS_9BwdParamsE)
        /*1370*/ 	.word	0x00000000


	//----- nvinfo : EIATTR_MIN_STACK_SIZE
	.align		4
.L_829:
        /*1374*/ 	.byte	0x04, 0x12
        /*1376*/ 	.short	(.L_831 - .L_830)
	.align		4
.L_830:
        /*1378*/ 	.word	index@(_ZN10layer_norm13ln_bwd_kernelINS_13Kernel_traitsI13__nv_bfloat16S2_S2_S2_fjLj768ELj1ELj4ELj1ELj16ENS_18Kernel_traits_baseILj768ES2_S2_S2_S2_fjLj128EEEEELb1ELb1ELb0ELb1EEEvNS_9BwdParamsE)
        /*137c*/ 	.word	0x00000000


	//----- nvinfo : EIATTR_MIN_STACK_SIZE
	.align		4
.L_831:
        /*1380*/ 	.byte	0x04, 0x12
        /*1382*/ 	.short	(.L_833 - .L_832)
	.align		4
.L_832:
        /*1384*/ 	.word	index@(_ZN10layer_norm22ln_bwd_finalize_kernelINS_22Kernel_traits_finalizeILj768E13__nv_bfloat16S2_S2_S2_fjLb1ELj1024ELj4ENS_18Kernel_traits_baseILj768ES2_S2_S2_S2_fjLj1024EEEEELb1ELb0EEEvNS_9BwdParamsE)
        /*1388*/ 	.word	0x00000000


	//----- nvinfo : EIATTR_MIN_STACK_SIZE
	.align		4
.L_833:
        /*138c*/ 	.byte	0x04, 0x12
        /*138e*/ 	.short	(.L_835 - .L_834)
	.align		4
.L_834:
        /*1390*/ 	.word	index@(_ZN10layer_norm13ln_bwd_kernelINS_13Kernel_traitsI13__nv_bfloat16S2_S2_S2_fjLj768ELj1ELj4ELj1ELj16ENS_18Kernel_traits_baseILj768ES2_S2_S2_S2_fjLj128EEEEELb1ELb1ELb1ELb0EEEvNS_9BwdParamsE)
        /*1394*/ 	.word	0x00000000


	//----- nvinfo : EIATTR_MIN_STACK_SIZE
	.align		4
.L_835:
        /*1398*/ 	.byte	0x04, 0x12
        /*139a*/ 	.short	(.L_837 - .L_836)
	.align		4
.L_836:
        /*139c*/ 	.word	index@(_ZN10layer_norm22ln_bwd_finalize_kernelINS_22Kernel_traits_finalizeILj768E13__nv_bfloat16S2_S2_S2_fjLb1ELj1024ELj4ENS_18Kernel_traits_baseILj768ES2_S2_S2_S2_fjLj1024EEEEELb1ELb1EEEvNS_9BwdParamsE)
        /*13a0*/ 	.word	0x00000000


	//----- nvinfo : EIATTR_MIN_STACK_SIZE
	.align		4
.L_837:
        /*13a4*/ 	.byte	0x04, 0x12
        /*13a6*/ 	.short	(.L_839 - .L_838)
	.align		4
.L_838:
        /*13a8*/ 	.word	index@(_ZN10layer_norm13ln_bwd_kernelINS_13Kernel_traitsI13__nv_bfloat16S2_S2_S2_fjLj768ELj1ELj4ELj1ELj16ENS_18Kernel_traits_baseILj768ES2_S2_S2_S2_fjLj128EEEEELb1ELb1ELb1ELb1EEEvNS_9BwdParamsE)
        /*13ac*/ 	.word	0x00000000


	//----- nvinfo : EIATTR_MIN_STACK_SIZE
	.align		4
.L_839:
        /*13b0*/ 	.byte	0x04, 0x12
        /*13b2*/ 	.short	(.L_841 - .L_840)
	.align		4
.L_840:
        /*13b4*/ 	.word	index@(_ZN10layer_norm13ln_bwd_kernelINS_13Kernel_traitsI6__halfS2_S2_S2_fjLj768ELj1ELj4ELj1ELj16ENS_18Kernel_traits_baseILj768ES2_S2_S2_S2_fjLj128EEEEELb0ELb0ELb0ELb0EEEvNS_9BwdParamsE)
        /*13b8*/ 	.word	0x00000000


	//----- nvinfo : EIATTR_MIN_STACK_SIZE
	.align		4
.L_841:
        /*13bc*/ 	.byte	0x04, 0x12
        /*13be*/ 	.short	(.L_843 - .L_842)
	.align		4
.L_842:
        /*13c0*/ 	.word	index@(_ZN10layer_norm13ln_bwd_kernelINS_13Kernel_traitsI6__halfS2_S2_S2_fjLj768ELj1ELj4ELj1ELj16ENS_18Kernel_traits_baseILj768ES2_S2_S2_S2_fjLj128EEEEELb0ELb0ELb0ELb1EEEvNS_9BwdParamsE)
        /*13c4*/ 	.word	0x00000000


	//----- nvinfo : EIATTR_MIN_STACK_SIZE
	.align		4
.L_843:
        /*13c8*/ 	.byte	0x04, 0x12
        /*13ca*/ 	.short	(.L_845 - .L_844)
	.align		4
.L_844:
        /*13cc*/ 	.word	index@(_ZN10layer_norm13ln_bwd_kernelINS_13Kernel_traitsI6__halfS2_S2_S2_fjLj768ELj1ELj4ELj1ELj16ENS_18Kernel_traits_baseILj768ES2_S2_S2_S2_fjLj128EEEEELb0ELb0ELb1ELb0EEEvNS_9BwdParamsE)
        /*13d0*/ 	.word	0x00000000


	//----- nvinfo : EIATTR_MIN_STACK_SIZE
	.align		4
.L_845:
        /*13d4*/ 	.byte	0x04, 0x12
        /*13d6*/ 	.short	(.L_847 - .L_846)
	.align		4
.L_846:
        /*13d8*/ 	.word	index@(_ZN10layer_norm13ln_bwd_kernelINS_13Kernel_traitsI6__halfS2_S2_S2_fjLj768ELj1ELj4ELj1ELj16ENS_18Kernel_traits_baseILj768ES2_S2_S2_S2_fjLj128EEEEELb0ELb0ELb1ELb1EEEvNS_9BwdParamsE)
        /*13dc*/ 	.word	0x00000000


	//----- nvinfo : EIATTR_MIN_STACK_SIZE
	.align		4
.L_847:
        /*13e0*/ 	.byte	0x04, 0x12
        /*13e2*/ 	.short	(.L_849 - .L_848)
	.align		4
.L_848:
        /*13e4*/ 	.word	index@(_ZN10layer_norm13ln_bwd_kernelINS_13Kernel_traitsI6__halfS2_S2_S2_fjLj768ELj1ELj4ELj1ELj16ENS_18Kernel_traits_baseILj768ES2_S2_S2_S2_fjLj128EEEEELb0ELb1ELb0ELb0EEEvNS_9BwdParamsE)
        /*13e8*/ 	.word	0x00000000


	//----- nvinfo : EIATTR_MIN_STACK_SIZE
	.align		4
.L_849:
        /*13ec*/ 	.byte	0x04, 0x12
        /*13ee*/ 	.short	(.L_851 - .L_850)
	.align		4
.L_850:
        /*13f0*/ 	.word	index@(_ZN10layer_norm13ln_bwd_kernelINS_13Kernel_traitsI6__halfS2_S2_S2_fjLj768ELj1ELj4ELj1ELj16ENS_18Kernel_traits_baseILj768ES2_S2_S2_S2_fjLj128EEEEELb0ELb1ELb0ELb1EEEvNS_9BwdParamsE)
        /*13f4*/ 	.word	0x00000000


	//----- nvinfo : EIATTR_MIN_STACK_SIZE
	.align		4
.L_851:
        /*13f8*/ 	.byte	0x04, 0x12
        /*13fa*/ 	.short	(.L_853 - .L_852)
	.align		4
.L_852:
        /*13fc*/ 	.word	index@(_ZN10layer_norm13ln_bwd_kernelINS_13Kernel_traitsI6__halfS2_S2_S2_fjLj768ELj1ELj4ELj1ELj16ENS_18Kernel_traits_baseILj768ES2_S2_S2_S2_fjLj128EEEEELb0ELb1ELb1ELb0EEEvNS_9BwdParamsE)
        /*1400*/ 	.word	0x00000000


	//----- nvinfo : EIATTR_MIN_STACK_SIZE
	.align		4
.L_853:
        /*1404*/ 	.byte	0x04, 0x12
        /*1406*/ 	.short	(.L_855 - .L_854)
	.align		4
.L_854:
        /*1408*/ 	.word	index@(_ZN10layer_norm13ln_bwd_kernelINS_13Kernel_traitsI6__halfS2_S2_S2_fjLj768ELj1ELj4ELj1ELj16ENS_18Kernel_traits_baseILj768ES2_S2_S2_S2_fjLj128EEEEELb0ELb1ELb1ELb1EEEvNS_9BwdParamsE)
        /*140c*/ 	.word	0x00000000


	//----- nvinfo : EIATTR_MIN_STACK_SIZE
	.align		4
.L_855:
        /*1410*/ 	.byte	0x04, 0x12
        /*1412*/ 	.short	(.L_857 - .L_856)
	.align		4
.L_856:
        /*1414*/ 	.word	index@(_ZN10layer_norm13ln_bwd_kernelINS_13Kernel_traitsI6__halfS2_S2_S2_fjLj768ELj1ELj4ELj1ELj16ENS_18Kernel_traits_baseILj768ES2_S2_S2_S2_fjLj128EEEEELb1ELb0ELb0ELb0EEEvNS_9BwdParamsE)
        /*1418*/ 	.word	0x00000000


	//----- nvinfo : EIATTR_MIN_STACK_SIZE
	.align		4
.L_857:
        /*141c*/ 	.byte	0x04, 0x12
        /*141e*/ 	.short	(.L_859 - .L_858)
	.align		4
.L_858:
        /*1420*/ 	.word	index@(_ZN10layer_norm13ln_bwd_kernelINS_13Kernel_traitsI6__halfS2_S2_S2_fjLj768ELj1ELj4ELj1ELj16ENS_18Kernel_traits_baseILj768ES2_S2_S2_S2_fjLj128EEEEELb1ELb0ELb0ELb1EEEvNS_9BwdParamsE)
        /*1424*/ 	.word	0x00000000


	//----- nvinfo : EIATTR_MIN_STACK_SIZE
	.align		4
.L_859:
        /*1428*/ 	.byte	0x04, 0x12
        /*142a*/ 	.short	(.L_861 - .L_860)
	.align		4
.L_860:
        /*142c*/ 	.word	index@(_ZN10layer_norm22ln_bwd_finalize_kernelINS_22Kernel_traits_finalizeILj768E6__halfS2_S2_S2_fjLb0ELj1024ELj4ENS_18Kernel_traits_baseILj768ES2_S2_S2_S2_fjLj1024EEEEELb0ELb0EEEvNS_9BwdParamsE)
        /*1430*/ 	.word	0x00000000


	//----- nvinfo : EIATTR_MIN_STACK_SIZE
	.align		4
.L_861:
        /*1434*/ 	.byte	0x04, 0x12
        /*1436*/ 	.short	(.L_863 - .L_862)
	.align		4
.L_862:
        /*1438*/ 	.word	index@(_ZN10layer_norm13ln_bwd_kernelINS_13Kernel_traitsI6__halfS2_S2_S2_fjLj768ELj1ELj4ELj1ELj16ENS_18Kernel_traits_baseILj768ES2_S2_S2_S2_fjLj128EEEEELb1ELb0ELb1ELb0EEEvNS_9BwdParamsE)
        /*143c*/ 	.word	0x00000000


	//----- nvinfo : EIATTR_MIN_STACK_SIZE
	.align		4
.L_863:
        /*1440*/ 	.byte	0x04, 0x12
        /*1442*/ 	.short	(.L_865 - .L_864)
	.align		4
.L_864:
        /*1444*/ 	.word	index@(_ZN10layer_norm22ln_bwd_finalize_kernelINS_22Kernel_traits_finalizeILj768E6__halfS2_S2_S2_fjLb0ELj1024ELj4ENS_18Kernel_traits_baseILj768ES2_S2_S2_S2_fjLj1024EEEEELb0ELb1EEEvNS_9BwdParamsE)
        /*1448*/ 	.word	0x00000000


	//----- nvinfo : EIATTR_MIN_STACK_SIZE
	.align		4
.L_865:
        /*144c*/ 	.byte	0x04, 0x12
        /*144e*/ 	.short	(.L_867 - .L_866)
	.align		4
.L_866:
        /*1450*/ 	.word	index@(_ZN10layer_norm13ln_bwd_kernelINS_13Kernel_traitsI6__halfS2_S2_S2_fjLj768ELj1ELj4ELj1ELj16ENS_18Kernel_traits_baseILj768ES2_S2_S2_S2_fjLj128EEEEELb1ELb0ELb1ELb1EEEvNS_9BwdParamsE)
        /*1454*/ 	.word	0x00000000


	//----- nvinfo : EIATTR_MIN_STACK_SIZE
	.align		4
.L_867:
        /*1458*/ 	.byte	0x04, 0x12
        /*145a*/ 	.short	(.L_869 - .L_868)
	.align		4
.L_868:
        /*145c*/ 	.word	index@(_ZN10layer_norm13ln_bwd_kernelINS_13Kernel_traitsI6__halfS2_S2_S2_fjLj768ELj1ELj4ELj1ELj16ENS_18Kernel_traits_baseILj768ES2_S2_S2_S2_fjLj128EEEEELb1ELb1ELb0ELb0EEEvNS_9BwdParamsE)
        /*1460*/ 	.word	0x00000000


	//----- nvinfo : EIATTR_MIN_STACK_SIZE
	.align		4
.L_869:
        /*1464*/ 	.byte	0x04, 0x12
        /*1466*/ 	.short	(.L_871 - .L_870)
	.align		4
.L_870:
        /*1468*/ 	.word	index@(_ZN10layer_norm13ln_bwd_kernelINS_13Kernel_traitsI6__halfS2_S2_S2_fjLj768ELj1ELj4ELj1ELj16ENS_18Kernel_traits_baseILj768ES2_S2_S2_S2_fjLj128EEEEELb1ELb1ELb0ELb1EEEvNS_9BwdParamsE)
        /*146c*/ 	.word	0x00000000


	//----- nvinfo : EIATTR_MIN_STACK_SIZE
	.align		4
.L_871:
        /*1470*/ 	.byte	0x04, 0x12
        /*1472*/ 	.short	(.L_873 - .L_872)
	.align		4
.L_872:
        /*1474*/ 	.word	index@(_ZN10layer_norm22ln_bwd_finalize_kernelINS_22Kernel_traits_finalizeILj768E6__halfS2_S2_S2_fjLb1ELj1024ELj4ENS_18Kernel_traits_baseILj768ES2_S2_S2_S2_fjLj1024EEEEELb1ELb0EEEvNS_9BwdParamsE)
        /*1478*/ 	.word	0x00000000


	//----- nvinfo : EIATTR_MIN_STACK_SIZE
	.align		4
.L_873:
        /*147c*/ 	.byte	0x04, 0x12
        /*147e*/ 	.short	(.L_875 - .L_874)
	.align		4
.L_874:
        /*1480*/ 	.word	index@(_ZN10layer_norm13ln_bwd_kernelINS_13Kernel_traitsI6__halfS2_S2_S2_fjLj768ELj1ELj4ELj1ELj16ENS_18Kernel_traits_baseILj768ES2_S2_S2_S2_fjLj128EEEEELb1ELb1ELb1ELb0EEEvNS_9BwdParamsE)
        /*1484*/ 	.word	0x00000000


	//----- nvinfo : EIATTR_MIN_STACK_SIZE
	.align		4
.L_875:
        /*1488*/ 	.byte	0x04, 0x12
        /*148a*/ 	.short	(.L_877 - .L_876)
	.align		4
.L_876:
        /*148c*/ 	.word	index@(_ZN10layer_norm22ln_bwd_finalize_kernelINS_22Kernel_traits_finalizeILj768E6__halfS2_S2_S2_fjLb1ELj1024ELj4ENS_18Kernel_traits_baseILj768ES2_S2_S2_S2_fjLj1024EEEEELb1ELb1EEEvNS_9BwdParamsE)
        /*1490*/ 	.word	0x00000000


	//----- nvinfo : EIATTR_MIN_STACK_SIZE
	.align		4
.L_877:
        /*1494*/ 	.byte	0x04, 0x12
        /*1496*/ 	.short	(.L_879 - .L_878)
	.align		4
.L_878:
        /*1498*/ 	.word	index@(_ZN10layer_norm13ln_bwd_kernelINS_13Kernel_traitsI6__halfS2_S2_S2_fjLj768ELj1ELj4ELj1ELj16ENS_18Kernel_traits_baseILj768ES2_S2_S2_S2_fjLj128EEEEELb1ELb1ELb1ELb1EEEvNS_9BwdParamsE)
        /*149c*/ 	.word	0x00000000


	//----- nvinfo : EIATTR_MIN_STACK_SIZE
	.align		4
.L_879:
        /*14a0*/ 	.byte	0x04, 0x12
        /*14a2*/ 	.short	(.L_881 - .L_880)
	.align		4
.L_880:
        /*14a4*/ 	.word	index@(_ZN10layer_norm13ln_bwd_kernelINS_13Kernel_traitsIf13__nv_bfloat16S2_S2_fjLj768ELj1ELj4ELj1ELj16ENS_18Kernel_traits_baseILj768EfS2_S2_S2_fjLj128EEEEELb0ELb0ELb0ELb0EEEvNS_9BwdParamsE)
        /*14a8*/ 	.word	0x00000000


	//----- nvinfo : EIATTR_MIN_STACK_SIZE
	.align		4
.L_881:
        /*14ac*/ 	.byte	0x04, 0x12
        /*14ae*/ 	.short	(.L_883 - .L_882)
	.align		4
.L_882:
        /*14b0*/ 	.word	index@(_ZN10layer_norm13ln_bwd_kernelINS_13Kernel_traitsIf13__nv_bfloat16S2_S2_fjLj768ELj1ELj4ELj1ELj16ENS_18Kernel_traits_baseILj768EfS2_S2_S2_fjLj128EEEEELb0ELb0ELb0ELb1EEEvNS_9BwdParamsE)
        /*14b4*/ 	.word	0x00000000


	//----- nvinfo : EIATTR_MIN_STACK_SIZE
	.align		4
.L_883:
        /*14b8*/ 	.byte	0x04, 0x12
        /*14ba*/ 	.short	(.L_885 - .L_884)
	.align		4
.L_884:
        /*14bc*/ 	.word	index@(_ZN10layer_norm13ln_bwd_kernelINS_13Kernel_traitsIf13__nv_bfloat16S2_S2_fjLj768ELj1ELj4ELj1ELj16ENS_18Kernel_traits_baseILj768EfS2_S2_S2_fjLj128EEEEELb0ELb0ELb1ELb0EEEvNS_9BwdParamsE)
        /*14c0*/ 	.word	0x00000000


	//----- nvinfo : EIATTR_MIN_STACK_SIZE
	.align		4
.L_885:
        /*14c4*/ 	.byte	0x04, 0x12
        /*14c6*/ 	.short	(.L_887 - .L_886)
	.align		4
.L_886:
        /*14c8*/ 	.word	index@(_ZN10layer_norm13ln_bwd_kernelINS_13Kernel_traitsIf13__nv_bfloat16S2_S2_fjLj768ELj1ELj4ELj1ELj16ENS_18Kernel_traits_baseILj768EfS2_S2_S2_fjLj128EEEEELb0ELb0ELb1ELb1EEEvNS_9BwdParamsE)
        /*14cc*/ 	.word	0x00000000


	//----- nvinfo : EIATTR_MIN_STACK_SIZE
	.align		4
.L_887:
        /*14d0*/ 	.byte	0x04, 0x12
        /*14d2*/ 	.short	(.L_889 - .L_888)
	.align		4
.L_888:
        /*14d4*/ 	.word	index@(_ZN10layer_norm13ln_bwd_kernelINS_13Kernel_traitsIf13__nv_bfloat16S2_S2_fjLj768ELj1ELj4ELj1ELj16ENS_18Kernel_traits_baseILj768EfS2_S2_S2_fjLj128EEEEELb0ELb1ELb0ELb0EEEvNS_9BwdParamsE)
        /*14d8*/ 	.word	0x00000000


	//----- nvinfo : EIATTR_MIN_STACK_SIZE
	.align		4
.L_889:
        /*14dc*/ 	.byte	0x04, 0x12
        /*14de*/ 	.short	(.L_891 - .L_890)
	.align		4
.L_890:
        /*14e0*/ 	.word	index@(_ZN10layer_norm13ln_bwd_kernelINS_13Kernel_traitsIf13__nv_bfloat16S2_S2_fjLj768ELj1ELj4ELj1ELj16ENS_18Kernel_traits_baseILj768EfS2_S2_S2_fjLj128EEEEELb0ELb1ELb0ELb1EEEvNS_9BwdParamsE)
        /*14e4*/ 	.word	0x00000000


	//----- nvinfo : EIATTR_MIN_STACK_SIZE
	.align		4
.L_891:
        /*14e8*/ 	.byte	0x04, 0x12
        /*14ea*/ 	.short	(.L_893 - .L_892)
	.align		4
.L_892:
        /*14ec*/ 	.word	index@(_ZN10layer_norm13ln_bwd_kernelINS_13Kernel_traitsIf13__nv_bfloat16S2_S2_fjLj768ELj1ELj4ELj1ELj16ENS_18Kernel_traits_baseILj768EfS2_S2_S2_fjLj128EEEEELb0ELb1ELb1ELb0EEEvNS_9BwdParamsE)
        /*14f0*/ 	.word	0x00000000


	//----- nvinfo : EIATTR_MIN_STACK_SIZE
	.align		4
.L_893:
        /*14f4*/ 	.byte	0x04, 0x12
        /*14f6*/ 	.short	(.L_895 - .L_894)
	.align		4
.L_894:
        /*14f8*/ 	.word	index@(_ZN10layer_norm13ln_bwd_kernelINS_13Kernel_traitsIf13__nv_bfloat16S2_S2_fjLj768ELj1ELj4ELj1ELj16ENS_18Kernel_traits_baseILj768EfS2_S2_S2_fjLj128EEEEELb0ELb1ELb1ELb1EEEvNS_9BwdParamsE)
        /*14fc*/ 	.word	0x00000000


	//----- nvinfo : EIATTR_MIN_STACK_SIZE
	.align		4
.L_895:
        /*1500*/ 	.byte	0x04, 0x12
        /*1502*/ 	.short	(.L_897 - .L_896)
	.align		4
.L_896:
        /*1504*/ 	.word	index@(_ZN10layer_norm13ln_bwd_kernelINS_13Kernel_traitsIf13__nv_bfloat16S2_S2_fjLj768ELj1ELj4ELj1ELj16ENS_18Kernel_traits_baseILj768EfS2_S2_S2_fjLj128EEEEELb1ELb0ELb0ELb0EEEvNS_9BwdParamsE)
        /*1508*/ 	.word	0x00000000


	//----- nvinfo : EIATTR_MIN_STACK_SIZE
	.align		4
.L_897:
        /*150c*/ 	.byte	0x04, 0x12
        /*150e*/ 	.short	(.L_899 - .L_898)
	.align		4
.L_898:
        /*1510*/ 	.word	index@(_ZN10layer_norm13ln_bwd_kernelINS_13Kernel_traitsIf13__nv_bfloat16S2_S2_fjLj768ELj1ELj4ELj1ELj16ENS_18Kernel_traits_baseILj768EfS2_S2_S2_fjLj128EEEEELb1ELb0ELb0ELb1EEEvNS_9BwdParamsE)
        /*1514*/ 	.word	0x00000000


	//----- nvinfo : EIATTR_MIN_STACK_SIZE
	.align		4
.L_899:
        /*1518*/ 	.byte	0x04, 0x12
        /*151a*/ 	.short	(.L_901 - .L_900)
	.align		4
.L_900:
        /*151c*/ 	.word	index@(_ZN10layer_norm22ln_bwd_finalize_kernelINS_22Kernel_traits_finalizeILj768Ef13__nv_bfloat16S2_S2_fjLb0ELj1024ELj4ENS_18Kernel_traits_baseILj768EfS2_S2_S2_fjLj1024EEEEELb0ELb0EEEvNS_9BwdParamsE)
        /*1520*/ 	.word	0x00000000


	//----- nvinfo : EIATTR_MIN_STACK_SIZE
	.align		4
.L_901:
        /*1524*/ 	.byte	0x04, 0x12
        /*1526*/ 	.short	(.L_903 - .L_902)
	.align		4
.L_902:
        /*1528*/ 	.word	index@(_ZN10layer_norm13ln_bwd_kernelINS_13Kernel_traitsIf13__nv_bfloat16S2_S2_fjLj768ELj1ELj4ELj1ELj16ENS_18Kernel_traits_baseILj768EfS2_S2_S2_fjLj128EEEEELb1ELb0ELb1ELb0EEEvNS_9BwdParamsE)
        /*152c*/ 	.word	0x00000000


	//----- nvinfo : EIATTR_MIN_STACK_SIZE
	.align		4
.L_903:
        /*1530*/ 	.byte	0x04, 0x12
        /*1532*/ 	.short	(.L_905 - .L_904)
	.align		4
.L_904:
        /*1534*/ 	.word	index@(_ZN10layer_norm22ln_bwd_finalize_kernelINS_22Kernel_traits_finalizeILj768Ef13__nv_bfloat16S2_S2_fjLb0ELj1024ELj4ENS_18Kernel_traits_baseILj768EfS2_S2_S2_fjLj1024EEEEELb0ELb1EEEvNS_9BwdParamsE)
        /*1538*/ 	.word	0x00000000


	//----- nvinfo : EIATTR_MIN_STACK_SIZE
	.align		4
.L_905:
        /*153c*/ 	.byte	0x04, 0x12
        /*153e*/ 	.short	(.L_907 - .L_906)
	.align		4
.L_906:
        /*1540*/ 	.word	index@(_ZN10layer_norm13ln_bwd_kernelINS_13Kernel_traitsIf13__nv_bfloat16S2_S2_fjLj768ELj1ELj4ELj1ELj16ENS_18Kernel_traits_baseILj768EfS2_S2_S2_fjLj128EEEEELb1ELb0ELb1ELb1EEEvNS_9BwdParamsE)
        /*1544*/ 	.word	0x00000000


	//----- nvinfo : EIATTR_MIN_STACK_SIZE
	.align		4
.L_907:
        /*1548*/ 	.byte	0x04, 0x12
        /*154a*/ 	.short	(.L_909 - .L_908)
	.align		4
.L_908:
        /*154c*/ 	.word	index@(_ZN10layer_norm13ln_bwd_kernelINS_13Kernel_traitsIf13__nv_bfloat16S2_S2_fjLj768ELj1ELj4ELj1ELj16ENS_18Kernel_traits_baseILj768EfS2_S2_S2_fjLj128EEEEELb1ELb1ELb0ELb0EEEvNS_9BwdParamsE)
        /*1550*/ 	.word	0x00000000


	//----- nvinfo : EIATTR_MIN_STACK_SIZE
	.align		4
.L_909:
        /*1554*/ 	.byte	0x04, 0x12
        /*1556*/ 	.short	(.L_911 - .L_910)
	.align		4
.L_910:
        /*1558*/ 	.word	index@(_ZN10layer_norm13ln_bwd_kernelINS_13Kernel_traitsIf13__nv_bfloat16S2_S2_fjLj768ELj1ELj4ELj1ELj16ENS_18Kernel_traits_baseILj768EfS2_S2_S2_fjLj128EEEEELb1ELb1ELb0ELb1EEEvNS_9BwdParamsE)
        /*155c*/ 	.word	0x00000000


	//----- nvinfo : EIATTR_MIN_STACK_SIZE
	.align		4
.L_911:
        /*1560*/ 	.byte	0x04, 0x12
        /*1562*/ 	.short	(.L_913 - .L_912)
	.align		4
.L_912:
        /*1564*/ 	.word	index@(_ZN10layer_norm22ln_bwd_finalize_kernelINS_22Kernel_traits_finalizeILj768Ef13__nv_bfloat16S2_S2_fjLb1ELj1024ELj4ENS_18Kernel_traits_baseILj768EfS2_S2_S2_fjLj1024EEEEELb1ELb0EEEvNS_9BwdParamsE)
        /*1568*/ 	.word	0x00000000


	//----- nvinfo : EIATTR_MIN_STACK_SIZE
	.align		4
.L_913:
        /*156c*/ 	.byte	0x04, 0x12
        /*156e*/ 	.short	(.L_915 - .L_914)
	.align		4
.L_914:
        /*1570*/ 	.word	index@(_ZN10layer_norm13ln_bwd_kernelINS_13Kernel_traitsIf13__nv_bfloat16S2_S2_fjLj768ELj1ELj4ELj1ELj16ENS_18Kernel_traits_baseILj768EfS2_S2_S2_fjLj128EEEEELb1ELb1ELb1ELb0EEEvNS_9BwdParamsE)
        /*1574*/ 	.word	0x00000000


	//----- nvinfo : EIATTR_MIN_STACK_SIZE
	.align		4
.L_915:
        /*1578*/ 	.byte	0x04, 0x12
        /*157a*/ 	.short	(.L_917 - .L_916)
	.align		4
.L_916:
        /*157c*/ 	.word	index@(_ZN10layer_norm22ln_bwd_finalize_kernelINS_22Kernel_traits_finalizeILj768Ef13__nv_bfloat16S2_S2_fjLb1ELj1024ELj4ENS_18Kernel_traits_baseILj768EfS2_S2_S2_fjLj1024EEEEELb1ELb1EEEvNS_9BwdParamsE)
        /*1580*/ 	.word	0x00000000


	//----- nvinfo : EIATTR_MIN_STACK_SIZE
	.align		4
.L_917:
        /*1584*/ 	.byte	0x04, 0x12
        /*1586*/ 	.short	(.L_919 - .L_918)
	.align		4
.L_918:
        /*1588*/ 	.word	index@(_ZN10layer_norm13ln_bwd_kernelINS_13Kernel_traitsIf13__nv_bfloat16S2_S2_fjLj768ELj1ELj4ELj1ELj16ENS_18Kernel_traits_baseILj768EfS2_S2_S2_fjLj128EEEEELb1ELb1ELb1ELb1EEEvNS_9BwdParamsE)
        /*158c*/ 	.word	0x00000000


	//----- nvinfo : EIATTR_MIN_STACK_SIZE
	.align		4
.L_919:
        /*1590*/ 	.byte	0x04, 0x12
        /*1592*/ 	.short	(.L_921 - .L_920)
	.align		4
.L_920:
        /*1594*/ 	.word	index@(_ZN10layer_norm13ln_bwd_kernelINS_13Kernel_traitsI13__nv_bfloat16S2_fS2_fjLj768ELj1ELj4ELj1ELj16ENS_18Kernel_traits_baseILj768ES2_S2_fS2_fjLj128EEEEELb0ELb0ELb0ELb0EEEvNS_9BwdParamsE)
        /*1598*/ 	.word	0x00000000


	//----- nvinfo : EIATTR_MIN_STACK_SIZE
	.align		4
.L_921:
        /*159c*/ 	.byte	0x04, 0x12
        /*159e*/ 	.short	(.L_923 - .L_922)
	.align		4
.L_922:
        /*15a0*/ 	.word	index@(_ZN10layer_norm13ln_bwd_kernelINS_13Kernel_traitsI13__nv_bfloat16S2_fS2_fjLj768ELj1ELj4ELj1ELj16ENS_18Kernel_traits_baseILj768ES2_S2_fS2_fjLj128EEEEELb0ELb0ELb0ELb1EEEvNS_9BwdParamsE)
        /*15a4*/ 	.word	0x00000000


	//----- nvinfo : EIATTR_MIN_STACK_SIZE
	.align		4
.L_923:
        /*15a8*/ 	.byte	0x04, 0x12
        /*15aa*/ 	.short	(.L_925 - .L_924)
	.align		4
.L_924:
        /*15ac*/ 	.word	index@(_ZN10layer_norm13ln_bwd_kernelINS_13Kernel_traitsI13__nv_bfloat16S2_fS2_fjLj768ELj1ELj4ELj1ELj16ENS_18Kernel_traits_baseILj768ES2_S2_fS2_fjLj128EEEEELb0ELb0ELb1ELb0EEEvNS_9BwdParamsE)
        /*15b0*/ 	.word	0x00000000


	//----- nvinfo : EIATTR_MIN_STACK_SIZE
	.align		4
.L_925:
        /*15b4*/ 	.byte	0x04, 0x12
        /*15b6*/ 	.short	(.L_927 - .L_926)
	.align		4
.L_926:
        /*15b8*/ 	.word	index@(_ZN10layer_norm13ln_bwd_kernelINS_13Kernel_traitsI13__nv_bfloat16S2_fS2_fjLj768ELj1ELj4ELj1ELj16ENS_18Kernel_traits_baseILj768ES2_S2_fS2_fjLj128EEEEELb0ELb0ELb1ELb1EEEvNS_9BwdParamsE)
        /*15bc*/ 	.word	0x00000000


	//----- nvinfo : EIATTR_MIN_STACK_SIZE
	.align		4
.L_927:
        /*15c0*/ 	.byte	0x04, 0x12
        /*15c2*/ 	.short	(.L_929 - .L_928)
	.align		4
.L_928:
        /*15c4*/ 	.word	index@(_ZN10layer_norm13ln_bwd_kernelINS_13Kernel_traitsI13__nv_bfloat16S2_fS2_fjLj768ELj1ELj4ELj1ELj16ENS_18Kernel_traits_baseILj768ES2_S2_fS2_fjLj128EEEEELb0ELb1ELb0ELb0EEEvNS_9BwdParamsE)
        /*15c8*/ 	.word	0x00000000


	//----- nvinfo : EIATTR_MIN_STACK_SIZE
	.align		4
.L_929:
        /*15cc*/ 	.byte	0x04, 0x12
        /*15ce*/ 	.short	(.L_931 - .L_930)
	.align		4
.L_930:
        /*15d0*/ 	.word	index@(_ZN10layer_norm13ln_bwd_kernelINS_13Kernel_traitsI13__nv_bfloat16S2_fS2_fjLj768ELj1ELj4ELj1ELj16ENS_18Kernel_traits_baseILj768ES2_S2_fS2_fjLj128EEEEELb0ELb1ELb0ELb1EEEvNS_9BwdParamsE)
        /*15d4*/ 	.word	0x00000000


	//----- nvinfo : EIATTR_MIN_STACK_SIZE
	.align		4
.L_931:
        /*15d8*/ 	.byte	0x04, 0x12
        /*15da*/ 	.short	(.L_933 - .L_932)
	.align		4
.L_932:
        /*15dc*/ 	.word	index@(_ZN10layer_norm13ln_bwd_kernelINS_13Kernel_traitsI13__nv_bfloat16S2_fS2_fjLj768ELj1ELj4ELj1ELj16ENS_18Kernel_traits_baseILj768ES2_S2_fS2_fjLj128EEEEELb0ELb1ELb1ELb0EEEvNS_9BwdParamsE)
        /*15e0*/ 	.word	0x00000000


	//----- nvinfo : EIATTR_MIN_STACK_SIZE
	.align		4
.L_933:
        /*15e4*/ 	.byte	0x04, 0x12
        /*15e6*/ 	.short	(.L_935 - .L_934)
	.align		4
.L_934:
        /*15e8*/ 	.word	index@(_ZN10layer_norm13ln_bwd_kernelINS_13Kernel_traitsI13__nv_bfloat16S2_fS2_fjLj768ELj1ELj4ELj1ELj16ENS_18Kernel_traits_baseILj768ES2_S2_fS2_fjLj128EEEEELb0ELb1ELb1ELb1EEEvNS_9BwdParamsE)
        /*15ec*/ 	.word	0x00000000


	//----- nvinfo : EIATTR_MIN_STACK_SIZE
	.align		4
.L_935:
        /*15f0*/ 	.byte	0x04, 0x12
        /*15f2*/ 	.short	(.L_937 - .L_936)
	.align		4
.L_936:
        /*15f4*/ 	.word	index@(_ZN10layer_norm13ln_bwd_kernelINS_13Kernel_traitsI13__nv_bfloat16S2_fS2_fjLj768ELj1ELj4ELj1ELj16ENS_18Kernel_traits_baseILj768ES2_S2_fS2_fjLj128EEEEELb1ELb0ELb0ELb0EEEvNS_9BwdParamsE)
        /*15f8*/ 	.word	0x00000000


	//----- nvinfo : EIATTR_MIN_STACK_SIZE
	.align		4
.L_937:
        /*15fc*/ 	.byte	0x04, 0x12
        /*15fe*/ 	.short	(.L_939 - .L_938)
	.align		4
.L_938:
        /*1600*/ 	.word	index@(_ZN10layer_norm13ln_bwd_kernelINS_13Kernel_traitsI13__nv_bfloat16S2_fS2_fjLj768ELj1ELj4ELj1ELj16ENS_18Kernel_traits_baseILj768ES2_S2_fS2_fjLj128EEEEELb1ELb0ELb0ELb1EEEvNS_9BwdParamsE)
        /*1604*/ 	.word	0x00000000


	//----- nvinfo : EIATTR_MIN_STACK_SIZE
	.align		4
.L_939:
        /*1608*/ 	.byte	0x04, 0x12
        /*160a*/ 	.short	(.L_941 - .L_940)
	.align		4
.L_940:
        /*160c*/ 	.word	index@(_ZN10layer_norm22ln_bwd_finalize_kernelINS_22Kernel_traits_finalizeILj768E13__nv_bfloat16S2_fS2_fjLb0ELj1024ELj4ENS_18Kernel_traits_baseILj768ES2_S2_fS2_fjLj1024EEEEELb0ELb0EEEvNS_9BwdParamsE)
        /*1610*/ 	.word	0x00000000


	//----- nvinfo : EIATTR_MIN_STACK_SIZE
	.align		4
.L_941:
        /*1614*/ 	.byte	0x04, 0x12
        /*1616*/ 	.short	(.L_943 - .L_942)
	.align		4
.L_942:
        /*1618*/ 	.word	index@(_ZN10layer_norm13ln_bwd_kernelINS_13Kernel_traitsI13__nv_bfloat16S2_fS2_fjLj768ELj1ELj4ELj1ELj16ENS_18Kernel_traits_baseILj768ES2_S2_fS2_fjLj128EEEEELb1ELb0ELb1ELb0EEEvNS_9BwdParamsE)
        /*161c*/ 	.word	0x00000000


	//----- nvinfo : EIATTR_MIN_STACK_SIZE
	.align		4
.L_943:
        /*1620*/ 	.byte	0x04, 0x12
        /*1622*/ 	.short	(.L_945 - .L_944)
	.align		4
.L_944:
        /*1624*/ 	.word	index@(_ZN10layer_norm22ln_bwd_finalize_kernelINS_22Kernel_traits_finalizeILj768E13__nv_bfloat16S2_fS2_fjLb0ELj1024ELj4ENS_18Kernel_traits_baseILj768ES2_S2_fS2_fjLj1024EEEEELb0ELb1EEEvNS_9BwdParamsE)
        /*1628*/ 	.word	0x00000000


	//----- nvinfo : EIATTR_MIN_STACK_SIZE
	.align		4
.L_945:
        /*162c*/ 	.byte	0x04, 0x12
        /*162e*/ 	.short	(.L_947 - .L_946)
	.align		4
.L_946:
        /*1630*/ 	.word	index@(_ZN10layer_norm13ln_bwd_kernelINS_13Kernel_traitsI13__nv_bfloat16S2_fS2_fjLj768ELj1ELj4ELj1ELj16ENS_18Kernel_traits_baseILj768ES2_S2_fS2_fjLj128EEEEELb1ELb0ELb1ELb1EEEvNS_9BwdParamsE)
        /*1634*/ 	.word	0x00000000


	//----- nvinfo : EIATTR_MIN_STACK_SIZE
	.align		4
.L_947:
        /*1638*/ 	.byte	0x04, 0x12
        /*163a*/ 	.short	(.L_949 - .L_948)
	.align		4
.L_948:
        /*163c*/ 	.word	index@(_ZN10layer_norm13ln_bwd_kernelINS_13Kernel_traitsI13__nv_bfloat16S2_fS2_fjLj768ELj1ELj4ELj1ELj16ENS_18Kernel_traits_baseILj768ES2_S2_fS2_fjLj128EEEEELb1ELb1ELb0ELb0EEEvNS_9BwdParamsE)
        /*1640*/ 	.word	0x00000000


	//----- nvinfo : EIATTR_MIN_STACK_SIZE
	.align		4
.L_949:
        /*1644*/ 	.byte	0x04, 0x12
        /*1646*/ 	.short	(.L_951 - .L_950)
	.align		4
.L_950:
        /*1648*/ 	.word	index@(_ZN10layer_norm13ln_bwd_kernelINS_13Kernel_traitsI13__nv_bfloat16S2_fS2_fjLj768ELj1ELj4ELj1ELj16ENS_18Kernel_traits_baseILj768ES2_S2_fS2_fjLj128EEEEELb1ELb1ELb0ELb1EEEvNS_9BwdParamsE)
        /*164c*/ 	.word	0x00000000


	//----- nvinfo : EIATTR_MIN_STACK_SIZE
	.align		4
.L_951:
        /*1650*/ 	.byte	0x04, 0x12
        /*1652*/ 	.short	(.L_953 - .L_952)
	.align		4
.L_952:
        /*1654*/ 	.word	index@(_ZN10layer_norm22ln_bwd_finalize_kernelINS_22Kernel_traits_finalizeILj768E13__nv_bfloat16S2_fS2_fjLb1ELj1024ELj4ENS_18Kernel_traits_baseILj768ES2_S2_fS2_fjLj1024EEEEELb1ELb0EEEvNS_9BwdParamsE)
        /*1658*/ 	.word	0x00000000


	//----- nvinfo : EIATTR_MIN_STACK_SIZE
	.align		4
.L_953:
        /*165c*/ 	.byte	0x04, 0x12
        /*165e*/ 	.short	(.L_955 - .L_954)
	.align		4
.L_954:
        /*1660*/ 	.word	index@(_ZN10layer_norm13ln_bwd_kernelINS_13Kernel_traitsI13__nv_bfloat16S2_fS2_fjLj768ELj1ELj4ELj1ELj16ENS_18Kernel_traits_baseILj768ES2_S2_fS2_fjLj128EEEEELb1ELb1ELb1ELb0EEEvNS_9BwdParamsE)
        /*1664*/ 	.word	0x00000000


	//----- nvinfo : EIATTR_MIN_STACK_SIZE
	.align		4
.L_955:
        /*1668*/ 	.byte	0x04, 0x12
        /*166a*/ 	.short	(.L_957 - .L_956)
	.align		4
.L_956:
        /*166c*/ 	.word	index@(_ZN10layer_norm22ln_bwd_finalize_kernelINS_22Kernel_traits_finalizeILj768E13__nv_bfloat16S2_fS2_fjLb1ELj1024ELj4ENS_18Kernel_traits_baseILj768ES2_S2_fS2_fjLj1024EEEEELb1ELb1EEEvNS_9BwdParamsE)
        /*1670*/ 	.word	0x00000000


	//----- nvinfo : EIATTR_MIN_STACK_SIZE
	.align		4
.L_957:
        /*1674*/ 	.byte	0x04, 0x12
        /*1676*/ 	.short	(.L_959 - .L_958)
	.align		4
.L_958:
        /*1678*/ 	.word	index@(_ZN10layer_norm13ln_bwd_kernelINS_13Kernel_traitsI13__nv_bfloat16S2_fS2_fjLj768ELj1ELj4ELj1ELj16ENS_18Kernel_traits_baseILj768ES2_S2_fS2_fjLj128EEEEELb1ELb1ELb1ELb1EEEvNS_9BwdParamsE)
        /*167c*/ 	.word	0x00000000


	//----- nvinfo : EIATTR_MIN_STACK_SIZE
	.align		4
.L_959:
        /*1680*/ 	.byte	0x04, 0x12
        /*1682*/ 	.short	(.L_961 - .L_960)
	.align		4
.L_960:
        /*1684*/ 	.word	index@(_ZN10layer_norm13ln_bwd_kernelINS_13Kernel_traitsIf13__nv_bfloat16fS2_fjLj768ELj1ELj4ELj1ELj16ENS_18Kernel_traits_baseILj768EfS2_fS2_fjLj128EEEEELb0ELb0ELb0ELb0EEEvNS_9BwdParamsE)
        /*1688*/ 	.word	0x00000000


	//----- nvinfo : EIATTR_MIN_STACK_SIZE
	.align		4
.L_961:
        /*168c*/ 	.byte	0x04, 0x12
        /*168e*/ 	.short	(.L_963 - .L_962)
	.align		4
.L_962:
        /*1690*/ 	.word	index@(_ZN10layer_norm13ln_bwd_kernelINS_13Kernel_traitsIf13__nv_bfloat16fS2_fjLj768ELj1ELj4ELj1ELj16ENS_18Kernel_traits_baseILj768EfS2_fS2_fjLj128EEEEELb0ELb0ELb0ELb1EEEvNS_9BwdParamsE)
        /*1694*/ 	.word	0x00000000


	//----- nvinfo : EIATTR_MIN_STACK_SIZE
	.align		4
.L_963:
        /*1698*/ 	.byte	0x04, 0x12
        /*169a*/ 	.short	(.L_965 - .L_964)
	.align		4
.L_964:
        /*169c*/ 	.word	index@(_ZN10layer_norm13ln_bwd_kernelINS_13Kernel_traitsIf13__nv_bfloat16fS2_fjLj768ELj1ELj4ELj1ELj16ENS_18Kernel_traits_baseILj768EfS2_fS2_fjLj128EEEEELb0ELb0ELb1ELb0EEEvNS_9BwdParamsE)
        /*16a0*/ 	.word	0x00000000


	//----- nvinfo : EIATTR_MIN_STACK_SIZE
	.align		4
.L_965:
        /*16a4*/ 	.byte	0x04, 0x12
        /*16a6*/ 	.short	(.L_967 - .L_966)
	.align		4
.L_966:
        /*16a8*/ 	.word	index@(_ZN10layer_norm13ln_bwd_kernelINS_13Kernel_traitsIf13__nv_bfloat16fS2_fjLj768ELj1ELj4ELj1ELj16ENS_18Kernel_traits_baseILj768EfS2_fS2_fjLj128EEEEELb0ELb0ELb1ELb1EEEvNS_9BwdParamsE)
        /*16ac*/ 	.word	0x00000000


	//----- nvinfo : EIATTR_MIN_STACK_SIZE
	.align		4
.L_967:
        /*16b0*/ 	.byte	0x04, 0x12
        /*16b2*/ 	.short	(.L_969 - .L_968)
	.align		4
.L_968:
        /*16b4*/ 	.word	index@(_ZN10layer_norm13ln_bwd_kernelINS_13Kernel_traitsIf13__nv_bfloat16fS2_fjLj768ELj1ELj4ELj1ELj16ENS_18Kernel_traits_baseILj768EfS2_fS2_fjLj128EEEEELb0ELb1ELb0ELb0EEEvNS_9BwdParamsE)
        /*16b8*/ 	.word	0x00000000


	//----- nvinfo : EIATTR_MIN_STACK_SIZE
	.align		4
.L_969:
        /*16bc*/ 	.byte	0x04, 0x12
        /*16be*/ 	.short	(.L_971 - .L_970)
	.align		4
.L_970:
        /*16c0*/ 	.word	index@(_ZN10layer_norm13ln_bwd_kernelINS_13Kernel_traitsIf13__nv_bfloat16fS2_fjLj768ELj1ELj4ELj1ELj16ENS_18Kernel_traits_baseILj768EfS2_fS2_fjLj128EEEEELb0ELb1ELb0ELb1EEEvNS_9BwdParamsE)
        /*16c4*/ 	.word	0x00000000


	//----- nvinfo : EIATTR_MIN_STACK_SIZE
	.align		4
.L_971:
        /*16c8*/ 	.byte	0x04, 0x12
        /*16ca*/ 	.short	(.L_973 - .L_972)
	.align		4
.L_972:
        /*16cc*/ 	.word	index@(_ZN10layer_norm13ln_bwd_kernelINS_13Kernel_traitsIf13__nv_bfloat16fS2_fjLj768ELj1ELj4ELj1ELj16ENS_18Kernel_traits_baseILj768EfS2_fS2_fjLj128EEEEELb0ELb1ELb1ELb0EEEvNS_9BwdParamsE)
        /*16d0*/ 	.word	0x00000000


	//----- nvinfo : EIATTR_MIN_STACK_SIZE
	.align		4
.L_973:
        /*16d4*/ 	.byte	0x04, 0x12
        /*16d6*/ 	.short	(.L_975 - .L_974)
	.align		4
.L_974:
        /*16d8*/ 	.word	index@(_ZN10layer_norm13ln_bwd_kernelINS_13Kernel_traitsIf13__nv_bfloat16fS2_fjLj768ELj1ELj4ELj1ELj16ENS_18Kernel_traits_baseILj768EfS2_fS2_fjLj128EEEEELb0ELb1ELb1ELb1EEEvNS_9BwdParamsE)
        /*16dc*/ 	.word	0x00000000


	//----- nvinfo : EIATTR_MIN_STACK_SIZE
	.align		4
.L_975:
        /*16e0*/ 	.byte	0x04, 0x12
        /*16e2*/ 	.short	(.L_977 - .L_976)
	.align		4
.L_976:
        /*16e4*/ 	.word	index@(_ZN10layer_norm13ln_bwd_kernelINS_13Kernel_traitsIf13__nv_bfloat16fS2_fjLj768ELj1ELj4ELj1ELj16ENS_18Kernel_traits_baseILj768EfS2_fS2_fjLj128EEEEELb1ELb0ELb0ELb0EEEvNS_9BwdParamsE)
        /*16e8*/ 	.word	0x00000000


	//----- nvinfo : EIATTR_MIN_STACK_SIZE
	.align		4
.L_977:
        /*16ec*/ 	.byte	0x04, 0x12
        /*16ee*/ 	.short	(.L_979 - .L_978)
	.align		4
.L_978:
        /*16f0*/ 	.word	index@(_ZN10layer_norm13ln_bwd_kernelINS_13Kernel_traitsIf13__nv_bfloat16fS2_fjLj768ELj1ELj4ELj1ELj16ENS_18Kernel_traits_baseILj768EfS2_fS2_fjLj128EEEEELb1ELb0ELb0ELb1EEEvNS_9BwdParamsE)
        /*16f4*/ 	.word	0x00000000


	//----- nvinfo : EIATTR_MIN_STACK_SIZE
	.align		4
.L_979:
        /*16f8*/ 	.byte	0x04, 0x12
        /*16fa*/ 	.short	(.L_981 - .L_980)
	.align		4
.L_980:
        /*16fc*/ 	.word	index@(_ZN10layer_norm22ln_bwd_finalize_kernelINS_22Kernel_traits_finalizeILj768Ef13__nv_bfloat16fS2_fjLb0ELj1024ELj4ENS_18Kernel_traits_baseILj768EfS2_fS2_fjLj1024EEEEELb0ELb0EEEvNS_9BwdParamsE)
        /*1700*/ 	.word	0x00000000


	//----- nvinfo : EIATTR_MIN_STACK_SIZE
	.align		4
.L_981:
        /*1704*/ 	.byte	0x04, 0x12
        /*1706*/ 	.short	(.L_983 - .L_982)
	.align		4
.L_982:
        /*1708*/ 	.word	index@(_ZN10layer_norm13ln_bwd_kernelINS_13Kernel_traitsIf13__nv_bfloat16fS2_fjLj768ELj1ELj4ELj1ELj16ENS_18Kernel_traits_baseILj768EfS2_fS2_fjLj128EEEEELb1ELb0ELb1ELb0EEEvNS_9BwdParamsE)
        /*170c*/ 	.word	0x00000000


	//----- nvinfo : EIATTR_MIN_STACK_SIZE
	.align		4
.L_983:
        /*1710*/ 	.byte	0x04, 0x12
        /*1712*/ 	.short	(.L_985 - .L_984)
	.align		4
.L_984:
        /*1714*/ 	.word	index@(_ZN10layer_norm22ln_bwd_finalize_kernelINS_22Kernel_traits_finalizeILj768Ef13__nv_bfloat16fS2_fjLb0ELj1024ELj4ENS_18Kernel_traits_baseILj768EfS2_fS2_fjLj1024EEEEELb0ELb1EEEvNS_9BwdParamsE)
        /*1718*/ 	.word	0x00000000


	//----- nvinfo : EIATTR_MIN_STACK_SIZE
	.align		4
.L_985:
        /*171c*/ 	.byte	0x04, 0x12
        /*171e*/ 	.short	(.L_987 - .L_986)
	.align		4
.L_986:
        /*1720*/ 	.word	index@(_ZN10layer_norm13ln_bwd_kernelINS_13Kernel_traitsIf13__nv_bfloat16fS2_fjLj768ELj1ELj4ELj1ELj16ENS_18Kernel_traits_baseILj768EfS2_fS2_fjLj128EEEEELb1ELb0ELb1ELb1EEEvNS_9BwdParamsE)
        /*1724*/ 	.word	0x00000000


	//----- nvinfo : EIATTR_MIN_STACK_SIZE
	.align		4
.L_987:
        /*1728*/ 	.byte	0x04, 0x12
        /*172a*/ 	.short	(.L_989 - .L_988)
	.align		4
.L_988:
        /*172c*/ 	.word	index@(_ZN10layer_norm13ln_bwd_kernelINS_13Kernel_traitsIf13__nv_bfloat16fS2_fjLj768ELj1ELj4ELj1ELj16ENS_18Kernel_traits_baseILj768EfS2_fS2_fjLj128EEEEELb1ELb1ELb0ELb0EEEvNS_9BwdParamsE)
        /*1730*/ 	.word	0x00000000


	//----- nvinfo : EIATTR_MIN_STACK_SIZE
	.align		4
.L_989:
        /*1734*/ 	.byte	0x04, 0x12
        /*1736*/ 	.short	(.L_991 - .L_990)
	.align		4
.L_990:
        /*1738*/ 	.word	index@(_ZN10layer_norm13ln_bwd_kernelINS_13Kernel_traitsIf13__nv_bfloat16fS2_fjLj768ELj1ELj4ELj1ELj16ENS_18Kernel_traits_baseILj768EfS2_fS2_fjLj128EEEEELb1ELb1ELb0ELb1EEEvNS_9BwdParamsE)
        /*173c*/ 	.word	0x00000000


	//----- nvinfo : EIATTR_MIN_STACK_SIZE
	.align		4
.L_991:
        /*1740*/ 	.byte	0x04, 0x12
        /*1742*/ 	.short	(.L_993 - .L_992)
	.align		4
.L_992:
        /*1744*/ 	.word	index@(_ZN10layer_norm22ln_bwd_finalize_kernelINS_22Kernel_traits_finalizeILj768Ef13__nv_bfloat16fS2_fjLb1ELj1024ELj4ENS_18Kernel_traits_baseILj768EfS2_fS2_fjLj1024EEEEELb1ELb0EEEvNS_9BwdParamsE)
        /*1748*/ 	.word	0x00000000


	//----- nvinfo : EIATTR_MIN_STACK_SIZE
	.align		4
.L_993:
        /*174c*/ 	.byte	0x04, 0x12
        /*174e*/ 	.short	(.L_995 - .L_994)
	.align		4
.L_994:
        /*1750*/ 	.word	index@(_ZN10layer_norm13ln_bwd_kernelINS_13Kernel_traitsIf13__nv_bfloat16fS2_fjLj768ELj1ELj4ELj1ELj16ENS_18Kernel_traits_baseILj768EfS2_fS2_fjLj128EEEEELb1ELb1ELb1ELb0EEEvNS_9BwdParamsE)
        /*1754*/ 	.word	0x00000000


	//----- nvinfo : EIATTR_MIN_STACK_SIZE
	.align		4
.L_995:
        /*1758*/ 	.byte	0x04, 0x12
        /*175a*/ 	.short	(.L_997 - .L_996)
	.align		4
.L_996:
        /*175c*/ 	.word	index@(_ZN10layer_norm22ln_bwd_finalize_kernelINS_22Kernel_traits_finalizeILj768Ef13__nv_bfloat16fS2_fjLb1ELj1024ELj4ENS_18Kernel_traits_baseILj768EfS2_fS2_fjLj1024EEEEELb1ELb1EEEvNS_9BwdParamsE)
        /*1760*/ 	.word	0x00000000


	//----- nvinfo : EIATTR_MIN_STACK_SIZE
	.align		4
.L_997:
        /*1764*/ 	.byte	0x04, 0x12
        /*1766*/ 	.short	(.L_999 - .L_998)
	.align		4
.L_998:
        /*1768*/ 	.word	index@(_ZN10layer_norm13ln_bwd_kernelINS_13Kernel_traitsIf13__nv_bfloat16fS2_fjLj768ELj1ELj4ELj1ELj16ENS_18Kernel_traits_baseILj768EfS2_fS2_fjLj128EEEEELb1ELb1ELb1ELb1EEEvNS_9BwdParamsE)
        /*176c*/ 	.word	0x00000000


	//----- nvinfo : EIATTR_MIN_STACK_SIZE
	.align		4
.L_999:
        /*1770*/ 	.byte	0x04, 0x12
        /*1772*/ 	.short	(.L_1001 - .L_1000)
	.align		4
.L_1000:
        /*1774*/ 	.word	index@(_ZN10layer_norm13ln_bwd_kernelINS_13Kernel_traitsIf6__halfS2_S2_fjLj768ELj1ELj4ELj1ELj16ENS_18Kernel_traits_baseILj768EfS2_S2_S2_fjLj128EEEEELb0ELb0ELb0ELb0EEEvNS_9BwdParamsE)
        /*1778*/ 	.word	0x00000000


	//----- nvinfo : EIATTR_MIN_STACK_SIZE
	.align		4
.L_1001:
        /*177c*/ 	.byte	0x04, 0x12
        /*177e*/ 	.short	(.L_1003 - .L_1002)
	.align		4
.L_1002:
        /*1780*/ 	.word	index@(_ZN10layer_norm13ln_bwd_kernelINS_13Kernel_traitsIf6__halfS2_S2_fjLj768ELj1ELj4ELj1ELj16ENS_18Kernel_traits_baseILj768EfS2_S2_S2_fjLj128EEEEELb0ELb0ELb0ELb1EEEvNS_9BwdParamsE)
        /*1784*/ 	.word	0x00000000


	//----- nvinfo : EIATTR_MIN_STACK_SIZE
	.align		4
.L_1003:
        /*1788*/ 	.byte	0x04, 0x12
        /*178a*/ 	.short	(.L_1005 - .L_1004)
	.align		4
.L_1004:
        /*178c*/ 	.word	index@(_ZN10layer_norm13ln_bwd_kernelINS_13Kernel_traitsIf6__halfS2_S2_fjLj768ELj1ELj4ELj1ELj16ENS_18Kernel_traits_baseILj768EfS2_S2_S2_fjLj128EEEEELb0ELb0ELb1ELb0EEEvNS_9BwdParamsE)
        /*1790*/ 	.word	0x00000000


	//----- nvinfo : EIATTR_MIN_STACK_SIZE
	.align		4
.L_1005:
        /*1794*/ 	.byte	0x04, 0x12
        /*1796*/ 	.short	(.L_1007 - .L_1006)
	.align		4
.L_1006:
        /*1798*/ 	.word	index@(_ZN10layer_norm13ln_bwd_kernelINS_13Kernel_traitsIf6__halfS2_S2_fjLj768ELj1ELj4ELj1ELj16ENS_18Kernel_traits_baseILj768EfS2_S2_S2_fjLj128EEEEELb0ELb0ELb1ELb1EEEvNS_9BwdParamsE)
        /*179c*/ 	.word	0x00000000


	//----- nvinfo : EIATTR_MIN_STACK_SIZE
	.align		4
.L_1007:
        /*17a0*/ 	.byte	0x04, 0x12
        /*17a2*/ 	.short	(.L_1009 - .L_1008)
	.align		4
.L_1008:
        /*17a4*/ 	.word	index@(_ZN10layer_norm13ln_bwd_kernelINS_13Kernel_traitsIf6__halfS2_S2_fjLj768ELj1ELj4ELj1ELj16ENS_18Kernel_traits_baseILj768EfS2_S2_S2_fjLj128EEEEELb0ELb1ELb0ELb0EEEvNS_9BwdParamsE)
        /*17a8*/ 	.word	0x00000000


	//----- nvinfo : EIATTR_MIN_STACK_SIZE
	.align		4
.L_1009:
        /*17ac*/ 	.byte	0x04, 0x12
        /*17ae*/ 	.short	(.L_1011 - .L_1010)
	.align		4
.L_1010:
        /*17b0*/ 	.word	index@(_ZN10layer_norm13ln_bwd_kernelINS_13Kernel_traitsIf6__halfS2_S2_fjLj768ELj1ELj4ELj1ELj16ENS_18Kernel_traits_baseILj768EfS2_S2_S2_fjLj128EEEEELb0ELb1ELb0ELb1EEEvNS_9BwdParamsE)
        /*17b4*/ 	.word	0x00000000


	//----- nvinfo : EIATTR_MIN_STACK_SIZE
	.align		4
.L_1011:
        /*17b8*/ 	.byte	0x04, 0x12
        /*17ba*/ 	.short	(.L_1013 - .L_1012)
	.align		4
.L_1012:
        /*17bc*/ 	.word	index@(_ZN10layer_norm13ln_bwd_kernelINS_13Kernel_traitsIf6__halfS2_S2_fjLj768ELj1ELj4ELj1ELj16ENS_18Kernel_traits_baseILj768EfS2_S2_S2_fjLj128EEEEELb0ELb1ELb1ELb0EEEvNS_9BwdParamsE)
        /*17c0*/ 	.word	0x00000000


	//----- nvinfo : EIATTR_MIN_STACK_SIZE
	.align		4
.L_1013:
        /*17c4*/ 	.byte	0x04, 0x12
        /*17c6*/ 	.short	(.L_1015 - .L_1014)
	.align		4
.L_1014:
        /*17c8*/ 	.word	index@(_ZN10layer_norm13ln_bwd_kernelINS_13Kernel_traitsIf6__halfS2_S2_fjLj768ELj1ELj4ELj1ELj16ENS_18Kernel_traits_baseILj768EfS2_S2_S2_fjLj128EEEEELb0ELb1ELb1ELb1EEEvNS_9BwdParamsE)
        /*17cc*/ 	.word	0x00000000


	//----- nvinfo : EIATTR_MIN_STACK_SIZE
	.align		4
.L_1015:
        /*17d0*/ 	.byte	0x04, 0x12
        /*17d2*/ 	.short	(.L_1017 - .L_1016)
	.align		4
.L_1016:
        /*17d4*/ 	.word	index@(_ZN10layer_norm13ln_bwd_kernelINS_13Kernel_traitsIf6__halfS2_S2_fjLj768ELj1ELj4ELj1ELj16ENS_18Kernel_traits_baseILj768EfS2_S2_S2_fjLj128EEEEELb1ELb0ELb0ELb0EEEvNS_9BwdParamsE)
        /*17d8*/ 	.word	0x00000000


	//----- nvinfo : EIATTR_MIN_STACK_SIZE
	.align		4
.L_1017:
        /*17dc*/ 	.byte	0x04, 0x12
        /*17de*/ 	.short	(.L_1019 - .L_1018)
	.align		4
.L_1018:
        /*17e0*/ 	.word	index@(_ZN10layer_norm13ln_bwd_kernelINS_13Kernel_traitsIf6__halfS2_S2_fjLj768ELj1ELj4ELj1ELj16ENS_18Kernel_traits_baseILj768EfS2_S2_S2_fjLj128EEEEELb1ELb0ELb0ELb1EEEvNS_9BwdParamsE)
        /*17e4*/ 	.word	0x00000000


	//----- nvinfo : EIATTR_MIN_STACK_SIZE
	.align		4
.L_1019:
        /*17e8*/ 	.byte	0x04, 0x12
        /*17ea*/ 	.short	(.L_1021 - .L_1020)
	.align		4
.L_1020:
        /*17ec*/ 	.word	index@(_ZN10layer_norm22ln_bwd_finalize_kernelINS_22Kernel_traits_finalizeILj768Ef6__halfS2_S2_fjLb0ELj1024ELj4ENS_18Kernel_traits_baseILj768EfS2_S2_S2_fjLj1024EEEEELb0ELb0EEEvNS_9BwdParamsE)
        /*17f0*/ 	.word	0x00000000


	//----- nvinfo : EIATTR_MIN_STACK_SIZE
	.align		4
.L_1021:
        /*17f4*/ 	.byte	0x04, 0x12
        /*17f6*/ 	.short	(.L_1023 - .L_1022)
	.align		4
.L_1022:
        /*17f8*/ 	.word	index@(_ZN10layer_norm13ln_bwd_kernelINS_13Kernel_traitsIf6__halfS2_S2_fjLj768ELj1ELj4ELj1ELj16ENS_18Kernel_traits_baseILj768EfS2_S2_S2_fjLj128EEEEELb1ELb0ELb1ELb0EEEvNS_9BwdParamsE)
        /*17fc*/ 	.word	0x00000000


	//----- nvinfo : EIATTR_MIN_STACK_SIZE
	.align		4
.L_1023:
        /*1800*/ 	.byte	0x04, 0x12
        /*1802*/ 	.short	(.L_1025 - .L_1024)
	.align		4
.L_1024:
        /*1804*/ 	.word	index@(_ZN10layer_norm22ln_bwd_finalize_kernelINS_22Kernel_traits_finalizeILj768Ef6__halfS2_S2_fjLb0ELj1024ELj4ENS_18Kernel_traits_baseILj768EfS2_S2_S2_fjLj1024EEEEELb0ELb1EEEvNS_9BwdParamsE)
        /*1808*/ 	.word	0x00000000


	//----- nvinfo : EIATTR_MIN_STACK_SIZE
	.align		4
.L_1025:
        /*180c*/ 	.byte	0x04, 0x12
        /*180e*/ 	.short	(.L_1027 - .L_1026)
	.align		4
.L_1026:
        /*1810*/ 	.word	index@(_ZN10layer_norm13ln_bwd_kernelINS_13Kernel_traitsIf6__halfS2_S2_fjLj768ELj1ELj4ELj1ELj16ENS_18Kernel_traits_baseILj768EfS2_S2_S2_fjLj128EEEEELb1ELb0ELb1ELb1EEEvNS_9BwdParamsE)
        /*1814*/ 	.word	0x00000000


	//----- nvinfo : EIATTR_MIN_STACK_SIZE
	.align		4
.L_1027:
        /*1818*/ 	.byte	0x04, 0x12
        /*181a*/ 	.short	(.L_1029 - .L_1028)
	.align		4
.L_1028:
        /*181c*/ 	.word	index@(_ZN10layer_norm13ln_bwd_kernelINS_13Kernel_traitsIf6__halfS2_S2_fjLj768ELj1ELj4ELj1ELj16ENS_18Kernel_traits_baseILj768EfS2_S2_S2_fjLj128EEEEELb1ELb1ELb0ELb0EEEvNS_9BwdParamsE)
        /*1820*/ 	.word	0x00000000


	//----- nvinfo : EIATTR_MIN_STACK_SIZE
	.align		4
.L_1029:
        /*1824*/ 	.byte	0x04, 0x12
        /*1826*/ 	.short	(.L_1031 - .L_1030)
	.align		4
.L_1030:
        /*1828*/ 	.word	index@(_ZN10layer_norm13ln_bwd_kernelINS_13Kernel_traitsIf6__halfS2_S2_fjLj768ELj1ELj4ELj1ELj16ENS_18Kernel_traits_baseILj768EfS2_S2_S2_fjLj128EEEEELb1ELb1ELb0ELb1EEEvNS_9BwdParamsE)
        /*182c*/ 	.word	0x00000000


	//----- nvinfo : EIATTR_MIN_STACK_SIZE
	.align		4
.L_1031:
        /*1830*/ 	.byte	0x04, 0x12
        /*1832*/ 	.short	(.L_1033 - .L_1032)
	.align		4
.L_1032:
        /*1834*/ 	.word	index@(_ZN10layer_norm22ln_bwd_finalize_kernelINS_22Kernel_traits_finalizeILj768Ef6__halfS2_S2_fjLb1ELj1024ELj4ENS_18Kernel_traits_baseILj768EfS2_S2_S2_fjLj1024EEEEELb1ELb0EEEvNS_9BwdParamsE)
        /*1838*/ 	.word	0x00000000


	//----- nvinfo : EIATTR_MIN_STACK_SIZE
	.align		4
.L_1033:
        /*183c*/ 	.byte	0x04, 0x12
        /*183e*/ 	.short	(.L_1035 - .L_1034)
	.align		4
.L_1034:
        /*1840*/ 	.word	index@(_ZN10layer_norm13ln_bwd_kernelINS_13Kernel_traitsIf6__halfS2_S2_fjLj768ELj1ELj4ELj1ELj16ENS_18Kernel_traits_baseILj768EfS2_S2_S2_fjLj128EEEEELb1ELb1ELb1ELb0EEEvNS_9BwdParamsE)
        /*1844*/ 	.word	0x00000000


	//----- nvinfo : EIATTR_MIN_STACK_SIZE
	.align		4
.L_1035:
        /*1848*/ 	.byte	0x04, 0x12
        /*184a*/ 	.short	(.L_1037 - .L_1036)
	.align		4
.L_1036:
        /*184c*/ 	.word	index@(_ZN10layer_norm22ln_bwd_finalize_kernelINS_22Kernel_traits_finalizeILj768Ef6__halfS2_S2_fjLb1ELj1024ELj4ENS_18Kernel_traits_baseILj768EfS2_S2_S2_fjLj1024EEEEELb1ELb1EEEvNS_9BwdParamsE)
        /*1850*/ 	.word	0x00000000


	//----- nvinfo : EIATTR_MIN_STACK_SIZE
	.align		4
.L_1037:
        /*1854*/ 	.byte	0x04, 0x12
        /*1856*/ 	.short	(.L_1039 - .L_1038)
	.align		4
.L_1038:
        /*1858*/ 	.word	index@(_ZN10layer_norm13ln_bwd_kernelINS_13Kernel_traitsIf6__halfS2_S2_fjLj768ELj1ELj4ELj1ELj16ENS_18Kernel_traits_baseILj768EfS2_S2_S2_fjLj128EEEEELb1ELb1ELb1ELb1EEEvNS_9BwdParamsE)
        /*185c*/ 	.word	0x00000000


	//----- nvinfo : EIATTR_MIN_STACK_SIZE
	.align		4
.L_1039:
        /*1860*/ 	.byte	0x04, 0x12
        /*1862*/ 	.short	(.L_1041 - .L_1040)
	.align		4
.L_1040:
        /*1864*/ 	.word	index@(_ZN10layer_norm13ln_bwd_kernelINS_13Kernel_traitsI6__halfS2_fS2_fjLj768ELj1ELj4ELj1ELj16ENS_18Kernel_traits_baseILj768ES2_S2_fS2_fjLj128EEEEELb0ELb0ELb0ELb0EEEvNS_9BwdParamsE)
        /*1868*/ 	.word	0x00000000


	//----- nvinfo : EIATTR_MIN_STACK_SIZE
	.align		4
.L_1041:
        /*186c*/ 	.byte	0x04, 0x12
        /*186e*/ 	.short	(.L_1043 - .L_1042)
	.align		4
.L_1042:
        /*1870*/ 	.word	index@(_ZN10layer_norm13ln_bwd_kernelINS_13Kernel_traitsI6__halfS2_fS2_fjLj768ELj1ELj4ELj1ELj16ENS_18Kernel_traits_baseILj768ES2_S2_fS2_fjLj128EEEEELb0ELb0ELb0ELb1EEEvNS_9BwdParamsE)
        /*1874*/ 	.word	0x00000000


	//----- nvinfo : EIATTR_MIN_STACK_SIZE
	.align		4
.L_1043:
        /*1878*/ 	.byte	0x04, 0x12
        /*187a*/ 	.short	(.L_1045 - .L_1044)
	.align		4
.L_1044:
        /*187c*/ 	.word	index@(_ZN10layer_norm13ln_bwd_kernelINS_13Kernel_traitsI6__halfS2_fS2_fjLj768ELj1ELj4ELj1ELj16ENS_18Kernel_traits_baseILj768ES2_S2_fS2_fjLj128EEEEELb0ELb0ELb1ELb0EEEvNS_9BwdParamsE)
        /*1880*/ 	.word	0x00000000


	//----- nvinfo : EIATTR_MIN_STACK_SIZE
	.align		4
.L_1045:
        /*1884*/ 	.byte	0x04, 0x12
        /*1886*/ 	.short	(.L_1047 - .L_1046)
	.align		4
.L_1046:
        /*1888*/ 	.word	index@(_ZN10layer_norm13ln_bwd_kernelINS_13Kernel_traitsI6__halfS2_fS2_fjLj768ELj1ELj4ELj1ELj16ENS_18Kernel_traits_baseILj768ES2_S2_fS2_fjLj128EEEEELb0ELb0ELb1ELb1EEEvNS_9BwdParamsE)
        /*188c*/ 	.word	0x00000000


	//----- nvinfo : EIATTR_MIN_STACK_SIZE
	.align		4
.L_1047:
        /*1890*/ 	.byte	0x04, 0x12
        /*1892*/ 	.short	(.L_1049 - .L_1048)
	.align		4
.L_1048:
        /*1894*/ 	.word	index@(_ZN10layer_norm13ln_bwd_kernelINS_13Kernel_traitsI6__halfS2_fS2_fjLj768ELj1ELj4ELj1ELj16ENS_18Kernel_traits_baseILj768ES2_S2_fS2_fjLj128EEEEELb0ELb1ELb0ELb0EEEvNS_9BwdParamsE)
        /*1898*/ 	.word	0x00000000


	//----- nvinfo : EIATTR_MIN_STACK_SIZE
	.align		4
.L_1049:
        /*189c*/ 	.byte	0x04, 0x12
        /*189e*/ 	.short	(.L_1051 - .L_1050)
	.align		4
.L_1050:
        /*18a0*/ 	.word	index@(_ZN10layer_norm13ln_bwd_kernelINS_13Kernel_traitsI6__halfS2_fS2_fjLj768ELj1ELj4ELj1ELj16ENS_18Kernel_traits_baseILj768ES2_S2_fS2_fjLj128EEEEELb0ELb1ELb0ELb1EEEvNS_9BwdParamsE)
        /*18a4*/ 	.word	0x00000000


	//----- nvinfo : EIATTR_MIN_STACK_SIZE
	.align		4
.L_1051:
        /*18a8*/ 	.byte	0x04, 0x12
        /*18aa*/ 	.short	(.L_1053 - .L_1052)
	.align		4
.L_1052:
        /*18ac*/ 	.word	index@(_ZN10layer_norm13ln_bwd_kernelINS_13Kernel_traitsI6__halfS2_fS2_fjLj768ELj1ELj4ELj1ELj16ENS_18Kernel_traits_baseILj768ES2_S2_fS2_fjLj128EEEEELb0ELb1ELb1ELb0EEEvNS_9BwdParamsE)
        /*18b0*/ 	.word	0x00000000


	//----- nvinfo : EIATTR_MIN_STACK_SIZE
	.align		4
.L_1053:
        /*18b4*/ 	.byte	0x04, 0x12
        /*18b6*/ 	.short	(.L_1055 - .L_1054)
	.align		4
.L_1054:
        /*18b8*/ 	.word	index@(_ZN10layer_norm13ln_bwd_kernelINS_13Kernel_traitsI6__halfS2_fS2_fjLj768ELj1ELj4ELj1ELj16ENS_18Kernel_traits_baseILj768ES2_S2_fS2_fjLj128EEEEELb0ELb1ELb1ELb1EEEvNS_9BwdParamsE)
        /*18bc*/ 	.word	0x00000000


	//----- nvinfo : EIATTR_MIN_STACK_SIZE
	.align		4
.L_1055:
        /*18c0*/ 	.byte	0x04, 0x12
        /*18c2*/ 	.short	(.L_1057 - .L_1056)
	.align		4
.L_1056:
        /*18c4*/ 	.word	index@(_ZN10layer_norm13ln_bwd_kernelINS_13Kernel_traitsI6__halfS2_fS2_fjLj768ELj1ELj4ELj1ELj16ENS_18Kernel_traits_baseILj768ES2_S2_fS2_fjLj128EEEEELb1ELb0ELb0ELb0EEEvNS_9BwdParamsE)
        /*18c8*/ 	.word	0x00000000


	//----- nvinfo : EIATTR_MIN_STACK_SIZE
	.align		4
.L_1057:
        /*18cc*/ 	.byte	0x04, 0x12
        /*18ce*/ 	.short	(.L_1059 - .L_1058)
	.align		4
.L_1058:
        /*18d0*/ 	.word	index@(_ZN10layer_norm13ln_bwd_kernelINS_13Kernel_traitsI6__halfS2_fS2_fjLj768ELj1ELj4ELj1ELj16ENS_18Kernel_traits_baseILj768ES2_S2_fS2_fjLj128EEEEELb1ELb0ELb0ELb1EEEvNS_9BwdParamsE)
        /*18d4*/ 	.word	0x00000000


	//----- nvinfo : EIATTR_MIN_STACK_SIZE
	.align		4
.L_1059:
        /*18d8*/ 	.byte	0x04, 0x12
        /*18da*/ 	.short	(.L_1061 - .L_1060)
	.align		4
.L_1060:
        /*18dc*/ 	.word	index@(_ZN10layer_norm22ln_bwd_finalize_kernelINS_22Kernel_traits_finalizeILj768E6__halfS2_fS2_fjLb0ELj1024ELj4ENS_18Kernel_traits_baseILj768ES2_S2_fS2_fjLj1024EEEEELb0ELb0EEEvNS_9BwdParamsE)
        /*18e0*/ 	.word	0x00000000


	//----- nvinfo : EIATTR_MIN_STACK_SIZE
	.align		4
.L_1061:
        /*18e4*/ 	.byte	0x04, 0x12
        /*18e6*/ 	.short	(.L_1063 - .L_1062)
	.align		4
.L_1062:
        /*18e8*/ 	.word	index@(_ZN10layer_norm13ln_bwd_kernelINS_13Kernel_traitsI6__halfS2_fS2_fjLj768ELj1ELj4ELj1ELj16ENS_18Kernel_traits_baseILj768ES2_S2_fS2_fjLj128EEEEELb1ELb0ELb1ELb0EEEvNS_9BwdParamsE)
        /*18ec*/ 	.word	0x00000000


	//----- nvinfo : EIATTR_MIN_STACK_SIZE
	.align		4
.L_1063:
        /*18f0*/ 	.byte	0x04, 0x12
        /*18f2*/ 	.short	(.L_1065 - .L_1064)
	.align		4
.L_1064:
        /*18f4*/ 	.word	index@(_ZN10layer_norm22ln_bwd_finalize_kernelINS_22Kernel_traits_finalizeILj768E6__halfS2_fS2_fjLb0ELj1024ELj4ENS_18Kernel_traits_baseILj768ES2_S2_fS2_fjLj1024EEEEELb0ELb1EEEvNS_9BwdParamsE)
        /*18f8*/ 	.word	0x00000000


	//----- nvinfo : EIATTR_MIN_STACK_SIZE
	.align		4
.L_1065:
        /*18fc*/ 	.byte	0x04, 0x12
        /*18fe*/ 	.short	(.L_1067 - .L_1066)
	.align		4
.L_1066:
        /*1900*/ 	.word	index@(_ZN10layer_norm13ln_bwd_kernelINS_13Kernel_traitsI6__halfS2_fS2_fjLj768ELj1ELj4ELj1ELj16ENS_18Kernel_traits_baseILj768ES2_S2_fS2_fjLj128EEEEELb1ELb0ELb1ELb1EEEvNS_9BwdParamsE)
        /*1904*/ 	.word	0x00000000


	//----- nvinfo : EIATTR_MIN_STACK_SIZE
	.align		4
.L_1067:
        /*1908*/ 	.byte	0x04, 0x12
        /*190a*/ 	.short	(.L_1069 - .L_1068)
	.align		4
.L_1068:
        /*190c*/ 	.word	index@(_ZN10layer_norm13ln_bwd_kernelINS_13Kernel_traitsI6__halfS2_fS2_fjLj768ELj1ELj4ELj1ELj16ENS_18Kernel_traits_baseILj768ES2_S2_fS2_fjLj128EEEEELb1ELb1ELb0ELb0EEEvNS_9BwdParamsE)
        /*1910*/ 	.word	0x00000000


	//----- nvinfo : EIATTR_MIN_STACK_SIZE
	.align		4
.L_1069:
        /*1914*/ 	.byte	0x04, 0x12
        /*1916*/ 	.short	(.L_1071 - .L_1070)
	.align		4
.L_1070:
        /*1918*/ 	.word	index@(_ZN10layer_norm13ln_bwd_kernelINS_13Kernel_traitsI6__halfS2_fS2_fjLj768ELj1ELj4ELj1ELj16ENS_18Kernel_traits_baseILj768ES2_S2_fS2_fjLj128EEEEELb1ELb1ELb0ELb1EEEvNS_9BwdParamsE)
        /*191c*/ 	.word	0x00000000


	//----- nvinfo : EIATTR_MIN_STACK_SIZE
	.align		4
.L_1071:
        /*1920*/ 	.byte	0x04, 0x12
        /*1922*/ 	.short	(.L_1073 - .L_1072)
	.align		4
.L_1072:
        /*1924*/ 	.word	index@(_ZN10layer_norm22ln_bwd_finalize_kernelINS_22Kernel_traits_finalizeILj768E6__halfS2_fS2_fjLb1ELj1024ELj4ENS_18Kernel_traits_baseILj768ES2_S2_fS2_fjLj1024EEEEELb1ELb0EEEvNS_9BwdParamsE)
        /*1928*/ 	.word	0x00000000


	//----- nvinfo : EIATTR_MIN_STACK_SIZE
	.align		4
.L_1073:
        /*192c*/ 	.byte	0x04, 0x12
        /*192e*/ 	.short	(.L_1075 - .L_1074)
	.align		4
.L_1074:
        /*1930*/ 	.word	index@(_ZN10layer_norm13ln_bwd_kernelINS_13Kernel_traitsI6__halfS2_fS2_fjLj768ELj1ELj4ELj1ELj16ENS_18Kernel_traits_baseILj768ES2_S2_fS2_fjLj128EEEEELb1ELb1ELb1ELb0EEEvNS_9BwdParamsE)
        /*1934*/ 	.word	0x00000000


	//----- nvinfo : EIATTR_MIN_STACK_SIZE
	.align		4
.L_1075:
        /*1938*/ 	.byte	0x04, 0x12
        /*193a*/ 	.short	(.L_1077 - .L_1076)
	.align		4
.L_1076:
        /*193c*/ 	.word	index@(_ZN10layer_norm22ln_bwd_finalize_kernelINS_22Kernel_traits_finalizeILj768E6__halfS2_fS2_fjLb1ELj1024ELj4ENS_18Kernel_traits_baseILj768ES2_S2_fS2_fjLj1024EEEEELb1ELb1EEEvNS_9BwdParamsE)
        /*1940*/ 	.word	0x00000000


	//----- nvinfo : EIATTR_MIN_STACK_SIZE
	.align		4
.L_1077:
        /*1944*/ 	.byte	0x04, 0x12
        /*1946*/ 	.short	(.L_1079 - .L_1078)
	.align		4
.L_1078:
        /*1948*/ 	.word	index@(_ZN10layer_norm13ln_bwd_kernelINS_13Kernel_traitsI6__halfS2_fS2_fjLj768ELj1ELj4ELj1ELj16ENS_18Kernel_traits_baseILj768ES2_S2_fS2_fjLj128EEEEELb1ELb1ELb1ELb1EEEvNS_9BwdParamsE)
        /*194c*/ 	.word	0x00000000


	//----- nvinfo : EIATTR_MIN_STACK_SIZE
	.align		4
.L_1079:
        /*1950*/ 	.byte	0x04, 0x12
        /*1952*/ 	.short	(.L_1081 - .L_1080)
	.align		4
.L_1080:
        /*1954*/ 	.word	index@(_ZN10layer_norm13ln_bwd_kernelINS_13Kernel_traitsIf6__halffS2_fjLj768ELj1ELj4ELj1ELj16ENS_18Kernel_traits_baseILj768EfS2_fS2_fjLj128EEEEELb0ELb0ELb0ELb0EEEvNS_9BwdParamsE)
        /*1958*/ 	.word	0x00000000


	//----- nvinfo : EIATTR_MIN_STACK_SIZE
	.align		4
.L_1081:
        /*195c*/ 	.byte	0x04, 0x12
        /*195e*/ 	.short	(.L_1083 - .L_1082)
	.align		4
.L_1082:
        /*1960*/ 	.word	index@(_ZN10layer_norm13ln_bwd_kernelINS_13Kernel_traitsIf6__halffS2_fjLj768ELj1ELj4ELj1ELj16ENS_18Kernel_traits_baseILj768EfS2_fS2_fjLj128EEEEELb0ELb0ELb0ELb1EEEvNS_9BwdParamsE)
        /*1964*/ 	.word	0x00000000


	//----- nvinfo : EIATTR_MIN_STACK_SIZE
	.align		4
.L_1083:
        /*1968*/ 	.byte	0x04, 0x12
        /*196a*/ 	.short	(.L_1085 - .L_1084)
	.align		4
.L_1084:
        /*196c*/ 	.word	index@(_ZN10layer_norm13ln_bwd_kernelINS_13Kernel_traitsIf6__halffS2_fjLj768ELj1ELj4ELj1ELj16ENS_18Kernel_traits_baseILj768EfS2_fS2_fjLj128EEEEELb0ELb0ELb1ELb0EEEvNS_9BwdParamsE)
        /*1970*/ 	.word	0x00000000


	//----- nvinfo : EIATTR_MIN_STACK_SIZE
	.align		4
.L_1085:
        /*1974*/ 	.byte	0x04, 0x12
        /*1976*/ 	.short	(.L_1087 - .L_1086)
	.align		4
.L_1086:
        /*1978*/ 	.word	index@(_ZN10layer_norm13ln_bwd_kernelINS_13Kernel_traitsIf6__halffS2_fjLj768ELj1ELj4ELj1ELj16ENS_18Kernel_traits_baseILj768EfS2_fS2_fjLj128EEEEELb0ELb0ELb1ELb1EEEvNS_9BwdParamsE)
        /*197c*/ 	.word	0x00000000


	//----- nvinfo : EIATTR_MIN_STACK_SIZE
	.align		4
.L_1087:
        /*1980*/ 	.byte	0x04, 0x12
        /*1982*/ 	.short	(.L_1089 - .L_1088)
	.align		4
.L_1088:
        /*1984*/ 	.word	index@(_ZN10layer_norm13ln_bwd_kernelINS_13Kernel_traitsIf6__halffS2_fjLj768ELj1ELj4ELj1ELj16ENS_18Kernel_traits_baseILj768EfS2_fS2_fjLj128EEEEELb0ELb1ELb0ELb0EEEvNS_9BwdParamsE)
        /*1988*/ 	.word	0x00000000


	//----- nvinfo : EIATTR_MIN_STACK_SIZE
	.align		4
.L_1089:
        /*198c*/ 	.byte	0x04, 0x12
        /*198e*/ 	.short	(.L_1091 - .L_1090)
	.align		4
.L_1090:
        /*1990*/ 	.word	index@(_ZN10layer_norm13ln_bwd_kernelINS_13Kernel_traitsIf6__halffS2_fjLj768ELj1ELj4ELj1ELj16ENS_18Kernel_traits_baseILj768EfS2_fS2_fjLj128EEEEELb0ELb1ELb0ELb1EEEvNS_9BwdParamsE)
        /*1994*/ 	.word	0x00000000


	//----- nvinfo : EIATTR_MIN_STACK_SIZE
	.align		4
.L_1091:
        /*1998*/ 	.byte	0x04, 0x12
        /*199a*/ 	.short	(.L_1093 - .L_1092)
	.align		4
.L_1092:
        /*199c*/ 	.word	index@(_ZN10layer_norm13ln_bwd_kernelINS_13Kernel_traitsIf6__halffS2_fjLj768ELj1ELj4ELj1ELj16ENS_18Kernel_traits_baseILj768EfS2_fS2_fjLj128EEEEELb0ELb1ELb1ELb0EEEvNS_9BwdParamsE)
        /*19a0*/ 	.word	0x00000000


	//----- nvinfo : EIATTR_MIN_STACK_SIZE
	.align		4
.L_1093:
        /*19a4*/ 	.byte	0x04, 0x12
        /*19a6*/ 	.short	(.L_1095 - .L_1094)
	.align		4
.L_1094:
        /*19a8*/ 	.word	index@(_ZN10layer_norm13ln_bwd_kernelINS_13Kernel_traitsIf6__halffS2_fjLj768ELj1ELj4ELj1ELj16ENS_18Kernel_traits_baseILj768EfS2_fS2_fjLj128EEEEELb0ELb1ELb1ELb1EEEvNS_9BwdParamsE)
        /*19ac*/ 	.word	0x00000000


	//----- nvinfo : EIATTR_MIN_STACK_SIZE
	.align		4
.L_1095:
        /*19b0*/ 	.byte	0x04, 0x12
        /*19b2*/ 	.short	(.L_1097 - .L_1096)
	.align		4
.L_1096:
        /*19b4*/ 	.word	index@(_ZN10layer_norm13ln_bwd_kernelINS_13Kernel_traitsIf6__halffS2_fjLj768ELj1ELj4ELj1ELj16ENS_18Kernel_traits_baseILj768EfS2_fS2_fjLj128EEEEELb1ELb0ELb0ELb0EEEvNS_9BwdParamsE)
        /*19b8*/ 	.word	0x00000000


	//----- nvinfo : EIATTR_MIN_STACK_SIZE
	.align		4
.L_1097:
        /*19bc*/ 	.byte	0x04, 0x12
        /*19be*/ 	.short	(.L_1099 - .L_1098)
	.align		4
.L_1098:
        /*19c0*/ 	.word	index@(_ZN10layer_norm13ln_bwd_kernelINS_13Kernel_traitsIf6__halffS2_fjLj768ELj1ELj4ELj1ELj16ENS_18Kernel_traits_baseILj768EfS2_fS2_fjLj128EEEEELb1ELb0ELb0ELb1EEEvNS_9BwdParamsE)
        /*19c4*/ 	.word	0x00000000


	//----- nvinfo : EIATTR_MIN_STACK_SIZE
	.align		4
.L_1099:
        /*19c8*/ 	.byte	0x04, 0x12
        /*19ca*/ 	.short	(.L_1101 - .L_1100)
	.align		4
.L_1100:
        /*19cc*/ 	.word	index@(_ZN10layer_norm22ln_bwd_finalize_kernelINS_22Kernel_traits_finalizeILj768Ef6__halffS2_fjLb0ELj1024ELj4ENS_18Kernel_traits_baseILj768EfS2_fS2_fjLj1024EEEEELb0ELb0EEEvNS_9BwdParamsE)
        /*19d0*/ 	.word	0x00000000


	//----- nvinfo : EIATTR_MIN_STACK_SIZE
	.align		4
.L_1101:
        /*19d4*/ 	.byte	0x04, 0x12
        /*19d6*/ 	.short	(.L_1103 - .L_1102)
	.align		4
.L_1102:
        /*19d8*/ 	.word	index@(_ZN10layer_norm13ln_bwd_kernelINS_13Kernel_traitsIf6__halffS2_fjLj768ELj1ELj4ELj1ELj16ENS_18Kernel_traits_baseILj768EfS2_fS2_fjLj128EEEEELb1ELb0ELb1ELb0EEEvNS_9BwdParamsE)
        /*19dc*/ 	.word	0x00000000


	//----- nvinfo : EIATTR_MIN_STACK_SIZE
	.align		4
.L_1103:
        /*19e0*/ 	.byte	0x04, 0x12
        /*19e2*/ 	.short	(.L_1105 - .L_1104)
	.align		4
.L_1104:
        /*19e4*/ 	.word	index@(_ZN10layer_norm22ln_bwd_finalize_kernelINS_22Kernel_traits_finalizeILj768Ef6__halffS2_fjLb0ELj1024ELj4ENS_18Kernel_traits_baseILj768EfS2_fS2_fjLj1024EEEEELb0ELb1EEEvNS_9BwdParamsE)
        /*19e8*/ 	.word	0x00000000


	//----- nvinfo : EIATTR_MIN_STACK_SIZE
	.align		4
.L_1105:
        /*19ec*/ 	.byte	0x04, 0x12
        /*19ee*/ 	.short	(.L_1107 - .L_1106)
	.align		4
.L_1106:
        /*19f0*/ 	.word	index@(_ZN10layer_norm13ln_bwd_kernelINS_13Kernel_traitsIf6__halffS2_fjLj768ELj1ELj4ELj1ELj16ENS_18Kernel_traits_baseILj768EfS2_fS2_fjLj128EEEEELb1ELb0ELb1ELb1EEEvNS_9BwdParamsE)
        /*19f4*/ 	.word	0x00000000


	//----- nvinfo : EIATTR_MIN_STACK_SIZE
	.align		4
.L_1107:
        /*19f8*/ 	.byte	0x04, 0x12
        /*19fa*/ 	.short	(.L_1109 - .L_1108)
	.align		4
.L_1108:
        /*19fc*/ 	.word	index@(_ZN10layer_norm13ln_bwd_kernelINS_13Kernel_traitsIf6__halffS2_fjLj768ELj1ELj4ELj1ELj16ENS_18Kernel_traits_baseILj768EfS2_fS2_fjLj128EEEEELb1ELb1ELb0ELb0EEEvNS_9BwdParamsE)
        /*1a00*/ 	.word	0x00000000


	//----- nvinfo : EIATTR_MIN_STACK_SIZE
	.align		4
.L_1109:
        /*1a04*/ 	.byte	0x04, 0x12
        /*1a06*/ 	.short	(.L_1111 - .L_1110)
	.align		4
.L_1110:
        /*1a08*/ 	.word	index@(_ZN10layer_norm13ln_bwd_kernelINS_13Kernel_traitsIf6__halffS2_fjLj768ELj1ELj4ELj1ELj16ENS_18Kernel_traits_baseILj768EfS2_fS2_fjLj128EEEEELb1ELb1ELb0ELb1EEEvNS_9BwdParamsE)
        /*1a0c*/ 	.word	0x00000000


	//----- nvinfo : EIATTR_MIN_STACK_SIZE
	.align		4
.L_1111:
        /*1a10*/ 	.byte	0x04, 0x12
        /*1a12*/ 	.short	(.L_1113 - .L_1112)
	.align		4
.L_1112:
        /*1a14*/ 	.word	index@(_ZN10layer_norm22ln_bwd_finalize_kernelINS_22Kernel_traits_finalizeILj768Ef6__halffS2_fjLb1ELj1024ELj4ENS_18Kernel_traits_baseILj768EfS2_fS2_fjLj1024EEEEELb1ELb0EEEvNS_9BwdParamsE)
        /*1a18*/ 	.word	0x00000000


	//----- nvinfo : EIATTR_MIN_STACK_SIZE
	.align		4
.L_1113:
        /*1a1c*/ 	.byte	0x04, 0x12
        /*1a1e*/ 	.short	(.L_1115 - .L_1114)
	.align		4
.L_1114:
        /*1a20*/ 	.word	index@(_ZN10layer_norm13ln_bwd_kernelINS_13Kernel_traitsIf6__halffS2_fjLj768ELj1ELj4ELj1ELj16ENS_18Kernel_traits_baseILj768EfS2_fS2_fjLj128EEEEELb1ELb1ELb1ELb0EEEvNS_9BwdParamsE)
        /*1a24*/ 	.word	0x00000000


	//----- nvinfo : EIATTR_MIN_STACK_SIZE
	.align		4
.L_1115:
        /*1a28*/ 	.byte	0x04, 0x12
        /*1a2a*/ 	.short	(.L_1117 - .L_1116)
	.align		4
.L_1116:
        /*1a2c*/ 	.word	index@(_ZN10layer_norm22ln_bwd_finalize_kernelINS_22Kernel_traits_finalizeILj768Ef6__halffS2_fjLb1ELj1024ELj4ENS_18Kernel_traits_baseILj768EfS2_fS2_fjLj1024EEEEELb1ELb1EEEvNS_9BwdParamsE)
        /*1a30*/ 	.word	0x00000000


	//----- nvinfo : EIATTR_MIN_STACK_SIZE
	.align		4
.L_1117:
        /*1a34*/ 	.byte	0x04, 0x12
        /*1a36*/ 	.short	(.L_1119 - .L_1118)
	.align		4
.L_1118:
        /*1a38*/ 	.word	index@(_ZN10layer_norm13ln_bwd_kernelINS_13Kernel_traitsIf6__halffS2_fjLj768ELj1ELj4ELj1ELj16ENS_18Kernel_traits_baseILj768EfS2_fS2_fjLj128EEEEELb1ELb1ELb1ELb1EEEvNS_9BwdParamsE)
        /*1a3c*/ 	.word	0x00000000


	//----- nvinfo : EIATTR_MIN_STACK_SIZE
	.align		4
.L_1119:
        /*1a40*/ 	.byte	0x04, 0x12
        /*1a42*/ 	.short	(.L_1121 - .L_1120)
	.align		4
.L_1120:
        /*1a44*/ 	.word	index@(_ZN10layer_norm13ln_bwd_kernelINS_13Kernel_traitsI6__halfffffjLj768ELj1ELj4ELj1ELj16ENS_18Kernel_traits_baseILj768ES2_ffffjLj128EEEEELb0ELb0ELb0ELb0EEEvNS_9BwdParamsE)
        /*1a48*/ 	.word	0x00000000


	//----- nvinfo : EIATTR_MIN_STACK_SIZE
	.align		4
.L_1121:
        /*1a4c*/ 	.byte	0x04, 0x12
        /*1a4e*/ 	.short	(.L_1123 - .L_1122)
	.align		4
.L_1122:
        /*1a50*/ 	.word	index@(_ZN10layer_norm13ln_bwd_kernelINS_13Kernel_traitsI6__halfffffjLj768ELj1ELj4ELj1ELj16ENS_18Kernel_traits_baseILj768ES2_ffffjLj128EEEEELb0ELb0ELb0ELb1EEEvNS_9BwdParamsE)
        /*1a54*/ 	.word	0x00000000


	//----- nvinfo : EIATTR_MIN_STACK_SIZE
	.align		4
.L_1123:
        /*1a58*/ 	.byte	0x04, 0x12
        /*1a5a*/ 	.short	(.L_1125 - .L_1124)
	.align		4
.L_1124:
        /*1a5c*/ 	.word	index@(_ZN10layer_norm13ln_bwd_kernelINS_13Kernel_traitsI6__halfffffjLj768ELj1ELj4ELj1ELj16ENS_18Kernel_traits_baseILj768ES2_ffffjLj128EEEEELb0ELb0ELb1ELb0EEEvNS_9BwdParamsE)
        /*1a60*/ 	.word	0x00000000


	//----- nvinfo : EIATTR_MIN_STACK_SIZE
	.align		4
.L_1125:
        /*1a64*/ 	.byte	0x04, 0x12
        /*1a66*/ 	.short	(.L_1127 - .L_1126)
	.align		4
.L_1126:
        /*1a68*/ 	.word	index@(_ZN10layer_norm13ln_bwd_kernelINS_13Kernel_traitsI6__halfffffjLj768ELj1ELj4ELj1ELj16ENS_18Kernel_traits_baseILj768ES2_ffffjLj128EEEEELb0ELb0ELb1ELb1EEEvNS_9BwdParamsE)
        /*1a6c*/ 	.word	0x00000000


	//----- nvinfo : EIATTR_MIN_STACK_SIZE
	.align		4
.L_1127:
        /*1a70*/ 	.byte	0x04, 0x12
        /*1a72*/ 	.short	(.L_1129 - .L_1128)
	.align		4
.L_1128:
        /*1a74*/ 	.word	index@(_ZN10layer_norm13ln_bwd_kernelINS_13Kernel_traitsI6__halfffffjLj768ELj1ELj4ELj1ELj16ENS_18Kernel_traits_baseILj768ES2_ffffjLj128EEEEELb0ELb1ELb0ELb0EEEvNS_9BwdParamsE)
        /*1a78*/ 	.word	0x00000000


	//----- nvinfo : EIATTR_MIN_STACK_SIZE
	.align		4
.L_1129:
        /*1a7c*/ 	.byte	0x04, 0x12
        /*1a7e*/ 	.short	(.L_1131 - .L_1130)
	.align		4
.L_1130:
        /*1a80*/ 	.word	index@(_ZN10layer_norm13ln_bwd_kernelINS_13Kernel_traitsI6__halfffffjLj768ELj1ELj4ELj1ELj16ENS_18Kernel_traits_baseILj768ES2_ffffjLj128EEEEELb0ELb1ELb0ELb1EEEvNS_9BwdParamsE)
        /*1a84*/ 	.word	0x00000000


	//----- nvinfo : EIATTR_MIN_STACK_SIZE
	.align		4
.L_1131:
        /*1a88*/ 	.byte	0x04, 0x12
        /*1a8a*/ 	.short	(.L_1133 - .L_1132)
	.align		4
.L_1132:
        /*1a8c*/ 	.word	index@(_ZN10layer_norm13ln_bwd_kernelINS_13Kernel_traitsI6__halfffffjLj768ELj1ELj4ELj1ELj16ENS_18Kernel_traits_baseILj768ES2_ffffjLj128EEEEELb0ELb1ELb1ELb0EEEvNS_9BwdParamsE)
        /*1a90*/ 	.word	0x00000000


	//----- nvinfo : EIATTR_MIN_STACK_SIZE
	.align		4
.L_1133:
        /*1a94*/ 	.byte	0x04, 0x12
        /*1a96*/ 	.short	(.L_1135 - .L_1134)
	.align		4
.L_1134:
        /*1a98*/ 	.word	index@(_ZN10layer_norm13ln_bwd_kernelINS_13Kernel_traitsI6__halfffffjLj768ELj1ELj4ELj1ELj16ENS_18Kernel_traits_baseILj768ES2_ffffjLj128EEEEELb0ELb1ELb1ELb1EEEvNS_9BwdParamsE)
        /*1a9c*/ 	.word	0x00000000


	//----- nvinfo : EIATTR_MIN_STACK_SIZE
	.align		4
.L_1135:
        /*1aa0*/ 	.byte	0x04, 0x12
        /*1aa2*/ 	.short	(.L_1137 - .L_1136)
	.align		4
.L_1136:
        /*1aa4*/ 	.word	index@(_ZN10layer_norm13ln_bwd_kernelINS_13Kernel_traitsI6__halfffffjLj768ELj1ELj4ELj1ELj16ENS_18Kernel_traits_baseILj768ES2_ffffjLj128EEEEELb1ELb0ELb0ELb0EEEvNS_9BwdParamsE)
        /*1aa8*/ 	.word	0x00000000


	//----- nvinfo : EIATTR_MIN_STACK_SIZE
	.align		4
.L_1137:
        /*1aac*/ 	.byte	0x04, 0x12
        /*1aae*/ 	.short	(.L_1139 - .L_1138)
	.align		4
.L_1138:
        /*1ab0*/ 	.word	index@(_ZN10layer_norm13ln_bwd_kernelINS_13Kernel_traitsI6__halfffffjLj768ELj1ELj4ELj1ELj16ENS_18Kernel_traits_baseILj768ES2_ffffjLj128EEEEELb1ELb0ELb0ELb1EEEvNS_9BwdParamsE)
        /*1ab4*/ 	.word	0x00000000


	//----- nvinfo : EIATTR_MIN_STACK_SIZE
	.align		4
.L_1139:
        /*1ab8*/ 	.byte	0x04, 0x12
        /*1aba*/ 	.short	(.L_1141 - .L_1140)
	.align		4
.L_1140:
        /*1abc*/ 	.word	index@(_ZN10layer_norm22ln_bwd_finalize_kernelINS_22Kernel_traits_finalizeILj768E6__halfffffjLb0ELj1024ELj4ENS_18Kernel_traits_baseILj768ES2_ffffjLj1024EEEEELb0ELb0EEEvNS_9BwdParamsE)
        /*1ac0*/ 	.word	0x00000000


	//----- nvinfo : EIATTR_MIN_STACK_SIZE
	.align		4
.L_1141:
        /*1ac4*/ 	.byte	0x04, 0x12
        /*1ac6*/ 	.short	(.L_1143 - .L_1142)
	.align		4
.L_1142:
        /*1ac8*/ 	.word	index@(_ZN10layer_norm13ln_bwd_kernelINS_13Kernel_traitsI6__halfffffjLj768ELj1ELj4ELj1ELj16ENS_18Kernel_traits_baseILj768ES2_ffffjLj128EEEEELb1ELb0ELb1ELb0EEEvNS_9BwdParamsE)
        /*1acc*/ 	.word	0x00000000


	//----- nvinfo : EIATTR_MIN_STACK_SIZE
	.align		4
.L_1143:
        /*1ad0*/ 	.byte	0x04, 0x12
        /*1ad2*/ 	.short	(.L_1145 - .L_1144)
	.align		4
.L_1144:
        /*1ad4*/ 	.word	index@(_ZN10layer_norm22ln_bwd_finalize_kernelINS_22Kernel_traits_finalizeILj768E6__halfffffjLb0ELj1024ELj4ENS_18Kernel_traits_baseILj768ES2_ffffjLj1024EEEEELb0ELb1EEEvNS_9BwdParamsE)
        /*1ad8*/ 	.word	0x00000000


	//----- nvinfo : EIATTR_MIN_STACK_SIZE
	.align		4
.L_1145:
        /*1adc*/ 	.byte	0x04, 0x12
        /*1ade*/ 	.short	(.L_1147 - .L_1146)
	.align		4
.L_1146:
        /*1ae0*/ 	.word	index@(_ZN10layer_norm13ln_bwd_kernelINS_13Kernel_traitsI6__halfffffjLj768ELj1ELj4ELj1ELj16ENS_18Kernel_traits_baseILj768ES2_ffffjLj128EEEEELb1ELb0ELb1ELb1EEEvNS_9BwdParamsE)
        /*1ae4*/ 	.word	0x00000000


	//----- nvinfo : EIATTR_MIN_STACK_SIZE
	.align		4
.L_1147:
        /*1ae8*/ 	.byte	0x04, 0x12
        /*1aea*/ 	.short	(.L_1149 - .L_1148)
	.align		4
.L_1148:
        /*1aec*/ 	.word	index@(_ZN10layer_norm13ln_bwd_kernelINS_13Kernel_traitsI6__halfffffjLj768ELj1ELj4ELj1ELj16ENS_18Kernel_traits_baseILj768ES2_ffffjLj128EEEEELb1ELb1ELb0ELb0EEEvNS_9BwdParamsE)
        /*1af0*/ 	.word	0x00000000


	//----- nvinfo : EIATTR_MIN_STACK_SIZE
	.align		4
.L_1149:
        /*1af4*/ 	.byte	0x04, 0x12
        /*1af6*/ 	.short	(.L_1151 - .L_1150)
	.align		4
.L_1150:
        /*1af8*/ 	.word	index@(_ZN10layer_norm13ln_bwd_kernelINS_13Kernel_traitsI6__halfffffjLj768ELj1ELj4ELj1ELj16ENS_18Kernel_traits_baseILj768ES2_ffffjLj128EEEEELb1ELb1ELb0ELb1EEEvNS_9BwdParamsE)
        /*1afc*/ 	.word	0x00000000


	//----- nvinfo : EIATTR_MIN_STACK_SIZE
	.align		4
.L_1151:
        /*1b00*/ 	.byte	0x04, 0x12
        /*1b02*/ 	.short	(.L_1153 - .L_1152)
	.align		4
.L_1152:
        /*1b04*/ 	.word	index@(_ZN10layer_norm22ln_bwd_finalize_kernelINS_22Kernel_traits_finalizeILj768E6__halfffffjLb1ELj1024ELj4ENS_18Kernel_traits_baseILj768ES2_ffffjLj1024EEEEELb1ELb0EEEvNS_9BwdParamsE)
        /*1b08*/ 	.word	0x00000000


	//----- nvinfo : EIATTR_MIN_STACK_SIZE
	.align		4
.L_1153:
        /*1b0c*/ 	.byte	0x04, 0x12
        /*1b0e*/ 	.short	(.L_1155 - .L_1154)
	.align		4
.L_1154:
        /*1b10*/ 	.word	index@(_ZN10layer_norm13ln_bwd_kernelINS_13Kernel_traitsI6__halfffffjLj768ELj1ELj4ELj1ELj16ENS_18Kernel_traits_baseILj768ES2_ffffjLj128EEEEELb1ELb1ELb1ELb0EEEvNS_9BwdParamsE)
        /*1b14*/ 	.word	0x00000000


	//----- nvinfo : EIATTR_MIN_STACK_SIZE
	.align		4
.L_1155:
        /*1b18*/ 	.byte	0x04, 0x12
        /*1b1a*/ 	.short	(.L_1157 - .L_1156)
	.align		4
.L_1156:
        /*1b1c*/ 	.word	index@(_ZN10layer_norm22ln_bwd_finalize_kernelINS_22Kernel_traits_finalizeILj768E6__halfffffjLb1ELj1024ELj4ENS_18Kernel_traits_baseILj768ES2_ffffjLj1024EEEEELb1ELb1EEEvNS_9BwdParamsE)
        /*1b20*/ 	.word	0x00000000


	//----- nvinfo : EIATTR_MIN_STACK_SIZE
	.align		4
.L_1157:
        /*1b24*/ 	.byte	0x04, 0x12
        /*1b26*/ 	.short	(.L_1159 - .L_1158)
	.align		4
.L_1158:
        /*1b28*/ 	.word	index@(_ZN10layer_norm13ln_bwd_kernelINS_13Kernel_traitsI6__halfffffjLj768ELj1ELj4ELj1ELj16ENS_18Kernel_traits_baseILj768ES2_ffffjLj128EEEEELb1ELb1ELb1ELb1EEEvNS_9BwdParamsE)
        /*1b2c*/ 	.word	0x00000000


	//----- nvinfo : EIATTR_MIN_STACK_SIZE
	.align		4
.L_1159:
        /*1b30*/ 	.byte	0x04, 0x12
        /*1b32*/ 	.short	(.L_1161 - .L_1160)
	.align		4
.L_1160:
        /*1b34*/ 	.word	index@(_ZN10layer_norm13ln_bwd_kernelINS_13Kernel_traitsIfffffjLj768ELj1ELj4ELj1ELj16ENS_18Kernel_traits_baseILj768EfffffjLj128EEEEELb0ELb0ELb0ELb0EEEvNS_9BwdParamsE)
        /*1b38*/ 	.word	0x00000000


	//----- nvinfo : EIATTR_MIN_STACK_SIZE
	.align		4
.L_1161:
        /*1b3c*/ 	.byte	0x04, 0x12
        /*1b3e*/ 	.short	(.L_1163 - .L_1162)
	.align		4
.L_1162:
        /*1b40*/ 	.word	index@(_ZN10layer_norm13ln_bwd_kernelINS_13Kernel_traitsIfffffjLj768ELj1ELj4ELj1ELj16ENS_18Kernel_traits_baseILj768EfffffjLj128EEEEELb0ELb0ELb0ELb1EEEvNS_9BwdParamsE)
        /*1b44*/ 	.word	0x00000000


	//----- nvinfo : EIATTR_MIN_STACK_SIZE
	.align		4
.L_1163:
        /*1b48*/ 	.byte	0x04, 0x12
        /*1b4a*/ 	.short	(.L_1165 - .L_1164)
	.align		4
.L_1164:
        /*1b4c*/ 	.word	index@(_ZN10layer_norm13ln_bwd_kernelINS_13Kernel_traitsIfffffjLj768ELj1ELj4ELj1ELj16ENS_18Kernel_traits_baseILj768EfffffjLj128EEEEELb0ELb0ELb1ELb0EEEvNS_9BwdParamsE)
        /*1b50*/ 	.word	0x00000000


	//----- nvinfo : EIATTR_MIN_STACK_SIZE
	.align		4
.L_1165:
        /*1b54*/ 	.byte	0x04, 0x12
        /*1b56*/ 	.short	(.L_1167 - .L_1166)
	.align		4
.L_1166:
        /*1b58*/ 	.word	index@(_ZN10layer_norm13ln_bwd_kernelINS_13Kernel_traitsIfffffjLj768ELj1ELj4ELj1ELj16ENS_18Kernel_traits_baseILj768EfffffjLj128EEEEELb0ELb0ELb1ELb1EEEvNS_9BwdParamsE)
        /*1b5c*/ 	.word	0x00000000


	//----- nvinfo : EIATTR_MIN_STACK_SIZE
	.align		4
.L_1167:
        /*1b60*/ 	.byte	0x04, 0x12
        /*1b62*/ 	.short	(.L_1169 - .L_1168)
	.align		4
.L_1168:
        /*1b64*/ 	.word	index@(_ZN10layer_norm13ln_bwd_kernelINS_13Kernel_traitsIfffffjLj768ELj1ELj4ELj1ELj16ENS_18Kernel_traits_baseILj768EfffffjLj128EEEEELb0ELb1ELb0ELb0EEEvNS_9BwdParamsE)
        /*1b68*/ 	.word	0x00000000


	//----- nvinfo : EIATTR_MIN_STACK_SIZE
	.align		4
.L_1169:
        /*1b6c*/ 	.byte	0x04, 0x12
        /*1b6e*/ 	.short	(.L_1171 - .L_1170)
	.align		4
.L_1170:
        /*1b70*/ 	.word	index@(_ZN10layer_norm13ln_bwd_kernelINS_13Kernel_traitsIfffffjLj768ELj1ELj4ELj1ELj16ENS_18Kernel_traits_baseILj768EfffffjLj128EEEEELb0ELb1ELb0ELb1EEEvNS_9BwdParamsE)
        /*1b74*/ 	.word	0x00000000


	//----- nvinfo : EIATTR_MIN_STACK_SIZE
	.align		4
.L_1171:
        /*1b78*/ 	.byte	0x04, 0x12
        /*1b7a*/ 	.short	(.L_1173 - .L_1172)
	.align		4
.L_1172:
        /*1b7c*/ 	.word	index@(_ZN10layer_norm13ln_bwd_kernelINS_13Kernel_traitsIfffffjLj768ELj1ELj4ELj1ELj16ENS_18Kernel_traits_baseILj768EfffffjLj128EEEEELb0ELb1ELb1ELb0EEEvNS_9BwdParamsE)
        /*1b80*/ 	.word	0x00000000


	//----- nvinfo : EIATTR_MIN_STACK_SIZE
	.align		4
.L_1173:
        /*1b84*/ 	.byte	0x04, 0x12
        /*1b86*/ 	.short	(.L_1175 - .L_1174)
	.align		4
.L_1174:
        /*1b88*/ 	.word	index@(_ZN10layer_norm13ln_bwd_kernelINS_13Kernel_traitsIfffffjLj768ELj1ELj4ELj1ELj16ENS_18Kernel_traits_baseILj768EfffffjLj128EEEEELb0ELb1ELb1ELb1EEEvNS_9BwdParamsE)
        /*1b8c*/ 	.word	0x00000000


	//----- nvinfo : EIATTR_MIN_STACK_SIZE
	.align		4
.L_1175:
        /*1b90*/ 	.byte	0x04, 0x12
        /*1b92*/ 	.short	(.L_1177 - .L_1176)
	.align		4
.L_1176:
        /*1b94*/ 	.word	index@(_ZN10layer_norm13ln_bwd_kernelINS_13Kernel_traitsIfffffjLj768ELj1ELj4ELj1ELj16ENS_18Kernel_traits_baseILj768EfffffjLj128EEEEELb1ELb0ELb0ELb0EEEvNS_9BwdParamsE)
        /*1b98*/ 	.word	0x00000000


	//----- nvinfo : EIATTR_MIN_STACK_SIZE
	.align		4
.L_1177:
        /*1b9c*/ 	.byte	0x04, 0x12
        /*1b9e*/ 	.short	(.L_1179 - .L_1178)
	.align		4
.L_1178:
        /*1ba0*/ 	.word	index@(_ZN10layer_norm13ln_bwd_kernelINS_13Kernel_traitsIfffffjLj768ELj1ELj4ELj1ELj16ENS_18Kernel_traits_baseILj768EfffffjLj128EEEEELb1ELb0ELb0ELb1EEEvNS_9BwdParamsE)
        /*1ba4*/ 	.word	0x00000000


	//----- nvinfo : EIATTR_MIN_STACK_SIZE
	.align		4
.L_1179:
        /*1ba8*/ 	.byte	0x04, 0x12
        /*1baa*/ 	.short	(.L_1181 - .L_1180)
	.align		4
.L_1180:
        /*1bac*/ 	.word	index@(_ZN10layer_norm22ln_bwd_finalize_kernelINS_22Kernel_traits_finalizeILj768EfffffjLb0ELj1024ELj4ENS_18Kernel_traits_baseILj768EfffffjLj1024EEEEELb0ELb0EEEvNS_9BwdParamsE)
        /*1bb0*/ 	.word	0x00000000


	//----- nvinfo : EIATTR_MIN_STACK_SIZE
	.align		4
.L_1181:
        /*1bb4*/ 	.byte	0x04, 0x12
        /*1bb6*/ 	.short	(.L_1183 - .L_1182)
	.align		4
.L_1182:
        /*1bb8*/ 	.word	index@(_ZN10layer_norm13ln_bwd_kernelINS_13Kernel_traitsIfffffjLj768ELj1ELj4ELj1ELj16ENS_18Kernel_traits_baseILj768EfffffjLj128EEEEELb1ELb0ELb1ELb0EEEvNS_9BwdParamsE)
        /*1bbc*/ 	.word	0x00000000


	//----- nvinfo : EIATTR_MIN_STACK_SIZE
	.align		4
.L_1183:
        /*1bc0*/ 	.byte	0x04, 0x12
        /*1bc2*/ 	.short	(.L_1185 - .L_1184)
	.align		4
.L_1184:
        /*1bc4*/ 	.word	index@(_ZN10layer_norm22ln_bwd_finalize_kernelINS_22Kernel_traits_finalizeILj768EfffffjLb0ELj1024ELj4ENS_18Kernel_traits_baseILj768EfffffjLj1024EEEEELb0ELb1EEEvNS_9BwdParamsE)
        /*1bc8*/ 	.word	0x00000000


	//----- nvinfo : EIATTR_MIN_STACK_SIZE
	.align		4
.L_1185:
        /*1bcc*/ 	.byte	0x04, 0x12
        /*1bce*/ 	.short	(.L_1187 - .L_1186)
	.align		4
.L_1186:
        /*1bd0*/ 	.word	index@(_ZN10layer_norm13ln_bwd_kernelINS_13Kernel_traitsIfffffjLj768ELj1ELj4ELj1ELj16ENS_18Kernel_traits_baseILj768EfffffjLj128EEEEELb1ELb0ELb1ELb1EEEvNS_9BwdParamsE)
        /*1bd4*/ 	.word	0x00000000


	//----- nvinfo : EIATTR_MIN_STACK_SIZE
	.align		4
.L_1187:
        /*1bd8*/ 	.byte	0x04, 0x12
        /*1bda*/ 	.short	(.L_1189 - .L_1188)
	.align		4
.L_1188:
        /*1bdc*/ 	.word	index@(_ZN10layer_norm13ln_bwd_kernelINS_13Kernel_traitsIfffffjLj768ELj1ELj4ELj1ELj16ENS_18Kernel_traits_baseILj768EfffffjLj128EEEEELb1ELb1ELb0ELb0EEEvNS_9BwdParamsE)
        /*1be0*/ 	.word	0x00000000


	//----- nvinfo : EIATTR_MIN_STACK_SIZE
	.align		4
.L_1189:
        /*1be4*/ 	.byte	0x04, 0x12
        /*1be6*/ 	.short	(.L_1191 - .L_1190)
	.align		4
.L_1190:
        /*1be8*/ 	.word	index@(_ZN10layer_norm13ln_bwd_kernelINS_13Kernel_traitsIfffffjLj768ELj1ELj4ELj1ELj16ENS_18Kernel_traits_baseILj768EfffffjLj128EEEEELb1ELb1ELb0ELb1EEEvNS_9BwdParamsE)
        /*1bec*/ 	.word	0x00000000


	//----- nvinfo : EIATTR_MIN_STACK_SIZE
	.align		4
.L_1191:
        /*1bf0*/ 	.byte	0x04, 0x12
        /*1bf2*/ 	.short	(.L_1193 - .L_1192)
	.align		4
.L_1192:
        /*1bf4*/ 	.word	index@(_ZN10layer_norm22ln_bwd_finalize_kernelINS_22Kernel_traits_finalizeILj768EfffffjLb1ELj1024ELj4ENS_18Kernel_traits_baseILj768EfffffjLj1024EEEEELb1ELb0EEEvNS_9BwdParamsE)
        /*1bf8*/ 	.word	0x00000000


	//----- nvinfo : EIATTR_MIN_STACK_SIZE
	.align		4
.L_1193:
        /*1bfc*/ 	.byte	0x04, 0x12
        /*1bfe*/ 	.short	(.L_1195 - .L_1194)
	.align		4
.L_1194:
        /*1c00*/ 	.word	index@(_ZN10layer_norm13ln_bwd_kernelINS_13Kernel_traitsIfffffjLj768ELj1ELj4ELj1ELj16ENS_18Kernel_traits_baseILj768EfffffjLj128EEEEELb1ELb1ELb1ELb0EEEvNS_9BwdParamsE)
        /*1c04*/ 	.word	0x00000000


	//----- nvinfo : EIATTR_MIN_STACK_SIZE
	.align		4
.L_1195:
        /*1c08*/ 	.byte	0x04, 0x12
        /*1c0a*/ 	.short	(.L_1197 - .L_1196)
	.align		4
.L_1196:
        /*1c0c*/ 	.word	index@(_ZN10layer_norm22ln_bwd_finalize_kernelINS_22Kernel_traits_finalizeILj768EfffffjLb1ELj1024ELj4ENS_18Kernel_traits_baseILj768EfffffjLj1024EEEEELb1ELb1EEEvNS_9BwdParamsE)
        /*1c10*/ 	.word	0x00000000


	//----- nvinfo : EIATTR_MIN_STACK_SIZE
	.align		4
.L_1197:
        /*1c14*/ 	.byte	0x04, 0x12
        /*1c16*/ 	.short	(.L_1199 - .L_1198)
	.align		4
.L_1198:
        /*1c18*/ 	.word	index@(_ZN10layer_norm13ln_bwd_kernelINS_13Kernel_traitsIfffffjLj768ELj1ELj4ELj1ELj16ENS_18Kernel_traits_baseILj768EfffffjLj128EEEEELb1ELb1ELb1ELb1EEEvNS_9BwdParamsE)
        /*1c1c*/ 	.word	0x00000000
.L_1199:


//--------------------- .nv.compat                --------------------------
	.section	.nv.compat,"",@"SHT_CUDA_COMPAT_INFO"
	.align	4
        /*0000*/ 	.byte	0x02, 0x09, 0x01, 0x00, 0x02, 0x02, 0x01, 0x00, 0x02, 0x05, 0x05, 0x00, 0x03, 0x07, 0x01, 0x01
        /*0010*/ 	.byte	0x02, 0x03, 0x00, 0x00, 0x02, 0x06, 0x01, 0x00, 0x04, 0x0b, 0x08, 0x00, 0x00, 0x00, 0x00, 0x00
        /*0020*/ 	.byte	0x00, 0x00, 0x00, 0x00


//--------------------- .nv.info._ZN10layer_norm13ln_bwd_kernelINS_13Kernel_traitsI13__nv_bfloat16S2_S2_S2_fjLj768ELj1ELj4ELj1ELj16ENS_18Kernel_traits_baseILj768ES2_S2_S2_S2_fjLj128EEEEELb0ELb0ELb0ELb0EEEvNS_9BwdParamsE --------------------------
	.section	.nv.info._ZN10layer_norm13ln_bwd_kernelINS_13Kernel_traitsI13__nv_bfloat16S2_S2_S2_fjLj768ELj1ELj4ELj1ELj16ENS_18Kernel_traits_baseILj768ES2_S2_S2_S2_fjLj128EEEEELb0ELb0ELb0ELb0EEEvNS_9BwdParamsE,"",@"SHT_CUDA_INFO"
	.sectionflags	@""
	.align	4


	//----- nvinfo : EIATTR_CUDA_API_VERSION
	.align		4
        /*0000*/ 	.byte	0x04, 0x37
        /*0002*/ 	.short	(.L_1201 - .L_1200)
.L_1200:
        /*0004*/ 	.word	0x00000082


	//----- nvinfo : EIATTR_KPARAM_INFO
	.align		4
.L_1201:
        /*0008*/ 	.byte	0x04, 0x17
        /*000a*/ 	.short	(.L_1203 - .L_1202)
.L_1202:
        /*000c*/ 	.word	0x00000000
        /*0010*/ 	.short	0x0000
        /*0012*/ 	.short	0x0000
        /*0014*/ 	.byte	0x00, 0xf0, 0xa1, 0x04


	//----- nvinfo : EIATTR_SPARSE_MMA_MASK
	.align		4
.L_1203:
        /*0018*/ 	.byte	0x03, 0x50
        /*001a*/ 	.short	0x0000


	//----- nvinfo : EIATTR_MAXREG_COUNT
	.align		4
        /*001c*/ 	.byte	0x03, 0x1b
        /*001e*/ 	.short	0x00ff


	//----- nvinfo : EIATTR_NUM_BARRIERS
	.align		4
        /*0020*/ 	.byte	0x02, 0x4c
        /*0022*/ 	.byte	0x01
	.zero		1


	//----- nvinfo : EIATTR_MERCURY_ISA_VERSION
	.align		4
        /*0024*/ 	.byte	0x03, 0x5f
        /*0026*/ 	.short	0x0101


	//----- nvinfo : EIATTR_COOP_GROUP_MASK_REGIDS
	.align		4
        /*0028*/ 	.byte	0x04, 0x29
        /*002a*/ 	.short	(.L_1205 - .L_1204)


	//   ....[0]....
.L_1204:
        /*002c*/ 	.word	0xffffffff


	//   ....[1]....
        /*0030*/ 	.word	0xffffffff


	//   ....[2]....
        /*0034*/ 	.word	0xffffffff


	//   ....[3]....
        /*0038*/ 	.word	0xffffffff


	//   ....[4]....
        /*003c*/ 	.word	0xffffffff


	//   ....[5]....
        /*0040*/ 	.word	0xffffffff


	//   ....[6]....
        /*0044*/ 	.word	0xffffffff


	//   ....[7]....
        /*0048*/ 	.word	0xffffffff


	//   ....[8]....
        /*004c*/ 	.word	0xffffffff


	//   ....[9]....
        /*0050*/ 	.word	0xffffffff


	//   ....[10]....
        /*0054*/ 	.word	0x05000098


	//   ....[11]....
        /*0058*/ 	.word	0x05000098


	//   ....[12]....
        /*005c*/ 	.word	0x05000098


	//   ....[13]....
        /*0060*/ 	.word	0x05000098


	//   ....[14]....
        /*0064*/ 	.word	0x05000098


	//   ....[15]....
        /*0068*/ 	.word	0x05000098


	//   ....[16]....
        /*006c*/ 	.word	0x05000098


	//   ....[17]....
        /*0070*/ 	.word	0x05000098


	//   ....[18]....
        /*0074*/ 	.word	0x05000098


	//   ....[19]....
        /*0078*/ 	.word	0x05000098


	//----- nvinfo : EIATTR_COOP_GROUP_INSTR_OFFSETS
	.align		4
.L_1205:
        /*007c*/ 	.byte	0x04, 0x28
        /*007e*/ 	.short	(.L_1207 - .L_1206)


	//   ....[0]....
.L_1206:
        /*0080*/ 	.word	0x000019b0


	//   ....[1]....
        /*0084*/ 	.word	0x000019c0


	//   ....[2]....
        /*0088*/ 	.word	0x000019f0


	//   ....[3]....
        /*008c*/ 	.word	0x00001a00


	//   ....[4]....
        /*0090*/ 	.word	0x00001a30


	//   ....[5]....
        /*0094*/ 	.word	0x00001a40


	//   ....[6]....
        /*0098*/ 	.word	0x00001a70


	//   ....[7]....
        /*009c*/ 	.word	0x00001a80


	//   ....[8]....
        /*00a0*/ 	.word	0x00001ab0


	//   ....[9]....
        /*00a4*/ 	.word	0x00001ac0


	//   ....[10]....
        /*00a8*/ 	.word	0x00003870


	//   ....[11]....
        /*00ac*/ 	.word	0x00003910


	//   ....[12]....
        /*00b0*/ 	.word	0x00003970


	//   ....[13]....
        /*00b4*/ 	.word	0x000039d0


	//   ....[14]....
        /*00b8*/ 	.word	0x00003a40


	//   ....[15]....
        /*00bc*/ 	.word	0x00003aa0


	//   ....[16]....
        /*00c0*/ 	.word	0x00003b10


	//   ....[17]....
        /*00c4*/ 	.word	0x00003b70


	//   ....[18]....
        /*00c8*/ 	.word	0x00003be0


	//   ....[19]....
        /*00cc*/ 	.word	0x00003c40


	//----- nvinfo : EIATTR_EXIT_INSTR_OFFSETS
	.align		4
.L_1207:
        /*00d0*/ 	.byte	0x04, 0x1c
        /*00d2*/ 	.short	(.L_1209 - .L_1208)


	//   ....[0]....
.L_1208:
        /*00d4*/ 	.word	0x000037e0


	//   ....[1]....
        /*00d8*/ 	.word	0x00003810


	//----- nvinfo : EIATTR_MAX_THREADS
	.align		4
.L_1209:
        /*00dc*/ 	.byte	0x04, 0x05
        /*00de*/ 	.short	(.L_1211 - .L_1210)
.L_1210:
        /*00e0*/ 	.word	0x00000080
        /*00e4*/ 	.word	0x00000001
        /*00e8*/ 	.word	0x00000001


	//----- nvinfo : EIATTR_CRS_STACK_SIZE
	.align		4
.L_1211:
        /*00ec*/ 	.byte	0x04, 0x1e
        /*00ee*/ 	.short	(.L_1213 - .L_1212)
.L_1212:
        /*00f0*/ 	.word	0x00000000


	//----- nvinfo : EIATTR_CBANK_PARAM_SIZE
	.align		4
.L_1213:
        /*00f4*/ 	.byte	0x03, 0x19
        /*00f6*/ 	.short	0x0128


	//----- nvinfo : EIATTR_PARAM_CBANK
	.align		4
        /*00f8*/ 	.byte	0x04, 0x0a
        /*00fa*/ 	.short	(.L_1215 - .L_1214)
	.align		4
.L_1214:
        /*00fc*/ 	.word	index@(.nv.constant0._ZN10layer_norm13ln_bwd_kernelINS_13Kernel_traitsI13__nv_bfloat16S2_S2_S2_fjLj768ELj1ELj4ELj1ELj16ENS_18Kernel_traits_baseILj768ES2_S2_S2_S2_fjLj128EEEEELb0ELb0ELb0ELb0EEEvNS_9BwdParamsE)
        /*0100*/ 	.short	0x0210
        /*0102*/ 	.short	0x0128


	//----- nvinfo : EIATTR_SW_WAR
	.align		4
.L_1215:
        /*0104*/ 	.byte	0x04, 0x36
        /*0106*/ 	.short	(.L_1217 - .L_1216)
.L_1216:
        /*0108*/ 	.word	0x00000008
.L_1217:


//--------------------- .nv.info._ZN10layer_norm13ln_bwd_kernelINS_13Kernel_traitsI13__nv_bfloat16S2_S2_S2_fjLj768ELj1ELj4ELj1ELj16ENS_18Kernel_traits_baseILj768ES2_S2_S2_S2_fjLj128EEEEELb0ELb0ELb0ELb1EEEvNS_9BwdParamsE --------------------------
	.section	.nv.info._ZN10layer_norm13ln_bwd_kernelINS_13Kernel_traitsI13__nv_bfloat16S2_S2_S2_fjLj768ELj1ELj4ELj1ELj16ENS_18Kernel_traits_baseILj768ES2_S2_S2_S2_fjLj128EEEEELb0ELb0ELb0ELb1EEEvNS_9BwdParamsE,"",@"SHT_CUDA_INFO"
	.sectionflags	@""
	.align	4


	//----- nvinfo : EIATTR_CUDA_API_VERSION
	.align		4
        /*0000*/ 	.byte	0x04, 0x37
        /*0002*/ 	.short	(.L_1219 - .L_1218)
.L_1218:
        /*0004*/ 	.word	0x00000082


	//----- nvinfo : EIATTR_KPARAM_INFO
	.align		4
.L_1219:
        /*0008*/ 	.byte	0x04, 0x17
        /*000a*/ 	.short	(.L_1221 - .L_1220)
.L_1220:
        /*000c*/ 	.word	0x00000000
        /*0010*/ 	.short	0x0000
        /*0012*/ 	.short	0x0000
        /*0014*/ 	.byte	0x00, 0xf0, 0xa1, 0x04


	//----- nvinfo : EIATTR_SPARSE_MMA_MASK
	.align		4
.L_1221:
        /*0018*/ 	.byte	0x03, 0x50
        /*001a*/ 	.short	0x0000


	//----- nvinfo : EIATTR_MAXREG_COUNT
	.align		4
        /*001c*/ 	.byte	0x03, 0x1b
        /*001e*/ 	.short	0x00ff


	//----- nvinfo : EIATTR_NUM_BARRIERS
	.align		4
        /*0020*/ 	.byte	0x02, 0x4c
        /*0022*/ 	.byte	0x01
	.zero		1


	//----- nvinfo : EIATTR_MERCURY_ISA_VERSION
	.align		4
        /*0024*/ 	.byte	0x03, 0x5f
        /*0026*/ 	.short	0x0101


	//----- nvinfo : EIATTR_COOP_GROUP_MASK_REGIDS
	.align		4
        /*0028*/ 	.byte	0x04, 0x29
        /*002a*/ 	.short	(.L_1223 - .L_1222)


	//   ....[0]....
.L_1222:
        /*002c*/ 	.word	0xffffffff


	//   ....[1]....
        /*0030*/ 	.word	0xffffffff


	//   ....[2]....
        /*0034*/ 	.word	0xffffffff


	//   ....[3]....
        /*0038*/ 	.word	0xffffffff


	//   ....[4]....
        /*003c*/ 	.word	0xffffffff


	//   ....[5]....
        /*0040*/ 	.word	0xffffffff


	//   ....[6]....
        /*0044*/ 	.word	0xffffffff


	//   ....[7]....
        /*0048*/ 	.word	0xffffffff


	//   ....[8]....
        /*004c*/ 	.word	0xffffffff


	//   ....[9]....
        /*0050*/ 	.word	0xffffffff


	//   ....[10]....
        /*0054*/ 	.word	0x0500009b


	//   ....[11]....
        /*0058*/ 	.word	0x0500009b


	//   ....[12]....
        /*005c*/ 	.word	0x0500009b


	//   ....[13]....
        /*0060*/ 	.word	0x0500009b


	//   ....[14]....
        /*0064*/ 	.word	0x0500009b


	//   ....[15]....
        /*0068*/ 	.word	0x0500009b


	//   ....[16]....
        /*006c*/ 	.word	0x0500009b


	//   ....[17]....
        /*0070*/ 	.word	0x0500009b


	//   ....[18]....
        /*0074*/ 	.word	0x0500009b


	//   ....[19]....
        /*0078*/ 	.word	0x0500009b


	//----- nvinfo : EIATTR_COOP_GROUP_INSTR_OFFSETS
	.align		4
.L_1223:
        /*007c*/ 	.byte	0x04, 0x28
        /*007e*/ 	.short	(.L_1225 - .L_1224)


	//   ....[0]....
.L_1224:
        /*0080*/ 	.word	0x000019c0


	//   ....[1]....
        /*0084*/ 	.word	0x000019d0


	//   ....[2]....
        /*0088*/ 	.word	0x00001a00


	//   ....[3]....
        /*008c*/ 	.word	0x00001a10


	//   ....[4]....
        /*0090*/ 	.word	0x00001a40


	//   ....[5]....
        /*0094*/ 	.word	0x00001a50


	//   ....[6]....
        /*0098*/ 	.word	0x00001a80


	//   ....[7]....
        /*009c*/ 	.word	0x00001a90


	//   ....[8]....
        /*00a0*/ 	.word	0x00001ac0


	//   ....[9]....
        /*00a4*/ 	.word	0x00001ad0


	//   ....[10]....
        /*00a8*/ 	.word	0x000036b0


	//   ....[11]....
        /*00ac*/ 	.word	0x00003740


	//   ....[12]....
        /*00b0*/ 	.word	0x000037b0


	//   ....[13]....
        /*00b4*/ 	.word	0x00003810


	//   ....[14]....
        /*00b8*/ 	.word	0x00003880


	//   ....[15]....
        /*00bc*/ 	.word	0x000038e0


	//   ....[16]....
        /*00c0*/ 	.word	0x00003950


	//   ....[17]....
        /*00c4*/ 	.word	0x000039b0


	//   ....[18]....
        /*00c8*/ 	.word	0x00003a20


	//   ....[19]....
        /*00cc*/ 	.word	0x00003a80


	//----- nvinfo : EIATTR_EXIT_INSTR_OFFSETS
	.align		4
.L_1225:
        /*00d0*/ 	.byte	0x04, 0x1c
        /*00d2*/ 	.short	(.L_1227 - .L_1226)


	//   ....[0]....
.L_1226:
        /*00d4*/ 	.word	0x00003640


	//----- nvinfo : EIATTR_MAX_THREADS
	.align		4
.L_1227:
        /*00d8*/ 	.byte	0x04, 0x05
        /*00da*/ 	.short	(.L_1229 - .L_1228)
.L_1228:
        /*00dc*/ 	.word	0x00000080
        /*00e0*/ 	.word	0x00000001
        /*00e4*/ 	.word	0x00000001


	//----- nvinfo : EIATTR_CRS_STACK_SIZE
	.align		4
.L_1229:
        /*00e8*/ 	.byte	0x04, 0x1e
        /*00ea*/ 	.short	(.L_1231 - .L_1230)
.L_1230:
        /*00ec*/ 	.word	0x00000000


	//----- nvinfo : EIATTR_CBANK_PARAM_SIZE
	.align		4
.L_1231:
        /*00f0*/ 	.byte	0x03, 0x19
        /*00f2*/ 	.short	0x0128


	//----- nvinfo : EIATTR_PARAM_CBANK
	.align		4
        /*00f4*/ 	.byte	0x04, 0x0a
        /*00f6*/ 	.short	(.L_1233 - .L_1232)
	.align		4
.L_1232:
        /*00f8*/ 	.word	index@(.nv.constant0._ZN10layer_norm13ln_bwd_kernelINS_13Kernel_traitsI13__nv_bfloat16S2_S2_S2_fjLj768ELj1ELj4ELj1ELj16ENS_18Kernel_traits_baseILj768ES2_S2_S2_S2_fjLj128EEEEELb0ELb0ELb0ELb1EEEvNS_9BwdParamsE)
        /*00fc*/ 	.short	0x0210
        /*00fe*/ 	.short	0x0128


	//----- nvinfo : EIATTR_SW_WAR
	.align		4
.L_1233:
        /*0100*/ 	.byte	0x04, 0x36
        /*0102*/ 	.short	(.L_1235 - .L_1234)
.L_1234:
        /*0104*/ 	.word	0x00000008
.L_1235:


//--------------------- .nv.info._ZN10layer_norm13ln_bwd_kernelINS_13Kernel_traitsI13__nv_bfloat16S2_S2_S2_fjLj768ELj1ELj4ELj1ELj16ENS_18Kernel_traits_baseILj768ES2_S2_S2_S2_fjLj128EEEEELb0ELb0ELb1ELb0EEEvNS_9BwdParamsE --------------------------
	.section	.nv.info._ZN10layer_norm13ln_bwd_kernelINS_13Kernel_traitsI13__nv_bfloat16S2_S2_S2_fjLj768ELj1ELj4ELj1ELj16ENS_18Kernel_traits_baseILj768ES2_S2_S2_S2_fjLj128EEEEELb0ELb0ELb1ELb0EEEvNS_9BwdParamsE,"",@"SHT_CUDA_INFO"
	.sectionflags	@""
	.align	4


	//----- nvinfo : EIATTR_CUDA_API_VERSION
	.align		4
        /*0000*/ 	.byte	0x04, 0x37
        /*0002*/ 	.short	(.L_1237 - .L_1236)
.L_1236:
        /*0004*/ 	.word	0x00000082


	//----- nvinfo : EIATTR_KPARAM_INFO
	.align		4
.L_1237:
        /*0008*/ 	.byte	0x04, 0x17
        /*000a*/ 	.short	(.L_1239 - .L_1238)
.L_1238:
        /*000c*/ 	.word	0x00000000
        /*0010*/ 	.short	0x0000
        /*0012*/ 	.short	0x0000
        /*0014*/ 	.byte	0x00, 0xf0, 0xa1, 0x04


	//----- nvinfo : EIATTR_SPARSE_MMA_MASK
	.align		4
.L_1239:
        /*0018*/ 	.byte	0x03, 0x50
        /*001a*/ 	.short	0x0000


	//----- nvinfo : EIATTR_MAXREG_COUNT
	.align		4
        /*001c*/ 	.byte	0x03, 0x1b
        /*001e*/ 	.short	0x00ff


	//----- nvinfo : EIATTR_NUM_BARRIERS
	.align		4
        /*0020*/ 	.byte	0x02, 0x4c
        /*0022*/ 	.byte	0x01
	.zero		1


	//----- nvinfo : EIATTR_MERCURY_ISA_VERSION
	.align		4
        /*0024*/ 	.byte	0x03, 0x5f
        /*0026*/ 	.short	0x0101


	//----- nvinfo : EIATTR_COOP_GROUP_MASK_REGIDS
	.align		4
        /*0028*/ 	.byte	0x04, 0x29
        /*002a*/ 	.short	(.L_1241 - .L_1240)


	//   ....[0]....
.L_1240:
        /*002c*/ 	.word	0xffffffff


	//   ....[1]....
        /*0030*/ 	.word	0xffffffff


	//   ....[2]....
        /*0034*/ 	.word	0xffffffff


	//   ....[3]....
        /*0038*/ 	.word	0xffffffff


	//   ....[4]....
        /*003c*/ 	.word	0xffffffff


	//   ....[5]....
        /*0040*/ 	.word	0xffffffff


	//   ....[6]....
        /*0044*/ 	.word	0xffffffff


	//   ....[7]....
        /*0048*/ 	.word	0xffffffff


	//   ....[8]....
        /*004c*/ 	.word	0xffffffff


	//   ....[9]....
        /*0050*/ 	.word	0xffffffff


	//   ....[10]....
        /*0054*/ 	.word	0x05000062


	//   ....[11]....
        /*0058*/ 	.word	0x05000062


	//   ....[12]....
        /*005c*/ 	.word	0x05000062


	//   ....[13]....
        /*0060*/ 	.word	0x05000062


	//   ....[14]....
        /*0064*/ 	.word	0x05000062


	//   ....[15]....
        /*0068*/ 	.word	0x05000062


	//   ....[16]....
        /*006c*/ 	.word	0x05000062


	//   ....[17]....
        /*0070*/ 	.word	0x05000062


	//   ....[18]....
        /*0074*/ 	.word	0x05000062


	//   ....[19]....
        /*0078*/ 	.word	0x05000062


	//----- nvinfo : EIATTR_COOP_GROUP_INSTR_OFFSETS
	.align		4
.L_1241:
        /*007c*/ 	.byte	0x04, 0x28
        /*007e*/ 	.short	(.L_1243 - .L_1242)


	//   ....[0]....
.L_1242:
        /*0080*/ 	.word	0x00001be0


	//   ....[1]....
        /*0084*/ 	.word	0x00001bf0


	//   ....[2]....
        /*0088*/ 	.word	0x00001c20


	//   ....[3]....
        /*008c*/ 	.word	0x00001c30


	//   ....[4]....
        /*0090*/ 	.word	0x00001c60


	//   ....[5]....
        /*0094*/ 	.word	0x00001c70


	//   ....[6]....
        /*0098*/ 	.word	0x00001ca0


	//   ....[7]....
        /*009c*/ 	.word	0x00001cb0


	//   ....[8]....
        /*00a0*/ 	.word	0x00001ce0


	//   ....[9]....
        /*00a4*/ 	.word	0x00001cf0


	//   ....[10]....
        /*00a8*/ 	.word	0x00004ae0


	//   ....[11]....
        /*00ac*/ 	.word	0x00004b80


	//   ....[12]....
        /*00b0*/ 	.word	0x00004be0


	//   ....[13]....
        /*00b4*/ 	.word	0x00004c40


	//   ....[14]....
        /*00b8*/ 	.word	0x00004cb0


	//   ....[15]....
        /*00bc*/ 	.word	0x00004d10


	//   ....[16]....
        /*00c0*/ 	.word	0x00004d80


	//   ....[17]....
        /*00c4*/ 	.word	0x00004de0


	//   ....[18]....
        /*00c8*/ 	.word	0x00004e50


	//   ....[19]....
        /*00cc*/ 	.word	0x00004eb0


	//----- nvinfo : EIATTR_EXIT_INSTR_OFFSETS
	.align		4
.L_1243:
        /*00d0*/ 	.byte	0x04, 0x1c
        /*00d2*/ 	.short	(.L_1245 - .L_1244)


	//   ....[0]....
.L_1244:
        /*00d4*/ 	.word	0x00004a40


	//   ....[1]....
        /*00d8*/ 	.word	0x00004a70


	//----- nvinfo : EIATTR_MAX_THREADS
	.align		4
.L_1245:
        /*00dc*/ 	.byte	0x04, 0x05
        /*00de*/ 	.short	(.L_1247 - .L_1246)
.L_1246:
        /*00e0*/ 	.word	0x00000080
        /*00e4*/ 	.word	0x00000001
        /*00e8*/ 	.word	0x00000001


	//----- nvinfo : EIATTR_CRS_STACK_SIZE
	.align		4
.L_1247:
        /*00ec*/ 	.byte	0x04, 0x1e
        /*00ee*/ 	.short	(.L_1249 - .L_1248)
.L_1248:
        /*00f0*/ 	.word	0x00000000


	//----- nvinfo : EIATTR_CBANK_PARAM_SIZE
	.align		4
.L_1249:
        /*00f4*/ 	.byte	0x03, 0x19
        /*00f6*/ 	.short	0x0128


	//----- nvinfo : EIATTR_PARAM_CBANK
	.align		4
        /*00f8*/ 	.byte	0x04, 0x0a
        /*00fa*/ 	.short	(.L_1251 - .L_1250)
	.align		4
.L_1250:
        /*00fc*/ 	.word	index@(.nv.constant0._ZN10layer_norm13ln_bwd_kernelINS_13Kernel_traitsI13__nv_bfloat16S2_S2_S2_fjLj768ELj1ELj4ELj1ELj16ENS_18Kernel_traits_baseILj768ES2_S2_S2_S2_fjLj128EEEEELb0ELb0ELb1ELb0EEEvNS_9BwdParamsE)
        /*0100*/ 	.short	0x0210
        /*0102*/ 	.short	0x0128


	//----- nvinfo : EIATTR_SW_WAR
	.align		4
.L_1251:
        /*0104*/ 	.byte	0x04, 0x36
        /*0106*/ 	.short	(.L_1253 - .L_1252)
.L_1252:
        /*0108*/ 	.word	0x00000008
.L_1253:


//--------------------- .nv.info._ZN10layer_norm13ln_bwd_kernelINS_13Kernel_traitsI13__nv_bfloat16S2_S2_S2_fjLj768ELj1ELj4ELj1ELj16ENS_18Kernel_traits_baseILj768ES2_S2_S2_S2_fjLj128EEEEELb0ELb0ELb1ELb1EEEvNS_9BwdParamsE --------------------------
	.section	.nv.info._ZN10layer_norm13ln_bwd_kernelINS_13Kernel_traitsI13__nv_bfloat16S2_S2_S2_fjLj768ELj1ELj4ELj1ELj16ENS_18Kernel_traits_baseILj768ES2_S2_S2_S2_fjLj128EEEEELb0ELb0ELb1ELb1EEEvNS_9BwdParamsE,"",@"SHT_CUDA_INFO"
	.sectionflags	@""
	.align	4


	//----- nvinfo : EIATTR_CUDA_API_VERSION
	.align		4
        /*0000*/ 	.byte	0x04, 0x37
        /*0002*/ 	.short	(.L_1255 - .L_1254)
.L_1254:
        /*0004*/ 	.word	0x00000082


	//----- nvinfo : EIATTR_KPARAM_INFO
	.align		4
.L_1255:
        /*0008*/ 	.byte	0x04, 0x17
        /*000a*/ 	.short	(.L_1257 - .L_1256)
.L_1256:
        /*000c*/ 	.word	0x00000000
        /*0010*/ 	.short	0x0000
        /*0012*/ 	.short	0x0000
        /*0014*/ 	.byte	0x00, 0xf0, 0xa1, 0x04


	//----- nvinfo : EIATTR_SPARSE_MMA_MASK
	.align		4
.L_1257:
        /*0018*/ 	.byte	0x03, 0x50
        /*001a*/ 	.short	0x0000


	//----- nvinfo : EIATTR_MAXREG_COUNT
	.align		4
        /*001c*/ 	.byte	0x03, 0x1b
        /*001e*/ 	.short	0x00ff


	//----- nvinfo : EIATTR_NUM_BARRIERS
	.align		4
        /*0020*/ 	.byte	0x02, 0x4c
        /*0022*/ 	.byte	0x01
	.zero		1


	//----- nvinfo : EIATTR_MERCURY_ISA_VERSION
	.align		4
        /*0024*/ 	.byte	0x03, 0x5f
        /*0026*/ 	.short	0x0101


	//----- nvinfo : EIATTR_COOP_GROUP_MASK_REGIDS
	.align		4
        /*0028*/ 	.byte	0x04, 0x29
        /*002a*/ 	.short	(.L_1259 - .L_1258)


	//   ....[0]....
.L_1258:
        /*002c*/ 	.word	0xffffffff


	//   ....[1]....
        /*0030*/ 	.word	0xffffffff


	//   ....[2]....
        /*0034*/ 	.word	0xffffffff


	//   ....[3]....
        /*0038*/ 	.word	0xffffffff


	//   ....[4]....
        /*003c*/ 	.word	0xffffffff


	//   ....[5]....
        /*0040*/ 	.word	0xffffffff


	//   ....[6]....
        /*0044*/ 	.word	0xffffffff


	//   ....[7]....
        /*0048*/ 	.word	0xffffffff


	//   ....[8]....
        /*004c*/ 	.word	0xffffffff


	//   ....[9]....
        /*0050*/ 	.word	0xffffffff


	//   ....[10]....
        /*0054*/ 	.word	0x0500007e


	//   ....[11]....
        /*0058*/ 	.word	0x0500007e


	//   ....[12]....
        /*005c*/ 	.word	0x0500007e


	//   ....[13]....
        /*0060*/ 	.word	0x0500007e


	//   ....[14]....
        /*0064*/ 	.word	0x0500007e


	//   ....[15]....
        /*0068*/ 	.word	0x0500007e


	//   ....[16]....
        /*006c*/ 	.word	0x0500007e


	//   ....[17]....
        /*0070*/ 	.word	0x0500007e


	//   ....[18]....
        /*0074*/ 	.word	0x0500007e


	//   ....[19]....
        /*0078*/ 	.word	0x0500007e


	//----- nvinfo : EIATTR_COOP_GROUP_INSTR_OFFSETS
	.align		4
.L_1259:
        /*007c*/ 	.byte	0x04, 0x28
        /*007e*/ 	.short	(.L_1261 - .L_1260)


	//   ....[0]....
.L_1260:
        /*0080*/ 	.word	0x00001a20


	//   ....[1]....
        /*0084*/ 	.word	0x00001a30


	//   ....[2]....
        /*0088*/ 	.word	0x00001a60


	//   ....[3]....
        /*008c*/ 	.word	0x00001a70


	//   ....[4]....
        /*0090*/ 	.word	0x00001aa0


	//   ....[5]....
        /*0094*/ 	.word	0x00001ab0


	//   ....[6]....
        /*0098*/ 	.word	0x00001ae0


	//   ....[7]....
        /*009c*/ 	.word	0x00001af0


	//   ....[8]....
        /*00a0*/ 	.word	0x00001b20


	//   ....[9]....
        /*00a4*/ 	.word	0x00001b30


	//   ....[10]....
        /*00a8*/ 	.word	0x00004400


	//   ....[11]....
        /*00ac*/ 	.word	0x000044a0


	//   ....[12]....
        /*00b0*/ 	.word	0x00004500


	//   ....[13]....
        /*00b4*/ 	.word	0x00004560


	//   ....[14]....
        /*00b8*/ 	.word	0x000045d0


	//   ....[15]....
        /*00bc*/ 	.word	0x00004630


	//   ....[16]....
        /*00c0*/ 	.word	0x000046a0


	//   ....[17]....
        /*00c4*/ 	.word	0x00004700


	//   ....[18]....
        /*00c8*/ 	.word	0x00004770


	//   ....[19]....
        /*00cc*/ 	.word	0x000047d0


	//----- nvinfo : EIATTR_EXIT_INSTR_OFFSETS
	.align		4
.L_1261:
        /*00d0*/ 	.byte	0x04, 0x1c
        /*00d2*/ 	.short	(.L_1263 - .L_1262)


	//   ....[0]....
.L_1262:
        /*00d4*/ 	.word	0x00004390


	//----- nvinfo : EIATTR_MAX_THREADS
	.align		4
.L_1263:
        /*00d8*/ 	.byte	0x04, 0x05
        /*00da*/ 	.short	(.L_1265 - .L_1264)
.L_1264:
        /*00dc*/ 	.word	0x00000080
        /*00e0*/ 	.word	0x00000001
        /*00e4*/ 	.word	0x00000001


	//----- nvinfo : EIATTR_CRS_STACK_SIZE
	.align		4
.L_1265:
        /*00e8*/ 	.byte	0x04, 0x1e
        /*00ea*/ 	.short	(.L_1267 - .L_1266)
.L_1266:
        /*00ec*/ 	.word	0x00000000


	//----- nvinfo : EIATTR_CBANK_PARAM_SIZE
	.align		4
.L_1267:
        /*00f0*/ 	.byte	0x03, 0x19
        /*00f2*/ 	.short	0x0128


	//----- nvinfo : EIATTR_PARAM_CBANK
	.align		4
        /*00f4*/ 	.byte	0x04, 0x0a
        /*00f6*/ 	.short	(.L_1269 - .L_1268)
	.align		4
.L_1268:
        /*00f8*/ 	.word	index@(.nv.constant0._ZN10layer_norm13ln_bwd_kernelINS_13Kernel_traitsI13__nv_bfloat16S2_S2_S2_fjLj768ELj1ELj4ELj1ELj16ENS_18Kernel_traits_baseILj768ES2_S2_S2_S2_fjLj128EEEEELb0ELb0ELb1ELb1EEEvNS_9BwdParamsE)
        /*00fc*/ 	.short	0x0210
        /*00fe*/ 	.short	0x0128


	//----- nvinfo : EIATTR_SW_WAR
	.align		4
.L_1269:
        /*0100*/ 	.byte	0x04, 0x36
        /*0102*/ 	.short	(.L_1271 - .L_1270)
.L_1270:
        /*0104*/ 	.word	0x00000008
.L_1271:


//--------------------- .nv.info._ZN10layer_norm13ln_bwd_kernelINS_13Kernel_traitsI13__nv_bfloat16S2_S2_S2_fjLj768ELj1ELj4ELj1ELj16ENS_18Kernel_traits_baseILj768ES2_S2_S2_S2_fjLj128EEEEELb0ELb1ELb0ELb0EEEvNS_9BwdParamsE --------------------------
	.section	.nv.info._ZN10layer_norm13ln_bwd_kernelINS_13Kernel_traitsI13__nv_bfloat16S2_S2_S2_fjLj768ELj1ELj4ELj1ELj16ENS_18Kernel_traits_baseILj768ES2_S2_S2_S2_fjLj128EEEEELb0ELb1ELb0ELb0EEEvNS_9BwdParamsE,"",@"SHT_CUDA_INFO"
	.sectionflags	@""
	.align	4


	//----- nvinfo : EIATTR_CUDA_API_VERSION
	.align		4
        /*0000*/ 	.byte	0x04, 0x37
        /*0002*/ 	.short	(.L_1273 - .L_1272)
.L_1272:
        /*0004*/ 	.word	0x00000082


	//----- nvinfo : EIATTR_KPARAM_INFO
	.align		4
.L_1273:
        /*0008*/ 	.byte	0x04, 0x17
        /*000a*/ 	.short	(.L_1275 - .L_1274)
.L_1274:
        /*000c*/ 	.word	0x00000000
        /*0010*/ 	.short	0x0000
        /*0012*/ 	.short	0x0000
        /*0014*/ 	.byte	0x00, 0xf0, 0xa1, 0x04


	//----- nvinfo : EIATTR_SPARSE_MMA_MASK
	.align		4
.L_1275:
        /*0018*/ 	.byte	0x03, 0x50
        /*001a*/ 	.short	0x0000


	//----- nvinfo : EIATTR_MAXREG_COUNT
	.align		4
        /*001c*/ 	.byte	0x03, 0x1b
        /*001e*/ 	.short	0x00ff


	//----- nvinfo : EIATTR_NUM_BARRIERS
	.align		4
        /*0020*/ 	.byte	0x02, 0x4c
        /*0022*/ 	.byte	0x01
	.zero		1


	//----- nvinfo : EIATTR_MERCURY_ISA_VERSION
	.align		4
        /*0024*/ 	.byte	0x03, 0x5f
        /*0026*/ 	.short	0x0101


	//----- nvinfo : EIATTR_COOP_GROUP_MASK_REGIDS
	.align		4
        /*0028*/ 	.byte	0x04, 0x29
        /*002a*/ 	.short	(.L_1277 - .L_1276)


	//   ....[0]....
.L_1276:
        /*002c*/ 	.word	0xffffffff


	//   ....[1]....
        /*0030*/ 	.word	0xffffffff


	//   ....[2]....
        /*0034*/ 	.word	0xffffffff


	//   ....[3]....
        /*0038*/ 	.word	0xffffffff


	//   ....[4]....
        /*003c*/ 	.word	0xffffffff


	//   ....[5]....
        /*0040*/ 	.word	0xffffffff


	//   ....[6]....
        /*0044*/ 	.word	0xffffffff


	//   ....[7]....
        /*0048*/ 	.word	0xffffffff


	//   ....[8]....
        /*004c*/ 	.word	0xffffffff


	//   ....[9]....
        /*0050*/ 	.word	0xffffffff


	//   ....[10]....
        /*0054*/ 	.word	0x050000ac


	//   ....[11]....
        /*0058*/ 	.word	0x050000ac


	//   ....[12]....
        /*005c*/ 	.word	0x050000ac


	//   ....[13]....
        /*0060*/ 	.word	0x050000ac


	//   ....[14]....
        /*0064*/ 	.word	0x050000ac


	//   ....[15]....
        /*0068*/ 	.word	0x050000ac


	//   ....[16]....
        /*006c*/ 	.word	0x050000ac


	//   ....[17]....
        /*0070*/ 	.word	0x050000ac


	//   ....[18]....
        /*0074*/ 	.word	0x050000ac


	//   ....[19]....
        /*0078*/ 	.word	0x050000ac


	//----- nvinfo : EIATTR_COOP_GROUP_INSTR_OFFSETS
	.align		4
.L_1277:
        /*007c*/ 	.byte	0x04, 0x28
        /*007e*/ 	.short	(.L_1279 - .L_1278)


	//   ....[0]....
.L_1278:
        /*0080*/ 	.word	0x00001d60


	//   ....[1]....
        /*0084*/ 	.word	0x00001d70


	//   ....[2]....
        /*0088*/ 	.word	0x00001da0


	//   ....[3]....
        /*008c*/ 	.word	0x00001db0


	//   ....[4]....
        /*0090*/ 	.word	0x00001de0


	//   ....[5]....
        /*0094*/ 	.word	0x00001df0


	//   ....[6]....
        /*0098*/ 	.word	0x00001e20


	//   ....[7]....
        /*009c*/ 	.word	0x00001e30


	//   ....[8]....
        /*00a0*/ 	.word	0x00001e60


	//   ....[9]....
        /*00a4*/ 	.word	0x00001e70


	//   ....[10]....
        /*00a8*/ 	.word	0x000047a0


	//   ....[11]....
        /*00ac*/ 	.word	0x00004830


	//   ....[12]....
        /*00b0*/ 	.word	0x000048a0


	//   ....[13]....
        /*00b4*/ 	.word	0x00004900


	//   ....[14]....
        /*00b8*/ 	.word	0x00004970


	//   ....[15]....
        /*00bc*/ 	.word	0x000049d0


	//   ....[16]....
        /*00c0*/ 	.word	0x00004a40


	//   ....[17]....
        /*00c4*/ 	.word	0x00004aa0


	//   ....[18]....
        /*00c8*/ 	.word	0x00004b10


	//   ....[19]....
        /*00cc*/ 	.word	0x00004b70


	//----- nvinfo : EIATTR_EXIT_INSTR_OFFSETS
	.align		4
.L_1279:
        /*00d0*/ 	.byte	0x04, 0x1c
        /*00d2*/ 	.short	(.L_1281 - .L_1280)


	//   ....[0]....
.L_1280:
        /*00d4*/ 	.word	0x000046b0


	//   ....[1]....
        /*00d8*/ 	.word	0x00004730


	//----- nvinfo : EIATTR_MAX_THREADS
	.align		4
.L_1281:
        /*00dc*/ 	.byte	0x04, 0x05
        /*00de*/ 	.short	(.L_1283 - .L_1282)
.L_1282:
        /*00e0*/ 	.word	0x00000080
        /*00e4*/ 	.word	0x00000001
        /*00e8*/ 	.word	0x00000001


	//----- nvinfo : EIATTR_CRS_STACK_SIZE
	.align		4
.L_1283:
        /*00ec*/ 	.byte	0x04, 0x1e
        /*00ee*/ 	.short	(.L_1285 - .L_1284)
.L_1284:
        /*00f0*/ 	.word	0x00000000


	//----- nvinfo : EIATTR_CBANK_PARAM_SIZE
	.align		4
.L_1285:
        /*00f4*/ 	.byte	0x03, 0x19
        /*00f6*/ 	.short	0x0128


	//----- nvinfo : EIATTR_PARAM_CBANK
	.align		4
        /*00f8*/ 	.byte	0x04, 0x0a
        /*00fa*/ 	.short	(.L_1287 - .L_1286)
	.align		4
.L_1286:
        /*00fc*/ 	.word	index@(.nv.constant0._ZN10layer_norm13ln_bwd_kernelINS_13Kernel_traitsI13__nv_bfloat16S2_S2_S2_fjLj768ELj1ELj4ELj1ELj16ENS_18Kernel_traits_baseILj768ES2_S2_S2_S2_fjLj128EEEEELb0ELb1ELb0ELb0EEEvNS_9BwdParamsE)
        /*0100*/ 	.short	0x0210
        /*0102*/ 	.short	0x0128


	//----- nvinfo : EIATTR_SW_WAR
	.align		4
.L_1287:
        /*0104*/ 	.byte	0x04, 0x36
        /*0106*/ 	.short	(.L_1289 - .L_1288)
.L_1288:
        /*0108*/ 	.word	0x00000008
.L_1289:


//--------------------- .nv.info._ZN10layer_norm13ln_bwd_kernelINS_13Kernel_traitsI13__nv_bfloat16S2_S2_S2_fjLj768ELj1ELj4ELj1ELj16ENS_18Kernel_traits_baseILj768ES2_S2_S2_S2_fjLj128EEEEELb0ELb1ELb0ELb1EEEvNS_9BwdParamsE --------------------------
	.section	.nv.info._ZN10layer_norm13ln_bwd_kernelINS_13Kernel_traitsI13__nv_bfloat16S2_S2_S2_fjLj768ELj1ELj4ELj1ELj16ENS_18Kernel_traits_baseILj768ES2_S2_S2_S2_fjLj128EEEEELb0ELb1ELb0ELb1EEEvNS_9BwdParamsE,"",@"SHT_CUDA_INFO"
	.sectionflags	@""
	.align	4


	//----- nvinfo : EIATTR_CUDA_API_VERSION
	.align		4
        /*0000*/ 	.byte	0x04, 0x37
        /*0002*/ 	.short	(.L_1291 - .L_1290)
.L_1290:
        /*0004*/ 	.word	0x00000082


	//----- nvinfo : EIATTR_KPARAM_INFO
	.align		4
.L_1291:
        /*0008*/ 	.byte	0x04, 0x17
        /*000a*/ 	.short	(.L_1293 - .L_1292)
.L_1292:
        /*000c*/ 	.word	0x00000000
        /*0010*/ 	.short	0x0000
        /*0012*/ 	.short	0x0000
        /*0014*/ 	.byte	0x00, 0xf0, 0xa1, 0x04


	//----- nvinfo : EIATTR_SPARSE_MMA_MASK
	.align		4
.L_1293:
        /*0018*/ 	.byte	0x03, 0x50
        /*001a*/ 	.short	0x0000


	//----- nvinfo : EIATTR_MAXREG_COUNT
	.align		4
        /*001c*/ 	.byte	0x03, 0x1b
        /*001e*/ 	.short	0x00ff


	//----- nvinfo : EIATTR_NUM_BARRIERS
	.align		4
        /*0020*/ 	.byte	0x02, 0x4c
        /*0022*/ 	.byte	0x01
	.zero		1


	//----- nvinfo : EIATTR_MERCURY_ISA_VERSION
	.align		4
        /*0024*/ 	.byte	0x03, 0x5f
        /*0026*/ 	.short	0x0101


	//----- nvinfo : EIATTR_COOP_GROUP_MASK_REGIDS
	.align		4
        /*0028*/ 	.byte	0x04, 0x29
        /*002a*/ 	.short	(.L_1295 - .L_1294)


	//   ....[0]....
.L_1294:
        /*002c*/ 	.word	0xffffffff


	//   ....[1]....
        /*0030*/ 	.word	0xffffffff


	//   ....[2]....
        /*0034*/ 	.word	0xffffffff


	//   ....[3]....
        /*0038*/ 	.word	0xffffffff


	//   ....[4]....
        /*003c*/ 	.word	0xffffffff


	//   ....[5]....
        /*0040*/ 	.word	0xffffffff


	//   ....[6]....
        /*0044*/ 	.word	0xffffffff


	//   ....[7]....
        /*0048*/ 	.word	0xffffffff


	//   ....[8]....
        /*004c*/ 	.word	0xffffffff


	//   ....[9]....
        /*0050*/ 	.word	0xffffffff


	//   ....[10]....
        /*0054*/ 	.word	0x050000ce


	//   ....[11]....
        /*0058*/ 	.word	0x050000ce


	//   ....[12]....
        /*005c*/ 	.word	0x050000ce


	//   ....[13]....
        /*0060*/ 	.word	0x050000ce


	//   ....[14]....
        /*0064*/ 	.word	0x050000ce


	//   ....[15]....
        /*0068*/ 	.word	0x050000ce


	//   ....[16]....
        /*006c*/ 	.word	0x050000ce


	//   ....[17]....
        /*0070*/ 	.word	0x050000ce


	//   ....[18]....
        /*0074*/ 	.word	0x050000ce


	//   ....[19]....
        /*0078*/ 	.word	0x050000ce


	//----- nvinfo : EIATTR_COOP_GROUP_INSTR_OFFSETS
	.align		4
.L_1295:
        /*007c*/ 	.byte	0x04, 0x28
        /*007e*/ 	.short	(.L_1297 - .L_1296)


	//   ....[0]....
.L_1296:
        /*0080*/ 	.word	0x00001d60


	//   ....[1]....
        /*0084*/ 	.word	0x00001d70


	//   ....[2]....
        /*0088*/ 	.word	0x00001da0


	//   ....[3]....
        /*008c*/ 	.word	0x00001db0


	//   ....[4]....
        /*0090*/ 	.word	0x00001df0


	//   ....[5]....
        /*0094*/ 	.word	0x00001e10


	//   ....[6]....
        /*0098*/ 	.word	0x00001e50


	//   ....[7]....
        /*009c*/ 	.word	0x00001e60


	//   ....[8]....
        /*00a0*/ 	.word	0x00001ea0


	//   ....[9]....
        /*00a4*/ 	.word	0x00001ec0


	//   ....[10]....
        /*00a8*/ 	.word	0x000044e0


	//   ....[11]....
        /*00ac*/ 	.word	0x00004570


	//   ....[12]....
        /*00b0*/ 	.word	0x000045e0


	//   ....[13]....
        /*00b4*/ 	.word	0x00004640


	//   ....[14]....
        /*00b8*/ 	.word	0x000046c0


	//   ....[15]....
        /*00bc*/ 	.word	0x00004730


	//   ....[16]....
        /*00c0*/ 	.word	0x000047b0


	//   ....[17]....
        /*00c4*/ 	.word	0x00004810


	//   ....[18]....
        /*00c8*/ 	.word	0x00004890


	//   ....[19]....
        /*00cc*/ 	.word	0x00004900


	//----- nvinfo : EIATTR_EXIT_INSTR_OFFSETS
	.align		4
.L_1297:
        /*00d0*/ 	.byte	0x04, 0x1c
        /*00d2*/ 	.short	(.L_1299 - .L_1298)


	//   ....[0]....
.L_1298:
        /*00d4*/ 	.word	0x00004470


	//----- nvinfo : EIATTR_MAX_THREADS
	.align		4
.L_1299:
        /*00d8*/ 	.byte	0x04, 0x05
        /*00da*/ 	.short	(.L_1301 - .L_1300)
.L_1300:
        /*00dc*/ 	.word	0x00000080
        /*00e0*/ 	.word	0x00000001
        /*00e4*/ 	.word	0x00000001


	//----- nvinfo : EIATTR_CRS_STACK_SIZE
	.align		4
.L_1301:
        /*00e8*/ 	.byte	0x04, 0x1e
        /*00ea*/ 	.short	(.L_1303 - .L_1302)
.L_1302:
        /*00ec*/ 	.word	0x00000000


	//----- nvinfo : EIATTR_CBANK_PARAM_SIZE
	.align		4
.L_1303:
        /*00f0*/ 	.byte	0x03, 0x19
        /*00f2*/ 	.short	0x0128


	//----- nvinfo : EIATTR_PARAM_CBANK
	.align		4
        /*00f4*/ 	.byte	0x04, 0x0a
        /*00f6*/ 	.short	(.L_1305 - .L_1304)
	.align		4
.L_1304:
        /*00f8*/ 	.word	index@(.nv.constant0._ZN10layer_norm13ln_bwd_kernelINS_13Kernel_traitsI13__nv_bfloat16S2_S2_S2_fjLj768ELj1ELj4ELj1ELj16ENS_18Kernel_traits_baseILj768ES2_S2_S2_S2_fjLj128EEEEELb0ELb1ELb0ELb1EEEvNS_9BwdParamsE)
        /*00fc*/ 	.short	0x0210
        /*00fe*/ 	.short	0x0128


	//----- nvinfo : EIATTR_SW_WAR
	.align		4
.L_1305:
        /*0100*/ 	.byte	0x04, 0x36
        /*0102*/ 	.short	(.L_1307 - .L_1306)
.L_1306:
        /*0104*/ 	.word	0x00000008
.L_1307:


//--------------------- .nv.info._ZN10layer_norm13ln_bwd_kernelINS_13Kernel_traitsI13__nv_bfloat16S2_S2_S2_fjLj768ELj1ELj4ELj1ELj16ENS_18Kernel_traits_baseILj768ES2_S2_S2_S2_fjLj128EEEEELb0ELb1ELb1ELb0EEEvNS_9BwdParamsE --------------------------
	.section	.nv.info._ZN10layer_norm13ln_bwd_kernelINS_13Kernel_traitsI13__nv_bfloat16S2_S2_S2_fjLj768ELj1ELj4ELj1ELj16ENS_18Kernel_traits_baseILj768ES2_S2_S2_S2_fjLj128EEEEELb0ELb1ELb1ELb0EEEvNS_9BwdParamsE,"",@"SHT_CUDA_INFO"
	.sectionflags	@""
	.align	4


	//----- nvinfo : EIATTR_CUDA_API_VERSION
	.align		4
        /*0000*/ 	.byte	0x04, 0x37
        /*0002*/ 	.short	(.L_1309 - .L_1308)
.L_1308:
        /*0004*/ 	.word	0x00000082


	//----- nvinfo : EIATTR_KPARAM_INFO
	.align		4
.L_1309:
        /*0008*/ 	.byte	0x04, 0x17
        /*000a*/ 	.short	(.L_1311 - .L_1310)
.L_1310:
        /*000c*/ 	.word	0x00000000
        /*0010*/ 	.short	0x0000
        /*0012*/ 	.short	0x0000
        /*0014*/ 	.byte	0x00, 0xf0, 0xa1, 0x04


	//----- nvinfo : EIATTR_SPARSE_MMA_MASK
	.align		4
.L_1311:
        /*0018*/ 	.byte	0x03, 0x50
        /*001a*/ 	.short	0x0000


	//----- nvinfo : EIATTR_MAXREG_COUNT
	.align		4
        /*001c*/ 	.byte	0x03, 0x1b
        /*001e*/ 	.short	0x00ff


	//----- nvinfo : EIATTR_NUM_BARRIERS
	.align		4
        /*0020*/ 	.byte	0x02, 0x4c
        /*0022*/ 	.byte	0x01
	.zero		1


	//----- nvinfo : EIATTR_MERCURY_ISA_VERSION
	.align		4
        /*0024*/ 	.byte	0x03, 0x5f
        /*0026*/ 	.short	0x0101


	//----- nvinfo : EIATTR_COOP_GROUP_MASK_REGIDS
	.align		4
        /*0028*/ 	.byte	0x04, 0x29
        /*002a*/ 	.short	(.L_1313 - .L_1312)


	//   ....[0]....
.L_1312:
        /*002c*/ 	.word	0xffffffff


	//   ....[1]....
        /*0030*/ 	.word	0xffffffff


	//   ....[2]....
        /*0034*/ 	.word	0xffffffff


	//   ....[3]....
        /*0038*/ 	.word	0xffffffff


	//   ....[4]....
        /*003c*/ 	.word	0xffffffff


	//   ....[5]....
        /*0040*/ 	.word	0xffffffff


	//   ....[6]....
        /*0044*/ 	.word	0xffffffff


	//   ....[7]....
        /*0048*/ 	.word	0xffffffff


	//   ....[8]....
        /*004c*/ 	.word	0xffffffff


	//   ....[9]....
        /*0050*/ 	.word	0xffffffff


	//   ....[10]....
        /*0054*/ 	.word	0x050000aa


	//   ....[11]....
        /*0058*/ 	.word	0x050000aa


	//   ....[12]....
        /*005c*/ 	.word	0x050000aa


	//   ....[13]....
        /*0060*/ 	.word	0x050000aa


	//   ....[14]....
        /*0064*/ 	.word	0x050000aa


	//   ....[15]....
        /*0068*/ 	.word	0x050000aa


	//   ....[16]....
        /*006c*/ 	.word	0x050000aa


	//   ....[17]....
        /*0070*/ 	.word	0x050000aa


	//   ....[18]....
        /*0074*/ 	.word	0x050000aa


	//   ....[19]....
        /*0078*/ 	.word	0x050000aa


	//----- nvinfo : EIATTR_COOP_GROUP_INSTR_OFFSETS
	.align		4
.L_1313:
        /*007c*/ 	.byte	0x04, 0x28
        /*007e*/ 	.short	(.L_1315 - .L_1314)


	//   ....[0]....
.L_1314:
        /*0080*/ 	.word	0x00001f70


	//   ....[1]....
        /*0084*/ 	.word	0x00001f80


	//   ....[2]....
        /*0088*/ 	.word	0x00001fb0


	//   ....[3]....
        /*008c*/ 	.word	0x00001fc0


	//   ....[4]....
        /*0090*/ 	.word	0x00001ff0


	//   ....[5]....
        /*0094*/ 	.word	0x00002000


	//   ....[6]....
        /*0098*/ 	.word	0x00002030


	//   ....[7]....
        /*009c*/ 	.word	0x00002040


	//   ....[8]....
        /*00a0*/ 	.word	0x00002070


	//   ....[9]....
        /*00a4*/ 	.word	0x00002080


	//   ....[10]....
        /*00a8*/ 	.word	0x00005d50


	//   ....[11]....
        /*00ac*/ 	.word	0x00005de0


	//   ....[12]....
        /*00b0*/ 	.word	0x00005e50


	//   ....[13]....
        /*00b4*/ 	.word	0x00005eb0


	//   ....[14]....
        /*00b8*/ 	.word	0x00005f20


	//   ....[15]....
        /*00bc*/ 	.word	0x00005f80


	//   ....[16]....
        /*00c0*/ 	.word	0x00005ff0


	//   ....[17]....
        /*00c4*/ 	.word	0x00006050


	//   ....[18]....
        /*00c8*/ 	.word	0x000060c0


	//   ....[19]....
        /*00cc*/ 	.word	0x00006120


	//----- nvinfo : EIATTR_EXIT_INSTR_OFFSETS
	.align		4
.L_1315:
        /*00d0*/ 	.byte	0x04, 0x1c
        /*00d2*/ 	.short	(.L_1317 - .L_1316)


	//   ....[0]....
.L_1316:
        /*00d4*/ 	.word	0x00005c60


	//   ....[1]....
        /*00d8*/ 	.word	0x00005ce0


	//----- nvinfo : EIATTR_MAX_THREADS
	.align		4
.L_1317:
        /*00dc*/ 	.byte	0x04, 0x05
        /*00de*/ 	.short	(.L_1319 - .L_1318)
.L_1318:
        /*00e0*/ 	.word	0x00000080
        /*00e4*/ 	.word	0x00000001
        /*00e8*/ 	.word	0x00000001


	//----- nvinfo : EIATTR_CRS_STACK_SIZE
	.align		4
.L_1319:
        /*00ec*/ 	.byte	0x04, 0x1e
        /*00ee*/ 	.short	(.L_1321 - .L_1320)
.L_1320:
        /*00f0*/ 	.word	0x00000000


	//----- nvinfo : EIATTR_CBANK_PARAM_SIZE
	.align		4
.L_1321:
        /*00f4*/ 	.byte	0x03, 0x19
        /*00f6*/ 	.short	0x0128


	//----- nvinfo : EIATTR_PARAM_CBANK
	.align		4
        /*00f8*/ 	.byte	0x04, 0x0a
        /*00fa*/ 	.short	(.L_1323 - .L_1322)
	.align		4
.L_1322:
        /*00fc*/ 	.word	index@(.nv.constant0._ZN10layer_norm13ln_bwd_kernelINS_13Kernel_traitsI13__nv_bfloat16S2_S2_S2_fjLj768ELj1ELj4ELj1ELj16ENS_18Kernel_traits_baseILj768ES2_S2_S2_S2_fjLj128EEEEELb0ELb1ELb1ELb0EEEvNS_9BwdParamsE)
        /*0100*/ 	.short	0x0210
        /*0102*/ 	.short	0x0128


	//----- nvinfo : EIATTR_SW_WAR
	.align		4
.L_1323:
        /*0104*/ 	.byte	0x04, 0x36
        /*0106*/ 	.short	(.L_1325 - .L_1324)
.L_1324:
        /*0108*/ 	.word	0x00000008
.L_1325:


//--------------------- .nv.info._ZN10layer_norm13ln_bwd_kernelINS_13Kernel_traitsI13__nv_bfloat16S2_S2_S2_fjLj768ELj1ELj4ELj1ELj16ENS_18Kernel_traits_baseILj768ES2_S2_S2_S2_fjLj128EEEEELb0ELb1ELb1ELb1EEEvNS_9BwdParamsE --------------------------
	.section	.nv.info._ZN10layer_norm13ln_bwd_kernelINS_13Kernel_traitsI13__nv_bfloat16S2_S2_S2_fjLj768ELj1ELj4ELj1ELj16ENS_18Kernel_traits_baseILj768ES2_S2_S2_S2_fjLj128EEEEELb0ELb1ELb1ELb1EEEvNS_9BwdParamsE,"",@"SHT_CUDA_INFO"
	.sectionflags	@""
	.align	4


	//----- nvinfo : EIATTR_CUDA_API_VERSION
	.align		4
        /*0000*/ 	.byte	0x04, 0x37
        /*0002*/ 	.short	(.L_1327 - .L_1326)
.L_1326:
        /*0004*/ 	.word	0x00000082


	//----- nvinfo : EIATTR_KPARAM_INFO
	.align		4
.L_1327:
        /*0008*/ 	.byte	0x04, 0x17
        /*000a*/ 	.short	(.L_1329 - .L_1328)
.L_1328:
        /*000c*/ 	.word	0x00000000
        /*0010*/ 	.short	0x0000
        /*0012*/ 	.short	0x0000
        /*0014*/ 	.byte	0x00, 0xf0, 0xa1, 0x04


	//----- nvinfo : EIATTR_SPARSE_MMA_MASK
	.align		4
.L_1329:
        /*0018*/ 	.byte	0x03, 0x50
        /*001a*/ 	.short	0x0000


	//----- nvinfo : EIATTR_MAXREG_COUNT
	.align		4
        /*001c*/ 	.byte	0x03, 0x1b
        /*001e*/ 	.short	0x00ff


	//----- nvinfo : EIATTR_NUM_BARRIERS
	.align		4
        /*0020*/ 	.byte	0x02, 0x4c
        /*0022*/ 	.byte	0x01
	.zero		1


	//----- nvinfo : EIATTR_MERCURY_ISA_VERSION
	.align		4
        /*0024*/ 	.byte	0x03, 0x5f
        /*0026*/ 	.short	0x0101


	//----- nvinfo : EIATTR_COOP_GROUP_MASK_REGIDS
	.align		4
        /*0028*/ 	.byte	0x04, 0x29
        /*002a*/ 	.short	(.L_1331 - .L_1330)


	//   ....[0]....
.L_1330:
        /*002c*/ 	.word	0xffffffff


	//   ....[1]....
        /*0030*/ 	.word	0xffffffff


	//   ....[2]....
        /*0034*/ 	.word	0xffffffff


	//   ....[3]....
        /*0038*/ 	.word	0xffffffff


	//   ....[4]....
        /*003c*/ 	.word	0xffffffff


	//   ....[5]....
        /*0040*/ 	.word	0xffffffff


	//   ....[6]....
        /*0044*/ 	.word	0xffffffff


	//   ....[7]....
        /*0048*/ 	.word	0xffffffff


	//   ....[8]....
        /*004c*/ 	.word	0xffffffff


	//   ....[9]....
        /*0050*/ 	.word	0xffffffff


	//   ....[10]....
        /*0054*/ 	.word	0x05000088


	//   ....[11]....
        /*0058*/ 	.word	0x05000088


	//   ....[12]....
        /*005c*/ 	.word	0x05000088


	//   ....[13]....
        /*0060*/ 	.word	0x05000088


	//   ....[14]....
        /*0064*/ 	.word	0x05000088


	//   ....[15]....
        /*0068*/ 	.word	0x05000088


	//   ....[16]....
        /*006c*/ 	.word	0x05000088


	//   ....[17]....
        /*0070*/ 	.word	0x05000088


	//   ....[18]....
        /*0074*/ 	.word	0x05000088


	//   ....[19]....
        /*0078*/ 	.word	0x05000088


	//----- nvinfo : EIATTR_COOP_GROUP_INSTR_OFFSETS
	.align		4
.L_1331:
        /*007c*/ 	.byte	0x04, 0x28
        /*007e*/ 	.short	(.L_1333 - .L_1332)


	//   ....[0]....
.L_1332:
        /*0080*/ 	.word	0x00001c20


	//   ....[1]....
        /*0084*/ 	.word	0x00001c30


	//   ....[2]....
        /*0088*/ 	.word	0x00001c60


	//   ....[3]....
        /*008c*/ 	.word	0x00001c70


	//   ....[4]....
        /*0090*/ 	.word	0x00001ca0


	//   ....[5]....
        /*0094*/ 	.word	0x00001cb0


	//   ....[6]....
        /*0098*/ 	.word	0x00001ce0


	//   ....[7]....
        /*009c*/ 	.word	0x00001cf0


	//   ....[8]....
        /*00a0*/ 	.word	0x00001d20


	//   ....[9]....
        /*00a4*/ 	.word	0x00001d30


	//   ....[10]....
        /*00a8*/ 	.word	0x00005510


	//   ....[11]....
        /*00ac*/ 	.word	0x000055a0


	//   ....[12]....
        /*00b0*/ 	.word	0x00005610


	//   ....[13]....
        /*00b4*/ 	.word	0x00005670


	//   ....[14]....
        /*00b8*/ 	.word	0x000056e0


	//   ....[15]....
        /*00bc*/ 	.word	0x00005740


	//   ....[16]....
        /*00c0*/ 	.word	0x000057b0


	//   ....[17]....
        /*00c4*/ 	.word	0x00005810


	//   ....[18]....
        /*00c8*/ 	.word	0x00005880


	//   ....[19]....
        /*00cc*/ 	.word	0x000058e0


	//----- nvinfo : EIATTR_EXIT_INSTR_OFFSETS
	.align		4
.L_1333:
        /*00d0*/ 	.byte	0x04, 0x1c
        /*00d2*/ 	.short	(.L_1335 - .L_1334)


	//   ....[0]....
.L_1334:
        /*00d4*/ 	.word	0x000054a0


	//----- nvinfo : EIATTR_MAX_THREADS
	.align		4
.L_1335:
        /*00d8*/ 	.byte	0x04, 0x05
        /*00da*/ 	.short	(.L_1337 - .L_1336)
.L_1336:
        /*00dc*/ 	.word	0x00000080
        /*00e0*/ 	.word	0x00000001
        /*00e4*/ 	.word	0x00000001


	//----- nvinfo : EIATTR_CRS_STACK_SIZE
	.align		4
.L_1337:
        /*00e8*/ 	.byte	0x04, 0x1e
        /*00ea*/ 	.short	(.L_1339 - .L_1338)
.L_1338:
        /*00ec*/ 	.word	0x00000000


	//----- nvinfo : EIATTR_CBANK_PARAM_SIZE
	.align		4
.L_1339:
        /*00f0*/ 	.byte	0x03, 0x19
        /*00f2*/ 	.short	0x0128


	//----- nvinfo : EIATTR_PARAM_CBANK
	.align		4
        /*00f4*/ 	.byte	0x04, 0x0a
        /*00f6*/ 	.short	(.L_1341 - .L_1340)
	.align		4
.L_1340:
        /*00f8*/ 	.word	index@(.nv.constant0._ZN10layer_norm13ln_bwd_kernelINS_13Kernel_traitsI13__nv_bfloat16S2_S2_S2_fjLj768ELj1ELj4ELj1ELj16ENS_18Kernel_traits_baseILj768ES2_S2_S2_S2_fjLj128EEEEELb0ELb1ELb1ELb1EEEvNS_9BwdParamsE)
        /*00fc*/ 	.short	0x0210
        /*00fe*/ 	.short	0x0128


	//----- nvinfo : EIATTR_SW_WAR
	.align		4
.L_1341:
        /*0100*/ 	.byte	0x04, 0x36
        /*0102*/ 	.short	(.L_1343 - .L_1342)
.L_1342:
        /*0104*/ 	.word	0x00000008
.L_1343:


//--------------------- .nv.info._ZN10layer_norm13ln_bwd_kernelINS_13Kernel_traitsI13__nv_bfloat16S2_S2_S2_fjLj768ELj1ELj4ELj1ELj16ENS_18Kernel_traits_baseILj768ES2_S2_S2_S2_fjLj128EEEEELb1ELb0ELb0ELb0EEEvNS_9BwdParamsE --------------------------
	.section	.nv.info._ZN10layer_norm13ln_bwd_kernelINS_13Kernel_traitsI13__nv_bfloat16S2_S2_S2_fjLj768ELj1ELj4ELj1ELj16ENS_18Kernel_traits_baseILj768ES2_S2_S2_S2_fjLj128EEEEELb1ELb0ELb0ELb0EEEvNS_9BwdParamsE,"",@"SHT_CUDA_INFO"
	.sectionflags	@""
	.align	4


	//----- nvinfo : EIATTR_CUDA_API_VERSION
	.align		4
        /*0000*/ 	.byte	0x04, 0x37
        /*0002*/ 	.short	(.L_1345 - .L_1344)
.L_1344:
        /*0004*/ 	.word	0x00000082


	//----- nvinfo : EIATTR_KPARAM_INFO
	.align		4
.L_1345:
        /*0008*/ 	.byte	0x04, 0x17
        /*000a*/ 	.short	(.L_1347 - .L_1346)
.L_1346:
        /*000c*/ 	.word	0x00000000
        /*0010*/ 	.short	0x0000
        /*0012*/ 	.short	0x0000
        /*0014*/ 	.byte	0x00, 0xf0, 0xa1, 0x04


	//----- nvinfo : EIATTR_SPARSE_MMA_MASK
	.align		4
.L_1347:
        /*0018*/ 	.byte	0x03, 0x50
        /*001a*/ 	.short	0x0000


	//----- nvinfo : EIATTR_MAXREG_COUNT
	.align		4
        /*001c*/ 	.byte	0x03, 0x1b
        /*001e*/ 	.short	0x00ff


	//----- nvinfo : EIATTR_NUM_BARRIERS
	.align		4
        /*0020*/ 	.byte	0x02, 0x4c
        /*0022*/ 	.byte	0x01
	.zero		1


	//----- nvinfo : EIATTR_MERCURY_ISA_VERSION
	.align		4
        /*0024*/ 	.byte	0x03, 0x5f
        /*0026*/ 	.short	0x0101


	//----- nvinfo : EIATTR_COOP_GROUP_MASK_REGIDS
	.align		4
        /*0028*/ 	.byte	0x04, 0x29
        /*002a*/ 	.short	(.L_1349 - .L_1348)


	//   ....[0]....
.L_1348:
        /*002c*/ 	.word	0xffffffff


	//   ....[1]....
        /*0030*/ 	.word	0xffffffff


	//   ....[2]....
        /*0034*/ 	.word	0xffffffff


	//   ....[3]....
        /*0038*/ 	.word	0xffffffff


	//   ....[4]....
        /*003c*/ 	.word	0xffffffff


	//   ....[5]....
        /*0040*/ 	.word	0xffffffff


	//   ....[6]....
        /*0044*/ 	.word	0xffffffff


	//   ....[7]....
        /*0048*/ 	.word	0xffffffff


	//   ....[8]....
        /*004c*/ 	.word	0xffffffff


	//   ....[9]....
        /*0050*/ 	.word	0xffffffff


	//   ....[10]....
        /*0054*/ 	.word	0x05000098


	//   ....[11]....
        /*0058*/ 	.word	0x05000098


	//   ....[12]....
        /*005c*/ 	.word	0x05000098


	//   ....[13]....
        /*0060*/ 	.word	0x05000098


	//   ....[14]....
        /*0064*/ 	.word	0x05000098


	//   ....[15]....
        /*0068*/ 	.word	0x05000098


	//   ....[16]....
        /*006c*/ 	.word	0x05000098


	//   ....[17]....
        /*0070*/ 	.word	0x05000098


	//   ....[18]....
        /*0074*/ 	.word	0x05000098


	//   ....[19]....
        /*0078*/ 	.word	0x05000098


	//----- nvinfo : EIATTR_COOP_GROUP_INSTR_OFFSETS
	.align		4
.L_1349:
        /*007c*/ 	.byte	0x04, 0x28
        /*007e*/ 	.short	(.L_1351 - .L_1350)


	//   ....[0]....
.L_1350:
        /*0080*/ 	.word	0x00001a60


	//   ....[1]....
        /*0084*/ 	.word	0x00001a70


	//   ....[2]....
        /*0088*/ 	.word	0x00001aa0


	//   ....[3]....
        /*008c*/ 	.word	0x00001ab0


	//   ....[4]....
        /*0090*/ 	.word	0x00001ae0


	//   ....[5]....
        /*0094*/ 	.word	0x00001af0


	//   ....[6]....
        /*0098*/ 	.word	0x00001b20


	//   ....[7]....
        /*009c*/ 	.word	0x00001b30


	//   ....[8]....
        /*00a0*/ 	.word	0x00001b60


	//   ....[9]....
        /*00a4*/ 	.word	0x00001b70


	//   ....[10]....
        /*00a8*/ 	.word	0x00003dd0


	//   ....[11]....
        /*00ac*/ 	.word	0x00003e70


	//   ....[12]....
        /*00b0*/ 	.word	0x00003ed0


	//   ....[13]....
        /*00b4*/ 	.word	0x00003f30


	//   ....[14]....
        /*00b8*/ 	.word	0x00003fa0


	//   ....[15]....
        /*00bc*/ 	.word	0x00004000


	//   ....[16]....
        /*00c0*/ 	.word	0x00004070


	//   ....[17]....
        /*00c4*/ 	.word	0x000040d0


	//   ....[18]....
        /*00c8*/ 	.word	0x00004140


	//   ....[19]....
        /*00cc*/ 	.word	0x000041a0


	//----- nvinfo : EIATTR_EXIT_INSTR_OFFSETS
	.align		4
.L_1351:
        /*00d0*/ 	.byte	0x04, 0x1c
        /*00d2*/ 	.short	(.L_1353 - .L_1352)


	//   ....[0]....
.L_1352:
        /*00d4*/ 	.word	0x00003d40


	//   ....[1]....
        /*00d8*/ 	.word	0x00003d70


	//----- nvinfo : EIATTR_MAX_THREADS
	.align		4
.L_1353:
        /*00dc*/ 	.byte	0x04, 0x05
        /*00de*/ 	.short	(.L_1355 - .L_1354)
.L_1354:
        /*00e0*/ 	.word	0x00000080
        /*00e4*/ 	.word	0x00000001
        /*00e8*/ 	.word	0x00000001


	//----- nvinfo : EIATTR_CRS_STACK_SIZE
	.align		4
.L_1355:
        /*00ec*/ 	.byte	0x04, 0x1e
        /*00ee*/ 	.short	(.L_1357 - .L_1356)
.L_1356:
        /*00f0*/ 	.word	0x00000000


	//----- nvinfo : EIATTR_CBANK_PARAM_SIZE
	.align		4
.L_1357:
        /*00f4*/ 	.byte	0x03, 0x19
        /*00f6*/ 	.short	0x0128


	//----- nvinfo : EIATTR_PARAM_CBANK
	.align		4
        /*00f8*/ 	.byte	0x04, 0x0a
        /*00fa*/ 	.short	(.L_1359 - .L_1358)
	.align		4
.L_1358:
        /*00fc*/ 	.word	index@(.nv.constant0._ZN10layer_norm13ln_bwd_kernelINS_13Kernel_traitsI13__nv_bfloat16S2_S2_S2_fjLj768ELj1ELj4ELj1ELj16ENS_18Kernel_traits_baseILj768ES2_S2_S2_S2_fjLj128EEEEELb1ELb0ELb0ELb0EEEvNS_9BwdParamsE)
        /*0100*/ 	.short	0x0210
        /*0102*/ 	.short	0x0128


	//----- nvinfo : EIATTR_SW_WAR
	.align		4
.L_1359:
        /*0104*/ 	.byte	0x04, 0x36
        /*0106*/ 	.short	(.L_1361 - .L_1360)
.L_1360:
        /*0108*/ 	.word	0x00000008
.L_1361:


//--------------------- .nv.info._ZN10layer_norm13ln_bwd_kernelINS_13Kernel_traitsI13__nv_bfloat16S2_S2_S2_fjLj768ELj1ELj4ELj1ELj16ENS_18Kernel_traits_baseILj768ES2_S2_S2_S2_fjLj128EEEEELb1ELb0ELb0ELb1EEEvNS_9BwdParamsE --------------------------
	.section	.nv.info._ZN10layer_norm13ln_bwd_kernelINS_13Kernel_traitsI13__nv_bfloat16S2_S2_S2_fjLj768ELj1ELj4ELj1ELj16ENS_18Kernel_traits_baseILj768ES2_S2_S2_S2_fjLj128EEEEELb1ELb0ELb0ELb1EEEvNS_9BwdParamsE,"",@"SHT_CUDA_INFO"
	.sectionflags	@""
	.align	4


	//----- nvinfo : EIATTR_CUDA_API_VERSION
	.align		4
        /*0000*/ 	.byte	0x04, 0x37
        /*0002*/ 	.short	(.L_1363 - .L_1362)
.L_1362:
        /*0004*/ 	.word	0x00000082


	//----- nvinfo : EIATTR_KPARAM_INFO
	.align		4
.L_1363:
        /*0008*/ 	.byte	0x04, 0x17
        /*000a*/ 	.short	(.L_1365 - .L_1364)
.L_1364:
        /*000c*/ 	.word	0x00000000
        /*0010*/ 	.short	0x0000
        /*0012*/ 	.short	0x0000
        /*0014*/ 	.byte	0x00, 0xf0, 0xa1, 0x04


	//----- nvinfo : EIATTR_SPARSE_MMA_MASK
	.align		4
.L_1365:
        /*0018*/ 	.byte	0x03, 0x50
        /*001a*/ 	.short	0x0000


	//----- nvinfo : EIATTR_MAXREG_COUNT
	.align		4
        /*001c*/ 	.byte	0x03, 0x1b
        /*001e*/ 	.short	0x00ff


	//----- nvinfo : EIATTR_NUM_BARRIERS
	.align		4
        /*0020*/ 	.byte	0x02, 0x4c
        /*0022*/ 	.byte	0x01
	.zero		1


	//----- nvinfo : EIATTR_MERCURY_ISA_VERSION
	.align		4
        /*0024*/ 	.byte	0x03, 0x5f
        /*0026*/ 	.short	0x0101


	//----- nvinfo : EIATTR_COOP_GROUP_MASK_REGIDS
	.align		4
        /*0028*/ 	.byte	0x04, 0x29
        /*002a*/ 	.short	(.L_1367 - .L_1366)


	//   ....[0]....
.L_1366:
        /*002c*/ 	.word	0xffffffff


	//   ....[1]....
        /*0030*/ 	.word	0xffffffff


	//   ....[2]....
        /*0034*/ 	.word	0xffffffff


	//   ....[3]....
        /*0038*/ 	.word	0xffffffff


	//   ....[4]....
        /*003c*/ 	.word	0xffffffff


	//   ....[5]....
        /*0040*/ 	.word	0xffffffff


	//   ....[6]....
        /*0044*/ 	.word	0xffffffff


	//   ....[7]....
        /*0048*/ 	.word	0xffffffff


	//   ....[8]....
        /*004c*/ 	.word	0xffffffff


	//   ....[9]....
        /*0050*/ 	.word	0xffffffff


	//   ....[10]....
        /*0054*/ 	.word	0x0500009d


	//   ....[11]....
        /*0058*/ 	.word	0x0500009d


	//   ....[12]....
        /*005c*/ 	.word	0x0500009d


	//   ....[13]....
        /*0060*/ 	.word	0x0500009d


	//   ....[14]....
        /*0064*/ 	.word	0x0500009d


	//   ....[15]....
        /*0068*/ 	.word	0x0500009d


	//   ....[16]....
        /*006c*/ 	.word	0x0500009d


	//   ....[17]....
        /*0070*/ 	.word	0x0500009d


	//   ....[18]....
        /*0074*/ 	.word	0x0500009d


	//   ....[19]....
        /*0078*/ 	.word	0x0500009d


	//----- nvinfo : EIATTR_COOP_GROUP_INSTR_OFFSETS
	.align		4
.L_1367:
        /*007c*/ 	.byte	0x04, 0x28
        /*007e*/ 	.short	(.L_1369 - .L_1368)


	//   ....[0]....
.L_1368:
        /*0080*/ 	.word	0x00001a00


	//   ....[1]....
        /*0084*/ 	.word	0x00001a10


	//   ....[2]....
        /*0088*/ 	.word	0x00001a40


	//   ....[3]....
        /*008c*/ 	.word	0x00001a50


	//   ....[4]....
        /*0090*/ 	.word	0x00001a80


	//   ....[5]....
        /*0094*/ 	.word	0x00001a90


	//   ....[6]....
        /*0098*/ 	.word	0x00001ac0


	//   ....[7]....
        /*009c*/ 	.word	0x00001ad0


	//   ....[8]....
        /*00a0*/ 	.word	0x00001b00


	//   ....[9]....
        /*00a4*/ 	.word	0x00001b10


	//   ....[10]....
        /*00a8*/ 	.word	0x00003b90


	//   ....[11]....
        /*00ac*/ 	.word	0x00003c20


	//   ....[12]....
        /*00b0*/ 	.word	0x00003c90


	//   ....[13]....
        /*00b4*/ 	.word	0x00003cf0


	//   ....[14]....
        /*00b8*/ 	.word	0x00003d60


	//   ....[15]....
        /*00bc*/ 	.word	0x00003dc0


	//   ....[16]....
        /*00c0*/ 	.word	0x00003e30


	//   ....[17]....
        /*00c4*/ 	.word	0x00003e90


	//   ....[18]....
        /*00c8*/ 	.word	0x00003f00


	//   ....[19]....
        /*00cc*/ 	.word	0x00003f60


	//----- nvinfo : EIATTR_EXIT_INSTR_OFFSETS
	.align		4
.L_1369:
        /*00d0*/ 	.byte	0x04, 0x1c
        /*00d2*/ 	.short	(.L_1371 - .L_1370)


	//   ....[0]....
.L_1370:
        /*00d4*/ 	.word	0x00003b20


	//----- nvinfo : EIATTR_MAX_THREADS
	.align		4
.L_1371:
        /*00d8*/ 	.byte	0x04, 0x05
        /*00da*/ 	.short	(.L_1373 - .L_1372)
.L_1372:
        /*00dc*/ 	.word	0x00000080
        /*00e0*/ 	.word	0x00000001
        /*00e4*/ 	.word	0x00000001


	//----- nvinfo : EIATTR_CRS_STACK_SIZE
	.align		4
.L_1373:
        /*00e8*/ 	.byte	0x04, 0x1e
        /*00ea*/ 	.short	(.L_1375 - .L_1374)
.L_1374:
        /*00ec*/ 	.word	0x00000000


	//----- nvinfo : EIATTR_CBANK_PARAM_SIZE
	.align		4
.L_1375:
        /*00f0*/ 	.byte	0x03, 0x19
        /*00f2*/ 	.short	0x0128


	//----- nvinfo : EIATTR_PARAM_CBANK
	.align		4
        /*00f4*/ 	.byte	0x04, 0x0a
        /*00f6*/ 	.short	(.L_1377 - .L_1376)
	.align		4
.L_1376:
        /*00f8*/ 	.word	index@(.nv.constant0._ZN10layer_norm13ln_bwd_kernelINS_13Kernel_traitsI13__nv_bfloat16S2_S2_S2_fjLj768ELj1ELj4ELj1ELj16ENS_18Kernel_traits_baseILj768ES2_S2_S2_S2_fjLj128EEEEELb1ELb0ELb0ELb1EEEvNS_9BwdParamsE)
        /*00fc*/ 	.short	0x0210
        /*00fe*/ 	.short	0x0128


	//----- nvinfo : EIATTR_SW_WAR
	.align		4
.L_1377:
        /*0100*/ 	.byte	0x04, 0x36
        /*0102*/ 	.short	(.L_1379 - .L_1378)
.L_1378:
        /*0104*/ 	.word	0x00000008
.L_1379:


//--------------------- .nv.info._ZN10layer_norm22ln_bwd_finalize_kernelINS_22Kernel_traits_finalizeILj768E13__nv_bfloat16S2_S2_S2_fjLb0ELj1024ELj4ENS_18Kernel_traits_baseILj768ES2_S2_S2_S2_fjLj1024EEEEELb0ELb0EEEvNS_9BwdParamsE --------------------------
	.section	.nv.info._ZN10layer_norm22ln_bwd_finalize_kernelINS_22Kernel_traits_finalizeILj768E13__nv_bfloat16S2_S2_S2_fjLb0ELj1024ELj4ENS_18Kernel_traits_baseILj768ES2_S2_S2_S2_fjLj1024EEEEELb0ELb0EEEvNS_9BwdParamsE,"",@"SHT_CUDA_INFO"
	.sectionflags	@""
	.align	4


	//----- nvinfo : EIATTR_CUDA_API_VERSION
	.align		4
        /*0000*/ 	.byte	0x04, 0x37
        /*0002*/ 	.short	(.L_1381 - .L_1380)
.L_1380:
        /*0004*/ 	.word	0x00000082


	//----- nvinfo : EIATTR_KPARAM_INFO
	.align		4
.L_1381:
        /*0008*/ 	.byte	0x04, 0x17
        /*000a*/ 	.short	(.L_1383 - .L_1382)
.L_1382:
        /*000c*/ 	.word	0x00000000
        /*0010*/ 	.short	0x0000
        /*0012*/ 	.short	0x0000
        /*0014*/ 	.byte	0x00, 0xf0, 0xa1, 0x04


	//----- nvinfo : EIATTR_SPARSE_MMA_MASK
	.align		4
.L_1383:
        /*0018*/ 	.byte	0x03, 0x50
        /*001a*/ 	.short	0x0000


	//----- nvinfo : EIATTR_MAXREG_COUNT
	.align		4
        /*001c*/ 	.byte	0x03, 0x1b
        /*001e*/ 	.short	0x0040


	//----- nvinfo : EIATTR_NUM_BARRIERS
	.align		4
        /*0020*/ 	.byte	0x02, 0x4c
        /*0022*/ 	.byte	0x01
	.zero		1


	//----- nvinfo : EIATTR_MERCURY_ISA_VERSION
	.align		4
        /*0024*/ 	.byte	0x03, 0x5f
        /*0026*/ 	.short	0x0101


	//----- nvinfo : EIATTR_COOP_GROUP_MASK_REGIDS
	.align		4
        /*0028*/ 	.byte	0x04, 0x29
        /*002a*/ 	.short	(.L_1385 - .L_1384)


	//   ....[0]....
.L_1384:
        /*002c*/ 	.word	0xffffffff


	//   ....[1]....
        /*0030*/ 	.word	0xffffffff


	//   ....[2]....
        /*0034*/ 	.word	0xffffffff


	//   ....[3]....
        /*0038*/ 	.word	0xffffffff


	//   ....[4]....
        /*003c*/ 	.word	0xffffffff


	//   ....[5]....
        /*0040*/ 	.word	0xffffffff


	//   ....[6]....
        /*0044*/ 	.word	0xffffffff


	//   ....[7]....
        /*0048*/ 	.word	0xffffffff


	//   ....[8]....
        /*004c*/ 	.word	0xffffffff


	//   ....[9]....
        /*0050*/ 	.word	0xffffffff


	//   ....[10]....
        /*0054*/ 	.word	0x05000013


	//   ....[11]....
        /*0058*/ 	.word	0x05000013


	//   ....[12]....
        /*005c*/ 	.word	0x05000013


	//   ....[13]....
        /*0060*/ 	.word	0x05000013


	//   ....[14]....
        /*0064*/ 	.word	0x05000013


	//   ....[15]....
        /*0068*/ 	.word	0x05000013


	//   ....[16]....
        /*006c*/ 	.word	0x05000013


	//   ....[17]....
        /*0070*/ 	.word	0x05000013


	//   ....[18]....
        /*0074*/ 	.word	0x05000013


	//   ....[19]....
        /*0078*/ 	.word	0x05000013


	//----- nvinfo : EIATTR_COOP_GROUP_INSTR_OFFSETS
	.align		4
.L_1385:
        /*007c*/ 	.byte	0x04, 0x28
        /*007e*/ 	.short	(.L_1387 - .L_1386)


	//   ....[0]....
.L_1386:
        /*0080*/ 	.word	0x000008e0


	//   ....[1]....
        /*0084*/ 	.word	0x000008f0


	//   ....[2]....
        /*0088*/ 	.word	0x00000920


	//   ....[3]....
        /*008c*/ 	.word	0x00000930


	//   ....[4]....
        /*0090*/ 	.word	0x00000960


	//   ....[5]....
        /*0094*/ 	.word	0x00000970


	//   ....[6]....
        /*0098*/ 	.word	0x000009a0


	//   ....[7]....
        /*009c*/ 	.word	0x000009b0


	//   ....[8]....
        /*00a0*/ 	.word	0x000009e0


	//   ....[9]....
        /*00a4*/ 	.word	0x000009f0


	//   ....[10]....
        /*00a8*/ 	.word	0x00000c10


	//   ....[11]....
        /*00ac*/ 	.word	0x00000c80


	//   ....[12]....
        /*00b0*/ 	.word	0x00000cf0


	//   ....[13]....
        /*00b4*/ 	.word	0x00000d60


	//   ....[14]....
        /*00b8*/ 	.word	0x00000dd0


	//   ....[15]....
        /*00bc*/ 	.word	0x00000e30


	//   ....[16]....
        /*00c0*/ 	.word	0x00000ea0


	//   ....[17]....
        /*00c4*/ 	.word	0x00000f10


	//   ....[18]....
        /*00c8*/ 	.word	0x00000f80


	//   ....[19]....
        /*00cc*/ 	.word	0x00000ff0


	//----- nvinfo : EIATTR_EXIT_INSTR_OFFSETS
	.align		4
.L_1387:
        /*00d0*/ 	.byte	0x04, 0x1c
        /*00d2*/ 	.short	(.L_1389 - .L_1388)


	//   ....[0]....
.L_1388:
        /*00d4*/ 	.word	0x00000070


	//   ....[1]....
        /*00d8*/ 	.word	0x00000bb0


	//----- nvinfo : EIATTR_MAX_THREADS
	.align		4
.L_1389:
        /*00dc*/ 	.byte	0x04, 0x05
        /*00de*/ 	.short	(.L_1391 - .L_1390)
.L_1390:
        /*00e0*/ 	.word	0x00000400
        /*00e4*/ 	.word	0x00000001
        /*00e8*/ 	.word	0x00000001


	//----- nvinfo : EIATTR_CRS_STACK_SIZE
	.align		4
.L_1391:
        /*00ec*/ 	.byte	0x04, 0x1e
        /*00ee*/ 	.short	(.L_1393 - .L_1392)
.L_1392:
        /*00f0*/ 	.word	0x00000000


	//----- nvinfo : EIATTR_CBANK_PARAM_SIZE
	.align		4
.L_1393:
        /*00f4*/ 	.byte	0x03, 0x19
        /*00f6*/ 	.short	0x0128


	//----- nvinfo : EIATTR_PARAM_CBANK
	.align		4
        /*00f8*/ 	.byte	0x04, 0x0a
        /*00fa*/ 	.short	(.L_1395 - .L_1394)
	.align		4
.L_1394:
        /*00fc*/ 	.word	index@(.nv.constant0._ZN10layer_norm22ln_bwd_finalize_kernelINS_22Kernel_traits_finalizeILj768E13__nv_bfloat16S2_S2_S2_fjLb0ELj1024ELj4ENS_18Kernel_traits_baseILj768ES2_S2_S2_S2_fjLj1024EEEEELb0ELb0EEEvNS_9BwdParamsE)
        /*0100*/ 	.short	0x0210
        /*0102*/ 	.short	0x0128


	//----- nvinfo : EIATTR_SW_WAR
	.align		4
.L_1395:
        /*0104*/ 	.byte	0x04, 0x36
        /*0106*/ 	.short	(.L_1397 - .L_1396)
.L_1396:
        /*0108*/ 	.word	0x00000008
.L_1397:


//--------------------- .nv.info._ZN10layer_norm13ln_bwd_kernelINS_13Kernel_traitsI13__nv_bfloat16S2_S2_S2_fjLj768ELj1ELj4ELj1ELj16ENS_18Kernel_traits_baseILj768ES2_S2_S2_S2_fjLj128EEEEELb1ELb0ELb1ELb0EEEvNS_9BwdParamsE --------------------------
	.section	.nv.info._ZN10layer_norm13ln_bwd_kernelINS_13Kernel_traitsI13__nv_bfloat16S2_S2_S2_fjLj768ELj1ELj4ELj1ELj16ENS_18Kernel_traits_baseILj768ES2_S2_S2_S2_fjLj128EEEEELb1ELb0ELb1ELb0EEEvNS_9BwdParamsE,"",@"SHT_CUDA_INFO"
	.sectionflags	@""
	.align	4


	//----- nvinfo : EIATTR_CUDA_API_VERSION
	.align		4
        /*0000*/ 	.byte	0x04, 0x37
        /*0002*/ 	.short	(.L_1399 - .L_1398)
.L_1398:
        /*0004*/ 	.word	0x00000082


	//----- nvinfo : EIATTR_KPARAM_INFO
	.align		4
.L_1399:
        /*0008*/ 	.byte	0x04, 0x17
        /*000a*/ 	.short	(.L_1401 - .L_1400)
.L_1400:
        /*000c*/ 	.word	0x00000000
        /*0010*/ 	.short	0x0000
        /*0012*/ 	.short	0x0000
        /*0014*/ 	.byte	0x00, 0xf0, 0xa1, 0x04


	//----- nvinfo : EIATTR_SPARSE_MMA_MASK
	.align		4
.L_1401:
        /*0018*/ 	.byte	0x03, 0x50
        /*001a*/ 	.short	0x0000


	//----- nvinfo : EIATTR_MAXREG_COUNT
	.align		4
        /*001c*/ 	.byte	0x03, 0x1b
        /*001e*/ 	.short	0x00ff


	//----- nvinfo : EIATTR_NUM_BARRIERS
	.align		4
        /*0020*/ 	.byte	0x02, 0x4c
        /*0022*/ 	.byte	0x01
	.zero		1


	//----- nvinfo : EIATTR_MERCURY_ISA_VERSION
	.align		4
        /*0024*/ 	.byte	0x03, 0x5f
        /*0026*/ 	.short	0x0101


	//----- nvinfo : EIATTR_COOP_GROUP_MASK_REGIDS
	.align		4
        /*0028*/ 	.byte	0x04, 0x29
        /*002a*/ 	.short	(.L_1403 - .L_1402)


	//   ....[0]....
.L_1402:
        /*002c*/ 	.word	0xffffffff


	//   ....[1]....
        /*0030*/ 	.word	0xffffffff


	//   ....[2]....
        /*0034*/ 	.word	0xffffffff


	//   ....[3]....
        /*0038*/ 	.word	0xffffffff


	//   ....[4]....
        /*003c*/ 	.word	0xffffffff


	//   ....[5]....
        /*0040*/ 	.word	0xffffffff


	//   ....[6]....
        /*0044*/ 	.word	0xffffffff


	//   ....[7]....
        /*0048*/ 	.word	0xffffffff


	//   ....[8]....
        /*004c*/ 	.word	0xffffffff


	//   ....[9]....
        /*0050*/ 	.word	0xffffffff


	//   ....[10]....
        /*0054*/ 	.word	0x05000056


	//   ....[11]....
        /*0058*/ 	.word	0x05000056


	//   ....[12]....
        /*005c*/ 	.word	0x05000056


	//   ....[13]....
        /*0060*/ 	.word	0x05000056


	//   ....[14]....
        /*0064*/ 	.word	0x05000056


	//   ....[15]....
        /*0068*/ 	.word	0x05000056


	//   ....[16]....
        /*006c*/ 	.word	0x05000056


	//   ....[17]....
        /*0070*/ 	.word	0x05000056


	//   ....[18]....
        /*0074*/ 	.word	0x05000056


	//   ....[19]....
        /*0078*/ 	.word	0x05000056


	//----- nvinfo : EIATTR_COOP_GROUP_INSTR_OFFSETS
	.align		4
.L_1403:
        /*007c*/ 	.byte	0x04, 0x28
        /*007e*/ 	.short	(.L_1405 - .L_1404)


	//   ....[0]....
.L_1404:
        /*0080*/ 	.word	0x00001df0


	//   ....[1]....
        /*0084*/ 	.word	0x00001e00


	//   ....[2]....
        /*0088*/ 	.word	0x00001e30


	//   ....[3]....
        /*008c*/ 	.word	0x00001e40


	//   ....[4]....
        /*0090*/ 	.word	0x00001e70


	//   ....[5]....
        /*0094*/ 	.word	0x00001e80


	//   ....[6]....
        /*0098*/ 	.word	0x00001eb0


	//   ....[7]....
        /*009c*/ 	.word	0x00001ec0


	//   ....[8]....
        /*00a0*/ 	.word	0x00001ef0


	//   ....[9]....
        /*00a4*/ 	.word	0x00001f00


	//   ....[10]....
        /*00a8*/ 	.word	0x00005430


	//   ....[11]....
        /*00ac*/ 	.word	0x000054d0


	//   ....[12]....
        /*00b0*/ 	.word	0x00005530


	//   ....[13]....
        /*00b4*/ 	.word	0x00005590


	//   ....[14]....
        /*00b8*/ 	.word	0x00005600


	//   ....[15]....
        /*00bc*/ 	.word	0x00005660


	//   ....[16]....
        /*00c0*/ 	.word	0x000056d0


	//   ....[17]....
        /*00c4*/ 	.word	0x00005730


	//   ....[18]....
        /*00c8*/ 	.word	0x000057a0


	//   ....[19]....
        /*00cc*/ 	.word	0x00005800


	//----- nvinfo : EIATTR_EXIT_INSTR_OFFSETS
	.align		4
.L_1405:
        /*00d0*/ 	.byte	0x04, 0x1c
        /*00d2*/ 	.short	(.L_1407 - .L_1406)


	//   ....[0]....
.L_1406:
        /*00d4*/ 	.word	0x000053a0


	//   ....[1]....
        /*00d8*/ 	.word	0x000053d0


	//----- nvinfo : EIATTR_MAX_THREADS
	.align		4
.L_1407:
        /*00dc*/ 	.byte	0x04, 0x05
        /*00de*/ 	.short	(.L_1409 - .L_1408)
.L_1408:
        /*00e0*/ 	.word	0x00000080
        /*00e4*/ 	.word	0x00000001
        /*00e8*/ 	.word	0x00000001


	//----- nvinfo : EIATTR_CRS_STACK_SIZE
	.align		4
.L_1409:
        /*00ec*/ 	.byte	0x04, 0x1e
        /*00ee*/ 	.short	(.L_1411 - .L_1410)
.L_1410:
        /*00f0*/ 	.word	0x00000000


	//----- nvinfo : EIATTR_CBANK_PARAM_SIZE
	.align		4
.L_1411:
        /*00f4*/ 	.byte	0x03, 0x19
        /*00f6*/ 	.short	0x0128


	//----- nvinfo : EIATTR_PARAM_CBANK
	.align		4
        /*00f8*/ 	.byte	0x04, 0x0a
        /*00fa*/ 	.short	(.L_1413 - .L_1412)
	.align		4
.L_1412:
        /*00fc*/ 	.word	index@(.nv.constant0._ZN10layer_norm13ln_bwd_kernelINS_13Kernel_traitsI13__nv_bfloat16S2_S2_S2_fjLj768ELj1ELj4ELj1ELj16ENS_18Kernel_traits_baseILj768ES2_S2_S2_S2_fjLj128EEEEELb1ELb0ELb1ELb0EEEvNS_9BwdParamsE)
        /*0100*/ 	.short	0x0210
        /*0102*/ 	.short	0x0128


	//----- nvinfo : EIATTR_SW_WAR
	.align		4
.L_1413:
        /*0104*/ 	.byte	0x04, 0x36
        /*0106*/ 	.short	(.L_1415 - .L_1414)
.L_1414:
        /*0108*/ 	.word	0x00000008
.L_1415:


//--------------------- .nv.info._ZN10layer_norm22ln_bwd_finalize_kernelINS_22Kernel_traits_finalizeILj768E13__nv_bfloat16S2_S2_S2_fjLb0ELj1024ELj4ENS_18Kernel_traits_baseILj768ES2_S2_S2_S2_fjLj1024EEEEELb0ELb1EEEvNS_9BwdParamsE --------------------------
	.section	.nv.info._ZN10layer_norm22ln_bwd_finalize_kernelINS_22Kernel_traits_finalizeILj768E13__nv_bfloat16S2_S2_S2_fjLb0ELj1024ELj4ENS_18Kernel_traits_baseILj768ES2_S2_S2_S2_fjLj1024EEEEELb0ELb1EEEvNS_9BwdParamsE,"",@"SHT_CUDA_INFO"
	.sectionflags	@""
	.align	4


	//----- nvinfo : EIATTR_CUDA_API_VERSION
	.align		4
        /*0000*/ 	.byte	0x04, 0x37
        /*0002*/ 	.short	(.L_1417 - .L_1416)
.L_1416:
        /*0004*/ 	.word	0x00000082


	//----- nvinfo : EIATTR_KPARAM_INFO
	.align		4
.L_1417:
        /*0008*/ 	.byte	0x04, 0x17
        /*000a*/ 	.short	(.L_1419 - .L_1418)
.L_1418:
        /*000c*/ 	.word	0x00000000
        /*0010*/ 	.short	0x0000
        /*0012*/ 	.short	0x0000
        /*0014*/ 	.byte	0x00, 0xf0, 0xa1, 0x04


	//----- nvinfo : EIATTR_SPARSE_MMA_MASK
	.align		4
.L_1419:
        /*0018*/ 	.byte	0x03, 0x50
        /*001a*/ 	.short	0x0000


	//----- nvinfo : EIATTR_MAXREG_COUNT
	.align		4
        /*001c*/ 	.byte	0x03, 0x1b
        /*001e*/ 	.short	0x0040


	//----- nvinfo : EIATTR_NUM_BARRIERS
	.align		4
        /*0020*/ 	.byte	0x02, 0x4c
        /*0022*/ 	.byte	0x01
	.zero		1


	//----- nvinfo : EIATTR_MERCURY_ISA_VERSION
	.align		4
        /*0024*/ 	.byte	0x03, 0x5f
        /*0026*/ 	.short	0x0101


	//----- nvinfo : EIATTR_COOP_GROUP_MASK_REGIDS
	.align		4
        /*0028*/ 	.byte	0x04, 0x29
        /*002a*/ 	.short	(.L_1421 - .L_1420)


	//   ....[0]....
.L_1420:
        /*002c*/ 	.word	0xffffffff


	//   ....[1]....
        /*0030*/ 	.word	0xffffffff


	//   ....[2]....
        /*0034*/ 	.word	0xffffffff


	//   ....[3]....
        /*0038*/ 	.word	0xffffffff


	//   ....[4]....
        /*003c*/ 	.word	0xffffffff


	//   ....[5]....
        /*0040*/ 	.word	0xffffffff


	//   ....[6]....
        /*0044*/ 	.word	0xffffffff


	//   ....[7]....
        /*0048*/ 	.word	0xffffffff


	//   ....[8]....
        /*004c*/ 	.word	0xffffffff


	//   ....[9]....
        /*0050*/ 	.word	0xffffffff


	//   ....[10]....
        /*0054*/ 	.word	0x05000011


	//   ....[11]....
        /*0058*/ 	.word	0x05000011


	//   ....[12]....
        /*005c*/ 	.word	0x05000011


	//   ....[13]....
        /*0060*/ 	.word	0x05000011


	//   ....[14]....
        /*0064*/ 	.word	0x05000011


	//   ....[15]....
        /*0068*/ 	.word	0x05000011


	//   ....[16]....
        /*006c*/ 	.word	0x05000011


	//   ....[17]....
        /*0070*/ 	.word	0x05000011


	//   ....[18]....
        /*0074*/ 	.word	0x05000011


	//   ....[19]....
        /*0078*/ 	.word	0x05000011


	//----- nvinfo : EIATTR_COOP_GROUP_INSTR_OFFSETS
	.align		4
.L_1421:
        /*007c*/ 	.byte	0x04, 0x28
        /*007e*/ 	.short	(.L_1423 - .L_1422)


	//   ....[0]....
.L_1422:
        /*0080*/ 	.word	0x000008e0


	//   ....[1]....
        /*0084*/ 	.word	0x000008f0


	//   ....[2]....
        /*0088*/ 	.word	0x00000920


	//   ....[3]....
        /*008c*/ 	.word	0x00000930


	//   ....[4]....
        /*0090*/ 	.word	0x00000960


	//   ....[5]....
        /*0094*/ 	.word	0x00000970


	//   ....[6]....
        /*0098*/ 	.word	0x000009a0


	//   ....[7]....
        /*009c*/ 	.word	0x000009b0


	//   ....[8]....
        /*00a0*/ 	.word	0x000009e0


	//   ....[9]....
        /*00a4*/ 	.word	0x000009f0


	//   ....[10]....
        /*00a8*/ 	.word	0x00000bf0


	//   ....[11]....
        /*00ac*/ 	.word	0x00000c60


	//   ....[12]....
        /*00b0*/ 	.word	0x00000cd0


	//   ....[13]....
        /*00b4*/ 	.word	0x00000d40


	//   ....[14]....
        /*00b8*/ 	.word	0x00000db0


	//   ....[15]....
        /*00bc*/ 	.word	0x00000e10


	//   ....[16]....
        /*00c0*/ 	.word	0x00000e80


	//   ....[17]....
        /*00c4*/ 	.word	0x00000ef0


	//   ....[18]....
        /*00c8*/ 	.word	0x00000f60


	//   ....[19]....
        /*00cc*/ 	.word	0x00000fd0


	//----- nvinfo : EIATTR_EXIT_INSTR_OFFSETS
	.align		4
.L_1423:
        /*00d0*/ 	.byte	0x04, 0x1c
        /*00d2*/ 	.short	(.L_1425 - .L_1424)


	//   ....[0]....
.L_1424:
        /*00d4*/ 	.word	0x00000070


	//   ....[1]....
        /*00d8*/ 	.word	0x00000b90


	//----- nvinfo : EIATTR_MAX_THREADS
	.align		4
.L_1425:
        /*00dc*/ 	.byte	0x04, 0x05
        /*00de*/ 	.short	(.L_1427 - .L_1426)
.L_1426:
        /*00e0*/ 	.word	0x00000400
        /*00e4*/ 	.word	0x00000001
        /*00e8*/ 	.word	0x00000001


	//----- nvinfo : EIATTR_CRS_STACK_SIZE
	.align		4
.L_1427:
        /*00ec*/ 	.byte	0x04, 0x1e
        /*00ee*/ 	.short	(.L_1429 - .L_1428)
.L_1428:
        /*00f0*/ 	.word	0x00000000


	//----- nvinfo : EIATTR_CBANK_PARAM_SIZE
	.align		4
.L_1429:
        /*00f4*/ 	.byte	0x03, 0x19
        /*00f6*/ 	.short	0x0128


	//----- nvinfo : EIATTR_PARAM_CBANK
	.align		4
        /*00f8*/ 	.byte	0x04, 0x0a
        /*00fa*/ 	.short	(.L_1431 - .L_1430)
	.align		4
.L_1430:
        /*00fc*/ 	.word	index@(.nv.constant0._ZN10layer_norm22ln_bwd_finalize_kernelINS_22Kernel_traits_finalizeILj768E13__nv_bfloat16S2_S2_S2_fjLb0ELj1024ELj4ENS_18Kernel_traits_baseILj768ES2_S2_S2_S2_fjLj1024EEEEELb0ELb1EEEvNS_9BwdParamsE)
        /*0100*/ 	.short	0x0210
        /*0102*/ 	.short	0x0128


	//----- nvinfo : EIATTR_SW_WAR
	.align		4
.L_1431:
        /*0104*/ 	.byte	0x04, 0x36
        /*0106*/ 	.short	(.L_1433 - .L_1432)
.L_1432:
        /*0108*/ 	.word	0x00000008
.L_1433:


//--------------------- .nv.info._ZN10layer_norm13ln_bwd_kernelINS_13Kernel_traitsI13__nv_bfloat16S2_S2_S2_fjLj768ELj1ELj4ELj1ELj16ENS_18Kernel_traits_baseILj768ES2_S2_S2_S2_fjLj128EEEEELb1ELb0ELb1ELb1EEEvNS_9BwdParamsE --------------------------
	.section	.nv.info._ZN10layer_norm13ln_bwd_kernelINS_13Kernel_traitsI13__nv_bfloat16S2_S2_S2_fjLj768ELj1ELj4ELj1ELj16ENS_18Kernel_traits_baseILj768ES2_S2_S2_S2_fjLj128EEEEELb1ELb0ELb1ELb1EEEvNS_9BwdParamsE,"",@"SHT_CUDA_INFO"
	.sectionflags	@""
	.align	4


	//----- nvinfo : EIATTR_CUDA_API_VERSION
	.align		4
        /*0000*/ 	.byte	0x04, 0x37
        /*0002*/ 	.short	(.L_1435 - .L_1434)
.L_1434:
        /*0004*/ 	.word	0x00000082


	//----- nvinfo : EIATTR_KPARAM_INFO
	.align		4
.L_1435:
        /*0008*/ 	.byte	0x04, 0x17
        /*000a*/ 	.short	(.L_1437 - .L_1436)
.L_1436:
        /*000c*/ 	.word	0x00000000
        /*0010*/ 	.short	0x0000
        /*0012*/ 	.short	0x0000
        /*0014*/ 	.byte	0x00, 0xf0, 0xa1, 0x04


	//----- nvinfo : EIATTR_SPARSE_MMA_MASK
	.align		4
.L_1437:
        /*0018*/ 	.byte	0x03, 0x50
        /*001a*/ 	.short	0x0000


	//----- nvinfo : EIATTR_MAXREG_COUNT
	.align		4
        /*001c*/ 	.byte	0x03, 0x1b
        /*001e*/ 	.short	0x00ff


	//----- nvinfo : EIATTR_NUM_BARRIERS
	.align		4
        /*0020*/ 	.byte	0x02, 0x4c
        /*0022*/ 	.byte	0x01
	.zero		1


	//----- nvinfo : EIATTR_MERCURY_ISA_VERSION
	.align		4
        /*0024*/ 	.byte	0x03, 0x5f
        /*0026*/ 	.short	0x0101


	//----- nvinfo : EIATTR_COOP_GROUP_MASK_REGIDS
	.align		4
        /*0028*/ 	.byte	0x04, 0x29
        /*002a*/ 	.short	(.L_1439 - .L_1438)


	//   ....[0]....
.L_1438:
        /*002c*/ 	.word	0xffffffff


	//   ....[1]....
        /*0030*/ 	.word	0xffffffff


	//   ....[2]....
        /*0034*/ 	.word	0xffffffff


	//   ....[3]....
        /*0038*/ 	.word	0xffffffff


	//   ....[4]....
        /*003c*/ 	.word	0xffffffff


	//   ....[5]....
        /*0040*/ 	.word	0xffffffff


	//   ....[6]....
        /*0044*/ 	.word	0xffffffff


	//   ....[7]....
        /*0048*/ 	.word	0xffffffff


	//   ....[8]....
        /*004c*/ 	.word	0xffffffff


	//   ....[9]....
        /*0050*/ 	.word	0xffffffff


	//   ....[10]....
        /*0054*/ 	.word	0x050000aa


	//   ....[11]....
        /*0058*/ 	.word	0x050000aa


	//   ....[12]....
        /*005c*/ 	.word	0x050000aa


	//   ....[13]....
        /*0060*/ 	.word	0x050000aa


	//   ....[14]....
        /*0064*/ 	.word	0x050000aa


	//   ....[15]....
        /*0068*/ 	.word	0x050000aa


	//   ....[16]....
        /*006c*/ 	.word	0x050000aa


	//   ....[17]....
        /*0070*/ 	.word	0x050000aa


	//   ....[18]....
        /*0074*/ 	.word	0x050000aa


	//   ....[19]....
        /*0078*/ 	.word	0x050000aa


	//----- nvinfo : EIATTR_COOP_GROUP_INSTR_OFFSETS
	.align		4
.L_1439:
        /*007c*/ 	.byte	0x04, 0x28
        /*007e*/ 	.short	(.L_1441 - .L_1440)


	//   ....[0]....
.L_1440:
        /*0080*/ 	.word	0x00001c70


	//   ....[1]....
        /*0084*/ 	.word	0x00001c90


	//   ....[2]....
        /*0088*/ 	.word	0x00001ca0


	//   ....[3]....
        /*008c*/ 	.word	0x00001cd0


	//   ....[4]....
        /*0090*/ 	.word	0x00001ce0


	//   ....[5]....
        /*0094*/ 	.word	0x00001d10


	//   ....[6]....
        /*0098*/ 	.word	0x00001d20


	//   ....[7]....
        /*009c*/ 	.word	0x00001d50


	//   ....[8]....
        /*00a0*/ 	.word	0x00001d60


	//   ....[9]....
        /*00a4*/ 	.word	0x00001d80


	//   ....[10]....
        /*00a8*/ 	.word	0x00004da0


	//   ....[11]....
        /*00ac*/ 	.word	0x00004e30


	//   ....[12]....
        /*00b0*/ 	.word	0x00004ea0


	//   ....[13]....
        /*00b4*/ 	.word	0x00004f00


	//   ....[14]....
        /*00b8*/ 	.word	0x00004f70


	//   ....[15]....
        /*00bc*/ 	.word	0x00004fd0


	//   ....[16]....
        /*00c0*/ 	.word	0x00005040


	//   ....[17]....
        /*00c4*/ 	.word	0x000050a0


	//   ....[18]....
        /*00c8*/ 	.word	0x00005110


	//   ....[19]....
        /*00cc*/ 	.word	0x00005170


	//----- nvinfo : EIATTR_EXIT_INSTR_OFFSETS
	.align		4
.L_1441:
        /*00d0*/ 	.byte	0x04, 0x1c
        /*00d2*/ 	.short	(.L_1443 - .L_1442)


	//   ....[0]....
.L_1442:
        /*00d4*/ 	.word	0x00004d30


	//----- nvinfo : EIATTR_MAX_THREADS
	.align		4
.L_1443:
        /*00d8*/ 	.byte	0x04, 0x05
        /*00da*/ 	.short	(.L_1445 - .L_1444)
.L_1444:
        /*00dc*/ 	.word	0x00000080
        /*00e0*/ 	.word	0x00000001
        /*00e4*/ 	.word	0x00000001


	//----- nvinfo : EIATTR_CRS_STACK_SIZE
	.align		4
.L_1445:
        /*00e8*/ 	.byte	0x04, 0x1e
        /*00ea*/ 	.short	(.L_1447 - .L_1446)
.L_1446:
        /*00ec*/ 	.word	0x00000000


	//----- nvinfo : EIATTR_CBANK_PARAM_SIZE
	.align		4
.L_1447:
        /*00f0*/ 	.byte	0x03, 0x19
        /*00f2*/ 	.short	0x0128


	//----- nvinfo : EIATTR_PARAM_CBANK
	.align		4
        /*00f4*/ 	.byte	0x04, 0x0a
        /*00f6*/ 	.short	(.L_1449 - .L_1448)
	.align		4
.L_1448:
        /*00f8*/ 	.word	index@(.nv.constant0._ZN10layer_norm13ln_bwd_kernelINS_13Kernel_traitsI13__nv_bfloat16S2_S2_S2_fjLj768ELj1ELj4ELj1ELj16ENS_18Kernel_traits_baseILj768ES2_S2_S2_S2_fjLj128EEEEELb1ELb0ELb1ELb1EEEvNS_9BwdParamsE)
        /*00fc*/ 	.short	0x0210
        /*00fe*/ 	.short	0x0128


	//----- nvinfo : EIATTR_SW_WAR
	.align		4
.L_1449:
        /*0100*/ 	.byte	0x04, 0x36
        /*0102*/ 	.short	(.L_1451 - .L_1450)
.L_1450:
        /*0104*/ 	.word	0x00000008
.L_1451:


//--------------------- .nv.info._ZN10layer_norm13ln_bwd_kernelINS_13Kernel_traitsI13__nv_bfloat16S2_S2_S2_fjLj768ELj1ELj4ELj1ELj16ENS_18Kernel_traits_baseILj768ES2_S2_S2_S2_fjLj128EEEEELb1ELb1ELb0ELb0EEEvNS_9BwdParamsE --------------------------
	.section	.nv.info._ZN10layer_norm13ln_bwd_kernelINS_13Kernel_traitsI13__nv_bfloat16S2_S2_S2_fjLj768ELj1ELj4ELj1ELj16ENS_18Kernel_traits_baseILj768ES2_S2_S2_S2_fjLj128EEEEELb1ELb1ELb0ELb0EEEvNS_9BwdParamsE,"",@"SHT_CUDA_INFO"
	.sectionflags	@""
	.align	4


	//----- nvinfo : EIATTR_CUDA_API_VERSION
	.align		4
        /*0000*/ 	.byte	0x04, 0x37
        /*0002*/ 	.short	(.L_1453 - .L_1452)
.L_1452:
        /*0004*/ 	.word	0x00000082


	//----- nvinfo : EIATTR_KPARAM_INFO
	.align		4
.L_1453:
        /*0008*/ 	.byte	0x04, 0x17
        /*000a*/ 	.short	(.L_1455 - .L_1454)
.L_1454:
        /*000c*/ 	.word	0x00000000
        /*0010*/ 	.short	0x0000
        /*0012*/ 	.short	0x0000
        /*0014*/ 	.byte	0x00, 0xf0, 0xa1, 0x04


	//----- nvinfo : EIATTR_SPARSE_MMA_MASK
	.align		4
.L_1455:
        /*0018*/ 	.byte	0x03, 0x50
        /*001a*/ 	.short	0x0000


	//----- nvinfo : EIATTR_MAXREG_COUNT
	.align		4
        /*001c*/ 	.byte	0x03, 0x1b
        /*001e*/ 	.short	0x00ff


	//----- nvinfo : EIATTR_NUM_BARRIERS
	.align		4
        /*0020*/ 	.byte	0x02, 0x4c
        /*0022*/ 	.byte	0x01
	.zero		1


	//----- nvinfo : EIATTR_MERCURY_ISA_VERSION
	.align		4
        /*0024*/ 	.byte	0x03, 0x5f
        /*0026*/ 	.short	0x0101


	//----- nvinfo : EIATTR_COOP_GROUP_MASK_REGIDS
	.align		4
        /*0028*/ 	.byte	0x04, 0x29
        /*002a*/ 	.short	(.L_1457 - .L_1456)


	//   ....[0]....
.L_1456:
        /*002c*/ 	.word	0xffffffff


	//   ....[1]....
        /*0030*/ 	.word	0xffffffff


	//   ....[2]....
        /*0034*/ 	.word	0xffffffff


	//   ....[3]....
        /*0038*/ 	.word	0xffffffff


	//   ....[4]....
        /*003c*/ 	.word	0xffffffff


	//   ....[5]....
        /*0040*/ 	.word	0xffffffff


	//   ....[6]....
        /*0044*/ 	.word	0xffffffff


	//   ....[7]....
        /*0048*/ 	.word	0xffffffff


	//   ....[8]....
        /*004c*/ 	.word	0xffffffff


	//   ....[9]....
        /*0050*/ 	.word	0xffffffff


	//   ....[10]....
        /*0054*/ 	.word	0x050000cd


	//   ....[11]....
        /*0058*/ 	.word	0x050000cd


	//   ....[12]....
        /*005c*/ 	.word	0x050000cd


	//   ....[13]....
        /*0060*/ 	.word	0x050000cd


	//   ....[14]....
        /*0064*/ 	.word	0x050000cd


	//   ....[15]....
        /*0068*/ 	.word	0x050000cd


	//   ....[16]....
        /*006c*/ 	.word	0x050000cd


	//   ....[17]....
        /*0070*/ 	.word	0x050000cd


	//   ....[18]....
        /*0074*/ 	.word	0x050000cd


	//   ....[19]....
        /*0078*/ 	.word	0x050000cd


	//----- nvinfo : EIATTR_COOP_GROUP_INSTR_OFFSETS
	.align		4
.L_1457:
        /*007c*/ 	.byte	0x04, 0x28
        /*007e*/ 	.short	(.L_1459 - .L_1458)


	//   ....[0]....
.L_1458:
        /*0080*/ 	.word	0x00001e20


	//   ....[1]....
        /*0084*/ 	.word	0x00001e30


	//   ....[2]....
        /*0088*/ 	.word	0x00001e60


	//   ....[3]....
        /*008c*/ 	.word	0x00001e70


	//   ....[4]....
        /*0090*/ 	.word	0x00001ea0


	//   ....[5]....
        /*0094*/ 	.word	0x00001eb0


	//   ....[6]....
        /*0098*/ 	.word	0x00001ee0


	//   ....[7]....
        /*009c*/ 	.word	0x00001ef0


	//   ....[8]....
        /*00a0*/ 	.word	0x00001f20


	//   ....[9]....
        /*00a4*/ 	.word	0x00001f30


	//   ....[10]....
        /*00a8*/ 	.word	0x00004f60


	//   ....[11]....
        /*00ac*/ 	.word	0x00004ff0


	//   ....[12]....
        /*00b0*/ 	.word	0x00005060


	//   ....[13]....
        /*00b4*/ 	.word	0x000050c0


	//   ....[14]....
        /*00b8*/ 	.word	0x00005130


	//   ....[15]....
        /*00bc*/ 	.word	0x00005190


	//   ....[16]....
        /*00c0*/ 	.word	0x00005200


	//   ....[17]....
        /*00c4*/ 	.word	0x00005260


	//   ....[18]....
        /*00c8*/ 	.word	0x000052d0


	//   ....[19]....
        /*00cc*/ 	.word	0x00005330


	//----- nvinfo : EIATTR_EXIT_INSTR_OFFSETS
	.align		4
.L_1459:
        /*00d0*/ 	.byte	0x04, 0x1c
        /*00d2*/ 	.short	(.L_1461 - .L_1460)


	//   ....[0]....
.L_1460:
        /*00d4*/ 	.word	0x00004e70


	//   ....[1]....
        /*00d8*/ 	.word	0x00004ef0


	//----- nvinfo : EIATTR_MAX_THREADS
	.align		4
.L_1461:
        /*00dc*/ 	.byte	0x04, 0x05
        /*00de*/ 	.short	(.L_1463 - .L_1462)
.L_1462:
        /*00e0*/ 	.word	0x00000080
        /*00e4*/ 	.word	0x00000001
        /*00e8*/ 	.word	0x00000001


	//----- nvinfo : EIATTR_CRS_STACK_SIZE
	.align		4
.L_1463:
        /*00ec*/ 	.byte	0x04, 0x1e
        /*00ee*/ 	.short	(.L_1465 - .L_1464)
.L_1464:
        /*00f0*/ 	.word	0x00000000


	//----- nvinfo : EIATTR_CBANK_PARAM_SIZE
	.align		4
.L_1465:
        /*00f4*/ 	.byte	0x03, 0x19
        /*00f6*/ 	.short	0x0128


	//----- nvinfo : EIATTR_PARAM_CBANK
	.align		4
        /*00f8*/ 	.byte	0x04, 0x0a
        /*00fa*/ 	.short	(.L_1467 - .L_1466)
	.align		4
.L_1466:
        /*00fc*/ 	.word	index@(.nv.constant0._ZN10layer_norm13ln_bwd_kernelINS_13Kernel_traitsI13__nv_bfloat16S2_S2_S2_fjLj768ELj1ELj4ELj1ELj16ENS_18Kernel_traits_baseILj768ES2_S2_S2_S2_fjLj128EEEEELb1ELb1ELb0ELb0EEEvNS_9BwdParamsE)
        /*0100*/ 	.short	0x0210
        /*0102*/ 	.short	0x0128


	//----- nvinfo : EIATTR_SW_WAR
	.align		4
.L_1467:
        /*0104*/ 	.byte	0x04, 0x36
        /*0106*/ 	.short	(.L_1469 - .L_1468)
.L_1468:
        /*0108*/ 	.word	0x00000008
.L_1469:


//--------------------- .nv.info._ZN10layer_norm13ln_bwd_kernelINS_13Kernel_traitsI13__nv_bfloat16S2_S2_S2_fjLj768ELj1ELj4ELj1ELj16ENS_18Kernel_traits_baseILj768ES2_S2_S2_S2_fjLj128EEEEELb1ELb1ELb0ELb1EEEvNS_9BwdParamsE --------------------------
	.section	.nv.info._ZN10layer_norm13ln_bwd_kernelINS_13Kernel_traitsI13__nv_bfloat16S2_S2_S2_fjLj768ELj1ELj4ELj1ELj16ENS_18Kernel_traits_baseILj768ES2_S2_S2_S2_fjLj128EEEEELb1ELb1ELb0ELb1EEEvNS_9BwdParamsE,"",@"SHT_CUDA_INFO"
	.sectionflags	@""
	.align	4


	//----- nvinfo : EIATTR_CUDA_API_VERSION
	.align		4
        /*0000*/ 	.byte	0x04, 0x37
        /*0002*/ 	.short	(.L_1471 - .L_1470)
.L_1470:
        /*0004*/ 	.word	0x00000082


	//----- nvinfo : EIATTR_KPARAM_INFO
	.align		4
.L_1471:
        /*0008*/ 	.byte	0x04, 0x17
        /*000a*/ 	.short	(.L_1473 - .L_1472)
.L_1472:
        /*000c*/ 	.word	0x00000000
        /*0010*/ 	.short	0x0000
        /*0012*/ 	.short	0x0000
        /*0014*/ 	.byte	0x00, 0xf0, 0xa1, 0x04


	//----- nvinfo : EIATTR_SPARSE_MMA_MASK
	.align		4
.L_1473:
        /*0018*/ 	.byte	0x03, 0x50
        /*001a*/ 	.short	0x0000


	//----- nvinfo : EIATTR_MAXREG_COUNT
	.align		4
        /*001c*/ 	.byte	0x03, 0x1b
        /*001e*/ 	.short	0x00ff


	//----- nvinfo : EIATTR_NUM_BARRIERS
	.align		4
        /*0020*/ 	.byte	0x02, 0x4c
        /*0022*/ 	.byte	0x01
	.zero		1


	//----- nvinfo : EIATTR_MERCURY_ISA_VERSION
	.align		4
        /*0024*/ 	.byte	0x03, 0x5f
        /*0026*/ 	.short	0x0101


	//----- nvinfo : EIATTR_COOP_GROUP_MASK_REGIDS
	.align		4
        /*0028*/ 	.byte	0x04, 0x29
        /*002a*/ 	.short	(.L_1475 - .L_1474)


	//   ....[0]....
.L_1474:
        /*002c*/ 	.word	0xffffffff


	//   ....[1]....
        /*0030*/ 	.word	0xffffffff


	//   ....[2]....
        /*0034*/ 	.word	0xffffffff


	//   ....[3]....
        /*0038*/ 	.word	0xffffffff


	//   ....[4]....
        /*003c*/ 	.word	0xffffffff


	//   ....[5]....
        /*0040*/ 	.word	0xffffffff


	//   ....[6]....
        /*0044*/ 	.word	0xffffffff


	//   ....[7]....
        /*0048*/ 	.word	0xffffffff


	//   ....[8]....
        /*004c*/ 	.word	0xffffffff


	//   ....[9]....
        /*0050*/ 	.word	0xffffffff


	//   ....[10]....
        /*0054*/ 	.word	0x050000c4


	//   ....[11]....
        /*0058*/ 	.word	0x050000c4


	//   ....[12]....
        /*005c*/ 	.word	0x050000c4


	//   ....[13]....
        /*0060*/ 	.word	0x050000c4


	//   ....[14]....
        /*0064*/ 	.word	0x050000c4


	//   ....[15]....
        /*0068*/ 	.word	0x050000c4


	//   ....[16]....
        /*006c*/ 	.word	0x050000c4


	//   ....[17]....
        /*0070*/ 	.word	0x050000c4


	//   ....[18]....
        /*0074*/ 	.word	0x050000c4


	//   ....[19]....
        /*0078*/ 	.word	0x050000c4


	//----- nvinfo : EIATTR_COOP_GROUP_INSTR_OFFSETS
	.align		4
.L_1475:
        /*007c*/ 	.byte	0x04, 0x28
        /*007e*/ 	.short	(.L_1477 - .L_1476)


	//   ....[0]....
.L_1476:
        /*0080*/ 	.word	0x00001b90


	//   ....[1]....
        /*0084*/ 	.word	0x00001ba0


	//   ....[2]....
        /*0088*/ 	.word	0x00001bd0


	//   ....[3]....
        /*008c*/ 	.word	0x00001be0


	//   ....[4]....
        /*0090*/ 	.word	0x00001c10


	//   ....[5]....
        /*0094*/ 	.word	0x00001c20


	//   ....[6]....
        /*0098*/ 	.word	0x00001c50


	//   ....[7]....
        /*009c*/ 	.word	0x00001c60


	//   ....[8]....
        /*00a0*/ 	.word	0x00001c90


	//   ....[9]....
        /*00a4*/ 	.word	0x00001ca0


	//   ....[10]....
        /*00a8*/ 	.word	0x00004dc0


	//   ....[11]....
        /*00ac*/ 	.word	0x00004e50


	//   ....[12]....
        /*00b0*/ 	.word	0x00004ec0


	//   ....[13]....
        /*00b4*/ 	.word	0x00004f20


	//   ....[14]....
        /*00b8*/ 	.word	0x00004f90


	//   ....[15]....
        /*00bc*/ 	.word	0x00004ff0


	//   ....[16]....
        /*00c0*/ 	.word	0x00005060


	//   ....[17]....
        /*00c4*/ 	.word	0x000050c0


	//   ....[18]....
        /*00c8*/ 	.word	0x00005130


	//   ....[19]....
        /*00cc*/ 	.word	0x00005190


	//----- nvinfo : EIATTR_EXIT_INSTR_OFFSETS
	.align		4
.L_1477:
        /*00d0*/ 	.byte	0x04, 0x1c
        /*00d2*/ 	.short	(.L_1479 - .L_1478)


	//   ....[0]....
.L_1478:
        /*00d4*/ 	.word	0x00004d50


	//----- nvinfo : EIATTR_MAX_THREADS
	.align		4
.L_1479:
        /*00d8*/ 	.byte	0x04, 0x05
        /*00da*/ 	.short	(.L_1481 - .L_1480)
.L_1480:
        /*00dc*/ 	.word	0x00000080
        /*00e0*/ 	.word	0x00000001
        /*00e4*/ 	.word	0x00000001


	//----- nvinfo : EIATTR_CRS_STACK_SIZE
	.align		4
.L_1481:
        /*00e8*/ 	.byte	0x04, 0x1e
        /*00ea*/ 	.short	(.L_1483 - .L_1482)
.L_1482:
        /*00ec*/ 	.word	0x00000000


	//----- nvinfo : EIATTR_CBANK_PARAM_SIZE
	.align		4
.L_1483:
        /*00f0*/ 	.byte	0x03, 0x19
        /*00f2*/ 	.short	0x0128


	//----- nvinfo : EIATTR_PARAM_CBANK
	.align		4
        /*00f4*/ 	.byte	0x04, 0x0a
        /*00f6*/ 	.short	(.L_1485 - .L_1484)
	.align		4
.L_1484:
        /*00f8*/ 	.word	index@(.nv.constant0._ZN10layer_norm13ln_bwd_kernelINS_13Kernel_traitsI13__nv_bfloat16S2_S2_S2_fjLj768ELj1ELj4ELj1ELj16ENS_18Kernel_traits_baseILj768ES2_S2_S2_S2_fjLj128EEEEELb1ELb1ELb0ELb1EEEvNS_9BwdParamsE)
        /*00fc*/ 	.short	0x0210
        /*00fe*/ 	.short	0x0128


	//----- nvinfo : EIATTR_SW_WAR
	.align		4
.L_1485:
        /*0100*/ 	.byte	0x04, 0x36
        /*0102*/ 	.short	(.L_1487 - .L_1486)
.L_1486:
        /*0104*/ 	.word	0x00000008
.L_1487:


//--------------------- .nv.info._ZN10layer_norm22ln_bwd_finalize_kernelINS_22Kernel_traits_finalizeILj768E13__nv_bfloat16S2_S2_S2_fjLb1ELj1024ELj4ENS_18Kernel_traits_baseILj768ES2_S2_S2_S2_fjLj1024EEEEELb1ELb0EEEvNS_9BwdParamsE --------------------------
	.section	.nv.info._ZN10layer_norm22ln_bwd_finalize_kernelINS_22Kernel_traits_finalizeILj768E13__nv_bfloat16S2_S2_S2_fjLb1ELj1024ELj4ENS_18Kernel_traits_baseILj768ES2_S2_S2_S2_fjLj1024EEEEELb1ELb0EEEvNS_9BwdParamsE,"",@"SHT_CUDA_INFO"
	.sectionflags	@""
	.align	4


	//----- nvinfo : EIATTR_CUDA_API_VERSION
	.align		4
        /*0000*/ 	.byte	0x04, 0x37
        /*0002*/ 	.short	(.L_1489 - .L_1488)
.L_1488:
        /*0004*/ 	.word	0x00000082


	//----- nvinfo : EIATTR_KPARAM_INFO
	.align		4
.L_1489:
        /*0008*/ 	.byte	0x04, 0x17
        /*000a*/ 	.short	(.L_1491 - .L_1490)
.L_1490:
        /*000c*/ 	.word	0x00000000
        /*0010*/ 	.short	0x0000
        /*0012*/ 	.short	0x0000
        /*0014*/ 	.byte	0x00, 0xf0, 0xa1, 0x04


	//----- nvinfo : EIATTR_SPARSE_MMA_MASK
	.align		4
.L_1491:
        /*0018*/ 	.byte	0x03, 0x50
        /*001a*/ 	.short	0x0000


	//----- nvinfo : EIATTR_MAXREG_COUNT
	.align		4
        /*001c*/ 	.byte	0x03, 0x1b
        /*001e*/ 	.short	0x0040


	//----- nvinfo : EIATTR_NUM_BARRIERS
	.align		4
        /*0020*/ 	.byte	0x02, 0x4c
        /*0022*/ 	.byte	0x01
	.zero		1


	//----- nvinfo : EIATTR_MERCURY_ISA_VERSION
	.align		4
        /*0024*/ 	.byte	0x03, 0x5f
        /*0026*/ 	.short	0x0101


	//----- nvinfo : EIATTR_COOP_GROUP_MASK_REGIDS
	.align		4
        /*0028*/ 	.byte	0x04, 0x29
        /*002a*/ 	.short	(.L_1493 - .L_1492)


	//   ....[0]....
.L_1492:
        /*002c*/ 	.word	0xffffffff


	//   ....[1]....
        /*0030*/ 	.word	0xffffffff


	//   ....[2]....
        /*0034*/ 	.word	0xffffffff


	//   ....[3]....
        /*0038*/ 	.word	0xffffffff


	//   ....[4]....
        /*003c*/ 	.word	0xffffffff


	//   ....[5]....
        /*0040*/ 	.word	0xffffffff


	//   ....[6]....
        /*0044*/ 	.word	0xffffffff


	//   ....[7]....
        /*0048*/ 	.word	0xffffffff


	//   ....[8]....
        /*004c*/ 	.word	0xffffffff


	//   ....[9]....
        /*0050*/ 	.word	0xffffffff


	//   ....[10]....
        /*0054*/ 	.word	0xffffffff


	//   ....[11]....
        /*0058*/ 	.word	0xffffffff


	//   ....[12]....
        /*005c*/ 	.word	0xffffffff


	//   ....[13]....
        /*0060*/ 	.word	0xffffffff


	//   ....[14]....
        /*0064*/ 	.word	0xffffffff


	//   ....[15]....
        /*0068*/ 	.word	0x05000014


	//   ....[16]....
        /*006c*/ 	.word	0x05000014


	//   ....[17]....
        /*0070*/ 	.word	0x05000014


	//   ....[18]....
        /*0074*/ 	.word	0x05000014


	//   ....[19]....
        /*0078*/ 	.word	0x05000014


	//   ....[20]....
        /*007c*/ 	.word	0x05000014


	//   ....[21]....
        /*0080*/ 	.word	0x05000014


	//   ....[22]....
        /*0084*/ 	.word	0x05000014


	//   ....[23]....
        /*0088*/ 	.word	0x05000014


	//   ....[24]....
        /*008c*/ 	.word	0x05000014


	//   ....[25]....
        /*0090*/ 	.word	0x05000014


	//   ....[26]....
        /*0094*/ 	.word	0x05000014


	//   ....[27]....
        /*0098*/ 	.word	0x05000014


	//   ....[28]....
        /*009c*/ 	.word	0x05000014


	//   ....[29]....
        /*00a0*/ 	.word	0x05000014


	//----- nvinfo : EIATTR_COOP_GROUP_INSTR_OFFSETS
	.align		4
.L_1493:
        /*00a4*/ 	.byte	0x04, 0x28
        /*00a6*/ 	.short	(.L_1495 - .L_1494)


	//   ....[0]....
.L_1494:
        /*00a8*/ 	.word	0x00000ad0


	//   ....[1]....
        /*00ac*/ 	.word	0x00000ae0


	//   ....[2]....
        /*00b0*/ 	.word	0x00000af0


	//   ....[3]....
        /*00b4*/ 	.word	0x00000b20


	//   ....[4]....
        /*00b8*/ 	.word	0x00000b40


	//   ....[5]....
        /*00bc*/ 	.word	0x00000b50


	//   ....[6]....
        /*00c0*/ 	.word	0x00000b90


	//   ....[7]....
        /*00c4*/ 	.word	0x00000ba0


	//   ....[8]....
        /*00c8*/ 	.word	0x00000bb0


	//   ....[9]....
        /*00cc*/ 	.word	0x00000be0


	//   ....[10]....
        /*00d0*/ 	.word	0x00000c00


	//   ....[11]....
        /*00d4*/ 	.word	0x00000c10


	//   ....[12]....
        /*00d8*/ 	.word	0x00000c40


	//   ....[13]....
        /*00dc*/ 	.word	0x00000c60


	//   ....[14]....
        /*00e0*/ 	.word	0x00000c70


	//   ....[15]....
        /*00e4*/ 	.word	0x00000f20


	//   ....[16]....
        /*00e8*/ 	.word	0x00000f90


	//   ....[17]....
        /*00ec*/ 	.word	0x00001000


	//   ....[18]....
        /*00f0*/ 	.word	0x00001070


	//   ....[19]....
        /*00f4*/ 	.word	0x000010e0


	//   ....[20]....
        /*00f8*/ 	.word	0x00001140


	//   ....[21]....
        /*00fc*/ 	.word	0x000011b0


	//   ....[22]....
        /*0100*/ 	.word	0x00001220


	//   ....[23]....
        /*0104*/ 	.word	0x00001290


	//   ....[24]....
        /*0108*/ 	.word	0x00001300


	//   ....[25]....
        /*010c*/ 	.word	0x00001360


	//   ....[26]....
        /*0110*/ 	.word	0x000013d0


	//   ....[27]....
        /*0114*/ 	.word	0x00001440


	//   ....[28]....
        /*0118*/ 	.word	0x000014b0


	//   ....[29]....
        /*011c*/ 	.word	0x00001520


	//----- nvinfo : EIATTR_EXIT_INSTR_OFFSETS
	.align		4
.L_1495:
        /*0120*/ 	.byte	0x04, 0x1c
        /*0122*/ 	.short	(.L_1497 - .L_1496)


	//   ....[0]....
.L_1496:
        /*0124*/ 	.word	0x00000070


	//   ....[1]....
        /*0128*/ 	.word	0x00000ec0


	//----- nvinfo : EIATTR_MAX_THREADS
	.align		4
.L_1497:
        /*012c*/ 	.byte	0x04, 0x05
        /*012e*/ 	.short	(.L_1499 - .L_1498)
.L_1498:
        /*0130*/ 	.word	0x00000400
        /*0134*/ 	.word	0x00000001
        /*0138*/ 	.word	0x00000001


	//----- nvinfo : EIATTR_CRS_STACK_SIZE
	.align		4
.L_1499:
        /*013c*/ 	.byte	0x04, 0x1e
        /*013e*/ 	.short	(.L_1501 - .L_1500)
.L_1500:
        /*0140*/ 	.word	0x00000000


	//----- nvinfo : EIATTR_CBANK_PARAM_SIZE
	.align		4
.L_1501:
        /*0144*/ 	.byte	0x03, 0x19
        /*0146*/ 	.short	0x0128


	//----- nvinfo : EIATTR_PARAM_CBANK
	.align		4
        /*0148*/ 	.byte	0x04, 0x0a
        /*014a*/ 	.short	(.L_1503 - .L_1502)
	.align		4
.L_1502:
        /*014c*/ 	.word	index@(.nv.constant0._ZN10layer_norm22ln_bwd_finalize_kernelINS_22Kernel_traits_finalizeILj768E13__nv_bfloat16S2_S2_S2_fjLb1ELj1024ELj4ENS_18Kernel_traits_baseILj768ES2_S2_S2_S2_fjLj1024EEEEELb1ELb0EEEvNS_9BwdParamsE)
        /*0150*/ 	.short	0x0210
        /*0152*/ 	.short	0x0128


	//----- nvinfo : EIATTR_SW_WAR
	.align		4
.L_1503:
        /*0154*/ 	.byte	0x04, 0x36
        /*0156*/ 	.short	(.L_1505 - .L_1504)
.L_1504:
        /*0158*/ 	.word	0x00000008
.L_1505:


//--------------------- .nv.info._ZN10layer_norm13ln_bwd_kernelINS_13Kernel_traitsI13__nv_bfloat16S2_S2_S2_fjLj768ELj1ELj4ELj1ELj16ENS_18Kernel_traits_baseILj768ES2_S2_S2_S2_fjLj128EEEEELb1ELb1ELb1ELb0EEEvNS_9BwdParamsE --------------------------
	.section	.nv.info._ZN10layer_norm13ln_bwd_kernelINS_13Kernel_traitsI13__nv_bfloat16S2_S2_S2_fjLj768ELj1ELj4ELj1ELj16ENS_18Kernel_traits_baseILj768ES2_S2_S2_S2_fjLj128EEEEELb1ELb1ELb1ELb0EEEvNS_9BwdParamsE,"",@"SHT_CUDA_INFO"
	.sectionflags	@""
	.align	4


	//----- nvinfo : EIATTR_CUDA_API_VERSION
	.align		4
        /*0000*/ 	.byte	0x04, 0x37
        /*0002*/ 	.short	(.L_1507 - .L_1506)
.L_1506:
        /*0004*/ 	.word	0x00000082


	//----- nvinfo : EIATTR_KPARAM_INFO
	.align		4
.L_1507:
        /*0008*/ 	.byte	0x04, 0x17
        /*000a*/ 	.short	(.L_1509 - .L_1508)
.L_1508:
        /*000c*/ 	.word	0x00000000
        /*0010*/ 	.short	0x0000
        /*0012*/ 	.short	0x0000
        /*0014*/ 	.byte	0x00, 0xf0, 0xa1, 0x04


	//----- nvinfo : EIATTR_SPARSE_MMA_MASK
	.align		4
.L_1509:
        /*0018*/ 	.byte	0x03, 0x50
        /*001a*/ 	.short	0x0000


	//----- nvinfo : EIATTR_MAXREG_COUNT
	.align		4
        /*001c*/ 	.byte	0x03, 0x1b
        /*001e*/ 	.short	0x00ff


	//----- nvinfo : EIATTR_NUM_BARRIERS
	.align		4
        /*0020*/ 	.byte	0x02, 0x4c
        /*0022*/ 	.byte	0x01
	.zero		1


	//----- nvinfo : EIATTR_MERCURY_ISA_VERSION
	.align		4
        /*0024*/ 	.byte	0x03, 0x5f
        /*0026*/ 	.short	0x0101


	//----- nvinfo : EIATTR_COOP_GROUP_MASK_REGIDS
	.align		4
        /*0028*/ 	.byte	0x04, 0x29
        /*002a*/ 	.short	(.L_1511 - .L_1510)


	//   ....[0]....
.L_1510:
        /*002c*/ 	.word	0xffffffff


	//   ....[1]....
        /*0030*/ 	.word	0xffffffff


	//   ....[2]....
        /*0034*/ 	.word	0xffffffff


	//   ....[3]....
        /*0038*/ 	.word	0xffffffff


	//   ....[4]....
        /*003c*/ 	.word	0xffffffff


	//   ....[5]....
        /*0040*/ 	.word	0xffffffff


	//   ....[6]....
        /*0044*/ 	.word	0xffffffff


	//   ....[7]....
        /*0048*/ 	.word	0xffffffff


	//   ....[8]....
        /*004c*/ 	.word	0xffffffff


	//   ....[9]....
        /*0050*/ 	.word	0xffffffff


	//   ....[10]....
        /*0054*/ 	.word	0x050000ac


	//   ....[11]....
        /*0058*/ 	.word	0x050000ac


	//   ....[12]....
        /*005c*/ 	.word	0x050000ac


	//   ....[13]....
        /*0060*/ 	.word	0x050000ac


	//   ....[14]....
        /*0064*/ 	.word	0x050000ac


	//   ....[15]....
        /*0068*/ 	.word	0x050000ac


	//   ....[16]....
        /*006c*/ 	.word	0x050000ac


	//   ....[17]....
        /*0070*/ 	.word	0x050000ac


	//   ....[18]....
        /*0074*/ 	.word	0x050000ac


	//   ....[19]....
        /*0078*/ 	.word	0x050000ac


	//----- nvinfo : EIATTR_COOP_GROUP_INSTR_OFFSETS
	.align		4
.L_1511:
        /*007c*/ 	.byte	0x04, 0x28
        /*007e*/ 	.short	(.L_1513 - .L_1512)


	//   ....[0]....
.L_1512:
        /*0080*/ 	.word	0x00002170


	//   ....[1]....
        /*0084*/ 	.word	0x00002180


	//   ....[2]....
        /*0088*/ 	.word	0x000021b0


	//   ....[3]....
        /*008c*/ 	.word	0x000021c0


	//   ....[4]....
        /*0090*/ 	.word	0x000021f0


	//   ....[5]....
        /*0094*/ 	.word	0x00002200


	//   ....[6]....
        /*0098*/ 	.word	0x00002230


	//   ....[7]....
        /*009c*/ 	.word	0x00002240


	//   ....[8]....
        /*00a0*/ 	.word	0x00002270


	//   ....[9]....
        /*00a4*/ 	.word	0x00002280


	//   ....[10]....
        /*00a8*/ 	.word	0x00006900


	//   ....[11]....
        /*00ac*/ 	.word	0x00006990


	//   ....[12]....
        /*00b0*/ 	.word	0x00006a00


	//   ....[13]....
        /*00b4*/ 	.word	0x00006a60


	//   ....[14]....
        /*00b8*/ 	.word	0x00006ad0


	//   ....[15]....
        /*00bc*/ 	.word	0x00006b30


	//   ....[16]....
        /*00c0*/ 	.word	0x00006ba0


	//   ....[17]....
        /*00c4*/ 	.word	0x00006c00


	//   ....[18]....
        /*00c8*/ 	.word	0x00006c70


	//   ....[19]....
        /*00cc*/ 	.word	0x00006cd0


	//----- nvinfo : EIATTR_EXIT_INSTR_OFFSETS
	.align		4
.L_1513:
        /*00d0*/ 	.byte	0x04, 0x1c
        /*00d2*/ 	.short	(.L_1515 - .L_1514)


	//   ....[0]....
.L_1514:
        /*00d4*/ 	.word	0x00006810


	//   ....[1]....
        /*00d8*/ 	.word	0x00006890


	//----- nvinfo : EIATTR_MAX_THREADS
	.align		4
.L_1515:
        /*00dc*/ 	.byte	0x04, 0x05
        /*00de*/ 	.short	(.L_1517 - .L_1516)
.L_1516:
        /*00e0*/ 	.word	0x00000080
        /*00e4*/ 	.word	0x00000001
        /*00e8*/ 	.word	0x00000001


	//----- nvinfo : EIATTR_CRS_STACK_SIZE
	.align		4
.L_1517:
        /*00ec*/ 	.byte	0x04, 0x1e
        /*00ee*/ 	.short	(.L_1519 - .L_1518)
.L_1518:
        /*00f0*/ 	.word	0x00000000


	//----- nvinfo : EIATTR_CBANK_PARAM_SIZE
	.align		4
.L_1519:
        /*00f4*/ 	.byte	0x03, 0x19
        /*00f6*/ 	.short	0x0128


	//----- nvinfo : EIATTR_PARAM_CBANK
	.align		4
        /*00f8*/ 	.byte	0x04, 0x0a
        /*00fa*/ 	.short	(.L_1521 - .L_1520)
	.align		4
.L_1520:
        /*00fc*/ 	.word	index@(.nv.constant0._ZN10layer_norm13ln_bwd_kernelINS_13Kernel_traitsI13__nv_bfloat16S2_S2_S2_fjLj768ELj1ELj4ELj1ELj16ENS_18Kernel_traits_baseILj768ES2_S2_S2_S2_fjLj128EEEEELb1ELb1ELb1ELb0EEEvNS_9BwdParamsE)
        /*0100*/ 	.short	0x0210
        /*0102*/ 	.short	0x0128


	//----- nvinfo : EIATTR_SW_WAR
	.align		4
.L_1521:
        /*0104*/ 	.byte	0x04, 0x36
        /*0106*/ 	.short	(.L_1523 - .L_1522)
.L_1522:
        /*0108*/ 	.word	0x00000008
.L_1523:


//--------------------- .nv.info._ZN10layer_norm22ln_bwd_finalize_kernelINS_22Kernel_traits_finalizeILj768E13__nv_bfloat16S2_S2_S2_fjLb1ELj1024ELj4ENS_18Kernel_traits_baseILj768ES2_S2_S2_S2_fjLj1024EEEEELb1ELb1EEEvNS_9BwdParamsE --------------------------
	.section	.nv.info._ZN10layer_norm22ln_bwd_finalize_kernelINS_22Kernel_traits_finalizeILj768E13__nv_bfloat16S2_S2_S2_fjLb1ELj1024ELj4ENS_18Kernel_traits_baseILj768ES2_S2_S2_S2_fjLj1024EEEEELb1ELb1EEEvNS_9BwdParamsE,"",@"SHT_CUDA_INFO"
	.sectionflags	@""
	.align	4


	//----- nvinfo : EIATTR_CUDA_API_VERSION
	.align		4
        /*0000*/ 	.byte	0x04, 0x37
        /*0002*/ 	.short	(.L_1525 - .L_1524)
.L_1524:
        /*0004*/ 	.word	0x00000082


	//----- nvinfo : EIATTR_KPARAM_INFO
	.align		4
.L_1525:
        /*0008*/ 	.byte	0x04, 0x17
        /*000a*/ 	.short	(.L_1527 - .L_1526)
.L_1526:
        /*000c*/ 	.word	0x00000000
        /*0010*/ 	.short	0x0000
        /*0012*/ 	.short	0x0000
        /*0014*/ 	.byte	0x00, 0xf0, 0xa1, 0x04


	//----- nvinfo : EIATTR_SPARSE_MMA_MASK
	.align		4
.L_1527:
        /*0018*/ 	.byte	0x03, 0x50
        /*001a*/ 	.short	0x0000


	//----- nvinfo : EIATTR_MAXREG_COUNT
	.align		4
        /*001c*/ 	.byte	0x03, 0x1b
        /*001e*/ 	.short	0x0040


	//----- nvinfo : EIATTR_NUM_BARRIERS
	.align		4
        /*0020*/ 	.byte	0x02, 0x4c
        /*0022*/ 	.byte	0x01
	.zero		1


	//----- nvinfo : EIATTR_MERCURY_ISA_VERSION
	.align		4
        /*0024*/ 	.byte	0x03, 0x5f
        /*0026*/ 	.short	0x0101


	//----- nvinfo : EIATTR_COOP_GROUP_MASK_REGIDS
	.align		4
        /*0028*/ 	.byte	0x04, 0x29
        /*002a*/ 	.short	(.L_1529 - .L_1528)


	//   ....[0]....
.L_1528:
        /*002c*/ 	.word	0xffffffff


	//   ....[1]....
        /*0030*/ 	.word	0xffffffff


	//   ....[2]....
        /*0034*/ 	.word	0xffffffff


	//   ....[3]....
        /*0038*/ 	.word	0xffffffff


	//   ....[4]....
        /*003c*/ 	.word	0xffffffff


	//   ....[5]....
        /*0040*/ 	.word	0xffffffff


	//   ....[6]....
        /*0044*/ 	.word	0xffffffff


	//   ....[7]....
        /*0048*/ 	.word	0xffffffff


	//   ....[8]....
        /*004c*/ 	.word	0xffffffff


	//   ....[9]....
        /*0050*/ 	.word	0xffffffff


	//   ....[10]....
        /*0054*/ 	.word	0xffffffff


	//   ....[11]....
        /*0058*/ 	.word	0xffffffff


	//   ....[12]....
        /*005c*/ 	.word	0xffffffff


	//   ....[13]....
        /*0060*/ 	.word	0xffffffff


	//   ....[14]....
        /*0064*/ 	.word	0xffffffff


	//   ....[15]....
        /*0068*/ 	.word	0x05000014


	//   ....[16]....
        /*006c*/ 	.word	0x05000014


	//   ....[17]....
        /*0070*/ 	.word	0x05000014


	//   ....[18]....
        /*0074*/ 	.word	0x05000014


	//   ....[19]....
        /*0078*/ 	.word	0x05000014


	//   ....[20]....
        /*007c*/ 	.word	0x05000014


	//   ....[21]....
        /*0080*/ 	.word	0x05000014


	//   ....[22]....
        /*0084*/ 	.word	0x05000014


	//   ....[23]....
        /*0088*/ 	.word	0x05000014


	//   ....[24]....
        /*008c*/ 	.word	0x05000014


	//   ....[25]....
        /*0090*/ 	.word	0x05000014


	//   ....[26]....
        /*0094*/ 	.word	0x05000014


	//   ....[27]....
        /*0098*/ 	.word	0x05000014


	//   ....[28]....
        /*009c*/ 	.word	0x05000014


	//   ....[29]....
        /*00a0*/ 	.word	0x05000014


	//----- nvinfo : EIATTR_COOP_GROUP_INSTR_OFFSETS
	.align		4
.L_1529:
        /*00a4*/ 	.byte	0x04, 0x28
        /*00a6*/ 	.short	(.L_1531 - .L_1530)


	//   ....[0]....
.L_1530:
        /*00a8*/ 	.word	0x00000ab0


	//   ....[1]....
        /*00ac*/ 	.word	0x00000ac0


	//   ....[2]....
        /*00b0*/ 	.word	0x00000ad0


	//   ....[3]....
        /*00b4*/ 	.word	0x00000b00


	//   ....[4]....
        /*00b8*/ 	.word	0x00000b20


	//   ....[5]....
        /*00bc*/ 	.word	0x00000b30


	//   ....[6]....
        /*00c0*/ 	.word	0x00000b60


	//   ....[7]....
        /*00c4*/ 	.word	0x00000b80


	//   ....[8]....
        /*00c8*/ 	.word	0x00000b90


	//   ....[9]....
        /*00cc*/ 	.word	0x00000bc0


	//   ....[10]....
        /*00d0*/ 	.word	0x00000be0


	//   ....[11]....
        /*00d4*/ 	.word	0x00000bf0


	//   ....[12]....
        /*00d8*/ 	.word	0x00000c20


	//   ....[13]....
        /*00dc*/ 	.word	0x00000c40


	//   ....[14]....
        /*00e0*/ 	.word	0x00000c50


	//   ....[15]....
        /*00e4*/ 	.word	0x00000ee0


	//   ....[16]....
        /*00e8*/ 	.word	0x00000f50


	//   ....[17]....
        /*00ec*/ 	.word	0x00000fc0


	//   ....[18]....
        /*00f0*/ 	.word	0x00001030


	//   ....[19]....
        /*00f4*/ 	.word	0x000010a0


	//   ....[20]....
        /*00f8*/ 	.word	0x00001100


	//   ....[21]....
        /*00fc*/ 	.word	0x00001170


	//   ....[22]....
        /*0100*/ 	.word	0x000011e0


	//   ....[23]....
        /*0104*/ 	.word	0x00001250


	//   ....[24]....
        /*0108*/ 	.word	0x000012c0


	//   ....[25]....
        /*010c*/ 	.word	0x00001320


	//   ....[26]....
        /*0110*/ 	.word	0x00001390


	//   ....[27]....
        /*0114*/ 	.word	0x00001400


	//   ....[28]....
        /*0118*/ 	.word	0x00001470


	//   ....[29]....
        /*011c*/ 	.word	0x000014e0


	//----- nvinfo : EIATTR_EXIT_INSTR_OFFSETS
	.align		4
.L_1531:
        /*0120*/ 	.byte	0x04, 0x1c
        /*0122*/ 	.short	(.L_1533 - .L_1532)


	//   ....[0]....
.L_1532:
        /*0124*/ 	.word	0x00000070


	//   ....[1]....
        /*0128*/ 	.word	0x00000e80


	//----- nvinfo : EIATTR_MAX_THREADS
	.align		4
.L_1533:
        /*012c*/ 	.byte	0x04, 0x05
        /*012e*/ 	.short	(.L_1535 - .L_1534)
.L_1534:
        /*0130*/ 	.word	0x00000400
        /*0134*/ 	.word	0x00000001
        /*0138*/ 	.word	0x00000001


	//----- nvinfo : EIATTR_CRS_STACK_SIZE
	.align		4
.L_1535:
        /*013c*/ 	.byte	0x04, 0x1e
        /*013e*/ 	.short	(.L_1537 - .L_1536)
.L_1536:
        /*0140*/ 	.word	0x00000000


	//----- nvinfo : EIATTR_CBANK_PARAM_SIZE
	.align		4
.L_1537:
        /*0144*/ 	.byte	0x03, 0x19
        /*0146*/ 	.short	0x0128


	//----- nvinfo : EIATTR_PARAM_CBANK
	.align		4
        /*0148*/ 	.byte	0x04, 0x0a
        /*014a*/ 	.short	(.L_1539 - .L_1538)
	.align		4
.L_1538:
        /*014c*/ 	.word	index@(.nv.constant0._ZN10layer_norm22ln_bwd_finalize_kernelINS_22Kernel_traits_finalizeILj768E13__nv_bfloat16S2_S2_S2_fjLb1ELj1024ELj4ENS_18Kernel_traits_baseILj768ES2_S2_S2_S2_fjLj1024EEEEELb1ELb1EEEvNS_9BwdParamsE)
        /*0150*/ 	.short	0x0210
        /*0152*/ 	.short	0x0128


	//----- nvinfo : EIATTR_SW_WAR
	.align		4
.L_1539:
        /*0154*/ 	.byte	0x04, 0x36
        /*0156*/ 	.short	(.L_1541 - .L_1540)
.L_1540:
        /*0158*/ 	.word	0x00000008
.L_1541:


//--------------------- .nv.info._ZN10layer_norm13ln_bwd_kernelINS_13Kernel_traitsI13__nv_bfloat16S2_S2_S2_fjLj768ELj1ELj4ELj1ELj16ENS_18Kernel_traits_baseILj768ES2_S2_S2_S2_fjLj128EEEEELb1ELb1ELb1ELb1EEEvNS_9BwdParamsE --------------------------
	.section	.nv.info._ZN10layer_norm13ln_bwd_kernelINS_13Kernel_traitsI13__nv_bfloat16S2_S2_S2_fjLj768ELj1ELj4ELj1ELj16ENS_18Kernel_traits_baseILj768ES2_S2_S2_S2_fjLj128EEEEELb1ELb1ELb1ELb1EEEvNS_9BwdParamsE,"",@"SHT_CUDA_INFO"
	.sectionflags	@""
	.align	4


	//----- nvinfo : EIATTR_CUDA_API_VERSION
	.align		4
        /*0000*/ 	.byte	0x04, 0x37
        /*0002*/ 	.short	(.L_1543 - .L_1542)
.L_1542:
        /*0004*/ 	.word	0x00000082


	//----- nvinfo : EIATTR_KPARAM_INFO
	.align		4
.L_1543:
        /*0008*/ 	.byte	0x04, 0x17
        /*000a*/ 	.short	(.L_1545 - .L_1544)
.L_1544:
        /*000c*/ 	.word	0x00000000
        /*0010*/ 	.short	0x0000
        /*0012*/ 	.short	0x0000
        /*0014*/ 	.byte	0x00, 0xf0, 0xa1, 0x04


	//----- nvinfo : EIATTR_SPARSE_MMA_MASK
	.align		4
.L_1545:
        /*0018*/ 	.byte	0x03, 0x50
        /*001a*/ 	.short	0x0000


	//----- nvinfo : EIATTR_MAXREG_COUNT
	.align		4
        /*001c*/ 	.byte	0x03, 0x1b
        /*001e*/ 	.short	0x00ff


	//----- nvinfo : EIATTR_NUM_BARRIERS
	.align		4
        /*0020*/ 	.byte	0x02, 0x4c
        /*0022*/ 	.byte	0x01
	.zero		1


	//----- nvinfo : EIATTR_MERCURY_ISA_VERSION
	.align		4
        /*0024*/ 	.byte	0x03, 0x5f
        /*0026*/ 	.short	0x0101


	//----- nvinfo : EIATTR_COOP_GROUP_MASK_REGIDS
	.align		4
        /*0028*/ 	.byte	0x04, 0x29
        /*002a*/ 	.short	(.L_1547 - .L_1546)


	//   ....[0]....
.L_1546:
        /*002c*/ 	.word	0xffffffff


	//   ....[1]....
        /*0030*/ 	.word	0xffffffff


	//   ....[2]....
        /*0034*/ 	.word	0xffffffff


	//   ....[3]....
        /*0038*/ 	.word	0xffffffff


	//   ....[4]....
        /*003c*/ 	.word	0xffffffff


	//   ....[5]....
        /*0040*/ 	.word	0xffffffff


	//   ....[6]....
        /*0044*/ 	.word	0xffffffff


	//   ....[7]....
        /*0048*/ 	.word	0xffffffff


	//   ....[8]....
        /*004c*/ 	.word	0xffffffff


	//   ....[9]....
        /*0050*/ 	.word	0xffffffff


	//   ....[10]....
        /*0054*/ 	.word	0x050000d2


	//   ....[11]....
        /*0058*/ 	.word	0x050000d2


	//   ....[12]....
        /*005c*/ 	.word	0x050000d2


	//   ....[13]....
        /*0060*/ 	.word	0x050000d2


	//   ....[14]....
        /*0064*/ 	.word	0x050000d2


	//   ....[15]....
        /*0068*/ 	.word	0x050000d2


	//   ....[16]....
        /*006c*/ 	.word	0x050000d2


	//   ....[17]....
        /*0070*/ 	.word	0x050000d2


	//   ....[18]....
        /*0074*/ 	.word	0x050000d2


	//   ....[19]....
        /*0078*/ 	.word	0x050000d2


	//----- nvinfo : EIATTR_COOP_GROUP_INSTR_OFFSETS
	.align		4
.L_1547:
        /*007c*/ 	.byte	0x04, 0x28
        /*007e*/ 	.short	(.L_1549 - .L_1548)


	//   ....[0]....
.L_1548:
        /*0080*/ 	.word	0x00001e50


	//   ....[1]....
        /*0084*/ 	.word	0x00001e60


	//   ....[2]....
        /*0088*/ 	.word	0x00001e90


	//   ....[3]....
        /*008c*/ 	.word	0x00001ea0


	//   ....[4]....
        /*0090*/ 	.word	0x00001ed0


	//   ....[5]....
        /*0094*/ 	.word	0x00001ee0


	//   ....[6]....
        /*0098*/ 	.word	0x00001f10


	//   ....[7]....
        /*009c*/ 	.word	0x00001f20


	//   ....[8]....
        /*00a0*/ 	.word	0x00001f50


	//   ....[9]....
        /*00a4*/ 	.word	0x00001f60


	//   ....[10]....
        /*00a8*/ 	.word	0x00006190


	//   ....[11]....
        /*00ac*/ 	.word	0x00006220


	//   ....[12]....
        /*00b0*/ 	.word	0x00006290


	//   ....[13]....
        /*00b4*/ 	.word	0x000062f0


	//   ....[14]....
        /*00b8*/ 	.word	0x00006360


	//   ....[15]....
        /*00bc*/ 	.word	0x000063c0


	//   ....[16]....
        /*00c0*/ 	.word	0x00006430


	//   ....[17]....
        /*00c4*/ 	.word	0x00006490


	//   ....[18]....
        /*00c8*/ 	.word	0x00006500


	//   ....[19]....
        /*00cc*/ 	.word	0x00006560


	//----- nvinfo : EIATTR_EXIT_INSTR_OFFSETS
	.align		4
.L_1549:
        /*00d0*/ 	.byte	0x04, 0x1c
        /*00d2*/ 	.short	(.L_1551 - .L_1550)


	//   ....[0]....
.L_1550:
        /*00d4*/ 	.word	0x00006120


	//----- nvinfo : EIATTR_MAX_THREADS
	.align		4
.L_1551:
        /*00d8*/ 	.byte	0x04, 0x05
        /*00da*/ 	.short	(.L_1553 - .L_1552)
.L_1552:
        /*00dc*/ 	.word	0x00000080
        /*00e0*/ 	.word	0x00000001
        /*00e4*/ 	.word	0x00000001


	//----- nvinfo : EIATTR_CRS_STACK_SIZE
	.align		4
.L_1553:
        /*00e8*/ 	.byte	0x04, 0x1e
        /*00ea*/ 	.short	(.L_1555 - .L_1554)
.L_1554:
        /*00ec*/ 	.word	0x00000000


	//----- nvinfo : EIATTR_CBANK_PARAM_SIZE
	.align		4
.L_1555:
        /*00f0*/ 	.byte	0x03, 0x19
        /*00f2*/ 	.short	0x0128


	//----- nvinfo : EIATTR_PARAM_CBANK
	.align		4
        /*00f4*/ 	.byte	0x04, 0x0a
        /*00f6*/ 	.short	(.L_1557 - .L_1556)
	.align		4
.L_1556:
        /*00f8*/ 	.word	index@(.nv.constant0._ZN10layer_norm13ln_bwd_kernelINS_13Kernel_traitsI13__nv_bfloat16S2_S2_S2_fjLj768ELj1ELj4ELj1ELj16ENS_18Kernel_traits_baseILj768ES2_S2_S2_S2_fjLj128EEEEELb1ELb1ELb1ELb1EEEvNS_9BwdParamsE)
        /*00fc*/ 	.short	0x0210
        /*00fe*/ 	.short	0x0128


	//----- nvinfo : EIATTR_SW_WAR
	.align		4
.L_1557:
        /*0100*/ 	.byte	0x04, 0x36
        /*0102*/ 	.short	(.L_1559 - .L_1558)
.L_1558:
        /*0104*/ 	.word	0x00000008
.L_1559:


//--------------------- .nv.info._ZN10layer_norm13ln_bwd_kernelINS_13Kernel_traitsI6__halfS2_S2_S2_fjLj768ELj1ELj4ELj1ELj16ENS_18Kernel_traits_baseILj768ES2_S2_S2_S2_fjLj128EEEEELb0ELb0ELb0ELb0EEEvNS_9BwdParamsE --------------------------
	.section	.nv.info._ZN10layer_norm13ln_bwd_kernelINS_13Kernel_traitsI6__halfS2_S2_S2_fjLj768ELj1ELj4ELj1ELj16ENS_18Kernel_traits_baseILj768ES2_S2_S2_S2_fjLj128EEEEELb0ELb0ELb0ELb0EEEvNS_9BwdParamsE,"",@"SHT_CUDA_INFO"
	.sectionflags	@""
	.align	4


	//----- nvinfo : EIATTR_CUDA_API_VERSION
	.align		4
        /*0000*/ 	.byte	0x04, 0x37
        /*0002*/ 	.short	(.L_1561 - .L_1560)
.L_1560:
        /*0004*/ 	.word	0x00000082


	//----- nvinfo : EIATTR_KPARAM_INFO
	.align		4
.L_1561:
        /*0008*/ 	.byte	0x04, 0x17
        /*000a*/ 	.short	(.L_1563 - .L_1562)
.L_1562:
        /*000c*/ 	.word	0x00000000
        /*0010*/ 	.short	0x0000
        /*0012*/ 	.short	0x0000
        /*0014*/ 	.byte	0x00, 0xf0, 0xa1, 0x04


	//----- nvinfo : EIATTR_SPARSE_MMA_MASK
	.align		4
.L_1563:
        /*0018*/ 	.byte	0x03, 0x50
        /*001a*/ 	.short	0x0000


	//----- nvinfo : EIATTR_MAXREG_COUNT
	.align		4
        /*001c*/ 	.byte	0x03, 0x1b
        /*001e*/ 	.short	0x00ff


	//----- nvinfo : EIATTR_NUM_BARRIERS
	.align		4
        /*0020*/ 	.byte	0x02, 0x4c
        /*0022*/ 	.byte	0x01
	.zero		1


	//----- nvinfo : EIATTR_MERCURY_ISA_VERSION
	.align		4
        /*0024*/ 	.byte	0x03, 0x5f
        /*0026*/ 	.short	0x0101


	//----- nvinfo : EIATTR_COOP_GROUP_MASK_REGIDS
	.align		4
        /*0028*/ 	.byte	0x04, 0x29
        /*002a*/ 	.short	(.L_1565 - .L_1564)


	//   ....[0]....
.L_1564:
        /*002c*/ 	.word	0xffffffff


	//   ....[1]....
        /*0030*/ 	.word	0xffffffff


	//   ....[2]....
        /*0034*/ 	.word	0xffffffff


	//   ....[3]....
        /*0038*/ 	.word	0xffffffff


	//   ....[4]....
        /*003c*/ 	.word	0xffffffff


	//   ....[5]....
        /*0040*/ 	.word	0xffffffff


	//   ....[6]....
        /*0044*/ 	.word	0xffffffff


	//   ....[7]....
        /*0048*/ 	.word	0xffffffff


	//   ....[8]....
        /*004c*/ 	.word	0xffffffff


	//   ....[9]....
        /*0050*/ 	.word	0xffffffff


	//   ....[10]....
        /*0054*/ 	.word	0x05000098


	//   ....[11]....
        /*0058*/ 	.word	0x05000098


	//   ....[12]....
        /*005c*/ 	.word	0x05000098


	//   ....[13]....
        /*0060*/ 	.word	0x05000098


	//   ....[14]....
        /*0064*/ 	.word	0x05000098


	//   ....[15]....
        /*0068*/ 	.word	0x05000098


	//   ....[16]....
        /*006c*/ 	.word	0x05000098


	//   ....[17]....
        /*0070*/ 	.word	0x05000098


	//   ....[18]....
        /*0074*/ 	.word	0x05000098


	//   ....[19]....
        /*0078*/ 	.word	0x05000098


	//----- nvinfo : EIATTR_COOP_GROUP_INSTR_OFFSETS
	.align		4
.L_1565:
        /*007c*/ 	.byte	0x04, 0x28
        /*007e*/ 	.short	(.L_1567 - .L_1566)


	//   ....[0]....
.L_1566:
        /*0080*/ 	.word	0x00001770


	//   ....[1]....
        /*0084*/ 	.word	0x00001780


	//   ....[2]....
        /*0088*/ 	.word	0x000017b0


	//   ....[3]....
        /*008c*/ 	.word	0x000017c0


	//   ....[4]....
        /*0090*/ 	.word	0x000017f0


	//   ....[5]....
        /*0094*/ 	.word	0x00001800


	//   ....[6]....
        /*0098*/ 	.word	0x00001830


	//   ....[7]....
        /*009c*/ 	.word	0x00001840


	//   ....[8]....
        /*00a0*/ 	.word	0x00001870


	//   ....[9]....
        /*00a4*/ 	.word	0x00001880


	//   ....[10]....
        /*00a8*/ 	.word	0x00003570


	//   ....[11]....
        /*00ac*/ 	.word	0x00003610


	//   ....[12]....
        /*00b0*/ 	.word	0x00003670


	//   ....[13]....
        /*00b4*/ 	.word	0x000036d0


	//   ....[14]....
        /*00b8*/ 	.word	0x00003740


	//   ....[15]....
        /*00bc*/ 	.word	0x000037a0


	//   ....[16]....
        /*00c0*/ 	.word	0x00003810


	//   ....[17]....
        /*00c4*/ 	.word	0x00003870


	//   ....[18]....
        /*00c8*/ 	.word	0x000038e0


	//   ....[19]....
        /*00cc*/ 	.word	0x00003940


	//----- nvinfo : EIATTR_EXIT_INSTR_OFFSETS
	.align		4
.L_1567:
        /*00d0*/ 	.byte	0x04, 0x1c
        /*00d2*/ 	.short	(.L_1569 - .L_1568)


	//   ....[0]....
.L_1568:
        /*00d4*/ 	.word	0x000034e0


	//   ....[1]....
        /*00d8*/ 	.word	0x00003510


	//----- nvinfo : EIATTR_MAX_THREADS
	.align		4
.L_1569:
        /*00dc*/ 	.byte	0x04, 0x05
        /*00de*/ 	.short	(.L_1571 - .L_1570)
.L_1570:
        /*00e0*/ 	.word	0x00000080
        /*00e4*/ 	.word	0x00000001
        /*00e8*/ 	.word	0x00000001


	//----- nvinfo : EIATTR_CRS_STACK_SIZE
	.align		4
.L_1571:
        /*00ec*/ 	.byte	0x04, 0x1e
        /*00ee*/ 	.short	(.L_1573 - .L_1572)
.L_1572:
        /*00f0*/ 	.word	0x00000000


	//----- nvinfo : EIATTR_CBANK_PARAM_SIZE
	.align		4
.L_1573:
        /*00f4*/ 	.byte	0x03, 0x19
        /*00f6*/ 	.short	0x0128


	//----- nvinfo : EIATTR_PARAM_CBANK
	.align		4
        /*00f8*/ 	.byte	0x04, 0x0a
        /*00fa*/ 	.short	(.L_1575 - .L_1574)
	.align		4
.L_1574:
        /*00fc*/ 	.word	index@(.nv.constant0._ZN10layer_norm13ln_bwd_kernelINS_13Kernel_traitsI6__halfS2_S2_S2_fjLj768ELj1ELj4ELj1ELj16ENS_18Kernel_traits_baseILj768ES2_S2_S2_S2_fjLj128EEEEELb0ELb0ELb0ELb0EEEvNS_9BwdParamsE)
        /*0100*/ 	.short	0x0210
        /*0102*/ 	.short	0x0128


	//----- nvinfo : EIATTR_SW_WAR
	.align		4
.L_1575:
        /*0104*/ 	.byte	0x04, 0x36
        /*0106*/ 	.short	(.L_1577 - .L_1576)
.L_1576:
        /*0108*/ 	.word	0x00000008
.L_1577:


//--------------------- .nv.info._ZN10layer_norm13ln_bwd_kernelINS_13Kernel_traitsI6__halfS2_S2_S2_fjLj768ELj1ELj4ELj1ELj16ENS_18Kernel_traits_baseILj768ES2_S2_S2_S2_fjLj128EEEEELb0ELb0ELb0ELb1EEEvNS_9BwdParamsE --------------------------
	.section	.nv.info._ZN10layer_norm13ln_bwd_kernelINS_13Kernel_traitsI6__halfS2_S2_S2_fjLj768ELj1ELj4ELj1ELj16ENS_18Kernel_traits_baseILj768ES2_S2_S2_S2_fjLj128EEEEELb0ELb0ELb0ELb1EEEvNS_9BwdParamsE,"",@"SHT_CUDA_INFO"
	.sectionflags	@""
	.align	4


	//----- nvinfo : EIATTR_CUDA_API_VERSION
	.align		4
        /*0000*/ 	.byte	0x04, 0x37
        /*0002*/ 	.short	(.L_1579 - .L_1578)
.L_1578:
        /*0004*/ 	.word	0x00000082


	//----- nvinfo : EIATTR_KPARAM_INFO
	.align		4
.L_1579:
        /*0008*/ 	.byte	0x04, 0x17
        /*000a*/ 	.short	(.L_1581 - .L_1580)
.L_1580:
        /*000c*/ 	.word	0x00000000
        /*0010*/ 	.short	0x0000
        /*0012*/ 	.short	0x0000
        /*0014*/ 	.byte	0x00, 0xf0, 0xa1, 0x04


	//----- nvinfo : EIATTR_SPARSE_MMA_MASK
	.align		4
.L_1581:
        /*0018*/ 	.byte	0x03, 0x50
        /*001a*/ 	.short	0x0000


	//----- nvinfo : EIATTR_MAXREG_COUNT
	.align		4
        /*001c*/ 	.byte	0x03, 0x1b
        /*001e*/ 	.short	0x00ff


	//----- nvinfo : EIATTR_NUM_BARRIERS
	.align		4
        /*0020*/ 	.byte	0x02, 0x4c
        /*0022*/ 	.byte	0x01
	.zero		1


	//----- nvinfo : EIATTR_MERCURY_ISA_VERSION
	.align		4
        /*0024*/ 	.byte	0x03, 0x5f
        /*0026*/ 	.short	0x0101


	//----- nvinfo : EIATTR_COOP_GROUP_MASK_REGIDS
	.align		4
        /*0028*/ 	.byte	0x04, 0x29
        /*002a*/ 	.short	(.L_1583 - .L_1582)


	//   ....[0]....
.L_1582:
        /*002c*/ 	.word	0xffffffff


	//   ....[1]....
        /*0030*/ 	.word	0xffffffff


	//   ....[2]....
        /*0034*/ 	.word	0xffffffff


	//   ....[3]....
        /*0038*/ 	.word	0xffffffff


	//   ....[4]....
        /*003c*/ 	.word	0xffffffff


	//   ....[5]....
        /*0040*/ 	.word	0xffffffff


	//   ....[6]....
        /*0044*/ 	.word	0xffffffff


	//   ....[7]....
        /*0048*/ 	.word	0xffffffff


	//   ....[8]....
        /*004c*/ 	.word	0xffffffff


	//   ....[9]....
        /*0050*/ 	.word	0xffffffff


	//   ....[10]....
        /*0054*/ 	.word	0x0500009d


	//   ....[11]....
        /*0058*/ 	.word	0x0500009d


	//   ....[12]....
        /*005c*/ 	.word	0x0500009d


	//   ....[13]....
        /*0060*/ 	.word	0x0500009d


	//   ....[14]....
        /*0064*/ 	.word	0x0500009d


	//   ....[15]....
        /*0068*/ 	.word	0x0500009d


	//   ....[16]....
        /*006c*/ 	.word	0x0500009d


	//   ....[17]....
        /*0070*/ 	.word	0x0500009d


	//   ....[18]....
        /*0074*/ 	.word	0x0500009d


	//   ....[19]....
        /*0078*/ 	.word	0x0500009d


	//----- nvinfo : EIATTR_COOP_GROUP_INSTR_OFFSETS
	.align		4
.L_1583:
        /*007c*/ 	.byte	0x04, 0x28
        /*007e*/ 	.short	(.L_1585 - .L_1584)


	//   ....[0]....
.L_1584:
        /*0080*/ 	.word	0x00001780


	//   ....[1]....
        /*0084*/ 	.word	0x00001790


	//   ....[2]....
        /*0088*/ 	.word	0x000017c0


	//   ....[3]....
        /*008c*/ 	.word	0x000017d0


	//   ....[4]....
        /*0090*/ 	.word	0x00001800


	//   ....[5]....
        /*0094*/ 	.word	0x00001810


	//   ....[6]....
        /*0098*/ 	.word	0x00001840


	//   ....[7]....
        /*009c*/ 	.word	0x00001850


	//   ....[8]....
        /*00a0*/ 	.word	0x00001880


	//   ....[9]....
        /*00a4*/ 	.word	0x00001890


	//   ....[10]....
        /*00a8*/ 	.word	0x000033b0


	//   ....[11]....
        /*00ac*/ 	.word	0x00003440


	//   ....[12]....
        /*00b0*/ 	.word	0x000034b0


	//   ....[13]....
        /*00b4*/ 	.word	0x00003510


	//   ....[14]....
        /*00b8*/ 	.word	0x00003580


	//   ....[15]....
        /*00bc*/ 	.word	0x000035e0


	//   ....[16]....
        /*00c0*/ 	.word	0x00003650


	//   ....[17]....
        /*00c4*/ 	.word	0x000036b0


	//   ....[18]....
        /*00c8*/ 	.word	0x00003710


	//   ....[19]....
        /*00cc*/ 	.word	0x00003770


	//----- nvinfo : EIATTR_EXIT_INSTR_OFFSETS
	.align		4
.L_1585:
        /*00d0*/ 	.byte	0x04, 0x1c
        /*00d2*/ 	.short	(.L_1587 - .L_1586)


	//   ....[0]....
.L_1586:
        /*00d4*/ 	.word	0x00003340


	//----- nvinfo : EIATTR_MAX_THREADS
	.align		4
.L_1587:
        /*00d8*/ 	.byte	0x04, 0x05
        /*00da*/ 	.short	(.L_1589 - .L_1588)
.L_1588:
        /*00dc*/ 	.word	0x00000080
        /*00e0*/ 	.word	0x00000001
        /*00e4*/ 	.word	0x00000001


	//----- nvinfo : EIATTR_CRS_STACK_SIZE
	.align		4
.L_1589:
        /*00e8*/ 	.byte	0x04, 0x1e
        /*00ea*/ 	.short	(.L_1591 - .L_1590)
.L_1590:
        /*00ec*/ 	.word	0x00000000


	//----- nvinfo : EIATTR_CBANK_PARAM_SIZE
	.align		4
.L_1591:
        /*00f0*/ 	.byte	0x03, 0x19
        /*00f2*/ 	.short	0x0128


	//----- nvinfo : EIATTR_PARAM_CBANK
	.align		4
        /*00f4*/ 	.byte	0x04, 0x0a
        /*00f6*/ 	.short	(.L_1593 - .L_1592)
	.align		4
.L_1592:
        /*00f8*/ 	.word	index@(.nv.constant0._ZN10layer_norm13ln_bwd_kernelINS_13Kernel_traitsI6__halfS2_S2_S2_fjLj768ELj1ELj4ELj1ELj16ENS_18Kernel_traits_baseILj768ES2_S2_S2_S2_fjLj128EEEEELb0ELb0ELb0ELb1EEEvNS_9BwdParamsE)
        /*00fc*/ 	.short	0x0210
        /*00fe*/ 	.short	0x0128


	//----- nvinfo : EIATTR_SW_WAR
	.align		4
.L_1593:
        /*0100*/ 	.byte	0x04, 0x36
        /*0102*/ 	.short	(.L_1595 - .L_1594)
.L_1594:
        /*0104*/ 	.word	0x00000008
.L_1595:


//--------------------- .nv.info._ZN10layer_norm13ln_bwd_kernelINS_13Kernel_traitsI6__halfS2_S2_S2_fjLj768ELj1ELj4ELj1ELj16ENS_18Kernel_traits_baseILj768ES2_S2_S2_S2_fjLj128EEEEELb0ELb0ELb1ELb0EEEvNS_9BwdParamsE --------------------------
	.section	.nv.info._ZN10layer_norm13ln_bwd_kernelINS_13Kernel_traitsI6__halfS2_S2_S2_fjLj768ELj1ELj4ELj1ELj16ENS_18Kernel_traits_baseILj768ES2_S2_S2_S2_fjLj128EEEEELb0ELb0ELb1ELb0EEEvNS_9BwdParamsE,"",@"SHT_CUDA_INFO"
	.sectionflags	@""
	.align	4


	//----- nvinfo : EIATTR_CUDA_API_VERSION
	.align		4
        /*0000*/ 	.byte	0x04, 0x37
        /*0002*/ 	.short	(.L_1597 - .L_1596)
.L_1596:
        /*0004*/ 	.word	0x00000082


	//----- nvinfo : EIATTR_KPARAM_INFO
	.align		4
.L_1597:
        /*0008*/ 	.byte	0x04, 0x17
        /*000a*/ 	.short	(.L_1599 - .L_1598)
.L_1598:
        /*000c*/ 	.word	0x00000000
        /*0010*/ 	.short	0x0000
        /*0012*/ 	.short	0x0000
        /*0014*/ 	.byte	0x00, 0xf0, 0xa1, 0x04


	//----- nvinfo : EIATTR_SPARSE_MMA_MASK
	.align		4
.L_1599:
        /*0018*/ 	.byte	0x03, 0x50
        /*001a*/ 	.short	0x0000


	//----- nvinfo : EIATTR_MAXREG_COUNT
	.align		4
        /*001c*/ 	.byte	0x03, 0x1b
        /*001e*/ 	.short	0x00ff


	//----- nvinfo : EIATTR_NUM_BARRIERS
	.align		4
        /*0020*/ 	.byte	0x02, 0x4c
        /*0022*/ 	.byte	0x01
	.zero		1


	//----- nvinfo : EIATTR_MERCURY_ISA_VERSION
	.align		4
        /*0024*/ 	.byte	0x03, 0x5f
        /*0026*/ 	.short	0x0101


	//----- nvinfo : EIATTR_COOP_GROUP_MASK_REGIDS
	.align		4
        /*0028*/ 	.byte	0x04, 0x29
        /*002a*/ 	.short	(.L_1601 - .L_1600)


	//   ....[0]....
.L_1600:
        /*002c*/ 	.word	0xffffffff


	//   ....[1]....
        /*0030*/ 	.word	0xffffffff


	//   ....[2]....
        /*0034*/ 	.word	0xffffffff


	//   ....[3]....
        /*0038*/ 	.word	0xffffffff


	//   ....[4]....
        /*003c*/ 	.word	0xffffffff


	//   ....[5]....
        /*0040*/ 	.word	0xffffffff


	//   ....[6]....
        /*0044*/ 	.word	0xffffffff


	//   ....[7]....
        /*0048*/ 	.word	0xffffffff


	//   ....[8]....
        /*004c*/ 	.word	0xffffffff


	//   ....[9]....
        /*0050*/ 	.word	0xffffffff


	//   ....[10]....
        /*0054*/ 	.word	0x05000062


	//   ....[11]....
        /*0058*/ 	.word	0x05000062


	//   ....[12]....
        /*005c*/ 	.word	0x05000062


	//   ....[13]....
        /*0060*/ 	.word	0x05000062


	//   ....[14]....
        /*0064*/ 	.word	0x05000062


	//   ....[15]....
        /*0068*/ 	.word	0x05000062


	//   ....[16]....
        /*006c*/ 	.word	0x05000062


	//   ....[17]....
        /*0070*/ 	.word	0x05000062


	//   ....[18]....
        /*0074*/ 	.word	0x05000062


	//   ....[19]....
        /*0078*/ 	.word	0x05000062


	//----- nvinfo : EIATTR_COOP_GROUP_INSTR_OFFSETS
	.align		4
.L_1601:
        /*007c*/ 	.byte	0x04, 0x28
        /*007e*/ 	.short	(.L_1603 - .L_1602)


	//   ....[0]....
.L_1602:
        /*0080*/ 	.word	0x000019a0


	//   ....[1]....
        /*0084*/ 	.word	0x000019b0


	//   ....[2]....
        /*0088*/ 	.word	0x000019e0


	//   ....[3]....
        /*008c*/ 	.word	0x000019f0


	//   ....[4]....
        /*0090*/ 	.word	0x00001a20


	//   ....[5]....
        /*0094*/ 	.word	0x00001a30


	//   ....[6]....
        /*0098*/ 	.word	0x00001a60


	//   ....[7]....
        /*009c*/ 	.word	0x00001a70


	//   ....[8]....
        /*00a0*/ 	.word	0x00001aa0


	//   ....[9]....
        /*00a4*/ 	.word	0x00001ab0


	//   ....[10]....
        /*00a8*/ 	.word	0x00004720


	//   ....[11]....
        /*00ac*/ 	.word	0x000047c0


	//   ....[12]....
        /*00b0*/ 	.word	0x00004820


	//   ....[13]....
        /*00b4*/ 	.word	0x00004880


	//   ....[14]....
        /*00b8*/ 	.word	0x000048f0


	//   ....[15]....
        /*00bc*/ 	.word	0x00004950


	//   ....[16]....
        /*00c0*/ 	.word	0x000049c0


	//   ....[17]....
        /*00c4*/ 	.word	0x00004a20


	//   ....[18]....
        /*00c8*/ 	.word	0x00004a90


	//   ....[19]....
        /*00cc*/ 	.word	0x00004af0


	//----- nvinfo : EIATTR_EXIT_INSTR_OFFSETS
	.align		4
.L_1603:
        /*00d0*/ 	.byte	0x04, 0x1c
        /*00d2*/ 	.short	(.L_1605 - .L_1604)


	//   ....[0]....
.L_1604:
        /*00d4*/ 	.word	0x00004680


	//   ....[1]....
        /*00d8*/ 	.word	0x000046b0


	//----- nvinfo : EIATTR_MAX_THREADS
	.align		4
.L_1605:
        /*00dc*/ 	.byte	0x04, 0x05
        /*00de*/ 	.short	(.L_1607 - .L_1606)
.L_1606:
        /*00e0*/ 	.word	0x00000080
        /*00e4*/ 	.word	0x00000001
        /*00e8*/ 	.word	0x00000001


	//----- nvinfo : EIATTR_CRS_STACK_SIZE
	.align		4
.L_1607:
        /*00ec*/ 	.byte	0x04, 0x1e
        /*00ee*/ 	.short	(.L_1609 - .L_1608)
.L_1608:
        /*00f0*/ 	.word	0x00000000


	//----- nvinfo : EIATTR_CBANK_PARAM_SIZE
	.align		4
.L_1609:
        /*00f4*/ 	.byte	0x03, 0x19
        /*00f6*/ 	.short	0x0128


	//----- nvinfo : EIATTR_PARAM_CBANK
	.align		4
        /*00f8*/ 	.byte	0x04, 0x0a
        /*00fa*/ 	.short	(.L_1611 - .L_1610)
	.align		4
.L_1610:
        /*00fc*/ 	.word	index@(.nv.constant0._ZN10layer_norm13ln_bwd_kernelINS_13Kernel_traitsI6__halfS2_S2_S2_fjLj768ELj1ELj4ELj1ELj16ENS_18Kernel_traits_baseILj768ES2_S2_S2_S2_fjLj128EEEEELb0ELb0ELb1ELb0EEEvNS_9BwdParamsE)
        /*0100*/ 	.short	0x0210
        /*0102*/ 	.short	0x0128


	//----- nvinfo : EIATTR_SW_WAR
	.align		4
.L_1611:
        /*0104*/ 	.byte	0x04, 0x36
        /*0106*/ 	.short	(.L_1613 - .L_1612)
.L_1612:
        /*0108*/ 	.word	0x00000008
.L_1613:


//--------------------- .nv.info._ZN10layer_norm13ln_bwd_kernelINS_13Kernel_traitsI6__halfS2_S2_S2_fjLj768ELj1ELj4ELj1ELj16ENS_18Kernel_traits_baseILj768ES2_S2_S2_S2_fjLj128EEEEELb0ELb0ELb1ELb1EEEvNS_9BwdParamsE --------------------------
	.section	.nv.info._ZN10layer_norm13ln_bwd_kernelINS_13Kernel_traitsI6__halfS2_S2_S2_fjLj768ELj1ELj4ELj1ELj16ENS_18Kernel_traits_baseILj768ES2_S2_S2_S2_fjLj128EEEEELb0ELb0ELb1ELb1EEEvNS_9BwdParamsE,"",@"SHT_CUDA_INFO"
	.sectionflags	@""
	.align	4


	//----- nvinfo : EIATTR_CUDA_API_VERSION
	.align		4
        /*0000*/ 	.byte	0x04, 0x37
        /*0002*/ 	.short	(.L_1615 - .L_1614)
.L_1614:
        /*0004*/ 	.word	0x00000082


	//----- nvinfo : EIATTR_KPARAM_INFO
	.align		4
.L_1615:
        /*0008*/ 	.byte	0x04, 0x17
        /*000a*/ 	.short	(.L_1617 - .L_1616)
.L_1616:
        /*000c*/ 	.word	0x00000000
        /*0010*/ 	.short	0x0000
        /*0012*/ 	.short	0x0000
        /*0014*/ 	.byte	0x00, 0xf0, 0xa1, 0x04


	//----- nvinfo : EIATTR_SPARSE_MMA_MASK
	.align		4
.L_1617:
        /*0018*/ 	.byte	0x03, 0x50
        /*001a*/ 	.short	0x0000


	//----- nvinfo : EIATTR_MAXREG_COUNT
	.align		4
        /*001c*/ 	.byte	0x03, 0x1b
        /*001e*/ 	.short	0x00ff


	//----- nvinfo : EIATTR_NUM_BARRIERS
	.align		4
        /*0020*/ 	.byte	0x02, 0x4c
        /*0022*/ 	.byte	0x01
	.zero		1


	//----- nvinfo : EIATTR_MERCURY_ISA_VERSION
	.align		4
        /*0024*/ 	.byte	0x03, 0x5f
        /*0026*/ 	.short	0x0101


	//----- nvinfo : EIATTR_COOP_GROUP_MASK_REGIDS
	.align		4
        /*0028*/ 	.byte	0x04, 0x29
        /*002a*/ 	.short	(.L_1619 - .L_1618)


	//   ....[0]....
.L_1618:
        /*002c*/ 	.word	0xffffffff


	//   ....[1]....
        /*0030*/ 	.word	0xffffffff


	//   ....[2]....
        /*0034*/ 	.word	0xffffffff


	//   ....[3]....
        /*0038*/ 	.word	0xffffffff


	//   ....[4]....
        /*003c*/ 	.word	0xffffffff


	//   ....[5]....
        /*0040*/ 	.word	0xffffffff


	//   ....[6]....
        /*0044*/ 	.word	0xffffffff


	//   ....[7]....
        /*0048*/ 	.word	0xffffffff


	//   ....[8]....
        /*004c*/ 	.word	0xffffffff


	//   ....[9]....
        /*0050*/ 	.word	0xffffffff


	//   ....[10]....
        /*0054*/ 	.word	0x0500006b


	//   ....[11]....
        /*0058*/ 	.word	0x0500006b


	//   ....[12]....
        /*005c*/ 	.word	0x0500006b


	//   ....[13]....
        /*0060*/ 	.word	0x0500006b


	//   ....[14]....
        /*0064*/ 	.word	0x0500006b


	//   ....[15]....
        /*0068*/ 	.word	0x0500006b


	//   ....[16]....
        /*006c*/ 	.word	0x0500006b


	//   ....[17]....
        /*0070*/ 	.word	0x0500006b


	//   ....[18]....
        /*0074*/ 	.word	0x0500006b


	//   ....[19]....
        /*0078*/ 	.word	0x0500006b


	//----- nvinfo : EIATTR_COOP_GROUP_INSTR_OFFSETS
	.align		4
.L_1619:
        /*007c*/ 	.byte	0x04, 0x28
        /*007e*/ 	.short	(.L_1621 - .L_1620)


	//   ....[0]....
.L_1620:
        /*0080*/ 	.word	0x000017e0


	//   ....[1]....
        /*0084*/ 	.word	0x000017f0


	//   ....[2]....
        /*0088*/ 	.word	0x00001820


	//   ....[3]....
        /*008c*/ 	.word	0x00001830


	//   ....[4]....
        /*0090*/ 	.word	0x00001860


	//   ....[5]....
        /*0094*/ 	.word	0x00001870


	//   ....[6]....
        /*0098*/ 	.word	0x000018a0


	//   ....[7]....
        /*009c*/ 	.word	0x000018b0


	//   ....[8]....
        /*00a0*/ 	.word	0x000018e0


	//   ....[9]....
        /*00a4*/ 	.word	0x000018f0


	//   ....[10]....
        /*00a8*/ 	.word	0x00004030


	//   ....[11]....
        /*00ac*/ 	.word	0x000040d0


	//   ....[12]....
        /*00b0*/ 	.word	0x00004130


	//   ....[13]....
        /*00b4*/ 	.word	0x00004190


	//   ....[14]....
        /*00b8*/ 	.word	0x00004200


	//   ....[15]....
        /*00bc*/ 	.word	0x00004260


	//   ....[16]....
        /*00c0*/ 	.word	0x000042d0


	//   ....[17]....
        /*00c4*/ 	.word	0x00004330


	//   ....[18]....
        /*00c8*/ 	.word	0x000043a0


	//   ....[19]....
        /*00cc*/ 	.word	0x000043f0


	//----- nvinfo : EIATTR_EXIT_INSTR_OFFSETS
	.align		4
.L_1621:
        /*00d0*/ 	.byte	0x04, 0x1c
        /*00d2*/ 	.short	(.L_1623 - .L_1622)


	//   ....[0]....
.L_1622:
        /*00d4*/ 	.word	0x00003fd0


	//----- nvinfo : EIATTR_MAX_THREADS
	.align		4
.L_1623:
        /*00d8*/ 	.byte	0x04, 0x05
        /*00da*/ 	.short	(.L_1625 - .L_1624)
.L_1624:
        /*00dc*/ 	.word	0x00000080
        /*00e0*/ 	.word	0x00000001
        /*00e4*/ 	.word	0x00000001


	//----- nvinfo : EIATTR_CRS_STACK_SIZE
	.align		4
.L_1625:
        /*00e8*/ 	.byte	0x04, 0x1e
        /*00ea*/ 	.short	(.L_1627 - .L_1626)
.L_1626:
        /*00ec*/ 	.word	0x00000000


	//----- nvinfo : EIATTR_CBANK_PARAM_SIZE
	.align		4
.L_1627:
        /*00f0*/ 	.byte	0x03, 0x19
        /*00f2*/ 	.short	0x0128


	//----- nvinfo : EIATTR_PARAM_CBANK
	.align		4
        /*00f4*/ 	.byte	0x04, 0x0a
        /*00f6*/ 	.short	(.L_1629 - .L_1628)
	.align		4
.L_1628:
        /*00f8*/ 	.word	index@(.nv.constant0._ZN10layer_norm13ln_bwd_kernelINS_13Kernel_traitsI6__halfS2_S2_S2_fjLj768ELj1ELj4ELj1ELj16ENS_18Kernel_traits_baseILj768ES2_S2_S2_S2_fjLj128EEEEELb0ELb0ELb1ELb1EEEvNS_9BwdParamsE)
        /*00fc*/ 	.short	0x0210
        /*00fe*/ 	.short	0x0128


	//----- nvinfo : EIATTR_SW_WAR
	.align		4
.L_1629:
        /*0100*/ 	.byte	0x04, 0x36
        /*0102*/ 	.short	(.L_1631 - .L_1630)
.L_1630:
        /*0104*/ 	.word	0x00000008
.L_1631:


//--------------------- .nv.info._ZN10layer_norm13ln_bwd_kernelINS_13Kernel_traitsI6__halfS2_S2_S2_fjLj768ELj1ELj4ELj1ELj16ENS_18Kernel_traits_baseILj768ES2_S2_S2_S2_fjLj128EEEEELb0ELb1ELb0ELb0EEEvNS_9BwdParamsE --------------------------
	.section	.nv.info._ZN10layer_norm13ln_bwd_kernelINS_13Kernel_traitsI6__halfS2_S2_S2_fjLj768ELj1ELj4ELj1ELj16ENS_18Kernel_traits_baseILj768ES2_S2_S2_S2_fjLj128EEEEELb0ELb1ELb0ELb0EEEvNS_9BwdParamsE,"",@"SHT_CUDA_INFO"
	.sectionflags	@""
	.align	4


	//----- nvinfo : EIATTR_CUDA_API_VERSION
	.align		4
        /*0000*/ 	.byte	0x04, 0x37
        /*0002*/ 	.short	(.L_1633 - .L_1632)
.L_1632:
        /*0004*/ 	.word	0x00000082


	//----- nvinfo : EIATTR_KPARAM_INFO
	.align		4
.L_1633:
        /*0008*/ 	.byte	0x04, 0x17
        /*000a*/ 	.short	(.L_1635 - .L_1634)
.L_1634:
        /*000c*/ 	.word	0x00000000
        /*0010*/ 	.short	0x0000
        /*0012*/ 	.short	0x0000
        /*0014*/ 	.byte	0x00, 0xf0, 0xa1, 0x04


	//----- nvinfo : EIATTR_SPARSE_MMA_MASK
	.align		4
.L_1635:
        /*0018*/ 	.byte	0x03, 0x50
        /*001a*/ 	.short	0x0000


	//----- nvinfo : EIATTR_MAXREG_COUNT
	.align		4
        /*001c*/ 	.byte	0x03, 0x1b
        /*001e*/ 	.short	0x00ff


	//----- nvinfo : EIATTR_NUM_BARRIERS
	.align		4
        /*0020*/ 	.byte	0x02, 0x4c
        /*0022*/ 	.byte	0x01
	.zero		1


	//----- nvinfo : EIATTR_MERCURY_ISA_VERSION
	.align		4
        /*0024*/ 	.byte	0x03, 0x5f
        /*0026*/ 	.short	0x0101


	//----- nvinfo : EIATTR_COOP_GROUP_MASK_REGIDS
	.align		4
        /*0028*/ 	.byte	0x04, 0x29
        /*002a*/ 	.short	(.L_1637 - .L_1636)


	//   ....[0]....
.L_1636:
        /*002c*/ 	.word	0xffffffff


	//   ....[1]....
        /*0030*/ 	.word	0xffffffff


	//   ....[2]....
        /*0034*/ 	.word	0xffffffff


	//   ....[3]....
        /*0038*/ 	.word	0xffffffff


	//   ....[4]....
        /*003c*/ 	.word	0xffffffff


	//   ....[5]....
        /*0040*/ 	.word	0xffffffff


	//   ....[6]....
        /*0044*/ 	.word	0xffffffff


	//   ....[7]....
        /*0048*/ 	.word	0xffffffff


	//   ....[8]....
        /*004c*/ 	.word	0xffffffff


	//   ....[9]....
        /*0050*/ 	.word	0xffffffff


	//   ....[10]....
        /*0054*/ 	.word	0x050000ae


	//   ....[11]....
        /*0058*/ 	.word	0x050000ae


	//   ....[12]....
        /*005c*/ 	.word	0x050000ae


	//   ....[13]....
        /*0060*/ 	.word	0x050000ae


	//   ....[14]....
        /*0064*/ 	.word	0x050000ae


	//   ....[15]....
        /*0068*/ 	.word	0x050000ae


	//   ....[16]....
        /*006c*/ 	.word	0x050000ae


	//   ....[17]....
        /*0070*/ 	.word	0x050000ae


	//   ....[18]....
        /*0074*/ 	.word	0x050000ae


	//   ....[19]....
        /*0078*/ 	.word	0x050000ae


	//----- nvinfo : EIATTR_COOP_GROUP_INSTR_OFFSETS
	.align		4
.L_1637:
        /*007c*/ 	.byte	0x04, 0x28
        /*007e*/ 	.short	(.L_1639 - .L_1638)


	//   ....[0]....
.L_1638:
        /*0080*/ 	.word	0x00001a60


	//   ....[1]....
        /*0084*/ 	.word	0x00001a70


	//   ....[2]....
        /*0088*/ 	.word	0x00001aa0


	//   ....[3]....
        /*008c*/ 	.word	0x00001ab0


	//   ....[4]....
        /*0090*/ 	.word	0x00001ae0


	//   ....[5]....
        /*0094*/ 	.word	0x00001af0


	//   ....[6]....
        /*0098*/ 	.word	0x00001b20


	//   ....[7]....
        /*009c*/ 	.word	0x00001b30


	//   ....[8]....
        /*00a0*/ 	.word	0x00001b60


	//   ....[9]....
        /*00a4*/ 	.word	0x00001b70


	//   ....[10]....
        /*00a8*/ 	.word	0x00004320


	//   ....[11]....
        /*00ac*/ 	.word	0x000043b0


	//   ....[12]....
        /*00b0*/ 	.word	0x00004420


	//   ....[13]....
        /*00b4*/ 	.word	0x00004480


	//   ....[14]....
        /*00b8*/ 	.word	0x000044f0


	//   ....[15]....
        /*00bc*/ 	.word	0x00004550


	//   ....[16]....
        /*00c0*/ 	.word	0x000045c0


	//   ....[17]....
        /*00c4*/ 	.word	0x00004620


	//   ....[18]....
        /*00c8*/ 	.word	0x00004690


	//   ....[19]....
        /*00cc*/ 	.word	0x000046f0


	//----- nvinfo : EIATTR_EXIT_INSTR_OFFSETS
	.align		4
.L_1639:
        /*00d0*/ 	.byte	0x04, 0x1c
        /*00d2*/ 	.short	(.L_1641 - .L_1640)


	//   ....[0]....
.L_1640:
        /*00d4*/ 	.word	0x00004230


	//   ....[1]....
        /*00d8*/ 	.word	0x000042b0


	//----- nvinfo : EIATTR_MAX_THREADS
	.align		4
.L_1641:
        /*00dc*/ 	.byte	0x04, 0x05
        /*00de*/ 	.short	(.L_1643 - .L_1642)
.L_1642:
        /*00e0*/ 	.word	0x00000080
        /*00e4*/ 	.word	0x00000001
        /*00e8*/ 	.word	0x00000001


	//----- nvinfo : EIATTR_CRS_STACK_SIZE
	.align		4
.L_1643:
        /*00ec*/ 	.byte	0x04, 0x1e
        /*00ee*/ 	.short	(.L_1645 - .L_1644)
.L_1644:
        /*00f0*/ 	.word	0x00000000


	//----- nvinfo : EIATTR_CBANK_PARAM_SIZE
	.align		4
.L_1645:
        /*00f4*/ 	.byte	0x03, 0x19
        /*00f6*/ 	.short	0x0128


	//----- nvinfo : EIATTR_PARAM_CBANK
	.align		4
        /*00f8*/ 	.byte	0x04, 0x0a
        /*00fa*/ 	.short	(.L_1647 - .L_1646)
	.align		4
.L_1646:
        /*00fc*/ 	.word	index@(.nv.constant0._ZN10layer_norm13ln_bwd_kernelINS_13Kernel_traitsI6__halfS2_S2_S2_fjLj768ELj1ELj4ELj1ELj16ENS_18Kernel_traits_baseILj768ES2_S2_S2_S2_fjLj128EEEEELb0ELb1ELb0ELb0EEEvNS_9BwdParamsE)
        /*0100*/ 	.short	0x0210
        /*0102*/ 	.short	0x0128


	//----- nvinfo : EIATTR_SW_WAR
	.align		4
.L_1647:
        /*0104*/ 	.byte	0x04, 0x36
        /*0106*/ 	.short	(.L_1649 - .L_1648)
.L_1648:
        /*0108*/ 	.word	0x00000008
.L_1649:


//--------------------- .nv.info._ZN10layer_norm13ln_bwd_kernelINS_13Kernel_traitsI6__halfS2_S2_S2_fjLj768ELj1ELj4ELj1ELj16ENS_18Kernel_traits_baseILj768ES2_S2_S2_S2_fjLj128EEEEELb0ELb1ELb0ELb1EEEvNS_9BwdParamsE --------------------------
	.section	.nv.info._ZN10layer_norm13ln_bwd_kernelINS_13Kernel_traitsI6__halfS2_S2_S2_fjLj768ELj1ELj4ELj1ELj16ENS_18Kernel_traits_baseILj768ES2_S2_S2_S2_fjLj128EEEEELb0ELb1ELb0ELb1EEEvNS_9BwdParamsE,"",@"SHT_CUDA_INFO"
	.sectionflags	@""
	.align	4


	//----- nvinfo : EIATTR_CUDA_API_VERSION
	.align		4
        /*0000*/ 	.byte	0x04, 0x37
        /*0002*/ 	.short	(.L_1651 - .L_1650)
.L_1650:
        /*0004*/ 	.word	0x00000082


	//----- nvinfo : EIATTR_KPARAM_INFO
	.align		4
.L_1651:
        /*0008*/ 	.byte	0x04, 0x17
        /*000a*/ 	.short	(.L_1653 - .L_1652)
.L_1652:
        /*000c*/ 	.word	0x00000000
        /*0010*/ 	.short	0x0000
        /*0012*/ 	.short	0x0000
        /*0014*/ 	.byte	0x00, 0xf0, 0xa1, 0x04


	//----- nvinfo : EIATTR_SPARSE_MMA_MASK
	.align		4
.L_1653:
        /*0018*/ 	.byte	0x03, 0x50
        /*001a*/ 	.short	0x0000


	//----- nvinfo : EIATTR_MAXREG_COUNT
	.align		4
        /*001c*/ 	.byte	0x03, 0x1b
        /*001e*/ 	.short	0x00ff


	//----- nvinfo : EIATTR_NUM_BARRIERS
	.align		4
        /*0020*/ 	.byte	0x02, 0x4c
        /*0022*/ 	.byte	0x01
	.zero		1


	//----- nvinfo : EIATTR_MERCURY_ISA_VERSION
	.align		4
        /*0024*/ 	.byte	0x03, 0x5f
        /*0026*/ 	.short	0x0101


	//----- nvinfo : EIATTR_COOP_GROUP_MASK_REGIDS
	.align		4
        /*0028*/ 	.byte	0x04, 0x29
        /*002a*/ 	.short	(.L_1655 - .L_1654)


	//   ....[0]....
.L_1654:
        /*002c*/ 	.word	0xffffffff


	//   ....[1]....
        /*0030*/ 	.word	0xffffffff


	//   ....[2]....
        /*0034*/ 	.word	0xffffffff


	//   ....[3]....
        /*0038*/ 	.word	0xffffffff


	//   ....[4]....
        /*003c*/ 	.word	0xffffffff


	//   ....[5]....
        /*0040*/ 	.word	0xffffffff


	//   ....[6]....
        /*0044*/ 	.word	0xffffffff


	//   ....[7]....
        /*0048*/ 	.word	0xffffffff


	//   ....[8]....
        /*004c*/ 	.word	0xffffffff


	//   ....[9]....
        /*0050*/ 	.word	0xffffffff


	//   ....[10]....
        /*0054*/ 	.word	0x050000cc


	//   ....[11]....
        /*0058*/ 	.word	0x050000cc


	//   ....[12]....
        /*005c*/ 	.word	0x050000cc


	//   ....[13]....
        /*0060*/ 	.word	0x050000cc


	//   ....[14]....
        /*0064*/ 	.word	0x050000cc


	//   ....[15]....
        /*0068*/ 	.word	0x050000cc


	//   ....[16]....
        /*006c*/ 	.word	0x050000cc


	//   ....[17]....
        /*0070*/ 	.word	0x050000cc


	//   ....[18]....
        /*0074*/ 	.word	0x050000cc


	//   ....[19]....
        /*0078*/ 	.word	0x050000cc


	//----- nvinfo : EIATTR_COOP_GROUP_INSTR_OFFSETS
	.align		4
.L_1655:
        /*007c*/ 	.byte	0x04, 0x28
        /*007e*/ 	.short	(.L_1657 - .L_1656)


	//   ....[0]....
.L_1656:
        /*0080*/ 	.word	0x00001a60


	//   ....[1]....
        /*0084*/ 	.word	0x00001a70


	//   ....[2]....
        /*0088*/ 	.word	0x00001aa0


	//   ....[3]....
        /*008c*/ 	.word	0x00001ab0


	//   ....[4]....
        /*0090*/ 	.word	0x00001af0


	//   ....[5]....
        /*0094*/ 	.word	0x00001b10


	//   ....[6]....
        /*0098*/ 	.word	0x00001b40


	//   ....[7]....
        /*009c*/ 	.word	0x00001b50


	//   ....[8]....
        /*00a0*/ 	.word	0x00001b90


	//   ....[9]....
        /*00a4*/ 	.word	0x00001bb0


	//   ....[10]....
        /*00a8*/ 	.word	0x000040a0


	//   ....[11]....
        /*00ac*/ 	.word	0x00004130


	//   ....[12]....
        /*00b0*/ 	.word	0x000041a0


	//   ....[13]....
        /*00b4*/ 	.word	0x00004200


	//   ....[14]....
        /*00b8*/ 	.word	0x00004280


	//   ....[15]....
        /*00bc*/ 	.word	0x000042f0


	//   ....[16]....
        /*00c0*/ 	.word	0x00004360


	//   ....[17]....
        /*00c4*/ 	.word	0x000043c0


	//   ....[18]....
        /*00c8*/ 	.word	0x00004440


	//   ....[19]....
        /*00cc*/ 	.word	0x000044b0


	//----- nvinfo : EIATTR_EXIT_INSTR_OFFSETS
	.align		4
.L_1657:
        /*00d0*/ 	.byte	0x04, 0x1c
        /*00d2*/ 	.short	(.L_1659 - .L_1658)


	//   ....[0]....
.L_1658:
        /*00d4*/ 	.word	0x00004030


	//----- nvinfo : EIATTR_MAX_THREADS
	.align		4
.L_1659:
        /*00d8*/ 	.byte	0x04, 0x05
        /*00da*/ 	.short	(.L_1661 - .L_1660)
.L_1660:
        /*00dc*/ 	.word	0x00000080
        /*00e0*/ 	.word	0x00000001
        /*00e4*/ 	.word	0x00000001


	//----- nvinfo : EIATTR_CRS_STACK_SIZE
	.align		4
.L_1661:
        /*00e8*/ 	.byte	0x04, 0x1e
        /*00ea*/ 	.short	(.L_1663 - .L_1662)
.L_1662:
        /*00ec*/ 	.word	0x00000000


	//----- nvinfo : EIATTR_CBANK_PARAM_SIZE
	.align		4
.L_1663:
        /*00f0*/ 	.byte	0x03, 0x19
        /*00f2*/ 	.short	0x0128


	//----- nvinfo : EIATTR_PARAM_CBANK
	.align		4
        /*00f4*/ 	.byte	0x04, 0x0a
        /*00f6*/ 	.short	(.L_1665 - .L_1664)
	.align		4
.L_1664:
        /*00f8*/ 	.word	index@(.nv.constant0._ZN10layer_norm13ln_bwd_kernelINS_13Kernel_traitsI6__halfS2_S2_S2_fjLj768ELj1ELj4ELj1ELj16ENS_18Kernel_traits_baseILj768ES2_S2_S2_S2_fjLj128EEEEELb0ELb1ELb0ELb1EEEvNS_9BwdParamsE)
        /*00fc*/ 	.short	0x0210
        /*00fe*/ 	.short	0x0128


	//----- nvinfo : EIATTR_SW_WAR
	.align		4
.L_1665:
        /*0100*/ 	.byte	0x04, 0x36
        /*0102*/ 	.short	(.L_1667 - .L_1666)
.L_1666:
        /*0104*/ 	.word	0x00000008
.L_1667:


//--------------------- .nv.info._ZN10layer_norm13ln_bwd_kernelINS_13Kernel_traitsI6__halfS2_S2_S2_fjLj768ELj1ELj4ELj1ELj16ENS_18Kernel_traits_baseILj768ES2_S2_S2_S2_fjLj128EEEEELb0ELb1ELb1ELb0EEEvNS_9BwdParamsE --------------------------
	.section	.nv.info._ZN10layer_norm13ln_bwd_kernelINS_13Kernel_traitsI6__halfS2_S2_S2_fjLj768ELj1ELj4ELj1ELj16ENS_18Kernel_traits_baseILj768ES2_S2_S2_S2_fjLj128EEEEELb0ELb1ELb1ELb0EEEvNS_9BwdParamsE,"",@"SHT_CUDA_INFO"
	.sectionflags	@""
	.align	4


	//----- nvinfo : EIATTR_CUDA_API_VERSION
	.align		4
        /*0000*/ 	.byte	0x04, 0x37
        /*0002*/ 	.short	(.L_1669 - .L_1668)
.L_1668:
        /*0004*/ 	.word	0x00000082


	//----- nvinfo : EIATTR_KPARAM_INFO
	.align		4
.L_1669:
        /*0008*/ 	.byte	0x04, 0x17
        /*000a*/ 	.short	(.L_1671 - .L_1670)
.L_1670:
        /*000c*/ 	.word	0x00000000
        /*0010*/ 	.short	0x0000
        /*0012*/ 	.short	0x0000
        /*0014*/ 	.byte	0x00, 0xf0, 0xa1, 0x04


	//----- nvinfo : EIATTR_SPARSE_MMA_MASK
	.align		4
.L_1671:
        /*0018*/ 	.byte	0x03, 0x50
        /*001a*/ 	.short	0x0000


	//----- nvinfo : EIATTR_MAXREG_COUNT
	.align		4
        /*001c*/ 	.byte	0x03, 0x1b
        /*001e*/ 	.short	0x00ff


	//----- nvinfo : EIATTR_NUM_BARRIERS
	.align		4
        /*0020*/ 	.byte	0x02, 0x4c
        /*0022*/ 	.byte	0x01
	.zero		1


	//----- nvinfo : EIATTR_MERCURY_ISA_VERSION
	.align		4
        /*0024*/ 	.byte	0x03, 0x5f
        /*0026*/ 	.short	0x0101


	//----- nvinfo : EIATTR_COOP_GROUP_MASK_REGIDS
	.align		4
        /*0028*/ 	.byte	0x04, 0x29
        /*002a*/ 	.short	(.L_1673 - .L_1672)


	//   ....[0]....
.L_1672:
        /*002c*/ 	.word	0xffffffff


	//   ....[1]....
        /*0030*/ 	.word	0xffffffff


	//   ....[2]....
        /*0034*/ 	.word	0xffffffff


	//   ....[3]....
        /*0038*/ 	.word	0xffffffff


	//   ....[4]....
        /*003c*/ 	.word	0xffffffff


	//   ....[5]....
        /*0040*/ 	.word	0xffffffff


	//   ....[6]....
        /*0044*/ 	.word	0xffffffff


	//   ....[7]....
        /*0048*/ 	.word	0xffffffff


	//   ....[8]....
        /*004c*/ 	.word	0xffffffff


	//   ....[9]....
        /*0050*/ 	.word	0xffffffff


	//   ....[10]....
        /*0054*/ 	.word	0x050000aa


	//   ....[11]....
        /*0058*/ 	.word	0x050000aa


	//   ....[12]....
        /*005c*/ 	.word	0x050000aa


	//   ....[13]....
        /*0060*/ 	.word	0x050000aa


	//   ....[14]....
        /*0064*/ 	.word	0x050000aa


	//   ....[15]....
        /*0068*/ 	.word	0x050000aa


	//   ....[16]....
        /*006c*/ 	.word	0x050000aa


	//   ....[17]....
        /*0070*/ 	.word	0x050000aa


	//   ....[18]....
        /*0074*/ 	.word	0x050000aa


	//   ....[19]....
        /*0078*/ 	.word	0x050000aa


	//----- nvinfo : EIATTR_COOP_GROUP_INSTR_OFFSETS
	.align		4
.L_1673:
        /*007c*/ 	.byte	0x04, 0x28
        /*007e*/ 	.short	(.L_1675 - .L_1674)


	//   ....[0]....
.L_1674:
        /*0080*/ 	.word	0x00001c70


	//   ....[1]....
        /*0084*/ 	.word	0x00001c80


	//   ....[2]....
        /*0088*/ 	.word	0x00001cb0


	//   ....[3]....
        /*008c*/ 	.word	0x00001cc0


	//   ....[4]....
        /*0090*/ 	.word	0x00001cf0


	//   ....[5]....
        /*0094*/ 	.word	0x00001d00


	//   ....[6]....
        /*0098*/ 	.word	0x00001d30


	//   ....[7]....
        /*009c*/ 	.word	0x00001d40


	//   ....[8]....
        /*00a0*/ 	.word	0x00001d70


	//   ....[9]....
        /*00a4*/ 	.word	0x00001d80


	//   ....[10]....
        /*00a8*/ 	.word	0x00005810


	//   ....[11]....
        /*00ac*/ 	.word	0x000058a0


	//   ....[12]....
        /*00b0*/ 	.word	0x00005910


	//   ....[13]....
        /*00b4*/ 	.word	0x00005970


	//   ....[14]....
        /*00b8*/ 	.word	0x000059e0


	//   ....[15]....
        /*00bc*/ 	.word	0x00005a40


	//   ....[16]....
        /*00c0*/ 	.word	0x00005ab0


	//   ....[17]....
        /*00c4*/ 	.word	0x00005b10


	//   ....[18]....
        /*00c8*/ 	.word	0x00005b80


	//   ....[19]....
        /*00cc*/ 	.word	0x00005be0


	//----- nvinfo : EIATTR_EXIT_INSTR_OFFSETS
	.align		4
.L_1675:
        /*00d0*/ 	.byte	0x04, 0x1c
        /*00d2*/ 	.short	(.L_1677 - .L_1676)


	//   ....[0]....
.L_1676:
        /*00d4*/ 	.word	0x00005720


	//   ....[1]....
        /*00d8*/ 	.word	0x000057a0


	//----- nvinfo : EIATTR_MAX_THREADS
	.align		4
.L_1677:
        /*00dc*/ 	.byte	0x04, 0x05
        /*00de*/ 	.short	(.L_1679 - .L_1678)
.L_1678:
        /*00e0*/ 	.word	0x00000080
        /*00e4*/ 	.word	0x00000001
        /*00e8*/ 	.word	0x00000001


	//----- nvinfo : EIATTR_CRS_STACK_SIZE
	.align		4
.L_1679:
        /*00ec*/ 	.byte	0x04, 0x1e
        /*00ee*/ 	.short	(.L_1681 - .L_1680)
.L_1680:
        /*00f0*/ 	.word	0x00000000


	//----- nvinfo : EIATTR_CBANK_PARAM_SIZE
	.align		4
.L_1681:
        /*00f4*/ 	.byte	0x03, 0x19
        /*00f6*/ 	.short	0x0128


	//----- nvinfo : EIATTR_PARAM_CBANK
	.align		4
        /*00f8*/ 	.byte	0x04, 0x0a
        /*00fa*/ 	.short	(.L_1683 - .L_1682)
	.align		4
.L_1682:
        /*00fc*/ 	.word	index@(.nv.constant0._ZN10layer_norm13ln_bwd_kernelINS_13Kernel_traitsI6__halfS2_S2_S2_fjLj768ELj1ELj4ELj1ELj16ENS_18Kernel_traits_baseILj768ES2_S2_S2_S2_fjLj128EEEEELb0ELb1ELb1ELb0EEEvNS_9BwdParamsE)
        /*0100*/ 	.short	0x0210
        /*0102*/ 	.short	0x0128


	//----- nvinfo : EIATTR_SW_WAR
	.align		4
.L_1683:
        /*0104*/ 	.byte	0x04, 0x36
        /*0106*/ 	.short	(.L_1685 - .L_1684)
.L_1684:
        /*0108*/ 	.word	0x00000008
.L_1685:


//--------------------- .nv.info._ZN10layer_norm13ln_bwd_kernelINS_13Kernel_traitsI6__halfS2_S2_S2_fjLj768ELj1ELj4ELj1ELj16ENS_18Kernel_traits_baseILj768ES2_S2_S2_S2_fjLj128EEEEELb0ELb1ELb1ELb1EEEvNS_9BwdParamsE --------------------------
	.section	.nv.info._ZN10layer_norm13ln_bwd_kernelINS_13Kernel_traitsI6__halfS2_S2_S2_fjLj768ELj1ELj4ELj1ELj16ENS_18Kernel_traits_baseILj768ES2_S2_S2_S2_fjLj128EEEEELb0ELb1ELb1ELb1EEEvNS_9BwdParamsE,"",@"SHT_CUDA_INFO"
	.sectionflags	@""
	.align	4


	//----- nvinfo : EIATTR_CUDA_API_VERSION
	.align		4
        /*0000*/ 	.byte	0x04, 0x37
        /*0002*/ 	.short	(.L_1687 - .L_1686)
.L_1686:
        /*0004*/ 	.word	0x00000082


	//----- nvinfo : EIATTR_KPARAM_INFO
	.align		4
.L_1687:
        /*0008*/ 	.byte	0x04, 0x17
        /*000a*/ 	.short	(.L_1689 - .L_1688)
.L_1688:
        /*000c*/ 	.word	0x00000000
        /*0010*/ 	.short	0x0000
        /*0012*/ 	.short	0x0000
        /*0014*/ 	.byte	0x00, 0xf0, 0xa1, 0x04


	//----- nvinfo : EIATTR_SPARSE_MMA_MASK
	.align		4
.L_1689:
        /*0018*/ 	.byte	0x03, 0x50
        /*001a*/ 	.short	0x0000


	//----- nvinfo : EIATTR_MAXREG_COUNT
	.align		4
        /*001c*/ 	.byte	0x03, 0x1b
        /*001e*/ 	.short	0x00ff


	//----- nvinfo : EIATTR_NUM_BARRIERS
	.align		4
        /*0020*/ 	.byte	0x02, 0x4c
        /*0022*/ 	.byte	0x01
	.zero		1


	//----- nvinfo : EIATTR_MERCURY_ISA_VERSION
	.align		4
        /*0024*/ 	.byte	0x03, 0x5f
        /*0026*/ 	.short	0x0101


	//----- nvinfo : EIATTR_COOP_GROUP_MASK_REGIDS
	.align		4
        /*0028*/ 	.byte	0x04, 0x29
        /*002a*/ 	.short	(.L_1691 - .L_1690)


	//   ....[0]....
.L_1690:
        /*002c*/ 	.word	0xffffffff


	//   ....[1]....
        /*0030*/ 	.word	0xffffffff


	//   ....[2]....
        /*0034*/ 	.word	0xffffffff


	//   ....[3]....
        /*0038*/ 	.word	0xffffffff


	//   ....[4]....
        /*003c*/ 	.word	0xffffffff


	//   ....[5]....
        /*0040*/ 	.word	0xffffffff


	//   ....[6]....
        /*0044*/ 	.word	0xffffffff


	//   ....[7]....
        /*0048*/ 	.word	0xffffffff


	//   ....[8]....
        /*004c*/ 	.word	0xffffffff


	//   ....[9]....
        /*0050*/ 	.word	0xffffffff


	//   ....[10]....
        /*0054*/ 	.word	0x05000088


	//   ....[11]....
        /*0058*/ 	.word	0x05000088


	//   ....[12]....
        /*005c*/ 	.word	0x05000088


	//   ....[13]....
        /*0060*/ 	.word	0x05000088


	//   ....[14]....
        /*0064*/ 	.word	0x05000088


	//   ....[15]....
        /*0068*/ 	.word	0x05000088


	//   ....[16]....
        /*006c*/ 	.word	0x05000088


	//   ....[17]....
        /*0070*/ 	.word	0x05000088


	//   ....[18]....
        /*0074*/ 	.word	0x05000088


	//   ....[19]....
        /*0078*/ 	.word	0x05000088


	//----- nvinfo : EIATTR_COOP_GROUP_INSTR_OFFSETS
	.align		4
.L_1691:
        /*007c*/ 	.byte	0x04, 0x28
        /*007e*/ 	.short	(.L_1693 - .L_1692)


	//   ....[0]....
.L_1692:
        /*0080*/ 	.word	0x000019e0


	//   ....[1]....
        /*0084*/ 	.word	0x000019f0


	//   ....[2]....
        /*0088*/ 	.word	0x00001a20


	//   ....[3]....
        /*008c*/ 	.word	0x00001a30


	//   ....[4]....
        /*0090*/ 	.word	0x00001a60


	//   ....[5]....
        /*0094*/ 	.word	0x00001a70


	//   ....[6]....
        /*0098*/ 	.word	0x00001aa0


	//   ....[7]....
        /*009c*/ 	.word	0x00001ab0


	//   ....[8]....
        /*00a0*/ 	.word	0x00001ae0


	//   ....[9]....
        /*00a4*/ 	.word	0x00001af0


	//   ....[10]....
        /*00a8*/ 	.word	0x00005030


	//   ....[11]....
        /*00ac*/ 	.word	0x000050c0


	//   ....[12]....
        /*00b0*/ 	.word	0x00005130


	//   ....[13]....
        /*00b4*/ 	.word	0x00005190


	//   ....[14]....
        /*00b8*/ 	.word	0x00005200


	//   ....[15]....
        /*00bc*/ 	.word	0x00005260


	//   ....[16]....
        /*00c0*/ 	.word	0x000052d0


	//   ....[17]....
        /*00c4*/ 	.word	0x00005330


	//   ....[18]....
        /*00c8*/ 	.word	0x000053a0


	//   ....[19]....
        /*00cc*/ 	.word	0x00005400


	//----- nvinfo : EIATTR_EXIT_INSTR_OFFSETS
	.align		4
.L_1693:
        /*00d0*/ 	.byte	0x04, 0x1c
        /*00d2*/ 	.short	(.L_1695 - .L_1694)


	//   ....[0]....
.L_1694:
        /*00d4*/ 	.word	0x00004fc0


	//----- nvinfo : EIATTR_MAX_THREADS
	.align		4
.L_1695:
        /*00d8*/ 	.byte	0x04, 0x05
        /*00da*/ 	.short	(.L_1697 - .L_1696)
.L_1696:
        /*00dc*/ 	.word	0x00000080
        /*00e0*/ 	.word	0x00000001
        /*00e4*/ 	.word	0x00000001


	//----- nvinfo : EIATTR_CRS_STACK_SIZE
	.align		4
.L_1697:
        /*00e8*/ 	.byte	0x04, 0x1e
        /*00ea*/ 	.short	(.L_1699 - .L_1698)
.L_1698:
        /*00ec*/ 	.word	0x00000000


	//----- nvinfo : EIATTR_CBANK_PARAM_SIZE
	.align		4
.L_1699:
        /*00f0*/ 	.byte	0x03, 0x19
        /*00f2*/ 	.short	0x0128


	//----- nvinfo : EIATTR_PARAM_CBANK
	.align		4
        /*00f4*/ 	.byte	0x04, 0x0a
        /*00f6*/ 	.short	(.L_1701 - .L_1700)
	.align		4
.L_1700:
        /*00f8*/ 	.word	index@(.nv.constant0._ZN10layer_norm13ln_bwd_kernelINS_13Kernel_traitsI6__halfS2_S2_S2_fjLj768ELj1ELj4ELj1ELj16ENS_18Kernel_traits_baseILj768ES2_S2_S2_S2_fjLj128EEEEELb0ELb1ELb1ELb1EEEvNS_9BwdParamsE)
        /*00fc*/ 	.short	0x0210
        /*00fe*/ 	.short	0x0128


	//----- nvinfo : EIATTR_SW_WAR
	.align		4
.L_1701:
        /*0100*/ 	.byte	0x04, 0x36
        /*0102*/ 	.short	(.L_1703 - .L_1702)
.L_1702:
        /*0104*/ 	.word	0x00000008
.L_1703:


//--------------------- .nv.info._ZN10layer_norm13ln_bwd_kernelINS_13Kernel_traitsI6__halfS2_S2_S2_fjLj768ELj1ELj4ELj1ELj16ENS_18Kernel_traits_baseILj768ES2_S2_S2_S2_fjLj128EEEEELb1ELb0ELb0ELb0EEEvNS_9BwdParamsE --------------------------
	.section	.nv.info._ZN10layer_norm13ln_bwd_kernelINS_13Kernel_traitsI6__halfS2_S2_S2_fjLj768ELj1ELj4ELj1ELj16ENS_18Kernel_traits_baseILj768ES2_S2_S2_S2_fjLj128EEEEELb1ELb0ELb0ELb0EEEvNS_9BwdParamsE,"",@"SHT_CUDA_INFO"
	.sectionflags	@""
	.align	4


	//----- nvinfo : EIATTR_CUDA_API_VERSION
	.align		4
        /*0000*/ 	.byte	0x04, 0x37
        /*0002*/ 	.short	(.L_1705 - .L_1704)
.L_1704:
        /*0004*/ 	.word	0x00000082


	//----- nvinfo : EIATTR_KPARAM_INFO
	.align		4
.L_1705:
        /*0008*/ 	.byte	0x04, 0x17
        /*000a*/ 	.short	(.L_1707 - .L_1706)
.L_1706:
        /*000c*/ 	.word	0x00000000
        /*0010*/ 	.short	0x0000
        /*0012*/ 	.short	0x0000
        /*0014*/ 	.byte	0x00, 0xf0, 0xa1, 0x04


	//----- nvinfo : EIATTR_SPARSE_MMA_MASK
	.align		4
.L_1707:
        /*0018*/ 	.byte	0x03, 0x50
        /*001a*/ 	.short	0x0000


	//----- nvinfo : EIATTR_MAXREG_COUNT
	.align		4
        /*001c*/ 	.byte	0x03, 0x1b
        /*001e*/ 	.short	0x00ff


	//----- nvinfo : EIATTR_NUM_BARRIERS
	.align		4
        /*0020*/ 	.byte	0x02, 0x4c
        /*0022*/ 	.byte	0x01
	.zero		1


	//----- nvinfo : EIATTR_MERCURY_ISA_VERSION
	.align		4
        /*0024*/ 	.byte	0x03, 0x5f
        /*0026*/ 	.short	0x0101


	//----- nvinfo : EIATTR_COOP_GROUP_MASK_REGIDS
	.align		4
        /*0028*/ 	.byte	0x04, 0x29
        /*002a*/ 	.short	(.L_1709 - .L_1708)


	//   ....[0]....
.L_1708:
        /*002c*/ 	.word	0xffffffff


	//   ....[1]....
        /*0030*/ 	.word	0xffffffff


	//   ....[2]....
        /*0034*/ 	.word	0xffffffff


	//   ....[3]....
        /*0038*/ 	.word	0xffffffff


	//   ....[4]....
        /*003c*/ 	.word	0xffffffff


	//   ....[5]....
        /*0040*/ 	.word	0xffffffff


	//   ....[6]....
        /*0044*/ 	.word	0xffffffff


	//   ....[7]....
        /*0048*/ 	.word	0xffffffff


	//   ....[8]....
        /*004c*/ 	.word	0xffffffff


	//   ....[9]....
        /*0050*/ 	.word	0xffffffff


	//   ....[10]....
        /*0054*/ 	.word	0x05000098


	//   ....[11]....
        /*0058*/ 	.word	0x05000098


	//   ....[12]....
        /*005c*/ 	.word	0x05000098


	//   ....[13]....
        /*0060*/ 	.word	0x05000098


	//   ....[14]....
        /*0064*/ 	.word	0x05000098


	//   ....[15]....
        /*0068*/ 	.word	0x05000098


	//   ....[16]....
        /*006c*/ 	.word	0x05000098


	//   ....[17]....
        /*0070*/ 	.word	0x05000098


	//   ....[18]....
        /*0074*/ 	.word	0x05000098


	//   ....[19]....
        /*0078*/ 	.word	0x05000098


	//----- nvinfo : EIATTR_COOP_GROUP_INSTR_OFFSETS
	.align		4
.L_1709:
        /*007c*/ 	.byte	0x04, 0x28
        /*007e*/ 	.short	(.L_1711 - .L_1710)


	//   ....[0]....
.L_1710:
        /*0080*/ 	.word	0x00001820


	//   ....[1]....
        /*0084*/ 	.word	0x00001830


	//   ....[2]....
        /*0088*/ 	.word	0x00001860


	//   ....[3]....
        /*008c*/ 	.word	0x00001870


	//   ....[4]....
        /*0090*/ 	.word	0x000018a0


	//   ....[5]....
        /*0094*/ 	.word	0x000018b0


	//   ....[6]....
        /*0098*/ 	.word	0x000018e0


	//   ....[7]....
        /*009c*/ 	.word	0x000018f0


	//   ....[8]....
        /*00a0*/ 	.word	0x00001920


	//   ....[9]....
        /*00a4*/ 	.word	0x00001930


	//   ....[10]....
        /*00a8*/ 	.word	0x00003ad0


	//   ....[11]....
        /*00ac*/ 	.word	0x00003b70


	//   ....[12]....
        /*00b0*/ 	.word	0x00003bd0


	//   ....[13]....
        /*00b4*/ 	.word	0x00003c30


	//   ....[14]....
        /*00b8*/ 	.word	0x00003ca0


	//   ....[15]....
        /*00bc*/ 	.word	0x00003d00


	//   ....[16]....
        /*00c0*/ 	.word	0x00003d70


	//   ....[17]....
        /*00c4*/ 	.word	0x00003dd0


	//   ....[18]....
        /*00c8*/ 	.word	0x00003e40


	//   ....[19]....
        /*00cc*/ 	.word	0x00003ea0


	//----- nvinfo : EIATTR_EXIT_INSTR_OFFSETS
	.align		4
.L_1711:
        /*00d0*/ 	.byte	0x04, 0x1c
        /*00d2*/ 	.short	(.L_1713 - .L_1712)


	//   ....[0]....
.L_1712:
        /*00d4*/ 	.word	0x00003a40


	//   ....[1]....
        /*00d8*/ 	.word	0x00003a70


	//----- nvinfo : EIATTR_MAX_THREADS
	.align		4
.L_1713:
        /*00dc*/ 	.byte	0x04, 0x05
        /*00de*/ 	.short	(.L_1715 - .L_1714)
.L_1714:
        /*00e0*/ 	.word	0x00000080
        /*00e4*/ 	.word	0x00000001
        /*00e8*/ 	.word	0x00000001


	//----- nvinfo : EIATTR_CRS_STACK_SIZE
	.align		4
.L_1715:
        /*00ec*/ 	.byte	0x04, 0x1e
        /*00ee*/ 	.short	(.L_1717 - .L_1716)
.L_1716:
        /*00f0*/ 	.word	0x00000000


	//----- nvinfo : EIATTR_CBANK_PARAM_SIZE
	.align		4
.L_1717:
        /*00f4*/ 	.byte	0x03, 0x19
        /*00f6*/ 	.short	0x0128


	//----- nvinfo : EIATTR_PARAM_CBANK
	.align		4
        /*00f8*/ 	.byte	0x04, 0x0a
        /*00fa*/ 	.short	(.L_1719 - .L_1718)
	.align		4
.L_1718:
        /*00fc*/ 	.word	index@(.nv.constant0._ZN10layer_norm13ln_bwd_kernelINS_13Kernel_traitsI6__halfS2_S2_S2_fjLj768ELj1ELj4ELj1ELj16ENS_18Kernel_traits_baseILj768ES2_S2_S2_S2_fjLj128EEEEELb1ELb0ELb0ELb0EEEvNS_9BwdParamsE)
        /*0100*/ 	.short	0x0210
        /*0102*/ 	.short	0x0128


	//----- nvinfo : EIATTR_SW_WAR
	.align		4
.L_1719:
        /*0104*/ 	.byte	0x04, 0x36
        /*0106*/ 	.short	(.L_1721 - .L_1720)
.L_1720:
        /*0108*/ 	.word	0x00000008
.L_1721:


//--------------------- .nv.info._ZN10layer_norm13ln_bwd_kernelINS_13Kernel_traitsI6__halfS2_S2_S2_fjLj768ELj1ELj4ELj1ELj16ENS_18Kernel_traits_baseILj768ES2_S2_S2_S2_fjLj128EEEEELb1ELb0ELb0ELb1EEEvNS_9BwdParamsE --------------------------
	.section	.nv.info._ZN10layer_norm13ln_bwd_kernelINS_13Kernel_traitsI6__halfS2_S2_S2_fjLj768ELj1ELj4ELj1ELj16ENS_18Kernel_traits_baseILj768ES2_S2_S2_S2_fjLj128EEEEELb1ELb0ELb0ELb1EEEvNS_9BwdParamsE,"",@"SHT_CUDA_INFO"
	.sectionflags	@""
	.align	4


	//----- nvinfo : EIATTR_CUDA_API_VERSION
	.align		4
        /*0000*/ 	.byte	0x04, 0x37
        /*0002*/ 	.short	(.L_1723 - .L_1722)
.L_1722:
        /*0004*/ 	.word	0x00000082


	//----- nvinfo : EIATTR_KPARAM_INFO
	.align		4
.L_1723:
        /*0008*/ 	.byte	0x04, 0x17
        /*000a*/ 	.short	(.L_1725 - .L_1724)
.L_1724:
        /*000c*/ 	.word	0x00000000
        /*0010*/ 	.short	0x0000
        /*0012*/ 	.short	0x0000
        /*0014*/ 	.byte	0x00, 0xf0, 0xa1, 0x04


	//----- nvinfo : EIATTR_SPARSE_MMA_MASK
	.align		4
.L_1725:
        /*0018*/ 	.byte	0x03, 0x50
        /*001a*/ 	.short	0x0000


	//----- nvinfo : EIATTR_MAXREG_COUNT
	.align		4
        /*001c*/ 	.byte	0x03, 0x1b
        /*001e*/ 	.short	0x00ff


	//----- nvinfo : EIATTR_NUM_BARRIERS
	.align		4
        /*0020*/ 	.byte	0x02, 0x4c
        /*0022*/ 	.byte	0x01
	.zero		1


	//----- nvinfo : EIATTR_MERCURY_ISA_VERSION
	.align		4
        /*0024*/ 	.byte	0x03, 0x5f
        /*0026*/ 	.short	0x0101


	//----- nvinfo : EIATTR_COOP_GROUP_MASK_REGIDS
	.align		4
        /*0028*/ 	.byte	0x04, 0x29
        /*002a*/ 	.short	(.L_1727 - .L_1726)


	//   ....[0]....
.L_1726:
        /*002c*/ 	.word	0xffffffff


	//   ....[1]....
        /*0030*/ 	.word	0xffffffff


	//   ....[2]....
        /*0034*/ 	.word	0xffffffff


	//   ....[3]....
        /*0038*/ 	.word	0xffffffff


	//   ....[4]....
        /*003c*/ 	.word	0xffffffff


	//   ....[5]....
        /*0040*/ 	.word	0xffffffff


	//   ....[6]....
        /*0044*/ 	.word	0xffffffff


	//   ....[7]....
        /*0048*/ 	.word	0xffffffff


	//   ....[8]....
        /*004c*/ 	.word	0xffffffff


	//   ....[9]....
        /*0050*/ 	.word	0xffffffff


	//   ....[10]....
        /*0054*/ 	.word	0x0500009e


	//   ....[11]....
        /*0058*/ 	.word	0x0500009e


	//   ....[12]....
        /*005c*/ 	.word	0x0500009e


	//   ....[13]....
        /*0060*/ 	.word	0x0500009e


	//   ....[14]....
        /*0064*/ 	.word	0x0500009e


	//   ....[15]....
        /*0068*/ 	.word	0x0500009e


	//   ....[16]....
        /*006c*/ 	.word	0x0500009e


	//   ....[17]....
        /*0070*/ 	.word	0x0500009e


	//   ....[18]....
        /*0074*/ 	.word	0x0500009e


	//   ....[19]....
        /*0078*/ 	.word	0x0500009e


	//----- nvinfo : EIATTR_COOP_GROUP_INSTR_OFFSETS
	.align		4
.L_1727:
        /*007c*/ 	.byte	0x04, 0x28
        /*007e*/ 	.short	(.L_1729 - .L_1728)


	//   ....[0]....
.L_1728:
        /*0080*/ 	.word	0x000017c0


	//   ....[1]....
        /*0084*/ 	.word	0x000017d0


	//   ....[2]....
        /*0088*/ 	.word	0x00001800


	//   ....[3]....
        /*008c*/ 	.word	0x00001810


	//   ....[4]....
        /*0090*/ 	.word	0x00001840


	//   ....[5]....
        /*0094*/ 	.word	0x00001850


	//   ....[6]....
        /*0098*/ 	.word	0x00001880


	//   ....[7]....
        /*009c*/ 	.word	0x00001890


	//   ....[8]....
        /*00a0*/ 	.word	0x000018c0


	//   ....[9]....
        /*00a4*/ 	.word	0x000018d0


	//   ....[10]....
        /*00a8*/ 	.word	0x000038a0


	//   ....[11]....
        /*00ac*/ 	.word	0x00003930


	//   ....[12]....
        /*00b0*/ 	.word	0x000039a0


	//   ....[13]....
        /*00b4*/ 	.word	0x00003a00


	//   ....[14]....
        /*00b8*/ 	.word	0x00003a70


	//   ....[15]....
        /*00bc*/ 	.word	0x00003ad0


	//   ....[16]....
        /*00c0*/ 	.word	0x00003b40


	//   ....[17]....
        /*00c4*/ 	.word	0x00003ba0


	//   ....[18]....
        /*00c8*/ 	.word	0x00003c10


	//   ....[19]....
        /*00cc*/ 	.word	0x00003c60


	//----- nvinfo : EIATTR_EXIT_INSTR_OFFSETS
	.align		4
.L_1729:
        /*00d0*/ 	.byte	0x04, 0x1c
        /*00d2*/ 	.short	(.L_1731 - .L_1730)


	//   ....[0]....
.L_1730:
        /*00d4*/ 	.word	0x00003830


	//----- nvinfo : EIATTR_MAX_THREADS
	.align		4
.L_1731:
        /*00d8*/ 	.byte	0x04, 0x05
        /*00da*/ 	.short	(.L_1733 - .L_1732)
.L_1732:
        /*00dc*/ 	.word	0x00000080
        /*00e0*/ 	.word	0x00000001
        /*00e4*/ 	.word	0x00000001


	//----- nvinfo : EIATTR_CRS_STACK_SIZE
	.align		4
.L_1733:
        /*00e8*/ 	.byte	0x04, 0x1e
        /*00ea*/ 	.short	(.L_1735 - .L_1734)
.L_1734:
        /*00ec*/ 	.word	0x00000000


	//----- nvinfo : EIATTR_CBANK_PARAM_SIZE
	.align		4
.L_1735:
        /*00f0*/ 	.byte	0x03, 0x19
        /*00f2*/ 	.short	0x0128


	//----- nvinfo : EIATTR_PARAM_CBANK
	.align		4
        /*00f4*/ 	.byte	0x04, 0x0a
        /*00f6*/ 	.short	(.L_1737 - .L_1736)
	.align		4
.L_1736:
        /*00f8*/ 	.word	index@(.nv.constant0._ZN10layer_norm13ln_bwd_kernelINS_13Kernel_traitsI6__halfS2_S2_S2_fjLj768ELj1ELj4ELj1ELj16ENS_18Kernel_traits_baseILj768ES2_S2_S2_S2_fjLj128EEEEELb1ELb0ELb0ELb1EEEvNS_9BwdParamsE)
        /*00fc*/ 	.short	0x0210
        /*00fe*/ 	.short	0x0128


	//----- nvinfo : EIATTR_SW_WAR
	.align		4
.L_1737:
        /*0100*/ 	.byte	0x04, 0x36
        /*0102*/ 	.short	(.L_1739 - .L_1738)
.L_1738:
        /*0104*/ 	.word	0x00000008
.L_1739:


//--------------------- .nv.info._ZN10layer_norm22ln_bwd_finalize_kernelINS_22Kernel_traits_finalizeILj768E6__halfS2_S2_S2_fjLb0ELj1024ELj4ENS_18Kernel_traits_baseILj768ES2_S2_S2_S2_fjLj1024EEEEELb0ELb0EEEvNS_9BwdParamsE --------------------------
	.section	.nv.info._ZN10layer_norm22ln_bwd_finalize_kernelINS_22Kernel_traits_finalizeILj768E6__halfS2_S2_S2_fjLb0ELj1024ELj4ENS_18Kernel_traits_baseILj768ES2_S2_S2_S2_fjLj1024EEEEELb0ELb0EEEvNS_9BwdParamsE,"",@"SHT_CUDA_INFO"
	.sectionflags	@""
	.align	4


	//----- nvinfo : EIATTR_CUDA_API_VERSION
	.align		4
        /*0000*/ 	.byte	0x04, 0x37
        /*0002*/ 	.short	(.L_1741 - .L_1740)
.L_1740:
        /*0004*/ 	.word	0x00000082


	//----- nvinfo : EIATTR_KPARAM_INFO
	.align		4
.L_1741:
        /*0008*/ 	.byte	0x04, 0x17
        /*000a*/ 	.short	(.L_1743 - .L_1742)
.L_1742:
        /*000c*/ 	.word	0x00000000
        /*0010*/ 	.short	0x0000
        /*0012*/ 	.short	0x0000
        /*0014*/ 	.byte	0x00, 0xf0, 0xa1, 0x04


	//----- nvinfo : EIATTR_SPARSE_MMA_MASK
	.align		4
.L_1743:
        /*0018*/ 	.byte	0x03, 0x50
        /*001a*/ 	.short	0x0000


	//----- nvinfo : EIATTR_MAXREG_COUNT
	.align		4
        /*001c*/ 	.byte	0x03, 0x1b
        /*001e*/ 	.short	0x0040


	//----- nvinfo : EIATTR_NUM_BARRIERS
	.align		4
        /*0020*/ 	.byte	0x02, 0x4c
        /*0022*/ 	.byte	0x01
	.zero		1


	//----- nvinfo : EIATTR_MERCURY_ISA_VERSION
	.align		4
        /*0024*/ 	.byte	0x03, 0x5f
        /*0026*/ 	.short	0x0101


	//----- nvinfo : EIATTR_COOP_GROUP_MASK_REGIDS
	.align		4
        /*0028*/ 	.byte	0x04, 0x29
        /*002a*/ 	.short	(.L_1745 - .L_1744)


	//   ....[0]....
.L_1744:
        /*002c*/ 	.word	0xffffffff


	//   ....[1]....
        /*0030*/ 	.word	0xffffffff


	//   ....[2]....
        /*0034*/ 	.word	0xffffffff


	//   ....[3]....
        /*0038*/ 	.word	0xffffffff


	//   ....[4]....
        /*003c*/ 	.word	0xffffffff


	//   ....[5]....
        /*0040*/ 	.word	0xffffffff


	//   ....[6]....
        /*0044*/ 	.word	0xffffffff


	//   ....[7]....
        /*0048*/ 	.word	0xffffffff


	//   ....[8]....
        /*004c*/ 	.word	0xffffffff


	//   ....[9]....
        /*0050*/ 	.word	0xffffffff


	//   ....[10]....
        /*0054*/ 	.word	0x05000013


	//   ....[11]....
        /*0058*/ 	.word	0x05000013


	//   ....[12]....
        /*005c*/ 	.word	0x05000013


	//   ....[13]....
        /*0060*/ 	.word	0x05000013


	//   ....[14]....
        /*0064*/ 	.word	0x05000013


	//   ....[15]....
        /*0068*/ 	.word	0x05000013


	//   ....[16]....
        /*006c*/ 	.word	0x05000013


	//   ....[17]....
        /*0070*/ 	.word	0x05000013


	//   ....[18]....
        /*0074*/ 	.word	0x05000013


	//   ....[19]....
        /*0078*/ 	.word	0x05000013


	//----- nvinfo : EIATTR_COOP_GROUP_INSTR_OFFSETS
	.align		4
.L_1745:
        /*007c*/ 	.byte	0x04, 0x28
        /*007e*/ 	.short	(.L_1747 - .L_1746)


	//   ....[0]....
.L_1746:
        /*0080*/ 	.word	0x000008e0


	//   ....[1]....
        /*0084*/ 	.word	0x000008f0


	//   ....[2]....
        /*0088*/ 	.word	0x00000920


	//   ....[3]....
        /*008c*/ 	.word	0x00000930


	//   ....[4]....
        /*0090*/ 	.word	0x00000960


	//   ....[5]....
        /*0094*/ 	.word	0x00000970


	//   ....[6]....
        /*0098*/ 	.word	0x000009a0


	//   ....[7]....
        /*009c*/ 	.word	0x000009b0


	//   ....[8]....
        /*00a0*/ 	.word	0x000009e0


	//   ....[9]....
        /*00a4*/ 	.word	0x000009f0


	//   ....[10]....
        /*00a8*/ 	.word	0x00000c10


	//   ....[11]....
        /*00ac*/ 	.word	0x00000c80


	//   ....[12]....
        /*00b0*/ 	.word	0x00000cf0


	//   ....[13]....
        /*00b4*/ 	.word	0x00000d60


	//   ....[14]....
        /*00b8*/ 	.word	0x00000dd0


	//   ....[15]....
        /*00bc*/ 	.word	0x00000e30


	//   ....[16]....
        /*00c0*/ 	.word	0x00000ea0


	//   ....[17]....
        /*00c4*/ 	.word	0x00000f10


	//   ....[18]....
        /*00c8*/ 	.word	0x00000f80


	//   ....[19]....
        /*00cc*/ 	.word	0x00000ff0


	//----- nvinfo : EIATTR_EXIT_INSTR_OFFSETS
	.align		4
.L_1747:
        /*00d0*/ 	.byte	0x04, 0x1c
        /*00d2*/ 	.short	(.L_1749 - .L_1748)


	//   ....[0]....
.L_1748:
        /*00d4*/ 	.word	0x00000070


	//   ....[1]....
        /*00d8*/ 	.word	0x00000bb0


	//----- nvinfo : EIATTR_MAX_THREADS
	.align		4
.L_1749:
        /*00dc*/ 	.byte	0x04, 0x05
        /*00de*/ 	.short	(.L_1751 - .L_1750)
.L_1750:
        /*00e0*/ 	.word	0x00000400
        /*00e4*/ 	.word	0x00000001
        /*00e8*/ 	.word	0x00000001


	//----- nvinfo : EIATTR_CRS_STACK_SIZE
	.align		4
.L_1751:
        /*00ec*/ 	.byte	0x04, 0x1e
        /*00ee*/ 	.short	(.L_1753 - .L_1752)
.L_1752:
        /*00f0*/ 	.word	0x00000000


	//----- nvinfo : EIATTR_CBANK_PARAM_SIZE
	.align		4
.L_1753:
        /*00f4*/ 	.byte	0x03, 0x19
        /*00f6*/ 	.short	0x0128


	//----- nvinfo : EIATTR_PARAM_CBANK
	.align		4
        /*00f8*/ 	.byte	0x04, 0x0a
        /*00fa*/ 	.short	(.L_1755 - .L_1754)
	.align		4
.L_1754:
        /*00fc*/ 	.word	index@(.nv.constant0._ZN10layer_norm22ln_bwd_finalize_kernelINS_22Kernel_traits_finalizeILj768E6__halfS2_S2_S2_fjLb0ELj1024ELj4ENS_18Kernel_traits_baseILj768ES2_S2_S2_S2_fjLj1024EEEEELb0ELb0EEEvNS_9BwdParamsE)
        /*0100*/ 	.short	0x0210
        /*0102*/ 	.short	0x0128


	//----- nvinfo : EIATTR_SW_WAR
	.align		4
.L_1755:
        /*0104*/ 	.byte	0x04, 0x36
        /*0106*/ 	.short	(.L_1757 - .L_1756)
.L_1756:
        /*0108*/ 	.word	0x00000008
.L_1757:


//--------------------- .nv.info._ZN10layer_norm13ln_bwd_kernelINS_13Kernel_traitsI6__halfS2_S2_S2_fjLj768ELj1ELj4ELj1ELj16ENS_18Kernel_traits_baseILj768ES2_S2_S2_S2_fjLj128EEEEELb1ELb0ELb1ELb0EEEvNS_9BwdParamsE --------------------------
	.section	.nv.info._ZN10layer_norm13ln_bwd_kernelINS_13Kernel_traitsI6__halfS2_S2_S2_fjLj768ELj1ELj4ELj1ELj16ENS_18Kernel_traits_baseILj768ES2_S2_S2_S2_fjLj128EEEEELb1ELb0ELb1ELb0EEEvNS_9BwdParamsE,"",@"SHT_CUDA_INFO"
	.sectionflags	@""
	.align	4


	//----- nvinfo : EIATTR_CUDA_API_VERSION
	.align		4
        /*0000*/ 	.byte	0x04, 0x37
        /*0002*/ 	.short	(.L_1759 - .L_1758)
.L_1758:
        /*0004*/ 	.word	0x00000082


	//----- nvinfo : EIATTR_KPARAM_INFO
	.align		4
.L_1759:
        /*0008*/ 	.byte	0x04, 0x17
        /*000a*/ 	.short	(.L_1761 - .L_1760)
.L_1760:
        /*000c*/ 	.word	0x00000000
        /*0010*/ 	.short	0x0000
        /*0012*/ 	.short	0x0000
        /*0014*/ 	.byte	0x00, 0xf0, 0xa1, 0x04


	//----- nvinfo : EIATTR_SPARSE_MMA_MASK
	.align		4
.L_1761:
        /*0018*/ 	.byte	0x03, 0x50
        /*001a*/ 	.short	0x0000


	//----- nvinfo : EIATTR_MAXREG_COUNT
	.align		4
        /*001c*/ 	.byte	0x03, 0x1b
        /*001e*/ 	.short	0x00ff


	//----- nvinfo : EIATTR_NUM_BARRIERS
	.align		4
        /*0020*/ 	.byte	0x02, 0x4c
        /*0022*/ 	.byte	0x01
	.zero		1


	//----- nvinfo : EIATTR_MERCURY_ISA_VERSION
	.align		4
        /*0024*/ 	.byte	0x03, 0x5f
        /*0026*/ 	.short	0x0101


	//----- nvinfo : EIATTR_COOP_GROUP_MASK_REGIDS
	.align		4
        /*0028*/ 	.byte	0x04, 0x29
        /*002a*/ 	.short	(.L_1763 - .L_1762)


	//   ....[0]....
.L_1762:
        /*002c*/ 	.word	0xffffffff


	//   ....[1]....
        /*0030*/ 	.word	0xffffffff


	//   ....[2]....
        /*0034*/ 	.word	0xffffffff


	//   ....[3]....
        /*0038*/ 	.word	0xffffffff


	//   ....[4]....
        /*003c*/ 	.word	0xffffffff


	//   ....[5]....
        /*0040*/ 	.word	0xffffffff


	//   ....[6]....
        /*0044*/ 	.word	0xffffffff


	//   ....[7]....
        /*0048*/ 	.word	0xffffffff


	//   ....[8]....
        /*004c*/ 	.word	0xffffffff


	//   ....[9]....
        /*0050*/ 	.word	0xffffffff


	//   ....[10]....
        /*0054*/ 	.word	0x05000056


	//   ....[11]....
        /*0058*/ 	.word	0x05000056


	//   ....[12]....
        /*005c*/ 	.word	0x05000056


	//   ....[13]....
        /*0060*/ 	.word	0x05000056


	//   ....[14]....
        /*0064*/ 	.word	0x05000056


	//   ....[15]....
        /*0068*/ 	.word	0x05000056


	//   ....[16]....
        /*006c*/ 	.word	0x05000056


	//   ....[17]....
        /*0070*/ 	.word	0x05000056


	//   ....[18]....
        /*0074*/ 	.word	0x05000056


	//   ....[19]....
        /*0078*/ 	.word	0x05000056


	//----- nvinfo : EIATTR_COOP_GROUP_INSTR_OFFSETS
	.align		4
.L_1763:
        /*007c*/ 	.byte	0x04, 0x28
        /*007e*/ 	.short	(.L_1765 - .L_1764)


	//   ....[0]....
.L_1764:
        /*0080*/ 	.word	0x00001bb0


	//   ....[1]....
        /*0084*/ 	.word	0x00001bc0


	//   ....[2]....
        /*0088*/ 	.word	0x00001bf0


	//   ....[3]....
        /*008c*/ 	.word	0x00001c00


	//   ....[4]....
        /*0090*/ 	.word	0x00001c30


	//   ....[5]....
        /*0094*/ 	.word	0x00001c40


	//   ....[6]....
        /*0098*/ 	.word	0x00001c70


	//   ....[7]....
        /*009c*/ 	.word	0x00001c80


	//   ....[8]....
        /*00a0*/ 	.word	0x00001cb0


	//   ....[9]....
        /*00a4*/ 	.word	0x00001cc0


	//   ....[10]....
        /*00a8*/ 	.word	0x00005070


	//   ....[11]....
        /*00ac*/ 	.word	0x00005110


	//   ....[12]....
        /*00b0*/ 	.word	0x00005170


	//   ....[13]....
        /*00b4*/ 	.word	0x000051d0


	//   ....[14]....
        /*00b8*/ 	.word	0x00005240


	//   ....[15]....
        /*00bc*/ 	.word	0x000052a0


	//   ....[16]....
        /*00c0*/ 	.word	0x00005310


	//   ....[17]....
        /*00c4*/ 	.word	0x00005370


	//   ....[18]....
        /*00c8*/ 	.word	0x000053e0


	//   ....[19]....
        /*00cc*/ 	.word	0x00005440


	//----- nvinfo : EIATTR_EXIT_INSTR_OFFSETS
	.align		4
.L_1765:
        /*00d0*/ 	.byte	0x04, 0x1c
        /*00d2*/ 	.short	(.L_1767 - .L_1766)


	//   ....[0]....
.L_1766:
        /*00d4*/ 	.word	0x00004fe0


	//   ....[1]....
        /*00d8*/ 	.word	0x00005010


	//----- nvinfo : EIATTR_MAX_THREADS
	.align		4
.L_1767:
        /*00dc*/ 	.byte	0x04, 0x05
        /*00de*/ 	.short	(.L_1769 - .L_1768)
.L_1768:
        /*00e0*/ 	.word	0x00000080
        /*00e4*/ 	.word	0x00000001
        /*00e8*/ 	.word	0x00000001


	//----- nvinfo : EIATTR_CRS_STACK_SIZE
	.align		4
.L_1769:
        /*00ec*/ 	.byte	0x04, 0x1e
        /*00ee*/ 	.short	(.L_1771 - .L_1770)
.L_1770:
        /*00f0*/ 	.word	0x00000000


	//----- nvinfo : EIATTR_CBANK_PARAM_SIZE
	.align		4
.L_1771:
        /*00f4*/ 	.byte	0x03, 0x19
        /*00f6*/ 	.short	0x0128


	//----- nvinfo : EIATTR_PARAM_CBANK
	.align		4
        /*00f8*/ 	.byte	0x04, 0x0a
        /*00fa*/ 	.short	(.L_1773 - .L_1772)
	.align		4
.L_1772:
        /*00fc*/ 	.word	index@(.nv.constant0._ZN10layer_norm13ln_bwd_kernelINS_13Kernel_traitsI6__halfS2_S2_S2_fjLj768ELj1ELj4ELj1ELj16ENS_18Kernel_traits_baseILj768ES2_S2_S2_S2_fjLj128EEEEELb1ELb0ELb1ELb0EEEvNS_9BwdParamsE)
        /*0100*/ 	.short	0x0210
        /*0102*/ 	.short	0x0128


	//----- nvinfo : EIATTR_SW_WAR
	.align		4
.L_1773:
        /*0104*/ 	.byte	0x04, 0x36
        /*0106*/ 	.short	(.L_1775 - .L_1774)
.L_1774:
        /*0108*/ 	.word	0x00000008
.L_1775:


//--------------------- .nv.info._ZN10layer_norm22ln_bwd_finalize_kernelINS_22Kernel_traits_finalizeILj768E6__halfS2_S2_S2_fjLb0ELj1024ELj4ENS_18Kernel_traits_baseILj768ES2_S2_S2_S2_fjLj1024EEEEELb0ELb1EEEvNS_9BwdParamsE --------------------------
	.section	.nv.info._ZN10layer_norm22ln_bwd_finalize_kernelINS_22Kernel_traits_finalizeILj768E6__halfS2_S2_S2_fjLb0ELj1024ELj4ENS_18Kernel_traits_baseILj768ES2_S2_S2_S2_fjLj1024EEEEELb0ELb1EEEvNS_9BwdParamsE,"",@"SHT_CUDA_INFO"
	.sectionflags	@""
	.align	4


	//----- nvinfo : EIATTR_CUDA_API_VERSION
	.align		4
        /*0000*/ 	.byte	0x04, 0x37
        /*0002*/ 	.short	(.L_1777 - .L_1776)
.L_1776:
        /*0004*/ 	.word	0x00000082


	//----- nvinfo : EIATTR_KPARAM_INFO
	.align		4
.L_1777:
        /*0008*/ 	.byte	0x04, 0x17
        /*000a*/ 	.short	(.L_1779 - .L_1778)
.L_1778:
        /*000c*/ 	.word	0x00000000
        /*0010*/ 	.short	0x0000
        /*0012*/ 	.short	0x0000
        /*0014*/ 	.byte	0x00, 0xf0, 0xa1, 0x04


	//----- nvinfo : EIATTR_SPARSE_MMA_MASK
	.align		4
.L_1779:
        /*0018*/ 	.byte	0x03, 0x50
        /*001a*/ 	.short	0x0000


	//----- nvinfo : EIATTR_MAXREG_COUNT
	.align		4
        /*001c*/ 	.byte	0x03, 0x1b
        /*001e*/ 	.short	0x0040


	//----- nvinfo : EIATTR_NUM_BARRIERS
	.align		4
        /*0020*/ 	.byte	0x02, 0x4c
        /*0022*/ 	.byte	0x01
	.zero		1


	//----- nvinfo : EIATTR_MERCURY_ISA_VERSION
	.align		4
        /*0024*/ 	.byte	0x03, 0x5f
        /*0026*/ 	.short	0x0101


	//----- nvinfo : EIATTR_COOP_GROUP_MASK_REGIDS
	.align		4
        /*0028*/ 	.byte	0x04, 0x29
        /*002a*/ 	.short	(.L_1781 - .L_1780)


	//   ....[0]....
.L_1780:
        /*002c*/ 	.word	0xffffffff


	//   ....[1]....
        /*0030*/ 	.word	0xffffffff


	//   ....[2]....
        /*0034*/ 	.word	0xffffffff


	//   ....[3]....
        /*0038*/ 	.word	0xffffffff


	//   ....[4]....
        /*003c*/ 	.word	0xffffffff


	//   ....[5]....
        /*0040*/ 	.word	0xffffffff


	//   ....[6]....
        /*0044*/ 	.word	0xffffffff


	//   ....[7]....
        /*0048*/ 	.word	0xffffffff


	//   ....[8]....
        /*004c*/ 	.word	0xffffffff


	//   ....[9]....
        /*0050*/ 	.word	0xffffffff


	//   ....[10]....
        /*0054*/ 	.word	0x05000011


	//   ....[11]....
        /*0058*/ 	.word	0x05000011


	//   ....[12]....
        /*005c*/ 	.word	0x05000011


	//   ....[13]....
        /*0060*/ 	.word	0x05000011


	//   ....[14]....
        /*0064*/ 	.word	0x05000011


	//   ....[15]....
        /*0068*/ 	.word	0x05000011


	//   ....[16]....
        /*006c*/ 	.word	0x05000011


	//   ....[17]....
        /*0070*/ 	.word	0x05000011


	//   ....[18]....
        /*0074*/ 	.word	0x05000011


	//   ....[19]....
        /*0078*/ 	.word	0x05000011


	//----- nvinfo : EIATTR_COOP_GROUP_INSTR_OFFSETS
	.align		4
.L_1781:
        /*007c*/ 	.byte	0x04, 0x28
        /*007e*/ 	.short	(.L_1783 - .L_1782)


	//   ....[0]....
.L_1782:
        /*0080*/ 	.word	0x000008e0


	//   ....[1]....
        /*0084*/ 	.word	0x000008f0


	//   ....[2]....
        /*0088*/ 	.word	0x00000920


	//   ....[3]....
        /*008c*/ 	.word	0x00000930


	//   ....[4]....
        /*0090*/ 	.word	0x00000960


	//   ....[5]....
        /*0094*/ 	.word	0x00000970


	//   ....[6]....
        /*0098*/ 	.word	0x000009a0


	//   ....[7]....
        /*009c*/ 	.word	0x000009b0


	//   ....[8]....
        /*00a0*/ 	.word	0x000009e0


	//   ....[9]....
        /*00a4*/ 	.word	0x000009f0


	//   ....[10]....
        /*00a8*/ 	.word	0x00000bf0


	//   ....[11]....
        /*00ac*/ 	.word	0x00000c60


	//   ....[12]....
        /*00b0*/ 	.word	0x00000cd0


	//   ....[13]....
        /*00b4*/ 	.word	0x00000d40


	//   ....[14]....
        /*00b8*/ 	.word	0x00000db0


	//   ....[15]....
        /*00bc*/ 	.word	0x00000e10


	//   ....[16]....
        /*00c0*/ 	.word	0x00000e80


	//   ....[17]....
        /*00c4*/ 	.word	0x00000ef0


	//   ....[18]....
        /*00c8*/ 	.word	0x00000f60


	//   ....[19]....
        /*00cc*/ 	.word	0x00000fd0


	//----- nvinfo : EIATTR_EXIT_INSTR_OFFSETS
	.align		4
.L_1783:
        /*00d0*/ 	.byte	0x04, 0x1c
        /*00d2*/ 	.short	(.L_1785 - .L_1784)


	//   ....[0]....
.L_1784:
        /*00d4*/ 	.word	0x00000070


	//   ....[1]....
        /*00d8*/ 	.word	0x00000b90


	//----- nvinfo : EIATTR_MAX_THREADS
	.align		4
.L_1785:
        /*00dc*/ 	.byte	0x04, 0x05
        /*00de*/ 	.short	(.L_1787 - .L_1786)
.L_1786:
        /*00e0*/ 	.word	0x00000400
        /*00e4*/ 	.word	0x00000001
        /*00e8*/ 	.word	0x00000001


	//----- nvinfo : EIATTR_CRS_STACK_SIZE
	.align		4
.L_1787:
        /*00ec*/ 	.byte	0x04, 0x1e
        /*00ee*/ 	.short	(.L_1789 - .L_1788)
.L_1788:
        /*00f0*/ 	.word	0x00000000


	//----- nvinfo : EIATTR_CBANK_PARAM_SIZE
	.align		4
.L_1789:
        /*00f4*/ 	.byte	0x03, 0x19
        /*00f6*/ 	.short	0x0128


	//----- nvinfo : EIATTR_PARAM_CBANK
	.align		4
        /*00f8*/ 	.byte	0x04, 0x0a
        /*00fa*/ 	.short	(.L_1791 - .L_1790)
	.align		4
.L_1790:
        /*00fc*/ 	.word	index@(.nv.constant0._ZN10layer_norm22ln_bwd_finalize_kernelINS_22Kernel_traits_finalizeILj768E6__halfS2_S2_S2_fjLb0ELj1024ELj4ENS_18Kernel_traits_baseILj768ES2_S2_S2_S2_fjLj1024EEEEELb0ELb1EEEvNS_9BwdParamsE)
        /*0100*/ 	.short	0x0210
        /*0102*/ 	.short	0x0128


	//----- nvinfo : EIATTR_SW_WAR
	.align		4
.L_1791:
        /*0104*/ 	.byte	0x04, 0x36
        /*0106*/ 	.short	(.L_1793 - .L_1792)
.L_1792:
        /*0108*/ 	.word	0x00000008
.L_1793:


//--------------------- .nv.info._ZN10layer_norm13ln_bwd_kernelINS_13Kernel_traitsI6__halfS2_S2_S2_fjLj768ELj1ELj4ELj1ELj16ENS_18Kernel_traits_baseILj768ES2_S2_S2_S2_fjLj128EEEEELb1ELb0ELb1ELb1EEEvNS_9BwdParamsE --------------------------
	.section	.nv.info._ZN10layer_norm13ln_bwd_kernelINS_13Kernel_traitsI6__halfS2_S2_S2_fjLj768ELj1ELj4ELj1ELj16ENS_18Kernel_traits_baseILj768ES2_S2_S2_S2_fjLj128EEEEELb1ELb0ELb1ELb1EEEvNS_9BwdParamsE,"",@"SHT_CUDA_INFO"
	.sectionflags	@""
	.align	4


	//----- nvinfo : EIATTR_CUDA_API_VERSION
	.align		4
        /*0000*/ 	.byte	0x04, 0x37
        /*0002*/ 	.short	(.L_1795 - .L_1794)
.L_1794:
        /*0004*/ 	.word	0x00000082


	//----- nvinfo : EIATTR_KPARAM_INFO
	.align		4
.L_1795:
        /*0008*/ 	.byte	0x04, 0x17
        /*000a*/ 	.short	(.L_1797 - .L_1796)
.L_1796:
        /*000c*/ 	.word	0x00000000
        /*0010*/ 	.short	0x0000
        /*0012*/ 	.short	0x0000
        /*0014*/ 	.byte	0x00, 0xf0, 0xa1, 0x04


	//----- nvinfo : EIATTR_SPARSE_MMA_MASK
	.align		4
.L_1797:
        /*0018*/ 	.byte	0x03, 0x50
        /*001a*/ 	.short	0x0000


	//----- nvinfo : EIATTR_MAXREG_COUNT
	.align		4
        /*001c*/ 	.byte	0x03, 0x1b
        /*001e*/ 	.short	0x00ff


	//----- nvinfo : EIATTR_NUM_BARRIERS
	.align		4
        /*0020*/ 	.byte	0x02, 0x4c
        /*0022*/ 	.byte	0x01
	.zero		1


	//----- nvinfo : EIATTR_MERCURY_ISA_VERSION
	.align		4
        /*0024*/ 	.byte	0x03, 0x5f
        /*0026*/ 	.short	0x0101


	//----- nvinfo : EIATTR_COOP_GROUP_MASK_REGIDS
	.align		4
        /*0028*/ 	.byte	0x04, 0x29
        /*002a*/ 	.short	(.L_1799 - .L_1798)


	//   ....[0]....
.L_1798:
        /*002c*/ 	.word	0xffffffff


	//   ....[1]....
        /*0030*/ 	.word	0xffffffff


	//   ....[2]....
        /*0034*/ 	.word	0xffffffff


	//   ....[3]....
        /*0038*/ 	.word	0xffffffff


	//   ....[4]....
        /*003c*/ 	.word	0xffffffff


	//   ....[5]....
        /*0040*/ 	.word	0xffffffff


	//   ....[6]....
        /*0044*/ 	.word	0xffffffff


	//   ....[7]....
        /*0048*/ 	.word	0xffffffff


	//   ....[8]....
        /*004c*/ 	.word	0xffffffff


	//   ....[9]....
        /*0050*/ 	.word	0xffffffff


	//   ....[10]....
        /*0054*/ 	.word	0x050000aa


	//   ....[11]....
        /*0058*/ 	.word	0x050000aa


	//   ....[12]....
        /*005c*/ 	.word	0x050000aa


	//   ....[13]....
        /*0060*/ 	.word	0x050000aa


	//   ....[14]....
        /*0064*/ 	.word	0x050000aa


	//   ....[15]....
        /*0068*/ 	.word	0x050000aa


	//   ....[16]....
        /*006c*/ 	.word	0x050000aa


	//   ....[17]....
        /*0070*/ 	.word	0x050000aa


	//   ....[18]....
        /*0074*/ 	.word	0x050000aa


	//   ....[19]....
        /*0078*/ 	.word	0x050000aa


	//----- nvinfo : EIATTR_COOP_GROUP_INSTR_OFFSETS
	.align		4
.L_1799:
        /*007c*/ 	.byte	0x04, 0x28
        /*007e*/ 	.short	(.L_1801 - .L_1800)


	//   ....[0]....
.L_1800:
        /*0080*/ 	.word	0x00001a30


	//   ....[1]....
        /*0084*/ 	.word	0x00001a50


	//   ....[2]....
        /*0088*/ 	.word	0x00001a60


	//   ....[3]....
        /*008c*/ 	.word	0x00001a90


	//   ....[4]....
        /*0090*/ 	.word	0x00001aa0


	//   ....[5]....
        /*0094*/ 	.word	0x00001ad0


	//   ....[6]....
        /*0098*/ 	.word	0x00001ae0


	//   ....[7]....
        /*009c*/ 	.word	0x00001b10


	//   ....[8]....
        /*00a0*/ 	.word	0x00001b20


	//   ....[9]....
        /*00a4*/ 	.word	0x00001b40


	//   ....[10]....
        /*00a8*/ 	.word	0x000049e0


	//   ....[11]....
        /*00ac*/ 	.word	0x00004a70


	//   ....[12]....
        /*00b0*/ 	.word	0x00004ae0


	//   ....[13]....
        /*00b4*/ 	.word	0x00004b40


	//   ....[14]....
        /*00b8*/ 	.word	0x00004bb0


	//   ....[15]....
        /*00bc*/ 	.word	0x00004c10


	//   ....[16]....
        /*00c0*/ 	.word	0x00004c80


	//   ....[17]....
        /*00c4*/ 	.word	0x00004ce0


	//   ....[18]....
        /*00c8*/ 	.word	0x00004d50


	//   ....[19]....
        /*00cc*/ 	.word	0x00004db0


	//----- nvinfo : EIATTR_EXIT_INSTR_OFFSETS
	.align		4
.L_1801:
        /*00d0*/ 	.byte	0x04, 0x1c
        /*00d2*/ 	.short	(.L_1803 - .L_1802)


	//   ....[0]....
.L_1802:
        /*00d4*/ 	.word	0x00004970


	//----- nvinfo : EIATTR_MAX_THREADS
	.align		4
.L_1803:
        /*00d8*/ 	.byte	0x04, 0x05
        /*00da*/ 	.short	(.L_1805 - .L_1804)
.L_1804:
        /*00dc*/ 	.word	0x00000080
        /*00e0*/ 	.word	0x00000001
        /*00e4*/ 	.word	0x00000001


	//----- nvinfo : EIATTR_CRS_STACK_SIZE
	.align		4
.L_1805:
        /*00e8*/ 	.byte	0x04, 0x1e
        /*00ea*/ 	.short	(.L_1807 - .L_1806)
.L_1806:
        /*00ec*/ 	.word	0x00000000


	//----- nvinfo : EIATTR_CBANK_PARAM_SIZE
	.align		4
.L_1807:
        /*00f0*/ 	.byte	0x03, 0x19
        /*00f2*/ 	.short	0x0128


	//----- nvinfo : EIATTR_PARAM_CBANK
	.align		4
        /*00f4*/ 	.byte	0x04, 0x0a
        /*00f6*/ 	.short	(.L_1809 - .L_1808)
	.align		4
.L_1808:
        /*00f8*/ 	.word	index@(.nv.constant0._ZN10layer_norm13ln_bwd_kernelINS_13Kernel_traitsI6__halfS2_S2_S2_fjLj768ELj1ELj4ELj1ELj16ENS_18Kernel_traits_baseILj768ES2_S2_S2_S2_fjLj128EEEEELb1ELb0ELb1ELb1EEEvNS_9BwdParamsE)
        /*00fc*/ 	.short	0x0210
        /*00fe*/ 	.short	0x0128


	//----- nvinfo : EIATTR_SW_WAR
	.align		4
.L_1809:
        /*0100*/ 	.byte	0x04, 0x36
        /*0102*/ 	.short	(.L_1811 - .L_1810)
.L_1810:
        /*0104*/ 	.word	0x00000008
.L_1811:


//--------------------- .nv.info._ZN10layer_norm13ln_bwd_kernelINS_13Kernel_traitsI6__halfS2_S2_S2_fjLj768ELj1ELj4ELj1ELj16ENS_18Kernel_traits_baseILj768ES2_S2_S2_S2_fjLj128EEEEELb1ELb1ELb0ELb0EEEvNS_9BwdParamsE --------------------------
	.section	.nv.info._ZN10layer_norm13ln_bwd_kernelINS_13Kernel_traitsI6__halfS2_S2_S2_fjLj768ELj1ELj4ELj1ELj16ENS_18Kernel_traits_baseILj768ES2_S2_S2_S2_fjLj128EEEEELb1ELb1ELb0ELb0EEEvNS_9BwdParamsE,"",@"SHT_CUDA_INFO"
	.sectionflags	@""
	.align	4


	//----- nvinfo : EIATTR_CUDA_API_VERSION
	.align		4
        /*0000*/ 	.byte	0x04, 0x37
        /*0002*/ 	.short	(.L_1813 - .L_1812)
.L_1812:
        /*0004*/ 	.word	0x00000082


	//----- nvinfo : EIATTR_KPARAM_INFO
	.align		4
.L_1813:
        /*0008*/ 	.byte	0x04, 0x17
        /*000a*/ 	.short	(.L_1815 - .L_1814)
.L_1814:
        /*000c*/ 	.word	0x00000000
        /*0010*/ 	.short	0x0000
        /*0012*/ 	.short	0x0000
        /*0014*/ 	.byte	0x00, 0xf0, 0xa1, 0x04


	//----- nvinfo : EIATTR_SPARSE_MMA_MASK
	.align		4
.L_1815:
        /*0018*/ 	.byte	0x03, 0x50
        /*001a*/ 	.short	0x0000


	//----- nvinfo : EIATTR_MAXREG_COUNT
	.align		4
        /*001c*/ 	.byte	0x03, 0x1b
        /*001e*/ 	.short	0x00ff


	//----- nvinfo : EIATTR_NUM_BARRIERS
	.align		4
        /*0020*/ 	.byte	0x02, 0x4c
        /*0022*/ 	.byte	0x01
	.zero		1


	//----- nvinfo : EIATTR_MERCURY_ISA_VERSION
	.align		4
        /*0024*/ 	.byte	0x03, 0x5f
        /*0026*/ 	.short	0x0101


	//----- nvinfo : EIATTR_COOP_GROUP_MASK_REGIDS
	.align		4
        /*0028*/ 	.byte	0x04, 0x29
        /*002a*/ 	.short	(.L_1817 - .L_1816)


	//   ....[0]....
.L_1816:
        /*002c*/ 	.word	0xffffffff


	//   ....[1]....
        /*0030*/ 	.word	0xffffffff


	//   ....[2]....
        /*0034*/ 	.word	0xffffffff


	//   ....[3]....
        /*0038*/ 	.word	0xffffffff


	//   ....[4]....
        /*003c*/ 	.word	0xffffffff


	//   ....[5]....
        /*0040*/ 	.word	0xffffffff


	//   ....[6]....
        /*0044*/ 	.word	0xffffffff


	//   ....[7]....
        /*0048*/ 	.word	0xffffffff


	//   ....[8]....
        /*004c*/ 	.word	0xffffffff


	//   ....[9]....
        /*0050*/ 	.word	0xffffffff


	//   ....[10]....
        /*0054*/ 	.word	0x050000cd


	//   ....[11]....
        /*0058*/ 	.word	0x050000cd


	//   ....[12]....
        /*005c*/ 	.word	0x050000cd


	//   ....[13]....
        /*0060*/ 	.word	0x050000cd


	//   ....[14]....
        /*0064*/ 	.word	0x050000cd


	//   ....[15]....
        /*0068*/ 	.word	0x050000cd


	//   ....[16]....
        /*006c*/ 	.word	0x050000cd


	//   ....[17]....
        /*0070*/ 	.word	0x050000cd


	//   ....[18]....
        /*0074*/ 	.word	0x050000cd


	//   ....[19]....
        /*0078*/ 	.word	0x050000cd


	//----- nvinfo : EIATTR_COOP_GROUP_INSTR_OFFSETS
	.align		4
.L_1817:
        /*007c*/ 	.byte	0x04, 0x28
        /*007e*/ 	.short	(.L_1819 - .L_1818)


	//   ....[0]....
.L_1818:
        /*0080*/ 	.word	0x00001b10


	//   ....[1]....
        /*0084*/ 	.word	0x00001b20


	//   ....[2]....
        /*0088*/ 	.word	0x00001b50


	//   ....[3]....
        /*008c*/ 	.word	0x00001b60


	//   ....[4]....
        /*0090*/ 	.word	0x00001b90


	//   ....[5]....
        /*0094*/ 	.word	0x00001ba0


	//   ....[6]....
        /*0098*/ 	.word	0x00001bd0


	//   ....[7]....
        /*009c*/ 	.word	0x00001be0


	//   ....[8]....
        /*00a0*/ 	.word	0x00001c10


	//   ....[9]....
        /*00a4*/ 	.word	0x00001c20


	//   ....[10]....
        /*00a8*/ 	.word	0x00004ab0


	//   ....[11]....
        /*00ac*/ 	.word	0x00004b40


	//   ....[12]....
        /*00b0*/ 	.word	0x00004bb0


	//   ....[13]....
        /*00b4*/ 	.word	0x00004c10


	//   ....[14]....
        /*00b8*/ 	.word	0x00004c80


	//   ....[15]....
        /*00bc*/ 	.word	0x00004ce0


	//   ....[16]....
        /*00c0*/ 	.word	0x00004d50


	//   ....[17]....
        /*00c4*/ 	.word	0x00004db0


	//   ....[18]....
        /*00c8*/ 	.word	0x00004e20


	//   ....[19]....
        /*00cc*/ 	.word	0x00004e80


	//----- nvinfo : EIATTR_EXIT_INSTR_OFFSETS
	.align		4
.L_1819:
        /*00d0*/ 	.byte	0x04, 0x1c
        /*00d2*/ 	.short	(.L_1821 - .L_1820)


	//   ....[0]....
.L_1820:
        /*00d4*/ 	.word	0x000049c0


	//   ....[1]....
        /*00d8*/ 	.word	0x00004a40


	//----- nvinfo : EIATTR_MAX_THREADS
	.align		4
.L_1821:
        /*00dc*/ 	.byte	0x04, 0x05
        /*00de*/ 	.short	(.L_1823 - .L_1822)
.L_1822:
        /*00e0*/ 	.word	0x00000080
        /*00e4*/ 	.word	0x00000001
        /*00e8*/ 	.word	0x00000001


	//----- nvinfo : EIATTR_CRS_STACK_SIZE
	.align		4
.L_1823:
        /*00ec*/ 	.byte	0x04, 0x1e
        /*00ee*/ 	.short	(.L_1825 - .L_1824)
.L_1824:
        /*00f0*/ 	.word	0x00000000


	//----- nvinfo : EIATTR_CBANK_PARAM_SIZE
	.align		4
.L_1825:
        /*00f4*/ 	.byte	0x03, 0x19
        /*00f6*/ 	.short	0x0128


	//----- nvinfo : EIATTR_PARAM_CBANK
	.align		4
        /*00f8*/ 	.byte	0x04, 0x0a
        /*00fa*/ 	.short	(.L_1827 - .L_1826)
	.align		4
.L_1826:
        /*00fc*/ 	.word	index@(.nv.constant0._ZN10layer_norm13ln_bwd_kernelINS_13Kernel_traitsI6__halfS2_S2_S2_fjLj768ELj1ELj4ELj1ELj16ENS_18Kernel_traits_baseILj768ES2_S2_S2_S2_fjLj128EEEEELb1ELb1ELb0ELb0EEEvNS_9BwdParamsE)
        /*0100*/ 	.short	0x0210
        /*0102*/ 	.short	0x0128


	//----- nvinfo : EIATTR_SW_WAR
	.align		4
.L_1827:
        /*0104*/ 	.byte	0x04, 0x36
        /*0106*/ 	.short	(.L_1829 - .L_1828)
.L_1828:
        /*0108*/ 	.word	0x00000008
.L_1829:


//--------------------- .nv.info._ZN10layer_norm13ln_bwd_kernelINS_13Kernel_traitsI6__halfS2_S2_S2_fjLj768ELj1ELj4ELj1ELj16ENS_18Kernel_traits_baseILj768ES2_S2_S2_S2_fjLj128EEEEELb1ELb1ELb0ELb1EEEvNS_9BwdParamsE --------------------------
	.section	.nv.info._ZN10layer_norm13ln_bwd_kernelINS_13Kernel_traitsI6__halfS2_S2_S2_fjLj768ELj1ELj4ELj1ELj16ENS_18Kernel_traits_baseILj768ES2_S2_S2_S2_fjLj128EEEEELb1ELb1ELb0ELb1EEEvNS_9BwdParamsE,"",@"SHT_CUDA_INFO"
	.sectionflags	@""
	.align	4


	//----- nvinfo : EIATTR_CUDA_API_VERSION
	.align		4
        /*0000*/ 	.byte	0x04, 0x37
        /*0002*/ 	.short	(.L_1831 - .L_1830)
.L_1830:
        /*0004*/ 	.word	0x00000082


	//----- nvinfo : EIATTR_KPARAM_INFO
	.align		4
.L_1831:
        /*0008*/ 	.byte	0x04, 0x17
        /*000a*/ 	.short	(.L_1833 - .L_1832)
.L_1832:
        /*000c*/ 	.word	0x00000000
        /*0010*/ 	.short	0x0000
        /*0012*/ 	.short	0x0000
        /*0014*/ 	.byte	0x00, 0xf0, 0xa1, 0x04


	//----- nvinfo : EIATTR_SPARSE_MMA_MASK
	.align		4
.L_1833:
        /*0018*/ 	.byte	0x03, 0x50
        /*001a*/ 	.short	0x0000


	//----- nvinfo : EIATTR_MAXREG_COUNT
	.align		4
        /*001c*/ 	.byte	0x03, 0x1b
        /*001e*/ 	.short	0x00ff


	//----- nvinfo : EIATTR_NUM_BARRIERS
	.align		4
        /*0020*/ 	.byte	0x02, 0x4c
        /*0022*/ 	.byte	0x01
	.zero		1


	//----- nvinfo : EIATTR_MERCURY_ISA_VERSION
	.align		4
        /*0024*/ 	.byte	0x03, 0x5f
        /*0026*/ 	.short	0x0101


	//----- nvinfo : EIATTR_COOP_GROUP_MASK_REGIDS
	.align		4
        /*0028*/ 	.byte	0x04, 0x29
        /*002a*/ 	.short	(.L_1835 - .L_1834)


	//   ....[0]....
.L_1834:
        /*002c*/ 	.word	0xffffffff


	//   ....[1]....
        /*0030*/ 	.word	0xffffffff


	//   ....[2]....
        /*0034*/ 	.word	0xffffffff


	//   ....[3]....
        /*0038*/ 	.word	0xffffffff


	//   ....[4]....
        /*003c*/ 	.word	0xffffffff


	//   ....[5]....
        /*0040*/ 	.word	0xffffffff


	//   ....[6]....
        /*0044*/ 	.word	0xffffffff


	//   ....[7]....
        /*0048*/ 	.word	0xffffffff


	//   ....[8]....
        /*004c*/ 	.word	0xffffffff


	//   ....[9]....
        /*0050*/ 	.word	0xffffffff


	//   ....[10]....
        /*0054*/ 	.word	0x050000c7


	//   ....[11]....
        /*0058*/ 	.word	0x050000c7


	//   ....[12]....
        /*005c*/ 	.word	0x050000c7


	//   ....[13]....
        /*0060*/ 	.word	0x050000c7


	//   ....[14]....
        /*0064*/ 	.word	0x050000c7


	//   ....[15]....
        /*0068*/ 	.word	0x050000c7


	//   ....[16]....
        /*006c*/ 	.word	0x050000c7


	//   ....[17]....
        /*0070*/ 	.word	0x050000c7


	//   ....[18]....
        /*0074*/ 	.word	0x050000c7


	//   ....[19]....
        /*0078*/ 	.word	0x050000c7


	//----- nvinfo : EIATTR_COOP_GROUP_INSTR_OFFSETS
	.align		4
.L_1835:
        /*007c*/ 	.byte	0x04, 0x28
        /*007e*/ 	.short	(.L_1837 - .L_1836)


	//   ....[0]....
.L_1836:
        /*0080*/ 	.word	0x00001950


	//   ....[1]....
        /*0084*/ 	.word	0x00001970


	//   ....[2]....
        /*0088*/ 	.word	0x000019a0


	//   ....[3]....
        /*008c*/ 	.word	0x000019b0


	//   ....[4]....
        /*0090*/ 	.word	0x000019e0


	//   ....[5]....
        /*0094*/ 	.word	0x000019f0


	//   ....[6]....
        /*0098*/ 	.word	0x00001a20


	//   ....[7]....
        /*009c*/ 	.word	0x00001a30


	//   ....[8]....
        /*00a0*/ 	.word	0x00001a60


	//   ....[9]....
        /*00a4*/ 	.word	0x00001a80


	//   ....[10]....
        /*00a8*/ 	.word	0x00004910


	//   ....[11]....
        /*00ac*/ 	.word	0x000049b0


	//   ....[12]....
        /*00b0*/ 	.word	0x00004a20


	//   ....[13]....
        /*00b4*/ 	.word	0x00004a80


	//   ....[14]....
        /*00b8*/ 	.word	0x00004af0


	//   ....[15]....
        /*00bc*/ 	.word	0x00004b50


	//   ....[16]....
        /*00c0*/ 	.word	0x00004bc0


	//   ....[17]....
        /*00c4*/ 	.word	0x00004c20


	//   ....[18]....
        /*00c8*/ 	.word	0x00004c90


	//   ....[19]....
        /*00cc*/ 	.word	0x00004d00


	//----- nvinfo : EIATTR_EXIT_INSTR_OFFSETS
	.align		4
.L_1837:
        /*00d0*/ 	.byte	0x04, 0x1c
        /*00d2*/ 	.short	(.L_1839 - .L_1838)


	//   ....[0]....
.L_1838:
        /*00d4*/ 	.word	0x000048a0


	//----- nvinfo : EIATTR_MAX_THREADS
	.align		4
.L_1839:
        /*00d8*/ 	.byte	0x04, 0x05
        /*00da*/ 	.short	(.L_1841 - .L_1840)
.L_1840:
        /*00dc*/ 	.word	0x00000080
        /*00e0*/ 	.word	0x00000001
        /*00e4*/ 	.word	0x00000001


	//----- nvinfo : EIATTR_CRS_STACK_SIZE
	.align		4
.L_1841:
        /*00e8*/ 	.byte	0x04, 0x1e
        /*00ea*/ 	.short	(.L_1843 - .L_1842)
.L_1842:
        /*00ec*/ 	.word	0x00000000


	//----- nvinfo : EIATTR_CBANK_PARAM_SIZE
	.align		4
.L_1843:
        /*00f0*/ 	.byte	0x03, 0x19
        /*00f2*/ 	.short	0x0128


	//----- nvinfo : EIATTR_PARAM_CBANK
	.align		4
        /*00f4*/ 	.byte	0x04, 0x0a
        /*00f6*/ 	.short	(.L_1845 - .L_1844)
	.align		4
.L_1844:
        /*00f8*/ 	.word	index@(.nv.constant0._ZN10layer_norm13ln_bwd_kernelINS_13Kernel_traitsI6__halfS2_S2_S2_fjLj768ELj1ELj4ELj1ELj16ENS_18Kernel_traits_baseILj768ES2_S2_S2_S2_fjLj128EEEEELb1ELb1ELb0ELb1EEEvNS_9BwdParamsE)
        /*00fc*/ 	.short	0x0210
        /*00fe*/ 	.short	0x0128


	//----- nvinfo : EIATTR_SW_WAR
	.align		4
.L_1845:
        /*0100*/ 	.byte	0x04, 0x36
        /*0102*/ 	.short	(.L_1847 - .L_1846)
.L_1846:
        /*0104*/ 	.word	0x00000008
.L_1847:


//--------------------- .nv.info._ZN10layer_norm22ln_bwd_finalize_kernelINS_22Kernel_traits_finalizeILj768E6__halfS2_S2_S2_fjLb1ELj1024ELj4ENS_18Kernel_traits_baseILj768ES2_S2_S2_S2_fjLj1024EEEEELb1ELb0EEEvNS_9BwdParamsE --------------------------
	.section	.nv.info._ZN10layer_norm22ln_bwd_finalize_kernelINS_22Kernel_traits_finalizeILj768E6__halfS2_S2_S2_fjLb1ELj1024ELj4ENS_18Kernel_traits_baseILj768ES2_S2_S2_S2_fjLj1024EEEEELb1ELb0EEEvNS_9BwdParamsE,"",@"SHT_CUDA_INFO"
	.sectionflags	@""
	.align	4


	//----- nvinfo : EIATTR_CUDA_API_VERSION
	.align		4
        /*0000*/ 	.byte	0x04, 0x37
        /*0002*/ 	.short	(.L_1849 - .L_1848)
.L_1848:
        /*0004*/ 	.word	0x00000082


	//----- nvinfo : EIATTR_KPARAM_INFO
	.align		4
.L_1849:
        /*0008*/ 	.byte	0x04, 0x17
        /*000a*/ 	.short	(.L_1851 - .L_1850)
.L_1850:
        /*000c*/ 	.word	0x00000000
        /*0010*/ 	.short	0x0000
        /*0012*/ 	.short	0x0000
        /*0014*/ 	.byte	0x00, 0xf0, 0xa1, 0x04


	//----- nvinfo : EIATTR_SPARSE_MMA_MASK
	.align		4
.L_1851:
        /*0018*/ 	.byte	0x03, 0x50
        /*001a*/ 	.short	0x0000


	//----- nvinfo : EIATTR_MAXREG_COUNT
	.align		4
        /*001c*/ 	.byte	0x03, 0x1b
        /*001e*/ 	.short	0x0040


	//----- nvinfo : EIATTR_NUM_BARRIERS
	.align		4
        /*0020*/ 	.byte	0x02, 0x4c
        /*0022*/ 	.byte	0x01
	.zero		1


	//----- nvinfo : EIATTR_MERCURY_ISA_VERSION
	.align		4
        /*0024*/ 	.byte	0x03, 0x5f
        /*0026*/ 	.short	0x0101


	//----- nvinfo : EIATTR_COOP_GROUP_MASK_REGIDS
	.align		4
        /*0028*/ 	.byte	0x04, 0x29
        /*002a*/ 	.short	(.L_1853 - .L_1852)


	//   ....[0]....
.L_1852:
        /*002c*/ 	.word	0xffffffff


	//   ....[1]....
        /*0030*/ 	.word	0xffffffff


	//   ....[2]....
        /*0034*/ 	.word	0xffffffff


	//   ....[3]....
        /*0038*/ 	.word	0xffffffff


	//   ....[4]....
        /*003c*/ 	.word	0xffffffff


	//   ....[5]....
        /*0040*/ 	.word	0xffffffff


	//   ....[6]....
        /*0044*/ 	.word	0xffffffff


	//   ....[7]....
        /*0048*/ 	.word	0xffffffff


	//   ....[8]....
        /*004c*/ 	.word	0xffffffff


	//   ....[9]....
        /*0050*/ 	.word	0xffffffff


	//   ....[10]....
        /*0054*/ 	.word	0xffffffff


	//   ....[11]....
        /*0058*/ 	.word	0xffffffff


	//   ....[12]....
        /*005c*/ 	.word	0xffffffff


	//   ....[13]....
        /*0060*/ 	.word	0xffffffff


	//   ....[14]....
        /*0064*/ 	.word	0xffffffff


	//   ....[15]....
        /*0068*/ 	.word	0x05000014


	//   ....[16]....
        /*006c*/ 	.word	0x05000014


	//   ....[17]....
        /*0070*/ 	.word	0x05000014


	//   ....[18]....
        /*0074*/ 	.word	0x05000014


	//   ....[19]....
        /*0078*/ 	.word	0x05000014


	//   ....[20]....
        /*007c*/ 	.word	0x05000014


	//   ....[21]....
        /*0080*/ 	.word	0x05000014


	//   ....[22]....
        /*0084*/ 	.word	0x05000014


	//   ....[23]....
        /*0088*/ 	.word	0x05000014


	//   ....[24]....
        /*008c*/ 	.word	0x05000014


	//   ....[25]....
        /*0090*/ 	.word	0x05000014


	//   ....[26]....
        /*0094*/ 	.word	0x05000014


	//   ....[27]....
        /*0098*/ 	.word	0x05000014


	//   ....[28]....
        /*009c*/ 	.word	0x05000014


	//   ....[29]....
        /*00a0*/ 	.word	0x05000014


	//----- nvinfo : EIATTR_COOP_GROUP_INSTR_OFFSETS
	.align		4
.L_1853:
        /*00a4*/ 	.byte	0x04, 0x28
        /*00a6*/ 	.short	(.L_1855 - .L_1854)


	//   ....[0]....
.L_1854:
        /*00a8*/ 	.word	0x00000ad0


	//   ....[1]....
        /*00ac*/ 	.word	0x00000ae0


	//   ....[2]....
        /*00b0*/ 	.word	0x00000af0


	//   ....[3]....
        /*00b4*/ 	.word	0x00000b20


	//   ....[4]....
        /*00b8*/ 	.word	0x00000b40


	//   ....[5]....
        /*00bc*/ 	.word	0x00000b50


	//   ....[6]....
        /*00c0*/ 	.word	0x00000b90


	//   ....[7]....
        /*00c4*/ 	.word	0x00000ba0


	//   ....[8]....
        /*00c8*/ 	.word	0x00000bb0


	//   ....[9]....
        /*00cc*/ 	.word	0x00000be0


	//   ....[10]....
        /*00d0*/ 	.word	0x00000c00


	//   ....[11]....
        /*00d4*/ 	.word	0x00000c10


	//   ....[12]....
        /*00d8*/ 	.word	0x00000c40


	//   ....[13]....
        /*00dc*/ 	.word	0x00000c60


	//   ....[14]....
        /*00e0*/ 	.word	0x00000c70


	//   ....[15]....
        /*00e4*/ 	.word	0x00000f20


	//   ....[16]....
        /*00e8*/ 	.word	0x00000f90


	//   ....[17]....
        /*00ec*/ 	.word	0x00001000


	//   ....[18]....
        /*00f0*/ 	.word	0x00001070


	//   ....[19]....
        /*00f4*/ 	.word	0x000010e0


	//   ....[20]....
        /*00f8*/ 	.word	0x00001140


	//   ....[21]....
        /*00fc*/ 	.word	0x000011b0


	//   ....[22]....
        /*0100*/ 	.word	0x00001220


	//   ....[23]....
        /*0104*/ 	.word	0x00001290


	//   ....[24]....
        /*0108*/ 	.word	0x00001300


	//   ....[25]....
        /*010c*/ 	.word	0x00001360


	//   ....[26]....
        /*0110*/ 	.word	0x000013d0


	//   ....[27]....
        /*0114*/ 	.word	0x00001440


	//   ....[28]....
        /*0118*/ 	.word	0x000014b0


	//   ....[29]....
        /*011c*/ 	.word	0x00001520


	//----- nvinfo : EIATTR_EXIT_INSTR_OFFSETS
	.align		4
.L_1855:
        /*0120*/ 	.byte	0x04, 0x1c
        /*0122*/ 	.short	(.L_1857 - .L_1856)


	//   ....[0]....
.L_1856:
        /*0124*/ 	.word	0x00000070


	//   ....[1]....
        /*0128*/ 	.word	0x00000ec0


	//----- nvinfo : EIATTR_MAX_THREADS
	.align		4
.L_1857:
        /*012c*/ 	.byte	0x04, 0x05
        /*012e*/ 	.short	(.L_1859 - .L_1858)
.L_1858:
        /*0130*/ 	.word	0x00000400
        /*0134*/ 	.word	0x00000001
        /*0138*/ 	.word	0x00000001


	//----- nvinfo : EIATTR_CRS_STACK_SIZE
	.align		4
.L_1859:
        /*013c*/ 	.byte	0x04, 0x1e
        /*013e*/ 	.short	(.L_1861 - .L_1860)
.L_1860:
        /*0140*/ 	.word	0x00000000


	//----- nvinfo : EIATTR_CBANK_PARAM_SIZE
	.align		4
.L_1861:
        /*0144*/ 	.byte	0x03, 0x19
        /*0146*/ 	.short	0x0128


	//----- nvinfo : EIATTR_PARAM_CBANK
	.align		4
        /*0148*/ 	.byte	0x04, 0x0a
        /*014a*/ 	.short	(.L_1863 - .L_1862)
	.align		4
.L_1862:
        /*014c*/ 	.word	index@(.nv.constant0._ZN10layer_norm22ln_bwd_finalize_kernelINS_22Kernel_traits_finalizeILj768E6__halfS2_S2_S2_fjLb1ELj1024ELj4ENS_18Kernel_traits_baseILj768ES2_S2_S2_S2_fjLj1024EEEEELb1ELb0EEEvNS_9BwdParamsE)
        /*0150*/ 	.short	0x0210
        /*0152*/ 	.short	0x0128


	//----- nvinfo : EIATTR_SW_WAR
	.align		4
.L_1863:
        /*0154*/ 	.byte	0x04, 0x36
        /*0156*/ 	.short	(.L_1865 - .L_1864)
.L_1864:
        /*0158*/ 	.word	0x00000008
.L_1865:


//--------------------- .nv.info._ZN10layer_norm13ln_bwd_kernelINS_13Kernel_traitsI6__halfS2_S2_S2_fjLj768ELj1ELj4ELj1ELj16ENS_18Kernel_traits_baseILj768ES2_S2_S2_S2_fjLj128EEEEELb1ELb1ELb1ELb0EEEvNS_9BwdParamsE --------------------------
	.section	.nv.info._ZN10layer_norm13ln_bwd_kernelINS_13Kernel_traitsI6__halfS2_S2_S2_fjLj768ELj1ELj4ELj1ELj16ENS_18Kernel_traits_baseILj768ES2_S2_S2_S2_fjLj128EEEEELb1ELb1ELb1ELb0EEEvNS_9BwdParamsE,"",@"SHT_CUDA_INFO"
	.sectionflags	@""
	.align	4


	//----- nvinfo : EIATTR_CUDA_API_VERSION
	.align		4
        /*0000*/ 	.byte	0x04, 0x37
        /*0002*/ 	.short	(.L_1867 - .L_1866)
.L_1866:
        /*0004*/ 	.word	0x00000082


	//----- nvinfo : EIATTR_KPARAM_INFO
	.align		4
.L_1867:
        /*0008*/ 	.byte	0x04, 0x17
        /*000a*/ 	.short	(.L_1869 - .L_1868)
.L_1868:
        /*000c*/ 	.word	0x00000000
        /*0010*/ 	.short	0x0000
        /*0012*/ 	.short	0x0000
        /*0014*/ 	.byte	0x00, 0xf0, 0xa1, 0x04


	//----- nvinfo : EIATTR_SPARSE_MMA_MASK
	.align		4
.L_1869:
        /*0018*/ 	.byte	0x03, 0x50
        /*001a*/ 	.short	0x0000


	//----- nvinfo : EIATTR_MAXREG_COUNT
	.align		4
        /*001c*/ 	.byte	0x03, 0x1b
        /*001e*/ 	.short	0x00ff


	//----- nvinfo : EIATTR_NUM_BARRIERS
	.align		4
        /*0020*/ 	.byte	0x02, 0x4c
        /*0022*/ 	.byte	0x01
	.zero		1


	//----- nvinfo : EIATTR_MERCURY_ISA_VERSION
	.align		4
        /*0024*/ 	.byte	0x03, 0x5f
        /*0026*/ 	.short	0x0101


	//----- nvinfo : EIATTR_COOP_GROUP_MASK_REGIDS
	.align		4
        /*0028*/ 	.byte	0x04, 0x29
        /*002a*/ 	.short	(.L_1871 - .L_1870)


	//   ....[0]....
.L_1870:
        /*002c*/ 	.word	0xffffffff


	//   ....[1]....
        /*0030*/ 	.word	0xffffffff


	//   ....[2]....
        /*0034*/ 	.word	0xffffffff


	//   ....[3]....
        /*0038*/ 	.word	0xffffffff


	//   ....[4]....
        /*003c*/ 	.word	0xffffffff


	//   ....[5]....
        /*0040*/ 	.word	0xffffffff


	//   ....[6]....
        /*0044*/ 	.word	0xffffffff


	//   ....[7]....
        /*0048*/ 	.word	0xffffffff


	//   ....[8]....
        /*004c*/ 	.word	0xffffffff


	//   ....[9]....
        /*0050*/ 	.word	0xffffffff


	//   ....[10]....
        /*0054*/ 	.word	0x050000ac


	//   ....[11]....
        /*0058*/ 	.word	0x050000ac


	//   ....[12]....
        /*005c*/ 	.word	0x050000ac


	//   ....[13]....
        /*0060*/ 	.word	0x050000ac


	//   ....[14]....
        /*0064*/ 	.word	0x050000ac


	//   ....[15]....
        /*0068*/ 	.word	0x050000ac


	//   ....[16]....
        /*006c*/ 	.word	0x050000ac


	//   ....[17]....
        /*0070*/ 	.word	0x050000ac


	//   ....[18]....
        /*0074*/ 	.word	0x050000ac


	//   ....[19]....
        /*0078*/ 	.word	0x050000ac


	//----- nvinfo : EIATTR_COOP_GROUP_INSTR_OFFSETS
	.align		4
.L_1871:
        /*007c*/ 	.byte	0x04, 0x28
        /*007e*/ 	.short	(.L_1873 - .L_1872)


	//   ....[0]....
.L_1872:
        /*0080*/ 	.word	0x00001e70


	//   ....[1]....
        /*0084*/ 	.word	0x00001e80


	//   ....[2]....
        /*0088*/ 	.word	0x00001eb0


	//   ....[3]....
        /*008c*/ 	.word	0x00001ec0


	//   ....[4]....
        /*0090*/ 	.word	0x00001ef0


	//   ....[5]....
        /*0094*/ 	.word	0x00001f00


	//   ....[6]....
        /*0098*/ 	.word	0x00001f30


	//   ....[7]....
        /*009c*/ 	.word	0x00001f40


	//   ....[8]....
        /*00a0*/ 	.word	0x00001f70


	//   ....[9]....
        /*00a4*/ 	.word	0x00001f80


	//   ....[10]....
        /*00a8*/ 	.word	0x000063c0


	//   ....[11]....
        /*00ac*/ 	.word	0x00006450


	//   ....[12]....
        /*00b0*/ 	.word	0x000064c0


	//   ....[13]....
        /*00b4*/ 	.word	0x00006520


	//   ....[14]....
        /*00b8*/ 	.word	0x00006590


	//   ....[15]....
        /*00bc*/ 	.word	0x000065f0


	//   ....[16]....
        /*00c0*/ 	.word	0x00006660


	//   ....[17]....
        /*00c4*/ 	.word	0x000066c0


	//   ....[18]....
        /*00c8*/ 	.word	0x00006730


	//   ....[19]....
        /*00cc*/ 	.word	0x00006790


	//----- nvinfo : EIATTR_EXIT_INSTR_OFFSETS
	.align		4
.L_1873:
        /*00d0*/ 	.byte	0x04, 0x1c
        /*00d2*/ 	.short	(.L_1875 - .L_1874)


	//   ....[0]....
.L_1874:
        /*00d4*/ 	.word	0x000062d0


	//   ....[1]....
        /*00d8*/ 	.word	0x00006350


	//----- nvinfo : EIATTR_MAX_THREADS
	.align		4
.L_1875:
        /*00dc*/ 	.byte	0x04, 0x05
        /*00de*/ 	.short	(.L_1877 - .L_1876)
.L_1876:
        /*00e0*/ 	.word	0x00000080
        /*00e4*/ 	.word	0x00000001
        /*00e8*/ 	.word	0x00000001


	//----- nvinfo : EIATTR_CRS_STACK_SIZE
	.align		4
.L_1877:
        /*00ec*/ 	.byte	0x04, 0x1e
        /*00ee*/ 	.short	(.L_1879 - .L_1878)
.L_1878:
        /*00f0*/ 	.word	0x00000000


	//----- nvinfo : EIATTR_CBANK_PARAM_SIZE
	.align		4
.L_1879:
        /*00f4*/ 	.byte	0x03, 0x19
        /*00f6*/ 	.short	0x0128


	//----- nvinfo : EIATTR_PARAM_CBANK
	.align		4
        /*00f8*/ 	.byte	0x04, 0x0a
        /*00fa*/ 	.short	(.L_1881 - .L_1880)
	.align		4
.L_1880:
        /*00fc*/ 	.word	index@(.nv.constant0._ZN10layer_norm13ln_bwd_kernelINS_13Kernel_traitsI6__halfS2_S2_S2_fjLj768ELj1ELj4ELj1ELj16ENS_18Kernel_traits_baseILj768ES2_S2_S2_S2_fjLj128EEEEELb1ELb1ELb1ELb0EEEvNS_9BwdParamsE)
        /*0100*/ 	.short	0x0210
        /*0102*/ 	.short	0x0128


	//----- nvinfo : EIATTR_SW_WAR
	.align		4
.L_1881:
        /*0104*/ 	.byte	0x04, 0x36
        /*0106*/ 	.short	(.L_1883 - .L_1882)
.L_1882:
        /*0108*/ 	.word	0x00000008
.L_1883:


//--------------------- .nv.info._ZN10layer_norm22ln_bwd_finalize_kernelINS_22Kernel_traits_finalizeILj768E6__halfS2_S2_S2_fjLb1ELj1024ELj4ENS_18Kernel_traits_baseILj768ES2_S2_S2_S2_fjLj1024EEEEELb1ELb1EEEvNS_9BwdParamsE --------------------------
	.section	.nv.info._ZN10layer_norm22ln_bwd_finalize_kernelINS_22Kernel_traits_finalizeILj768E6__halfS2_S2_S2_fjLb1ELj1024ELj4ENS_18Kernel_traits_baseILj768ES2_S2_S2_S2_fjLj1024EEEEELb1ELb1EEEvNS_9BwdParamsE,"",@"SHT_CUDA_INFO"
	.sectionflags	@""
	.align	4


	//----- nvinfo : EIATTR_CUDA_API_VERSION
	.align		4
        /*0000*/ 	.byte	0x04, 0x37
        /*0002*/ 	.short	(.L_1885 - .L_1884)
.L_1884:
        /*0004*/ 	.word	0x00000082


	//----- nvinfo : EIATTR_KPARAM_INFO
	.align		4
.L_1885:
        /*0008*/ 	.byte	0x04, 0x17
        /*000a*/ 	.short	(.L_1887 - .L_1886)
.L_1886:
        /*000c*/ 	.word	0x00000000
        /*0010*/ 	.short	0x0000
        /*0012*/ 	.short	0x0000
        /*0014*/ 	.byte	0x00, 0xf0, 0xa1, 0x04


	//----- nvinfo : EIATTR_SPARSE_MMA_MASK
	.align		4
.L_1887:
        /*0018*/ 	.byte	0x03, 0x50
        /*001a*/ 	.short	0x0000


	//----- nvinfo : EIATTR_MAXREG_COUNT
	.align		4
        /*001c*/ 	.byte	0x03, 0x1b
        /*001e*/ 	.short	0x0040


	//----- nvinfo : EIATTR_NUM_BARRIERS
	.align		4
        /*0020*/ 	.byte	0x02, 0x4c
        /*0022*/ 	.byte	0x01
	.zero		1


	//----- nvinfo : EIATTR_MERCURY_ISA_VERSION
	.align		4
        /*0024*/ 	.byte	0x03, 0x5f
        /*0026*/ 	.short	0x0101


	//----- nvinfo : EIATTR_COOP_GROUP_MASK_REGIDS
	.align		4
        /*0028*/ 	.byte	0x04, 0x29
        /*002a*/ 	.short	(.L_1889 - .L_1888)


	//   ....[0]....
.L_1888:
        /*002c*/ 	.word	0xffffffff


	//   ....[1]....
        /*0030*/ 	.word	0xffffffff


	//   ....[2]....
        /*0034*/ 	.word	0xffffffff


	//   ....[3]....
        /*0038*/ 	.word	0xffffffff


	//   ....[4]....
        /*003c*/ 	.word	0xffffffff


	//   ....[5]....
        /*0040*/ 	.word	0xffffffff


	//   ....[6]....
        /*0044*/ 	.word	0xffffffff


	//   ....[7]....
        /*0048*/ 	.word	0xffffffff


	//   ....[8]....
        /*004c*/ 	.word	0xffffffff


	//   ....[9]....
        /*0050*/ 	.word	0xffffffff


	//   ....[10]....
        /*0054*/ 	.word	0xffffffff


	//   ....[11]....
        /*0058*/ 	.word	0xffffffff


	//   ....[12]....
        /*005c*/ 	.word	0xffffffff


	//   ....[13]....
        /*0060*/ 	.word	0xffffffff


	//   ....[14]....
        /*0064*/ 	.word	0xffffffff


	//   ....[15]....
        /*0068*/ 	.word	0x05000014


	//   ....[16]....
        /*006c*/ 	.word	0x05000014


	//   ....[17]....
        /*0070*/ 	.word	0x05000014


	//   ....[18]....
        /*0074*/ 	.word	0x05000014


	//   ....[19]....
        /*0078*/ 	.word	0x05000014


	//   ....[20]....
        /*007c*/ 	.word	0x05000014


	//   ....[21]....
        /*0080*/ 	.word	0x05000014


	//   ....[22]....
        /*0084*/ 	.word	0x05000014


	//   ....[23]....
        /*0088*/ 	.word	0x05000014


	//   ....[24]....
        /*008c*/ 	.word	0x05000014


	//   ....[25]....
        /*0090*/ 	.word	0x05000014


	//   ....[26]....
        /*0094*/ 	.word	0x05000014


	//   ....[27]....
        /*0098*/ 	.word	0x05000014


	//   ....[28]....
        /*009c*/ 	.word	0x05000014


	//   ....[29]....
        /*00a0*/ 	.word	0x05000014


	//----- nvinfo : EIATTR_COOP_GROUP_INSTR_OFFSETS
	.align		4
.L_1889:
        /*00a4*/ 	.byte	0x04, 0x28
        /*00a6*/ 	.short	(.L_1891 - .L_1890)


	//   ....[0]....
.L_1890:
        /*00a8*/ 	.word	0x00000ab0


	//   ....[1]....
        /*00ac*/ 	.word	0x00000ac0


	//   ....[2]....
        /*00b0*/ 	.word	0x00000ad0


	//   ....[3]....
        /*00b4*/ 	.word	0x00000b00


	//   ....[4]....
        /*00b8*/ 	.word	0x00000b20


	//   ....[5]....
        /*00bc*/ 	.word	0x00000b30


	//   ....[6]....
        /*00c0*/ 	.word	0x00000b60


	//   ....[7]....
        /*00c4*/ 	.word	0x00000b80


	//   ....[8]....
        /*00c8*/ 	.word	0x00000b90


	//   ....[9]....
        /*00cc*/ 	.word	0x00000bc0


	//   ....[10]....
        /*00d0*/ 	.word	0x00000be0


	//   ....[11]....
        /*00d4*/ 	.word	0x00000bf0


	//   ....[12]....
        /*00d8*/ 	.word	0x00000c20


	//   ....[13]....
        /*00dc*/ 	.word	0x00000c40


	//   ....[14]....
        /*00e0*/ 	.word	0x00000c50


	//   ....[15]....
        /*00e4*/ 	.word	0x00000ee0


	//   ....[16]....
        /*00e8*/ 	.word	0x00000f50


	//   ....[17]....
        /*00ec*/ 	.word	0x00000fc0


	//   ....[18]....
        /*00f0*/ 	.word	0x00001030


	//   ....[19]....
        /*00f4*/ 	.word	0x000010a0


	//   ....[20]....
        /*00f8*/ 	.word	0x00001100


	//   ....[21]....
        /*00fc*/ 	.word	0x00001170


	//   ....[22]....
        /*0100*/ 	.word	0x000011e0


	//   ....[23]....
        /*0104*/ 	.word	0x00001250


	//   ....[24]....
        /*0108*/ 	.word	0x000012c0


	//   ....[25]....
        /*010c*/ 	.word	0x00001320


	//   ....[26]....
        /*0110*/ 	.word	0x00001390


	//   ....[27]....
        /*0114*/ 	.word	0x00001400


	//   ....[28]....
        /*0118*/ 	.word	0x00001470


	//   ....[29]....
        /*011c*/ 	.word	0x000014e0


	//----- nvinfo : EIATTR_EXIT_INSTR_OFFSETS
	.align		4
.L_1891:
        /*0120*/ 	.byte	0x04, 0x1c
        /*0122*/ 	.short	(.L_1893 - .L_1892)


	//   ....[0]....
.L_1892:
        /*0124*/ 	.word	0x00000070


	//   ....[1]....
        /*0128*/ 	.word	0x00000e80


	//----- nvinfo : EIATTR_MAX_THREADS
	.align		4
.L_1893:
        /*012c*/ 	.byte	0x04, 0x05
        /*012e*/ 	.short	(.L_1895 - .L_1894)
.L_1894:
        /*0130*/ 	.word	0x00000400
        /*0134*/ 	.word	0x00000001
        /*0138*/ 	.word	0x00000001


	//----- nvinfo : EIATTR_CRS_STACK_SIZE
	.align		4
.L_1895:
        /*013c*/ 	.byte	0x04, 0x1e
        /*013e*/ 	.short	(.L_1897 - .L_1896)
.L_1896:
        /*0140*/ 	.word	0x00000000


	//----- nvinfo : EIATTR_CBANK_PARAM_SIZE
	.align		4
.L_1897:
        /*0144*/ 	.byte	0x03, 0x19
        /*0146*/ 	.short	0x0128


	//----- nvinfo : EIATTR_PARAM_CBANK
	.align		4
        /*0148*/ 	.byte	0x04, 0x0a
        /*014a*/ 	.short	(.L_1899 - .L_1898)
	.align		4
.L_1898:
        /*014c*/ 	.word	index@(.nv.constant0._ZN10layer_norm22ln_bwd_finalize_kernelINS_22Kernel_traits_finalizeILj768E6__halfS2_S2_S2_fjLb1ELj1024ELj4ENS_18Kernel_traits_baseILj768ES2_S2_S2_S2_fjLj1024EEEEELb1ELb1EEEvNS_9BwdParamsE)
        /*0150*/ 	.short	0x0210
        /*0152*/ 	.short	0x0128


	//----- nvinfo : EIATTR_SW_WAR
	.align		4
.L_1899:
        /*0154*/ 	.byte	0x04, 0x36
        /*0156*/ 	.short	(.L_1901 - .L_1900)
.L_1900:
        /*0158*/ 	.word	0x00000008
.L_1901:


//--------------------- .nv.info._ZN10layer_norm13ln_bwd_kernelINS_13Kernel_traitsI6__halfS2_S2_S2_fjLj768ELj1ELj4ELj1ELj16ENS_18Kernel_traits_baseILj768ES2_S2_S2_S2_fjLj128EEEEELb1ELb1ELb1ELb1EEEvNS_9BwdParamsE --------------------------
	.section	.nv.info._ZN10layer_norm13ln_bwd_kernelINS_13Kernel_traitsI6__halfS2_S2_S2_fjLj768ELj1ELj4ELj1ELj16ENS_18Kernel_traits_baseILj768ES2_S2_S2_S2_fjLj128EEEEELb1ELb1ELb1ELb1EEEvNS_9BwdParamsE,"",@"SHT_CUDA_INFO"
	.sectionflags	@""
	.align	4


	//----- nvinfo : EIATTR_CUDA_API_VERSION
	.align		4
        /*0000*/ 	.byte	0x04, 0x37
        /*0002*/ 	.short	(.L_1903 - .L_1902)
.L_1902:
        /*0004*/ 	.word	0x00000082


	//----- nvinfo : EIATTR_KPARAM_INFO
	.align		4
.L_1903:
        /*0008*/ 	.byte	0x04, 0x17
        /*000a*/ 	.short	(.L_1905 - .L_1904)
.L_1904:
        /*000c*/ 	.word	0x00000000
        /*0010*/ 	.short	0x0000
        /*0012*/ 	.short	0x0000
        /*0014*/ 	.byte	0x00, 0xf0, 0xa1, 0x04


	//----- nvinfo : EIATTR_SPARSE_MMA_MASK
	.align		4
.L_1905:
        /*0018*/ 	.byte	0x03, 0x50
        /*001a*/ 	.short	0x0000


	//----- nvinfo : EIATTR_MAXREG_COUNT
	.align		4
        /*001c*/ 	.byte	0x03, 0x1b
        /*001e*/ 	.short	0x00ff


	//----- nvinfo : EIATTR_NUM_BARRIERS
	.align		4
        /*0020*/ 	.byte	0x02, 0x4c
        /*0022*/ 	.byte	0x01
	.zero		1


	//----- nvinfo : EIATTR_MERCURY_ISA_VERSION
	.align		4
        /*0024*/ 	.byte	0x03, 0x5f
        /*0026*/ 	.short	0x0101


	//----- nvinfo : EIATTR_COOP_GROUP_MASK_REGIDS
	.align		4
        /*0028*/ 	.byte	0x04, 0x29
        /*002a*/ 	.short	(.L_1907 - .L_1906)


	//   ....[0]....
.L_1906:
        /*002c*/ 	.word	0xffffffff


	//   ....[1]....
        /*0030*/ 	.word	0xffffffff


	//   ....[2]....
        /*0034*/ 	.word	0xffffffff


	//   ....[3]....
        /*0038*/ 	.word	0xffffffff


	//   ....[4]....
        /*003c*/ 	.word	0xffffffff


	//   ....[5]....
        /*0040*/ 	.word	0xffffffff


	//   ....[6]....
        /*0044*/ 	.word	0xffffffff


	//   ....[7]....
        /*0048*/ 	.word	0xffffffff


	//   ....[8]....
        /*004c*/ 	.word	0xffffffff


	//   ....[9]....
        /*0050*/ 	.word	0xffffffff


	//   ....[10]....
        /*0054*/ 	.word	0x050000d2


	//   ....[11]....
        /*0058*/ 	.word	0x050000d2


	//   ....[12]....
        /*005c*/ 	.word	0x050000d2


	//   ....[13]....
        /*0060*/ 	.word	0x050000d2


	//   ....[14]....
        /*0064*/ 	.word	0x050000d2


	//   ....[15]....
        /*0068*/ 	.word	0x050000d2


	//   ....[16]....
        /*006c*/ 	.word	0x050000d2


	//   ....[17]....
        /*0070*/ 	.word	0x050000d2


	//   ....[18]....
        /*0074*/ 	.word	0x050000d2


	//   ....[19]....
        /*0078*/ 	.word	0x050000d2


	//----- nvinfo : EIATTR_COOP_GROUP_INSTR_OFFSETS
	.align		4
.L_1907:
        /*007c*/ 	.byte	0x04, 0x28
        /*007e*/ 	.short	(.L_1909 - .L_1908)


	//   ....[0]....
.L_1908:
        /*0080*/ 	.word	0x00001c10


	//   ....[1]....
        /*0084*/ 	.word	0x00001c20


	//   ....[2]....
        /*0088*/ 	.word	0x00001c50


	//   ....[3]....
        /*008c*/ 	.word	0x00001c60


	//   ....[4]....
        /*0090*/ 	.word	0x00001c90


	//   ....[5]....
        /*0094*/ 	.word	0x00001ca0


	//   ....[6]....
        /*0098*/ 	.word	0x00001cd0


	//   ....[7]....
        /*009c*/ 	.word	0x00001ce0


	//   ....[8]....
        /*00a0*/ 	.word	0x00001d10


	//   ....[9]....
        /*00a4*/ 	.word	0x00001d20


	//   ....[10]....
        /*00a8*/ 	.word	0x00005c50


	//   ....[11]....
        /*00ac*/ 	.word	0x00005ce0


	//   ....[12]....
        /*00b0*/ 	.word	0x00005d50


	//   ....[13]....
        /*00b4*/ 	.word	0x00005db0


	//   ....[14]....
        /*00b8*/ 	.word	0x00005e20


	//   ....[15]....
        /*00bc*/ 	.word	0x00005e80


	//   ....[16]....
        /*00c0*/ 	.word	0x00005ef0


	//   ....[17]....
        /*00c4*/ 	.word	0x00005f50


	//   ....[18]....
        /*00c8*/ 	.word	0x00005fc0


	//   ....[19]....
        /*00cc*/ 	.word	0x00006020


	//----- nvinfo : EIATTR_EXIT_INSTR_OFFSETS
	.align		4
.L_1909:
        /*00d0*/ 	.byte	0x04, 0x1c
        /*00d2*/ 	.short	(.L_1911 - .L_1910)


	//   ....[0]....
.L_1910:
        /*00d4*/ 	.word	0x00005be0


	//----- nvinfo : EIATTR_MAX_THREADS
	.align		4
.L_1911:
        /*00d8*/ 	.byte	0x04, 0x05
        /*00da*/ 	.short	(.L_1913 - .L_1912)
.L_1912:
        /*00dc*/ 	.word	0x00000080
        /*00e0*/ 	.word	0x00000001
        /*00e4*/ 	.word	0x00000001


	//----- nvinfo : EIATTR_CRS_STACK_SIZE
	.align		4
.L_1913:
        /*00e8*/ 	.byte	0x04, 0x1e
        /*00ea*/ 	.short	(.L_1915 - .L_1914)
.L_1914:
        /*00ec*/ 	.word	0x00000000


	//----- nvinfo : EIATTR_CBANK_PARAM_SIZE
	.align		4
.L_1915:
        /*00f0*/ 	.byte	0x03, 0x19
        /*00f2*/ 	.short	0x0128


	//----- nvinfo : EIATTR_PARAM_CBANK
	.align		4
        /*00f4*/ 	.byte	0x04, 0x0a
        /*00f6*/ 	.short	(.L_1917 - .L_1916)
	.align		4
.L_1916:
        /*00f8*/ 	.word	index@(.nv.constant0._ZN10layer_norm13ln_bwd_kernelINS_13Kernel_traitsI6__halfS2_S2_S2_fjLj768ELj1ELj4ELj1ELj16ENS_18Kernel_traits_baseILj768ES2_S2_S2_S2_fjLj128EEEEELb1ELb1ELb1ELb1EEEvNS_9BwdParamsE)
        /*00fc*/ 	.short	0x0210
        /*00fe*/ 	.short	0x0128


	//----- nvinfo : EIATTR_SW_WAR
	.align		4
.L_1917:
        /*0100*/ 	.byte	0x04, 0x36
        /*0102*/ 	.short	(.L_1919 - .L_1918)
.L_1918:
        /*0104*/ 	.word	0x00000008
.L_1919:


//--------------------- .nv.info._ZN10layer_norm13ln_bwd_kernelINS_13Kernel_traitsIf13__nv_bfloat16S2_S2_fjLj768ELj1ELj4ELj1ELj16ENS_18Kernel_traits_baseILj768EfS2_S2_S2_fjLj128EEEEELb0ELb0ELb0ELb0EEEvNS_9BwdParamsE --------------------------
	.section	.nv.info._ZN10layer_norm13ln_bwd_kernelINS_13Kernel_traitsIf13__nv_bfloat16S2_S2_fjLj768ELj1ELj4ELj1ELj16ENS_18Kernel_traits_baseILj768EfS2_S2_S2_fjLj128EEEEELb0ELb0ELb0ELb0EEEvNS_9BwdParamsE,"",@"SHT_CUDA_INFO"
	.sectionflags	@""
	.align	4


	//----- nvinfo : EIATTR_CUDA_API_VERSION
	.align		4
        /*0000*/ 	.byte	0x04, 0x37
        /*0002*/ 	.short	(.L_1921 - .L_1920)
.L_1920:
        /*0004*/ 	.word	0x00000082


	//----- nvinfo : EIATTR_KPARAM_INFO
	.align		4
.L_1921:
        /*0008*/ 	.byte	0x04, 0x17
        /*000a*/ 	.short	(.L_1923 - .L_1922)
.L_1922:
        /*000c*/ 	.word	0x00000000
        /*0010*/ 	.short	0x0000
        /*0012*/ 	.short	0x0000
        /*0014*/ 	.byte	0x00, 0xf0, 0xa1, 0x04


	//----- nvinfo : EIATTR_SPARSE_MMA_MASK
	.align		4
.L_1923:
        /*0018*/ 	.byte	0x03, 0x50
        /*001a*/ 	.short	0x0000


	//----- nvinfo : EIATTR_MAXREG_COUNT
	.align		4
        /*001c*/ 	.byte	0x03, 0x1b
        /*001e*/ 	.short	0x00ff


	//----- nvinfo : EIATTR_NUM_BARRIERS
	.align		4
        /*0020*/ 	.byte	0x02, 0x4c
        /*0022*/ 	.byte	0x01
	.zero		1


	//----- nvinfo : EIATTR_MERCURY_ISA_VERSION
	.align		4
        /*0024*/ 	.byte	0x03, 0x5f
        /*0026*/ 	.short	0x0101


	//----- nvinfo : EIATTR_COOP_GROUP_MASK_REGIDS
	.align		4
        /*0028*/ 	.byte	0x04, 0x29
        /*002a*/ 	.short	(.L_1925 - .L_1924)


	//   ....[0]....
.L_1924:
        /*002c*/ 	.word	0xffffffff


	//   ....[1]....
        /*0030*/ 	.word	0xffffffff


	//   ....[2]....
        /*0034*/ 	.word	0xffffffff


	//   ....[3]....
        /*0038*/ 	.word	0xffffffff


	//   ....[4]....
        /*003c*/ 	.word	0xffffffff


	//   ....[5]....
        /*0040*/ 	.word	0xffffffff


	//   ....[6]....
        /*0044*/ 	.word	0xffffffff


	//   ....[7]....
        /*0048*/ 	.word	0xffffffff


	//   ....[8]....
        /*004c*/ 	.word	0xffffffff


	//   ....[9]....
        /*0050*/ 	.word	0xffffffff


	//   ....[10]....
        /*0054*/ 	.word	0x05000098


	//   ....[11]....
        /*0058*/ 	.word	0x05000098


	//   ....[12]....
        /*005c*/ 	.word	0x05000098


	//   ....[13]....
        /*0060*/ 	.word	0x05000098


	//   ....[14]....
        /*0064*/ 	.word	0x05000098


	//   ....[15]....
        /*0068*/ 	.word	0x05000098


	//   ....[16]....
        /*006c*/ 	.word	0x05000098


	//   ....[17]....
        /*0070*/ 	.word	0x05000098


	//   ....[18]....
        /*0074*/ 	.word	0x05000098


	//   ....[19]....
        /*0078*/ 	.word	0x05000098


	//----- nvinfo : EIATTR_COOP_GROUP_INSTR_OFFSETS
	.align		4
.L_1925:
        /*007c*/ 	.byte	0x04, 0x28
        /*007e*/ 	.short	(.L_1927 - .L_1926)


	//   ....[0]....
.L_1926:
        /*0080*/ 	.word	0x000017a0


	//   ....[1]....
        /*0084*/ 	.word	0x000017b0


	//   ....[2]....
        /*0088*/ 	.word	0x000017e0


	//   ....[3]....
        /*008c*/ 	.word	0x000017f0


	//   ....[4]....
        /*0090*/ 	.word	0x00001820


	//   ....[5]....
        /*0094*/ 	.word	0x00001830


	//   ....[6]....
        /*0098*/ 	.word	0x00001860


	//   ....[7]....
        /*009c*/ 	.word	0x00001870


	//   ....[8]....
        /*00a0*/ 	.word	0x000018a0


	//   ....[9]....
        /*00a4*/ 	.word	0x000018b0


	//   ....[10]....
        /*00a8*/ 	.word	0x00003660


	//   ....[11]....
        /*00ac*/ 	.word	0x00003700


	//   ....[12]....
        /*00b0*/ 	.word	0x00003760


	//   ....[13]....
        /*00b4*/ 	.word	0x000037c0


	//   ....[14]....
        /*00b8*/ 	.word	0x00003830


	//   ....[15]....
        /*00bc*/ 	.word	0x00003890


	//   ....[16]....
        /*00c0*/ 	.word	0x00003900


	//   ....[17]....
        /*00c4*/ 	.word	0x00003960


	//   ....[18]....
        /*00c8*/ 	.word	0x000039d0


	//   ....[19]....
        /*00cc*/ 	.word	0x00003a30


	//----- nvinfo : EIATTR_EXIT_INSTR_OFFSETS
	.align		4
.L_1927:
        /*00d0*/ 	.byte	0x04, 0x1c
        /*00d2*/ 	.short	(.L_1929 - .L_1928)


	//   ....[0]....
.L_1928:
        /*00d4*/ 	.word	0x000035d0


	//   ....[1]....
        /*00d8*/ 	.word	0x00003600


	//----- nvinfo : EIATTR_MAX_THREADS
	.align		4
.L_1929:
        /*00dc*/ 	.byte	0x04, 0x05
        /*00de*/ 	.short	(.L_1931 - .L_1930)
.L_1930:
        /*00e0*/ 	.word	0x00000080
        /*00e4*/ 	.word	0x00000001
        /*00e8*/ 	.word	0x00000001


	//----- nvinfo : EIATTR_CRS_STACK_SIZE
	.align		4
.L_1931:
        /*00ec*/ 	.byte	0x04, 0x1e
        /*00ee*/ 	.short	(.L_1933 - .L_1932)
.L_1932:
        /*00f0*/ 	.word	0x00000000


	//----- nvinfo : EIATTR_CBANK_PARAM_SIZE
	.align		4
.L_1933:
        /*00f4*/ 	.byte	0x03, 0x19
        /*00f6*/ 	.short	0x0128


	//----- nvinfo : EIATTR_PARAM_CBANK
	.align		4
        /*00f8*/ 	.byte	0x04, 0x0a
        /*00fa*/ 	.short	(.L_1935 - .L_1934)
	.align		4
.L_1934:
        /*00fc*/ 	.word	index@(.nv.constant0._ZN10layer_norm13ln_bwd_kernelINS_13Kernel_traitsIf13__nv_bfloat16S2_S2_fjLj768ELj1ELj4ELj1ELj16ENS_18Kernel_traits_baseILj768EfS2_S2_S2_fjLj128EEEEELb0ELb0ELb0ELb0EEEvNS_9BwdParamsE)
        /*0100*/ 	.short	0x0210
        /*0102*/ 	.short	0x0128


	//----- nvinfo : EIATTR_SW_WAR
	.align		4
.L_1935:
        /*0104*/ 	.byte	0x04, 0x36
        /*0106*/ 	.short	(.L_1937 - .L_1936)
.L_1936:
        /*0108*/ 	.word	0x00000008
.L_1937:


//--------------------- .nv.info._ZN10layer_norm13ln_bwd_kernelINS_13Kernel_traitsIf13__nv_bfloat16S2_S2_fjLj768ELj1ELj4ELj1ELj16ENS_18Kernel_traits_baseILj768EfS2_S2_S2_fjLj128EEEEELb0ELb0ELb0ELb1EEEvNS_9BwdParamsE --------------------------
	.section	.nv.info._ZN10layer_norm13ln_bwd_kernelINS_13Kernel_traitsIf13__nv_bfloat16S2_S2_fjLj768ELj1ELj4ELj1ELj16ENS_18Kernel_traits_baseILj768EfS2_S2_S2_fjLj128EEEEELb0ELb0ELb0ELb1EEEvNS_9BwdParamsE,"",@"SHT_CUDA_INFO"
	.sectionflags	@""
	.align	4


	//----- nvinfo : EIATTR_CUDA_API_VERSION
	.align		4
        /*0000*/ 	.byte	0x04, 0x37
        /*0002*/ 	.short	(.L_1939 - .L_1938)
.L_1938:
        /*0004*/ 	.word	0x00000082


	//----- nvinfo : EIATTR_KPARAM_INFO
	.align		4
.L_1939:
        /*0008*/ 	.byte	0x04, 0x17
        /*000a*/ 	.short	(.L_1941 - .L_1940)
.L_1940:
        /*000c*/ 	.word	0x00000000
        /*0010*/ 	.short	0x0000
        /*0012*/ 	.short	0x0000
        /*0014*/ 	.byte	0x00, 0xf0, 0xa1, 0x04


	//----- nvinfo : EIATTR_SPARSE_MMA_MASK
	.align		4
.L_1941:
        /*0018*/ 	.byte	0x03, 0x50
        /*001a*/ 	.short	0x0000


	//----- nvinfo : EIATTR_MAXREG_COUNT
	.align		4
        /*001c*/ 	.byte	0x03, 0x1b
        /*001e*/ 	.short	0x00ff


	//----- nvinfo : EIATTR_NUM_BARRIERS
	.align		4
        /*0020*/ 	.byte	0x02, 0x4c
        /*0022*/ 	.byte	0x01
	.zero		1


	//----- nvinfo : EIATTR_MERCURY_ISA_VERSION
	.align		4
        /*0024*/ 	.byte	0x03, 0x5f
        /*0026*/ 	.short	0x0101


	//----- nvinfo : EIATTR_COOP_GROUP_MASK_REGIDS
	.align		4
        /*0028*/ 	.byte	0x04, 0x29
        /*002a*/ 	.short	(.L_1943 - .L_1942)


	//   ....[0]....
.L_1942:
        /*002c*/ 	.word	0xffffffff


	//   ....[1]....
        /*0030*/ 	.word	0xffffffff


	//   ....[2]....
        /*0034*/ 	.word	0xffffffff


	//   ....[3]....
        /*0038*/ 	.word	0xffffffff


	//   ....[4]....
        /*003c*/ 	.word	0xffffffff


	//   ....[5]....
        /*0040*/ 	.word	0xffffffff


	//   ....[6]....
        /*0044*/ 	.word	0xffffffff


	//   ....[7]....
        /*0048*/ 	.word	0xffffffff


	//   ....[8]....
        /*004c*/ 	.word	0xffffffff


	//   ....[9]....
        /*0050*/ 	.word	0xffffffff


	//   ....[10]....
        /*0054*/ 	.word	0x0500009e


	//   ....[11]....
        /*0058*/ 	.word	0x0500009e


	//   ....[12]....
        /*005c*/ 	.word	0x0500009e


	//   ....[13]....
        /*0060*/ 	.word	0x0500009e


	//   ....[14]....
        /*0064*/ 	.word	0x0500009e


	//   ....[15]....
        /*0068*/ 	.word	0x0500009e


	//   ....[16]....
        /*006c*/ 	.word	0x0500009e


	//   ....[17]....
        /*0070*/ 	.word	0x0500009e


	//   ....[18]....
        /*0074*/ 	.word	0x0500009e


	//   ....[19]....
        /*0078*/ 	.word	0x0500009e


	//----- nvinfo : EIATTR_COOP_GROUP_INSTR_OFFSETS
	.align		4
.L_1943:
        /*007c*/ 	.byte	0x04, 0x28
        /*007e*/ 	.short	(.L_1945 - .L_1944)


	//   ....[0]....
.L_1944:
        /*0080*/ 	.word	0x00001780


	//   ....[1]....
        /*0084*/ 	.word	0x00001790


	//   ....[2]....
        /*0088*/ 	.word	0x000017c0


	//   ....[3]....
        /*008c*/ 	.word	0x000017d0


	//   ....[4]....
        /*0090*/ 	.word	0x00001800


	//   ....[5]....
        /*0094*/ 	.word	0x00001810


	//   ....[6]....
        /*0098*/ 	.word	0x00001840


	//   ....[7]....
        /*009c*/ 	.word	0x00001850


	//   ....[8]....
        /*00a0*/ 	.word	0x00001880


	//   ....[9]....
        /*00a4*/ 	.word	0x00001890


	//   ....[10]....
        /*00a8*/ 	.word	0x00003490


	//   ....[11]....
        /*00ac*/ 	.word	0x00003520


	//   ....[12]....
        /*00b0*/ 	.word	0x00003590


	//   ....[13]....
        /*00b4*/ 	.word	0x000035f0


	//   ....[14]....
        /*00b8*/ 	.word	0x00003660


	//   ....[15]....
        /*00bc*/ 	.word	0x000036c0


	//   ....[16]....
        /*00c0*/ 	.word	0x00003730


	//   ....[17]....
        /*00c4*/ 	.word	0x00003790


	//   ....[18]....
        /*00c8*/ 	.word	0x00003800


	//   ....[19]....
        /*00cc*/ 	.word	0x00003860


	//----- nvinfo : EIATTR_EXIT_INSTR_OFFSETS
	.align		4
.L_1945:
        /*00d0*/ 	.byte	0x04, 0x1c
        /*00d2*/ 	.short	(.L_1947 - .L_1946)


	//   ....[0]....
.L_1946:
        /*00d4*/ 	.word	0x00003420


	//----- nvinfo : EIATTR_MAX_THREADS
	.align		4
.L_1947:
        /*00d8*/ 	.byte	0x04, 0x05
        /*00da*/ 	.short	(.L_1949 - .L_1948)
.L_1948:
        /*00dc*/ 	.word	0x00000080
        /*00e0*/ 	.word	0x00000001
        /*00e4*/ 	.word	0x00000001


	//----- nvinfo : EIATTR_CRS_STACK_SIZE
	.align		4
.L_1949:
        /*00e8*/ 	.byte	0x04, 0x1e
        /*00ea*/ 	.short	(.L_1951 - .L_1950)
.L_1950:
        /*00ec*/ 	.word	0x00000000


	//----- nvinfo : EIATTR_CBANK_PARAM_SIZE
	.align		4
.L_1951:
        /*00f0*/ 	.byte	0x03, 0x19
        /*00f2*/ 	.short	0x0128


	//----- nvinfo : EIATTR_PARAM_CBANK
	.align		4
        /*00f4*/ 	.byte	0x04, 0x0a
        /*00f6*/ 	.short	(.L_1953 - .L_1952)
	.align		4
.L_1952:
        /*00f8*/ 	.word	index@(.nv.constant0._ZN10layer_norm13ln_bwd_kernelINS_13Kernel_traitsIf13__nv_bfloat16S2_S2_fjLj768ELj1ELj4ELj1ELj16ENS_18Kernel_traits_baseILj768EfS2_S2_S2_fjLj128EEEEELb0ELb0ELb0ELb1EEEvNS_9BwdParamsE)
        /*00fc*/ 	.short	0x0210
        /*00fe*/ 	.short	0x0128


	//----- nvinfo : EIATTR_SW_WAR
	.align		4
.L_1953:
        /*0100*/ 	.byte	0x04, 0x36
        /*0102*/ 	.short	(.L_1955 - .L_1954)
.L_1954:
        /*0104*/ 	.word	0x00000008
.L_1955:


//--------------------- .nv.info._ZN10layer_norm13ln_bwd_kernelINS_13Kernel_traitsIf13__nv_bfloat16S2_S2_fjLj768ELj1ELj4ELj1ELj16ENS_18Kernel_traits_baseILj768EfS2_S2_S2_fjLj128EEEEELb0ELb0ELb1ELb0EEEvNS_9BwdParamsE --------------------------
	.section	.nv.info._ZN10layer_norm13ln_bwd_kernelINS_13Kernel_traitsIf13__nv_bfloat16S2_S2_fjLj768ELj1ELj4ELj1ELj16ENS_18Kernel_traits_baseILj768EfS2_S2_S2_fjLj128EEEEELb0ELb0ELb1ELb0EEEvNS_9BwdParamsE,"",@"SHT_CUDA_INFO"
	.sectionflags	@""
	.align	4


	//----- nvinfo : EIATTR_CUDA_API_VERSION
	.align		4
        /*0000*/ 	.byte	0x04, 0x37
        /*0002*/ 	.short	(.L_1957 - .L_1956)
.L_1956:
        /*0004*/ 	.word	0x00000082


	//----- nvinfo : EIATTR_KPARAM_INFO
	.align		4
.L_1957:
        /*0008*/ 	.byte	0x04, 0x17
        /*000a*/ 	.short	(.L_1959 - .L_1958)
.L_1958:
        /*000c*/ 	.word	0x00000000
        /*0010*/ 	.short	0x0000
        /*0012*/ 	.short	0x0000
        /*0014*/ 	.byte	0x00, 0xf0, 0xa1, 0x04


	//----- nvinfo : EIATTR_SPARSE_MMA_MASK
	.align		4
.L_1959:
        /*0018*/ 	.byte	0x03, 0x50
        /*001a*/ 	.short	0x0000


	//----- nvinfo : EIATTR_MAXREG_COUNT
	.align		4
        /*001c*/ 	.byte	0x03, 0x1b
        /*001e*/ 	.short	0x00ff


	//----- nvinfo : EIATTR_NUM_BARRIERS
	.align		4
        /*0020*/ 	.byte	0x02, 0x4c
        /*0022*/ 	.byte	0x01
	.zero		1


	//----- nvinfo : EIATTR_MERCURY_ISA_VERSION
	.align		4
        /*0024*/ 	.byte	0x03, 0x5f
        /*0026*/ 	.short	0x0101


	//----- nvinfo : EIATTR_COOP_GROUP_MASK_REGIDS
	.align		4
        /*0028*/ 	.byte	0x04, 0x29
        /*002a*/ 	.short	(.L_1961 - .L_1960)


	//   ....[0]....
.L_1960:
        /*002c*/ 	.word	0xffffffff


	//   ....[1]....
        /*0030*/ 	.word	0xffffffff


	//   ....[2]....
        /*0034*/ 	.word	0xffffffff


	//   ....[3]....
        /*0038*/ 	.word	0xffffffff


	//   ....[4]....
        /*003c*/ 	.word	0xffffffff


	//   ....[5]....
        /*0040*/ 	.word	0xffffffff


	//   ....[6]....
        /*0044*/ 	.word	0xffffffff


	//   ....[7]....
        /*0048*/ 	.word	0xffffffff


	//   ....[8]....
        /*004c*/ 	.word	0xffffffff


	//   ....[9]....
        /*0050*/ 	.word	0xffffffff


	//   ....[10]....
        /*0054*/ 	.word	0x0500006c


	//   ....[11]....
        /*0058*/ 	.word	0x0500006c


	//   ....[12]....
        /*005c*/ 	.word	0x0500006c


	//   ....[13]....
        /*0060*/ 	.word	0x0500006c


	//   ....[14]....
        /*0064*/ 	.word	0x0500006c


	//   ....[15]....
        /*0068*/ 	.word	0x0500006c


	//   ....[16]....
        /*006c*/ 	.word	0x0500006c


	//   ....[17]....
        /*0070*/ 	.word	0x0500006c


	//   ....[18]....
        /*0074*/ 	.word	0x0500006c


	//   ....[19]....
        /*0078*/ 	.word	0x0500006c


	//----- nvinfo : EIATTR_COOP_GROUP_INSTR_OFFSETS
	.align		4
.L_1961:
        /*007c*/ 	.byte	0x04, 0x28
        /*007e*/ 	.short	(.L_1963 - .L_1962)


	//   ....[0]....
.L_1962:
        /*0080*/ 	.word	0x000019c0


	//   ....[1]....
        /*0084*/ 	.word	0x000019d0


	//   ....[2]....
        /*0088*/ 	.word	0x00001a00


	//   ....[3]....
        /*008c*/ 	.word	0x00001a10


	//   ....[4]....
        /*0090*/ 	.word	0x00001a40


	//   ....[5]....
        /*0094*/ 	.word	0x00001a50


	//   ....[6]....
        /*0098*/ 	.word	0x00001a80


	//   ....[7]....
        /*009c*/ 	.word	0x00001a90


	//   ....[8]....
        /*00a0*/ 	.word	0x00001ac0


	//   ....[9]....
        /*00a4*/ 	.word	0x00001ad0


	//   ....[10]....
        /*00a8*/ 	.word	0x000048c0


	//   ....[11]....
        /*00ac*/ 	.word	0x00004960


	//   ....[12]....
        /*00b0*/ 	.word	0x000049c0


	//   ....[13]....
        /*00b4*/ 	.word	0x00004a20


	//   ....[14]....
        /*00b8*/ 	.word	0x00004a90


	//   ....[15]....
        /*00bc*/ 	.word	0x00004af0


	//   ....[16]....
        /*00c0*/ 	.word	0x00004b60


	//   ....[17]....
        /*00c4*/ 	.word	0x00004bc0


	//   ....[18]....
        /*00c8*/ 	.word	0x00004c30


	//   ....[19]....
        /*00cc*/ 	.word	0x00004c90


	//----- nvinfo : EIATTR_EXIT_INSTR_OFFSETS
	.align		4
.L_1963:
        /*00d0*/ 	.byte	0x04, 0x1c
        /*00d2*/ 	.short	(.L_1965 - .L_1964)


	//   ....[0]....
.L_1964:
        /*00d4*/ 	.word	0x00004820


	//   ....[1]....
        /*00d8*/ 	.word	0x00004850


	//----- nvinfo : EIATTR_MAX_THREADS
	.align		4
.L_1965:
        /*00dc*/ 	.byte	0x04, 0x05
        /*00de*/ 	.short	(.L_1967 - .L_1966)
.L_1966:
        /*00e0*/ 	.word	0x00000080
        /*00e4*/ 	.word	0x00000001
        /*00e8*/ 	.word	0x00000001


	//----- nvinfo : EIATTR_CRS_STACK_SIZE
	.align		4
.L_1967:
        /*00ec*/ 	.byte	0x04, 0x1e
        /*00ee*/ 	.short	(.L_1969 - .L_1968)
.L_1968:
        /*00f0*/ 	.word	0x00000000


	//----- nvinfo : EIATTR_CBANK_PARAM_SIZE
	.align		4
.L_1969:
        /*00f4*/ 	.byte	0x03, 0x19
        /*00f6*/ 	.short	0x0128


	//----- nvinfo : EIATTR_PARAM_CBANK
	.align		4
        /*00f8*/ 	.byte	0x04, 0x0a
        /*00fa*/ 	.short	(.L_1971 - .L_1970)
	.align		4
.L_1970:
        /*00fc*/ 	.word	index@(.nv.constant0._ZN10layer_norm13ln_bwd_kernelINS_13Kernel_traitsIf13__nv_bfloat16S2_S2_fjLj768ELj1ELj4ELj1ELj16ENS_18Kernel_traits_baseILj768EfS2_S2_S2_fjLj128EEEEELb0ELb0ELb1ELb0EEEvNS_9BwdParamsE)
        /*0100*/ 	.short	0x0210
        /*0102*/ 	.short	0x0128


	//----- nvinfo : EIATTR_SW_WAR
	.align		4
.L_1971:
        /*0104*/ 	.byte	0x04, 0x36
        /*0106*/ 	.short	(.L_1973 - .L_1972)
.L_1972:
        /*0108*/ 	.word	0x00000008
.L_1973:


//--------------------- .nv.info._ZN10layer_norm13ln_bwd_kernelINS_13Kernel_traitsIf13__nv_bfloat16S2_S2_fjLj768ELj1ELj4ELj1ELj16ENS_18Kernel_traits_baseILj768EfS2_S2_S2_fjLj128EEEEELb0ELb0ELb1ELb1EEEvNS_9BwdParamsE --------------------------
	.section	.nv.info._ZN10layer_norm13ln_bwd_kernelINS_13Kernel_traitsIf13__nv_bfloat16S2_S2_fjLj768ELj1ELj4ELj1ELj16ENS_18Kernel_traits_baseILj768EfS2_S2_S2_fjLj128EEEEELb0ELb0ELb1ELb1EEEvNS_9BwdParamsE,"",@"SHT_CUDA_INFO"
	.sectionflags	@""
	.align	4


	//----- nvinfo : EIATTR_CUDA_API_VERSION
	.align		4
        /*0000*/ 	.byte	0x04, 0x37
        /*0002*/ 	.short	(.L_1975 - .L_1974)
.L_1974:
        /*0004*/ 	.word	0x00000082


	//----- nvinfo : EIATTR_KPARAM_INFO
	.align		4
.L_1975:
        /*0008*/ 	.byte	0x04, 0x17
        /*000a*/ 	.short	(.L_1977 - .L_1976)
.L_1976:
        /*000c*/ 	.word	0x00000000
        /*0010*/ 	.short	0x0000
        /*0012*/ 	.short	0x0000
        /*0014*/ 	.byte	0x00, 0xf0, 0xa1, 0x04


	//----- nvinfo : EIATTR_SPARSE_MMA_MASK
	.align		4
.L_1977:
        /*0018*/ 	.byte	0x03, 0x50
        /*001a*/ 	.short	0x0000


	//----- nvinfo : EIATTR_MAXREG_COUNT
	.align		4
        /*001c*/ 	.byte	0x03, 0x1b
        /*001e*/ 	.short	0x00ff


	//----- nvinfo : EIATTR_NUM_BARRIERS
	.align		4
        /*0020*/ 	.byte	0x02, 0x4c
        /*0022*/ 	.byte	0x01
	.zero		1


	//----- nvinfo : EIATTR_MERCURY_ISA_VERSION
	.align		4
        /*0024*/ 	.byte	0x03, 0x5f
        /*0026*/ 	.short	0x0101


	//----- nvinfo : EIATTR_COOP_GROUP_MASK_REGIDS
	.align		4
        /*0028*/ 	.byte	0x04, 0x29
        /*002a*/ 	.short	(.L_1979 - .L_1978)


	//   ....[0]....
.L_1978:
        /*002c*/ 	.word	0xffffffff


	//   ....[1]....
        /*0030*/ 	.word	0xffffffff


	//   ....[2]....
        /*0034*/ 	.word	0xffffffff


	//   ....[3]....
        /*0038*/ 	.word	0xffffffff


	//   ....[4]....
        /*003c*/ 	.word	0xffffffff


	//   ....[5]....
        /*0040*/ 	.word	0xffffffff


	//   ....[6]....
        /*0044*/ 	.word	0xffffffff


	//   ....[7]....
        /*0048*/ 	.word	0xffffffff


	//   ....[8]....
        /*004c*/ 	.word	0xffffffff


	//   ....[9]....
        /*0050*/ 	.word	0xffffffff


	//   ....[10]....
        /*0054*/ 	.word	0x0500000e


	//   ....[11]....
        /*0058*/ 	.word	0x0500000e


	//   ....[12]....
        /*005c*/ 	.word	0x0500000e


	//   ....[13]....
        /*0060*/ 	.word	0x0500000e


	//   ....[14]....
        /*0064*/ 	.word	0x0500000e


	//   ....[15]....
        /*0068*/ 	.word	0x0500000e


	//   ....[16]....
        /*006c*/ 	.word	0x0500000e


	//   ....[17]....
        /*0070*/ 	.word	0x0500000e


	//   ....[18]....
        /*0074*/ 	.word	0x0500000e


	//   ....[19]....
        /*0078*/ 	.word	0x0500000e


	//----- nvinfo : EIATTR_COOP_GROUP_INSTR_OFFSETS
	.align		4
.L_1979:
        /*007c*/ 	.byte	0x04, 0x28
        /*007e*/ 	.short	(.L_1981 - .L_1980)


	//   ....[0]....
.L_1980:
        /*0080*/ 	.word	0x00001830


	//   ....[1]....
        /*0084*/ 	.word	0x00001840


	//   ....[2]....
        /*0088*/ 	.word	0x00001870


	//   ....[3]....
        /*008c*/ 	.word	0x00001880


	//   ....[4]....
        /*0090*/ 	.word	0x000018b0


	//   ....[5]....
        /*0094*/ 	.word	0x000018c0


	//   ....[6]....
        /*0098*/ 	.word	0x000018f0


	//   ....[7]....
        /*009c*/ 	.word	0x00001900


	//   ....[8]....
        /*00a0*/ 	.word	0x00001930


	//   ....[9]....
        /*00a4*/ 	.word	0x00001940


	//   ....[10]....
        /*00a8*/ 	.word	0x00004200


	//   ....[11]....
        /*00ac*/ 	.word	0x00004290


	//   ....[12]....
        /*00b0*/ 	.word	0x00004310


	//   ....[13]....
        /*00b4*/ 	.word	0x00004380


	//   ....[14]....
        /*00b8*/ 	.word	0x00004400


	//   ....[15]....
        /*00bc*/ 	.word	0x00004470


	//   ....[16]....
        /*00c0*/ 	.word	0x000044f0


	//   ....[17]....
        /*00c4*/ 	.word	0x00004560


	//   ....[18]....
        /*00c8*/ 	.word	0x000045e0


	//   ....[19]....
        /*00cc*/ 	.word	0x00004640


	//----- nvinfo : EIATTR_EXIT_INSTR_OFFSETS
	.align		4
.L_1981:
        /*00d0*/ 	.byte	0x04, 0x1c
        /*00d2*/ 	.short	(.L_1983 - .L_1982)


	//   ....[0]....
.L_1982:
        /*00d4*/ 	.word	0x000041a0


	//----- nvinfo : EIATTR_MAX_THREADS
	.align		4
.L_1983:
        /*00d8*/ 	.byte	0x04, 0x05
        /*00da*/ 	.short	(.L_1985 - .L_1984)
.L_1984:
        /*00dc*/ 	.word	0x00000080
        /*00e0*/ 	.word	0x00000001
        /*00e4*/ 	.word	0x00000001


	//----- nvinfo : EIATTR_CRS_STACK_SIZE
	.align		4
.L_1985:
        /*00e8*/ 	.byte	0x04, 0x1e
        /*00ea*/ 	.short	(.L_1987 - .L_1986)
.L_1986:
        /*00ec*/ 	.word	0x00000000


	//----- nvinfo : EIATTR_CBANK_PARAM_SIZE
	.align		4
.L_1987:
        /*00f0*/ 	.byte	0x03, 0x19
        /*00f2*/ 	.short	0x0128


	//----- nvinfo : EIATTR_PARAM_CBANK
	.align		4
        /*00f4*/ 	.byte	0x04, 0x0a
        /*00f6*/ 	.short	(.L_1989 - .L_1988)
	.align		4
.L_1988:
        /*00f8*/ 	.word	index@(.nv.constant0._ZN10layer_norm13ln_bwd_kernelINS_13Kernel_traitsIf13__nv_bfloat16S2_S2_fjLj768ELj1ELj4ELj1ELj16ENS_18Kernel_traits_baseILj768EfS2_S2_S2_fjLj128EEEEELb0ELb0ELb1ELb1EEEvNS_9BwdParamsE)
        /*00fc*/ 	.short	0x0210
        /*00fe*/ 	.short	0x0128


	//----- nvinfo : EIATTR_SW_WAR
	.align		4
.L_1989:
        /*0100*/ 	.byte	0x04, 0x36
        /*0102*/ 	.short	(.L_1991 - .L_1990)
.L_1990:
        /*0104*/ 	.word	0x00000008
.L_1991:


//--------------------- .nv.info._ZN10layer_norm13ln_bwd_kernelINS_13Kernel_traitsIf13__nv_bfloat16S2_S2_fjLj768ELj1ELj4ELj1ELj16ENS_18Kernel_traits_baseILj768EfS2_S2_S2_fjLj128EEEEELb0ELb1ELb0ELb0EEEvNS_9BwdParamsE --------------------------
	.section	.nv.info._ZN10layer_norm13ln_bwd_kernelINS_13Kernel_traitsIf13__nv_bfloat16S2_S2_fjLj768ELj1ELj4ELj1ELj16ENS_18Kernel_traits_baseILj768EfS2_S2_S2_fjLj128EEEEELb0ELb1ELb0ELb0EEEvNS_9BwdParamsE,"",@"SHT_CUDA_INFO"
	.sectionflags	@""
	.align	4


	//----- nvinfo : EIATTR_CUDA_API_VERSION
	.align		4
        /*0000*/ 	.byte	0x04, 0x37
        /*0002*/ 	.short	(.L_1993 - .L_1992)
.L_1992:
        /*0004*/ 	.word	0x00000082


	//----- nvinfo : EIATTR_KPARAM_INFO
	.align		4
.L_1993:
        /*0008*/ 	.byte	0x04, 0x17
        /*000a*/ 	.short	(.L_1995 - .L_1994)
.L_1994:
        /*000c*/ 	.word	0x00000000
        /*0010*/ 	.short	0x0000
        /*0012*/ 	.short	0x0000
        /*0014*/ 	.byte	0x00, 0xf0, 0xa1, 0x04


	//----- nvinfo : EIATTR_SPARSE_MMA_MASK
	.align		4
.L_1995:
        /*0018*/ 	.byte	0x03, 0x50
        /*001a*/ 	.short	0x0000


	//----- nvinfo : EIATTR_MAXREG_COUNT
	.align		4
        /*001c*/ 	.byte	0x03, 0x1b
        /*001e*/ 	.short	0x00ff


	//----- nvinfo : EIATTR_NUM_BARRIERS
	.align		4
        /*0020*/ 	.byte	0x02, 0x4c
        /*0022*/ 	.byte	0x01
	.zero		1


	//----- nvinfo : EIATTR_MERCURY_ISA_VERSION
	.align		4
        /*0024*/ 	.byte	0x03, 0x5f
        /*0026*/ 	.short	0x0101


	//----- nvinfo : EIATTR_COOP_GROUP_MASK_REGIDS
	.align		4
        /*0028*/ 	.byte	0x04, 0x29
        /*002a*/ 	.short	(.L_1997 - .L_1996)


	//   ....[0]....
.L_1996:
        /*002c*/ 	.word	0xffffffff


	//   ....[1]....
        /*0030*/ 	.word	0xffffffff


	//   ....[2]....
        /*0034*/ 	.word	0xffffffff


	//   ....[3]....
        /*0038*/ 	.word	0xffffffff


	//   ....[4]....
        /*003c*/ 	.word	0xffffffff


	//   ....[5]....
        /*0040*/ 	.word	0xffffffff


	//   ....[6]....
        /*0044*/ 	.word	0xffffffff


	//   ....[7]....
        /*0048*/ 	.word	0xffffffff


	//   ....[8]....
        /*004c*/ 	.word	0xffffffff


	//   ....[9]....
        /*0050*/ 	.word	0xffffffff


	//   ....[10]....
        /*0054*/ 	.word	0x05000094


	//   ....[11]....
        /*0058*/ 	.word	0x05000094


	//   ....[12]....
        /*005c*/ 	.word	0x05000094


	//   ....[13]....
        /*0060*/ 	.word	0x05000094


	//   ....[14]....
        /*0064*/ 	.word	0x05000094


	//   ....[15]....
        /*0068*/ 	.word	0x05000094


	//   ....[16]....
        /*006c*/ 	.word	0x05000094


	//   ....[17]....
        /*0070*/ 	.word	0x05000094


	//   ....[18]....
        /*0074*/ 	.word	0x05000094


	//   ....[19]....
        /*0078*/ 	.word	0x05000094


	//----- nvinfo : EIATTR_COOP_GROUP_INSTR_OFFSETS
	.align		4
.L_1997:
        /*007c*/ 	.byte	0x04, 0x28
        /*007e*/ 	.short	(.L_1999 - .L_1998)


	//   ....[0]....
.L_1998:
        /*0080*/ 	.word	0x00001940


	//   ....[1]....
        /*0084*/ 	.word	0x00001950


	//   ....[2]....
        /*0088*/ 	.word	0x00001980


	//   ....[3]....
        /*008c*/ 	.word	0x00001990


	//   ....[4]....
        /*0090*/ 	.word	0x000019c0


	//   ....[5]....
        /*0094*/ 	.word	0x000019d0


	//   ....[6]....
        /*0098*/ 	.word	0x00001a00


	//   ....[7]....
        /*009c*/ 	.word	0x00001a10


	//   ....[8]....
        /*00a0*/ 	.word	0x00001a40


	//   ....[9]....
        /*00a4*/ 	.word	0x00001a50


	//   ....[10]....
        /*00a8*/ 	.word	0x000043e0


	//   ....[11]....
        /*00ac*/ 	.word	0x00004470


	//   ....[12]....
        /*00b0*/ 	.word	0x000044e0


	//   ....[13]....
        /*00b4*/ 	.word	0x00004540


	//   ....[14]....
        /*00b8*/ 	.word	0x000045b0


	//   ....[15]....
        /*00bc*/ 	.word	0x00004610


	//   ....[16]....
        /*00c0*/ 	.word	0x00004680


	//   ....[17]....
        /*00c4*/ 	.word	0x000046e0


	//   ....[18]....
        /*00c8*/ 	.word	0x00004750


	//   ....[19]....
        /*00cc*/ 	.word	0x000047b0


	//----- nvinfo : EIATTR_EXIT_INSTR_OFFSETS
	.align		4
.L_1999:
        /*00d0*/ 	.byte	0x04, 0x1c
        /*00d2*/ 	.short	(.L_2001 - .L_2000)


	//   ....[0]....
.L_2000:
        /*00d4*/ 	.word	0x000042f0


	//   ....[1]....
        /*00d8*/ 	.word	0x00004370


	//----- nvinfo : EIATTR_MAX_THREADS
	.align		4
.L_2001:
        /*00dc*/ 	.byte	0x04, 0x05
        /*00de*/ 	.short	(.L_2003 - .L_2002)
.L_2002:
        /*00e0*/ 	.word	0x00000080
        /*00e4*/ 	.word	0x00000001
        /*00e8*/ 	.word	0x00000001


	//----- nvinfo : EIATTR_CRS_STACK_SIZE
	.align		4
.L_2003:
        /*00ec*/ 	.byte	0x04, 0x1e
        /*00ee*/ 	.short	(.L_2005 - .L_2004)
.L_2004:
        /*00f0*/ 	.word	0x00000000


	//----- nvinfo : EIATTR_CBANK_PARAM_SIZE
	.align		4
.L_2005:
        /*00f4*/ 	.byte	0x03, 0x19
        /*00f6*/ 	.short	0x0128


	//----- nvinfo : EIATTR_PARAM_CBANK
	.align		4
        /*00f8*/ 	.byte	0x04, 0x0a
        /*00fa*/ 	.short	(.L_2007 - .L_2006)
	.align		4
.L_2006:
        /*00fc*/ 	.word	index@(.nv.constant0._ZN10layer_norm13ln_bwd_kernelINS_13Kernel_traitsIf13__nv_bfloat16S2_S2_fjLj768ELj1ELj4ELj1ELj16ENS_18Kernel_traits_baseILj768EfS2_S2_S2_fjLj128EEEEELb0ELb1ELb0ELb0EEEvNS_9BwdParamsE)
        /*0100*/ 	.short	0x0210
        /*0102*/ 	.short	0x0128


	//----- nvinfo : EIATTR_SW_WAR
	.align		4
.L_2007:
        /*0104*/ 	.byte	0x04, 0x36
        /*0106*/ 	.short	(.L_2009 - .L_2008)
.L_2008:
        /*0108*/ 	.word	0x00000008
.L_2009:


//--------------------- .nv.info._ZN10layer_norm13ln_bwd_kernelINS_13Kernel_traitsIf13__nv_bfloat16S2_S2_fjLj768ELj1ELj4ELj1ELj16ENS_18Kernel_traits_baseILj768EfS2_S2_S2_fjLj128EEEEELb0ELb1ELb0ELb1EEEvNS_9BwdParamsE --------------------------
	.section	.nv.info._ZN10layer_norm13ln_bwd_kernelINS_13Kernel_traitsIf13__nv_bfloat16S2_S2_fjLj768ELj1ELj4ELj1ELj16ENS_18Kernel_traits_baseILj768EfS2_S2_S2_fjLj128EEEEELb0ELb1ELb0ELb1EEEvNS_9BwdParamsE,"",@"SHT_CUDA_INFO"
	.sectionflags	@""
	.align	4


	//----- nvinfo : EIATTR_CUDA_API_VERSION
	.align		4
        /*0000*/ 	.byte	0x04, 0x37
        /*0002*/ 	.short	(.L_2011 - .L_2010)
.L_2010:
        /*0004*/ 	.word	0x00000082


	//----- nvinfo : EIATTR_KPARAM_INFO
	.align		4
.L_2011:
        /*0008*/ 	.byte	0x04, 0x17
        /*000a*/ 	.short	(.L_2013 - .L_2012)
.L_2012:
        /*000c*/ 	.word	0x00000000
        /*0010*/ 	.short	0x0000
        /*0012*/ 	.short	0x0000
        /*0014*/ 	.byte	0x00, 0xf0, 0xa1, 0x04


	//----- nvinfo : EIATTR_SPARSE_MMA_MASK
	.align		4
.L_2013:
        /*0018*/ 	.byte	0x03, 0x50
        /*001a*/ 	.short	0x0000


	//----- nvinfo : EIATTR_MAXREG_COUNT
	.align		4
        /*001c*/ 	.byte	0x03, 0x1b
        /*001e*/ 	.short	0x00ff


	//----- nvinfo : EIATTR_NUM_BARRIERS
	.align		4
        /*0020*/ 	.byte	0x02, 0x4c
        /*0022*/ 	.byte	0x01
	.zero		1


	//----- nvinfo : EIATTR_MERCURY_ISA_VERSION
	.align		4
        /*0024*/ 	.byte	0x03, 0x5f
        /*0026*/ 	.short	0x0101


	//----- nvinfo : EIATTR_COOP_GROUP_MASK_REGIDS
	.align		4
        /*0028*/ 	.byte	0x04, 0x29
        /*002a*/ 	.short	(.L_2015 - .L_2014)


	//   ....[0]....
.L_2014:
        /*002c*/ 	.word	0xffffffff


	//   ....[1]....
        /*0030*/ 	.word	0xffffffff


	//   ....[2]....
        /*0034*/ 	.word	0xffffffff


	//   ....[3]....
        /*0038*/ 	.word	0xffffffff


	//   ....[4]....
        /*003c*/ 	.word	0xffffffff


	//   ....[5]....
        /*0040*/ 	.word	0xffffffff


	//   ....[6]....
        /*0044*/ 	.word	0xffffffff


	//   ....[7]....
        /*0048*/ 	.word	0xffffffff


	//   ....[8]....
        /*004c*/ 	.word	0xffffffff


	//   ....[9]....
        /*0050*/ 	.word	0xffffffff


	//   ....[10]....
        /*0054*/ 	.word	0x050000cc


	//   ....[11]....
        /*0058*/ 	.word	0x050000cc


	//   ....[12]....
        /*005c*/ 	.word	0x050000cc


	//   ....[13]....
        /*0060*/ 	.word	0x050000cc


	//   ....[14]....
        /*0064*/ 	.word	0x050000cc


	//   ....[15]....
        /*0068*/ 	.word	0x050000cc


	//   ....[16]....
        /*006c*/ 	.word	0x050000cc


	//   ....[17]....
        /*0070*/ 	.word	0x050000cc


	//   ....[18]....
        /*0074*/ 	.word	0x050000cc


	//   ....[19]....
        /*0078*/ 	.word	0x050000cc


	//----- nvinfo : EIATTR_COOP_GROUP_INSTR_OFFSETS
	.align		4
.L_2015:
        /*007c*/ 	.byte	0x04, 0x28
        /*007e*/ 	.short	(.L_2017 - .L_2016)


	//   ....[0]....
.L_2016:
        /*0080*/ 	.word	0x00001940


	//   ....[1]....
        /*0084*/ 	.word	0x00001950


	//   ....[2]....
        /*0088*/ 	.word	0x00001980


	//   ....[3]....
        /*008c*/ 	.word	0x00001990


	//   ....[4]....
        /*0090*/ 	.word	0x000019d0


	//   ....[5]....
        /*0094*/ 	.word	0x00001a00


	//   ....[6]....
        /*0098*/ 	.word	0x00001a30


	//   ....[7]....
        /*009c*/ 	.word	0x00001a40


	//   ....[8]....
        /*00a0*/ 	.word	0x00001a70


	//   ....[9]....
        /*00a4*/ 	.word	0x00001a90


	//   ....[10]....
        /*00a8*/ 	.word	0x000041c0


	//   ....[11]....
        /*00ac*/ 	.word	0x00004250


	//   ....[12]....
        /*00b0*/ 	.word	0x000042c0


	//   ....[13]....
        /*00b4*/ 	.word	0x00004320


	//   ....[14]....
        /*00b8*/ 	.word	0x000043a0


	//   ....[15]....
        /*00bc*/ 	.word	0x00004420


	//   ....[16]....
        /*00c0*/ 	.word	0x00004490


	//   ....[17]....
        /*00c4*/ 	.word	0x000044f0


	//   ....[18]....
        /*00c8*/ 	.word	0x00004560


	//   ....[19]....
        /*00cc*/ 	.word	0x000045d0


	//----- nvinfo : EIATTR_EXIT_INSTR_OFFSETS
	.align		4
.L_2017:
        /*00d0*/ 	.byte	0x04, 0x1c
        /*00d2*/ 	.short	(.L_2019 - .L_2018)


	//   ....[0]....
.L_2018:
        /*00d4*/ 	.word	0x00004150


	//----- nvinfo : EIATTR_MAX_THREADS
	.align		4
.L_2019:
        /*00d8*/ 	.byte	0x04, 0x05
        /*00da*/ 	.short	(.L_2021 - .L_2020)
.L_2020:
        /*00dc*/ 	.word	0x00000080
        /*00e0*/ 	.word	0x00000001
        /*00e4*/ 	.word	0x00000001


	//----- nvinfo : EIATTR_CRS_STACK_SIZE
	.align		4
.L_2021:
        /*00e8*/ 	.byte	0x04, 0x1e
        /*00ea*/ 	.short	(.L_2023 - .L_2022)
.L_2022:
        /*00ec*/ 	.word	0x00000000


	//----- nvinfo : EIATTR_CBANK_PARAM_SIZE
	.align		4
.L_2023:
        /*00f0*/ 	.byte	0x03, 0x19
        /*00f2*/ 	.short	0x0128


	//----- nvinfo : EIATTR_PARAM_CBANK
	.align		4
        /*00f4*/ 	.byte	0x04, 0x0a
        /*00f6*/ 	.short	(.L_2025 - .L_2024)
	.align		4
.L_2024:
        /*00f8*/ 	.word	index@(.nv.constant0._ZN10layer_norm13ln_bwd_kernelINS_13Kernel_traitsIf13__nv_bfloat16S2_S2_fjLj768ELj1ELj4ELj1ELj16ENS_18Kernel_traits_baseILj768EfS2_S2_S2_fjLj128EEEEELb0ELb1ELb0ELb1EEEvNS_9BwdParamsE)
        /*00fc*/ 	.short	0x0210
        /*00fe*/ 	.short	0x0128


	//----- nvinfo : EIATTR_SW_WAR
	.align		4
.L_2025:
        /*0100*/ 	.byte	0x04, 0x36
        /*0102*/ 	.short	(.L_2027 - .L_2026)
.L_2026:
        /*0104*/ 	.word	0x00000008
.L_2027:


//--------------------- .nv.info._ZN10layer_norm13ln_bwd_kernelINS_13Kernel_traitsIf13__nv_bfloat16S2_S2_fjLj768ELj1ELj4ELj1ELj16ENS_18Kernel_traits_baseILj768EfS2_S2_S2_fjLj128EEEEELb0ELb1ELb1ELb0EEEvNS_9BwdParamsE --------------------------
	.section	.nv.info._ZN10layer_norm13ln_bwd_kernelINS_13Kernel_traitsIf13__nv_bfloat16S2_S2_fjLj768ELj1ELj4ELj1ELj16ENS_18Kernel_traits_baseILj768EfS2_S2_S2_fjLj128EEEEELb0ELb1ELb1ELb0EEEvNS_9BwdParamsE,"",@"SHT_CUDA_INFO"
	.sectionflags	@""
	.align	4


	//----- nvinfo : EIATTR_CUDA_API_VERSION
	.align		4
        /*0000*/ 	.byte	0x04, 0x37
        /*0002*/ 	.short	(.L_2029 - .L_2028)
.L_2028:
        /*0004*/ 	.word	0x00000082


	//----- nvinfo : EIATTR_KPARAM_INFO
	.align		4
.L_2029:
        /*0008*/ 	.byte	0x04, 0x17
        /*000a*/ 	.short	(.L_2031 - .L_2030)
.L_2030:
        /*000c*/ 	.word	0x00000000
        /*0010*/ 	.short	0x0000
        /*0012*/ 	.short	0x0000
        /*0014*/ 	.byte	0x00, 0xf0, 0xa1, 0x04


	//----- nvinfo : EIATTR_SPARSE_MMA_MASK
	.align		4
.L_2031:
        /*0018*/ 	.byte	0x03, 0x50
        /*001a*/ 	.short	0x0000


	//----- nvinfo : EIATTR_MAXREG_COUNT
	.align		4
        /*001c*/ 	.byte	0x03, 0x1b
        /*001e*/ 	.short	0x00ff


	//----- nvinfo : EIATTR_NUM_BARRIERS
	.align		4
        /*0020*/ 	.byte	0x02, 0x4c
        /*0022*/ 	.byte	0x01
	.zero		1


	//----- nvinfo : EIATTR_MERCURY_ISA_VERSION
	.align		4
        /*0024*/ 	.byte	0x03, 0x5f
        /*0026*/ 	.short	0x0101


	//----- nvinfo : EIATTR_COOP_GROUP_MASK_REGIDS
	.align		4
        /*0028*/ 	.byte	0x04, 0x29
        /*002a*/ 	.short	(.L_2033 - .L_2032)


	//   ....[0]....
.L_2032:
        /*002c*/ 	.word	0xffffffff


	//   ....[1]....
        /*0030*/ 	.word	0xffffffff


	//   ....[2]....
        /*0034*/ 	.word	0xffffffff


	//   ....[3]....
        /*0038*/ 	.word	0xffffffff


	//   ....[4]....
        /*003c*/ 	.word	0xffffffff


	//   ....[5]....
        /*0040*/ 	.word	0xffffffff


	//   ....[6]....
        /*0044*/ 	.word	0xffffffff


	//   ....[7]....
        /*0048*/ 	.word	0xffffffff


	//   ....[8]....
        /*004c*/ 	.word	0xffffffff


	//   ....[9]....
        /*0050*/ 	.word	0xffffffff


	//   ....[10]....
        /*0054*/ 	.word	0x050000d5


	//   ....[11]....
        /*0058*/ 	.word	0x050000d5


	//   ....[12]....
        /*005c*/ 	.word	0x050000d5


	//   ....[13]....
        /*0060*/ 	.word	0x050000d5


	//   ....[14]....
        /*0064*/ 	.word	0x050000d5


	//   ....[15]....
        /*0068*/ 	.word	0x050000d5


	//   ....[16]....
        /*006c*/ 	.word	0x050000d5


	//   ....[17]....
        /*0070*/ 	.word	0x050000d5


	//   ....[18]....
        /*0074*/ 	.word	0x050000d5


	//   ....[19]....
        /*0078*/ 	.word	0x050000d5


	//----- nvinfo : EIATTR_COOP_GROUP_INSTR_OFFSETS
	.align		4
.L_2033:
        /*007c*/ 	.byte	0x04, 0x28
        /*007e*/ 	.short	(.L_2035 - .L_2034)


	//   ....[0]....
.L_2034:
        /*0080*/ 	.word	0x00001b50


	//   ....[1]....
        /*0084*/ 	.word	0x00001b60


	//   ....[2]....
        /*0088*/ 	.word	0x00001b90


	//   ....[3]....
        /*008c*/ 	.word	0x00001ba0


	//   ....[4]....
        /*0090*/ 	.word	0x00001bd0


	//   ....[5]....
        /*0094*/ 	.word	0x00001be0


	//   ....[6]....
        /*0098*/ 	.word	0x00001c10


	//   ....[7]....
        /*009c*/ 	.word	0x00001c20


	//   ....[8]....
        /*00a0*/ 	.word	0x00001c50


	//   ....[9]....
        /*00a4*/ 	.word	0x00001c60


	//   ....[10]....
        /*00a8*/ 	.word	0x00005990


	//   ....[11]....
        /*00ac*/ 	.word	0x00005a20


	//   ....[12]....
        /*00b0*/ 	.word	0x00005a90


	//   ....[13]....
        /*00b4*/ 	.word	0x00005af0


	//   ....[14]....
        /*00b8*/ 	.word	0x00005b60


	//   ....[15]....
        /*00bc*/ 	.word	0x00005bc0


	//   ....[16]....
        /*00c0*/ 	.word	0x00005c30


	//   ....[17]....
        /*00c4*/ 	.word	0x00005c90


	//   ....[18]....
        /*00c8*/ 	.word	0x00005d00


	//   ....[19]....
        /*00cc*/ 	.word	0x00005d60


	//----- nvinfo : EIATTR_EXIT_INSTR_OFFSETS
	.align		4
.L_2035:
        /*00d0*/ 	.byte	0x04, 0x1c
        /*00d2*/ 	.short	(.L_2037 - .L_2036)


	//   ....[0]....
.L_2036:
        /*00d4*/ 	.word	0x000058a0


	//   ....[1]....
        /*00d8*/ 	.word	0x00005920


	//----- nvinfo : EIATTR_MAX_THREADS
	.align		4
.L_2037:
        /*00dc*/ 	.byte	0x04, 0x05
        /*00de*/ 	.short	(.L_2039 - .L_2038)
.L_2038:
        /*00e0*/ 	.word	0x00000080
        /*00e4*/ 	.word	0x00000001
        /*00e8*/ 	.word	0x00000001


	//----- nvinfo : EIATTR_CRS_STACK_SIZE
	.align		4
.L_2039:
        /*00ec*/ 	.byte	0x04, 0x1e
        /*00ee*/ 	.short	(.L_2041 - .L_2040)
.L_2040:
        /*00f0*/ 	.word	0x00000000


	//----- nvinfo : EIATTR_CBANK_PARAM_SIZE
	.align		4
.L_2041:
        /*00f4*/ 	.byte	0x03, 0x19
        /*00f6*/ 	.short	0x0128


	//----- nvinfo : EIATTR_PARAM_CBANK
	.align		4
        /*00f8*/ 	.byte	0x04, 0x0a
        /*00fa*/ 	.short	(.L_2043 - .L_2042)
	.align		4
.L_2042:
        /*00fc*/ 	.word	index@(.nv.constant0._ZN10layer_norm13ln_bwd_kernelINS_13Kernel_traitsIf13__nv_bfloat16S2_S2_fjLj768ELj1ELj4ELj1ELj16ENS_18Kernel_traits_baseILj768EfS2_S2_S2_fjLj128EEEEELb0ELb1ELb1ELb0EEEvNS_9BwdParamsE)
        /*0100*/ 	.short	0x0210
        /*0102*/ 	.short	0x0128


	//----- nvinfo : EIATTR_SW_WAR
	.align		4
.L_2043:
        /*0104*/ 	.byte	0x04, 0x36
        /*0106*/ 	.short	(.L_2045 - .L_2044)
.L_2044:
        /*0108*/ 	.word	0x00000008
.L_2045:


//--------------------- .nv.info._ZN10layer_norm13ln_bwd_kernelINS_13Kernel_traitsIf13__nv_bfloat16S2_S2_fjLj768ELj1ELj4ELj1ELj16ENS_18Kernel_traits_baseILj768EfS2_S2_S2_fjLj128EEEEELb0ELb1ELb1ELb1EEEvNS_9BwdParamsE --------------------------
	.section	.nv.info._ZN10layer_norm13ln_bwd_kernelINS_13Kernel_traitsIf13__nv_bfloat16S2_S2_fjLj768ELj1ELj4ELj1ELj16ENS_18Kernel_traits_baseILj768EfS2_S2_S2_fjLj128EEEEELb0ELb1ELb1ELb1EEEvNS_9BwdParamsE,"",@"SHT_CUDA_INFO"
	.sectionflags	@""
	.align	4


	//----- nvinfo : EIATTR_CUDA_API_VERSION
	.align		4
        /*0000*/ 	.byte	0x04, 0x37
        /*0002*/ 	.short	(.L_2047 - .L_2046)
.L_2046:
        /*0004*/ 	.word	0x00000082


	//----- nvinfo : EIATTR_KPARAM_INFO
	.align		4
.L_2047:
        /*0008*/ 	.byte	0x04, 0x17
        /*000a*/ 	.short	(.L_2049 - .L_2048)
.L_2048:
        /*000c*/ 	.word	0x00000000
        /*0010*/ 	.short	0x0000
        /*0012*/ 	.short	0x0000
        /*0014*/ 	.byte	0x00, 0xf0, 0xa1, 0x04


	//----- nvinfo : EIATTR_SPARSE_MMA_MASK
	.align		4
.L_2049:
        /*0018*/ 	.byte	0x03, 0x50
        /*001a*/ 	.short	0x0000


	//----- nvinfo : EIATTR_MAXREG_COUNT
	.align		4
        /*001c*/ 	.byte	0x03, 0x1b
        /*001e*/ 	.short	0x00ff


	//----- nvinfo : EIATTR_NUM_BARRIERS
	.align		4
        /*0020*/ 	.byte	0x02, 0x4c
        /*0022*/ 	.byte	0x01
	.zero		1


	//----- nvinfo : EIATTR_MERCURY_ISA_VERSION
	.align		4
        /*0024*/ 	.byte	0x03, 0x5f
        /*0026*/ 	.short	0x0101


	//----- nvinfo : EIATTR_COOP_GROUP_MASK_REGIDS
	.align		4
        /*0028*/ 	.byte	0x04, 0x29
        /*002a*/ 	.short	(.L_2051 - .L_2050)


	//   ....[0]....
.L_2050:
        /*002c*/ 	.word	0xffffffff


	//   ....[1]....
        /*0030*/ 	.word	0xffffffff


	//   ....[2]....
        /*0034*/ 	.word	0xffffffff


	//   ....[3]....
        /*0038*/ 	.word	0xffffffff


	//   ....[4]....
        /*003c*/ 	.word	0xffffffff


	//   ....[5]....
        /*0040*/ 	.word	0xffffffff


	//   ....[6]....
        /*0044*/ 	.word	0xffffffff


	//   ....[7]....
        /*0048*/ 	.word	0xffffffff


	//   ....[8]....
        /*004c*/ 	.word	0xffffffff


	//   ....[9]....
        /*0050*/ 	.word	0xffffffff


	//   ....[10]....
        /*0054*/ 	.word	0x050000d8


	//   ....[11]....
        /*0058*/ 	.word	0x050000d8


	//   ....[12]....
        /*005c*/ 	.word	0x050000d8


	//   ....[13]....
        /*0060*/ 	.word	0x050000d8


	//   ....[14]....
        /*0064*/ 	.word	0x050000d8


	//   ....[15]....
        /*0068*/ 	.word	0x050000d8


	//   ....[16]....
        /*006c*/ 	.word	0x050000d8


	//   ....[17]....
        /*0070*/ 	.word	0x050000d8


	//   ....[18]....
        /*0074*/ 	.word	0x050000d8


	//   ....[19]....
        /*0078*/ 	.word	0x050000d8


	//----- nvinfo : EIATTR_COOP_GROUP_INSTR_OFFSETS
	.align		4
.L_2051:
        /*007c*/ 	.byte	0x04, 0x28
        /*007e*/ 	.short	(.L_2053 - .L_2052)


	//   ....[0]....
.L_2052:
        /*0080*/ 	.word	0x00001a40


	//   ....[1]....
        /*0084*/ 	.word	0x00001a50


	//   ....[2]....
        /*0088*/ 	.word	0x00001a80


	//   ....[3]....
        /*008c*/ 	.word	0x00001a90


	//   ....[4]....
        /*0090*/ 	.word	0x00001ac0


	//   ....[5]....
        /*0094*/ 	.word	0x00001ad0


	//   ....[6]....
        /*0098*/ 	.word	0x00001b00


	//   ....[7]....
        /*009c*/ 	.word	0x00001b10


	//   ....[8]....
        /*00a0*/ 	.word	0x00001b40


	//   ....[9]....
        /*00a4*/ 	.word	0x00001b50


	//   ....[10]....
        /*00a8*/ 	.word	0x000050f0


	//   ....[11]....
        /*00ac*/ 	.word	0x00005180


	//   ....[12]....
        /*00b0*/ 	.word	0x000051f0


	//   ....[13]....
        /*00b4*/ 	.word	0x00005250


	//   ....[14]....
        /*00b8*/ 	.word	0x000052c0


	//   ....[15]....
        /*00bc*/ 	.word	0x00005320


	//   ....[16]....
        /*00c0*/ 	.word	0x00005390


	//   ....[17]....
        /*00c4*/ 	.word	0x000053f0


	//   ....[18]....
        /*00c8*/ 	.word	0x00005460


	//   ....[19]....
        /*00cc*/ 	.word	0x000054c0


	//----- nvinfo : EIATTR_EXIT_INSTR_OFFSETS
	.align		4
.L_2053:
        /*00d0*/ 	.byte	0x04, 0x1c
        /*00d2*/ 	.short	(.L_2055 - .L_2054)


	//   ....[0]....
.L_2054:
        /*00d4*/ 	.word	0x00005080


	//----- nvinfo : EIATTR_MAX_THREADS
	.align		4
.L_2055:
        /*00d8*/ 	.byte	0x04, 0x05
        /*00da*/ 	.short	(.L_2057 - .L_2056)
.L_2056:
        /*00dc*/ 	.word	0x00000080
        /*00e0*/ 	.word	0x00000001
        /*00e4*/ 	.word	0x00000001


	//----- nvinfo : EIATTR_CRS_STACK_SIZE
	.align		4
.L_2057:
        /*00e8*/ 	.byte	0x04, 0x1e
        /*00ea*/ 	.short	(.L_2059 - .L_2058)
.L_2058:
        /*00ec*/ 	.word	0x00000000


	//----- nvinfo : EIATTR_CBANK_PARAM_SIZE
	.align		4
.L_2059:
        /*00f0*/ 	.byte	0x03, 0x19
        /*00f2*/ 	.short	0x0128


	//----- nvinfo : EIATTR_PARAM_CBANK
	.align		4
        /*00f4*/ 	.byte	0x04, 0x0a
        /*00f6*/ 	.short	(.L_2061 - .L_2060)
	.align		4
.L_2060:
        /*00f8*/ 	.word	index@(.nv.constant0._ZN10layer_norm13ln_bwd_kernelINS_13Kernel_traitsIf13__nv_bfloat16S2_S2_fjLj768ELj1ELj4ELj1ELj16ENS_18Kernel_traits_baseILj768EfS2_S2_S2_fjLj128EEEEELb0ELb1ELb1ELb1EEEvNS_9BwdParamsE)
        /*00fc*/ 	.short	0x0210
        /*00fe*/ 	.short	0x0128


	//----- nvinfo : EIATTR_SW_WAR
	.align		4
.L_2061:
        /*0100*/ 	.byte	0x04, 0x36
        /*0102*/ 	.short	(.L_2063 - .L_2062)
.L_2062:
        /*0104*/ 	.word	0x00000008
.L_2063:


//--------------------- .nv.info._ZN10layer_norm13ln_bwd_kernelINS_13Kernel_traitsIf13__nv_bfloat16S2_S2_fjLj768ELj1ELj4ELj1ELj16ENS_18Kernel_traits_baseILj768EfS2_S2_S2_fjLj128EEEEELb1ELb0ELb0ELb0EEEvNS_9BwdParamsE --------------------------
	.section	.nv.info._ZN10layer_norm13ln_bwd_kernelINS_13Kernel_traitsIf13__nv_bfloat16S2_S2_fjLj768ELj1ELj4ELj1ELj16ENS_18Kernel_traits_baseILj768EfS2_S2_S2_fjLj128EEEEELb1ELb0ELb0ELb0EEEvNS_9BwdParamsE,"",@"SHT_CUDA_INFO"
	.sectionflags	@""
	.align	4


	//----- nvinfo : EIATTR_CUDA_API_VERSION
	.align		4
        /*0000*/ 	.byte	0x04, 0x37
        /*0002*/ 	.short	(.L_2065 - .L_2064)
.L_2064:
        /*0004*/ 	.word	0x00000082


	//----- nvinfo : EIATTR_KPARAM_INFO
	.align		4
.L_2065:
        /*0008*/ 	.byte	0x04, 0x17
        /*000a*/ 	.short	(.L_2067 - .L_2066)
.L_2066:
        /*000c*/ 	.word	0x00000000
        /*0010*/ 	.short	0x0000
        /*0012*/ 	.short	0x0000
        /*0014*/ 	.byte	0x00, 0xf0, 0xa1, 0x04


	//----- nvinfo : EIATTR_SPARSE_MMA_MASK
	.align		4
.L_2067:
        /*0018*/ 	.byte	0x03, 0x50
        /*001a*/ 	.short	0x0000


	//----- nvinfo : EIATTR_MAXREG_COUNT
	.align		4
        /*001c*/ 	.byte	0x03, 0x1b
        /*001e*/ 	.short	0x00ff


	//----- nvinfo : EIATTR_NUM_BARRIERS
	.align		4
        /*0020*/ 	.byte	0x02, 0x4c
        /*0022*/ 	.byte	0x01
	.zero		1


	//----- nvinfo : EIATTR_MERCURY_ISA_VERSION
	.align		4
        /*0024*/ 	.byte	0x03, 0x5f
        /*0026*/ 	.short	0x0101


	//----- nvinfo : EIATTR_COOP_GROUP_MASK_REGIDS
	.align		4
        /*0028*/ 	.byte	0x04, 0x29
        /*002a*/ 	.short	(.L_2069 - .L_2068)


	//   ....[0]....
.L_2068:
        /*002c*/ 	.word	0xffffffff


	//   ....[1]....
        /*0030*/ 	.word	0xffffffff


	//   ....[2]....
        /*0034*/ 	.word	0xffffffff


	//   ....[3]....
        /*0038*/ 	.word	0xffffffff


	//   ....[4]....
        /*003c*/ 	.word	0xffffffff


	//   ....[5]....
        /*0040*/ 	.word	0xffffffff


	//   ....[6]....
        /*0044*/ 	.word	0xffffffff


	//   ....[7]....
        /*0048*/ 	.word	0xffffffff


	//   ....[8]....
        /*004c*/ 	.word	0xffffffff


	//   ....[9]....
        /*0050*/ 	.word	0xffffffff


	//   ....[10]....
        /*0054*/ 	.word	0x05000098


	//   ....[11]....
        /*0058*/ 	.word	0x05000098


	//   ....[12]....
        /*005c*/ 	.word	0x05000098


	//   ....[13]....
        /*0060*/ 	.word	0x05000098


	//   ....[14]....
        /*0064*/ 	.word	0x05000098


	//   ....[15]....
        /*0068*/ 	.word	0x05000098


	//   ....[16]....
        /*006c*/ 	.word	0x05000098


	//   ....[17]....
        /*0070*/ 	.word	0x05000098


	//   ....[18]....
        /*0074*/ 	.word	0x05000098


	//   ....[19]....
        /*0078*/ 	.word	0x05000098


	//----- nvinfo : EIATTR_COOP_GROUP_INSTR_OFFSETS
	.align		4
.L_2069:
        /*007c*/ 	.byte	0x04, 0x28
        /*007e*/ 	.short	(.L_2071 - .L_2070)


	//   ....[0]....
.L_2070:
        /*0080*/ 	.word	0x00001850


	//   ....[1]....
        /*0084*/ 	.word	0x00001860


	//   ....[2]....
        /*0088*/ 	.word	0x00001890


	//   ....[3]....
        /*008c*/ 	.word	0x000018a0


	//   ....[4]....
        /*0090*/ 	.word	0x000018d0


	//   ....[5]....
        /*0094*/ 	.word	0x000018e0


	//   ....[6]....
        /*0098*/ 	.word	0x00001910


	//   ....[7]....
        /*009c*/ 	.word	0x00001920


	//   ....[8]....
        /*00a0*/ 	.word	0x00001950


	//   ....[9]....
        /*00a4*/ 	.word	0x00001960


	//   ....[10]....
        /*00a8*/ 	.word	0x00003bc0


	//   ....[11]....
        /*00ac*/ 	.word	0x00003c60


	//   ....[12]....
        /*00b0*/ 	.word	0x00003cc0


	//   ....[13]....
        /*00b4*/ 	.word	0x00003d20


	//   ....[14]....
        /*00b8*/ 	.word	0x00003d90


	//   ....[15]....
        /*00bc*/ 	.word	0x00003df0


	//   ....[16]....
        /*00c0*/ 	.word	0x00003e60


	//   ....[17]....
        /*00c4*/ 	.word	0x00003ec0


	//   ....[18]....
        /*00c8*/ 	.word	0x00003f30


	//   ....[19]....
        /*00cc*/ 	.word	0x00003f90


	//----- nvinfo : EIATTR_EXIT_INSTR_OFFSETS
	.align		4
.L_2071:
        /*00d0*/ 	.byte	0x04, 0x1c
        /*00d2*/ 	.short	(.L_2073 - .L_2072)


	//   ....[0]....
.L_2072:
        /*00d4*/ 	.word	0x00003b30


	//   ....[1]....
        /*00d8*/ 	.word	0x00003b60


	//----- nvinfo : EIATTR_MAX_THREADS
	.align		4
.L_2073:
        /*00dc*/ 	.byte	0x04, 0x05
        /*00de*/ 	.short	(.L_2075 - .L_2074)
.L_2074:
        /*00e0*/ 	.word	0x00000080
        /*00e4*/ 	.word	0x00000001
        /*00e8*/ 	.word	0x00000001


	//----- nvinfo : EIATTR_CRS_STACK_SIZE
	.align		4
.L_2075:
        /*00ec*/ 	.byte	0x04, 0x1e
        /*00ee*/ 	.short	(.L_2077 - .L_2076)
.L_2076:
        /*00f0*/ 	.word	0x00000000


	//----- nvinfo : EIATTR_CBANK_PARAM_SIZE
	.align		4
.L_2077:
        /*00f4*/ 	.byte	0x03, 0x19
        /*00f6*/ 	.short	0x0128


	//----- nvinfo : EIATTR_PARAM_CBANK
	.align		4
        /*00f8*/ 	.byte	0x04, 0x0a
        /*00fa*/ 	.short	(.L_2079 - .L_2078)
	.align		4
.L_2078:
        /*00fc*/ 	.word	index@(.nv.constant0._ZN10layer_norm13ln_bwd_kernelINS_13Kernel_traitsIf13__nv_bfloat16S2_S2_fjLj768ELj1ELj4ELj1ELj16ENS_18Kernel_traits_baseILj768EfS2_S2_S2_fjLj128EEEEELb1ELb0ELb0ELb0EEEvNS_9BwdParamsE)
        /*0100*/ 	.short	0x0210
        /*0102*/ 	.short	0x0128


	//----- nvinfo : EIATTR_SW_WAR
	.align		4
.L_2079:
        /*0104*/ 	.byte	0x04, 0x36
        /*0106*/ 	.short	(.L_2081 - .L_2080)
.L_2080:
        /*0108*/ 	.word	0x00000008
.L_2081:


//--------------------- .nv.info._ZN10layer_norm13ln_bwd_kernelINS_13Kernel_traitsIf13__nv_bfloat16S2_S2_fjLj768ELj1ELj4ELj1ELj16ENS_18Kernel_traits_baseILj768EfS2_S2_S2_fjLj128EEEEELb1ELb0ELb0ELb1EEEvNS_9BwdParamsE --------------------------
	.section	.nv.info._ZN10layer_norm13ln_bwd_kernelINS_13Kernel_traitsIf13__nv_bfloat16S2_S2_fjLj768ELj1ELj4ELj1ELj16ENS_18Kernel_traits_baseILj768EfS2_S2_S2_fjLj128EEEEELb1ELb0ELb0ELb1EEEvNS_9BwdParamsE,"",@"SHT_CUDA_INFO"
	.sectionflags	@""
	.align	4


	//----- nvinfo : EIATTR_CUDA_API_VERSION
	.align		4
        /*0000*/ 	.byte	0x04, 0x37
        /*0002*/ 	.short	(.L_2083 - .L_2082)
.L_2082:
        /*0004*/ 	.word	0x00000082


	//----- nvinfo : EIATTR_KPARAM_INFO
	.align		4
.L_2083:
        /*0008*/ 	.byte	0x04, 0x17
        /*000a*/ 	.short	(.L_2085 - .L_2084)
.L_2084:
        /*000c*/ 	.word	0x00000000
        /*0010*/ 	.short	0x0000
        /*0012*/ 	.short	0x0000
        /*0014*/ 	.byte	0x00, 0xf0, 0xa1, 0x04


	//----- nvinfo : EIATTR_SPARSE_MMA_MASK
	.align		4
.L_2085:
        /*0018*/ 	.byte	0x03, 0x50
        /*001a*/ 	.short	0x0000


	//----- nvinfo : EIATTR_MAXREG_COUNT
	.align		4
        /*001c*/ 	.byte	0x03, 0x1b
        /*001e*/ 	.short	0x00ff


	//----- nvinfo : EIATTR_NUM_BARRIERS
	.align		4
        /*0020*/ 	.byte	0x02, 0x4c
        /*0022*/ 	.byte	0x01
	.zero		1


	//----- nvinfo : EIATTR_MERCURY_ISA_VERSION
	.align		4
        /*0024*/ 	.byte	0x03, 0x5f
        /*0026*/ 	.short	0x0101


	//----- nvinfo : EIATTR_COOP_GROUP_MASK_REGIDS
	.align		4
        /*0028*/ 	.byte	0x04, 0x29
        /*002a*/ 	.short	(.L_2087 - .L_2086)


	//   ....[0]....
.L_2086:
        /*002c*/ 	.word	0xffffffff


	//   ....[1]....
        /*0030*/ 	.word	0xffffffff


	//   ....[2]....
        /*0034*/ 	.word	0xffffffff


	//   ....[3]....
        /*0038*/ 	.word	0xffffffff


	//   ....[4]....
        /*003c*/ 	.word	0xffffffff


	//   ....[5]....
        /*0040*/ 	.word	0xffffffff


	//   ....[6]....
        /*0044*/ 	.word	0xffffffff


	//   ....[7]....
        /*0048*/ 	.word	0xffffffff


	//   ....[8]....
        /*004c*/ 	.word	0xffffffff


	//   ....[9]....
        /*0050*/ 	.word	0xffffffff


	//   ....[10]....
        /*0054*/ 	.word	0x0500009e


	//   ....[11]....
        /*0058*/ 	.word	0x0500009e


	//   ....[12]....
        /*005c*/ 	.word	0x0500009e


	//   ....[13]....
        /*0060*/ 	.word	0x0500009e


	//   ....[14]....
        /*0064*/ 	.word	0x0500009e


	//   ....[15]....
        /*0068*/ 	.word	0x0500009e


	//   ....[16]....
        /*006c*/ 	.word	0x0500009e


	//   ....[17]....
        /*0070*/ 	.word	0x0500009e


	//   ....[18]....
        /*0074*/ 	.word	0x0500009e


	//   ....[19]....
        /*0078*/ 	.word	0x0500009e


	//----- nvinfo : EIATTR_COOP_GROUP_INSTR_OFFSETS
	.align		4
.L_2087:
        /*007c*/ 	.byte	0x04, 0x28
        /*007e*/ 	.short	(.L_2089 - .L_2088)


	//   ....[0]....
.L_2088:
        /*0080*/ 	.word	0x00001830


	//   ....[1]....
        /*0084*/ 	.word	0x00001840


	//   ....[2]....
        /*0088*/ 	.word	0x00001870


	//   ....[3]....
        /*008c*/ 	.word	0x00001880


	//   ....[4]....
        /*0090*/ 	.word	0x000018b0


	//   ....[5]....
        /*0094*/ 	.word	0x000018c0


	//   ....[6]....
        /*0098*/ 	.word	0x000018f0


	//   ....[7]....
        /*009c*/ 	.word	0x00001900


	//   ....[8]....
        /*00a0*/ 	.word	0x00001930


	//   ....[9]....
        /*00a4*/ 	.word	0x00001940


	//   ....[10]....
        /*00a8*/ 	.word	0x000039e0


	//   ....[11]....
        /*00ac*/ 	.word	0x00003a80


	//   ....[12]....
        /*00b0*/ 	.word	0x00003b00


	//   ....[13]....
        /*00b4*/ 	.word	0x00003b70


	//   ....[14]....
        /*00b8*/ 	.word	0x00003bf0


	//   ....[15]....
        /*00bc*/ 	.word	0x00003c60


	//   ....[16]....
        /*00c0*/ 	.word	0x00003ce0


	//   ....[17]....
        /*00c4*/ 	.word	0x00003d50


	//   ....[18]....
        /*00c8*/ 	.word	0x00003dd0


	//   ....[19]....
        /*00cc*/ 	.word	0x00003e30


	//----- nvinfo : EIATTR_EXIT_INSTR_OFFSETS
	.align		4
.L_2089:
        /*00d0*/ 	.byte	0x04, 0x1c
        /*00d2*/ 	.short	(.L_2091 - .L_2090)


	//   ....[0]....
.L_2090:
        /*00d4*/ 	.word	0x00003980


	//----- nvinfo : EIATTR_MAX_THREADS
	.align		4
.L_2091:
        /*00d8*/ 	.byte	0x04, 0x05
        /*00da*/ 	.short	(.L_2093 - .L_2092)
.L_2092:
        /*00dc*/ 	.word	0x00000080
        /*00e0*/ 	.word	0x00000001
        /*00e4*/ 	.word	0x00000001


	//----- nvinfo : EIATTR_CRS_STACK_SIZE
	.align		4
.L_2093:
        /*00e8*/ 	.byte	0x04, 0x1e
        /*00ea*/ 	.short	(.L_2095 - .L_2094)
.L_2094:
        /*00ec*/ 	.word	0x00000000


	//----- nvinfo : EIATTR_CBANK_PARAM_SIZE
	.align		4
.L_2095:
        /*00f0*/ 	.byte	0x03, 0x19
        /*00f2*/ 	.short	0x0128


	//----- nvinfo : EIATTR_PARAM_CBANK
	.align		4
        /*00f4*/ 	.byte	0x04, 0x0a
        /*00f6*/ 	.short	(.L_2097 - .L_2096)
	.align		4
.L_2096:
        /*00f8*/ 	.word	index@(.nv.constant0._ZN10layer_norm13ln_bwd_kernelINS_13Kernel_traitsIf13__nv_bfloat16S2_S2_fjLj768ELj1ELj4ELj1ELj16ENS_18Kernel_traits_baseILj768EfS2_S2_S2_fjLj128EEEEELb1ELb0ELb0ELb1EEEvNS_9BwdParamsE)
        /*00fc*/ 	.short	0x0210
        /*00fe*/ 	.short	0x0128


	//----- nvinfo : EIATTR_SW_WAR
	.align		4
.L_2097:
        /*0100*/ 	.byte	0x04, 0x36
        /*0102*/ 	.short	(.L_2099 - .L_2098)
.L_2098:
        /*0104*/ 	.word	0x00000008
.L_2099:


//--------------------- .nv.info._ZN10layer_norm22ln_bwd_finalize_kernelINS_22Kernel_traits_finalizeILj768Ef13__nv_bfloat16S2_S2_fjLb0ELj1024ELj4ENS_18Kernel_traits_baseILj768EfS2_S2_S2_fjLj1024EEEEELb0ELb0EEEvNS_9BwdParamsE --------------------------
	.section	.nv.info._ZN10layer_norm22ln_bwd_finalize_kernelINS_22Kernel_traits_finalizeILj768Ef13__nv_bfloat16S2_S2_fjLb0ELj1024ELj4ENS_18Kernel_traits_baseILj768EfS2_S2_S2_fjLj1024EEEEELb0ELb0EEEvNS_9BwdParamsE,"",@"SHT_CUDA_INFO"
	.sectionflags	@""
	.align	4


	//----- nvinfo : EIATTR_CUDA_API_VERSION
	.align		4
        /*0000*/ 	.byte	0x04, 0x37
        /*0002*/ 	.short	(.L_2101 - .L_2100)
.L_2100:
        /*0004*/ 	.word	0x00000082


	//----- nvinfo : EIATTR_KPARAM_INFO
	.align		4
.L_2101:
        /*0008*/ 	.byte	0x04, 0x17
        /*000a*/ 	.short	(.L_2103 - .L_2102)
.L_2102:
        /*000c*/ 	.word	0x00000000
        /*0010*/ 	.short	0x0000
        /*0012*/ 	.short	0x0000
        /*0014*/ 	.byte	0x00, 0xf0, 0xa1, 0x04


	//----- nvinfo : EIATTR_SPARSE_MMA_MASK
	.align		4
.L_2103:
        /*0018*/ 	.byte	0x03, 0x50
        /*001a*/ 	.short	0x0000


	//----- nvinfo : EIATTR_MAXREG_COUNT
	.align		4
        /*001c*/ 	.byte	0x03, 0x1b
        /*001e*/ 	.short	0x0040


	//----- nvinfo : EIATTR_NUM_BARRIERS
	.align		4
        /*0020*/ 	.byte	0x02, 0x4c
        /*0022*/ 	.byte	0x01
	.zero		1


	//----- nvinfo : EIATTR_MERCURY_ISA_VERSION
	.align		4
        /*0024*/ 	.byte	0x03, 0x5f
        /*0026*/ 	.short	0x0101


	//----- nvinfo : EIATTR_COOP_GROUP_MASK_REGIDS
	.align		4
        /*0028*/ 	.byte	0x04, 0x29
        /*002a*/ 	.short	(.L_2105 - .L_2104)


	//   ....[0]....
.L_2104:
        /*002c*/ 	.word	0xffffffff


	//   ....[1]....
        /*0030*/ 	.word	0xffffffff


	//   ....[2]....
        /*0034*/ 	.word	0xffffffff


	//   ....[3]....
        /*0038*/ 	.word	0xffffffff


	//   ....[4]....
        /*003c*/ 	.word	0xffffffff


	//   ....[5]....
        /*0040*/ 	.word	0xffffffff


	//   ....[6]....
        /*0044*/ 	.word	0xffffffff


	//   ....[7]....
        /*0048*/ 	.word	0xffffffff


	//   ....[8]....
        /*004c*/ 	.word	0xffffffff


	//   ....[9]....
        /*0050*/ 	.word	0xffffffff


	//   ....[10]....
        /*0054*/ 	.word	0x05000013


	//   ....[11]....
        /*0058*/ 	.word	0x05000013


	//   ....[12]....
        /*005c*/ 	.word	0x05000013


	//   ....[13]....
        /*0060*/ 	.word	0x05000013


	//   ....[14]....
        /*0064*/ 	.word	0x05000013


	//   ....[15]....
        /*0068*/ 	.word	0x05000013


	//   ....[16]....
        /*006c*/ 	.word	0x05000013


	//   ....[17]....
        /*0070*/ 	.word	0x05000013


	//   ....[18]....
        /*0074*/ 	.word	0x05000013


	//   ....[19]....
        /*0078*/ 	.word	0x05000013


	//----- nvinfo : EIATTR_COOP_GROUP_INSTR_OFFSETS
	.align		4
.L_2105:
        /*007c*/ 	.byte	0x04, 0x28
        /*007e*/ 	.short	(.L_2107 - .L_2106)


	//   ....[0]....
.L_2106:
        /*0080*/ 	.word	0x000008e0


	//   ....[1]....
        /*0084*/ 	.word	0x000008f0


	//   ....[2]....
        /*0088*/ 	.word	0x00000920


	//   ....[3]....
        /*008c*/ 	.word	0x00000930


	//   ....[4]....
        /*0090*/ 	.word	0x00000960


	//   ....[5]....
        /*0094*/ 	.word	0x00000970


	//   ....[6]....
        /*0098*/ 	.word	0x000009a0


	//   ....[7]....
        /*009c*/ 	.word	0x000009b0


	//   ....[8]....
        /*00a0*/ 	.word	0x000009e0


	//   ....[9]....
        /*00a4*/ 	.word	0x000009f0


	//   ....[10]....
        /*00a8*/ 	.word	0x00000bf0


	//   ....[11]....
        /*00ac*/ 	.word	0x00000c60


	//   ....[12]....
        /*00b0*/ 	.word	0x00000cd0


	//   ....[13]....
        /*00b4*/ 	.word	0x00000d40


	//   ....[14]....
        /*00b8*/ 	.word	0x00000db0


	//   ....[15]....
        /*00bc*/ 	.word	0x00000e10


	//   ....[16]....
        /*00c0*/ 	.word	0x00000e80


	//   ....[17]....
        /*00c4*/ 	.word	0x00000ef0


	//   ....[18]....
        /*00c8*/ 	.word	0x00000f60


	//   ....[19]....
        /*00cc*/ 	.word	0x00000fd0


	//----- nvinfo : EIATTR_EXIT_INSTR_OFFSETS
	.align		4
.L_2107:
        /*00d0*/ 	.byte	0x04, 0x1c
        /*00d2*/ 	.short	(.L_2109 - .L_2108)


	//   ....[0]....
.L_2108:
        /*00d4*/ 	.word	0x00000070


	//   ....[1]....
        /*00d8*/ 	.word	0x00000b90


	//----- nvinfo : EIATTR_MAX_THREADS
	.align		4
.L_2109:
        /*00dc*/ 	.byte	0x04, 0x05
        /*00de*/ 	.short	(.L_2111 - .L_2110)
.L_2110:
        /*00e0*/ 	.word	0x00000400
        /*00e4*/ 	.word	0x00000001
        /*00e8*/ 	.word	0x00000001


	//----- nvinfo : EIATTR_CRS_STACK_SIZE
	.align		4
.L_2111:
        /*00ec*/ 	.byte	0x04, 0x1e
        /*00ee*/ 	.short	(.L_2113 - .L_2112)
.L_2112:
        /*00f0*/ 	.word	0x00000000


	//----- nvinfo : EIATTR_CBANK_PARAM_SIZE
	.align		4
.L_2113:
        /*00f4*/ 	.byte	0x03, 0x19
        /*00f6*/ 	.short	0x0128


	//----- nvinfo : EIATTR_PARAM_CBANK
	.align		4
        /*00f8*/ 	.byte	0x04, 0x0a
        /*00fa*/ 	.short	(.L_2115 - .L_2114)
	.align		4
.L_2114:
        /*00fc*/ 	.word	index@(.nv.constant0._ZN10layer_norm22ln_bwd_finalize_kernelINS_22Kernel_traits_finalizeILj768Ef13__nv_bfloat16S2_S2_fjLb0ELj1024ELj4ENS_18Kernel_traits_baseILj768EfS2_S2_S2_fjLj1024EEEEELb0ELb0EEEvNS_9BwdParamsE)
        /*0100*/ 	.short	0x0210
        /*0102*/ 	.short	0x0128


	//----- nvinfo : EIATTR_SW_WAR
	.align		4
.L_2115:
        /*0104*/ 	.byte	0x04, 0x36
        /*0106*/ 	.short	(.L_2117 - .L_2116)
.L_2116:
        /*0108*/ 	.word	0x00000008
.L_2117:


//--------------------- .nv.info._ZN10layer_norm13ln_bwd_kernelINS_13Kernel_traitsIf13__nv_bfloat16S2_S2_fjLj768ELj1ELj4ELj1ELj16ENS_18Kernel_traits_baseILj768EfS2_S2_S2_fjLj128EEEEELb1ELb0ELb1ELb0EEEvNS_9BwdParamsE --------------------------
	.section	.nv.info._ZN10layer_norm13ln_bwd_kernelINS_13Kernel_traitsIf13__nv_bfloat16S2_S2_fjLj768ELj1ELj4ELj1ELj16ENS_18Kernel_traits_baseILj768EfS2_S2_S2_fjLj128EEEEELb1ELb0ELb1ELb0EEEvNS_9BwdParamsE,"",@"SHT_CUDA_INFO"
	.sectionflags	@""
	.align	4


	//----- nvinfo : EIATTR_CUDA_API_VERSION
	.align		4
        /*0000*/ 	.byte	0x04, 0x37
        /*0002*/ 	.short	(.L_2119 - .L_2118)
.L_2118:
        /*0004*/ 	.word	0x00000082


	//----- nvinfo : EIATTR_KPARAM_INFO
	.align		4
.L_2119:
        /*0008*/ 	.byte	0x04, 0x17
        /*000a*/ 	.short	(.L_2121 - .L_2120)
.L_2120:
        /*000c*/ 	.word	0x00000000
        /*0010*/ 	.short	0x0000
        /*0012*/ 	.short	0x0000
        /*0014*/ 	.byte	0x00, 0xf0, 0xa1, 0x04


	//----- nvinfo : EIATTR_SPARSE_MMA_MASK
	.align		4
.L_2121:
        /*0018*/ 	.byte	0x03, 0x50
        /*001a*/ 	.short	0x0000


	//----- nvinfo : EIATTR_MAXREG_COUNT
	.align		4
        /*001c*/ 	.byte	0x03, 0x1b
        /*001e*/ 	.short	0x00ff


	//----- nvinfo : EIATTR_NUM_BARRIERS
	.align		4
        /*0020*/ 	.byte	0x02, 0x4c
        /*0022*/ 	.byte	0x01
	.zero		1


	//----- nvinfo : EIATTR_MERCURY_ISA_VERSION
	.align		4
        /*0024*/ 	.byte	0x03, 0x5f
        /*0026*/ 	.short	0x0101


	//----- nvinfo : EIATTR_COOP_GROUP_MASK_REGIDS
	.align		4
        /*0028*/ 	.byte	0x04, 0x29
        /*002a*/ 	.short	(.L_2123 - .L_2122)


	//   ....[0]....
.L_2122:
        /*002c*/ 	.word	0xffffffff


	//   ....[1]....
        /*0030*/ 	.word	0xffffffff


	//   ....[2]....
        /*0034*/ 	.word	0xffffffff


	//   ....[3]....
        /*0038*/ 	.word	0xffffffff


	//   ....[4]....
        /*003c*/ 	.word	0xffffffff


	//   ....[5]....
        /*0040*/ 	.word	0xffffffff


	//   ....[6]....
        /*0044*/ 	.word	0xffffffff


	//   ....[7]....
        /*0048*/ 	.word	0xffffffff


	//   ....[8]....
        /*004c*/ 	.word	0xffffffff


	//   ....[9]....
        /*0050*/ 	.word	0xffffffff


	//   ....[10]....
        /*0054*/ 	.word	0x0500006e


	//   ....[11]....
        /*0058*/ 	.word	0x0500006e


	//   ....[12]....
        /*005c*/ 	.word	0x0500006e


	//   ....[13]....
        /*0060*/ 	.word	0x0500006e


	//   ....[14]....
        /*0064*/ 	.word	0x0500006e


	//   ....[15]....
        /*0068*/ 	.word	0x0500006e


	//   ....[16]....
        /*006c*/ 	.word	0x0500006e


	//   ....[17]....
        /*0070*/ 	.word	0x0500006e


	//   ....[18]....
        /*0074*/ 	.word	0x0500006e


	//   ....[19]....
        /*0078*/ 	.word	0x0500006e


	//----- nvinfo : EIATTR_COOP_GROUP_INSTR_OFFSETS
	.align		4
.L_2123:
        /*007c*/ 	.byte	0x04, 0x28
        /*007e*/ 	.short	(.L_2125 - .L_2124)


	//   ....[0]....
.L_2124:
        /*0080*/ 	.word	0x00001be0


	//   ....[1]....
        /*0084*/ 	.word	0x00001bf0


	//   ....[2]....
        /*0088*/ 	.word	0x00001c20


	//   ....[3]....
        /*008c*/ 	.word	0x00001c30


	//   ....[4]....
        /*0090*/ 	.word	0x00001c60


	//   ....[5]....
        /*0094*/ 	.word	0x00001c70


	//   ....[6]....
        /*0098*/ 	.word	0x00001ca0


	//   ....[7]....
        /*009c*/ 	.word	0x00001cb0


	//   ....[8]....
        /*00a0*/ 	.word	0x00001ce0


	//   ....[9]....
        /*00a4*/ 	.word	0x00001cf0


	//   ....[10]....
        /*00a8*/ 	.word	0x00005220


	//   ....[11]....
        /*00ac*/ 	.word	0x000052c0


	//   ....[12]....
        /*00b0*/ 	.word	0x00005320


	//   ....[13]....
        /*00b4*/ 	.word	0x00005380


	//   ....[14]....
        /*00b8*/ 	.word	0x000053f0


	//   ....[15]....
        /*00bc*/ 	.word	0x00005450


	//   ....[16]....
        /*00c0*/ 	.word	0x000054c0


	//   ....[17]....
        /*00c4*/ 	.word	0x00005520


	//   ....[18]....
        /*00c8*/ 	.word	0x00005590


	//   ....[19]....
        /*00cc*/ 	.word	0x000055f0


	//----- nvinfo : EIATTR_EXIT_INSTR_OFFSETS
	.align		4
.L_2125:
        /*00d0*/ 	.byte	0x04, 0x1c
        /*00d2*/ 	.short	(.L_2127 - .L_2126)


	//   ....[0]....
.L_2126:
        /*00d4*/ 	.word	0x00005190


	//   ....[1]....
        /*00d8*/ 	.word	0x000051c0


	//----- nvinfo : EIATTR_MAX_THREADS
	.align		4
.L_2127:
        /*00dc*/ 	.byte	0x04, 0x05
        /*00de*/ 	.short	(.L_2129 - .L_2128)
.L_2128:
        /*00e0*/ 	.word	0x00000080
        /*00e4*/ 	.word	0x00000001
        /*00e8*/ 	.word	0x00000001


	//----- nvinfo : EIATTR_CRS_STACK_SIZE
	.align		4
.L_2129:
        /*00ec*/ 	.byte	0x04, 0x1e
        /*00ee*/ 	.short	(.L_2131 - .L_2130)
.L_2130:
        /*00f0*/ 	.word	0x00000000


	//----- nvinfo : EIATTR_CBANK_PARAM_SIZE
	.align		4
.L_2131:
        /*00f4*/ 	.byte	0x03, 0x19
        /*00f6*/ 	.short	0x0128


	//----- nvinfo : EIATTR_PARAM_CBANK
	.align		4
        /*00f8*/ 	.byte	0x04, 0x0a
        /*00fa*/ 	.short	(.L_2133 - .L_2132)
	.align		4
.L_2132:
        /*00fc*/ 	.word	index@(.nv.constant0._ZN10layer_norm13ln_bwd_kernelINS_13Kernel_traitsIf13__nv_bfloat16S2_S2_fjLj768ELj1ELj4ELj1ELj16ENS_18Kernel_traits_baseILj768EfS2_S2_S2_fjLj128EEEEELb1ELb0ELb1ELb0EEEvNS_9BwdParamsE)
        /*0100*/ 	.short	0x0210
        /*0102*/ 	.short	0x0128


	//----- nvinfo : EIATTR_SW_WAR
	.align		4
.L_2133:
        /*0104*/ 	.byte	0x04, 0x36
        /*0106*/ 	.short	(.L_2135 - .L_2134)
.L_2134:
        /*0108*/ 	.word	0x00000008
.L_2135:


//--------------------- .nv.info._ZN10layer_norm22ln_bwd_finalize_kernelINS_22Kernel_traits_finalizeILj768Ef13__nv_bfloat16S2_S2_fjLb0ELj1024ELj4ENS_18Kernel_traits_baseILj768EfS2_S2_S2_fjLj1024EEEEELb0ELb1EEEvNS_9BwdParamsE --------------------------
	.section	.nv.info._ZN10layer_norm22ln_bwd_finalize_kernelINS_22Kernel_traits_finalizeILj768Ef13__nv_bfloat16S2_S2_fjLb0ELj1024ELj4ENS_18Kernel_traits_baseILj768EfS2_S2_S2_fjLj1024EEEEELb0ELb1EEEvNS_9BwdParamsE,"",@"SHT_CUDA_INFO"
	.sectionflags	@""
	.align	4


	//----- nvinfo : EIATTR_CUDA_API_VERSION
	.align		4
        /*0000*/ 	.byte	0x04, 0x37
        /*0002*/ 	.short	(.L_2137 - .L_2136)
.L_2136:
        /*0004*/ 	.word	0x00000082


	//----- nvinfo : EIATTR_KPARAM_INFO
	.align		4
.L_2137:
        /*0008*/ 	.byte	0x04, 0x17
        /*000a*/ 	.short	(.L_2139 - .L_2138)
.L_2138:
        /*000c*/ 	.word	0x00000000
        /*0010*/ 	.short	0x0000
        /*0012*/ 	.short	0x0000
        /*0014*/ 	.byte	0x00, 0xf0, 0xa1, 0x04


	//----- nvinfo : EIATTR_SPARSE_MMA_MASK
	.align		4
.L_2139:
        /*0018*/ 	.byte	0x03, 0x50
        /*001a*/ 	.short	0x0000


	//----- nvinfo : EIATTR_MAXREG_COUNT
	.align		4
        /*001c*/ 	.byte	0x03, 0x1b
        /*001e*/ 	.short	0x0040


	//----- nvinfo : EIATTR_NUM_BARRIERS
	.align		4
        /*0020*/ 	.byte	0x02, 0x4c
        /*0022*/ 	.byte	0x01
	.zero		1


	//----- nvinfo : EIATTR_MERCURY_ISA_VERSION
	.align		4
        /*0024*/ 	.byte	0x03, 0x5f
        /*0026*/ 	.short	0x0101


	//----- nvinfo : EIATTR_COOP_GROUP_MASK_REGIDS
	.align		4
        /*0028*/ 	.byte	0x04, 0x29
        /*002a*/ 	.short	(.L_2141 - .L_2140)


	//   ....[0]....
.L_2140:
        /*002c*/ 	.word	0xffffffff


	//   ....[1]....
        /*0030*/ 	.word	0xffffffff


	//   ....[2]....
        /*0034*/ 	.word	0xffffffff


	//   ....[3]....
        /*0038*/ 	.word	0xffffffff


	//   ....[4]....
        /*003c*/ 	.word	0xffffffff


	//   ....[5]....
        /*0040*/ 	.word	0xffffffff


	//   ....[6]....
        /*0044*/ 	.word	0xffffffff


	//   ....[7]....
        /*0048*/ 	.word	0xffffffff


	//   ....[8]....
        /*004c*/ 	.word	0xffffffff


	//   ....[9]....
        /*0050*/ 	.word	0xffffffff


	//   ....[10]....
        /*0054*/ 	.word	0x05000011


	//   ....[11]....
        /*0058*/ 	.word	0x05000011


	//   ....[12]....
        /*005c*/ 	.word	0x05000011


	//   ....[13]....
        /*0060*/ 	.word	0x05000011


	//   ....[14]....
        /*0064*/ 	.word	0x05000011


	//   ....[15]....
        /*0068*/ 	.word	0x05000011


	//   ....[16]....
        /*006c*/ 	.word	0x05000011


	//   ....[17]....
        /*0070*/ 	.word	0x05000011


	//   ....[18]....
        /*0074*/ 	.word	0x05000011


	//   ....[19]....
        /*0078*/ 	.word	0x05000011


	//----- nvinfo : EIATTR_COOP_GROUP_INSTR_OFFSETS
	.align		4
.L_2141:
        /*007c*/ 	.byte	0x04, 0x28
        /*007e*/ 	.short	(.L_2143 - .L_2142)


	//   ....[0]....
.L_2142:
        /*0080*/ 	.word	0x000008e0


	//   ....[1]....
        /*0084*/ 	.word	0x000008f0


	//   ....[2]....
        /*0088*/ 	.word	0x00000920


	//   ....[3]....
        /*008c*/ 	.word	0x00000930


	//   ....[4]....
        /*0090*/ 	.word	0x00000960


	//   ....[5]....
        /*0094*/ 	.word	0x00000970


	//   ....[6]....
        /*0098*/ 	.word	0x000009a0


	//   ....[7]....
        /*009c*/ 	.word	0x000009b0


	//   ....[8]....
        /*00a0*/ 	.word	0x000009e0


	//   ....[9]....
        /*00a4*/ 	.word	0x000009f0


	//   ....[10]....
        /*00a8*/ 	.word	0x00000ba0


	//   ....[11]....
        /*00ac*/ 	.word	0x00000c10


	//   ....[12]....
        /*00b0*/ 	.word	0x00000c80


	//   ....[13]....
        /*00b4*/ 	.word	0x00000cf0


	//   ....[14]....
        /*00b8*/ 	.word	0x00000d60


	//   ....[15]....
        /*00bc*/ 	.word	0x00000dc0


	//   ....[16]....
        /*00c0*/ 	.word	0x00000e30


	//   ....[17]....
        /*00c4*/ 	.word	0x00000ea0


	//   ....[18]....
        /*00c8*/ 	.word	0x00000f10


	//   ....[19]....
        /*00cc*/ 	.word	0x00000f80


	//----- nvinfo : EIATTR_EXIT_INSTR_OFFSETS
	.align		4
.L_2143:
        /*00d0*/ 	.byte	0x04, 0x1c
        /*00d2*/ 	.short	(.L_2145 - .L_2144)


	//   ....[0]....
.L_2144:
        /*00d4*/ 	.word	0x00000070


	//   ....[1]....
        /*00d8*/ 	.word	0x00000b40


	//----- nvinfo : EIATTR_MAX_THREADS
	.align		4
.L_2145:
        /*00dc*/ 	.byte	0x04, 0x05
        /*00de*/ 	.short	(.L_2147 - .L_2146)
.L_2146:
        /*00e0*/ 	.word	0x00000400
        /*00e4*/ 	.word	0x00000001
        /*00e8*/ 	.word	0x00000001


	//----- nvinfo : EIATTR_CRS_STACK_SIZE
	.align		4
.L_2147:
        /*00ec*/ 	.byte	0x04, 0x1e
        /*00ee*/ 	.short	(.L_2149 - .L_2148)
.L_2148:
        /*00f0*/ 	.word	0x00000000


	//----- nvinfo : EIATTR_CBANK_PARAM_SIZE
	.align		4
.L_2149:
        /*00f4*/ 	.byte	0x03, 0x19
        /*00f6*/ 	.short	0x0128


	//----- nvinfo : EIATTR_PARAM_CBANK
	.align		4
        /*00f8*/ 	.byte	0x04, 0x0a
        /*00fa*/ 	.short	(.L_2151 - .L_2150)
	.align		4
.L_2150:
        /*00fc*/ 	.word	index@(.nv.constant0._ZN10layer_norm22ln_bwd_finalize_kernelINS_22Kernel_traits_finalizeILj768Ef13__nv_bfloat16S2_S2_fjLb0ELj1024ELj4ENS_18Kernel_traits_baseILj768EfS2_S2_S2_fjLj1024EEEEELb0ELb1EEEvNS_9BwdParamsE)
        /*0100*/ 	.short	0x0210
        /*0102*/ 	.short	0x0128


	//----- nvinfo : EIATTR_SW_WAR
	.align		4
.L_2151:
        /*0104*/ 	.byte	0x04, 0x36
        /*0106*/ 	.short	(.L_2153 - .L_2152)
.L_2152:
        /*0108*/ 	.word	0x00000008
.L_2153:


//--------------------- .nv.info._ZN10layer_norm13ln_bwd_kernelINS_13Kernel_traitsIf13__nv_bfloat16S2_S2_fjLj768ELj1ELj4ELj1ELj16ENS_18Kernel_traits_baseILj768EfS2_S2_S2_fjLj128EEEEELb1ELb0ELb1ELb1EEEvNS_9BwdParamsE --------------------------
	.section	.nv.info._ZN10layer_norm13ln_bwd_kernelINS_13Kernel_traitsIf13__nv_bfloat16S2_S2_fjLj768ELj1ELj4ELj1ELj16ENS_18Kernel_traits_baseILj768EfS2_S2_S2_fjLj128EEEEELb1ELb0ELb1ELb1EEEvNS_9BwdParamsE,"",@"SHT_CUDA_INFO"
	.sectionflags	@""
	.align	4


	//----- nvinfo : EIATTR_CUDA_API_VERSION
	.align		4
        /*0000*/ 	.byte	0x04, 0x37
        /*0002*/ 	.short	(.L_2155 - .L_2154)
.L_2154:
        /*0004*/ 	.word	0x00000082


	//----- nvinfo : EIATTR_KPARAM_INFO
	.align		4
.L_2155:
        /*0008*/ 	.byte	0x04, 0x17
        /*000a*/ 	.short	(.L_2157 - .L_2156)
.L_2156:
        /*000c*/ 	.word	0x00000000
        /*0010*/ 	.short	0x0000
        /*0012*/ 	.short	0x0000
        /*0014*/ 	.byte	0x00, 0xf0, 0xa1, 0x04


	//----- nvinfo : EIATTR_SPARSE_MMA_MASK
	.align		4
.L_2157:
        /*0018*/ 	.byte	0x03, 0x50
        /*001a*/ 	.short	0x0000


	//----- nvinfo : EIATTR_MAXREG_COUNT
	.align		4
        /*001c*/ 	.byte	0x03, 0x1b
        /*001e*/ 	.short	0x00ff


	//----- nvinfo : EIATTR_NUM_BARRIERS
	.align		4
        /*0020*/ 	.byte	0x02, 0x4c
        /*0022*/ 	.byte	0x01
	.zero		1


	//----- nvinfo : EIATTR_MERCURY_ISA_VERSION
	.align		4
        /*0024*/ 	.byte	0x03, 0x5f
        /*0026*/ 	.short	0x0101


	//----- nvinfo : EIATTR_COOP_GROUP_MASK_REGIDS
	.align		4
        /*0028*/ 	.byte	0x04, 0x29
        /*002a*/ 	.short	(.L_2159 - .L_2158)


	//   ....[0]....
.L_2158:
        /*002c*/ 	.word	0xffffffff


	//   ....[1]....
        /*0030*/ 	.word	0xffffffff


	//   ....[2]....
        /*0034*/ 	.word	0xffffffff


	//   ....[3]....
        /*0038*/ 	.word	0xffffffff


	//   ....[4]....
        /*003c*/ 	.word	0xffffffff


	//   ....[5]....
        /*0040*/ 	.word	0xffffffff


	//   ....[6]....
        /*0044*/ 	.word	0xffffffff


	//   ....[7]....
        /*0048*/ 	.word	0xffffffff


	//   ....[8]....
        /*004c*/ 	.word	0xffffffff


	//   ....[9]....
        /*0050*/ 	.word	0xffffffff


	//   ....[10]....
        /*0054*/ 	.word	0x050000aa


	//   ....[11]....
        /*0058*/ 	.word	0x050000aa


	//   ....[12]....
        /*005c*/ 	.word	0x050000aa


	//   ....[13]....
        /*0060*/ 	.word	0x050000aa


	//   ....[14]....
        /*0064*/ 	.word	0x050000aa


	//   ....[15]....
        /*0068*/ 	.word	0x050000aa


	//   ....[16]....
        /*006c*/ 	.word	0x050000aa


	//   ....[17]....
        /*0070*/ 	.word	0x050000aa


	//   ....[18]....
        /*0074*/ 	.word	0x050000aa


	//   ....[19]....
        /*0078*/ 	.word	0x050000aa


	//----- nvinfo : EIATTR_COOP_GROUP_INSTR_OFFSETS
	.align		4
.L_2159:
        /*007c*/ 	.byte	0x04, 0x28
        /*007e*/ 	.short	(.L_2161 - .L_2160)


	//   ....[0]....
.L_2160:
        /*0080*/ 	.word	0x00001a60


	//   ....[1]....
        /*0084*/ 	.word	0x00001a80


	//   ....[2]....
        /*0088*/ 	.word	0x00001a90


	//   ....[3]....
        /*008c*/ 	.word	0x00001ac0


	//   ....[4]....
        /*0090*/ 	.word	0x00001ad0


	//   ....[5]....
        /*0094*/ 	.word	0x00001b00


	//   ....[6]....
        /*0098*/ 	.word	0x00001b10


	//   ....[7]....
        /*009c*/ 	.word	0x00001b40


	//   ....[8]....
        /*00a0*/ 	.word	0x00001b50


	//   ....[9]....
        /*00a4*/ 	.word	0x00001b70


	//   ....[10]....
        /*00a8*/ 	.word	0x00004b90


	//   ....[11]....
        /*00ac*/ 	.word	0x00004c20


	//   ....[12]....
        /*00b0*/ 	.word	0x00004c90


	//   ....[13]....
        /*00b4*/ 	.word	0x00004cf0


	//   ....[14]....
        /*00b8*/ 	.word	0x00004d60


	//   ....[15]....
        /*00bc*/ 	.word	0x00004dc0


	//   ....[16]....
        /*00c0*/ 	.word	0x00004e30


	//   ....[17]....
        /*00c4*/ 	.word	0x00004e90


	//   ....[18]....
        /*00c8*/ 	.word	0x00004f00


	//   ....[19]....
        /*00cc*/ 	.word	0x00004f60


	//----- nvinfo : EIATTR_EXIT_INSTR_OFFSETS
	.align		4
.L_2161:
        /*00d0*/ 	.byte	0x04, 0x1c
        /*00d2*/ 	.short	(.L_2163 - .L_2162)


	//   ....[0]....
.L_2162:
        /*00d4*/ 	.word	0x00004b20


	//----- nvinfo : EIATTR_MAX_THREADS
	.align		4
.L_2163:
        /*00d8*/ 	.byte	0x04, 0x05
        /*00da*/ 	.short	(.L_2165 - .L_2164)
.L_2164:
        /*00dc*/ 	.word	0x00000080
        /*00e0*/ 	.word	0x00000001
        /*00e4*/ 	.word	0x00000001


	//----- nvinfo : EIATTR_CRS_STACK_SIZE
	.align		4
.L_2165:
        /*00e8*/ 	.byte	0x04, 0x1e
        /*00ea*/ 	.short	(.L_2167 - .L_2166)
.L_2166:
        /*00ec*/ 	.word	0x00000000


	//----- nvinfo : EIATTR_CBANK_PARAM_SIZE
	.align		4
.L_2167:
        /*00f0*/ 	.byte	0x03, 0x19
        /*00f2*/ 	.short	0x0128


	//----- nvinfo : EIATTR_PARAM_CBANK
	.align		4
        /*00f4*/ 	.byte	0x04, 0x0a
        /*00f6*/ 	.short	(.L_2169 - .L_2168)
	.align		4
.L_2168:
        /*00f8*/ 	.word	index@(.nv.constant0._ZN10layer_norm13ln_bwd_kernelINS_13Kernel_traitsIf13__nv_bfloat16S2_S2_fjLj768ELj1ELj4ELj1ELj16ENS_18Kernel_traits_baseILj768EfS2_S2_S2_fjLj128EEEEELb1ELb0ELb1ELb1EEEvNS_9BwdParamsE)
        /*00fc*/ 	.short	0x0210
        /*00fe*/ 	.short	0x0128


	//----- nvinfo : EIATTR_SW_WAR
	.align		4
.L_2169:
        /*0100*/ 	.byte	0x04, 0x36
        /*0102*/ 	.short	(.L_2171 - .L_2170)
.L_2170:
        /*0104*/ 	.word	0x00000008
.L_2171:


//--------------------- .nv.info._ZN10layer_norm13ln_bwd_kernelINS_13Kernel_traitsIf13__nv_bfloat16S2_S2_fjLj768ELj1ELj4ELj1ELj16ENS_18Kernel_traits_baseILj768EfS2_S2_S2_fjLj128EEEEELb1ELb1ELb0ELb0EEEvNS_9BwdParamsE --------------------------
	.section	.nv.info._ZN10layer_norm13ln_bwd_kernelINS_13Kernel_traitsIf13__nv_bfloat16S2_S2_fjLj768ELj1ELj4ELj1ELj16ENS_18Kernel_traits_baseILj768EfS2_S2_S2_fjLj128EEEEELb1ELb1ELb0ELb0EEEvNS_9BwdParamsE,"",@"SHT_CUDA_INFO"
	.sectionflags	@""
	.align	4


	//----- nvinfo : EIATTR_CUDA_API_VERSION
	.align		4
        /*0000*/ 	.byte	0x04, 0x37
        /*0002*/ 	.short	(.L_2173 - .L_2172)
.L_2172:
        /*0004*/ 	.word	0x00000082


	//----- nvinfo : EIATTR_KPARAM_INFO
	.align		4
.L_2173:
        /*0008*/ 	.byte	0x04, 0x17
        /*000a*/ 	.short	(.L_2175 - .L_2174)
.L_2174:
        /*000c*/ 	.word	0x00000000
        /*0010*/ 	.short	0x0000
        /*0012*/ 	.short	0x0000
        /*0014*/ 	.byte	0x00, 0xf0, 0xa1, 0x04


	//----- nvinfo : EIATTR_SPARSE_MMA_MASK
	.align		4
.L_2175:
        /*0018*/ 	.byte	0x03, 0x50
        /*001a*/ 	.short	0x0000


	//----- nvinfo : EIATTR_MAXREG_COUNT
	.align		4
        /*001c*/ 	.byte	0x03, 0x1b
        /*001e*/ 	.short	0x00ff


	//----- nvinfo : EIATTR_NUM_BARRIERS
	.align		4
        /*0020*/ 	.byte	0x02, 0x4c
        /*0022*/ 	.byte	0x01
	.zero		1


	//----- nvinfo : EIATTR_MERCURY_ISA_VERSION
	.align		4
        /*0024*/ 	.byte	0x03, 0x5f
        /*0026*/ 	.short	0x0101


	//----- nvinfo : EIATTR_COOP_GROUP_MASK_REGIDS
	.align		4
        /*0028*/ 	.byte	0x04, 0x29
        /*002a*/ 	.short	(.L_2177 - .L_2176)


	//   ....[0]....
.L_2176:
        /*002c*/ 	.word	0xffffffff


	//   ....[1]....
        /*0030*/ 	.word	0xffffffff


	//   ....[2]....
        /*0034*/ 	.word	0xffffffff


	//   ....[3]....
        /*0038*/ 	.word	0xffffffff


	//   ....[4]....
        /*003c*/ 	.word	0xffffffff


	//   ....[5]....
        /*0040*/ 	.word	0xffffffff


	//   ....[6]....
        /*0044*/ 	.word	0xffffffff


	//   ....[7]....
        /*0048*/ 	.word	0xffffffff


	//   ....[8]....
        /*004c*/ 	.word	0xffffffff


	//   ....[9]....
        /*0050*/ 	.word	0xffffffff


	//   ....[10]....
        /*0054*/ 	.word	0x050000cd


	//   ....[11]....
        /*0058*/ 	.word	0x050000cd


	//   ....[12]....
        /*005c*/ 	.word	0x050000cd


	//   ....[13]....
        /*0060*/ 	.word	0x050000cd


	//   ....[14]....
        /*0064*/ 	.word	0x050000cd


	//   ....[15]....
        /*0068*/ 	.word	0x050000cd


	//   ....[16]....
        /*006c*/ 	.word	0x050000cd


	//   ....[17]....
        /*0070*/ 	.word	0x050000cd


	//   ....[18]....
        /*0074*/ 	.word	0x050000cd


	//   ....[19]....
        /*0078*/ 	.word	0x050000cd


	//----- nvinfo : EIATTR_COOP_GROUP_INSTR_OFFSETS
	.align		4
.L_2177:
        /*007c*/ 	.byte	0x04, 0x28
        /*007e*/ 	.short	(.L_2179 - .L_2178)


	//   ....[0]....
.L_2178:
        /*0080*/ 	.word	0x000019f0


	//   ....[1]....
        /*0084*/ 	.word	0x00001a00


	//   ....[2]....
        /*0088*/ 	.word	0x00001a30


	//   ....[3]....
        /*008c*/ 	.word	0x00001a40


	//   ....[4]....
        /*0090*/ 	.word	0x00001a70


	//   ....[5]....
        /*0094*/ 	.word	0x00001a80


	//   ....[6]....
        /*0098*/ 	.word	0x00001ab0


	//   ....[7]....
        /*009c*/ 	.word	0x00001ac0


	//   ....[8]....
        /*00a0*/ 	.word	0x00001af0


	//   ....[9]....
        /*00a4*/ 	.word	0x00001b00


	//   ....[10]....
        /*00a8*/ 	.word	0x00004bd0


	//   ....[11]....
        /*00ac*/ 	.word	0x00004c60


	//   ....[12]....
        /*00b0*/ 	.word	0x00004cd0


	//   ....[13]....
        /*00b4*/ 	.word	0x00004d30


	//   ....[14]....
        /*00b8*/ 	.word	0x00004da0


	//   ....[15]....
        /*00bc*/ 	.word	0x00004e00


	//   ....[16]....
        /*00c0*/ 	.word	0x00004e70


	//   ....[17]....
        /*00c4*/ 	.word	0x00004ed0


	//   ....[18]....
        /*00c8*/ 	.word	0x00004f40


	//   ....[19]....
        /*00cc*/ 	.word	0x00004fa0


	//----- nvinfo : EIATTR_EXIT_INSTR_OFFSETS
	.align		4
.L_2179:
        /*00d0*/ 	.byte	0x04, 0x1c
        /*00d2*/ 	.short	(.L_2181 - .L_2180)


	//   ....[0]....
.L_2180:
        /*00d4*/ 	.word	0x00004ae0


	//   ....[1]....
        /*00d8*/ 	.word	0x00004b60


	//----- nvinfo : EIATTR_MAX_THREADS
	.align		4
.L_2181:
        /*00dc*/ 	.byte	0x04, 0x05
        /*00de*/ 	.short	(.L_2183 - .L_2182)
.L_2182:
        /*00e0*/ 	.word	0x00000080
        /*00e4*/ 	.word	0x00000001
        /*00e8*/ 	.word	0x00000001


	//----- nvinfo : EIATTR_CRS_STACK_SIZE
	.align		4
.L_2183:
        /*00ec*/ 	.byte	0x04, 0x1e
        /*00ee*/ 	.short	(.L_2185 - .L_2184)
.L_2184:
        /*00f0*/ 	.word	0x00000000


	//----- nvinfo : EIATTR_CBANK_PARAM_SIZE
	.align		4
.L_2185:
        /*00f4*/ 	.byte	0x03, 0x19
        /*00f6*/ 	.short	0x0128


	//----- nvinfo : EIATTR_PARAM_CBANK
	.align		4
        /*00f8*/ 	.byte	0x04, 0x0a
        /*00fa*/ 	.short	(.L_2187 - .L_2186)
	.align		4
.L_2186:
        /*00fc*/ 	.word	index@(.nv.constant0._ZN10layer_norm13ln_bwd_kernelINS_13Kernel_traitsIf13__nv_bfloat16S2_S2_fjLj768ELj1ELj4ELj1ELj16ENS_18Kernel_traits_baseILj768EfS2_S2_S2_fjLj128EEEEELb1ELb1ELb0ELb0EEEvNS_9BwdParamsE)
        /*0100*/ 	.short	0x0210
        /*0102*/ 	.short	0x0128


	//----- nvinfo : EIATTR_SW_WAR
	.align		4
.L_2187:
        /*0104*/ 	.byte	0x04, 0x36
        /*0106*/ 	.short	(.L_2189 - .L_2188)
.L_2188:
        /*0108*/ 	.word	0x00000008
.L_2189:


//--------------------- .nv.info._ZN10layer_norm13ln_bwd_kernelINS_13Kernel_traitsIf13__nv_bfloat16S2_S2_fjLj768ELj1ELj4ELj1ELj16ENS_18Kernel_traits_baseILj768EfS2_S2_S2_fjLj128EEEEELb1ELb1ELb0ELb1EEEvNS_9BwdParamsE --------------------------
	.section	.nv.info._ZN10layer_norm13ln_bwd_kernelINS_13Kernel_traitsIf13__nv_bfloat16S2_S2_fjLj768ELj1ELj4ELj1ELj16ENS_18Kernel_traits_baseILj768EfS2_S2_S2_fjLj128EEEEELb1ELb1ELb0ELb1EEEvNS_9BwdParamsE,"",@"SHT_CUDA_INFO"
	.sectionflags	@""
	.align	4


	//----- nvinfo : EIATTR_CUDA_API_VERSION
	.align		4
        /*0000*/ 	.byte	0x04, 0x37
        /*0002*/ 	.short	(.L_2191 - .L_2190)
.L_2190:
        /*0004*/ 	.word	0x00000082


	//----- nvinfo : EIATTR_KPARAM_INFO
	.align		4
.L_2191:
        /*0008*/ 	.byte	0x04, 0x17
        /*000a*/ 	.short	(.L_2193 - .L_2192)
.L_2192:
        /*000c*/ 	.word	0x00000000
        /*0010*/ 	.short	0x0000
        /*0012*/ 	.short	0x0000
        /*0014*/ 	.byte	0x00, 0xf0, 0xa1, 0x04


	//----- nvinfo : EIATTR_SPARSE_MMA_MASK
	.align		4
.L_2193:
        /*0018*/ 	.byte	0x03, 0x50
        /*001a*/ 	.short	0x0000


	//----- nvinfo : EIATTR_MAXREG_COUNT
	.align		4
        /*001c*/ 	.byte	0x03, 0x1b
        /*001e*/ 	.short	0x00ff


	//----- nvinfo : EIATTR_NUM_BARRIERS
	.align		4
        /*0020*/ 	.byte	0x02, 0x4c
        /*0022*/ 	.byte	0x01
	.zero		1


	//----- nvinfo : EIATTR_MERCURY_ISA_VERSION
	.align		4
        /*0024*/ 	.byte	0x03, 0x5f
        /*0026*/ 	.short	0x0101


	//----- nvinfo : EIATTR_COOP_GROUP_MASK_REGIDS
	.align		4
        /*0028*/ 	.byte	0x04, 0x29
        /*002a*/ 	.short	(.L_2195 - .L_2194)


	//   ....[0]....
.L_2194:
        /*002c*/ 	.word	0xffffffff


	//   ....[1]....
        /*0030*/ 	.word	0xffffffff


	//   ....[2]....
        /*0034*/ 	.word	0xffffffff


	//   ....[3]....
        /*0038*/ 	.word	0xffffffff


	//   ....[4]....
        /*003c*/ 	.word	0xffffffff


	//   ....[5]....
        /*0040*/ 	.word	0xffffffff


	//   ....[6]....
        /*0044*/ 	.word	0xffffffff


	//   ....[7]....
        /*0048*/ 	.word	0xffffffff


	//   ....[8]....
        /*004c*/ 	.word	0xffffffff


	//   ....[9]....
        /*0050*/ 	.word	0xffffffff


	//   ....[10]....
        /*0054*/ 	.word	0x050000d2


	//   ....[11]....
        /*0058*/ 	.word	0x050000d2


	//   ....[12]....
        /*005c*/ 	.word	0x050000d2


	//   ....[13]....
        /*0060*/ 	.word	0x050000d2


	//   ....[14]....
        /*0064*/ 	.word	0x050000d2


	//   ....[15]....
        /*0068*/ 	.word	0x050000d2


	//   ....[16]....
        /*006c*/ 	.word	0x050000d2


	//   ....[17]....
        /*0070*/ 	.word	0x050000d2


	//   ....[18]....
        /*0074*/ 	.word	0x050000d2


	//   ....[19]....
        /*0078*/ 	.word	0x050000d2


	//----- nvinfo : EIATTR_COOP_GROUP_INSTR_OFFSETS
	.align		4
.L_2195:
        /*007c*/ 	.byte	0x04, 0x28
        /*007e*/ 	.short	(.L_2197 - .L_2196)


	//   ....[0]....
.L_2196:
        /*0080*/ 	.word	0x000019c0


	//   ....[1]....
        /*0084*/ 	.word	0x000019d0


	//   ....[2]....
        /*0088*/ 	.word	0x00001a00


	//   ....[3]....
        /*008c*/ 	.word	0x00001a10


	//   ....[4]....
        /*0090*/ 	.word	0x00001a40


	//   ....[5]....
        /*0094*/ 	.word	0x00001a50


	//   ....[6]....
        /*0098*/ 	.word	0x00001a80


	//   ....[7]....
        /*009c*/ 	.word	0x00001a90


	//   ....[8]....
        /*00a0*/ 	.word	0x00001ac0


	//   ....[9]....
        /*00a4*/ 	.word	0x00001ad0


	//   ....[10]....
        /*00a8*/ 	.word	0x000049b0


	//   ....[11]....
        /*00ac*/ 	.word	0x00004a40


	//   ....[12]....
        /*00b0*/ 	.word	0x00004ab0


	//   ....[13]....
        /*00b4*/ 	.word	0x00004b10


	//   ....[14]....
        /*00b8*/ 	.word	0x00004b80


	//   ....[15]....
        /*00bc*/ 	.word	0x00004be0


	//   ....[16]....
        /*00c0*/ 	.word	0x00004c50


	//   ....[17]....
        /*00c4*/ 	.word	0x00004cb0


	//   ....[18]....
        /*00c8*/ 	.word	0x00004d20


	//   ....[19]....
        /*00cc*/ 	.word	0x00004d80


	//----- nvinfo : EIATTR_EXIT_INSTR_OFFSETS
	.align		4
.L_2197:
        /*00d0*/ 	.byte	0x04, 0x1c
        /*00d2*/ 	.short	(.L_2199 - .L_2198)


	//   ....[0]....
.L_2198:
        /*00d4*/ 	.word	0x00004940


	//----- nvinfo : EIATTR_MAX_THREADS
	.align		4
.L_2199:
        /*00d8*/ 	.byte	0x04, 0x05
        /*00da*/ 	.short	(.L_2201 - .L_2200)
.L_2200:
        /*00dc*/ 	.word	0x00000080
        /*00e0*/ 	.word	0x00000001
        /*00e4*/ 	.word	0x00000001


	//----- nvinfo : EIATTR_CRS_STACK_SIZE
	.align		4
.L_2201:
        /*00e8*/ 	.byte	0x04, 0x1e
        /*00ea*/ 	.short	(.L_2203 - .L_2202)
.L_2202:
        /*00ec*/ 	.word	0x00000000


	//----- nvinfo : EIATTR_CBANK_PARAM_SIZE
	.align		4
.L_2203:
        /*00f0*/ 	.byte	0x03, 0x19
        /*00f2*/ 	.short	0x0128


	//----- nvinfo : EIATTR_PARAM_CBANK
	.align		4
        /*00f4*/ 	.byte	0x04, 0x0a
        /*00f6*/ 	.short	(.L_2205 - .L_2204)
	.align		4
.L_2204:
        /*00f8*/ 	.word	index@(.nv.constant0._ZN10layer_norm13ln_bwd_kernelINS_13Kernel_traitsIf13__nv_bfloat16S2_S2_fjLj768ELj1ELj4ELj1ELj16ENS_18Kernel_traits_baseILj768EfS2_S2_S2_fjLj128EEEEELb1ELb1ELb0ELb1EEEvNS_9BwdParamsE)
        /*00fc*/ 	.short	0x0210
        /*00fe*/ 	.short	0x0128


	//----- nvinfo : EIATTR_SW_WAR
	.align		4
.L_2205:
        /*0100*/ 	.byte	0x04, 0x36
        /*0102*/ 	.short	(.L_2207 - .L_2206)
.L_2206:
        /*0104*/ 	.word	0x00000008
.L_2207:


//--------------------- .nv.info._ZN10layer_norm22ln_bwd_finalize_kernelINS_22Kernel_traits_finalizeILj768Ef13__nv_bfloat16S2_S2_fjLb1ELj1024ELj4ENS_18Kernel_traits_baseILj768EfS2_S2_S2_fjLj1024EEEEELb1ELb0EEEvNS_9BwdParamsE --------------------------
	.section	.nv.info._ZN10layer_norm22ln_bwd_finalize_kernelINS_22Kernel_traits_finalizeILj768Ef13__nv_bfloat16S2_S2_fjLb1ELj1024ELj4ENS_18Kernel_traits_baseILj768EfS2_S2_S2_fjLj1024EEEEELb1ELb0EEEvNS_9BwdParamsE,"",@"SHT_CUDA_INFO"
	.sectionflags	@""
	.align	4


	//----- nvinfo : EIATTR_CUDA_API_VERSION
	.align		4
        /*0000*/ 	.byte	0x04, 0x37
        /*0002*/ 	.short	(.L_2209 - .L_2208)
.L_2208:
        /*0004*/ 	.word	0x00000082


	//----- nvinfo : EIATTR_KPARAM_INFO
	.align		4
.L_2209:
        /*0008*/ 	.byte	0x04, 0x17
        /*000a*/ 	.short	(.L_2211 - .L_2210)
.L_2210:
        /*000c*/ 	.word	0x00000000
        /*0010*/ 	.short	0x0000
        /*0012*/ 	.short	0x0000
        /*0014*/ 	.byte	0x00, 0xf0, 0xa1, 0x04


	//----- nvinfo : EIATTR_SPARSE_MMA_MASK
	.align		4
.L_2211:
        /*0018*/ 	.byte	0x03, 0x50
        /*001a*/ 	.short	0x0000


	//----- nvinfo : EIATTR_MAXREG_COUNT
	.align		4
        /*001c*/ 	.byte	0x03, 0x1b
        /*001e*/ 	.short	0x0040


	//----- nvinfo : EIATTR_NUM_BARRIERS
	.align		4
        /*0020*/ 	.byte	0x02, 0x4c
        /*0022*/ 	.byte	0x01
	.zero		1


	//----- nvinfo : EIATTR_MERCURY_ISA_VERSION
	.align		4
        /*0024*/ 	.byte	0x03, 0x5f
        /*0026*/ 	.short	0x0101


	//----- nvinfo : EIATTR_COOP_GROUP_MASK_REGIDS
	.align		4
        /*0028*/ 	.byte	0x04, 0x29
        /*002a*/ 	.short	(.L_2213 - .L_2212)


	//   ....[0]....
.L_2212:
        /*002c*/ 	.word	0xffffffff


	//   ....[1]....
        /*0030*/ 	.word	0xffffffff


	//   ....[2]....
        /*0034*/ 	.word	0xffffffff


	//   ....[3]....
        /*0038*/ 	.word	0xffffffff


	//   ....[4]....
        /*003c*/ 	.word	0xffffffff


	//   ....[5]....
        /*0040*/ 	.word	0xffffffff


	//   ....[6]....
        /*0044*/ 	.word	0xffffffff


	//   ....[7]....
        /*0048*/ 	.word	0xffffffff


	//   ....[8]....
        /*004c*/ 	.word	0xffffffff


	//   ....[9]....
        /*0050*/ 	.word	0xffffffff


	//   ....[10]....
        /*0054*/ 	.word	0xffffffff


	//   ....[11]....
        /*0058*/ 	.word	0xffffffff


	//   ....[12]....
        /*005c*/ 	.word	0xffffffff


	//   ....[13]....
        /*0060*/ 	.word	0xffffffff


	//   ....[14]....
        /*0064*/ 	.word	0xffffffff


	//   ....[15]....
        /*0068*/ 	.word	0x05000014


	//   ....[16]....
        /*006c*/ 	.word	0x05000014


	//   ....[17]....
        /*0070*/ 	.word	0x05000014


	//   ....[18]....
        /*0074*/ 	.word	0x05000014


	//   ....[19]....
        /*0078*/ 	.word	0x05000014


	//   ....[20]....
        /*007c*/ 	.word	0x05000014


	//   ....[21]....
        /*0080*/ 	.word	0x05000014


	//   ....[22]....
        /*0084*/ 	.word	0x05000014


	//   ....[23]....
        /*0088*/ 	.word	0x05000014


	//   ....[24]....
        /*008c*/ 	.word	0x05000014


	//   ....[25]....
        /*0090*/ 	.word	0x05000014


	//   ....[26]....
        /*0094*/ 	.word	0x05000014


	//   ....[27]....
        /*0098*/ 	.word	0x05000014


	//   ....[28]....
        /*009c*/ 	.word	0x05000014


	//   ....[29]....
        /*00a0*/ 	.word	0x05000014


	//----- nvinfo : EIATTR_COOP_GROUP_INSTR_OFFSETS
	.align		4
.L_2213:
        /*00a4*/ 	.byte	0x04, 0x28
        /*00a6*/ 	.short	(.L_2215 - .L_2214)


	//   ....[0]....
.L_2214:
        /*00a8*/ 	.word	0x00000ad0


	//   ....[1]....
        /*00ac*/ 	.word	0x00000ae0


	//   ....[2]....
        /*00b0*/ 	.word	0x00000af0


	//   ....[3]....
        /*00b4*/ 	.word	0x00000b20


	//   ....[4]....
        /*00b8*/ 	.word	0x00000b40


	//   ....[5]....
        /*00bc*/ 	.word	0x00000b50


	//   ....[6]....
        /*00c0*/ 	.word	0x00000b90


	//   ....[7]....
        /*00c4*/ 	.word	0x00000ba0


	//   ....[8]....
        /*00c8*/ 	.word	0x00000bb0


	//   ....[9]....
        /*00cc*/ 	.word	0x00000be0


	//   ....[10]....
        /*00d0*/ 	.word	0x00000c00


	//   ....[11]....
        /*00d4*/ 	.word	0x00000c10


	//   ....[12]....
        /*00d8*/ 	.word	0x00000c40


	//   ....[13]....
        /*00dc*/ 	.word	0x00000c60


	//   ....[14]....
        /*00e0*/ 	.word	0x00000c70


	//   ....[15]....
        /*00e4*/ 	.word	0x00000ef0


	//   ....[16]....
        /*00e8*/ 	.word	0x00000f60


	//   ....[17]....
        /*00ec*/ 	.word	0x00000fd0


	//   ....[18]....
        /*00f0*/ 	.word	0x00001040


	//   ....[19]....
        /*00f4*/ 	.word	0x000010b0


	//   ....[20]....
        /*00f8*/ 	.word	0x00001110


	//   ....[21]....
        /*00fc*/ 	.word	0x00001180


	//   ....[22]....
        /*0100*/ 	.word	0x000011f0


	//   ....[23]....
        /*0104*/ 	.word	0x00001260


	//   ....[24]....
        /*0108*/ 	.word	0x000012d0


	//   ....[25]....
        /*010c*/ 	.word	0x00001330


	//   ....[26]....
        /*0110*/ 	.word	0x000013a0


	//   ....[27]....
        /*0114*/ 	.word	0x00001410


	//   ....[28]....
        /*0118*/ 	.word	0x00001480


	//   ....[29]....
        /*011c*/ 	.word	0x000014f0


	//----- nvinfo : EIATTR_EXIT_INSTR_OFFSETS
	.align		4
.L_2215:
        /*0120*/ 	.byte	0x04, 0x1c
        /*0122*/ 	.short	(.L_2217 - .L_2216)


	//   ....[0]....
.L_2216:
        /*0124*/ 	.word	0x00000070


	//   ....[1]....
        /*0128*/ 	.word	0x00000e90


	//----- nvinfo : EIATTR_MAX_THREADS
	.align		4
.L_2217:
        /*012c*/ 	.byte	0x04, 0x05
        /*012e*/ 	.short	(.L_2219 - .L_2218)
.L_2218:
        /*0130*/ 	.word	0x00000400
        /*0134*/ 	.word	0x00000001
        /*0138*/ 	.word	0x00000001


	//----- nvinfo : EIATTR_CRS_STACK_SIZE
	.align		4
.L_2219:
        /*013c*/ 	.byte	0x04, 0x1e
        /*013e*/ 	.short	(.L_2221 - .L_2220)
.L_2220:
        /*0140*/ 	.word	0x00000000


	//----- nvinfo : EIATTR_CBANK_PARAM_SIZE
	.align		4
.L_2221:
        /*0144*/ 	.byte	0x03, 0x19
        /*0146*/ 	.short	0x0128


	//----- nvinfo : EIATTR_PARAM_CBANK
	.align		4
        /*0148*/ 	.byte	0x04, 0x0a
        /*014a*/ 	.short	(.L_2223 - .L_2222)
	.align		4
.L_2222:
        /*014c*/ 	.word	index@(.nv.constant0._ZN10layer_norm22ln_bwd_finalize_kernelINS_22Kernel_traits_finalizeILj768Ef13__nv_bfloat16S2_S2_fjLb1ELj1024ELj4ENS_18Kernel_traits_baseILj768EfS2_S2_S2_fjLj1024EEEEELb1ELb0EEEvNS_9BwdParamsE)
        /*0150*/ 	.short	0x0210
        /*0152*/ 	.short	0x0128


	//----- nvinfo : EIATTR_SW_WAR
	.align		4
.L_2223:
        /*0154*/ 	.byte	0x04, 0x36
        /*0156*/ 	.short	(.L_2225 - .L_2224)
.L_2224:
        /*0158*/ 	.word	0x00000008
.L_2225:


//--------------------- .nv.info._ZN10layer_norm13ln_bwd_kernelINS_13Kernel_traitsIf13__nv_bfloat16S2_S2_fjLj768ELj1ELj4ELj1ELj16ENS_18Kernel_traits_baseILj768EfS2_S2_S2_fjLj128EEEEELb1ELb1ELb1ELb0EEEvNS_9BwdParamsE --------------------------
	.section	.nv.info._ZN10layer_norm13ln_bwd_kernelINS_13Kernel_traitsIf13__nv_bfloat16S2_S2_fjLj768ELj1ELj4ELj1ELj16ENS_18Kernel_traits_baseILj768EfS2_S2_S2_fjLj128EEEEELb1ELb1ELb1ELb0EEEvNS_9BwdParamsE,"",@"SHT_CUDA_INFO"
	.sectionflags	@""
	.align	4


	//----- nvinfo : EIATTR_CUDA_API_VERSION
	.align		4
        /*0000*/ 	.byte	0x04, 0x37
        /*0002*/ 	.short	(.L_2227 - .L_2226)
.L_2226:
        /*0004*/ 	.word	0x00000082


	//----- nvinfo : EIATTR_KPARAM_INFO
	.align		4
.L_2227:
        /*0008*/ 	.byte	0x04, 0x17
        /*000a*/ 	.short	(.L_2229 - .L_2228)
.L_2228:
        /*000c*/ 	.word	0x00000000
        /*0010*/ 	.short	0x0000
        /*0012*/ 	.short	0x0000
        /*0014*/ 	.byte	0x00, 0xf0, 0xa1, 0x04


	//----- nvinfo : EIATTR_SPARSE_MMA_MASK
	.align		4
.L_2229:
        /*0018*/ 	.byte	0x03, 0x50
        /*001a*/ 	.short	0x0000


	//----- nvinfo : EIATTR_MAXREG_COUNT
	.align		4
        /*001c*/ 	.byte	0x03, 0x1b
        /*001e*/ 	.short	0x00ff


	//----- nvinfo : EIATTR_NUM_BARRIERS
	.align		4
        /*0020*/ 	.byte	0x02, 0x4c
        /*0022*/ 	.byte	0x01
	.zero		1


	//----- nvinfo : EIATTR_MERCURY_ISA_VERSION
	.align		4
        /*0024*/ 	.byte	0x03, 0x5f
        /*0026*/ 	.short	0x0101


	//----- nvinfo : EIATTR_COOP_GROUP_MASK_REGIDS
	.align		4
        /*0028*/ 	.byte	0x04, 0x29
        /*002a*/ 	.short	(.L_2231 - .L_2230)


	//   ....[0]....
.L_2230:
        /*002c*/ 	.word	0xffffffff


	//   ....[1]....
        /*0030*/ 	.word	0xffffffff


	//   ....[2]....
        /*0034*/ 	.word	0xffffffff


	//   ....[3]....
        /*0038*/ 	.word	0xffffffff


	//   ....[4]....
        /*003c*/ 	.word	0xffffffff


	//   ....[5]....
        /*0040*/ 	.word	0xffffffff


	//   ....[6]....
        /*0044*/ 	.word	0xffffffff


	//   ....[7]....
        /*0048*/ 	.word	0xffffffff


	//   ....[8]....
        /*004c*/ 	.word	0xffffffff


	//   ....[9]....
        /*0050*/ 	.word	0xffffffff


	//   ....[10]....
        /*0054*/ 	.word	0x050000c4


	//   ....[11]....
        /*0058*/ 	.word	0x050000c4


	//   ....[12]....
        /*005c*/ 	.word	0x050000c4


	//   ....[13]....
        /*0060*/ 	.word	0x050000c4


	//   ....[14]....
        /*0064*/ 	.word	0x050000c4


	//   ....[15]....
        /*0068*/ 	.word	0x050000c4


	//   ....[16]....
        /*006c*/ 	.word	0x050000c4


	//   ....[17]....
        /*0070*/ 	.word	0x050000c4


	//   ....[18]....
        /*0074*/ 	.word	0x050000c4


	//   ....[19]....
        /*0078*/ 	.word	0x050000c4


	//----- nvinfo : EIATTR_COOP_GROUP_INSTR_OFFSETS
	.align		4
.L_2231:
        /*007c*/ 	.byte	0x04, 0x28
        /*007e*/ 	.short	(.L_2233 - .L_2232)


	//   ....[0]....
.L_2232:
        /*0080*/ 	.word	0x00001d70


	//   ....[1]....
        /*0084*/ 	.word	0x00001d80


	//   ....[2]....
        /*0088*/ 	.word	0x00001db0


	//   ....[3]....
        /*008c*/ 	.word	0x00001dc0


	//   ....[4]....
        /*0090*/ 	.word	0x00001df0


	//   ....[5]....
        /*0094*/ 	.word	0x00001e00


	//   ....[6]....
        /*0098*/ 	.word	0x00001e30


	//   ....[7]....
        /*009c*/ 	.word	0x00001e40


	//   ....[8]....
        /*00a0*/ 	.word	0x00001e70


	//   ....[9]....
        /*00a4*/ 	.word	0x00001e80


	//   ....[10]....
        /*00a8*/ 	.word	0x000065c0


	//   ....[11]....
        /*00ac*/ 	.word	0x00006650


	//   ....[12]....
        /*00b0*/ 	.word	0x000066c0


	//   ....[13]....
        /*00b4*/ 	.word	0x00006720


	//   ....[14]....
        /*00b8*/ 	.word	0x00006790


	//   ....[15]....
        /*00bc*/ 	.word	0x000067f0


	//   ....[16]....
        /*00c0*/ 	.word	0x00006860


	//   ....[17]....
        /*00c4*/ 	.word	0x000068c0


	//   ....[18]....
        /*00c8*/ 	.word	0x00006930


	//   ....[19]....
        /*00cc*/ 	.word	0x00006990


	//----- nvinfo : EIATTR_EXIT_INSTR_OFFSETS
	.align		4
.L_2233:
        /*00d0*/ 	.byte	0x04, 0x1c
        /*00d2*/ 	.short	(.L_2235 - .L_2234)


	//   ....[0]....
.L_2234:
        /*00d4*/ 	.word	0x000064d0


	//   ....[1]....
        /*00d8*/ 	.word	0x00006550


	//----- nvinfo : EIATTR_MAX_THREADS
	.align		4
.L_2235:
        /*00dc*/ 	.byte	0x04, 0x05
        /*00de*/ 	.short	(.L_2237 - .L_2236)
.L_2236:
        /*00e0*/ 	.word	0x00000080
        /*00e4*/ 	.word	0x00000001
        /*00e8*/ 	.word	0x00000001


	//----- nvinfo : EIATTR_CRS_STACK_SIZE
	.align		4
.L_2237:
        /*00ec*/ 	.byte	0x04, 0x1e
        /*00ee*/ 	.short	(.L_2239 - .L_2238)
.L_2238:
        /*00f0*/ 	.word	0x00000000


	//----- nvinfo : EIATTR_CBANK_PARAM_SIZE
	.align		4
.L_2239:
        /*00f4*/ 	.byte	0x03, 0x19
        /*00f6*/ 	.short	0x0128


	//----- nvinfo : EIATTR_PARAM_CBANK
	.align		4
        /*00f8*/ 	.byte	0x04, 0x0a
        /*00fa*/ 	.short	(.L_2241 - .L_2240)
	.align		4
.L_2240:
        /*00fc*/ 	.word	index@(.nv.constant0._ZN10layer_norm13ln_bwd_kernelINS_13Kernel_traitsIf13__nv_bfloat16S2_S2_fjLj768ELj1ELj4ELj1ELj16ENS_18Kernel_traits_baseILj768EfS2_S2_S2_fjLj128EEEEELb1ELb1ELb1ELb0EEEvNS_9BwdParamsE)
        /*0100*/ 	.short	0x0210
        /*0102*/ 	.short	0x0128


	//----- nvinfo : EIATTR_SW_WAR
	.align		4
.L_2241:
        /*0104*/ 	.byte	0x04, 0x36
        /*0106*/ 	.short	(.L_2243 - .L_2242)
.L_2242:
        /*0108*/ 	.word	0x00000008
.L_2243:


//--------------------- .nv.info._ZN10layer_norm22ln_bwd_finalize_kernelINS_22Kernel_traits_finalizeILj768Ef13__nv_bfloat16S2_S2_fjLb1ELj1024ELj4ENS_18Kernel_traits_baseILj768EfS2_S2_S2_fjLj1024EEEEELb1ELb1EEEvNS_9BwdParamsE --------------------------
	.section	.nv.info._ZN10layer_norm22ln_bwd_finalize_kernelINS_22Kernel_traits_finalizeILj768Ef13__nv_bfloat16S2_S2_fjLb1ELj1024ELj4ENS_18Kernel_traits_baseILj768EfS2_S2_S2_fjLj1024EEEEELb1ELb1EEEvNS_9BwdParamsE,"",@"SHT_CUDA_INFO"
	.sectionflags	@""
	.align	4


	//----- nvinfo : EIATTR_CUDA_API_VERSION
	.align		4
        /*0000*/ 	.byte	0x04, 0x37
        /*0002*/ 	.short	(.L_2245 - .L_2244)
.L_2244:
        /*0004*/ 	.word	0x00000082


	//----- nvinfo : EIATTR_KPARAM_INFO
	.align		4
.L_2245:
        /*0008*/ 	.byte	0x04, 0x17
        /*000a*/ 	.short	(.L_2247 - .L_2246)
.L_2246:
        /*000c*/ 	.word	0x00000000
        /*0010*/ 	.short	0x0000
        /*0012*/ 	.short	0x0000
        /*0014*/ 	.byte	0x00, 0xf0, 0xa1, 0x04


	//----- nvinfo : EIATTR_SPARSE_MMA_MASK
	.align		4
.L_2247:
        /*0018*/ 	.byte	0x03, 0x50
        /*001a*/ 	.short	0x0000


	//----- nvinfo : EIATTR_MAXREG_COUNT
	.align		4
        /*001c*/ 	.byte	0x03, 0x1b
        /*001e*/ 	.short	0x0040


	//----- nvinfo : EIATTR_NUM_BARRIERS
	.align		4
        /*0020*/ 	.byte	0x02, 0x4c
        /*0022*/ 	.byte	0x01
	.zero		1


	//----- nvinfo : EIATTR_MERCURY_ISA_VERSION
	.align		4
        /*0024*/ 	.byte	0x03, 0x5f
        /*0026*/ 	.short	0x0101


	//----- nvinfo : EIATTR_COOP_GROUP_MASK_REGIDS
	.align		4
        /*0028*/ 	.byte	0x04, 0x29
        /*002a*/ 	.short	(.L_2249 - .L_2248)


	//   ....[0]....
.L_2248:
        /*002c*/ 	.word	0xffffffff


	//   ....[1]....
        /*0030*/ 	.word	0xffffffff


	//   ....[2]....
        /*0034*/ 	.word	0xffffffff


	//   ....[3]....
        /*0038*/ 	.word	0xffffffff


	//   ....[4]....
        /*003c*/ 	.word	0xffffffff


	//   ....[5]....
        /*0040*/ 	.word	0xffffffff


	//   ....[6]....
        /*0044*/ 	.word	0xffffffff


	//   ....[7]....
        /*0048*/ 	.word	0xffffffff


	//   ....[8]....
        /*004c*/ 	.word	0xffffffff


	//   ....[9]....
        /*0050*/ 	.word	0xffffffff


	//   ....[10]....
        /*0054*/ 	.word	0xffffffff


	//   ....[11]....
        /*0058*/ 	.word	0xffffffff


	//   ....[12]....
        /*005c*/ 	.word	0xffffffff


	//   ....[13]....
        /*0060*/ 	.word	0xffffffff


	//   ....[14]....
        /*0064*/ 	.word	0xffffffff


	//   ....[15]....
        /*0068*/ 	.word	0x05000014


	//   ....[16]....
        /*006c*/ 	.word	0x05000014


	//   ....[17]....
        /*0070*/ 	.word	0x05000014


	//   ....[18]....
        /*0074*/ 	.word	0x05000014


	//   ....[19]....
        /*0078*/ 	.word	0x05000014


	//   ....[20]....
        /*007c*/ 	.word	0x05000014


	//   ....[21]....
        /*0080*/ 	.word	0x05000014


	//   ....[22]....
        /*0084*/ 	.word	0x05000014


	//   ....[23]....
        /*0088*/ 	.word	0x05000014


	//   ....[24]....
        /*008c*/ 	.word	0x05000014


	//   ....[25]....
        /*0090*/ 	.word	0x05000014


	//   ....[26]....
        /*0094*/ 	.word	0x05000014


	//   ....[27]....
        /*0098*/ 	.word	0x05000014


	//   ....[28]....
        /*009c*/ 	.word	0x05000014


	//   ....[29]....
        /*00a0*/ 	.word	0x05000014


	//----- nvinfo : EIATTR_COOP_GROUP_INSTR_OFFSETS
	.align		4
.L_2249:
        /*00a4*/ 	.byte	0x04, 0x28
        /*00a6*/ 	.short	(.L_2251 - .L_2250)


	//   ....[0]....
.L_2250:
        /*00a8*/ 	.word	0x00000ab0


	//   ....[1]....
        /*00ac*/ 	.word	0x00000ac0


	//   ....[2]....
        /*00b0*/ 	.word	0x00000ad0


	//   ....[3]....
        /*00b4*/ 	.word	0x00000b00


	//   ....[4]....
        /*00b8*/ 	.word	0x00000b20


	//   ....[5]....
        /*00bc*/ 	.word	0x00000b30


	//   ....[6]....
        /*00c0*/ 	.word	0x00000b60


	//   ....[7]....
        /*00c4*/ 	.word	0x00000b80


	//   ....[8]....
        /*00c8*/ 	.word	0x00000b90


	//   ....[9]....
        /*00cc*/ 	.word	0x00000bc0


	//   ....[10]....
        /*00d0*/ 	.word	0x00000be0


	//   ....[11]....
        /*00d4*/ 	.word	0x00000bf0


	//   ....[12]....
        /*00d8*/ 	.word	0x00000c20


	//   ....[13]....
        /*00dc*/ 	.word	0x00000c40


	//   ....[14]....
        /*00e0*/ 	.word	0x00000c50


	//   ....[15]....
        /*00e4*/ 	.word	0x00000eb0


	//   ....[16]....
        /*00e8*/ 	.word	0x00000f20


	//   ....[17]....
        /*00ec*/ 	.word	0x00000f90


	//   ....[18]....
        /*00f0*/ 	.word	0x00001000


	//   ....[19]....
        /*00f4*/ 	.word	0x00001070


	//   ....[20]....
        /*00f8*/ 	.word	0x000010d0


	//   ....[21]....
        /*00fc*/ 	.word	0x00001140


	//   ....[22]....
        /*0100*/ 	.word	0x000011b0


	//   ....[23]....
        /*0104*/ 	.word	0x00001220


	//   ....[24]....
        /*0108*/ 	.word	0x00001290


	//   ....[25]....
        /*010c*/ 	.word	0x000012f0


	//   ....[26]....
        /*0110*/ 	.word	0x00001360


	//   ....[27]....
        /*0114*/ 	.word	0x000013d0


	//   ....[28]....
        /*0118*/ 	.word	0x00001440


	//   ....[29]....
        /*011c*/ 	.word	0x000014b0


	//----- nvinfo : EIATTR_EXIT_INSTR_OFFSETS
	.align		4
.L_2251:
        /*0120*/ 	.byte	0x04, 0x1c
        /*0122*/ 	.short	(.L_2253 - .L_2252)


	//   ....[0]....
.L_2252:
        /*0124*/ 	.word	0x00000070


	//   ....[1]....
        /*0128*/ 	.word	0x00000e50


	//----- nvinfo : EIATTR_MAX_THREADS
	.align		4
.L_2253:
        /*012c*/ 	.byte	0x04, 0x05
        /*012e*/ 	.short	(.L_2255 - .L_2254)
.L_2254:
        /*0130*/ 	.word	0x00000400
        /*0134*/ 	.word	0x00000001
        /*0138*/ 	.word	0x00000001


	//----- nvinfo : EIATTR_CRS_STACK_SIZE
	.align		4
.L_2255:
        /*013c*/ 	.byte	0x04, 0x1e
        /*013e*/ 	.short	(.L_2257 - .L_2256)
.L_2256:
        /*0140*/ 	.word	0x00000000


	//----- nvinfo : EIATTR_CBANK_PARAM_SIZE
	.align		4
.L_2257:
        /*0144*/ 	.byte	0x03, 0x19
        /*0146*/ 	.short	0x0128


	//----- nvinfo : EIATTR_PARAM_CBANK
	.align		4
        /*0148*/ 	.byte	0x04, 0x0a
        /*014a*/ 	.short	(.L_2259 - .L_2258)
	.align		4
.L_2258:
        /*014c*/ 	.word	index@(.nv.constant0._ZN10layer_norm22ln_bwd_finalize_kernelINS_22Kernel_traits_finalizeILj768Ef13__nv_bfloat16S2_S2_fjLb1ELj1024ELj4ENS_18Kernel_traits_baseILj768EfS2_S2_S2_fjLj1024EEEEELb1ELb1EEEvNS_9BwdParamsE)
        /*0150*/ 	.short	0x0210
        /*0152*/ 	.short	0x0128


	//----- nvinfo : EIATTR_SW_WAR
	.align		4
.L_2259:
        /*0154*/ 	.byte	0x04, 0x36
        /*0156*/ 	.short	(.L_2261 - .L_2260)
.L_2260:
        /*0158*/ 	.word	0x00000008
.L_2261:


//--------------------- .nv.info._ZN10layer_norm13ln_bwd_kernelINS_13Kernel_traitsIf13__nv_bfloat16S2_S2_fjLj768ELj1ELj4ELj1ELj16ENS_18Kernel_traits_baseILj768EfS2_S2_S2_fjLj128EEEEELb1ELb1ELb1ELb1EEEvNS_9BwdParamsE --------------------------
	.section	.nv.info._ZN10layer_norm13ln_bwd_kernelINS_13Kernel_traitsIf13__nv_bfloat16S2_S2_fjLj768ELj1ELj4ELj1ELj16ENS_18Kernel_traits_baseILj768EfS2_S2_S2_fjLj128EEEEELb1ELb1ELb1ELb1EEEvNS_9BwdParamsE,"",@"SHT_CUDA_INFO"
	.sectionflags	@""
	.align	4


	//----- nvinfo : EIATTR_CUDA_API_VERSION
	.align		4
        /*0000*/ 	.byte	0x04, 0x37
        /*0002*/ 	.short	(.L_2263 - .L_2262)
.L_2262:
        /*0004*/ 	.word	0x00000082


	//----- nvinfo : EIATTR_KPARAM_INFO
	.align		4
.L_2263:
        /*0008*/ 	.byte	0x04, 0x17
        /*000a*/ 	.short	(.L_2265 - .L_2264)
.L_2264:
        /*000c*/ 	.word	0x00000000
        /*0010*/ 	.short	0x0000
        /*0012*/ 	.short	0x0000
        /*0014*/ 	.byte	0x00, 0xf0, 0xa1, 0x04


	//----- nvinfo : EIATTR_SPARSE_MMA_MASK
	.align		4
.L_2265:
        /*0018*/ 	.byte	0x03, 0x50
        /*001a*/ 	.short	0x0000


	//----- nvinfo : EIATTR_MAXREG_COUNT
	.align		4
        /*001c*/ 	.byte	0x03, 0x1b
        /*001e*/ 	.short	0x00ff


	//----- nvinfo : EIATTR_NUM_BARRIERS
	.align		4
        /*0020*/ 	.byte	0x02, 0x4c
        /*0022*/ 	.byte	0x01
	.zero		1


	//----- nvinfo : EIATTR_MERCURY_ISA_VERSION
	.align		4
        /*0024*/ 	.byte	0x03, 0x5f
        /*0026*/ 	.short	0x0101


	//----- nvinfo : EIATTR_COOP_GROUP_MASK_REGIDS
	.align		4
        /*0028*/ 	.byte	0x04, 0x29
        /*002a*/ 	.short	(.L_2267 - .L_2266)


	//   ....[0]....
.L_2266:
        /*002c*/ 	.word	0xffffffff


	//   ....[1]....
        /*0030*/ 	.word	0xffffffff


	//   ....[2]....
        /*0034*/ 	.word	0xffffffff


	//   ....[3]....
        /*0038*/ 	.word	0xffffffff


	//   ....[4]....
        /*003c*/ 	.word	0xffffffff


	//   ....[5]....
        /*0040*/ 	.word	0xffffffff


	//   ....[6]....
        /*0044*/ 	.word	0xffffffff


	//   ....[7]....
        /*0048*/ 	.word	0xffffffff


	//   ....[8]....
        /*004c*/ 	.word	0xffffffff


	//   ....[9]....
        /*0050*/ 	.word	0xffffffff


	//   ....[10]....
        /*0054*/ 	.word	0x050000e0


	//   ....[11]....
        /*0058*/ 	.word	0x050000e0


	//   ....[12]....
        /*005c*/ 	.word	0x050000e0


	//   ....[13]....
        /*0060*/ 	.word	0x050000e0


	//   ....[14]....
        /*0064*/ 	.word	0x050000e0


	//   ....[15]....
        /*0068*/ 	.word	0x050000e0


	//   ....[16]....
        /*006c*/ 	.word	0x050000e0


	//   ....[17]....
        /*0070*/ 	.word	0x050000e0


	//   ....[18]....
        /*0074*/ 	.word	0x050000e0


	//   ....[19]....
        /*0078*/ 	.word	0x050000e0


	//----- nvinfo : EIATTR_COOP_GROUP_INSTR_OFFSETS
	.align		4
.L_2267:
        /*007c*/ 	.byte	0x04, 0x28
        /*007e*/ 	.short	(.L_2269 - .L_2268)


	//   ....[0]....
.L_2268:
        /*0080*/ 	.word	0x00001c80


	//   ....[1]....
        /*0084*/ 	.word	0x00001c90


	//   ....[2]....
        /*0088*/ 	.word	0x00001cc0


	//   ....[3]....
        /*008c*/ 	.word	0x00001cd0


	//   ....[4]....
        /*0090*/ 	.word	0x00001d00


	//   ....[5]....
        /*0094*/ 	.word	0x00001d10


	//   ....[6]....
        /*0098*/ 	.word	0x00001d40


	//   ....[7]....
        /*009c*/ 	.word	0x00001d50


	//   ....[8]....
        /*00a0*/ 	.word	0x00001d80


	//   ....[9]....
        /*00a4*/ 	.word	0x00001d90


	//   ....[10]....
        /*00a8*/ 	.word	0x00005e00


	//   ....[11]....
        /*00ac*/ 	.word	0x00005ea0


	//   ....[12]....
        /*00b0*/ 	.word	0x00005f00


	//   ....[13]....
        /*00b4*/ 	.word	0x00005f60


	//   ....[14]....
        /*00b8*/ 	.word	0x00005fd0


	//   ....[15]....
        /*00bc*/ 	.word	0x00006030


	//   ....[16]....
        /*00c0*/ 	.word	0x000060a0


	//   ....[17]....
        /*00c4*/ 	.word	0x00006100


	//   ....[18]....
        /*00c8*/ 	.word	0x00006170


	//   ....[19]....
        /*00cc*/ 	.word	0x000061d0


	//----- nvinfo : EIATTR_EXIT_INSTR_OFFSETS
	.align		4
.L_2269:
        /*00d0*/ 	.byte	0x04, 0x1c
        /*00d2*/ 	.short	(.L_2271 - .L_2270)


	//   ....[0]....
.L_2270:
        /*00d4*/ 	.word	0x00005d90


	//----- nvinfo : EIATTR_MAX_THREADS
	.align		4
.L_2271:
        /*00d8*/ 	.byte	0x04, 0x05
        /*00da*/ 	.short	(.L_2273 - .L_2272)
.L_2272:
        /*00dc*/ 	.word	0x00000080
        /*00e0*/ 	.word	0x00000001
        /*00e4*/ 	.word	0x00000001


	//----- nvinfo : EIATTR_CRS_STACK_SIZE
	.align		4
.L_2273:
        /*00e8*/ 	.byte	0x04, 0x1e
        /*00ea*/ 	.short	(.L_2275 - .L_2274)
.L_2274:
        /*00ec*/ 	.word	0x00000000


	//----- nvinfo : EIATTR_CBANK_PARAM_SIZE
	.align		4
.L_2275:
        /*00f0*/ 	.byte	0x03, 0x19
        /*00f2*/ 	.short	0x0128


	//----- nvinfo : EIATTR_PARAM_CBANK
	.align		4
        /*00f4*/ 	.byte	0x04, 0x0a
        /*00f6*/ 	.short	(.L_2277 - .L_2276)
	.align		4
.L_2276:
        /*00f8*/ 	.word	index@(.nv.constant0._ZN10layer_norm13ln_bwd_kernelINS_13Kernel_traitsIf13__nv_bfloat16S2_S2_fjLj768ELj1ELj4ELj1ELj16ENS_18Kernel_traits_baseILj768EfS2_S2_S2_fjLj128EEEEELb1ELb1ELb1ELb1EEEvNS_9BwdParamsE)
        /*00fc*/ 	.short	0x0210
        /*00fe*/ 	.short	0x0128


	//----- nvinfo : EIATTR_SW_WAR
	.align		4
.L_2277:
        /*0100*/ 	.byte	0x04, 0x36
        /*0102*/ 	.short	(.L_2279 - .L_2278)
.L_2278:
        /*0104*/ 	.word	0x00000008
.L_2279:


//--------------------- .nv.info._ZN10layer_norm13ln_bwd_kernelINS_13Kernel_traitsI13__nv_bfloat16S2_fS2_fjLj768ELj1ELj4ELj1ELj16ENS_18Kernel_traits_baseILj768ES2_S2_fS2_fjLj128EEEEELb0ELb0ELb0ELb0EEEvNS_9BwdParamsE --------------------------
	.section	.nv.info._ZN10layer_norm13ln_bwd_kernelINS_13Kernel_traitsI13__nv_bfloat16S2_fS2_fjLj768ELj1ELj4ELj1ELj16ENS_18Kernel_traits_baseILj768ES2_S2_fS2_fjLj128EEEEELb0ELb0ELb0ELb0EEEvNS_9BwdParamsE,"",@"SHT_CUDA_INFO"
	.sectionflags	@""
	.align	4


	//----- nvinfo : EIATTR_CUDA_API_VERSION
	.align		4
        /*0000*/ 	.byte	0x04, 0x37
        /*0002*/ 	.short	(.L_2281 - .L_2280)
.L_2280:
        /*0004*/ 	.word	0x00000082


	//----- nvinfo : EIATTR_KPARAM_INFO
	.align		4
.L_2281:
        /*0008*/ 	.byte	0x04, 0x17
        /*000a*/ 	.short	(.L_2283 - .L_2282)
.L_2282:
        /*000c*/ 	.word	0x00000000
        /*0010*/ 	.short	0x0000
        /*0012*/ 	.short	0x0000
        /*0014*/ 	.byte	0x00, 0xf0, 0xa1, 0x04


	//----- nvinfo : EIATTR_SPARSE_MMA_MASK
	.align		4
.L_2283:
        /*0018*/ 	.byte	0x03, 0x50
        /*001a*/ 	.short	0x0000


	//----- nvinfo : EIATTR_MAXREG_COUNT
	.align		4
        /*001c*/ 	.byte	0x03, 0x1b
        /*001e*/ 	.short	0x00ff


	//----- nvinfo : EIATTR_NUM_BARRIERS
	.align		4
        /*0020*/ 	.byte	0x02, 0x4c
        /*0022*/ 	.byte	0x01
	.zero		1


	//----- nvinfo : EIATTR_MERCURY_ISA_VERSION
	.align		4
        /*0024*/ 	.byte	0x03, 0x5f
        /*0026*/ 	.short	0x0101


	//----- nvinfo : EIATTR_COOP_GROUP_MASK_REGIDS
	.align		4
        /*0028*/ 	.byte	0x04, 0x29
        /*002a*/ 	.short	(.L_2285 - .L_2284)


	//   ....[0]....
.L_2284:
        /*002c*/ 	.word	0xffffffff


	//   ....[1]....
        /*0030*/ 	.word	0xffffffff


	//   ....[2]....
        /*0034*/ 	.word	0xffffffff


	//   ....[3]....
        /*0038*/ 	.word	0xffffffff


	//   ....[4]....
        /*003c*/ 	.word	0xffffffff


	//   ....[5]....
        /*0040*/ 	.word	0xffffffff


	//   ....[6]....
        /*0044*/ 	.word	0xffffffff


	//   ....[7]....
        /*0048*/ 	.word	0xffffffff


	//   ....[8]....
        /*004c*/ 	.word	0xffffffff


	//   ....[9]....
        /*0050*/ 	.word	0xffffffff


	//   ....[10]....
        /*0054*/ 	.word	0x0500005c


	//   ....[11]....
        /*0058*/ 	.word	0x0500005c


	//   ....[12]....
        /*005c*/ 	.word	0x0500005c


	//   ....[13]....
        /*0060*/ 	.word	0x0500005c


	//   ....[14]....
        /*0064*/ 	.word	0x0500005c


	//   ....[15]....
        /*0068*/ 	.word	0x0500005c


	//   ....[16]....
        /*006c*/ 	.word	0x0500005c


	//   ....[17]....
        /*0070*/ 	.word	0x0500005c


	//   ....[18]....
        /*0074*/ 	.word	0x0500005c


	//   ....[19]....
        /*0078*/ 	.word	0x0500005c


	//----- nvinfo : EIATTR_COOP_GROUP_INSTR_OFFSETS
	.align		4
.L_2285:
        /*007c*/ 	.byte	0x04, 0x28
        /*007e*/ 	.short	(.L_2287 - .L_2286)


	//   ....[0]....
.L_2286:
        /*0080*/ 	.word	0x000017e0


	//   ....[1]....
        /*0084*/ 	.word	0x000017f0


	//   ....[2]....
        /*0088*/ 	.word	0x00001820


	//   ....[3]....
        /*008c*/ 	.word	0x00001830


	//   ....[4]....
        /*0090*/ 	.word	0x00001860


	//   ....[5]....
        /*0094*/ 	.word	0x00001870


	//   ....[6]....
        /*0098*/ 	.word	0x000018a0


	//   ....[7]....
        /*009c*/ 	.word	0x000018b0


	//   ....[8]....
        /*00a0*/ 	.word	0x000018e0


	//   ....[9]....
        /*00a4*/ 	.word	0x000018f0


	//   ....[10]....
        /*00a8*/ 	.word	0x000032c0


	//   ....[11]....
        /*00ac*/ 	.word	0x00003350


	//   ....[12]....
        /*00b0*/ 	.word	0x000033c0


	//   ....[13]....
        /*00b4*/ 	.word	0x00003420


	//   ....[14]....
        /*00b8*/ 	.word	0x00003490


	//   ....[15]....
        /*00bc*/ 	.word	0x000034f0


	//   ....[16]....
        /*00c0*/ 	.word	0x00003560


	//   ....[17]....
        /*00c4*/ 	.word	0x000035c0


	//   ....[18]....
        /*00c8*/ 	.word	0x00003630


	//   ....[19]....
        /*00cc*/ 	.word	0x00003690


	//----- nvinfo : EIATTR_EXIT_INSTR_OFFSETS
	.align		4
.L_2287:
        /*00d0*/ 	.byte	0x04, 0x1c
        /*00d2*/ 	.short	(.L_2289 - .L_2288)


	//   ....[0]....
.L_2288:
        /*00d4*/ 	.word	0x00003220


	//   ....[1]....
        /*00d8*/ 	.word	0x00003250


	//----- nvinfo : EIATTR_MAX_THREADS
	.align		4
.L_2289:
        /*00dc*/ 	.byte	0x04, 0x05
        /*00de*/ 	.short	(.L_2291 - .L_2290)
.L_2290:
        /*00e0*/ 	.word	0x00000080
        /*00e4*/ 	.word	0x00000001
        /*00e8*/ 	.word	0x00000001


	//----- nvinfo : EIATTR_CRS_STACK_SIZE
	.align		4
.L_2291:
        /*00ec*/ 	.byte	0x04, 0x1e
        /*00ee*/ 	.short	(.L_2293 - .L_2292)
.L_2292:
        /*00f0*/ 	.word	0x00000000


	//----- nvinfo : EIATTR_CBANK_PARAM_SIZE
	.align		4
.L_2293:
        /*00f4*/ 	.byte	0x03, 0x19
        /*00f6*/ 	.short	0x0128


	//----- nvinfo : EIATTR_PARAM_CBANK
	.align		4
        /*00f8*/ 	.byte	0x04, 0x0a
        /*00fa*/ 	.short	(.L_2295 - .L_2294)
	.align		4
.L_2294:
        /*00fc*/ 	.word	index@(.nv.constant0._ZN10layer_norm13ln_bwd_kernelINS_13Kernel_traitsI13__nv_bfloat16S2_fS2_fjLj768ELj1ELj4ELj1ELj16ENS_18Kernel_traits_baseILj768ES2_S2_fS2_fjLj128EEEEELb0ELb0ELb0ELb0EEEvNS_9BwdParamsE)
        /*0100*/ 	.short	0x0210
        /*0102*/ 	.short	0x0128


	//----- nvinfo : EIATTR_SW_WAR
	.align		4
.L_2295:
        /*0104*/ 	.byte	0x04, 0x36
        /*0106*/ 	.short	(.L_2297 - .L_2296)
.L_2296:
        /*0108*/ 	.word	0x00000008
.L_2297:


//--------------------- .nv.info._ZN10layer_norm13ln_bwd_kernelINS_13Kernel_traitsI13__nv_bfloat16S2_fS2_fjLj768ELj1ELj4ELj1ELj16ENS_18Kernel_traits_baseILj768ES2_S2_fS2_fjLj128EEEEELb0ELb0ELb0ELb1EEEvNS_9BwdParamsE --------------------------
	.section	.nv.info._ZN10layer_norm13ln_bwd_kernelINS_13Kernel_traitsI13__nv_bfloat16S2_fS2_fjLj768ELj1ELj4ELj1ELj16ENS_18Kernel_traits_baseILj768ES2_S2_fS2_fjLj128EEEEELb0ELb0ELb0ELb1EEEvNS_9BwdParamsE,"",@"SHT_CUDA_INFO"
	.sectionflags	@""
	.align	4


	//----- nvinfo : EIATTR_CUDA_API_VERSION
	.align		4
        /*0000*/ 	.byte	0x04, 0x37
        /*0002*/ 	.short	(.L_2299 - .L_2298)
.L_2298:
        /*0004*/ 	.word	0x00000082


	//----- nvinfo : EIATTR_KPARAM_INFO
	.align		4
.L_2299:
        /*0008*/ 	.byte	0x04, 0x17
        /*000a*/ 	.short	(.L_2301 - .L_2300)
.L_2300:
        /*000c*/ 	.word	0x00000000
        /*0010*/ 	.short	0x0000
        /*0012*/ 	.short	0x0000
        /*0014*/ 	.byte	0x00, 0xf0, 0xa1, 0x04


	//----- nvinfo : EIATTR_SPARSE_MMA_MASK
	.align		4
.L_2301:
        /*0018*/ 	.byte	0x03, 0x50
        /*001a*/ 	.short	0x0000


	//----- nvinfo : EIATTR_MAXREG_COUNT
	.align		4
        /*001c*/ 	.byte	0x03, 0x1b
        /*001e*/ 	.short	0x00ff


	//----- nvinfo : EIATTR_NUM_BARRIERS
	.align		4
        /*0020*/ 	.byte	0x02, 0x4c
        /*0022*/ 	.byte	0x01
	.zero		1


	//----- nvinfo : EIATTR_MERCURY_ISA_VERSION
	.align		4
        /*0024*/ 	.byte	0x03, 0x5f
        /*0026*/ 	.short	0x0101


	//----- nvinfo : EIATTR_COOP_GROUP_MASK_REGIDS
	.align		4
        /*0028*/ 	.byte	0x04, 0x29
        /*002a*/ 	.short	(.L_2303 - .L_2302)


	//   ....[0]....
.L_2302:
        /*002c*/ 	.word	0xffffffff


	//   ....[1]....
        /*0030*/ 	.word	0xffffffff


	//   ....[2]....
        /*0034*/ 	.word	0xffffffff


	//   ....[3]....
        /*0038*/ 	.word	0xffffffff


	//   ....[4]....
        /*003c*/ 	.word	0xffffffff


	//   ....[5]....
        /*0040*/ 	.word	0xffffffff


	//   ....[6]....
        /*0044*/ 	.word	0xffffffff


	//   ....[7]....
        /*0048*/ 	.word	0xffffffff


	//   ....[8]....
        /*004c*/ 	.word	0xffffffff


	//   ....[9]....
        /*0050*/ 	.word	0xffffffff


	//   ....[10]....
        /*0054*/ 	.word	0x050000aa


	//   ....[11]....
        /*0058*/ 	.word	0x050000aa


	//   ....[12]....
        /*005c*/ 	.word	0x050000aa


	//   ....[13]....
        /*0060*/ 	.word	0x050000aa


	//   ....[14]....
        /*0064*/ 	.word	0x050000aa


	//   ....[15]....
        /*0068*/ 	.word	0x050000aa


	//   ....[16]....
        /*006c*/ 	.word	0x050000aa


	//   ....[17]....
        /*0070*/ 	.word	0x050000aa


	//   ....[18]....
        /*0074*/ 	.word	0x050000aa


	//   ....[19]....
        /*0078*/ 	.word	0x050000aa


	//----- nvinfo : EIATTR_COOP_GROUP_INSTR_OFFSETS
	.align		4
.L_2303:
        /*007c*/ 	.byte	0x04, 0x28
        /*007e*/ 	.short	(.L_2305 - .L_2304)


	//   ....[0]....
.L_2304:
        /*0080*/ 	.word	0x00001740


	//   ....[1]....
        /*0084*/ 	.word	0x00001770


	//   ....[2]....
        /*0088*/ 	.word	0x00001790


	//   ....[3]....
        /*008c*/ 	.word	0x000017d0


	//   ....[4]....
        /*0090*/ 	.word	0x000017e0


	//   ....[5]....
        /*0094*/ 	.word	0x00001810


	//   ....[6]....
        /*0098*/ 	.word	0x00001830


	//   ....[7]....
        /*009c*/ 	.word	0x00001880


	//   ....[8]....
        /*00a0*/ 	.word	0x00001890


	//   ....[9]....
        /*00a4*/ 	.word	0x000018c0


	//   ....[10]....
        /*00a8*/ 	.word	0x00003130


	//   ....[11]....
        /*00ac*/ 	.word	0x000031c0


	//   ....[12]....
        /*00b0*/ 	.word	0x00003250


	//   ....[13]....
        /*00b4*/ 	.word	0x000032b0


	//   ....[14]....
        /*00b8*/ 	.word	0x00003330


	//   ....[15]....
        /*00bc*/ 	.word	0x00003390


	//   ....[16]....
        /*00c0*/ 	.word	0x00003410


	//   ....[17]....
        /*00c4*/ 	.word	0x00003490


	//   ....[18]....
        /*00c8*/ 	.word	0x00003500


	//   ....[19]....
        /*00cc*/ 	.word	0x00003570


	//----- nvinfo : EIATTR_EXIT_INSTR_OFFSETS
	.align		4
.L_2305:
        /*00d0*/ 	.byte	0x04, 0x1c
        /*00d2*/ 	.short	(.L_2307 - .L_2306)


	//   ....[0]....
.L_2306:
        /*00d4*/ 	.word	0x000030c0


	//----- nvinfo : EIATTR_MAX_THREADS
	.align		4
.L_2307:
        /*00d8*/ 	.byte	0x04, 0x05
        /*00da*/ 	.short	(.L_2309 - .L_2308)
.L_2308:
        /*00dc*/ 	.word	0x00000080
        /*00e0*/ 	.word	0x00000001
        /*00e4*/ 	.word	0x00000001


	//----- nvinfo : EIATTR_CRS_STACK_SIZE
	.align		4
.L_2309:
        /*00e8*/ 	.byte	0x04, 0x1e
        /*00ea*/ 	.short	(.L_2311 - .L_2310)
.L_2310:
        /*00ec*/ 	.word	0x00000000


	//----- nvinfo : EIATTR_CBANK_PARAM_SIZE
	.align		4
.L_2311:
        /*00f0*/ 	.byte	0x03, 0x19
        /*00f2*/ 	.short	0x0128


	//----- nvinfo : EIATTR_PARAM_CBANK
	.align		4
        /*00f4*/ 	.byte	0x04, 0x0a
        /*00f6*/ 	.short	(.L_2313 - .L_2312)
	.align		4
.L_2312:
        /*00f8*/ 	.word	index@(.nv.constant0._ZN10layer_norm13ln_bwd_kernelINS_13Kernel_traitsI13__nv_bfloat16S2_fS2_fjLj768ELj1ELj4ELj1ELj16ENS_18Kernel_traits_baseILj768ES2_S2_fS2_fjLj128EEEEELb0ELb0ELb0ELb1EEEvNS_9BwdParamsE)
        /*00fc*/ 	.short	0x0210
        /*00fe*/ 	.short	0x0128


	//----- nvinfo : EIATTR_SW_WAR
	.align		4
.L_2313:
        /*0100*/ 	.byte	0x04, 0x36
        /*0102*/ 	.short	(.L_2315 - .L_2314)
.L_2314:
        /*0104*/ 	.word	0x00000008
.L_2315:


//--------------------- .nv.info._ZN10layer_norm13ln_bwd_kernelINS_13Kernel_traitsI13__nv_bfloat16S2_fS2_fjLj768ELj1ELj4ELj1ELj16ENS_18Kernel_traits_baseILj768ES2_S2_fS2_fjLj128EEEEELb0ELb0ELb1ELb0EEEvNS_9BwdParamsE --------------------------
	.section	.nv.info._ZN10layer_norm13ln_bwd_kernelINS_13Kernel_traitsI13__nv_bfloat16S2_fS2_fjLj768ELj1ELj4ELj1ELj16ENS_18Kernel_traits_baseILj768ES2_S2_fS2_fjLj128EEEEELb0ELb0ELb1ELb0EEEvNS_9BwdParamsE,"",@"SHT_CUDA_INFO"
	.sectionflags	@""
	.align	4


	//----- nvinfo : EIATTR_CUDA_API_VERSION
	.align		4
        /*0000*/ 	.byte	0x04, 0x37
        /*0002*/ 	.short	(.L_2317 - .L_2316)
.L_2316:
        /*0004*/ 	.word	0x00000082


	//----- nvinfo : EIATTR_KPARAM_INFO
	.align		4
.L_2317:
        /*0008*/ 	.byte	0x04, 0x17
        /*000a*/ 	.short	(.L_2319 - .L_2318)
.L_2318:
        /*000c*/ 	.word	0x00000000
        /*0010*/ 	.short	0x0000
        /*0012*/ 	.short	0x0000
        /*0014*/ 	.byte	0x00, 0xf0, 0xa1, 0x04


	//----- nvinfo : EIATTR_SPARSE_MMA_MASK
	.align		4
.L_2319:
        /*0018*/ 	.byte	0x03, 0x50
        /*001a*/ 	.short	0x0000


	//----- nvinfo : EIATTR_MAXREG_COUNT
	.align		4
        /*001c*/ 	.byte	0x03, 0x1b
        /*001e*/ 	.short	0x00ff


	//----- nvinfo : EIATTR_NUM_BARRIERS
	.align		4
        /*0020*/ 	.byte	0x02, 0x4c
        /*0022*/ 	.byte	0x01
	.zero		1


	//----- nvinfo : EIATTR_MERCURY_ISA_VERSION
	.align		4
        /*0024*/ 	.byte	0x03, 0x5f
        /*0026*/ 	.short	0x0101


	//----- nvinfo : EIATTR_COOP_GROUP_MASK_REGIDS
	.align		4
        /*0028*/ 	.byte	0x04, 0x29
        /*002a*/ 	.short	(.L_2321 - .L_2320)


	//   ....[0]....
.L_2320:
        /*002c*/ 	.word	0xffffffff


	//   ....[1]....
        /*0030*/ 	.word	0xffffffff


	//   ....[2]....
        /*0034*/ 	.word	0xffffffff


	//   ....[3]....
        /*0038*/ 	.word	0xffffffff


	//   ....[4]....
        /*003c*/ 	.word	0xffffffff


	//   ....[5]....
        /*0040*/ 	.word	0xffffffff


	//   ....[6]....
        /*0044*/ 	.word	0xffffffff


	//   ....[7]....
        /*0048*/ 	.word	0xffffffff


	//   ....[8]....
        /*004c*/ 	.word	0xffffffff


	//   ....[9]....
        /*0050*/ 	.word	0xffffffff


	//   ....[10]....
        /*0054*/ 	.word	0x05000060


	//   ....[11]....
        /*0058*/ 	.word	0x05000060


	//   ....[12]....
        /*005c*/ 	.word	0x05000060


	//   ....[13]....
        /*0060*/ 	.word	0x05000060


	//   ....[14]....
        /*0064*/ 	.word	0x05000060


	//   ....[15]....
        /*0068*/ 	.word	0x05000060


	//   ....[16]....
        /*006c*/ 	.word	0x05000060


	//   ....[17]....
        /*0070*/ 	.word	0x05000060


	//   ....[18]....
        /*0074*/ 	.word	0x05000060


	//   ....[19]....
        /*0078*/ 	.word	0x05000060


	//----- nvinfo : EIATTR_COOP_GROUP_INSTR_OFFSETS
	.align		4
.L_2321:
        /*007c*/ 	.byte	0x04, 0x28
        /*007e*/ 	.short	(.L_2323 - .L_2322)


	//   ....[0]....
.L_2322:
        /*0080*/ 	.word	0x00001a00


	//   ....[1]....
        /*0084*/ 	.word	0x00001a10


	//   ....[2]....
        /*0088*/ 	.word	0x00001a40


	//   ....[3]....
        /*008c*/ 	.word	0x00001a50


	//   ....[4]....
        /*0090*/ 	.word	0x00001a80


	//   ....[5]....
        /*0094*/ 	.word	0x00001a90


	//   ....[6]....
        /*0098*/ 	.word	0x00001ac0


	//   ....[7]....
        /*009c*/ 	.word	0x00001ad0


	//   ....[8]....
        /*00a0*/ 	.word	0x00001b00


	//   ....[9]....
        /*00a4*/ 	.word	0x00001b10


	//   ....[10]....
        /*00a8*/ 	.word	0x00004620


	//   ....[11]....
        /*00ac*/ 	.word	0x000046b0


	//   ....[12]....
        /*00b0*/ 	.word	0x00004720


	//   ....[13]....
        /*00b4*/ 	.word	0x00004780


	//   ....[14]....
        /*00b8*/ 	.word	0x000047f0


	//   ....[15]....
        /*00bc*/ 	.word	0x00004850


	//   ....[16]....
        /*00c0*/ 	.word	0x000048c0


	//   ....[17]....
        /*00c4*/ 	.word	0x00004920


	//   ....[18]....
        /*00c8*/ 	.word	0x00004990


	//   ....[19]....
        /*00cc*/ 	.word	0x000049f0


	//----- nvinfo : EIATTR_EXIT_INSTR_OFFSETS
	.align		4
.L_2323:
        /*00d0*/ 	.byte	0x04, 0x1c
        /*00d2*/ 	.short	(.L_2325 - .L_2324)


	//   ....[0]....
.L_2324:
        /*00d4*/ 	.word	0x00004580


	//   ....[1]....
        /*00d8*/ 	.word	0x000045b0


	//----- nvinfo : EIATTR_MAX_THREADS
	.align		4
.L_2325:
        /*00dc*/ 	.byte	0x04, 0x05
        /*00de*/ 	.short	(.L_2327 - .L_2326)
.L_2326:
        /*00e0*/ 	.word	0x00000080
        /*00e4*/ 	.word	0x00000001
        /*00e8*/ 	.word	0x00000001


	//----- nvinfo : EIATTR_CRS_STACK_SIZE
	.align		4
.L_2327:
        /*00ec*/ 	.byte	0x04, 0x1e
        /*00ee*/ 	.short	(.L_2329 - .L_2328)
.L_2328:
        /*00f0*/ 	.word	0x00000000


	//----- nvinfo : EIATTR_CBANK_PARAM_SIZE
	.align		4
.L_2329:
        /*00f4*/ 	.byte	0x03, 0x19
        /*00f6*/ 	.short	0x0128


	//----- nvinfo : EIATTR_PARAM_CBANK
	.align		4
        /*00f8*/ 	.byte	0x04, 0x0a
        /*00fa*/ 	.short	(.L_2331 - .L_2330)
	.align		4
.L_2330:
        /*00fc*/ 	.word	index@(.nv.constant0._ZN10layer_norm13ln_bwd_kernelINS_13Kernel_traitsI13__nv_bfloat16S2_fS2_fjLj768ELj1ELj4ELj1ELj16ENS_18Kernel_traits_baseILj768ES2_S2_fS2_fjLj128EEEEELb0ELb0ELb1ELb0EEEvNS_9BwdParamsE)
        /*0100*/ 	.short	0x0210
        /*0102*/ 	.short	0x0128


	//----- nvinfo : EIATTR_SW_WAR
	.align		4
.L_2331:
        /*0104*/ 	.byte	0x04, 0x36
        /*0106*/ 	.short	(.L_2333 - .L_2332)
.L_2332:
        /*0108*/ 	.word	0x00000008
.L_2333:


//--------------------- .nv.info._ZN10layer_norm13ln_bwd_kernelINS_13Kernel_traitsI13__nv_bfloat16S2_fS2_fjLj768ELj1ELj4ELj1ELj16ENS_18Kernel_traits_baseILj768ES2_S2_fS2_fjLj128EEEEELb0ELb0ELb1ELb1EEEvNS_9BwdParamsE --------------------------
	.section	.nv.info._ZN10layer_norm13ln_bwd_kernelINS_13Kernel_traitsI13__nv_bfloat16S2_fS2_fjLj768ELj1ELj4ELj1ELj16ENS_18Kernel_traits_baseILj768ES2_S2_fS2_fjLj128EEEEELb0ELb0ELb1ELb1EEEvNS_9BwdParamsE,"",@"SHT_CUDA_INFO"
	.sectionflags	@""
	.align	4


	//----- nvinfo : EIATTR_CUDA_API_VERSION
	.align		4
        /*0000*/ 	.byte	0x04, 0x37
        /*0002*/ 	.short	(.L_2335 - .L_2334)
.L_2334:
        /*0004*/ 	.word	0x00000082


	//----- nvinfo : EIATTR_KPARAM_INFO
	.align		4
.L_2335:
        /*0008*/ 	.byte	0x04, 0x17
        /*000a*/ 	.short	(.L_2337 - .L_2336)
.L_2336:
        /*000c*/ 	.word	0x00000000
        /*0010*/ 	.short	0x0000
        /*0012*/ 	.short	0x0000
        /*0014*/ 	.byte	0x00, 0xf0, 0xa1, 0x04


	//----- nvinfo : EIATTR_SPARSE_MMA_MASK
	.align		4
.L_2337:
        /*0018*/ 	.byte	0x03, 0x50
        /*001a*/ 	.short	0x0000


	//----- nvinfo : EIATTR_MAXREG_COUNT
	.align		4
        /*001c*/ 	.byte	0x03, 0x1b
        /*001e*/ 	.short	0x00ff


	//----- nvinfo : EIATTR_NUM_BARRIERS
	.align		4
        /*0020*/ 	.byte	0x02, 0x4c
        /*0022*/ 	.byte	0x01
	.zero		1


	//----- nvinfo : EIATTR_MERCURY_ISA_VERSION
	.align		4
        /*0024*/ 	.byte	0x03, 0x5f
        /*0026*/ 	.short	0x0101


	//----- nvinfo : EIATTR_COOP_GROUP_MASK_REGIDS
	.align		4
        /*0028*/ 	.byte	0x04, 0x29
        /*002a*/ 	.short	(.L_2339 - .L_2338)


	//   ....[0]....
.L_2338:
        /*002c*/ 	.word	0xffffffff


	//   ....[1]....
        /*0030*/ 	.word	0xffffffff


	//   ....[2]....
        /*0034*/ 	.word	0xffffffff


	//   ....[3]....
        /*0038*/ 	.word	0xffffffff


	//   ....[4]....
        /*003c*/ 	.word	0xffffffff


	//   ....[5]....
        /*0040*/ 	.word	0xffffffff


	//   ....[6]....
        /*0044*/ 	.word	0xffffffff


	//   ....[7]....
        /*0048*/ 	.word	0xffffffff


	//   ....[8]....
        /*004c*/ 	.word	0xffffffff


	//   ....[9]....
        /*0050*/ 	.word	0xffffffff


	//   ....[10]....
        /*0054*/ 	.word	0x05000062


	//   ....[11]....
        /*0058*/ 	.word	0x05000062


	//   ....[12]....
        /*005c*/ 	.word	0x05000062


	//   ....[13]....
        /*0060*/ 	.word	0x05000062


	//   ....[14]....
        /*0064*/ 	.word	0x05000062


	//   ....[15]....
        /*0068*/ 	.word	0x05000062


	//   ....[16]....
        /*006c*/ 	.word	0x05000062


	//   ....[17]....
        /*0070*/ 	.word	0x05000062


	//   ....[18]....
        /*0074*/ 	.word	0x05000062


	//   ....[19]....
        /*0078*/ 	.word	0x05000062


	//----- nvinfo : EIATTR_COOP_GROUP_INSTR_OFFSETS
	.align		4
.L_2339:
        /*007c*/ 	.byte	0x04, 0x28
        /*007e*/ 	.short	(.L_2341 - .L_2340)


	//   ....[0]....
.L_2340:
        /*0080*/ 	.word	0x00001880


	//   ....[1]....
        /*0084*/ 	.word	0x00001890


	//   ....[2]....
        /*0088*/ 	.word	0x000018c0


	//   ....[3]....
        /*008c*/ 	.word	0x000018d0


	//   ....[4]....
        /*0090*/ 	.word	0x00001900


	//   ....[5]....
        /*0094*/ 	.word	0x00001910


	//   ....[6]....
        /*0098*/ 	.word	0x00001940


	//   ....[7]....
        /*009c*/ 	.word	0x00001950


	//   ....[8]....
        /*00a0*/ 	.word	0x00001980


	//   ....[9]....
        /*00a4*/ 	.word	0x00001990


	//   ....[10]....
        /*00a8*/ 	.word	0x00003f80


	//   ....[11]....
        /*00ac*/ 	.word	0x00004010


	//   ....[12]....
        /*00b0*/ 	.word	0x00004080


	//   ....[13]....
        /*00b4*/ 	.word	0x000040e0


	//   ....[14]....
        /*00b8*/ 	.word	0x00004150


	//   ....[15]....
        /*00bc*/ 	.word	0x000041b0


	//   ....[16]....
        /*00c0*/ 	.word	0x00004220


	//   ....[17]....
        /*00c4*/ 	.word	0x00004280


	//   ....[18]....
        /*00c8*/ 	.word	0x000042f0


	//   ....[19]....
        /*00cc*/ 	.word	0x00004350


	//----- nvinfo : EIATTR_EXIT_INSTR_OFFSETS
	.align		4
.L_2341:
        /*00d0*/ 	.byte	0x04, 0x1c
        /*00d2*/ 	.short	(.L_2343 - .L_2342)


	//   ....[0]....
.L_2342:
        /*00d4*/ 	.word	0x00003f10


	//----- nvinfo : EIATTR_MAX_THREADS
	.align		4
.L_2343:
        /*00d8*/ 	.byte	0x04, 0x05
        /*00da*/ 	.short	(.L_2345 - .L_2344)
.L_2344:
        /*00dc*/ 	.word	0x00000080
        /*00e0*/ 	.word	0x00000001
        /*00e4*/ 	.word	0x00000001


	//----- nvinfo : EIATTR_CRS_STACK_SIZE
	.align		4
.L_2345:
        /*00e8*/ 	.byte	0x04, 0x1e
        /*00ea*/ 	.short	(.L_2347 - .L_2346)
.L_2346:
        /*00ec*/ 	.word	0x00000000


	//----- nvinfo : EIATTR_CBANK_PARAM_SIZE
	.align		4
.L_2347:
        /*00f0*/ 	.byte	0x03, 0x19
        /*00f2*/ 	.short	0x0128


	//----- nvinfo : EIATTR_PARAM_CBANK
	.align		4
        /*00f4*/ 	.byte	0x04, 0x0a
        /*00f6*/ 	.short	(.L_2349 - .L_2348)
	.align		4
.L_2348:
        /*00f8*/ 	.word	index@(.nv.constant0._ZN10layer_norm13ln_bwd_kernelINS_13Kernel_traitsI13__nv_bfloat16S2_fS2_fjLj768ELj1ELj4ELj1ELj16ENS_18Kernel_traits_baseILj768ES2_S2_fS2_fjLj128EEEEELb0ELb0ELb1ELb1EEEvNS_9BwdParamsE)
        /*00fc*/ 	.short	0x0210
        /*00fe*/ 	.short	0x0128


	//----- nvinfo : EIATTR_SW_WAR
	.align		4
.L_2349:
        /*0100*/ 	.byte	0x04, 0x36
        /*0102*/ 	.short	(.L_2351 - .L_2350)
.L_2350:
        /*0104*/ 	.word	0x00000008
.L_2351:


//--------------------- .nv.info._ZN10layer_norm13ln_bwd_kernelINS_13Kernel_traitsI13__nv_bfloat16S2_fS2_fjLj768ELj1ELj4ELj1ELj16ENS_18Kernel_traits_baseILj768ES2_S2_fS2_fjLj128EEEEELb0ELb1ELb0ELb0EEEvNS_9BwdParamsE --------------------------
	.section	.nv.info._ZN10layer_norm13ln_bwd_kernelINS_13Kernel_traitsI13__nv_bfloat16S2_fS2_fjLj768ELj1ELj4ELj1ELj16ENS_18Kernel_traits_baseILj768ES2_S2_fS2_fjLj128EEEEELb0ELb1ELb0ELb0EEEvNS_9BwdParamsE,"",@"SHT_CUDA_INFO"
	.sectionflags	@""
	.align	4


	//----- nvinfo : EIATTR_CUDA_API_VERSION
	.align		4
        /*0000*/ 	.byte	0x04, 0x37
        /*0002*/ 	.short	(.L_2353 - .L_2352)
.L_2352:
        /*0004*/ 	.word	0x00000082


	//----- nvinfo : EIATTR_KPARAM_INFO
	.align		4
.L_2353:
        /*0008*/ 	.byte	0x04, 0x17
        /*000a*/ 	.short	(.L_2355 - .L_2354)
.L_2354:
        /*000c*/ 	.word	0x00000000
        /*0010*/ 	.short	0x0000
        /*0012*/ 	.short	0x0000
        /*0014*/ 	.byte	0x00, 0xf0, 0xa1, 0x04


	//----- nvinfo : EIATTR_SPARSE_MMA_MASK
	.align		4
.L_2355:
        /*0018*/ 	.byte	0x03, 0x50
        /*001a*/ 	.short	0x0000


	//----- nvinfo : EIATTR_MAXREG_COUNT
	.align		4
        /*001c*/ 	.byte	0x03, 0x1b
        /*001e*/ 	.short	0x00ff


	//----- nvinfo : EIATTR_NUM_BARRIERS
	.align		4
        /*0020*/ 	.byte	0x02, 0x4c
        /*0022*/ 	.byte	0x01
	.zero		1


	//----- nvinfo : EIATTR_MERCURY_ISA_VERSION
	.align		4
        /*0024*/ 	.byte	0x03, 0x5f
        /*0026*/ 	.short	0x0101


	//----- nvinfo : EIATTR_COOP_GROUP_MASK_REGIDS
	.align		4
        /*0028*/ 	.byte	0x04, 0x29
        /*002a*/ 	.short	(.L_2357 - .L_2356)


	//   ....[0]....
.L_2356:
        /*002c*/ 	.word	0xffffffff


	//   ....[1]....
        /*0030*/ 	.word	0xffffffff


	//   ....[2]....
        /*0034*/ 	.word	0xffffffff


	//   ....[3]....
        /*0038*/ 	.word	0xffffffff


	//   ....[4]....
        /*003c*/ 	.word	0xffffffff


	//   ....[5]....
        /*0040*/ 	.word	0xffffffff


	//   ....[6]....
        /*0044*/ 	.word	0xffffffff


	//   ....[7]....
        /*0048*/ 	.word	0xffffffff


	//   ....[8]....
        /*004c*/ 	.word	0xffffffff


	//   ....[9]....
        /*0050*/ 	.word	0xffffffff


	//   ....[10]....
        /*0054*/ 	.word	0x05000094


	//   ....[11]....
        /*0058*/ 	.word	0x05000094


	//   ....[12]....
        /*005c*/ 	.word	0x05000094


	//   ....[13]....
        /*0060*/ 	.word	0x05000094


	//   ....[14]....
        /*0064*/ 	.word	0x05000094


	//   ....[15]....
        /*0068*/ 	.word	0x05000094


	//   ....[16]....
        /*006c*/ 	.word	0x05000094


	//   ....[17]....
        /*0070*/ 	.word	0x05000094


	//   ....[18]....
        /*0074*/ 	.word	0x05000094


	//   ....[19]....
        /*0078*/ 	.word	0x05000094


	//----- nvinfo : EIATTR_COOP_GROUP_INSTR_OFFSETS
	.align		4
.L_2357:
        /*007c*/ 	.byte	0x04, 0x28
        /*007e*/ 	.short	(.L_2359 - .L_2358)


	//   ....[0]....
.L_2358:
        /*0080*/ 	.word	0x00001b90


	//   ....[1]....
        /*0084*/ 	.word	0x00001ba0


	//   ....[2]....
        /*0088*/ 	.word	0x00001bd0


	//   ....[3]....
        /*008c*/ 	.word	0x00001be0


	//   ....[4]....
        /*0090*/ 	.word	0x00001c10


	//   ....[5]....
        /*0094*/ 	.word	0x00001c20


	//   ....[6]....
        /*0098*/ 	.word	0x00001c50


	//   ....[7]....
        /*009c*/ 	.word	0x00001c60


	//   ....[8]....
        /*00a0*/ 	.word	0x00001c90


	//   ....[9]....
        /*00a4*/ 	.word	0x00001ca0


	//   ....[10]....
        /*00a8*/ 	.word	0x000042a0


	//   ....[11]....
        /*00ac*/ 	.word	0x00004330


	//   ....[12]....
        /*00b0*/ 	.word	0x000043a0


	//   ....[13]....
        /*00b4*/ 	.word	0x00004400


	//   ....[14]....
        /*00b8*/ 	.word	0x00004470


	//   ....[15]....
        /*00bc*/ 	.word	0x000044d0


	//   ....[16]....
        /*00c0*/ 	.word	0x00004540


	//   ....[17]....
        /*00c4*/ 	.word	0x000045a0


	//   ....[18]....
        /*00c8*/ 	.word	0x00004610


	//   ....[19]....
        /*00cc*/ 	.word	0x00004670


	//----- nvinfo : EIATTR_EXIT_INSTR_OFFSETS
	.align		4
.L_2359:
        /*00d0*/ 	.byte	0x04, 0x1c
        /*00d2*/ 	.short	(.L_2361 - .L_2360)


	//   ....[0]....
.L_2360:
        /*00d4*/ 	.word	0x000041b0


	//   ....[1]....
        /*00d8*/ 	.word	0x00004230


	//----- nvinfo : EIATTR_MAX_THREADS
	.align		4
.L_2361:
        /*00dc*/ 	.byte	0x04, 0x05
        /*00de*/ 	.short	(.L_2363 - .L_2362)
.L_2362:
        /*00e0*/ 	.word	0x00000080
        /*00e4*/ 	.word	0x00000001
        /*00e8*/ 	.word	0x00000001


	//----- nvinfo : EIATTR_CRS_STACK_SIZE
	.align		4
.L_2363:
        /*00ec*/ 	.byte	0x04, 0x1e
        /*00ee*/ 	.short	(.L_2365 - .L_2364)
.L_2364:
        /*00f0*/ 	.word	0x00000000


	//----- nvinfo : EIATTR_CBANK_PARAM_SIZE
	.align		4
.L_2365:
        /*00f4*/ 	.byte	0x03, 0x19
        /*00f6*/ 	.short	0x0128


	//----- nvinfo : EIATTR_PARAM_CBANK
	.align		4
        /*00f8*/ 	.byte	0x04, 0x0a
        /*00fa*/ 	.short	(.L_2367 - .L_2366)
	.align		4
.L_2366:
        /*00fc*/ 	.word	index@(.nv.constant0._ZN10layer_norm13ln_bwd_kernelINS_13Kernel_traitsI13__nv_bfloat16S2_fS2_fjLj768ELj1ELj4ELj1ELj16ENS_18Kernel_traits_baseILj768ES2_S2_fS2_fjLj128EEEEELb0ELb1ELb0ELb0EEEvNS_9BwdParamsE)
        /*0100*/ 	.short	0x0210
        /*0102*/ 	.short	0x0128


	//----- nvinfo : EIATTR_SW_WAR
	.align		4
.L_2367:
        /*0104*/ 	.byte	0x04, 0x36
        /*0106*/ 	.short	(.L_2369 - .L_2368)
.L_2368:
        /*0108*/ 	.word	0x00000008
.L_2369:


//--------------------- .nv.info._ZN10layer_norm13ln_bwd_kernelINS_13Kernel_traitsI13__nv_bfloat16S2_fS2_fjLj768ELj1ELj4ELj1ELj16ENS_18Kernel_traits_baseILj768ES2_S2_fS2_fjLj128EEEEELb0ELb1ELb0ELb1EEEvNS_9BwdParamsE --------------------------
	.section	.nv.info._ZN10layer_norm13ln_bwd_kernelINS_13Kernel_traitsI13__nv_bfloat16S2_fS2_fjLj768ELj1ELj4ELj1ELj16ENS_18Kernel_traits_baseILj768ES2_S2_fS2_fjLj128EEEEELb0ELb1ELb0ELb1EEEvNS_9BwdParamsE,"",@"SHT_CUDA_INFO"
	.sectionflags	@""
	.align	4


	//----- nvinfo : EIATTR_CUDA_API_VERSION
	.align		4
        /*0000*/ 	.byte	0x04, 0x37
        /*0002*/ 	.short	(.L_2371 - .L_2370)
.L_2370:
        /*0004*/ 	.word	0x00000082


	//----- nvinfo : EIATTR_KPARAM_INFO
	.align		4
.L_2371:
        /*0008*/ 	.byte	0x04, 0x17
        /*000a*/ 	.short	(.L_2373 - .L_2372)
.L_2372:
        /*000c*/ 	.word	0x00000000
        /*0010*/ 	.short	0x0000
        /*0012*/ 	.short	0x0000
        /*0014*/ 	.byte	0x00, 0xf0, 0xa1, 0x04


	//----- nvinfo : EIATTR_SPARSE_MMA_MASK
	.align		4
.L_2373:
        /*0018*/ 	.byte	0x03, 0x50
        /*001a*/ 	.short	0x0000


	//----- nvinfo : EIATTR_MAXREG_COUNT
	.align		4
        /*001c*/ 	.byte	0x03, 0x1b
        /*001e*/ 	.short	0x00ff


	//----- nvinfo : EIATTR_NUM_BARRIERS
	.align		4
        /*0020*/ 	.byte	0x02, 0x4c
        /*0022*/ 	.byte	0x01
	.zero		1


	//----- nvinfo : EIATTR_MERCURY_ISA_VERSION
	.align		4
        /*0024*/ 	.byte	0x03, 0x5f
        /*0026*/ 	.short	0x0101


	//----- nvinfo : EIATTR_COOP_GROUP_MASK_REGIDS
	.align		4
        /*0028*/ 	.byte	0x04, 0x29
        /*002a*/ 	.short	(.L_2375 - .L_2374)


	//   ....[0]....
.L_2374:
        /*002c*/ 	.word	0xffffffff


	//   ....[1]....
        /*0030*/ 	.word	0xffffffff


	//   ....[2]....
        /*0034*/ 	.word	0xffffffff


	//   ....[3]....
        /*0038*/ 	.word	0xffffffff


	//   ....[4]....
        /*003c*/ 	.word	0xffffffff


	//   ....[5]....
        /*0040*/ 	.word	0xffffffff


	//   ....[6]....
        /*0044*/ 	.word	0xffffffff


	//   ....[7]....
        /*0048*/ 	.word	0xffffffff


	//   ....[8]....
        /*004c*/ 	.word	0xffffffff


	//   ....[9]....
        /*0050*/ 	.word	0xffffffff


	//   ....[10]....
        /*0054*/ 	.word	0x050000ce


	//   ....[11]....
        /*0058*/ 	.word	0x050000ce


	//   ....[12]....
        /*005c*/ 	.word	0x050000ce


	//   ....[13]....
        /*0060*/ 	.word	0x050000ce


	//   ....[14]....
        /*0064*/ 	.word	0x050000ce


	//   ....[15]....
        /*0068*/ 	.word	0x050000ce


	//   ....[16]....
        /*006c*/ 	.word	0x050000ce


	//   ....[17]....
        /*0070*/ 	.word	0x050000ce


	//   ....[18]....
        /*0074*/ 	.word	0x050000ce


	//   ....[19]....
        /*0078*/ 	.word	0x050000ce


	//----- nvinfo : EIATTR_COOP_GROUP_INSTR_OFFSETS
	.align		4
.L_2375:
        /*007c*/ 	.byte	0x04, 0x28
        /*007e*/ 	.short	(.L_2377 - .L_2376)


	//   ....[0]....
.L_2376:
        /*0080*/ 	.word	0x00001b70


	//   ....[1]....
        /*0084*/ 	.word	0x00001b80


	//   ....[2]....
        /*0088*/ 	.word	0x00001bb0


	//   ....[3]....
        /*008c*/ 	.word	0x00001bc0


	//   ....[4]....
        /*0090*/ 	.word	0x00001bf0


	//   ....[5]....
        /*0094*/ 	.word	0x00001c00


	//   ....[6]....
        /*0098*/ 	.word	0x00001c30


	//   ....[7]....
        /*009c*/ 	.word	0x00001c40


	//   ....[8]....
        /*00a0*/ 	.word	0x00001c70


	//   ....[9]....
        /*00a4*/ 	.word	0x00001c80


	//   ....[10]....
        /*00a8*/ 	.word	0x00003fa0


	//   ....[11]....
        /*00ac*/ 	.word	0x00004030


	//   ....[12]....
        /*00b0*/ 	.word	0x000040a0


	//   ....[13]....
        /*00b4*/ 	.word	0x00004100


	//   ....[14]....
        /*00b8*/ 	.word	0x00004170


	//   ....[15]....
        /*00bc*/ 	.word	0x000041d0


	//   ....[16]....
        /*00c0*/ 	.word	0x00004240


	//   ....[17]....
        /*00c4*/ 	.word	0x000042a0


	//   ....[18]....
        /*00c8*/ 	.word	0x00004310


	//   ....[19]....
        /*00cc*/ 	.word	0x00004370


	//----- nvinfo : EIATTR_EXIT_INSTR_OFFSETS
	.align		4
.L_2377:
        /*00d0*/ 	.byte	0x04, 0x1c
        /*00d2*/ 	.short	(.L_2379 - .L_2378)


	//   ....[0]....
.L_2378:
        /*00d4*/ 	.word	0x00003f30


	//----- nvinfo : EIATTR_MAX_THREADS
	.align		4
.L_2379:
        /*00d8*/ 	.byte	0x04, 0x05
        /*00da*/ 	.short	(.L_2381 - .L_2380)
.L_2380:
        /*00dc*/ 	.word	0x00000080
        /*00e0*/ 	.word	0x00000001
        /*00e4*/ 	.word	0x00000001


	//----- nvinfo : EIATTR_CRS_STACK_SIZE
	.align		4
.L_2381:
        /*00e8*/ 	.byte	0x04, 0x1e
        /*00ea*/ 	.short	(.L_2383 - .L_2382)
.L_2382:
        /*00ec*/ 	.word	0x00000000


	//----- nvinfo : EIATTR_CBANK_PARAM_SIZE
	.align		4
.L_2383:
        /*00f0*/ 	.byte	0x03, 0x19
        /*00f2*/ 	.short	0x0128


	//----- nvinfo : EIATTR_PARAM_CBANK
	.align		4
        /*00f4*/ 	.byte	0x04, 0x0a
        /*00f6*/ 	.short	(.L_2385 - .L_2384)
	.align		4
.L_2384:
        /*00f8*/ 	.word	index@(.nv.constant0._ZN10layer_norm13ln_bwd_kernelINS_13Kernel_traitsI13__nv_bfloat16S2_fS2_fjLj768ELj1ELj4ELj1ELj16ENS_18Kernel_traits_baseILj768ES2_S2_fS2_fjLj128EEEEELb0ELb1ELb0ELb1EEEvNS_9BwdParamsE)
        /*00fc*/ 	.short	0x0210
        /*00fe*/ 	.short	0x0128


	//----- nvinfo : EIATTR_SW_WAR
	.align		4
.L_2385:
        /*0100*/ 	.byte	0x04, 0x36
        /*0102*/ 	.short	(.L_2387 - .L_2386)
.L_2386:
        /*0104*/ 	.word	0x00000008
.L_2387:


//--------------------- .nv.info._ZN10layer_norm13ln_bwd_kernelINS_13Kernel_traitsI13__nv_bfloat16S2_fS2_fjLj768ELj1ELj4ELj1ELj16ENS_18Kernel_traits_baseILj768ES2_S2_fS2_fjLj128EEEEELb0ELb1ELb1ELb0EEEvNS_9BwdParamsE --------------------------
	.section	.nv.info._ZN10layer_norm13ln_bwd_kernelINS_13Kernel_traitsI13__nv_bfloat16S2_fS2_fjLj768ELj1ELj4ELj1ELj16ENS_18Kernel_traits_baseILj768ES2_S2_fS2_fjLj128EEEEELb0ELb1ELb1ELb0EEEvNS_9BwdParamsE,"",@"SHT_CUDA_INFO"
	.sectionflags	@""
	.align	4


	//----- nvinfo : EIATTR_CUDA_API_VERSION
	.align		4
        /*0000*/ 	.byte	0x04, 0x37
        /*0002*/ 	.short	(.L_2389 - .L_2388)
.L_2388:
        /*0004*/ 	.word	0x00000082


	//----- nvinfo : EIATTR_KPARAM_INFO
	.align		4
.L_2389:
        /*0008*/ 	.byte	0x04, 0x17
        /*000a*/ 	.short	(.L_2391 - .L_2390)
.L_2390:
        /*000c*/ 	.word	0x00000000
        /*0010*/ 	.short	0x0000
        /*0012*/ 	.short	0x0000
        /*0014*/ 	.byte	0x00, 0xf0, 0xa1, 0x04


	//----- nvinfo : EIATTR_SPARSE_MMA_MASK
	.align		4
.L_2391:
        /*0018*/ 	.byte	0x03, 0x50
        /*001a*/ 	.short	0x0000


	//----- nvinfo : EIATTR_MAXREG_COUNT
	.align		4
        /*001c*/ 	.byte	0x03, 0x1b
        /*001e*/ 	.short	0x00ff


	//----- nvinfo : EIATTR_NUM_BARRIERS
	.align		4
        /*0020*/ 	.byte	0x02, 0x4c
        /*0022*/ 	.byte	0x01
	.zero		1


	//----- nvinfo : EIATTR_MERCURY_ISA_VERSION
	.align		4
        /*0024*/ 	.byte	0x03, 0x5f
        /*0026*/ 	.short	0x0101


	//----- nvinfo : EIATTR_COOP_GROUP_MASK_REGIDS
	.align		4
        /*0028*/ 	.byte	0x04, 0x29
        /*002a*/ 	.short	(.L_2393 - .L_2392)


	//   ....[0]....
.L_2392:
        /*002c*/ 	.word	0xffffffff


	//   ....[1]....
        /*0030*/ 	.word	0xffffffff


	//   ....[2]....
        /*0034*/ 	.word	0xffffffff


	//   ....[3]....
        /*0038*/ 	.word	0xffffffff


	//   ....[4]....
        /*003c*/ 	.word	0xffffffff


	//   ....[5]....
        /*0040*/ 	.word	0xffffffff


	//   ....[6]....
        /*0044*/ 	.word	0xffffffff


	//   ....[7]....
        /*0048*/ 	.word	0xffffffff


	//   ....[8]....
        /*004c*/ 	.word	0xffffffff


	//   ....[9]....
        /*0050*/ 	.word	0xffffffff


	//   ....[10]....
        /*0054*/ 	.word	0x05000098


	//   ....[11]....
        /*0058*/ 	.word	0x05000098


	//   ....[12]....
        /*005c*/ 	.word	0x05000098


	//   ....[13]....
        /*0060*/ 	.word	0x05000098


	//   ....[14]....
        /*0064*/ 	.word	0x05000098


	//   ....[15]....
        /*0068*/ 	.word	0x05000098


	//   ....[16]....
        /*006c*/ 	.word	0x05000098


	//   ....[17]....
        /*0070*/ 	.word	0x05000098


	//   ....[18]....
        /*0074*/ 	.word	0x05000098


	//   ....[19]....
        /*0078*/ 	.word	0x05000098


	//----- nvinfo : EIATTR_COOP_GROUP_INSTR_OFFSETS
	.align		4
.L_2393:
        /*007c*/ 	.byte	0x04, 0x28
        /*007e*/ 	.short	(.L_2395 - .L_2394)


	//   ....[0]....
.L_2394:
        /*0080*/ 	.word	0x00001d90


	//   ....[1]....
        /*0084*/ 	.word	0x00001da0


	//   ....[2]....
        /*0088*/ 	.word	0x00001dd0


	//   ....[3]....
        /*008c*/ 	.word	0x00001de0


	//   ....[4]....
        /*0090*/ 	.word	0x00001e10


	//   ....[5]....
        /*0094*/ 	.word	0x00001e20


	//   ....[6]....
        /*0098*/ 	.word	0x00001e50


	//   ....[7]....
        /*009c*/ 	.word	0x00001e60


	//   ....[8]....
        /*00a0*/ 	.word	0x00001e90


	//   ....[9]....
        /*00a4*/ 	.word	0x00001ea0


	//   ....[10]....
        /*00a8*/ 	.word	0x00005880


	//   ....[11]....
        /*00ac*/ 	.word	0x00005920


	//   ....[12]....
        /*00b0*/ 	.word	0x00005980


	//   ....[13]....
        /*00b4*/ 	.word	0x000059e0


	//   ....[14]....
        /*00b8*/ 	.word	0x00005a50


	//   ....[15]....
        /*00bc*/ 	.word	0x00005ab0


	//   ....[16]....
        /*00c0*/ 	.word	0x00005b20


	//   ....[17]....
        /*00c4*/ 	.word	0x00005b80


	//   ....[18]....
        /*00c8*/ 	.word	0x00005bf0


	//   ....[19]....
        /*00cc*/ 	.word	0x00005c50


	//----- nvinfo : EIATTR_EXIT_INSTR_OFFSETS
	.align		4
.L_2395:
        /*00d0*/ 	.byte	0x04, 0x1c
        /*00d2*/ 	.short	(.L_2397 - .L_2396)


	//   ....[0]....
.L_2396:
        /*00d4*/ 	.word	0x000057a0


	//   ....[1]....
        /*00d8*/ 	.word	0x00005820


	//----- nvinfo : EIATTR_MAX_THREADS
	.align		4
.L_2397:
        /*00dc*/ 	.byte	0x04, 0x05
        /*00de*/ 	.short	(.L_2399 - .L_2398)
.L_2398:
        /*00e0*/ 	.word	0x00000080
        /*00e4*/ 	.word	0x00000001
        /*00e8*/ 	.word	0x00000001


	//----- nvinfo : EIATTR_CRS_STACK_SIZE
	.align		4
.L_2399:
        /*00ec*/ 	.byte	0x04, 0x1e
        /*00ee*/ 	.short	(.L_2401 - .L_2400)
.L_2400:
        /*00f0*/ 	.word	0x00000000


	//----- nvinfo : EIATTR_CBANK_PARAM_SIZE
	.align		4
.L_2401:
        /*00f4*/ 	.byte	0x03, 0x19
        /*00f6*/ 	.short	0x0128


	//----- nvinfo : EIATTR_PARAM_CBANK
	.align		4
        /*00f8*/ 	.byte	0x04, 0x0a
        /*00fa*/ 	.short	(.L_2403 - .L_2402)
	.align		4
.L_2402:
        /*00fc*/ 	.word	index@(.nv.constant0._ZN10layer_norm13ln_bwd_kernelINS_13Kernel_traitsI13__nv_bfloat16S2_fS2_fjLj768ELj1ELj4ELj1ELj16ENS_18Kernel_traits_baseILj768ES2_S2_fS2_fjLj128EEEEELb0ELb1ELb1ELb0EEEvNS_9BwdParamsE)
        /*0100*/ 	.short	0x0210
        /*0102*/ 	.short	0x0128


	//----- nvinfo : EIATTR_SW_WAR
	.align		4
.L_2403:
        /*0104*/ 	.byte	0x04, 0x36
        /*0106*/ 	.short	(.L_2405 - .L_2404)
.L_2404:
        /*0108*/ 	.word	0x00000008
.L_2405:


//--------------------- .nv.info._ZN10layer_norm13ln_bwd_kernelINS_13Kernel_traitsI13__nv_bfloat16S2_fS2_fjLj768ELj1ELj4ELj1ELj16ENS_18Kernel_traits_baseILj768ES2_S2_fS2_fjLj128EEEEELb0ELb1ELb1ELb1EEEvNS_9BwdParamsE --------------------------
	.section	.nv.info._ZN10layer_norm13ln_bwd_kernelINS_13Kernel_traitsI13__nv_bfloat16S2_fS2_fjLj768ELj1ELj4ELj1ELj16ENS_18Kernel_traits_baseILj768ES2_S2_fS2_fjLj128EEEEELb0ELb1ELb1ELb1EEEvNS_9BwdParamsE,"",@"SHT_CUDA_INFO"
	.sectionflags	@""
	.align	4


	//----- nvinfo : EIATTR_CUDA_API_VERSION
	.align		4
        /*0000*/ 	.byte	0x04, 0x37
        /*0002*/ 	.short	(.L_2407 - .L_2406)
.L_2406:
        /*0004*/ 	.word	0x00000082


	//----- nvinfo : EIATTR_KPARAM_INFO
	.align		4
.L_2407:
        /*0008*/ 	.byte	0x04, 0x17
        /*000a*/ 	.short	(.L_2409 - .L_2408)
.L_2408:
        /*000c*/ 	.word	0x00000000
        /*0010*/ 	.short	0x0000
        /*0012*/ 	.short	0x0000
        /*0014*/ 	.byte	0x00, 0xf0, 0xa1, 0x04


	//----- nvinfo : EIATTR_SPARSE_MMA_MASK
	.align		4
.L_2409:
        /*0018*/ 	.byte	0x03, 0x50
        /*001a*/ 	.short	0x0000


	//----- nvinfo : EIATTR_MAXREG_COUNT
	.align		4
        /*001c*/ 	.byte	0x03, 0x1b
        /*001e*/ 	.short	0x00ff


	//----- nvinfo : EIATTR_NUM_BARRIERS
	.align		4
        /*0020*/ 	.byte	0x02, 0x4c
        /*0022*/ 	.byte	0x01
	.zero		1


	//----- nvinfo : EIATTR_MERCURY_ISA_VERSION
	.align		4
        /*0024*/ 	.byte	0x03, 0x5f
        /*0026*/ 	.short	0x0101


	//----- nvinfo : EIATTR_COOP_GROUP_MASK_REGIDS
	.align		4
        /*0028*/ 	.byte	0x04, 0x29
        /*002a*/ 	.short	(.L_2411 - .L_2410)


	//   ....[0]....
.L_2410:
        /*002c*/ 	.word	0xffffffff


	//   ....[1]....
        /*0030*/ 	.word	0xffffffff


	//   ....[2]....
        /*0034*/ 	.word	0xffffffff


	//   ....[3]....
        /*0038*/ 	.word	0xffffffff


	//   ....[4]....
        /*003c*/ 	.word	0xffffffff


	//   ....[5]....
        /*0040*/ 	.word	0xffffffff


	//   ....[6]....
        /*0044*/ 	.word	0xffffffff


	//   ....[7]....
        /*0048*/ 	.word	0xffffffff


	//   ....[8]....
        /*004c*/ 	.word	0xffffffff


	//   ....[9]....
        /*0050*/ 	.word	0xffffffff


	//   ....[10]....
        /*0054*/ 	.word	0x050000b6


	//   ....[11]....
        /*0058*/ 	.word	0x050000b6


	//   ....[12]....
        /*005c*/ 	.word	0x050000b6


	//   ....[13]....
        /*0060*/ 	.word	0x050000b6


	//   ....[14]....
        /*0064*/ 	.word	0x050000b6


	//   ....[15]....
        /*0068*/ 	.word	0x050000b6


	//   ....[16]....
        /*006c*/ 	.word	0x050000b6


	//   ....[17]....
        /*0070*/ 	.word	0x050000b6


	//   ....[18]....
        /*0074*/ 	.word	0x050000b6


	//   ....[19]....
        /*0078*/ 	.word	0x050000b6


	//----- nvinfo : EIATTR_COOP_GROUP_INSTR_OFFSETS
	.align		4
.L_2411:
        /*007c*/ 	.byte	0x04, 0x28
        /*007e*/ 	.short	(.L_2413 - .L_2412)


	//   ....[0]....
.L_2412:
        /*0080*/ 	.word	0x00001a60


	//   ....[1]....
        /*0084*/ 	.word	0x00001a70


	//   ....[2]....
        /*0088*/ 	.word	0x00001aa0


	//   ....[3]....
        /*008c*/ 	.word	0x00001ab0


	//   ....[4]....
        /*0090*/ 	.word	0x00001ae0


	//   ....[5]....
        /*0094*/ 	.word	0x00001af0


	//   ....[6]....
        /*0098*/ 	.word	0x00001b20


	//   ....[7]....
        /*009c*/ 	.word	0x00001b30


	//   ....[8]....
        /*00a0*/ 	.word	0x00001b60


	//   ....[9]....
        /*00a4*/ 	.word	0x00001b70


	//   ....[10]....
        /*00a8*/ 	.word	0x00005070


	//   ....[11]....
        /*00ac*/ 	.word	0x00005100


	//   ....[12]....
        /*00b0*/ 	.word	0x00005170


	//   ....[13]....
        /*00b4*/ 	.word	0x000051d0


	//   ....[14]....
        /*00b8*/ 	.word	0x00005240


	//   ....[15]....
        /*00bc*/ 	.word	0x000052a0


	//   ....[16]....
        /*00c0*/ 	.word	0x00005310


	//   ....[17]....
        /*00c4*/ 	.word	0x00005370


	//   ....[18]....
        /*00c8*/ 	.word	0x000053e0


	//   ....[19]....
        /*00cc*/ 	.word	0x00005440


	//----- nvinfo : EIATTR_EXIT_INSTR_OFFSETS
	.align		4
.L_2413:
        /*00d0*/ 	.byte	0x04, 0x1c
        /*00d2*/ 	.short	(.L_2415 - .L_2414)


	//   ....[0]....
.L_2414:
        /*00d4*/ 	.word	0x00005000


	//----- nvinfo : EIATTR_MAX_THREADS
	.align		4
.L_2415:
        /*00d8*/ 	.byte	0x04, 0x05
        /*00da*/ 	.short	(.L_2417 - .L_2416)
.L_2416:
        /*00dc*/ 	.word	0x00000080
        /*00e0*/ 	.word	0x00000001
        /*00e4*/ 	.word	0x00000001


	//----- nvinfo : EIATTR_CRS_STACK_SIZE
	.align		4
.L_2417:
        /*00e8*/ 	.byte	0x04, 0x1e
        /*00ea*/ 	.short	(.L_2419 - .L_2418)
.L_2418:
        /*00ec*/ 	.word	0x00000000


	//----- nvinfo : EIATTR_CBANK_PARAM_SIZE
	.align		4
.L_2419:
        /*00f0*/ 	.byte	0x03, 0x19
        /*00f2*/ 	.short	0x0128


	//----- nvinfo : EIATTR_PARAM_CBANK
	.align		4
        /*00f4*/ 	.byte	0x04, 0x0a
        /*00f6*/ 	.short	(.L_2421 - .L_2420)
	.align		4
.L_2420:
        /*00f8*/ 	.word	index@(.nv.constant0._ZN10layer_norm13ln_bwd_kernelINS_13Kernel_traitsI13__nv_bfloat16S2_fS2_fjLj768ELj1ELj4ELj1ELj16ENS_18Kernel_traits_baseILj768ES2_S2_fS2_fjLj128EEEEELb0ELb1ELb1ELb1EEEvNS_9BwdParamsE)
        /*00fc*/ 	.short	0x0210
        /*00fe*/ 	.short	0x0128


	//----- nvinfo : EIATTR_SW_WAR
	.align		4
.L_2421:
        /*0100*/ 	.byte	0x04, 0x36
        /*0102*/ 	.short	(.L_2423 - .L_2422)
.L_2422:
        /*0104*/ 	.word	0x00000008
.L_2423:


//--------------------- .nv.info._ZN10layer_norm13ln_bwd_kernelINS_13Kernel_traitsI13__nv_bfloat16S2_fS2_fjLj768ELj1ELj4ELj1ELj16ENS_18Kernel_traits_baseILj768ES2_S2_fS2_fjLj128EEEEELb1ELb0ELb0ELb0EEEvNS_9BwdParamsE --------------------------
	.section	.nv.info._ZN10layer_norm13ln_bwd_kernelINS_13Kernel_traitsI13__nv_bfloat16S2_fS2_fjLj768ELj1ELj4ELj1ELj16ENS_18Kernel_traits_baseILj768ES2_S2_fS2_fjLj128EEEEELb1ELb0ELb0ELb0EEEvNS_9BwdParamsE,"",@"SHT_CUDA_INFO"
	.sectionflags	@""
	.align	4


	//----- nvinfo : EIATTR_CUDA_API_VERSION
	.align		4
        /*0000*/ 	.byte	0x04, 0x37
        /*0002*/ 	.short	(.L_2425 - .L_2424)
.L_2424:
        /*0004*/ 	.word	0x00000082


	//----- nvinfo : EIATTR_KPARAM_INFO
	.align		4
.L_2425:
        /*0008*/ 	.byte	0x04, 0x17
        /*000a*/ 	.short	(.L_2427 - .L_2426)
.L_2426:
        /*000c*/ 	.word	0x00000000
        /*0010*/ 	.short	0x0000
        /*0012*/ 	.short	0x0000
        /*0014*/ 	.byte	0x00, 0xf0, 0xa1, 0x04


	//----- nvinfo : EIATTR_SPARSE_MMA_MASK
	.align		4
.L_2427:
        /*0018*/ 	.byte	0x03, 0x50
        /*001a*/ 	.short	0x0000


	//----- nvinfo : EIATTR_MAXREG_COUNT
	.align		4
        /*001c*/ 	.byte	0x03, 0x1b
        /*001e*/ 	.short	0x00ff


	//----- nvinfo : EIATTR_NUM_BARRIERS
	.align		4
        /*0020*/ 	.byte	0x02, 0x4c
        /*0022*/ 	.byte	0x01
	.zero		1


	//----- nvinfo : EIATTR_MERCURY_ISA_VERSION
	.align		4
        /*0024*/ 	.byte	0x03, 0x5f
        /*0026*/ 	.short	0x0101


	//----- nvinfo : EIATTR_COOP_GROUP_MASK_REGIDS
	.align		4
        /*0028*/ 	.byte	0x04, 0x29
        /*002a*/ 	.short	(.L_2429 - .L_2428)


	//   ....[0]....
.L_2428:
        /*002c*/ 	.word	0xffffffff


	//   ....[1]....
        /*0030*/ 	.word	0xffffffff


	//   ....[2]....
        /*0034*/ 	.word	0xffffffff


	//   ....[3]....
        /*0038*/ 	.word	0xffffffff


	//   ....[4]....
        /*003c*/ 	.word	0xffffffff


	//   ....[5]....
        /*0040*/ 	.word	0xffffffff


	//   ....[6]....
        /*0044*/ 	.word	0xffffffff


	//   ....[7]....
        /*0048*/ 	.word	0xffffffff


	//   ....[8]....
        /*004c*/ 	.word	0xffffffff


	//   ....[9]....
        /*0050*/ 	.word	0xffffffff


	//   ....[10]....
        /*0054*/ 	.word	0x0500005c


	//   ....[11]....
        /*0058*/ 	.word	0x0500005c


	//   ....[12]....
        /*005c*/ 	.word	0x0500005c


	//   ....[13]....
        /*0060*/ 	.word	0x0500005c


	//   ....[14]....
        /*0064*/ 	.word	0x0500005c


	//   ....[15]....
        /*0068*/ 	.word	0x0500005c


	//   ....[16]....
        /*006c*/ 	.word	0x0500005c


	//   ....[17]....
        /*0070*/ 	.word	0x0500005c


	//   ....[18]....
        /*0074*/ 	.word	0x0500005c


	//   ....[19]....
        /*0078*/ 	.word	0x0500005c


	//----- nvinfo : EIATTR_COOP_GROUP_INSTR_OFFSETS
	.align		4
.L_2429:
        /*007c*/ 	.byte	0x04, 0x28
        /*007e*/ 	.short	(.L_2431 - .L_2430)


	//   ....[0]....
.L_2430:
        /*0080*/ 	.word	0x00001880


	//   ....[1]....
        /*0084*/ 	.word	0x00001890


	//   ....[2]....
        /*0088*/ 	.word	0x000018c0


	//   ....[3]....
        /*008c*/ 	.word	0x000018d0


	//   ....[4]....
        /*0090*/ 	.word	0x00001900


	//   ....[5]....
        /*0094*/ 	.word	0x00001910


	//   ....[6]....
        /*0098*/ 	.word	0x00001940


	//   ....[7]....
        /*009c*/ 	.word	0x00001950


	//   ....[8]....
        /*00a0*/ 	.word	0x00001980


	//   ....[9]....
        /*00a4*/ 	.word	0x00001990


	//   ....[10]....
        /*00a8*/ 	.word	0x00003810


	//   ....[11]....
        /*00ac*/ 	.word	0x000038a0


	//   ....[12]....
        /*00b0*/ 	.word	0x00003910


	//   ....[13]....
        /*00b4*/ 	.word	0x00003970


	//   ....[14]....
        /*00b8*/ 	.word	0x000039e0


	//   ....[15]....
        /*00bc*/ 	.word	0x00003a40


	//   ....[16]....
        /*00c0*/ 	.word	0x00003ab0


	//   ....[17]....
        /*00c4*/ 	.word	0x00003b10


	//   ....[18]....
        /*00c8*/ 	.word	0x00003b80


	//   ....[19]....
        /*00cc*/ 	.word	0x00003be0


	//----- nvinfo : EIATTR_EXIT_INSTR_OFFSETS
	.align		4
.L_2431:
        /*00d0*/ 	.byte	0x04, 0x1c
        /*00d2*/ 	.short	(.L_2433 - .L_2432)


	//   ....[0]....
.L_2432:
        /*00d4*/ 	.word	0x00003770


	//   ....[1]....
        /*00d8*/ 	.word	0x000037a0


	//----- nvinfo : EIATTR_MAX_THREADS
	.align		4
.L_2433:
        /*00dc*/ 	.byte	0x04, 0x05
        /*00de*/ 	.short	(.L_2435 - .L_2434)
.L_2434:
        /*00e0*/ 	.word	0x00000080
        /*00e4*/ 	.word	0x00000001
        /*00e8*/ 	.word	0x00000001


	//----- nvinfo : EIATTR_CRS_STACK_SIZE
	.align		4
.L_2435:
        /*00ec*/ 	.byte	0x04, 0x1e
        /*00ee*/ 	.short	(.L_2437 - .L_2436)
.L_2436:
        /*00f0*/ 	.word	0x00000000


	//----- nvinfo : EIATTR_CBANK_PARAM_SIZE
	.align		4
.L_2437:
        /*00f4*/ 	.byte	0x03, 0x19
        /*00f6*/ 	.short	0x0128


	//----- nvinfo : EIATTR_PARAM_CBANK
	.align		4
        /*00f8*/ 	.byte	0x04, 0x0a
        /*00fa*/ 	.short	(.L_2439 - .L_2438)
	.align		4
.L_2438:
        /*00fc*/ 	.word	index@(.nv.constant0._ZN10layer_norm13ln_bwd_kernelINS_13Kernel_traitsI13__nv_bfloat16S2_fS2_fjLj768ELj1ELj4ELj1ELj16ENS_18Kernel_traits_baseILj768ES2_S2_fS2_fjLj128EEEEELb1ELb0ELb0ELb0EEEvNS_9BwdParamsE)
        /*0100*/ 	.short	0x0210
        /*0102*/ 	.short	0x0128


	//----- nvinfo : EIATTR_SW_WAR
	.align		4
.L_2439:
        /*0104*/ 	.byte	0x04, 0x36
        /*0106*/ 	.short	(.L_2441 - .L_2440)
.L_2440:
        /*0108*/ 	.word	0x00000008
.L_2441:


//--------------------- .nv.info._ZN10layer_norm13ln_bwd_kernelINS_13Kernel_traitsI13__nv_bfloat16S2_fS2_fjLj768ELj1ELj4ELj1ELj16ENS_18Kernel_traits_baseILj768ES2_S2_fS2_fjLj128EEEEELb1ELb0ELb0ELb1EEEvNS_9BwdParamsE --------------------------
	.section	.nv.info._ZN10layer_norm13ln_bwd_kernelINS_13Kernel_traitsI13__nv_bfloat16S2_fS2_fjLj768ELj1ELj4ELj1ELj16ENS_18Kernel_traits_baseILj768ES2_S2_fS2_fjLj128EEEEELb1ELb0ELb0ELb1EEEvNS_9BwdParamsE,"",@"SHT_CUDA_INFO"
	.sectionflags	@""
	.align	4


	//----- nvinfo : EIATTR_CUDA_API_VERSION
	.align		4
        /*0000*/ 	.byte	0x04, 0x37
        /*0002*/ 	.short	(.L_2443 - .L_2442)
.L_2442:
        /*0004*/ 	.word	0x00000082


	//----- nvinfo : EIATTR_KPARAM_INFO
	.align		4
.L_2443:
        /*0008*/ 	.byte	0x04, 0x17
        /*000a*/ 	.short	(.L_2445 - .L_2444)
.L_2444:
        /*000c*/ 	.word	0x00000000
        /*0010*/ 	.short	0x0000
        /*0012*/ 	.short	0x0000
        /*0014*/ 	.byte	0x00, 0xf0, 0xa1, 0x04


	//----- nvinfo : EIATTR_SPARSE_MMA_MASK
	.align		4
.L_2445:
        /*0018*/ 	.byte	0x03, 0x50
        /*001a*/ 	.short	0x0000


	//----- nvinfo : EIATTR_MAXREG_COUNT
	.align		4
        /*001c*/ 	.byte	0x03, 0x1b
        /*001e*/ 	.short	0x00ff


	//----- nvinfo : EIATTR_NUM_BARRIERS
	.align		4
        /*0020*/ 	.byte	0x02, 0x4c
        /*0022*/ 	.byte	0x01
	.zero		1


	//----- nvinfo : EIATTR_MERCURY_ISA_VERSION
	.align		4
        /*0024*/ 	.byte	0x03, 0x5f
        /*0026*/ 	.short	0x0101


	//----- nvinfo : EIATTR_COOP_GROUP_MASK_REGIDS
	.align		4
        /*0028*/ 	.byte	0x04, 0x29
        /*002a*/ 	.short	(.L_2447 - .L_2446)


	//   ....[0]....
.L_2446:
        /*002c*/ 	.word	0xffffffff


	//   ....[1]....
        /*0030*/ 	.word	0xffffffff


	//   ....[2]....
        /*0034*/ 	.word	0xffffffff


	//   ....[3]....
        /*0038*/ 	.word	0xffffffff


	//   ....[4]....
        /*003c*/ 	.word	0xffffffff


	//   ....[5]....
        /*0040*/ 	.word	0xffffffff


	//   ....[6]....
        /*0044*/ 	.word	0xffffffff


	//   ....[7]....
        /*0048*/ 	.word	0xffffffff


	//   ....[8]....
        /*004c*/ 	.word	0xffffffff


	//   ....[9]....
        /*0050*/ 	.word	0xffffffff


	//   ....[10]....
        /*0054*/ 	.word	0x050000b3


	//   ....[11]....
        /*0058*/ 	.word	0x050000b3


	//   ....[12]....
        /*005c*/ 	.word	0x050000b3


	//   ....[13]....
        /*0060*/ 	.word	0x050000b3


	//   ....[14]....
        /*0064*/ 	.word	0x050000b3


	//   ....[15]....
        /*0068*/ 	.word	0x050000b3


	//   ....[16]....
        /*006c*/ 	.word	0x050000b3


	//   ....[17]....
        /*0070*/ 	.word	0x050000b3


	//   ....[18]....
        /*0074*/ 	.word	0x050000b3


	//   ....[19]....
        /*0078*/ 	.word	0x050000b3


	//----- nvinfo : EIATTR_COOP_GROUP_INSTR_OFFSETS
	.align		4
.L_2447:
        /*007c*/ 	.byte	0x04, 0x28
        /*007e*/ 	.short	(.L_2449 - .L_2448)


	//   ....[0]....
.L_2448:
        /*0080*/ 	.word	0x000017c0


	//   ....[1]....
        /*0084*/ 	.word	0x000017d0


	//   ....[2]....
        /*0088*/ 	.word	0x00001800


	//   ....[3]....
        /*008c*/ 	.word	0x00001810


	//   ....[4]....
        /*0090*/ 	.word	0x00001850


	//   ....[5]....
        /*0094*/ 	.word	0x00001880


	//   ....[6]....
        /*0098*/ 	.word	0x000018b0


	//   ....[7]....
        /*009c*/ 	.word	0x000018c0


	//   ....[8]....
        /*00a0*/ 	.word	0x00001900


	//   ....[9]....
        /*00a4*/ 	.word	0x00001920


	//   ....[10]....
        /*00a8*/ 	.word	0x00003660


	//   ....[11]....
        /*00ac*/ 	.word	0x000036f0


	//   ....[12]....
        /*00b0*/ 	.word	0x00003760


	//   ....[13]....
        /*00b4*/ 	.word	0x000037c0


	//   ....[14]....
        /*00b8*/ 	.word	0x00003840


	//   ....[15]....
        /*00bc*/ 	.word	0x000038c0


	//   ....[16]....
        /*00c0*/ 	.word	0x00003930


	//   ....[17]....
        /*00c4*/ 	.word	0x00003990


	//   ....[18]....
        /*00c8*/ 	.word	0x00003a10


	//   ....[19]....
        /*00cc*/ 	.word	0x00003a80


	//----- nvinfo : EIATTR_EXIT_INSTR_OFFSETS
	.align		4
.L_2449:
        /*00d0*/ 	.byte	0x04, 0x1c
        /*00d2*/ 	.short	(.L_2451 - .L_2450)


	//   ....[0]....
.L_2450:
        /*00d4*/ 	.word	0x000035f0


	//----- nvinfo : EIATTR_MAX_THREADS
	.align		4
.L_2451:
        /*00d8*/ 	.byte	0x04, 0x05
        /*00da*/ 	.short	(.L_2453 - .L_2452)
.L_2452:
        /*00dc*/ 	.word	0x00000080
        /*00e0*/ 	.word	0x00000001
        /*00e4*/ 	.word	0x00000001


	//----- nvinfo : EIATTR_CRS_STACK_SIZE
	.align		4
.L_2453:
        /*00e8*/ 	.byte	0x04, 0x1e
        /*00ea*/ 	.short	(.L_2455 - .L_2454)
.L_2454:
        /*00ec*/ 	.word	0x00000000


	//----- nvinfo : EIATTR_CBANK_PARAM_SIZE
	.align		4
.L_2455:
        /*00f0*/ 	.byte	0x03, 0x19
        /*00f2*/ 	.short	0x0128


	//----- nvinfo : EIATTR_PARAM_CBANK
	.align		4
        /*00f4*/ 	.byte	0x04, 0x0a
        /*00f6*/ 	.short	(.L_2457 - .L_2456)
	.align		4
.L_2456:
        /*00f8*/ 	.word	index@(.nv.constant0._ZN10layer_norm13ln_bwd_kernelINS_13Kernel_traitsI13__nv_bfloat16S2_fS2_fjLj768ELj1ELj4ELj1ELj16ENS_18Kernel_traits_baseILj768ES2_S2_fS2_fjLj128EEEEELb1ELb0ELb0ELb1EEEvNS_9BwdParamsE)
        /*00fc*/ 	.short	0x0210
        /*00fe*/ 	.short	0x0128


	//----- nvinfo : EIATTR_SW_WAR
	.align		4
.L_2457:
        /*0100*/ 	.byte	0x04, 0x36
        /*0102*/ 	.short	(.L_2459 - .L_2458)
.L_2458:
        /*0104*/ 	.word	0x00000008
.L_2459:


//--------------------- .nv.info._ZN10layer_norm22ln_bwd_finalize_kernelINS_22Kernel_traits_finalizeILj768E13__nv_bfloat16S2_fS2_fjLb0ELj1024ELj4ENS_18Kernel_traits_baseILj768ES2_S2_fS2_fjLj1024EEEEELb0ELb0EEEvNS_9BwdParamsE --------------------------
	.section	.nv.info._ZN10layer_norm22ln_bwd_finalize_kernelINS_22Kernel_traits_finalizeILj768E13__nv_bfloat16S2_fS2_fjLb0ELj1024ELj4ENS_18Kernel_traits_baseILj768ES2_S2_fS2_fjLj1024EEEEELb0ELb0EEEvNS_9BwdParamsE,"",@"SHT_CUDA_INFO"
	.sectionflags	@""
	.align	4


	//----- nvinfo : EIATTR_CUDA_API_VERSION
	.align		4
        /*0000*/ 	.byte	0x04, 0x37
        /*0002*/ 	.short	(.L_2461 - .L_2460)
.L_2460:
        /*0004*/ 	.word	0x00000082


	//----- nvinfo : EIATTR_KPARAM_INFO
	.align		4
.L_2461:
        /*0008*/ 	.byte	0x04, 0x17
        /*000a*/ 	.short	(.L_2463 - .L_2462)
.L_2462:
        /*000c*/ 	.word	0x00000000
        /*0010*/ 	.short	0x0000
        /*0012*/ 	.short	0x0000
        /*0014*/ 	.byte	0x00, 0xf0, 0xa1, 0x04


	//----- nvinfo : EIATTR_SPARSE_MMA_MASK
	.align		4
.L_2463:
        /*0018*/ 	.byte	0x03, 0x50
        /*001a*/ 	.short	0x0000


	//----- nvinfo : EIATTR_MAXREG_COUNT
	.align		4
        /*001c*/ 	.byte	0x03, 0x1b
        /*001e*/ 	.short	0x0040


	//----- nvinfo : EIATTR_NUM_BARRIERS
	.align		4
        /*0020*/ 	.byte	0x02, 0x4c
        /*0022*/ 	.byte	0x01
	.zero		1


	//----- nvinfo : EIATTR_MERCURY_ISA_VERSION
	.align		4
        /*0024*/ 	.byte	0x03, 0x5f
        /*0026*/ 	.short	0x0101


	//----- nvinfo : EIATTR_COOP_GROUP_MASK_REGIDS
	.align		4
        /*0028*/ 	.byte	0x04, 0x29
        /*002a*/ 	.short	(.L_2465 - .L_2464)


	//   ....[0]....
.L_2464:
        /*002c*/ 	.word	0xffffffff


	//   ....[1]....
        /*0030*/ 	.word	0xffffffff


	//   ....[2]....
        /*0034*/ 	.word	0xffffffff


	//   ....[3]....
        /*0038*/ 	.word	0xffffffff


	//   ....[4]....
        /*003c*/ 	.word	0xffffffff


	//   ....[5]....
        /*0040*/ 	.word	0xffffffff


	//   ....[6]....
        /*0044*/ 	.word	0xffffffff


	//   ....[7]....
        /*0048*/ 	.word	0xffffffff


	//   ....[8]....
        /*004c*/ 	.word	0xffffffff


	//   ....[9]....
        /*0050*/ 	.word	0xffffffff


	//   ....[10]....
        /*0054*/ 	.word	0x05000013


	//   ....[11]....
        /*0058*/ 	.word	0x05000013


	//   ....[12]....
        /*005c*/ 	.word	0x05000013


	//   ....[13]....
        /*0060*/ 	.word	0x05000013


	//   ....[14]....
        /*0064*/ 	.word	0x05000013


	//   ....[15]....
        /*0068*/ 	.word	0x05000013


	//   ....[16]....
        /*006c*/ 	.word	0x05000013


	//   ....[17]....
        /*0070*/ 	.word	0x05000013


	//   ....[18]....
        /*0074*/ 	.word	0x05000013


	//   ....[19]....
        /*0078*/ 	.word	0x05000013


	//----- nvinfo : EIATTR_COOP_GROUP_INSTR_OFFSETS
	.align		4
.L_2465:
        /*007c*/ 	.byte	0x04, 0x28
        /*007e*/ 	.short	(.L_2467 - .L_2466)


	//   ....[0]....
.L_2466:
        /*0080*/ 	.word	0x000008e0


	//   ....[1]....
        /*0084*/ 	.word	0x000008f0


	//   ....[2]....
        /*0088*/ 	.word	0x00000920


	//   ....[3]....
        /*008c*/ 	.word	0x00000930


	//   ....[4]....
        /*0090*/ 	.word	0x00000960


	//   ....[5]....
        /*0094*/ 	.word	0x00000970


	//   ....[6]....
        /*0098*/ 	.word	0x000009a0


	//   ....[7]....
        /*009c*/ 	.word	0x000009b0


	//   ....[8]....
        /*00a0*/ 	.word	0x000009e0


	//   ....[9]....
        /*00a4*/ 	.word	0x000009f0


	//   ....[10]....
        /*00a8*/ 	.word	0x00000c10


	//   ....[11]....
        /*00ac*/ 	.word	0x00000c80


	//   ....[12]....
        /*00b0*/ 	.word	0x00000cf0


	//   ....[13]....
        /*00b4*/ 	.word	0x00000d60


	//   ....[14]....
        /*00b8*/ 	.word	0x00000dd0


	//   ....[15]....
        /*00bc*/ 	.word	0x00000e30


	//   ....[16]....
        /*00c0*/ 	.word	0x00000ea0


	//   ....[17]....
        /*00c4*/ 	.word	0x00000f10


	//   ....[18]....
        /*00c8*/ 	.word	0x00000f80


	//   ....[19]....
        /*00cc*/ 	.word	0x00000ff0


	//----- nvinfo : EIATTR_EXIT_INSTR_OFFSETS
	.align		4
.L_2467:
        /*00d0*/ 	.byte	0x04, 0x1c
        /*00d2*/ 	.short	(.L_2469 - .L_2468)


	//   ....[0]....
.L_2468:
        /*00d4*/ 	.word	0x00000070


	//   ....[1]....
        /*00d8*/ 	.word	0x00000bb0


	//----- nvinfo : EIATTR_MAX_THREADS
	.align		4
.L_2469:
        /*00dc*/ 	.byte	0x04, 0x05
        /*00de*/ 	.short	(.L_2471 - .L_2470)
.L_2470:
        /*00e0*/ 	.word	0x00000400
        /*00e4*/ 	.word	0x00000001
        /*00e8*/ 	.word	0x00000001


	//----- nvinfo : EIATTR_CRS_STACK_SIZE
	.align		4
.L_2471:
        /*00ec*/ 	.byte	0x04, 0x1e
        /*00ee*/ 	.short	(.L_2473 - .L_2472)
.L_2472:
        /*00f0*/ 	.word	0x00000000


	//----- nvinfo : EIATTR_CBANK_PARAM_SIZE
	.align		4
.L_2473:
        /*00f4*/ 	.byte	0x03, 0x19
        /*00f6*/ 	.short	0x0128


	//----- nvinfo : EIATTR_PARAM_CBANK
	.align		4
        /*00f8*/ 	.byte	0x04, 0x0a
        /*00fa*/ 	.short	(.L_2475 - .L_2474)
	.align		4
.L_2474:
        /*00fc*/ 	.word	index@(.nv.constant0._ZN10layer_norm22ln_bwd_finalize_kernelINS_22Kernel_traits_finalizeILj768E13__nv_bfloat16S2_fS2_fjLb0ELj1024ELj4ENS_18Kernel_traits_baseILj768ES2_S2_fS2_fjLj1024EEEEELb0ELb0EEEvNS_9BwdParamsE)
        /*0100*/ 	.short	0x0210
        /*0102*/ 	.short	0x0128


	//----- nvinfo : EIATTR_SW_WAR
	.align		4
.L_2475:
        /*0104*/ 	.byte	0x04, 0x36
        /*0106*/ 	.short	(.L_2477 - .L_2476)
.L_2476:
        /*0108*/ 	.word	0x00000008
.L_2477:


//--------------------- .nv.info._ZN10layer_norm13ln_bwd_kernelINS_13Kernel_traitsI13__nv_bfloat16S2_fS2_fjLj768ELj1ELj4ELj1ELj16ENS_18Kernel_traits_baseILj768ES2_S2_fS2_fjLj128EEEEELb1ELb0ELb1ELb0EEEvNS_9BwdParamsE --------------------------
	.section	.nv.info._ZN10layer_norm13ln_bwd_kernelINS_13Kernel_traitsI13__nv_bfloat16S2_fS2_fjLj768ELj1ELj4ELj1ELj16ENS_18Kernel_traits_baseILj768ES2_S2_fS2_fjLj128EEEEELb1ELb0ELb1ELb0EEEvNS_9BwdParamsE,"",@"SHT_CUDA_INFO"
	.sectionflags	@""
	.align	4


	//----- nvinfo : EIATTR_CUDA_API_VERSION
	.align		4
        /*0000*/ 	.byte	0x04, 0x37
        /*0002*/ 	.short	(.L_2479 - .L_2478)
.L_2478:
        /*0004*/ 	.word	0x00000082


	//----- nvinfo : EIATTR_KPARAM_INFO
	.align		4
.L_2479:
        /*0008*/ 	.byte	0x04, 0x17
        /*000a*/ 	.short	(.L_2481 - .L_2480)
.L_2480:
        /*000c*/ 	.word	0x00000000
        /*0010*/ 	.short	0x0000
        /*0012*/ 	.short	0x0000
        /*0014*/ 	.byte	0x00, 0xf0, 0xa1, 0x04


	//----- nvinfo : EIATTR_SPARSE_MMA_MASK
	.align		4
.L_2481:
        /*0018*/ 	.byte	0x03, 0x50
        /*001a*/ 	.short	0x0000


	//----- nvinfo : EIATTR_MAXREG_COUNT
	.align		4
        /*001c*/ 	.byte	0x03, 0x1b
        /*001e*/ 	.short	0x00ff


	//----- nvinfo : EIATTR_NUM_BARRIERS
	.align		4
        /*0020*/ 	.byte	0x02, 0x4c
        /*0022*/ 	.byte	0x01
	.zero		1


	//----- nvinfo : EIATTR_MERCURY_ISA_VERSION
	.align		4
        /*0024*/ 	.byte	0x03, 0x5f
        /*0026*/ 	.short	0x0101


	//----- nvinfo : EIATTR_COOP_GROUP_MASK_REGIDS
	.align		4
        /*0028*/ 	.byte	0x04, 0x29
        /*002a*/ 	.short	(.L_2483 - .L_2482)


	//   ....[0]....
.L_2482:
        /*002c*/ 	.word	0xffffffff


	//   ....[1]....
        /*0030*/ 	.word	0xffffffff


	//   ....[2]....
        /*0034*/ 	.word	0xffffffff


	//   ....[3]....
        /*0038*/ 	.word	0xffffffff


	//   ....[4]....
        /*003c*/ 	.word	0xffffffff


	//   ....[5]....
        /*0040*/ 	.word	0xffffffff


	//   ....[6]....
        /*0044*/ 	.word	0xffffffff


	//   ....[7]....
        /*0048*/ 	.word	0xffffffff


	//   ....[8]....
        /*004c*/ 	.word	0xffffffff


	//   ....[9]....
        /*0050*/ 	.word	0xffffffff


	//   ....[10]....
        /*0054*/ 	.word	0x05000084


	//   ....[11]....
        /*0058*/ 	.word	0x05000084


	//   ....[12]....
        /*005c*/ 	.word	0x05000084


	//   ....[13]....
        /*0060*/ 	.word	0x05000084


	//   ....[14]....
        /*0064*/ 	.word	0x05000084


	//   ....[15]....
        /*0068*/ 	.word	0x05000084


	//   ....[16]....
        /*006c*/ 	.word	0x05000084


	//   ....[17]....
        /*0070*/ 	.word	0x05000084


	//   ....[18]....
        /*0074*/ 	.word	0x05000084


	//   ....[19]....
        /*0078*/ 	.word	0x05000084


	//----- nvinfo : EIATTR_COOP_GROUP_INSTR_OFFSETS
	.align		4
.L_2483:
        /*007c*/ 	.byte	0x04, 0x28
        /*007e*/ 	.short	(.L_2485 - .L_2484)


	//   ....[0]....
.L_2484:
        /*0080*/ 	.word	0x00001c10


	//   ....[1]....
        /*0084*/ 	.word	0x00001c20


	//   ....[2]....
        /*0088*/ 	.word	0x00001c50


	//   ....[3]....
        /*008c*/ 	.word	0x00001c60


	//   ....[4]....
        /*0090*/ 	.word	0x00001c90


	//   ....[5]....
        /*0094*/ 	.word	0x00001ca0


	//   ....[6]....
        /*0098*/ 	.word	0x00001cd0


	//   ....[7]....
        /*009c*/ 	.word	0x00001ce0


	//   ....[8]....
        /*00a0*/ 	.word	0x00001d10


	//   ....[9]....
        /*00a4*/ 	.word	0x00001d20


	//   ....[10]....
        /*00a8*/ 	.word	0x00004ca0


	//   ....[11]....
        /*00ac*/ 	.word	0x00004d30


	//   ....[12]....
        /*00b0*/ 	.word	0x00004da0


	//   ....[13]....
        /*00b4*/ 	.word	0x00004e00


	//   ....[14]....
        /*00b8*/ 	.word	0x00004e70


	//   ....[15]....
        /*00bc*/ 	.word	0x00004ed0


	//   ....[16]....
        /*00c0*/ 	.word	0x00004f40


	//   ....[17]....
        /*00c4*/ 	.word	0x00004fa0


	//   ....[18]....
        /*00c8*/ 	.word	0x00005010


	//   ....[19]....
        /*00cc*/ 	.word	0x00005070


	//----- nvinfo : EIATTR_EXIT_INSTR_OFFSETS
	.align		4
.L_2485:
        /*00d0*/ 	.byte	0x04, 0x1c
        /*00d2*/ 	.short	(.L_2487 - .L_2486)


	//   ....[0]....
.L_2486:
        /*00d4*/ 	.word	0x00004c00


	//   ....[1]....
        /*00d8*/ 	.word	0x00004c30


	//----- nvinfo : EIATTR_MAX_THREADS
	.align		4
.L_2487:
        /*00dc*/ 	.byte	0x04, 0x05
        /*00de*/ 	.short	(.L_2489 - .L_2488)
.L_2488:
        /*00e0*/ 	.word	0x00000080
        /*00e4*/ 	.word	0x00000001
        /*00e8*/ 	.word	0x00000001


	//----- nvinfo : EIATTR_CRS_STACK_SIZE
	.align		4
.L_2489:
        /*00ec*/ 	.byte	0x04, 0x1e
        /*00ee*/ 	.short	(.L_2491 - .L_2490)
.L_2490:
        /*00f0*/ 	.word	0x00000000


	//----- nvinfo : EIATTR_CBANK_PARAM_SIZE
	.align		4
.L_2491:
        /*00f4*/ 	.byte	0x03, 0x19
        /*00f6*/ 	.short	0x0128


	//----- nvinfo : EIATTR_PARAM_CBANK
	.align		4
        /*00f8*/ 	.byte	0x04, 0x0a
        /*00fa*/ 	.short	(.L_2493 - .L_2492)
	.align		4
.L_2492:
        /*00fc*/ 	.word	index@(.nv.constant0._ZN10layer_norm13ln_bwd_kernelINS_13Kernel_traitsI13__nv_bfloat16S2_fS2_fjLj768ELj1ELj4ELj1ELj16ENS_18Kernel_traits_baseILj768ES2_S2_fS2_fjLj128EEEEELb1ELb0ELb1ELb0EEEvNS_9BwdParamsE)
        /*0100*/ 	.short	0x0210
        /*0102*/ 	.short	0x0128


	//----- nvinfo : EIATTR_SW_WAR
	.align		4
.L_2493:
        /*0104*/ 	.byte	0x04, 0x36
        /*0106*/ 	.short	(.L_2495 - .L_2494)
.L_2494:
        /*0108*/ 	.word	0x00000008
.L_2495:


//--------------------- .nv.info._ZN10layer_norm22ln_bwd_finalize_kernelINS_22Kernel_traits_finalizeILj768E13__nv_bfloat16S2_fS2_fjLb0ELj1024ELj4ENS_18Kernel_traits_baseILj768ES2_S2_fS2_fjLj1024EEEEELb0ELb1EEEvNS_9BwdParamsE --------------------------
	.section	.nv.info._ZN10layer_norm22ln_bwd_finalize_kernelINS_22Kernel_traits_finalizeILj768E13__nv_bfloat16S2_fS2_fjLb0ELj1024ELj4ENS_18Kernel_traits_baseILj768ES2_S2_fS2_fjLj1024EEEEELb0ELb1EEEvNS_9BwdParamsE,"",@"SHT_CUDA_INFO"
	.sectionflags	@""
	.align	4


	//----- nvinfo : EIATTR_CUDA_API_VERSION
	.align		4
        /*0000*/ 	.byte	0x04, 0x37
        /*0002*/ 	.short	(.L_2497 - .L_2496)
.L_2496:
        /*0004*/ 	.word	0x00000082


	//----- nvinfo : EIATTR_KPARAM_INFO
	.align		4
.L_2497:
        /*0008*/ 	.byte	0x04, 0x17
        /*000a*/ 	.short	(.L_2499 - .L_2498)
.L_2498:
        /*000c*/ 	.word	0x00000000
        /*0010*/ 	.short	0x0000
        /*0012*/ 	.short	0x0000
        /*0014*/ 	.byte	0x00, 0xf0, 0xa1, 0x04


	//----- nvinfo : EIATTR_SPARSE_MMA_MASK
	.align		4
.L_2499:
        /*0018*/ 	.byte	0x03, 0x50
        /*001a*/ 	.short	0x0000


	//----- nvinfo : EIATTR_MAXREG_COUNT
	.align		4
        /*001c*/ 	.byte	0x03, 0x1b
        /*001e*/ 	.short	0x0040


	//----- nvinfo : EIATTR_NUM_BARRIERS
	.align		4
        /*0020*/ 	.byte	0x02, 0x4c
        /*0022*/ 	.byte	0x01
	.zero		1


	//----- nvinfo : EIATTR_MERCURY_ISA_VERSION
	.align		4
        /*0024*/ 	.byte	0x03, 0x5f
        /*0026*/ 	.short	0x0101


	//----- nvinfo : EIATTR_COOP_GROUP_MASK_REGIDS
	.align		4
        /*0028*/ 	.byte	0x04, 0x29
        /*002a*/ 	.short	(.L_2501 - .L_2500)


	//   ....[0]....
.L_2500:
        /*002c*/ 	.word	0xffffffff


	//   ....[1]....
        /*0030*/ 	.word	0xffffffff


	//   ....[2]....
        /*0034*/ 	.word	0xffffffff


	//   ....[3]....
        /*0038*/ 	.word	0xffffffff


	//   ....[4]....
        /*003c*/ 	.word	0xffffffff


	//   ....[5]....
        /*0040*/ 	.word	0xffffffff


	//   ....[6]....
        /*0044*/ 	.word	0xffffffff


	//   ....[7]....
        /*0048*/ 	.word	0xffffffff


	//   ....[8]....
        /*004c*/ 	.word	0xffffffff


	//   ....[9]....
        /*0050*/ 	.word	0xffffffff


	//   ....[10]....
        /*0054*/ 	.word	0x05000011


	//   ....[11]....
        /*0058*/ 	.word	0x05000011


	//   ....[12]....
        /*005c*/ 	.word	0x05000011


	//   ....[13]....
        /*0060*/ 	.word	0x05000011


	//   ....[14]....
        /*0064*/ 	.word	0x05000011


	//   ....[15]....
        /*0068*/ 	.word	0x05000011


	//   ....[16]....
        /*006c*/ 	.word	0x05000011


	//   ....[17]....
        /*0070*/ 	.word	0x05000011


	//   ....[18]....
        /*0074*/ 	.word	0x05000011


	//   ....[19]....
        /*0078*/ 	.word	0x05000011


	//----- nvinfo : EIATTR_COOP_GROUP_INSTR_OFFSETS
	.align		4
.L_2501:
        /*007c*/ 	.byte	0x04, 0x28
        /*007e*/ 	.short	(.L_2503 - .L_2502)


	//   ....[0]....
.L_2502:
        /*0080*/ 	.word	0x000008e0


	//   ....[1]....
        /*0084*/ 	.word	0x000008f0


	//   ....[2]....
        /*0088*/ 	.word	0x00000920


	//   ....[3]....
        /*008c*/ 	.word	0x00000930


	//   ....[4]....
        /*0090*/ 	.word	0x00000960


	//   ....[5]....
        /*0094*/ 	.word	0x00000970


	//   ....[6]....
        /*0098*/ 	.word	0x000009a0


	//   ....[7]....
        /*009c*/ 	.word	0x000009b0


	//   ....[8]....
        /*00a0*/ 	.word	0x000009e0


	//   ....[9]....
        /*00a4*/ 	.word	0x000009f0


	//   ....[10]....
        /*00a8*/ 	.word	0x00000bf0


	//   ....[11]....
        /*00ac*/ 	.word	0x00000c60


	//   ....[12]....
        /*00b0*/ 	.word	0x00000cd0


	//   ....[13]....
        /*00b4*/ 	.word	0x00000d40


	//   ....[14]....
        /*00b8*/ 	.word	0x00000db0


	//   ....[15]....
        /*00bc*/ 	.word	0x00000e10


	//   ....[16]....
        /*00c0*/ 	.word	0x00000e80


	//   ....[17]....
        /*00c4*/ 	.word	0x00000ef0


	//   ....[18]....
        /*00c8*/ 	.word	0x00000f60


	//   ....[19]....
        /*00cc*/ 	.word	0x00000fd0


	//----- nvinfo : EIATTR_EXIT_INSTR_OFFSETS
	.align		4
.L_2503:
        /*00d0*/ 	.byte	0x04, 0x1c
        /*00d2*/ 	.short	(.L_2505 - .L_2504)


	//   ....[0]....
.L_2504:
        /*00d4*/ 	.word	0x00000070


	//   ....[1]....
        /*00d8*/ 	.word	0x00000b90


	//----- nvinfo : EIATTR_MAX_THREADS
	.align		4
.L_2505:
        /*00dc*/ 	.byte	0x04, 0x05
        /*00de*/ 	.short	(.L_2507 - .L_2506)
.L_2506:
        /*00e0*/ 	.word	0x00000400
        /*00e4*/ 	.word	0x00000001
        /*00e8*/ 	.word	0x00000001


	//----- nvinfo : EIATTR_CRS_STACK_SIZE
	.align		4
.L_2507:
        /*00ec*/ 	.byte	0x04, 0x1e
        /*00ee*/ 	.short	(.L_2509 - .L_2508)
.L_2508:
        /*00f0*/ 	.word	0x00000000


	//----- nvinfo : EIATTR_CBANK_PARAM_SIZE
	.align		4
.L_2509:
        /*00f4*/ 	.byte	0x03, 0x19
        /*00f6*/ 	.short	0x0128


	//----- nvinfo : EIATTR_PARAM_CBANK
	.align		4
        /*00f8*/ 	.byte	0x04, 0x0a
        /*00fa*/ 	.short	(.L_2511 - .L_2510)
	.align		4
.L_2510:
        /*00fc*/ 	.word	index@(.nv.constant0._ZN10layer_norm22ln_bwd_finalize_kernelINS_22Kernel_traits_finalizeILj768E13__nv_bfloat16S2_fS2_fjLb0ELj1024ELj4ENS_18Kernel_traits_baseILj768ES2_S2_fS2_fjLj1024EEEEELb0ELb1EEEvNS_9BwdParamsE)
        /*0100*/ 	.short	0x0210
        /*0102*/ 	.short	0x0128


	//----- nvinfo : EIATTR_SW_WAR
	.align		4
.L_2511:
        /*0104*/ 	.byte	0x04, 0x36
        /*0106*/ 	.short	(.L_2513 - .L_2512)
.L_2512:
        /*0108*/ 	.word	0x00000008
.L_2513:


//--------------------- .nv.info._ZN10layer_norm13ln_bwd_kernelINS_13Kernel_traitsI13__nv_bfloat16S2_fS2_fjLj768ELj1ELj4ELj1ELj16ENS_18Kernel_traits_baseILj768ES2_S2_fS2_fjLj128EEEEELb1ELb0ELb1ELb1EEEvNS_9BwdParamsE --------------------------
	.section	.nv.info._ZN10layer_norm13ln_bwd_kernelINS_13Kernel_traitsI13__nv_bfloat16S2_fS2_fjLj768ELj1ELj4ELj1ELj16ENS_18Kernel_traits_baseILj768ES2_S2_fS2_fjLj128EEEEELb1ELb0ELb1ELb1EEEvNS_9BwdParamsE,"",@"SHT_CUDA_INFO"
	.sectionflags	@""
	.align	4


	//----- nvinfo : EIATTR_CUDA_API_VERSION
	.align		4
        /*0000*/ 	.byte	0x04, 0x37
        /*0002*/ 	.short	(.L_2515 - .L_2514)
.L_2514:
        /*0004*/ 	.word	0x00000082


	//----- nvinfo : EIATTR_KPARAM_INFO
	.align		4
.L_2515:
        /*0008*/ 	.byte	0x04, 0x17
        /*000a*/ 	.short	(.L_2517 - .L_2516)
.L_2516:
        /*000c*/ 	.word	0x00000000
        /*0010*/ 	.short	0x0000
        /*0012*/ 	.short	0x0000
        /*0014*/ 	.byte	0x00, 0xf0, 0xa1, 0x04


	//----- nvinfo : EIATTR_SPARSE_MMA_MASK
	.align		4
.L_2517:
        /*0018*/ 	.byte	0x03, 0x50
        /*001a*/ 	.short	0x0000


	//----- nvinfo : EIATTR_MAXREG_COUNT
	.align		4
        /*001c*/ 	.byte	0x03, 0x1b
        /*001e*/ 	.short	0x00ff


	//----- nvinfo : EIATTR_NUM_BARRIERS
	.align		4
        /*0020*/ 	.byte	0x02, 0x4c
        /*0022*/ 	.byte	0x01
	.zero		1


	//----- nvinfo : EIATTR_MERCURY_ISA_VERSION
	.align		4
        /*0024*/ 	.byte	0x03, 0x5f
        /*0026*/ 	.short	0x0101


	//----- nvinfo : EIATTR_COOP_GROUP_MASK_REGIDS
	.align		4
        /*0028*/ 	.byte	0x04, 0x29
        /*002a*/ 	.short	(.L_2519 - .L_2518)


	//   ....[0]....
.L_2518:
        /*002c*/ 	.word	0xffffffff


	//   ....[1]....
        /*0030*/ 	.word	0xffffffff


	//   ....[2]....
        /*0034*/ 	.word	0xffffffff


	//   ....[3]....
        /*0038*/ 	.word	0xffffffff


	//   ....[4]....
        /*003c*/ 	.word	0xffffffff


	//   ....[5]....
        /*0040*/ 	.word	0xffffffff


	//   ....[6]....
        /*0044*/ 	.word	0xffffffff


	//   ....[7]....
        /*0048*/ 	.word	0xffffffff


	//   ....[8]....
        /*004c*/ 	.word	0xffffffff


	//   ....[9]....
        /*0050*/ 	.word	0xffffffff


	//   ....[10]....
        /*0054*/ 	.word	0x050000a6


	//   ....[11]....
        /*0058*/ 	.word	0x050000a6


	//   ....[12]....
        /*005c*/ 	.word	0x050000a6


	//   ....[13]....
        /*0060*/ 	.word	0x050000a6


	//   ....[14]....
        /*0064*/ 	.word	0x050000a6


	//   ....[15]....
        /*0068*/ 	.word	0x050000a6


	//   ....[16]....
        /*006c*/ 	.word	0x050000a6


	//   ....[17]....
        /*0070*/ 	.word	0x050000a6


	//   ....[18]....
        /*0074*/ 	.word	0x050000a6


	//   ....[19]....
        /*0078*/ 	.word	0x050000a6


	//----- nvinfo : EIATTR_COOP_GROUP_INSTR_OFFSETS
	.align		4
.L_2519:
        /*007c*/ 	.byte	0x04, 0x28
        /*007e*/ 	.short	(.L_2521 - .L_2520)


	//   ....[0]....
.L_2520:
        /*0080*/ 	.word	0x00001ab0


	//   ....[1]....
        /*0084*/ 	.word	0x00001ac0


	//   ....[2]....
        /*0088*/ 	.word	0x00001af0


	//   ....[3]....
        /*008c*/ 	.word	0x00001b00


	//   ....[4]....
        /*0090*/ 	.word	0x00001b30


	//   ....[5]....
        /*0094*/ 	.word	0x00001b40


	//   ....[6]....
        /*0098*/ 	.word	0x00001b70


	//   ....[7]....
        /*009c*/ 	.word	0x00001b80


	//   ....[8]....
        /*00a0*/ 	.word	0x00001bb0


	//   ....[9]....
        /*00a4*/ 	.word	0x00001bc0


	//   ....[10]....
        /*00a8*/ 	.word	0x00004620


	//   ....[11]....
        /*00ac*/ 	.word	0x000046b0


	//   ....[12]....
        /*00b0*/ 	.word	0x00004720


	//   ....[13]....
        /*00b4*/ 	.word	0x00004780


	//   ....[14]....
        /*00b8*/ 	.word	0x000047f0


	//   ....[15]....
        /*00bc*/ 	.word	0x00004850


	//   ....[16]....
        /*00c0*/ 	.word	0x000048c0


	//   ....[17]....
        /*00c4*/ 	.word	0x00004920


	//   ....[18]....
        /*00c8*/ 	.word	0x00004990


	//   ....[19]....
        /*00cc*/ 	.word	0x000049f0


	//----- nvinfo : EIATTR_EXIT_INSTR_OFFSETS
	.align		4
.L_2521:
        /*00d0*/ 	.byte	0x04, 0x1c
        /*00d2*/ 	.short	(.L_2523 - .L_2522)


	//   ....[0]....
.L_2522:
        /*00d4*/ 	.word	0x000045b0


	//----- nvinfo : EIATTR_MAX_THREADS
	.align		4
.L_2523:
        /*00d8*/ 	.byte	0x04, 0x05
        /*00da*/ 	.short	(.L_2525 - .L_2524)
.L_2524:
        /*00dc*/ 	.word	0x00000080
        /*00e0*/ 	.word	0x00000001
        /*00e4*/ 	.word	0x00000001


	//----- nvinfo : EIATTR_CRS_STACK_SIZE
	.align		4
.L_2525:
        /*00e8*/ 	.byte	0x04, 0x1e
        /*00ea*/ 	.short	(.L_2527 - .L_2526)
.L_2526:
        /*00ec*/ 	.word	0x00000000


	//----- nvinfo : EIATTR_CBANK_PARAM_SIZE
	.align		4
.L_2527:
        /*00f0*/ 	.byte	0x03, 0x19
        /*00f2*/ 	.short	0x0128


	//----- nvinfo : EIATTR_PARAM_CBANK
	.align		4
        /*00f4*/ 	.byte	0x04, 0x0a
        /*00f6*/ 	.short	(.L_2529 - .L_2528)
	.align		4
.L_2528:
        /*00f8*/ 	.word	index@(.nv.constant0._ZN10layer_norm13ln_bwd_kernelINS_13Kernel_traitsI13__nv_bfloat16S2_fS2_fjLj768ELj1ELj4ELj1ELj16ENS_18Kernel_traits_baseILj768ES2_S2_fS2_fjLj128EEEEELb1ELb0ELb1ELb1EEEvNS_9BwdParamsE)
        /*00fc*/ 	.short	0x0210
        /*00fe*/ 	.short	0x0128


	//----- nvinfo : EIATTR_SW_WAR
	.align		4
.L_2529:
        /*0100*/ 	.byte	0x04, 0x36
        /*0102*/ 	.short	(.L_2531 - .L_2530)
.L_2530:
        /*0104*/ 	.word	0x00000008
.L_2531:


//--------------------- .nv.info._ZN10layer_norm13ln_bwd_kernelINS_13Kernel_traitsI13__nv_bfloat16S2_fS2_fjLj768ELj1ELj4ELj1ELj16ENS_18Kernel_traits_baseILj768ES2_S2_fS2_fjLj128EEEEELb1ELb1ELb0ELb0EEEvNS_9BwdParamsE --------------------------
	.section	.nv.info._ZN10layer_norm13ln_bwd_kernelINS_13Kernel_traitsI13__nv_bfloat16S2_fS2_fjLj768ELj1ELj4ELj1ELj16ENS_18Kernel_traits_baseILj768ES2_S2_fS2_fjLj128EEEEELb1ELb1ELb0ELb0EEEvNS_9BwdParamsE,"",@"SHT_CUDA_INFO"
	.sectionflags	@""
	.align	4


	//----- nvinfo : EIATTR_CUDA_API_VERSION
	.align		4
        /*0000*/ 	.byte	0x04, 0x37
        /*0002*/ 	.short	(.L_2533 - .L_2532)
.L_2532:
        /*0004*/ 	.word	0x00000082


	//----- nvinfo : EIATTR_KPARAM_INFO
	.align		4
.L_2533:
        /*0008*/ 	.byte	0x04, 0x17
        /*000a*/ 	.short	(.L_2535 - .L_2534)
.L_2534:
        /*000c*/ 	.word	0x00000000
        /*0010*/ 	.short	0x0000
        /*0012*/ 	.short	0x0000
        /*0014*/ 	.byte	0x00, 0xf0, 0xa1, 0x04


	//----- nvinfo : EIATTR_SPARSE_MMA_MASK
	.align		4
.L_2535:
        /*0018*/ 	.byte	0x03, 0x50
        /*001a*/ 	.short	0x0000


	//----- nvinfo : EIATTR_MAXREG_COUNT
	.align		4
        /*001c*/ 	.byte	0x03, 0x1b
        /*001e*/ 	.short	0x00ff


	//----- nvinfo : EIATTR_NUM_BARRIERS
	.align		4
        /*0020*/ 	.byte	0x02, 0x4c
        /*0022*/ 	.byte	0x01
	.zero		1


	//----- nvinfo : EIATTR_MERCURY_ISA_VERSION
	.align		4
        /*0024*/ 	.byte	0x03, 0x5f
        /*0026*/ 	.short	0x0101


	//----- nvinfo : EIATTR_COOP_GROUP_MASK_REGIDS
	.align		4
        /*0028*/ 	.byte	0x04, 0x29
        /*002a*/ 	.short	(.L_2537 - .L_2536)


	//   ....[0]....
.L_2536:
        /*002c*/ 	.word	0xffffffff


	//   ....[1]....
        /*0030*/ 	.word	0xffffffff


	//   ....[2]....
        /*0034*/ 	.word	0xffffffff


	//   ....[3]....
        /*0038*/ 	.word	0xffffffff


	//   ....[4]....
        /*003c*/ 	.word	0xffffffff


	//   ....[5]....
        /*0040*/ 	.word	0xffffffff


	//   ....[6]....
        /*0044*/ 	.word	0xffffffff


	//   ....[7]....
        /*0048*/ 	.word	0xffffffff


	//   ....[8]....
        /*004c*/ 	.word	0xffffffff


	//   ....[9]....
        /*0050*/ 	.word	0xffffffff


	//   ....[10]....
        /*0054*/ 	.word	0x05000094


	//   ....[11]....
        /*0058*/ 	.word	0x05000094


	//   ....[12]....
        /*005c*/ 	.word	0x05000094


	//   ....[13]....
        /*0060*/ 	.word	0x05000094


	//   ....[14]....
        /*0064*/ 	.word	0x05000094


	//   ....[15]....
        /*0068*/ 	.word	0x05000094


	//   ....[16]....
        /*006c*/ 	.word	0x05000094


	//   ....[17]....
        /*0070*/ 	.word	0x05000094


	//   ....[18]....
        /*0074*/ 	.word	0x05000094


	//   ....[19]....
        /*0078*/ 	.word	0x05000094


	//----- nvinfo : EIATTR_COOP_GROUP_INSTR_OFFSETS
	.align		4
.L_2537:
        /*007c*/ 	.byte	0x04, 0x28
        /*007e*/ 	.short	(.L_2539 - .L_2538)


	//   ....[0]....
.L_2538:
        /*0080*/ 	.word	0x00001c40


	//   ....[1]....
        /*0084*/ 	.word	0x00001c50


	//   ....[2]....
        /*0088*/ 	.word	0x00001c80


	//   ....[3]....
        /*008c*/ 	.word	0x00001c90


	//   ....[4]....
        /*0090*/ 	.word	0x00001cc0


	//   ....[5]....
        /*0094*/ 	.word	0x00001cd0


	//   ....[6]....
        /*0098*/ 	.word	0x00001d00


	//   ....[7]....
        /*009c*/ 	.word	0x00001d10


	//   ....[8]....
        /*00a0*/ 	.word	0x00001d40


	//   ....[9]....
        /*00a4*/ 	.word	0x00001d50


	//   ....[10]....
        /*00a8*/ 	.word	0x00004a50


	//   ....[11]....
        /*00ac*/ 	.word	0x00004af0


	//   ....[12]....
        /*00b0*/ 	.word	0x00004b50


	//   ....[13]....
        /*00b4*/ 	.word	0x00004bb0


	//   ....[14]....
        /*00b8*/ 	.word	0x00004c20


	//   ....[15]....
        /*00bc*/ 	.word	0x00004c80


	//   ....[16]....
        /*00c0*/ 	.word	0x00004cf0


	//   ....[17]....
        /*00c4*/ 	.word	0x00004d50


	//   ....[18]....
        /*00c8*/ 	.word	0x00004dc0


	//   ....[19]....
        /*00cc*/ 	.word	0x00004e20


	//----- nvinfo : EIATTR_EXIT_INSTR_OFFSETS
	.align		4
.L_2539:
        /*00d0*/ 	.byte	0x04, 0x1c
        /*00d2*/ 	.short	(.L_2541 - .L_2540)


	//   ....[0]....
.L_2540:
        /*00d4*/ 	.word	0x00004970


	//   ....[1]....
        /*00d8*/ 	.word	0x000049f0


	//----- nvinfo : EIATTR_MAX_THREADS
	.align		4
.L_2541:
        /*00dc*/ 	.byte	0x04, 0x05
        /*00de*/ 	.short	(.L_2543 - .L_2542)
.L_2542:
        /*00e0*/ 	.word	0x00000080
        /*00e4*/ 	.word	0x00000001
        /*00e8*/ 	.word	0x00000001


	//----- nvinfo : EIATTR_CRS_STACK_SIZE
	.align		4
.L_2543:
        /*00ec*/ 	.byte	0x04, 0x1e
        /*00ee*/ 	.short	(.L_2545 - .L_2544)
.L_2544:
        /*00f0*/ 	.word	0x00000000


	//----- nvinfo : EIATTR_CBANK_PARAM_SIZE
	.align		4
.L_2545:
        /*00f4*/ 	.byte	0x03, 0x19
        /*00f6*/ 	.short	0x0128


	//----- nvinfo : EIATTR_PARAM_CBANK
	.align		4
        /*00f8*/ 	.byte	0x04, 0x0a
        /*00fa*/ 	.short	(.L_2547 - .L_2546)
	.align		4
.L_2546:
        /*00fc*/ 	.word	index@(.nv.constant0._ZN10layer_norm13ln_bwd_kernelINS_13Kernel_traitsI13__nv_bfloat16S2_fS2_fjLj768ELj1ELj4ELj1ELj16ENS_18Kernel_traits_baseILj768ES2_S2_fS2_fjLj128EEEEELb1ELb1ELb0ELb0EEEvNS_9BwdParamsE)
        /*0100*/ 	.short	0x0210
        /*0102*/ 	.short	0x0128


	//----- nvinfo : EIATTR_SW_WAR
	.align		4
.L_2547:
        /*0104*/ 	.byte	0x04, 0x36
        /*0106*/ 	.short	(.L_2549 - .L_2548)
.L_2548:
        /*0108*/ 	.word	0x00000008
.L_2549:


//--------------------- .nv.info._ZN10layer_norm13ln_bwd_kernelINS_13Kernel_traitsI13__nv_bfloat16S2_fS2_fjLj768ELj1ELj4ELj1ELj16ENS_18Kernel_traits_baseILj768ES2_S2_fS2_fjLj128EEEEELb1ELb1ELb0ELb1EEEvNS_9BwdParamsE --------------------------
	.section	.nv.info._ZN10layer_norm13ln_bwd_kernelINS_13Kernel_traitsI13__nv_bfloat16S2_fS2_fjLj768ELj1ELj4ELj1ELj16ENS_18Kernel_traits_baseILj768ES2_S2_fS2_fjLj128EEEEELb1ELb1ELb0ELb1EEEvNS_9BwdParamsE,"",@"SHT_CUDA_INFO"
	.sectionflags	@""
	.align	4


	//----- nvinfo : EIATTR_CUDA_API_VERSION
	.align		4
        /*0000*/ 	.byte	0x04, 0x37
        /*0002*/ 	.short	(.L_2551 - .L_2550)
.L_2550:
        /*0004*/ 	.word	0x00000082


	//----- nvinfo : EIATTR_KPARAM_INFO
	.align		4
.L_2551:
        /*0008*/ 	.byte	0x04, 0x17
        /*000a*/ 	.short	(.L_2553 - .L_2552)
.L_2552:
        /*000c*/ 	.word	0x00000000
        /*0010*/ 	.short	0x0000
        /*0012*/ 	.short	0x0000
        /*0014*/ 	.byte	0x00, 0xf0, 0xa1, 0x04


	//----- nvinfo : EIATTR_SPARSE_MMA_MASK
	.align		4
.L_2553:
        /*0018*/ 	.byte	0x03, 0x50
        /*001a*/ 	.short	0x0000


	//----- nvinfo : EIATTR_MAXREG_COUNT
	.align		4
        /*001c*/ 	.byte	0x03, 0x1b
        /*001e*/ 	.short	0x00ff


	//----- nvinfo : EIATTR_NUM_BARRIERS
	.align		4
        /*0020*/ 	.byte	0x02, 0x4c
        /*0022*/ 	.byte	0x01
	.zero		1


	//----- nvinfo : EIATTR_MERCURY_ISA_VERSION
	.align		4
        /*0024*/ 	.byte	0x03, 0x5f
        /*0026*/ 	.short	0x0101


	//----- nvinfo : EIATTR_COOP_GROUP_MASK_REGIDS
	.align		4
        /*0028*/ 	.byte	0x04, 0x29
        /*002a*/ 	.short	(.L_2555 - .L_2554)


	//   ....[0]....
.L_2554:
        /*002c*/ 	.word	0xffffffff


	//   ....[1]....
        /*0030*/ 	.word	0xffffffff


	//   ....[2]....
        /*0034*/ 	.word	0xffffffff


	//   ....[3]....
        /*0038*/ 	.word	0xffffffff


	//   ....[4]....
        /*003c*/ 	.word	0xffffffff


	//   ....[5]....
        /*0040*/ 	.word	0xffffffff


	//   ....[6]....
        /*0044*/ 	.word	0xffffffff


	//   ....[7]....
        /*0048*/ 	.word	0xffffffff


	//   ....[8]....
        /*004c*/ 	.word	0xffffffff


	//   ....[9]....
        /*0050*/ 	.word	0xffffffff


	//   ....[10]....
        /*0054*/ 	.word	0x050000c9


	//   ....[11]....
        /*0058*/ 	.word	0x050000c9


	//   ....[12]....
        /*005c*/ 	.word	0x050000c9


	//   ....[13]....
        /*0060*/ 	.word	0x050000c9


	//   ....[14]....
        /*0064*/ 	.word	0x050000c9


	//   ....[15]....
        /*0068*/ 	.word	0x050000c9


	//   ....[16]....
        /*006c*/ 	.word	0x050000c9


	//   ....[17]....
        /*0070*/ 	.word	0x050000c9


	//   ....[18]....
        /*0074*/ 	.word	0x050000c9


	//   ....[19]....
        /*0078*/ 	.word	0x050000c9


	//----- nvinfo : EIATTR_COOP_GROUP_INSTR_OFFSETS
	.align		4
.L_2555:
        /*007c*/ 	.byte	0x04, 0x28
        /*007e*/ 	.short	(.L_2557 - .L_2556)


	//   ....[0]....
.L_2556:
        /*0080*/ 	.word	0x000019c0


	//   ....[1]....
        /*0084*/ 	.word	0x000019d0


	//   ....[2]....
        /*0088*/ 	.word	0x00001a00


	//   ....[3]....
        /*008c*/ 	.word	0x00001a10


	//   ....[4]....
        /*0090*/ 	.word	0x00001a40


	//   ....[5]....
        /*0094*/ 	.word	0x00001a50


	//   ....[6]....
        /*0098*/ 	.word	0x00001a80


	//   ....[7]....
        /*009c*/ 	.word	0x00001a90


	//   ....[8]....
        /*00a0*/ 	.word	0x00001ad0


	//   ....[9]....
        /*00a4*/ 	.word	0x00001ae0


	//   ....[10]....
        /*00a8*/ 	.word	0x000046e0


	//   ....[11]....
        /*00ac*/ 	.word	0x00004770


	//   ....[12]....
        /*00b0*/ 	.word	0x000047e0


	//   ....[13]....
        /*00b4*/ 	.word	0x00004840


	//   ....[14]....
        /*00b8*/ 	.word	0x000048b0


	//   ....[15]....
        /*00bc*/ 	.word	0x00004910


	//   ....[16]....
        /*00c0*/ 	.word	0x00004980


	//   ....[17]....
        /*00c4*/ 	.word	0x000049e0


	//   ....[18]....
        /*00c8*/ 	.word	0x00004a60


	//   ....[19]....
        /*00cc*/ 	.word	0x00004ac0


	//----- nvinfo : EIATTR_EXIT_INSTR_OFFSETS
	.align		4
.L_2557:
        /*00d0*/ 	.byte	0x04, 0x1c
        /*00d2*/ 	.short	(.L_2559 - .L_2558)


	//   ....[0]....
.L_2558:
        /*00d4*/ 	.word	0x00004670


	//----- nvinfo : EIATTR_MAX_THREADS
	.align		4
.L_2559:
        /*00d8*/ 	.byte	0x04, 0x05
        /*00da*/ 	.short	(.L_2561 - .L_2560)
.L_2560:
        /*00dc*/ 	.word	0x00000080
        /*00e0*/ 	.word	0x00000001
        /*00e4*/ 	.word	0x00000001


	//----- nvinfo : EIATTR_CRS_STACK_SIZE
	.align		4
.L_2561:
        /*00e8*/ 	.byte	0x04, 0x1e
        /*00ea*/ 	.short	(.L_2563 - .L_2562)
.L_2562:
        /*00ec*/ 	.word	0x00000000


	//----- nvinfo : EIATTR_CBANK_PARAM_SIZE
	.align		4
.L_2563:
        /*00f0*/ 	.byte	0x03, 0x19
        /*00f2*/ 	.short	0x0128


	//----- nvinfo : EIATTR_PARAM_CBANK
	.align		4
        /*00f4*/ 	.byte	0x04, 0x0a
        /*00f6*/ 	.short	(.L_2565 - .L_2564)
	.align		4
.L_2564:
        /*00f8*/ 	.word	index@(.nv.constant0._ZN10layer_norm13ln_bwd_kernelINS_13Kernel_traitsI13__nv_bfloat16S2_fS2_fjLj768ELj1ELj4ELj1ELj16ENS_18Kernel_traits_baseILj768ES2_S2_fS2_fjLj128EEEEELb1ELb1ELb0ELb1EEEvNS_9BwdParamsE)
        /*00fc*/ 	.short	0x0210
        /*00fe*/ 	.short	0x0128


	//----- nvinfo : EIATTR_SW_WAR
	.align		4
.L_2565:
        /*0100*/ 	.byte	0x04, 0x36
        /*0102*/ 	.short	(.L_2567 - .L_2566)
.L_2566:
        /*0104*/ 	.word	0x00000008
.L_2567:


//--------------------- .nv.info._ZN10layer_norm22ln_bwd_finalize_kernelINS_22Kernel_traits_finalizeILj768E13__nv_bfloat16S2_fS2_fjLb1ELj1024ELj4ENS_18Kernel_traits_baseILj768ES2_S2_fS2_fjLj1024EEEEELb1ELb0EEEvNS_9BwdParamsE --------------------------
	.section	.nv.info._ZN10layer_norm22ln_bwd_finalize_kernelINS_22Kernel_traits_finalizeILj768E13__nv_bfloat16S2_fS2_fjLb1ELj1024ELj4ENS_18Kernel_traits_baseILj768ES2_S2_fS2_fjLj1024EEEEELb1ELb0EEEvNS_9BwdParamsE,"",@"SHT_CUDA_INFO"
	.sectionflags	@""
	.align	4


	//----- nvinfo : EIATTR_CUDA_API_VERSION
	.align		4
        /*0000*/ 	.byte	0x04, 0x37
        /*0002*/ 	.short	(.L_2569 - .L_2568)
.L_2568:
        /*0004*/ 	.word	0x00000082


	//----- nvinfo : EIATTR_KPARAM_INFO
	.align		4
.L_2569:
        /*0008*/ 	.byte	0x04, 0x17
        /*000a*/ 	.short	(.L_2571 - .L_2570)
.L_2570:
        /*000c*/ 	.word	0x00000000
        /*0010*/ 	.short	0x0000
        /*0012*/ 	.short	0x0000
        /*0014*/ 	.byte	0x00, 0xf0, 0xa1, 0x04


	//----- nvinfo : EIATTR_SPARSE_MMA_MASK
	.align		4
.L_2571:
        /*0018*/ 	.byte	0x03, 0x50
        /*001a*/ 	.short	0x0000


	//----- nvinfo : EIATTR_MAXREG_COUNT
	.align		4
        /*001c*/ 	.byte	0x03, 0x1b
        /*001e*/ 	.short	0x0040


	//----- nvinfo : EIATTR_NUM_BARRIERS
	.align		4
        /*0020*/ 	.byte	0x02, 0x4c
        /*0022*/ 	.byte	0x01
	.zero		1


	//----- nvinfo : EIATTR_MERCURY_ISA_VERSION
	.align		4
        /*0024*/ 	.byte	0x03, 0x5f
        /*0026*/ 	.short	0x0101


	//----- nvinfo : EIATTR_COOP_GROUP_MASK_REGIDS
	.align		4
        /*0028*/ 	.byte	0x04, 0x29
        /*002a*/ 	.short	(.L_2573 - .L_2572)


	//   ....[0]....
.L_2572:
        /*002c*/ 	.word	0xffffffff


	//   ....[1]....
        /*0030*/ 	.word	0xffffffff


	//   ....[2]....
        /*0034*/ 	.word	0xffffffff


	//   ....[3]....
        /*0038*/ 	.word	0xffffffff


	//   ....[4]....
        /*003c*/ 	.word	0xffffffff


	//   ....[5]....
        /*0040*/ 	.word	0xffffffff


	//   ....[6]....
        /*0044*/ 	.word	0xffffffff


	//   ....[7]....
        /*0048*/ 	.word	0xffffffff


	//   ....[8]....
        /*004c*/ 	.word	0xffffffff


	//   ....[9]....
        /*0050*/ 	.word	0xffffffff


	//   ....[10]....
        /*0054*/ 	.word	0xffffffff


	//   ....[11]....
        /*0058*/ 	.word	0xffffffff


	//   ....[12]....
        /*005c*/ 	.word	0xffffffff


	//   ....[13]....
        /*0060*/ 	.word	0xffffffff


	//   ....[14]....
        /*0064*/ 	.word	0xffffffff


	//   ....[15]....
        /*0068*/ 	.word	0x05000014


	//   ....[16]....
        /*006c*/ 	.word	0x05000014


	//   ....[17]....
        /*0070*/ 	.word	0x05000014


	//   ....[18]....
        /*0074*/ 	.word	0x05000014


	//   ....[19]....
        /*0078*/ 	.word	0x05000014


	//   ....[20]....
        /*007c*/ 	.word	0x05000014


	//   ....[21]....
        /*0080*/ 	.word	0x05000014


	//   ....[22]....
        /*0084*/ 	.word	0x05000014


	//   ....[23]....
        /*0088*/ 	.word	0x05000014


	//   ....[24]....
        /*008c*/ 	.word	0x05000014


	//   ....[25]....
        /*0090*/ 	.word	0x05000014


	//   ....[26]....
        /*0094*/ 	.word	0x05000014


	//   ....[27]....
        /*0098*/ 	.word	0x05000014


	//   ....[28]....
        /*009c*/ 	.word	0x05000014


	//   ....[29]....
        /*00a0*/ 	.word	0x05000014


	//----- nvinfo : EIATTR_COOP_GROUP_INSTR_OFFSETS
	.align		4
.L_2573:
        /*00a4*/ 	.byte	0x04, 0x28
        /*00a6*/ 	.short	(.L_2575 - .L_2574)


	//   ....[0]....
.L_2574:
        /*00a8*/ 	.word	0x00000ad0


	//   ....[1]....
        /*00ac*/ 	.word	0x00000ae0


	//   ....[2]....
        /*00b0*/ 	.word	0x00000af0


	//   ....[3]....
        /*00b4*/ 	.word	0x00000b20


	//   ....[4]....
        /*00b8*/ 	.word	0x00000b40


	//   ....[5]....
        /*00bc*/ 	.word	0x00000b50


	//   ....[6]....
        /*00c0*/ 	.word	0x00000b90


	//   ....[7]....
        /*00c4*/ 	.word	0x00000ba0


	//   ....[8]....
        /*00c8*/ 	.word	0x00000bb0


	//   ....[9]....
        /*00cc*/ 	.word	0x00000be0


	//   ....[10]....
        /*00d0*/ 	.word	0x00000c00


	//   ....[11]....
        /*00d4*/ 	.word	0x00000c10


	//   ....[12]....
        /*00d8*/ 	.word	0x00000c40


	//   ....[13]....
        /*00dc*/ 	.word	0x00000c60


	//   ....[14]....
        /*00e0*/ 	.word	0x00000c70


	//   ....[15]....
        /*00e4*/ 	.word	0x00000f20


	//   ....[16]....
        /*00e8*/ 	.word	0x00000f90


	//   ....[17]....
        /*00ec*/ 	.word	0x00001000


	//   ....[18]....
        /*00f0*/ 	.word	0x00001070


	//   ....[19]....
        /*00f4*/ 	.word	0x000010e0


	//   ....[20]....
        /*00f8*/ 	.word	0x00001140


	//   ....[21]....
        /*00fc*/ 	.word	0x000011b0


	//   ....[22]....
        /*0100*/ 	.word	0x00001220


	//   ....[23]....
        /*0104*/ 	.word	0x00001290


	//   ....[24]....
        /*0108*/ 	.word	0x00001300


	//   ....[25]....
        /*010c*/ 	.word	0x00001360


	//   ....[26]....
        /*0110*/ 	.word	0x000013d0


	//   ....[27]....
        /*0114*/ 	.word	0x00001440


	//   ....[28]....
        /*0118*/ 	.word	0x000014b0


	//   ....[29]....
        /*011c*/ 	.word	0x00001520


	//----- nvinfo : EIATTR_EXIT_INSTR_OFFSETS
	.align		4
.L_2575:
        /*0120*/ 	.byte	0x04, 0x1c
        /*0122*/ 	.short	(.L_2577 - .L_2576)


	//   ....[0]....
.L_2576:
        /*0124*/ 	.word	0x00000070


	//   ....[1]....
        /*0128*/ 	.word	0x00000ec0


	//----- nvinfo : EIATTR_MAX_THREADS
	.align		4
.L_2577:
        /*012c*/ 	.byte	0x04, 0x05
        /*012e*/ 	.short	(.L_2579 - .L_2578)
.L_2578:
        /*0130*/ 	.word	0x00000400
        /*0134*/ 	.word	0x00000001
        /*0138*/ 	.word	0x00000001


	//----- nvinfo : EIATTR_CRS_STACK_SIZE
	.align		4
.L_2579:
        /*013c*/ 	.byte	0x04, 0x1e
        /*013e*/ 	.short	(.L_2581 - .L_2580)
.L_2580:
        /*0140*/ 	.word	0x00000000


	//----- nvinfo : EIATTR_CBANK_PARAM_SIZE
	.align		4
.L_2581:
        /*0144*/ 	.byte	0x03, 0x19
        /*0146*/ 	.short	0x0128


	//----- nvinfo : EIATTR_PARAM_CBANK
	.align		4
        /*0148*/ 	.byte	0x04, 0x0a
        /*014a*/ 	.short	(.L_2583 - .L_2582)
	.align		4
.L_2582:
        /*014c*/ 	.word	index@(.nv.constant0._ZN10layer_norm22ln_bwd_finalize_kernelINS_22Kernel_traits_finalizeILj768E13__nv_bfloat16S2_fS2_fjLb1ELj1024ELj4ENS_18Kernel_traits_baseILj768ES2_S2_fS2_fjLj1024EEEEELb1ELb0EEEvNS_9BwdParamsE)
        /*0150*/ 	.short	0x0210
        /*0152*/ 	.short	0x0128


	//----- nvinfo : EIATTR_SW_WAR
	.align		4
.L_2583:
        /*0154*/ 	.byte	0x04, 0x36
        /*0156*/ 	.short	(.L_2585 - .L_2584)
.L_2584:
        /*0158*/ 	.word	0x00000008
.L_2585:


//--------------------- .nv.info._ZN10layer_norm13ln_bwd_kernelINS_13Kernel_traitsI13__nv_bfloat16S2_fS2_fjLj768ELj1ELj4ELj1ELj16ENS_18Kernel_traits_baseILj768ES2_S2_fS2_fjLj128EEEEELb1ELb1ELb1ELb0EEEvNS_9BwdParamsE --------------------------
	.section	.nv.info._ZN10layer_norm13ln_bwd_kernelINS_13Kernel_traitsI13__nv_bfloat16S2_fS2_fjLj768ELj1ELj4ELj1ELj16ENS_18Kernel_traits_baseILj768ES2_S2_fS2_fjLj128EEEEELb1ELb1ELb1ELb0EEEvNS_9BwdParamsE,"",@"SHT_CUDA_INFO"
	.sectionflags	@""
	.align	4


	//----- nvinfo : EIATTR_CUDA_API_VERSION
	.align		4
        /*0000*/ 	.byte	0x04, 0x37
        /*0002*/ 	.short	(.L_2587 - .L_2586)
.L_2586:
        /*0004*/ 	.word	0x00000082


	//----- nvinfo : EIATTR_KPARAM_INFO
	.align		4
.L_2587:
        /*0008*/ 	.byte	0x04, 0x17
        /*000a*/ 	.short	(.L_2589 - .L_2588)
.L_2588:
        /*000c*/ 	.word	0x00000000
        /*0010*/ 	.short	0x0000
        /*0012*/ 	.short	0x0000
        /*0014*/ 	.byte	0x00, 0xf0, 0xa1, 0x04


	//----- nvinfo : EIATTR_SPARSE_MMA_MASK
	.align		4
.L_2589:
        /*0018*/ 	.byte	0x03, 0x50
        /*001a*/ 	.short	0x0000


	//----- nvinfo : EIATTR_MAXREG_COUNT
	.align		4
        /*001c*/ 	.byte	0x03, 0x1b
        /*001e*/ 	.short	0x00ff


	//----- nvinfo : EIATTR_NUM_BARRIERS
	.align		4
        /*0020*/ 	.byte	0x02, 0x4c
        /*0022*/ 	.byte	0x01
	.zero		1


	//----- nvinfo : EIATTR_MERCURY_ISA_VERSION
	.align		4
        /*0024*/ 	.byte	0x03, 0x5f
        /*0026*/ 	.short	0x0101


	//----- nvinfo : EIATTR_COOP_GROUP_MASK_REGIDS
	.align		4
        /*0028*/ 	.byte	0x04, 0x29
        /*002a*/ 	.short	(.L_2591 - .L_2590)


	//   ....[0]....
.L_2590:
        /*002c*/ 	.word	0xffffffff


	//   ....[1]....
        /*0030*/ 	.word	0xffffffff


	//   ....[2]....
        /*0034*/ 	.word	0xffffffff


	//   ....[3]....
        /*0038*/ 	.word	0xffffffff


	//   ....[4]....
        /*003c*/ 	.word	0xffffffff


	//   ....[5]....
        /*0040*/ 	.word	0xffffffff


	//   ....[6]....
        /*0044*/ 	.word	0xffffffff


	//   ....[7]....
        /*0048*/ 	.word	0xffffffff


	//   ....[8]....
        /*004c*/ 	.word	0xffffffff


	//   ....[9]....
        /*0050*/ 	.word	0xffffffff


	//   ....[10]....
        /*0054*/ 	.word	0x05000098


	//   ....[11]....
        /*0058*/ 	.word	0x05000098


	//   ....[12]....
        /*005c*/ 	.word	0x05000098


	//   ....[13]....
        /*0060*/ 	.word	0x05000098


	//   ....[14]....
        /*0064*/ 	.word	0x05000098


	//   ....[15]....
        /*0068*/ 	.word	0x05000098


	//   ....[16]....
        /*006c*/ 	.word	0x05000098


	//   ....[17]....
        /*0070*/ 	.word	0x05000098


	//   ....[18]....
        /*0074*/ 	.word	0x05000098


	//   ....[19]....
        /*0078*/ 	.word	0x05000098


	//----- nvinfo : EIATTR_COOP_GROUP_INSTR_OFFSETS
	.align		4
.L_2591:
        /*007c*/ 	.byte	0x04, 0x28
        /*007e*/ 	.short	(.L_2593 - .L_2592)


	//   ....[0]....
.L_2592:
        /*0080*/ 	.word	0x00001f90


	//   ....[1]....
        /*0084*/ 	.word	0x00001fa0


	//   ....[2]....
        /*0088*/ 	.word	0x00001fd0


	//   ....[3]....
        /*008c*/ 	.word	0x00001fe0


	//   ....[4]....
        /*0090*/ 	.word	0x00002010


	//   ....[5]....
        /*0094*/ 	.word	0x00002020


	//   ....[6]....
        /*0098*/ 	.word	0x00002050


	//   ....[7]....
        /*009c*/ 	.word	0x00002060


	//   ....[8]....
        /*00a0*/ 	.word	0x00002090


	//   ....[9]....
        /*00a4*/ 	.word	0x000020a0


	//   ....[10]....
        /*00a8*/ 	.word	0x00006450


	//   ....[11]....
        /*00ac*/ 	.word	0x000064f0


	//   ....[12]....
        /*00b0*/ 	.word	0x00006550


	//   ....[13]....
        /*00b4*/ 	.word	0x000065b0


	//   ....[14]....
        /*00b8*/ 	.word	0x00006620


	//   ....[15]....
        /*00bc*/ 	.word	0x00006680


	//   ....[16]....
        /*00c0*/ 	.word	0x000066f0


	//   ....[17]....
        /*00c4*/ 	.word	0x00006750


	//   ....[18]....
        /*00c8*/ 	.word	0x000067c0


	//   ....[19]....
        /*00cc*/ 	.word	0x00006820


	//----- nvinfo : EIATTR_EXIT_INSTR_OFFSETS
	.align		4
.L_2593:
        /*00d0*/ 	.byte	0x04, 0x1c
        /*00d2*/ 	.short	(.L_2595 - .L_2594)


	//   ....[0]....
.L_2594:
        /*00d4*/ 	.word	0x00006370


	//   ....[1]....
        /*00d8*/ 	.word	0x000063f0


	//----- nvinfo : EIATTR_MAX_THREADS
	.align		4
.L_2595:
        /*00dc*/ 	.byte	0x04, 0x05
        /*00de*/ 	.short	(.L_2597 - .L_2596)
.L_2596:
        /*00e0*/ 	.word	0x00000080
        /*00e4*/ 	.word	0x00000001
        /*00e8*/ 	.word	0x00000001


	//----- nvinfo : EIATTR_CRS_STACK_SIZE
	.align		4
.L_2597:
        /*00ec*/ 	.byte	0x04, 0x1e
        /*00ee*/ 	.short	(.L_2599 - .L_2598)
.L_2598:
        /*00f0*/ 	.word	0x00000000


	//----- nvinfo : EIATTR_CBANK_PARAM_SIZE
	.align		4
.L_2599:
        /*00f4*/ 	.byte	0x03, 0x19
        /*00f6*/ 	.short	0x0128


	//----- nvinfo : EIATTR_PARAM_CBANK
	.align		4
        /*00f8*/ 	.byte	0x04, 0x0a
        /*00fa*/ 	.short	(.L_2601 - .L_2600)
	.align		4
.L_2600:
        /*00fc*/ 	.word	index@(.nv.constant0._ZN10layer_norm13ln_bwd_kernelINS_13Kernel_traitsI13__nv_bfloat16S2_fS2_fjLj768ELj1ELj4ELj1ELj16ENS_18Kernel_traits_baseILj768ES2_S2_fS2_fjLj128EEEEELb1ELb1ELb1ELb0EEEvNS_9BwdParamsE)
        /*0100*/ 	.short	0x0210
        /*0102*/ 	.short	0x0128


	//----- nvinfo : EIATTR_SW_WAR
	.align		4
.L_2601:
        /*0104*/ 	.byte	0x04, 0x36
        /*0106*/ 	.short	(.L_2603 - .L_2602)
.L_2602:
        /*0108*/ 	.word	0x00000008
.L_2603:


//--------------------- .nv.info._ZN10layer_norm22ln_bwd_finalize_kernelINS_22Kernel_traits_finalizeILj768E13__nv_bfloat16S2_fS2_fjLb1ELj1024ELj4ENS_18Kernel_traits_baseILj768ES2_S2_fS2_fjLj1024EEEEELb1ELb1EEEvNS_9BwdParamsE --------------------------
	.section	.nv.info._ZN10layer_norm22ln_bwd_finalize_kernelINS_22Kernel_traits_finalizeILj768E13__nv_bfloat16S2_fS2_fjLb1ELj1024ELj4ENS_18Kernel_traits_baseILj768ES2_S2_fS2_fjLj1024EEEEELb1ELb1EEEvNS_9BwdParamsE,"",@"SHT_CUDA_INFO"
	.sectionflags	@""
	.align	4


	//----- nvinfo : EIATTR_CUDA_API_VERSION
	.align		4
        /*0000*/ 	.byte	0x04, 0x37
        /*0002*/ 	.short	(.L_2605 - .L_2604)
.L_2604:
        /*0004*/ 	.word	0x00000082


	//----- nvinfo : EIATTR_KPARAM_INFO
	.align		4
.L_2605:
        /*0008*/ 	.byte	0x04, 0x17
        /*000a*/ 	.short	(.L_2607 - .L_2606)
.L_2606:
        /*000c*/ 	.word	0x00000000
        /*0010*/ 	.short	0x0000
        /*0012*/ 	.short	0x0000
        /*0014*/ 	.byte	0x00, 0xf0, 0xa1, 0x04


	//----- nvinfo : EIATTR_SPARSE_MMA_MASK
	.align		4
.L_2607:
        /*0018*/ 	.byte	0x03, 0x50
        /*001a*/ 	.short	0x0000


	//----- nvinfo : EIATTR_MAXREG_COUNT
	.align		4
        /*001c*/ 	.byte	0x03, 0x1b
        /*001e*/ 	.short	0x0040


	//----- nvinfo : EIATTR_NUM_BARRIERS
	.align		4
        /*0020*/ 	.byte	0x02, 0x4c
        /*0022*/ 	.byte	0x01
	.zero		1


	//----- nvinfo : EIATTR_MERCURY_ISA_VERSION
	.align		4
        /*0024*/ 	.byte	0x03, 0x5f
        /*0026*/ 	.short	0x0101


	//----- nvinfo : EIATTR_COOP_GROUP_MASK_REGIDS
	.align		4
        /*0028*/ 	.byte	0x04, 0x29
        /*002a*/ 	.short	(.L_2609 - .L_2608)


	//   ....[0]....
.L_2608:
        /*002c*/ 	.word	0xffffffff


	//   ....[1]....
        /*0030*/ 	.word	0xffffffff


	//   ....[2]....
        /*0034*/ 	.word	0xffffffff


	//   ....[3]....
        /*0038*/ 	.word	0xffffffff


	//   ....[4]....
        /*003c*/ 	.word	0xffffffff


	//   ....[5]....
        /*0040*/ 	.word	0xffffffff


	//   ....[6]....
        /*0044*/ 	.word	0xffffffff


	//   ....[7]....
        /*0048*/ 	.word	0xffffffff


	//   ....[8]....
        /*004c*/ 	.word	0xffffffff


	//   ....[9]....
        /*0050*/ 	.word	0xffffffff


	//   ....[10]....
        /*0054*/ 	.word	0xffffffff


	//   ....[11]....
        /*0058*/ 	.word	0xffffffff


	//   ....[12]....
        /*005c*/ 	.word	0xffffffff


	//   ....[13]....
        /*0060*/ 	.word	0xffffffff


	//   ....[14]....
        /*0064*/ 	.word	0xffffffff


	//   ....[15]....
        /*0068*/ 	.word	0x05000014


	//   ....[16]....
        /*006c*/ 	.word	0x05000014


	//   ....[17]....
        /*0070*/ 	.word	0x05000014


	//   ....[18]....
        /*0074*/ 	.word	0x05000014


	//   ....[19]....
        /*0078*/ 	.word	0x05000014


	//   ....[20]....
        /*007c*/ 	.word	0x05000014


	//   ....[21]....
        /*0080*/ 	.word	0x05000014


	//   ....[22]....
        /*0084*/ 	.word	0x05000014


	//   ....[23]....
        /*0088*/ 	.word	0x05000014


	//   ....[24]....
        /*008c*/ 	.word	0x05000014


	//   ....[25]....
        /*0090*/ 	.word	0x05000014


	//   ....[26]....
        /*0094*/ 	.word	0x05000014


	//   ....[27]....
        /*0098*/ 	.word	0x05000014


	//   ....[28]....
        /*009c*/ 	.word	0x05000014


	//   ....[29]....
        /*00a0*/ 	.word	0x05000014


	//----- nvinfo : EIATTR_COOP_GROUP_INSTR_OFFSETS
	.align		4
.L_2609:
        /*00a4*/ 	.byte	0x04, 0x28
        /*00a6*/ 	.short	(.L_2611 - .L_2610)


	//   ....[0]....
.L_2610:
        /*00a8*/ 	.word	0x00000ab0


	//   ....[1]....
        /*00ac*/ 	.word	0x00000ac0


	//   ....[2]....
        /*00b0*/ 	.word	0x00000ad0


	//   ....[3]....
        /*00b4*/ 	.word	0x00000b00


	//   ....[4]....
        /*00b8*/ 	.word	0x00000b20


	//   ....[5]....
        /*00bc*/ 	.word	0x00000b30


	//   ....[6]....
        /*00c0*/ 	.word	0x00000b60


	//   ....[7]....
        /*00c4*/ 	.word	0x00000b80


	//   ....[8]....
        /*00c8*/ 	.word	0x00000b90


	//   ....[9]....
        /*00cc*/ 	.word	0x00000bc0


	//   ....[10]....
        /*00d0*/ 	.word	0x00000be0


	//   ....[11]....
        /*00d4*/ 	.word	0x00000bf0


	//   ....[12]....
        /*00d8*/ 	.word	0x00000c20


	//   ....[13]....
        /*00dc*/ 	.word	0x00000c40


	//   ....[14]....
        /*00e0*/ 	.word	0x00000c50


	//   ....[15]....
        /*00e4*/ 	.word	0x00000ee0


	//   ....[16]....
        /*00e8*/ 	.word	0x00000f50


	//   ....[17]....
        /*00ec*/ 	.word	0x00000fc0


	//   ....[18]....
        /*00f0*/ 	.word	0x00001030


	//   ....[19]....
        /*00f4*/ 	.word	0x000010a0


	//   ....[20]....
        /*00f8*/ 	.word	0x00001100


	//   ....[21]....
        /*00fc*/ 	.word	0x00001170


	//   ....[22]....
        /*0100*/ 	.word	0x000011e0


	//   ....[23]....
        /*0104*/ 	.word	0x00001250


	//   ....[24]....
        /*0108*/ 	.word	0x000012c0


	//   ....[25]....
        /*010c*/ 	.word	0x00001320


	//   ....[26]....
        /*0110*/ 	.word	0x00001390


	//   ....[27]....
        /*0114*/ 	.word	0x00001400


	//   ....[28]....
        /*0118*/ 	.word	0x00001470


	//   ....[29]....
        /*011c*/ 	.word	0x000014e0


	//----- nvinfo : EIATTR_EXIT_INSTR_OFFSETS
	.align		4
.L_2611:
        /*0120*/ 	.byte	0x04, 0x1c
        /*0122*/ 	.short	(.L_2613 - .L_2612)


	//   ....[0]....
.L_2612:
        /*0124*/ 	.word	0x00000070


	//   ....[1]....
        /*0128*/ 	.word	0x00000e80


	//----- nvinfo : EIATTR_MAX_THREADS
	.align		4
.L_2613:
        /*012c*/ 	.byte	0x04, 0x05
        /*012e*/ 	.short	(.L_2615 - .L_2614)
.L_2614:
        /*0130*/ 	.word	0x00000400
        /*0134*/ 	.word	0x00000001
        /*0138*/ 	.word	0x00000001


	//----- nvinfo : EIATTR_CRS_STACK_SIZE
	.align		4
.L_2615:
        /*013c*/ 	.byte	0x04, 0x1e
        /*013e*/ 	.short	(.L_2617 - .L_2616)
.L_2616:
        /*0140*/ 	.word	0x00000000


	//----- nvinfo : EIATTR_CBANK_PARAM_SIZE
	.align		4
.L_2617:
        /*0144*/ 	.byte	0x03, 0x19
        /*0146*/ 	.short	0x0128


	//----- nvinfo : EIATTR_PARAM_CBANK
	.align		4
        /*0148*/ 	.byte	0x04, 0x0a
        /*014a*/ 	.short	(.L_2619 - .L_2618)
	.align		4
.L_2618:
        /*014c*/ 	.word	index@(.nv.constant0._ZN10layer_norm22ln_bwd_finalize_kernelINS_22Kernel_traits_finalizeILj768E13__nv_bfloat16S2_fS2_fjLb1ELj1024ELj4ENS_18Kernel_traits_baseILj768ES2_S2_fS2_fjLj1024EEEEELb1ELb1EEEvNS_9BwdParamsE)
        /*0150*/ 	.short	0x0210
        /*0152*/ 	.short	0x0128


	//----- nvinfo : EIATTR_SW_WAR
	.align		4
.L_2619:
        /*0154*/ 	.byte	0x04, 0x36
        /*0156*/ 	.short	(.L_2621 - .L_2620)
.L_2620:
        /*0158*/ 	.word	0x00000008
.L_2621:


//--------------------- .nv.info._ZN10layer_norm13ln_bwd_kernelINS_13Kernel_traitsI13__nv_bfloat16S2_fS2_fjLj768ELj1ELj4ELj1ELj16ENS_18Kernel_traits_baseILj768ES2_S2_fS2_fjLj128EEEEELb1ELb1ELb1ELb1EEEvNS_9BwdParamsE --------------------------
	.section	.nv.info._ZN10layer_norm13ln_bwd_kernelINS_13Kernel_traitsI13__nv_bfloat16S2_fS2_fjLj768ELj1ELj4ELj1ELj16ENS_18Kernel_traits_baseILj768ES2_S2_fS2_fjLj128EEEEELb1ELb1ELb1ELb1EEEvNS_9BwdParamsE,"",@"SHT_CUDA_INFO"
	.sectionflags	@""
	.align	4


	//----- nvinfo : EIATTR_CUDA_API_VERSION
	.align		4
        /*0000*/ 	.byte	0x04, 0x37
        /*0002*/ 	.short	(.L_2623 - .L_2622)
.L_2622:
        /*0004*/ 	.word	0x00000082


	//----- nvinfo : EIATTR_KPARAM_INFO
	.align		4
.L_2623:
        /*0008*/ 	.byte	0x04, 0x17
        /*000a*/ 	.short	(.L_2625 - .L_2624)
.L_2624:
        /*000c*/ 	.word	0x00000000
        /*0010*/ 	.short	0x0000
        /*0012*/ 	.short	0x0000
        /*0014*/ 	.byte	0x00, 0xf0, 0xa1, 0x04


	//----- nvinfo : EIATTR_SPARSE_MMA_MASK
	.align		4
.L_2625:
        /*0018*/ 	.byte	0x03, 0x50
        /*001a*/ 	.short	0x0000


	//----- nvinfo : EIATTR_MAXREG_COUNT
	.align		4
        /*001c*/ 	.byte	0x03, 0x1b
        /*001e*/ 	.short	0x00ff


	//----- nvinfo : EIATTR_NUM_BARRIERS
	.align		4
        /*0020*/ 	.byte	0x02, 0x4c
        /*0022*/ 	.byte	0x01
	.zero		1


	//----- nvinfo : EIATTR_MERCURY_ISA_VERSION
	.align		4
        /*0024*/ 	.byte	0x03, 0x5f
        /*0026*/ 	.short	0x0101


	//----- nvinfo : EIATTR_COOP_GROUP_MASK_REGIDS
	.align		4
        /*0028*/ 	.byte	0x04, 0x29
        /*002a*/ 	.short	(.L_2627 - .L_2626)


	//   ....[0]....
.L_2626:
        /*002c*/ 	.word	0xffffffff


	//   ....[1]....
        /*0030*/ 	.word	0xffffffff


	//   ....[2]....
        /*0034*/ 	.word	0xffffffff


	//   ....[3]....
        /*0038*/ 	.word	0xffffffff


	//   ....[4]....
        /*003c*/ 	.word	0xffffffff


	//   ....[5]....
        /*0040*/ 	.word	0xffffffff


	//   ....[6]....
        /*0044*/ 	.word	0xffffffff


	//   ....[7]....
        /*0048*/ 	.word	0xffffffff


	//   ....[8]....
        /*004c*/ 	.word	0xffffffff


	//   ....[9]....
        /*0050*/ 	.word	0xffffffff


	//   ....[10]....
        /*0054*/ 	.word	0x050000cd


	//   ....[11]....
        /*0058*/ 	.word	0x050000cd


	//   ....[12]....
        /*005c*/ 	.word	0x050000cd


	//   ....[13]....
        /*0060*/ 	.word	0x050000cd


	//   ....[14]....
        /*0064*/ 	.word	0x050000cd


	//   ....[15]....
        /*0068*/ 	.word	0x050000cd


	//   ....[16]....
        /*006c*/ 	.word	0x050000cd


	//   ....[17]....
        /*0070*/ 	.word	0x050000cd


	//   ....[18]....
        /*0074*/ 	.word	0x050000cd


	//   ....[19]....
        /*0078*/ 	.word	0x050000cd


	//----- nvinfo : EIATTR_COOP_GROUP_INSTR_OFFSETS
	.align		4
.L_2627:
        /*007c*/ 	.byte	0x04, 0x28
        /*007e*/ 	.short	(.L_2629 - .L_2628)


	//   ....[0]....
.L_2628:
        /*0080*/ 	.word	0x00001ca0


	//   ....[1]....
        /*0084*/ 	.word	0x00001cb0


	//   ....[2]....
        /*0088*/ 	.word	0x00001ce0


	//   ....[3]....
        /*008c*/ 	.word	0x00001cf0


	//   ....[4]....
        /*0090*/ 	.word	0x00001d20


	//   ....[5]....
        /*0094*/ 	.word	0x00001d30


	//   ....[6]....
        /*0098*/ 	.word	0x00001d60


	//   ....[7]....
        /*009c*/ 	.word	0x00001d70


	//   ....[8]....
        /*00a0*/ 	.word	0x00001da0


	//   ....[9]....
        /*00a4*/ 	.word	0x00001db0


	//   ....[10]....
        /*00a8*/ 	.word	0x00005d20


	//   ....[11]....
        /*00ac*/ 	.word	0x00005db0


	//   ....[12]....
        /*00b0*/ 	.word	0x00005e20


	//   ....[13]....
        /*00b4*/ 	.word	0x00005e80


	//   ....[14]....
        /*00b8*/ 	.word	0x00005ef0


	//   ....[15]....
        /*00bc*/ 	.word	0x00005f50


	//   ....[16]....
        /*00c0*/ 	.word	0x00005fc0


	//   ....[17]....
        /*00c4*/ 	.word	0x00006020


	//   ....[18]....
        /*00c8*/ 	.word	0x00006090


	//   ....[19]....
        /*00cc*/ 	.word	0x000060f0


	//----- nvinfo : EIATTR_EXIT_INSTR_OFFSETS
	.align		4
.L_2629:
        /*00d0*/ 	.byte	0x04, 0x1c
        /*00d2*/ 	.short	(.L_2631 - .L_2630)


	//   ....[0]....
.L_2630:
        /*00d4*/ 	.word	0x00005cb0


	//----- nvinfo : EIATTR_MAX_THREADS
	.align		4
.L_2631:
        /*00d8*/ 	.byte	0x04, 0x05
        /*00da*/ 	.short	(.L_2633 - .L_2632)
.L_2632:
        /*00dc*/ 	.word	0x00000080
        /*00e0*/ 	.word	0x00000001
        /*00e4*/ 	.word	0x00000001


	//----- nvinfo : EIATTR_CRS_STACK_SIZE
	.align		4
.L_2633:
        /*00e8*/ 	.byte	0x04, 0x1e
        /*00ea*/ 	.short	(.L_2635 - .L_2634)
.L_2634:
        /*00ec*/ 	.word	0x00000000


	//----- nvinfo : EIATTR_CBANK_PARAM_SIZE
	.align		4
.L_2635:
        /*00f0*/ 	.byte	0x03, 0x19
        /*00f2*/ 	.short	0x0128


	//----- nvinfo : EIATTR_PARAM_CBANK
	.align		4
        /*00f4*/ 	.byte	0x04, 0x0a
        /*00f6*/ 	.short	(.L_2637 - .L_2636)
	.align		4
.L_2636:
        /*00f8*/ 	.word	index@(.nv.constant0._ZN10layer_norm13ln_bwd_kernelINS_13Kernel_traitsI13__nv_bfloat16S2_fS2_fjLj768ELj1ELj4ELj1ELj16ENS_18Kernel_traits_baseILj768ES2_S2_fS2_fjLj128EEEEELb1ELb1ELb1ELb1EEEvNS_9BwdParamsE)
        /*00fc*/ 	.short	0x0210
        /*00fe*/ 	.short	0x0128


	//----- nvinfo : EIATTR_SW_WAR
	.align		4
.L_2637:
        /*0100*/ 	.byte	0x04, 0x36
        /*0102*/ 	.short	(.L_2639 - .L_2638)
.L_2638:
        /*0104*/ 	.word	0x00000008
.L_2639:


//--------------------- .nv.info._ZN10layer_norm13ln_bwd_kernelINS_13Kernel_traitsIf13__nv_bfloat16fS2_fjLj768ELj1ELj4ELj1ELj16ENS_18Kernel_traits_baseILj768EfS2_fS2_fjLj128EEEEELb0ELb0ELb0ELb0EEEvNS_9BwdParamsE --------------------------
	.section	.nv.info._ZN10layer_norm13ln_bwd_kernelINS_13Kernel_traitsIf13__nv_bfloat16fS2_fjLj768ELj1ELj4ELj1ELj16ENS_18Kernel_traits_baseILj768EfS2_fS2_fjLj128EEEEELb0ELb0ELb0ELb0EEEvNS_9BwdParamsE,"",@"SHT_CUDA_INFO"
	.sectionflags	@""
	.align	4


	//----- nvinfo : EIATTR_CUDA_API_VERSION
	.align		4
        /*0000*/ 	.byte	0x04, 0x37
        /*0002*/ 	.short	(.L_2641 - .L_2640)
.L_2640:
        /*0004*/ 	.word	0x00000082


	//----- nvinfo : EIATTR_KPARAM_INFO
	.align		4
.L_2641:
        /*0008*/ 	.byte	0x04, 0x17
        /*000a*/ 	.short	(.L_2643 - .L_2642)
.L_2642:
        /*000c*/ 	.word	0x00000000
        /*0010*/ 	.short	0x0000
        /*0012*/ 	.short	0x0000
        /*0014*/ 	.byte	0x00, 0xf0, 0xa1, 0x04


	//----- nvinfo : EIATTR_SPARSE_MMA_MASK
	.align		4
.L_2643:
        /*0018*/ 	.byte	0x03, 0x50
        /*001a*/ 	.short	0x0000


	//----- nvinfo : EIATTR_MAXREG_COUNT
	.align		4
        /*001c*/ 	.byte	0x03, 0x1b
        /*001e*/ 	.short	0x00ff


	//----- nvinfo : EIATTR_NUM_BARRIERS
	.align		4
        /*0020*/ 	.byte	0x02, 0x4c
        /*0022*/ 	.byte	0x01
	.zero		1


	//----- nvinfo : EIATTR_MERCURY_ISA_VERSION
	.align		4
        /*0024*/ 	.byte	0x03, 0x5f
        /*0026*/ 	.short	0x0101


	//----- nvinfo : EIATTR_COOP_GROUP_MASK_REGIDS
	.align		4
        /*0028*/ 	.byte	0x04, 0x29
        /*002a*/ 	.short	(.L_2645 - .L_2644)


	//   ....[0]....
.L_2644:
        /*002c*/ 	.word	0xffffffff


	//   ....[1]....
        /*0030*/ 	.word	0xffffffff


	//   ....[2]....
        /*0034*/ 	.word	0xffffffff


	//   ....[3]....
        /*0038*/ 	.word	0xffffffff


	//   ....[4]....
        /*003c*/ 	.word	0xffffffff


	//   ....[5]....
        /*0040*/ 	.word	0xffffffff


	//   ....[6]....
        /*0044*/ 	.word	0xffffffff


	//   ....[7]....
        /*0048*/ 	.word	0xffffffff


	//   ....[8]....
        /*004c*/ 	.word	0xffffffff


	//   ....[9]....
        /*0050*/ 	.word	0xffffffff


	//   ....[10]....
        /*0054*/ 	.word	0x05000074


	//   ....[11]....
        /*0058*/ 	.word	0x05000074


	//   ....[12]....
        /*005c*/ 	.word	0x05000074


	//   ....[13]....
        /*0060*/ 	.word	0x05000074


	//   ....[14]....
        /*0064*/ 	.word	0x05000074


	//   ....[15]....
        /*0068*/ 	.word	0x05000074


	//   ....[16]....
        /*006c*/ 	.word	0x05000074


	//   ....[17]....
        /*0070*/ 	.word	0x05000074


	//   ....[18]....
        /*0074*/ 	.word	0x05000074


	//   ....[19]....
        /*0078*/ 	.word	0x05000074


	//----- nvinfo : EIATTR_COOP_GROUP_INSTR_OFFSETS
	.align		4
.L_2645:
        /*007c*/ 	.byte	0x04, 0x28
        /*007e*/ 	.short	(.L_2647 - .L_2646)


	//   ....[0]....
.L_2646:
        /*0080*/ 	.word	0x000015d0


	//   ....[1]....
        /*0084*/ 	.word	0x000015e0


	//   ....[2]....
        /*0088*/ 	.word	0x00001610


	//   ....[3]....
        /*008c*/ 	.word	0x00001620


	//   ....[4]....
        /*0090*/ 	.word	0x00001650


	//   ....[5]....
        /*0094*/ 	.word	0x00001660


	//   ....[6]....
        /*0098*/ 	.word	0x00001690


	//   ....[7]....
        /*009c*/ 	.word	0x000016a0


	//   ....[8]....
        /*00a0*/ 	.word	0x000016d0


	//   ....[9]....
        /*00a4*/ 	.word	0x000016e0


	//   ....[10]....
        /*00a8*/ 	.word	0x000030b0


	//   ....[11]....
        /*00ac*/ 	.word	0x00003140


	//   ....[12]....
        /*00b0*/ 	.word	0x000031b0


	//   ....[13]....
        /*00b4*/ 	.word	0x00003210


	//   ....[14]....
        /*00b8*/ 	.word	0x00003280


	//   ....[15]....
        /*00bc*/ 	.word	0x000032e0


	//   ....[16]....
        /*00c0*/ 	.word	0x00003350


	//   ....[17]....
        /*00c4*/ 	.word	0x000033b0


	//   ....[18]....
        /*00c8*/ 	.word	0x00003420


	//   ....[19]....
        /*00cc*/ 	.word	0x00003480


	//----- nvinfo : EIATTR_EXIT_INSTR_OFFSETS
	.align		4
.L_2647:
        /*00d0*/ 	.byte	0x04, 0x1c
        /*00d2*/ 	.short	(.L_2649 - .L_2648)


	//   ....[0]....
.L_2648:
        /*00d4*/ 	.word	0x00003010


	//   ....[1]....
        /*00d8*/ 	.word	0x00003040


	//----- nvinfo : EIATTR_MAX_THREADS
	.align		4
.L_2649:
        /*00dc*/ 	.byte	0x04, 0x05
        /*00de*/ 	.short	(.L_2651 - .L_2650)
.L_2650:
        /*00e0*/ 	.word	0x00000080
        /*00e4*/ 	.word	0x00000001
        /*00e8*/ 	.word	0x00000001


	//----- nvinfo : EIATTR_CRS_STACK_SIZE
	.align		4
.L_2651:
        /*00ec*/ 	.byte	0x04, 0x1e
        /*00ee*/ 	.short	(.L_2653 - .L_2652)
.L_2652:
        /*00f0*/ 	.word	0x00000000


	//----- nvinfo : EIATTR_CBANK_PARAM_SIZE
	.align		4
.L_2653:
        /*00f4*/ 	.byte	0x03, 0x19
        /*00f6*/ 	.short	0x0128


	//----- nvinfo : EIATTR_PARAM_CBANK
	.align		4
        /*00f8*/ 	.byte	0x04, 0x0a
        /*00fa*/ 	.short	(.L_2655 - .L_2654)
	.align		4
.L_2654:
        /*00fc*/ 	.word	index@(.nv.constant0._ZN10layer_norm13ln_bwd_kernelINS_13Kernel_traitsIf13__nv_bfloat16fS2_fjLj768ELj1ELj4ELj1ELj16ENS_18Kernel_traits_baseILj768EfS2_fS2_fjLj128EEEEELb0ELb0ELb0ELb0EEEvNS_9BwdParamsE)
        /*0100*/ 	.short	0x0210
        /*0102*/ 	.short	0x0128


	//----- nvinfo : EIATTR_SW_WAR
	.align		4
.L_2655:
        /*0104*/ 	.byte	0x04, 0x36
        /*0106*/ 	.short	(.L_2657 - .L_2656)
.L_2656:
        /*0108*/ 	.word	0x00000008
.L_2657:


//--------------------- .nv.info._ZN10layer_norm13ln_bwd_kernelINS_13Kernel_traitsIf13__nv_bfloat16fS2_fjLj768ELj1ELj4ELj1ELj16ENS_18Kernel_traits_baseILj768EfS2_fS2_fjLj128EEEEELb0ELb0ELb0ELb1EEEvNS_9BwdParamsE --------------------------
	.section	.nv.info._ZN10layer_norm13ln_bwd_kernelINS_13Kernel_traitsIf13__nv_bfloat16fS2_fjLj768ELj1ELj4ELj1ELj16ENS_18Kernel_traits_baseILj768EfS2_fS2_fjLj128EEEEELb0ELb0ELb0ELb1EEEvNS_9BwdParamsE,"",@"SHT_CUDA_INFO"
	.sectionflags	@""
	.align	4


	//----- nvinfo : EIATTR_CUDA_API_VERSION
	.align		4
        /*0000*/ 	.byte	0x04, 0x37
        /*0002*/ 	.short	(.L_2659 - .L_2658)
.L_2658:
        /*0004*/ 	.word	0x00000082


	//----- nvinfo : EIATTR_KPARAM_INFO
	.align		4
.L_2659:
        /*0008*/ 	.byte	0x04, 0x17
        /*000a*/ 	.short	(.L_2661 - .L_2660)
.L_2660:
        /*000c*/ 	.word	0x00000000
        /*0010*/ 	.short	0x0000
        /*0012*/ 	.short	0x0000
        /*0014*/ 	.byte	0x00, 0xf0, 0xa1, 0x04


	//----- nvinfo : EIATTR_SPARSE_MMA_MASK
	.align		4
.L_2661:
        /*0018*/ 	.byte	0x03, 0x50
        /*001a*/ 	.short	0x0000


	//----- nvinfo : EIATTR_MAXREG_COUNT
	.align		4
        /*001c*/ 	.byte	0x03, 0x1b
        /*001e*/ 	.short	0x00ff


	//----- nvinfo : EIATTR_NUM_BARRIERS
	.align		4
        /*0020*/ 	.byte	0x02, 0x4c
        /*0022*/ 	.byte	0x01
	.zero		1


	//----- nvinfo : EIATTR_MERCURY_ISA_VERSION
	.align		4
        /*0024*/ 	.byte	0x03, 0x5f
        /*0026*/ 	.short	0x0101


	//----- nvinfo : EIATTR_COOP_GROUP_MASK_REGIDS
	.align		4
        /*0028*/ 	.byte	0x04, 0x29
        /*002a*/ 	.short	(.L_2663 - .L_2662)


	//   ....[0]....
.L_2662:
        /*002c*/ 	.word	0xffffffff


	//   ....[1]....
        /*0030*/ 	.word	0xffffffff


	//   ....[2]....
        /*0034*/ 	.word	0xffffffff


	//   ....[3]....
        /*0038*/ 	.word	0xffffffff


	//   ....[4]....
        /*003c*/ 	.word	0xffffffff


	//   ....[5]....
        /*0040*/ 	.word	0xffffffff


	//   ....[6]....
        /*0044*/ 	.word	0xffffffff


	//   ....[7]....
        /*0048*/ 	.word	0xffffffff


	//   ....[8]....
        /*004c*/ 	.word	0xffffffff


	//   ....[9]....
        /*0050*/ 	.word	0xffffffff


	//   ....[10]....
        /*0054*/ 	.word	0x050000ac


	//   ....[11]....
        /*0058*/ 	.word	0x050000ac


	//   ....[12]....
        /*005c*/ 	.word	0x050000ac


	//   ....[13]....
        /*0060*/ 	.word	0x050000ac


	//   ....[14]....
        /*0064*/ 	.word	0x050000ac


	//   ....[15]....
        /*0068*/ 	.word	0x050000ac


	//   ....[16]....
        /*006c*/ 	.word	0x050000ac


	//   ....[17]....
        /*0070*/ 	.word	0x050000ac


	//   ....[18]....
        /*0074*/ 	.word	0x050000ac


	//   ....[19]....
        /*0078*/ 	.word	0x050000ac


	//----- nvinfo : EIATTR_COOP_GROUP_INSTR_OFFSETS
	.align		4
.L_2663:
        /*007c*/ 	.byte	0x04, 0x28
        /*007e*/ 	.short	(.L_2665 - .L_2664)


	//   ....[0]....
.L_2664:
        /*0080*/ 	.word	0x00001530


	//   ....[1]....
        /*0084*/ 	.word	0x00001570


	//   ....[2]....
        /*0088*/ 	.word	0x00001580


	//   ....[3]....
        /*008c*/ 	.word	0x000015d0


	//   ....[4]....
        /*0090*/ 	.word	0x000015e0


	//   ....[5]....
        /*0094*/ 	.word	0x00001620


	//   ....[6]....
        /*0098*/ 	.word	0x00001640


	//   ....[7]....
        /*009c*/ 	.word	0x00001690


	//   ....[8]....
        /*00a0*/ 	.word	0x000016a0


	//   ....[9]....
        /*00a4*/ 	.word	0x000016d0


	//   ....[10]....
        /*00a8*/ 	.word	0x00002f40


	//   ....[11]....
        /*00ac*/ 	.word	0x00002fe0


	//   ....[12]....
        /*00b0*/ 	.word	0x00003060


	//   ....[13]....
        /*00b4*/ 	.word	0x000030d0


	//   ....[14]....
        /*00b8*/ 	.word	0x00003150


	//   ....[15]....
        /*00bc*/ 	.word	0x000031b0


	//   ....[16]....
        /*00c0*/ 	.word	0x00003240


	//   ....[17]....
        /*00c4*/ 	.word	0x000032c0


	//   ....[18]....
        /*00c8*/ 	.word	0x00003330


	//   ....[19]....
        /*00cc*/ 	.word	0x000033a0


	//----- nvinfo : EIATTR_EXIT_INSTR_OFFSETS
	.align		4
.L_2665:
        /*00d0*/ 	.byte	0x04, 0x1c
        /*00d2*/ 	.short	(.L_2667 - .L_2666)


	//   ....[0]....
.L_2666:
        /*00d4*/ 	.word	0x00002ed0


	//----- nvinfo : EIATTR_MAX_THREADS
	.align		4
.L_2667:
        /*00d8*/ 	.byte	0x04, 0x05
        /*00da*/ 	.short	(.L_2669 - .L_2668)
.L_2668:
        /*00dc*/ 	.word	0x00000080
        /*00e0*/ 	.word	0x00000001
        /*00e4*/ 	.word	0x00000001


	//----- nvinfo : EIATTR_CRS_STACK_SIZE
	.align		4
.L_2669:
        /*00e8*/ 	.byte	0x04, 0x1e
        /*00ea*/ 	.short	(.L_2671 - .L_2670)
.L_2670:
        /*00ec*/ 	.word	0x00000000


	//----- nvinfo : EIATTR_CBANK_PARAM_SIZE
	.align		4
.L_2671:
        /*00f0*/ 	.byte	0x03, 0x19
        /*00f2*/ 	.short	0x0128


	//----- nvinfo : EIATTR_PARAM_CBANK
	.align		4
        /*00f4*/ 	.byte	0x04, 0x0a
        /*00f6*/ 	.short	(.L_2673 - .L_2672)
	.align		4
.L_2672:
        /*00f8*/ 	.word	index@(.nv.constant0._ZN10layer_norm13ln_bwd_kernelINS_13Kernel_traitsIf13__nv_bfloat16fS2_fjLj768ELj1ELj4ELj1ELj16ENS_18Kernel_traits_baseILj768EfS2_fS2_fjLj128EEEEELb0ELb0ELb0ELb1EEEvNS_9BwdParamsE)
        /*00fc*/ 	.short	0x0210
        /*00fe*/ 	.short	0x0128


	//----- nvinfo : EIATTR_SW_WAR
	.align		4
.L_2673:
        /*0100*/ 	.byte	0x04, 0x36
        /*0102*/ 	.short	(.L_2675 - .L_2674)
.L_2674:
        /*0104*/ 	.word	0x00000008
.L_2675:


//--------------------- .nv.info._ZN10layer_norm13ln_bwd_kernelINS_13Kernel_traitsIf13__nv_bfloat16fS2_fjLj768ELj1ELj4ELj1ELj16ENS_18Kernel_traits_baseILj768EfS2_fS2_fjLj128EEEEELb0ELb0ELb1ELb0EEEvNS_9BwdParamsE --------------------------
	.section	.nv.info._ZN10layer_norm13ln_bwd_kernelINS_13Kernel_traitsIf13__nv_bfloat16fS2_fjLj768ELj1ELj4ELj1ELj16ENS_18Kernel_traits_baseILj768EfS2_fS2_fjLj128EEEEELb0ELb0ELb1ELb0EEEvNS_9BwdParamsE,"",@"SHT_CUDA_INFO"
	.sectionflags	@""
	.align	4


	//----- nvinfo : EIATTR_CUDA_API_VERSION
	.align		4
        /*0000*/ 	.byte	0x04, 0x37
        /*0002*/ 	.short	(.L_2677 - .L_2676)
.L_2676:
        /*0004*/ 	.word	0x00000082


	//----- nvinfo : EIATTR_KPARAM_INFO
	.align		4
.L_2677:
        /*0008*/ 	.byte	0x04, 0x17
        /*000a*/ 	.short	(.L_2679 - .L_2678)
.L_2678:
        /*000c*/ 	.word	0x00000000
        /*0010*/ 	.short	0x0000
        /*0012*/ 	.short	0x0000
        /*0014*/ 	.byte	0x00, 0xf0, 0xa1, 0x04


	//----- nvinfo : EIATTR_SPARSE_MMA_MASK
	.align		4
.L_2679:
        /*0018*/ 	.byte	0x03, 0x50
        /*001a*/ 	.short	0x0000


	//----- nvinfo : EIATTR_MAXREG_COUNT
	.align		4
        /*001c*/ 	.byte	0x03, 0x1b
        /*001e*/ 	.short	0x00ff


	//----- nvinfo : EIATTR_NUM_BARRIERS
	.align		4
        /*0020*/ 	.byte	0x02, 0x4c
        /*0022*/ 	.byte	0x01
	.zero		1


	//----- nvinfo : EIATTR_MERCURY_ISA_VERSION
	.align		4
        /*0024*/ 	.byte	0x03, 0x5f
        /*0026*/ 	.short	0x0101


	//----- nvinfo : EIATTR_COOP_GROUP_MASK_REGIDS
	.align		4
        /*0028*/ 	.byte	0x04, 0x29
        /*002a*/ 	.short	(.L_2681 - .L_2680)


	//   ....[0]....
.L_2680:
        /*002c*/ 	.word	0xffffffff


	//   ....[1]....
        /*0030*/ 	.word	0xffffffff


	//   ....[2]....
        /*0034*/ 	.word	0xffffffff


	//   ....[3]....
        /*0038*/ 	.word	0xffffffff


	//   ....[4]....
        /*003c*/ 	.word	0xffffffff


	//   ....[5]....
        /*0040*/ 	.word	0xffffffff


	//   ....[6]....
        /*0044*/ 	.word	0xffffffff


	//   ....[7]....
        /*0048*/ 	.word	0xffffffff


	//   ....[8]....
        /*004c*/ 	.word	0xffffffff


	//   ....[9]....
        /*0050*/ 	.word	0xffffffff


	//   ....[10]....
        /*0054*/ 	.word	0x05000078


	//   ....[11]....
        /*0058*/ 	.word	0x05000078


	//   ....[12]....
        /*005c*/ 	.word	0x05000078


	//   ....[13]....
        /*0060*/ 	.word	0x05000078


	//   ....[14]....
        /*0064*/ 	.word	0x05000078


	//   ....[15]....
        /*0068*/ 	.word	0x05000078


	//   ....[16]....
        /*006c*/ 	.word	0x05000078


	//   ....[17]....
        /*0070*/ 	.word	0x05000078


	//   ....[18]....
        /*0074*/ 	.word	0x05000078


	//   ....[19]....
        /*0078*/ 	.word	0x05000078


	//----- nvinfo : EIATTR_COOP_GROUP_INSTR_OFFSETS
	.align		4
.L_2681:
        /*007c*/ 	.byte	0x04, 0x28
        /*007e*/ 	.short	(.L_2683 - .L_2682)


	//   ....[0]....
.L_2682:
        /*0080*/ 	.word	0x000017f0


	//   ....[1]....
        /*0084*/ 	.word	0x00001800


	//   ....[2]....
        /*0088*/ 	.word	0x00001830


	//   ....[3]....
        /*008c*/ 	.word	0x00001840


	//   ....[4]....
        /*0090*/ 	.word	0x00001870


	//   ....[5]....
        /*0094*/ 	.word	0x00001880


	//   ....[6]....
        /*0098*/ 	.word	0x000018b0


	//   ....[7]....
        /*009c*/ 	.word	0x000018c0


	//   ....[8]....
        /*00a0*/ 	.word	0x000018f0


	//   ....[9]....
        /*00a4*/ 	.word	0x00001900


	//   ....[10]....
        /*00a8*/ 	.word	0x00004410


	//   ....[11]....
        /*00ac*/ 	.word	0x000044a0


	//   ....[12]....
        /*00b0*/ 	.word	0x00004510


	//   ....[13]....
        /*00b4*/ 	.word	0x00004570


	//   ....[14]....
        /*00b8*/ 	.word	0x000045e0


	//   ....[15]....
        /*00bc*/ 	.word	0x00004640


	//   ....[16]....
        /*00c0*/ 	.word	0x000046b0


	//   ....[17]....
        /*00c4*/ 	.word	0x00004710


	//   ....[18]....
        /*00c8*/ 	.word	0x00004780


	//   ....[19]....
        /*00cc*/ 	.word	0x000047e0


	//----- nvinfo : EIATTR_EXIT_INSTR_OFFSETS
	.align		4
.L_2683:
        /*00d0*/ 	.byte	0x04, 0x1c
        /*00d2*/ 	.short	(.L_2685 - .L_2684)


	//   ....[0]....
.L_2684:
        /*00d4*/ 	.word	0x00004370


	//   ....[1]....
        /*00d8*/ 	.word	0x000043a0


	//----- nvinfo : EIATTR_MAX_THREADS
	.align		4
.L_2685:
        /*00dc*/ 	.byte	0x04, 0x05
        /*00de*/ 	.short	(.L_2687 - .L_2686)
.L_2686:
        /*00e0*/ 	.word	0x00000080
        /*00e4*/ 	.word	0x00000001
        /*00e8*/ 	.word	0x00000001


	//----- nvinfo : EIATTR_CRS_STACK_SIZE
	.align		4
.L_2687:
        /*00ec*/ 	.byte	0x04, 0x1e
        /*00ee*/ 	.short	(.L_2689 - .L_2688)
.L_2688:
        /*00f0*/ 	.word	0x00000000


	//----- nvinfo : EIATTR_CBANK_PARAM_SIZE
	.align		4
.L_2689:
        /*00f4*/ 	.byte	0x03, 0x19
        /*00f6*/ 	.short	0x0128


	//----- nvinfo : EIATTR_PARAM_CBANK
	.align		4
        /*00f8*/ 	.byte	0x04, 0x0a
        /*00fa*/ 	.short	(.L_2691 - .L_2690)
	.align		4
.L_2690:
        /*00fc*/ 	.word	index@(.nv.constant0._ZN10layer_norm13ln_bwd_kernelINS_13Kernel_traitsIf13__nv_bfloat16fS2_fjLj768ELj1ELj4ELj1ELj16ENS_18Kernel_traits_baseILj768EfS2_fS2_fjLj128EEEEELb0ELb0ELb1ELb0EEEvNS_9BwdParamsE)
        /*0100*/ 	.short	0x0210
        /*0102*/ 	.short	0x0128


	//----- nvinfo : EIATTR_SW_WAR
	.align		4
.L_2691:
        /*0104*/ 	.byte	0x04, 0x36
        /*0106*/ 	.short	(.L_2693 - .L_2692)
.L_2692:
        /*0108*/ 	.word	0x00000008
.L_2693:


//--------------------- .nv.info._ZN10layer_norm13ln_bwd_kernelINS_13Kernel_traitsIf13__nv_bfloat16fS2_fjLj768ELj1ELj4ELj1ELj16ENS_18Kernel_traits_baseILj768EfS2_fS2_fjLj128EEEEELb0ELb0ELb1ELb1EEEvNS_9BwdParamsE --------------------------
	.section	.nv.info._ZN10layer_norm13ln_bwd_kernelINS_13Kernel_traitsIf13__nv_bfloat16fS2_fjLj768ELj1ELj4ELj1ELj16ENS_18Kernel_traits_baseILj768EfS2_fS2_fjLj128EEEEELb0ELb0ELb1ELb1EEEvNS_9BwdParamsE,"",@"SHT_CUDA_INFO"
	.sectionflags	@""
	.align	4


	//----- nvinfo : EIATTR_CUDA_API_VERSION
	.align		4
        /*0000*/ 	.byte	0x04, 0x37
        /*0002*/ 	.short	(.L_2695 - .L_2694)
.L_2694:
        /*0004*/ 	.word	0x00000082


	//----- nvinfo : EIATTR_KPARAM_INFO
	.align		4
.L_2695:
        /*0008*/ 	.byte	0x04, 0x17
        /*000a*/ 	.short	(.L_2697 - .L_2696)
.L_2696:
        /*000c*/ 	.word	0x00000000
        /*0010*/ 	.short	0x0000
        /*0012*/ 	.short	0x0000
        /*0014*/ 	.byte	0x00, 0xf0, 0xa1, 0x04


	//----- nvinfo : EIATTR_SPARSE_MMA_MASK
	.align		4
.L_2697:
        /*0018*/ 	.byte	0x03, 0x50
        /*001a*/ 	.short	0x0000


	//----- nvinfo : EIATTR_MAXREG_COUNT
	.align		4
        /*001c*/ 	.byte	0x03, 0x1b
        /*001e*/ 	.short	0x00ff


	//----- nvinfo : EIATTR_NUM_BARRIERS
	.align		4
        /*0020*/ 	.byte	0x02, 0x4c
        /*0022*/ 	.byte	0x01
	.zero		1


	//----- nvinfo : EIATTR_MERCURY_ISA_VERSION
	.align		4
        /*0024*/ 	.byte	0x03, 0x5f
        /*0026*/ 	.short	0x0101


	//----- nvinfo : EIATTR_COOP_GROUP_MASK_REGIDS
	.align		4
        /*0028*/ 	.byte	0x04, 0x29
        /*002a*/ 	.short	(.L_2699 - .L_2698)


	//   ....[0]....
.L_2698:
        /*002c*/ 	.word	0xffffffff


	//   ....[1]....
        /*0030*/ 	.word	0xffffffff


	//   ....[2]....
        /*0034*/ 	.word	0xffffffff


	//   ....[3]....
        /*0038*/ 	.word	0xffffffff


	//   ....[4]....
        /*003c*/ 	.word	0xffffffff


	//   ....[5]....
        /*0040*/ 	.word	0xffffffff


	//   ....[6]....
        /*0044*/ 	.word	0xffffffff


	//   ....[7]....
        /*0048*/ 	.word	0xffffffff


	//   ....[8]....
        /*004c*/ 	.word	0xffffffff


	//   ....[9]....
        /*0050*/ 	.word	0xffffffff


	//   ....[10]....
        /*0054*/ 	.word	0x050000b2


	//   ....[11]....
        /*0058*/ 	.word	0x050000b2


	//   ....[12]....
        /*005c*/ 	.word	0x050000b2


	//   ....[13]....
        /*0060*/ 	.word	0x050000b2


	//   ....[14]....
        /*0064*/ 	.word	0x050000b2


	//   ....[15]....
        /*0068*/ 	.word	0x050000b2


	//   ....[16]....
        /*006c*/ 	.word	0x050000b2


	//   ....[17]....
        /*0070*/ 	.word	0x050000b2


	//   ....[18]....
        /*0074*/ 	.word	0x050000b2


	//   ....[19]....
        /*0078*/ 	.word	0x050000b2


	//----- nvinfo : EIATTR_COOP_GROUP_INSTR_OFFSETS
	.align		4
.L_2699:
        /*007c*/ 	.byte	0x04, 0x28
        /*007e*/ 	.short	(.L_2701 - .L_2700)


	//   ....[0]....
.L_2700:
        /*0080*/ 	.word	0x00001670


	//   ....[1]....
        /*0084*/ 	.word	0x00001680


	//   ....[2]....
        /*0088*/ 	.word	0x000016b0


	//   ....[3]....
        /*008c*/ 	.word	0x000016c0


	//   ....[4]....
        /*0090*/ 	.word	0x000016f0


	//   ....[5]....
        /*0094*/ 	.word	0x00001700


	//   ....[6]....
        /*0098*/ 	.word	0x00001730


	//   ....[7]....
        /*009c*/ 	.word	0x00001740


	//   ....[8]....
        /*00a0*/ 	.word	0x00001770


	//   ....[9]....
        /*00a4*/ 	.word	0x00001780


	//   ....[10]....
        /*00a8*/ 	.word	0x00003d70


	//   ....[11]....
        /*00ac*/ 	.word	0x00003e00


	//   ....[12]....
        /*00b0*/ 	.word	0x00003e70


	//   ....[13]....
        /*00b4*/ 	.word	0x00003ed0


	//   ....[14]....
        /*00b8*/ 	.word	0x00003f40


	//   ....[15]....
        /*00bc*/ 	.word	0x00003fa0


	//   ....[16]....
        /*00c0*/ 	.word	0x00004010


	//   ....[17]....
        /*00c4*/ 	.word	0x00004070


	//   ....[18]....
        /*00c8*/ 	.word	0x000040e0


	//   ....[19]....
        /*00cc*/ 	.word	0x00004140


	//----- nvinfo : EIATTR_EXIT_INSTR_OFFSETS
	.align		4
.L_2701:
        /*00d0*/ 	.byte	0x04, 0x1c
        /*00d2*/ 	.short	(.L_2703 - .L_2702)


	//   ....[0]....
.L_2702:
        /*00d4*/ 	.word	0x00003d00


	//----- nvinfo : EIATTR_MAX_THREADS
	.align		4
.L_2703:
        /*00d8*/ 	.byte	0x04, 0x05
        /*00da*/ 	.short	(.L_2705 - .L_2704)
.L_2704:
        /*00dc*/ 	.word	0x00000080
        /*00e0*/ 	.word	0x00000001
        /*00e4*/ 	.word	0x00000001


	//----- nvinfo : EIATTR_CRS_STACK_SIZE
	.align		4
.L_2705:
        /*00e8*/ 	.byte	0x04, 0x1e
        /*00ea*/ 	.short	(.L_2707 - .L_2706)
.L_2706:
        /*00ec*/ 	.word	0x00000000


	//----- nvinfo : EIATTR_CBANK_PARAM_SIZE
	.align		4
.L_2707:
        /*00f0*/ 	.byte	0x03, 0x19
        /*00f2*/ 	.short	0x0128


	//----- nvinfo : EIATTR_PARAM_CBANK
	.align		4
        /*00f4*/ 	.byte	0x04, 0x0a
        /*00f6*/ 	.short	(.L_2709 - .L_2708)
	.align		4
.L_2708:
        /*00f8*/ 	.word	index@(.nv.constant0._ZN10layer_norm13ln_bwd_kernelINS_13Kernel_traitsIf13__nv_bfloat16fS2_fjLj768ELj1ELj4ELj1ELj16ENS_18Kernel_traits_baseILj768EfS2_fS2_fjLj128EEEEELb0ELb0ELb1ELb1EEEvNS_9BwdParamsE)
        /*00fc*/ 	.short	0x0210
        /*00fe*/ 	.short	0x0128


	//----- nvinfo : EIATTR_SW_WAR
	.align		4
.L_2709:
        /*0100*/ 	.byte	0x04, 0x36
        /*0102*/ 	.short	(.L_2711 - .L_2710)
.L_2710:
        /*0104*/ 	.word	0x00000008
.L_2711:


//--------------------- .nv.info._ZN10layer_norm13ln_bwd_kernelINS_13Kernel_traitsIf13__nv_bfloat16fS2_fjLj768ELj1ELj4ELj1ELj16ENS_18Kernel_traits_baseILj768EfS2_fS2_fjLj128EEEEELb0ELb1ELb0ELb0EEEvNS_9BwdParamsE --------------------------
	.section	.nv.info._ZN10layer_norm13ln_bwd_kernelINS_13Kernel_traitsIf13__nv_bfloat16fS2_fjLj768ELj1ELj4ELj1ELj16ENS_18Kernel_traits_baseILj768EfS2_fS2_fjLj128EEEEELb0ELb1ELb0ELb0EEEvNS_9BwdParamsE,"",@"SHT_CUDA_INFO"
	.sectionflags	@""
	.align	4


	//----- nvinfo : EIATTR_CUDA_API_VERSION
	.align		4
        /*0000*/ 	.byte	0x04, 0x37
        /*0002*/ 	.short	(.L_2713 - .L_2712)
.L_2712:
        /*0004*/ 	.word	0x00000082


	//----- nvinfo : EIATTR_KPARAM_INFO
	.align		4
.L_2713:
        /*0008*/ 	.byte	0x04, 0x17
        /*000a*/ 	.short	(.L_2715 - .L_2714)
.L_2714:
        /*000c*/ 	.word	0x00000000
        /*0010*/ 	.short	0x0000
        /*0012*/ 	.short	0x0000
        /*0014*/ 	.byte	0x00, 0xf0, 0xa1, 0x04


	//----- nvinfo : EIATTR_SPARSE_MMA_MASK
	.align		4
.L_2715:
        /*0018*/ 	.byte	0x03, 0x50
        /*001a*/ 	.short	0x0000


	//----- nvinfo : EIATTR_MAXREG_COUNT
	.align		4
        /*001c*/ 	.byte	0x03, 0x1b
        /*001e*/ 	.short	0x00ff


	//----- nvinfo : EIATTR_NUM_BARRIERS
	.align		4
        /*0020*/ 	.byte	0x02, 0x4c
        /*0022*/ 	.byte	0x01
	.zero		1


	//----- nvinfo : EIATTR_MERCURY_ISA_VERSION
	.align		4
        /*0024*/ 	.byte	0x03, 0x5f
        /*0026*/ 	.short	0x0101


	//----- nvinfo : EIATTR_COOP_GROUP_MASK_REGIDS
	.align		4
        /*0028*/ 	.byte	0x04, 0x29
        /*002a*/ 	.short	(.L_2717 - .L_2716)


	//   ....[0]....
.L_2716:
        /*002c*/ 	.word	0xffffffff


	//   ....[1]....
        /*0030*/ 	.word	0xffffffff


	//   ....[2]....
        /*0034*/ 	.word	0xffffffff


	//   ....[3]....
        /*0038*/ 	.word	0xffffffff


	//   ....[4]....
        /*003c*/ 	.word	0xffffffff


	//   ....[5]....
        /*0040*/ 	.word	0xffffffff


	//   ....[6]....
        /*0044*/ 	.word	0xffffffff


	//   ....[7]....
        /*0048*/ 	.word	0xffffffff


	//   ....[8]....
        /*004c*/ 	.word	0xffffffff


	//   ....[9]....
        /*0050*/ 	.word	0xffffffff


	//   ....[10]....
        /*0054*/ 	.word	0x050000b8


	//   ....[11]....
        /*0058*/ 	.word	0x050000b8


	//   ....[12]....
        /*005c*/ 	.word	0x050000b8


	//   ....[13]....
        /*0060*/ 	.word	0x050000b8


	//   ....[14]....
        /*0064*/ 	.word	0x050000b8


	//   ....[15]....
        /*0068*/ 	.word	0x050000b8


	//   ....[16]....
        /*006c*/ 	.word	0x050000b8


	//   ....[17]....
        /*0070*/ 	.word	0x050000b8


	//   ....[18]....
        /*0074*/ 	.word	0x050000b8


	//   ....[19]....
        /*0078*/ 	.word	0x050000b8


	//----- nvinfo : EIATTR_COOP_GROUP_INSTR_OFFSETS
	.align		4
.L_2717:
        /*007c*/ 	.byte	0x04, 0x28
        /*007e*/ 	.short	(.L_2719 - .L_2718)


	//   ....[0]....
.L_2718:
        /*0080*/ 	.word	0x00001760


	//   ....[1]....
        /*0084*/ 	.word	0x00001770


	//   ....[2]....
        /*0088*/ 	.word	0x000017a0


	//   ....[3]....
        /*008c*/ 	.word	0x000017b0


	//   ....[4]....
        /*0090*/ 	.word	0x000017e0


	//   ....[5]....
        /*0094*/ 	.word	0x000017f0


	//   ....[6]....
        /*0098*/ 	.word	0x00001820


	//   ....[7]....
        /*009c*/ 	.word	0x00001830


	//   ....[8]....
        /*00a0*/ 	.word	0x00001860


	//   ....[9]....
        /*00a4*/ 	.word	0x00001870


	//   ....[10]....
        /*00a8*/ 	.word	0x00003e70


	//   ....[11]....
        /*00ac*/ 	.word	0x00003f00


	//   ....[12]....
        /*00b0*/ 	.word	0x00003f70


	//   ....[13]....
        /*00b4*/ 	.word	0x00003fd0


	//   ....[14]....
        /*00b8*/ 	.word	0x00004040


	//   ....[15]....
        /*00bc*/ 	.word	0x000040a0


	//   ....[16]....
        /*00c0*/ 	.word	0x00004110


	//   ....[17]....
        /*00c4*/ 	.word	0x00004170


	//   ....[18]....
        /*00c8*/ 	.word	0x000041e0


	//   ....[19]....
        /*00cc*/ 	.word	0x00004240


	//----- nvinfo : EIATTR_EXIT_INSTR_OFFSETS
	.align		4
.L_2719:
        /*00d0*/ 	.byte	0x04, 0x1c
        /*00d2*/ 	.short	(.L_2721 - .L_2720)


	//   ....[0]....
.L_2720:
        /*00d4*/ 	.word	0x00003d80


	//   ....[1]....
        /*00d8*/ 	.word	0x00003e00


	//----- nvinfo : EIATTR_MAX_THREADS
	.align		4
.L_2721:
        /*00dc*/ 	.byte	0x04, 0x05
        /*00de*/ 	.short	(.L_2723 - .L_2722)
.L_2722:
        /*00e0*/ 	.word	0x00000080
        /*00e4*/ 	.word	0x00000001
        /*00e8*/ 	.word	0x00000001


	//----- nvinfo : EIATTR_CRS_STACK_SIZE
	.align		4
.L_2723:
        /*00ec*/ 	.byte	0x04, 0x1e
        /*00ee*/ 	.short	(.L_2725 - .L_2724)
.L_2724:
        /*00f0*/ 	.word	0x00000000


	//----- nvinfo : EIATTR_CBANK_PARAM_SIZE
	.align		4
.L_2725:
        /*00f4*/ 	.byte	0x03, 0x19
        /*00f6*/ 	.short	0x0128


	//----- nvinfo : EIATTR_PARAM_CBANK
	.align		4
        /*00f8*/ 	.byte	0x04, 0x0a
        /*00fa*/ 	.short	(.L_2727 - .L_2726)
	.align		4
.L_2726:
        /*00fc*/ 	.word	index@(.nv.constant0._ZN10layer_norm13ln_bwd_kernelINS_13Kernel_traitsIf13__nv_bfloat16fS2_fjLj768ELj1ELj4ELj1ELj16ENS_18Kernel_traits_baseILj768EfS2_fS2_fjLj128EEEEELb0ELb1ELb0ELb0EEEvNS_9BwdParamsE)
        /*0100*/ 	.short	0x0210
        /*0102*/ 	.short	0x0128


	//----- nvinfo : EIATTR_SW_WAR
	.align		4
.L_2727:
        /*0104*/ 	.byte	0x04, 0x36
        /*0106*/ 	.short	(.L_2729 - .L_2728)
.L_2728:
        /*0108*/ 	.word	0x00000008
.L_2729:


//--------------------- .nv.info._ZN10layer_norm13ln_bwd_kernelINS_13Kernel_traitsIf13__nv_bfloat16fS2_fjLj768ELj1ELj4ELj1ELj16ENS_18Kernel_traits_baseILj768EfS2_fS2_fjLj128EEEEELb0ELb1ELb0ELb1EEEvNS_9BwdParamsE --------------------------
	.section	.nv.info._ZN10layer_norm13ln_bwd_kernelINS_13Kernel_traitsIf13__nv_bfloat16fS2_fjLj768ELj1ELj4ELj1ELj16ENS_18Kernel_traits_baseILj768EfS2_fS2_fjLj128EEEEELb0ELb1ELb0ELb1EEEvNS_9BwdParamsE,"",@"SHT_CUDA_INFO"
	.sectionflags	@""
	.align	4


	//----- nvinfo : EIATTR_CUDA_API_VERSION
	.align		4
        /*0000*/ 	.byte	0x04, 0x37
        /*0002*/ 	.short	(.L_2731 - .L_2730)
.L_2730:
        /*0004*/ 	.word	0x00000082


	//----- nvinfo : EIATTR_KPARAM_INFO
	.align		4
.L_2731:
        /*0008*/ 	.byte	0x04, 0x17
        /*000a*/ 	.short	(.L_2733 - .L_2732)
.L_2732:
        /*000c*/ 	.word	0x00000000
        /*0010*/ 	.short	0x0000
        /*0012*/ 	.short	0x0000
        /*0014*/ 	.byte	0x00, 0xf0, 0xa1, 0x04


	//----- nvinfo : EIATTR_SPARSE_MMA_MASK
	.align		4
.L_2733:
        /*0018*/ 	.byte	0x03, 0x50
        /*001a*/ 	.short	0x0000


	//----- nvinfo : EIATTR_MAXREG_COUNT
	.align		4
        /*001c*/ 	.byte	0x03, 0x1b
        /*001e*/ 	.short	0x00ff


	//----- nvinfo : EIATTR_NUM_BARRIERS
	.align		4
        /*0020*/ 	.byte	0x02, 0x4c
        /*0022*/ 	.byte	0x01
	.zero		1


	//----- nvinfo : EIATTR_MERCURY_ISA_VERSION
	.align		4
        /*0024*/ 	.byte	0x03, 0x5f
        /*0026*/ 	.short	0x0101


	//----- nvinfo : EIATTR_COOP_GROUP_MASK_REGIDS
	.align		4
        /*0028*/ 	.byte	0x04, 0x29
        /*002a*/ 	.short	(.L_2735 - .L_2734)


	//   ....[0]....
.L_2734:
        /*002c*/ 	.word	0xffffffff


	//   ....[1]....
        /*0030*/ 	.word	0xffffffff


	//   ....[2]....
        /*0034*/ 	.word	0xffffffff


	//   ....[3]....
        /*0038*/ 	.word	0xffffffff


	//   ....[4]....
        /*003c*/ 	.word	0xffffffff


	//   ....[5]....
        /*0040*/ 	.word	0xffffffff


	//   ....[6]....
        /*0044*/ 	.word	0xffffffff


	//   ....[7]....
        /*0048*/ 	.word	0xffffffff


	//   ....[8]....
        /*004c*/ 	.word	0xffffffff


	//   ....[9]....
        /*0050*/ 	.word	0xffffffff


	//   ....[10]....
        /*0054*/ 	.word	0x050000cc


	//   ....[11]....
        /*0058*/ 	.word	0x050000cc


	//   ....[12]....
        /*005c*/ 	.word	0x050000cc


	//   ....[13]....
        /*0060*/ 	.word	0x050000cc


	//   ....[14]....
        /*0064*/ 	.word	0x050000cc


	//   ....[15]....
        /*0068*/ 	.word	0x050000cc


	//   ....[16]....
        /*006c*/ 	.word	0x050000cc


	//   ....[17]....
        /*0070*/ 	.word	0x050000cc


	//   ....[18]....
        /*0074*/ 	.word	0x050000cc


	//   ....[19]....
        /*0078*/ 	.word	0x050000cc


	//----- nvinfo : EIATTR_COOP_GROUP_INSTR_OFFSETS
	.align		4
.L_2735:
        /*007c*/ 	.byte	0x04, 0x28
        /*007e*/ 	.short	(.L_2737 - .L_2736)


	//   ....[0]....
.L_2736:
        /*0080*/ 	.word	0x00001740


	//   ....[1]....
        /*0084*/ 	.word	0x00001750


	//   ....[2]....
        /*0088*/ 	.word	0x00001780


	//   ....[3]....
        /*008c*/ 	.word	0x00001790


	//   ....[4]....
        /*0090*/ 	.word	0x000017c0


	//   ....[5]....
        /*0094*/ 	.word	0x000017d0


	//   ....[6]....
        /*0098*/ 	.word	0x00001800


	//   ....[7]....
        /*009c*/ 	.word	0x00001810


	//   ....[8]....
        /*00a0*/ 	.word	0x00001840


	//   ....[9]....
        /*00a4*/ 	.word	0x00001850


	//   ....[10]....
        /*00a8*/ 	.word	0x00003b80


	//   ....[11]....
        /*00ac*/ 	.word	0x00003c10


	//   ....[12]....
        /*00b0*/ 	.word	0x00003c80


	//   ....[13]....
        /*00b4*/ 	.word	0x00003ce0


	//   ....[14]....
        /*00b8*/ 	.word	0x00003d50


	//   ....[15]....
        /*00bc*/ 	.word	0x00003db0


	//   ....[16]....
        /*00c0*/ 	.word	0x00003e20


	//   ....[17]....
        /*00c4*/ 	.word	0x00003e80


	//   ....[18]....
        /*00c8*/ 	.word	0x00003ef0


	//   ....[19]....
        /*00cc*/ 	.word	0x00003f50


	//----- nvinfo : EIATTR_EXIT_INSTR_OFFSETS
	.align		4
.L_2737:
        /*00d0*/ 	.byte	0x04, 0x1c
        /*00d2*/ 	.short	(.L_2739 - .L_2738)


	//   ....[0]....
.L_2738:
        /*00d4*/ 	.word	0x00003b10


	//----- nvinfo : EIATTR_MAX_THREADS
	.align		4
.L_2739:
        /*00d8*/ 	.byte	0x04, 0x05
        /*00da*/ 	.short	(.L_2741 - .L_2740)
.L_2740:
        /*00dc*/ 	.word	0x00000080
        /*00e0*/ 	.word	0x00000001
        /*00e4*/ 	.word	0x00000001


	//----- nvinfo : EIATTR_CRS_STACK_SIZE
	.align		4
.L_2741:
        /*00e8*/ 	.byte	0x04, 0x1e
        /*00ea*/ 	.short	(.L_2743 - .L_2742)
.L_2742:
        /*00ec*/ 	.word	0x00000000


	//----- nvinfo : EIATTR_CBANK_PARAM_SIZE
	.align		4
.L_2743:
        /*00f0*/ 	.byte	0x03, 0x19
        /*00f2*/ 	.short	0x0128


	//----- nvinfo : EIATTR_PARAM_CBANK
	.align		4
        /*00f4*/ 	.byte	0x04, 0x0a
        /*00f6*/ 	.short	(.L_2745 - .L_2744)
	.align		4
.L_2744:
        /*00f8*/ 	.word	index@(.nv.constant0._ZN10layer_norm13ln_bwd_kernelINS_13Kernel_traitsIf13__nv_bfloat16fS2_fjLj768ELj1ELj4ELj1ELj16ENS_18Kernel_traits_baseILj768EfS2_fS2_fjLj128EEEEELb0ELb1ELb0ELb1EEEvNS_9BwdParamsE)
        /*00fc*/ 	.short	0x0210
        /*00fe*/ 	.short	0x0128


	//----- nvinfo : EIATTR_SW_WAR
	.align		4
.L_2745:
        /*0100*/ 	.byte	0x04, 0x36
        /*0102*/ 	.short	(.L_2747 - .L_2746)
.L_2746:
        /*0104*/ 	.word	0x00000008
.L_2747:


//--------------------- .nv.info._ZN10layer_norm13ln_bwd_kernelINS_13Kernel_traitsIf13__nv_bfloat16fS2_fjLj768ELj1ELj4ELj1ELj16ENS_18Kernel_traits_baseILj768EfS2_fS2_fjLj128EEEEELb0ELb1ELb1ELb0EEEvNS_9BwdParamsE --------------------------
	.section	.nv.info._ZN10layer_norm13ln_bwd_kernelINS_13Kernel_traitsIf13__nv_bfloat16fS2_fjLj768ELj1ELj4ELj1ELj16ENS_18Kernel_traits_baseILj768EfS2_fS2_fjLj128EEEEELb0ELb1ELb1ELb0EEEvNS_9BwdParamsE,"",@"SHT_CUDA_INFO"
	.sectionflags	@""
	.align	4


	//----- nvinfo : EIATTR_CUDA_API_VERSION
	.align		4
        /*0000*/ 	.byte	0x04, 0x37
        /*0002*/ 	.short	(.L_2749 - .L_2748)
.L_2748:
        /*0004*/ 	.word	0x00000082


	//----- nvinfo : EIATTR_KPARAM_INFO
	.align		4
.L_2749:
        /*0008*/ 	.byte	0x04, 0x17
        /*000a*/ 	.short	(.L_2751 - .L_2750)
.L_2750:
        /*000c*/ 	.word	0x00000000
        /*0010*/ 	.short	0x0000
        /*0012*/ 	.short	0x0000
        /*0014*/ 	.byte	0x00, 0xf0, 0xa1, 0x04


	//----- nvinfo : EIATTR_SPARSE_MMA_MASK
	.align		4
.L_2751:
        /*0018*/ 	.byte	0x03, 0x50
        /*001a*/ 	.short	0x0000


	//----- nvinfo : EIATTR_MAXREG_COUNT
	.align		4
        /*001c*/ 	.byte	0x03, 0x1b
        /*001e*/ 	.short	0x00ff


	//----- nvinfo : EIATTR_NUM_BARRIERS
	.align		4
        /*0020*/ 	.byte	0x02, 0x4c
        /*0022*/ 	.byte	0x01
	.zero		1


	//----- nvinfo : EIATTR_MERCURY_ISA_VERSION
	.align		4
        /*0024*/ 	.byte	0x03, 0x5f
        /*0026*/ 	.short	0x0101


	//----- nvinfo : EIATTR_COOP_GROUP_MASK_REGIDS
	.align		4
        /*0028*/ 	.byte	0x04, 0x29
        /*002a*/ 	.short	(.L_2753 - .L_2752)


	//   ....[0]....
.L_2752:
        /*002c*/ 	.word	0xffffffff


	//   ....[1]....
        /*0030*/ 	.word	0xffffffff


	//   ....[2]....
        /*0034*/ 	.word	0xffffffff


	//   ....[3]....
        /*0038*/ 	.word	0xffffffff


	//   ....[4]....
        /*003c*/ 	.word	0xffffffff


	//   ....[5]....
        /*0040*/ 	.word	0xffffffff


	//   ....[6]....
        /*0044*/ 	.word	0xffffffff


	//   ....[7]....
        /*0048*/ 	.word	0xffffffff


	//   ....[8]....
        /*004c*/ 	.word	0xffffffff


	//   ....[9]....
        /*0050*/ 	.word	0xffffffff


	//   ....[10]....
        /*0054*/ 	.word	0x050000bc


	//   ....[11]....
        /*0058*/ 	.word	0x050000bc


	//   ....[12]....
        /*005c*/ 	.word	0x050000bc


	//   ....[13]....
        /*0060*/ 	.word	0x050000bc


	//   ....[14]....
        /*0064*/ 	.word	0x050000bc


	//   ....[15]....
        /*0068*/ 	.word	0x050000bc


	//   ....[16]....
        /*006c*/ 	.word	0x050000bc


	//   ....[17]....
        /*0070*/ 	.word	0x050000bc


	//   ....[18]....
        /*0074*/ 	.word	0x050000bc


	//   ....[19]....
        /*0078*/ 	.word	0x050000bc


	//----- nvinfo : EIATTR_COOP_GROUP_INSTR_OFFSETS
	.align		4
.L_2753:
        /*007c*/ 	.byte	0x04, 0x28
        /*007e*/ 	.short	(.L_2755 - .L_2754)


	//   ....[0]....
.L_2754:
        /*0080*/ 	.word	0x00001970


	//   ....[1]....
        /*0084*/ 	.word	0x00001980


	//   ....[2]....
        /*0088*/ 	.word	0x000019b0


	//   ....[3]....
        /*008c*/ 	.word	0x000019c0


	//   ....[4]....
        /*0090*/ 	.word	0x000019f0


	//   ....[5]....
        /*0094*/ 	.word	0x00001a00


	//   ....[6]....
        /*0098*/ 	.word	0x00001a30


	//   ....[7]....
        /*009c*/ 	.word	0x00001a40


	//   ....[8]....
        /*00a0*/ 	.word	0x00001a70


	//   ....[9]....
        /*00a4*/ 	.word	0x00001a80


	//   ....[10]....
        /*00a8*/ 	.word	0x00005460


	//   ....[11]....
        /*00ac*/ 	.word	0x00005500


	//   ....[12]....
        /*00b0*/ 	.word	0x00005560


	//   ....[13]....
        /*00b4*/ 	.word	0x000055c0


	//   ....[14]....
        /*00b8*/ 	.word	0x00005630


	//   ....[15]....
        /*00bc*/ 	.word	0x00005690


	//   ....[16]....
        /*00c0*/ 	.word	0x00005700


	//   ....[17]....
        /*00c4*/ 	.word	0x00005760


	//   ....[18]....
        /*00c8*/ 	.word	0x000057d0


	//   ....[19]....
        /*00cc*/ 	.word	0x00005830


	//----- nvinfo : EIATTR_EXIT_INSTR_OFFSETS
	.align		4
.L_2755:
        /*00d0*/ 	.byte	0x04, 0x1c
        /*00d2*/ 	.short	(.L_2757 - .L_2756)


	//   ....[0]....
.L_2756:
        /*00d4*/ 	.word	0x00005380


	//   ....[1]....
        /*00d8*/ 	.word	0x00005400


	//----- nvinfo : EIATTR_MAX_THREADS
	.align		4
.L_2757:
        /*00dc*/ 	.byte	0x04, 0x05
        /*00de*/ 	.short	(.L_2759 - .L_2758)
.L_2758:
        /*00e0*/ 	.word	0x00000080
        /*00e4*/ 	.word	0x00000001
        /*00e8*/ 	.word	0x00000001


	//----- nvinfo : EIATTR_CRS_STACK_SIZE
	.align		4
.L_2759:
        /*00ec*/ 	.byte	0x04, 0x1e
        /*00ee*/ 	.short	(.L_2761 - .L_2760)
.L_2760:
        /*00f0*/ 	.word	0x00000000


	//----- nvinfo : EIATTR_CBANK_PARAM_SIZE
	.align		4
.L_2761:
        /*00f4*/ 	.byte	0x03, 0x19
        /*00f6*/ 	.short	0x0128


	//----- nvinfo : EIATTR_PARAM_CBANK
	.align		4
        /*00f8*/ 	.byte	0x04, 0x0a
        /*00fa*/ 	.short	(.L_2763 - .L_2762)
	.align		4
.L_2762:
        /*00fc*/ 	.word	index@(.nv.constant0._ZN10layer_norm13ln_bwd_kernelINS_13Kernel_traitsIf13__nv_bfloat16fS2_fjLj768ELj1ELj4ELj1ELj16ENS_18Kernel_traits_baseILj768EfS2_fS2_fjLj128EEEEELb0ELb1ELb1ELb0EEEvNS_9BwdParamsE)
        /*0100*/ 	.short	0x0210
        /*0102*/ 	.short	0x0128


	//----- nvinfo : EIATTR_SW_WAR
	.align		4
.L_2763:
        /*0104*/ 	.byte	0x04, 0x36
        /*0106*/ 	.short	(.L_2765 - .L_2764)
.L_2764:
        /*0108*/ 	.word	0x00000008
.L_2765:


//--------------------- .nv.info._ZN10layer_norm13ln_bwd_kernelINS_13Kernel_traitsIf13__nv_bfloat16fS2_fjLj768ELj1ELj4ELj1ELj16ENS_18Kernel_traits_baseILj768EfS2_fS2_fjLj128EEEEELb0ELb1ELb1ELb1EEEvNS_9BwdParamsE --------------------------
	.section	.nv.info._ZN10layer_norm13ln_bwd_kernelINS_13Kernel_traitsIf13__nv_bfloat16fS2_fjLj768ELj1ELj4ELj1ELj16ENS_18Kernel_traits_baseILj768EfS2_fS2_fjLj128EEEEELb0ELb1ELb1ELb1EEEvNS_9BwdParamsE,"",@"SHT_CUDA_INFO"
	.sectionflags	@""
	.align	4


	//----- nvinfo : EIATTR_CUDA_API_VERSION
	.align		4
        /*0000*/ 	.byte	0x04, 0x37
        /*0002*/ 	.short	(.L_2767 - .L_2766)
.L_2766:
        /*0004*/ 	.word	0x00000082


	//----- nvinfo : EIATTR_KPARAM_INFO
	.align		4
.L_2767:
        /*0008*/ 	.byte	0x04, 0x17
        /*000a*/ 	.short	(.L_2769 - .L_2768)
.L_2768:
        /*000c*/ 	.word	0x00000000
        /*0010*/ 	.short	0x0000
        /*0012*/ 	.short	0x0000
        /*0014*/ 	.byte	0x00, 0xf0, 0xa1, 0x04


	//----- nvinfo : EIATTR_SPARSE_MMA_MASK
	.align		4
.L_2769:
        /*0018*/ 	.byte	0x03, 0x50
        /*001a*/ 	.short	0x0000


	//----- nvinfo : EIATTR_MAXREG_COUNT
	.align		4
        /*001c*/ 	.byte	0x03, 0x1b
        /*001e*/ 	.short	0x00ff


	//----- nvinfo : EIATTR_NUM_BARRIERS
	.align		4
        /*0020*/ 	.byte	0x02, 0x4c
        /*0022*/ 	.byte	0x01
	.zero		1


	//----- nvinfo : EIATTR_MERCURY_ISA_VERSION
	.align		4
        /*0024*/ 	.byte	0x03, 0x5f
        /*0026*/ 	.short	0x0101


	//----- nvinfo : EIATTR_COOP_GROUP_MASK_REGIDS
	.align		4
        /*0028*/ 	.byte	0x04, 0x29
        /*002a*/ 	.short	(.L_2771 - .L_2770)


	//   ....[0]....
.L_2770:
        /*002c*/ 	.word	0xffffffff


	//   ....[1]....
        /*0030*/ 	.word	0xffffffff


	//   ....[2]....
        /*0034*/ 	.word	0xffffffff


	//   ....[3]....
        /*0038*/ 	.word	0xffffffff


	//   ....[4]....
        /*003c*/ 	.word	0xffffffff


	//   ....[5]....
        /*0040*/ 	.word	0xffffffff


	//   ....[6]....
        /*0044*/ 	.word	0xffffffff


	//   ....[7]....
        /*0048*/ 	.word	0xffffffff


	//   ....[8]....
        /*004c*/ 	.word	0xffffffff


	//   ....[9]....
        /*0050*/ 	.word	0xffffffff


	//   ....[10]....
        /*0054*/ 	.word	0x050000e5


	//   ....[11]....
        /*0058*/ 	.word	0x050000e5


	//   ....[12]....
        /*005c*/ 	.word	0x050000e5


	//   ....[13]....
        /*0060*/ 	.word	0x050000e5


	//   ....[14]....
        /*0064*/ 	.word	0x050000e5


	//   ....[15]....
        /*0068*/ 	.word	0x050000e5


	//   ....[16]....
        /*006c*/ 	.word	0x050000e5


	//   ....[17]....
        /*0070*/ 	.word	0x050000e5


	//   ....[18]....
        /*0074*/ 	.word	0x050000e5


	//   ....[19]....
        /*0078*/ 	.word	0x050000e5


	//----- nvinfo : EIATTR_COOP_GROUP_INSTR_OFFSETS
	.align		4
.L_2771:
        /*007c*/ 	.byte	0x04, 0x28
        /*007e*/ 	.short	(.L_2773 - .L_2772)


	//   ....[0]....
.L_2772:
        /*0080*/ 	.word	0x00001880


	//   ....[1]....
        /*0084*/ 	.word	0x00001890


	//   ....[2]....
        /*0088*/ 	.word	0x000018c0


	//   ....[3]....
        /*008c*/ 	.word	0x000018d0


	//   ....[4]....
        /*0090*/ 	.word	0x00001900


	//   ....[5]....
        /*0094*/ 	.word	0x00001910


	//   ....[6]....
        /*0098*/ 	.word	0x00001940


	//   ....[7]....
        /*009c*/ 	.word	0x00001950


	//   ....[8]....
        /*00a0*/ 	.word	0x00001980


	//   ....[9]....
        /*00a4*/ 	.word	0x00001990


	//   ....[10]....
        /*00a8*/ 	.word	0x00004c50


	//   ....[11]....
        /*00ac*/ 	.word	0x00004cf0


	//   ....[12]....
        /*00b0*/ 	.word	0x00004d50


	//   ....[13]....
        /*00b4*/ 	.word	0x00004db0


	//   ....[14]....
        /*00b8*/ 	.word	0x00004e20


	//   ....[15]....
        /*00bc*/ 	.word	0x00004e80


	//   ....[16]....
        /*00c0*/ 	.word	0x00004ef0


	//   ....[17]....
        /*00c4*/ 	.word	0x00004f50


	//   ....[18]....
        /*00c8*/ 	.word	0x00004fc0


	//   ....[19]....
        /*00cc*/ 	.word	0x00005020


	//----- nvinfo : EIATTR_EXIT_INSTR_OFFSETS
	.align		4
.L_2773:
        /*00d0*/ 	.byte	0x04, 0x1c
        /*00d2*/ 	.short	(.L_2775 - .L_2774)


	//   ....[0]....
.L_2774:
        /*00d4*/ 	.word	0x00004be0


	//----- nvinfo : EIATTR_MAX_THREADS
	.align		4
.L_2775:
        /*00d8*/ 	.byte	0x04, 0x05
        /*00da*/ 	.short	(.L_2777 - .L_2776)
.L_2776:
        /*00dc*/ 	.word	0x00000080
        /*00e0*/ 	.word	0x00000001
        /*00e4*/ 	.word	0x00000001


	//----- nvinfo : EIATTR_CRS_STACK_SIZE
	.align		4
.L_2777:
        /*00e8*/ 	.byte	0x04, 0x1e
        /*00ea*/ 	.short	(.L_2779 - .L_2778)
.L_2778:
        /*00ec*/ 	.word	0x00000000


	//----- nvinfo : EIATTR_CBANK_PARAM_SIZE
	.align		4
.L_2779:
        /*00f0*/ 	.byte	0x03, 0x19
        /*00f2*/ 	.short	0x0128


	//----- nvinfo : EIATTR_PARAM_CBANK
	.align		4
        /*00f4*/ 	.byte	0x04, 0x0a
        /*00f6*/ 	.short	(.L_2781 - .L_2780)
	.align		4
.L_2780:
        /*00f8*/ 	.word	index@(.nv.constant0._ZN10layer_norm13ln_bwd_kernelINS_13Kernel_traitsIf13__nv_bfloat16fS2_fjLj768ELj1ELj4ELj1ELj16ENS_18Kernel_traits_baseILj768EfS2_fS2_fjLj128EEEEELb0ELb1ELb1ELb1EEEvNS_9BwdParamsE)
        /*00fc*/ 	.short	0x0210
        /*00fe*/ 	.short	0x0128


	//----- nvinfo : EIATTR_SW_WAR
	.align		4
.L_2781:
        /*0100*/ 	.byte	0x04, 0x36
        /*0102*/ 	.short	(.L_2783 - .L_2782)
.L_2782:
        /*0104*/ 	.word	0x00000008
.L_2783:


//--------------------- .nv.info._ZN10layer_norm13ln_bwd_kernelINS_13Kernel_traitsIf13__nv_bfloat16fS2_fjLj768ELj1ELj4ELj1ELj16ENS_18Kernel_traits_baseILj768EfS2_fS2_fjLj128EEEEELb1ELb0ELb0ELb0EEEvNS_9BwdParamsE --------------------------
	.section	.nv.info._ZN10layer_norm13ln_bwd_kernelINS_13Kernel_traitsIf13__nv_bfloat16fS2_fjLj768ELj1ELj4ELj1ELj16ENS_18Kernel_traits_baseILj768EfS2_fS2_fjLj128EEEEELb1ELb0ELb0ELb0EEEvNS_9BwdParamsE,"",@"SHT_CUDA_INFO"
	.sectionflags	@""
	.align	4


	//----- nvinfo : EIATTR_CUDA_API_VERSION
	.align		4
        /*0000*/ 	.byte	0x04, 0x37
        /*0002*/ 	.short	(.L_2785 - .L_2784)
.L_2784:
        /*0004*/ 	.word	0x00000082


	//----- nvinfo : EIATTR_KPARAM_INFO
	.align		4
.L_2785:
        /*0008*/ 	.byte	0x04, 0x17
        /*000a*/ 	.short	(.L_2787 - .L_2786)
.L_2786:
        /*000c*/ 	.word	0x00000000
        /*0010*/ 	.short	0x0000
        /*0012*/ 	.short	0x0000
        /*0014*/ 	.byte	0x00, 0xf0, 0xa1, 0x04


	//----- nvinfo : EIATTR_SPARSE_MMA_MASK
	.align		4
.L_2787:
        /*0018*/ 	.byte	0x03, 0x50
        /*001a*/ 	.short	0x0000


	//----- nvinfo : EIATTR_MAXREG_COUNT
	.align		4
        /*001c*/ 	.byte	0x03, 0x1b
        /*001e*/ 	.short	0x00ff


	//----- nvinfo : EIATTR_NUM_BARRIERS
	.align		4
        /*0020*/ 	.byte	0x02, 0x4c
        /*0022*/ 	.byte	0x01
	.zero		1


	//----- nvinfo : EIATTR_MERCURY_ISA_VERSION
	.align		4
        /*0024*/ 	.byte	0x03, 0x5f
        /*0026*/ 	.short	0x0101


	//----- nvinfo : EIATTR_COOP_GROUP_MASK_REGIDS
	.align		4
        /*0028*/ 	.byte	0x04, 0x29
        /*002a*/ 	.short	(.L_2789 - .L_2788)


	//   ....[0]....
.L_2788:
        /*002c*/ 	.word	0xffffffff


	//   ....[1]....
        /*0030*/ 	.word	0xffffffff


	//   ....[2]....
        /*0034*/ 	.word	0xffffffff


	//   ....[3]....
        /*0038*/ 	.word	0xffffffff


	//   ....[4]....
        /*003c*/ 	.word	0xffffffff


	//   ....[5]....
        /*0040*/ 	.word	0xffffffff


	//   ....[6]....
        /*0044*/ 	.word	0xffffffff


	//   ....[7]....
        /*0048*/ 	.word	0xffffffff


	//   ....[8]....
        /*004c*/ 	.word	0xffffffff


	//   ....[9]....
        /*0050*/ 	.word	0xffffffff


	//   ....[10]....
        /*0054*/ 	.word	0x05000074


	//   ....[11]....
        /*0058*/ 	.word	0x05000074


	//   ....[12]....
        /*005c*/ 	.word	0x05000074


	//   ....[13]....
        /*0060*/ 	.word	0x05000074


	//   ....[14]....
        /*0064*/ 	.word	0x05000074


	//   ....[15]....
        /*0068*/ 	.word	0x05000074


	//   ....[16]....
        /*006c*/ 	.word	0x05000074


	//   ....[17]....
        /*0070*/ 	.word	0x05000074


	//   ....[18]....
        /*0074*/ 	.word	0x05000074


	//   ....[19]....
        /*0078*/ 	.word	0x05000074


	//----- nvinfo : EIATTR_COOP_GROUP_INSTR_OFFSETS
	.align		4
.L_2789:
        /*007c*/ 	.byte	0x04, 0x28
        /*007e*/ 	.short	(.L_2791 - .L_2790)


	//   ....[0]....
.L_2790:
        /*0080*/ 	.word	0x00001670


	//   ....[1]....
        /*0084*/ 	.word	0x00001680


	//   ....[2]....
        /*0088*/ 	.word	0x000016b0


	//   ....[3]....
        /*008c*/ 	.word	0x000016c0


	//   ....[4]....
        /*0090*/ 	.word	0x000016f0


	//   ....[5]....
        /*0094*/ 	.word	0x00001700


	//   ....[6]....
        /*0098*/ 	.word	0x00001730


	//   ....[7]....
        /*009c*/ 	.word	0x00001740


	//   ....[8]....
        /*00a0*/ 	.word	0x00001770


	//   ....[9]....
        /*00a4*/ 	.word	0x00001780


	//   ....[10]....
        /*00a8*/ 	.word	0x00003600


	//   ....[11]....
        /*00ac*/ 	.word	0x00003690


	//   ....[12]....
        /*00b0*/ 	.word	0x00003700


	//   ....[13]....
        /*00b4*/ 	.word	0x00003760


	//   ....[14]....
        /*00b8*/ 	.word	0x000037d0


	//   ....[15]....
        /*00bc*/ 	.word	0x00003830


	//   ....[16]....
        /*00c0*/ 	.word	0x000038a0


	//   ....[17]....
        /*00c4*/ 	.word	0x00003900


	//   ....[18]....
        /*00c8*/ 	.word	0x00003970


	//   ....[19]....
        /*00cc*/ 	.word	0x000039d0


	//----- nvinfo : EIATTR_EXIT_INSTR_OFFSETS
	.align		4
.L_2791:
        /*00d0*/ 	.byte	0x04, 0x1c
        /*00d2*/ 	.short	(.L_2793 - .L_2792)


	//   ....[0]....
.L_2792:
        /*00d4*/ 	.word	0x00003560


	//   ....[1]....
        /*00d8*/ 	.word	0x00003590


	//----- nvinfo : EIATTR_MAX_THREADS
	.align		4
.L_2793:
        /*00dc*/ 	.byte	0x04, 0x05
        /*00de*/ 	.short	(.L_2795 - .L_2794)
.L_2794:
        /*00e0*/ 	.word	0x00000080
        /*00e4*/ 	.word	0x00000001
        /*00e8*/ 	.word	0x00000001


	//----- nvinfo : EIATTR_CRS_STACK_SIZE
	.align		4
.L_2795:
        /*00ec*/ 	.byte	0x04, 0x1e
        /*00ee*/ 	.short	(.L_2797 - .L_2796)
.L_2796:
        /*00f0*/ 	.word	0x00000000


	//----- nvinfo : EIATTR_CBANK_PARAM_SIZE
	.align		4
.L_2797:
        /*00f4*/ 	.byte	0x03, 0x19
        /*00f6*/ 	.short	0x0128


	//----- nvinfo : EIATTR_PARAM_CBANK
	.align		4
        /*00f8*/ 	.byte	0x04, 0x0a
        /*00fa*/ 	.short	(.L_2799 - .L_2798)
	.align		4
.L_2798:
        /*00fc*/ 	.word	index@(.nv.constant0._ZN10layer_norm13ln_bwd_kernelINS_13Kernel_traitsIf13__nv_bfloat16fS2_fjLj768ELj1ELj4ELj1ELj16ENS_18Kernel_traits_baseILj768EfS2_fS2_fjLj128EEEEELb1ELb0ELb0ELb0EEEvNS_9BwdParamsE)
        /*0100*/ 	.short	0x0210
        /*0102*/ 	.short	0x0128


	//----- nvinfo : EIATTR_SW_WAR
	.align		4
.L_2799:
        /*0104*/ 	.byte	0x04, 0x36
        /*0106*/ 	.short	(.L_2801 - .L_2800)
.L_2800:
        /*0108*/ 	.word	0x00000008
.L_2801:


//--------------------- .nv.info._ZN10layer_norm13ln_bwd_kernelINS_13Kernel_traitsIf13__nv_bfloat16fS2_fjLj768ELj1ELj4ELj1ELj16ENS_18Kernel_traits_baseILj768EfS2_fS2_fjLj128EEEEELb1ELb0ELb0ELb1EEEvNS_9BwdParamsE --------------------------
	.section	.nv.info._ZN10layer_norm13ln_bwd_kernelINS_13Kernel_traitsIf13__nv_bfloat16fS2_fjLj768ELj1ELj4ELj1ELj16ENS_18Kernel_traits_baseILj768EfS2_fS2_fjLj128EEEEELb1ELb0ELb0ELb1EEEvNS_9BwdParamsE,"",@"SHT_CUDA_INFO"
	.sectionflags	@""
	.align	4


	//----- nvinfo : EIATTR_CUDA_API_VERSION
	.align		4
        /*0000*/ 	.byte	0x04, 0x37
        /*0002*/ 	.short	(.L_2803 - .L_2802)
.L_2802:
        /*0004*/ 	.word	0x00000082


	//----- nvinfo : EIATTR_KPARAM_INFO
	.align		4
.L_2803:
        /*0008*/ 	.byte	0x04, 0x17
        /*000a*/ 	.short	(.L_2805 - .L_2804)
.L_2804:
        /*000c*/ 	.word	0x00000000
        /*0010*/ 	.short	0x0000
        /*0012*/ 	.short	0x0000
        /*0014*/ 	.byte	0x00, 0xf0, 0xa1, 0x04


	//----- nvinfo : EIATTR_SPARSE_MMA_MASK
	.align		4
.L_2805:
        /*0018*/ 	.byte	0x03, 0x50
        /*001a*/ 	.short	0x0000


	//----- nvinfo : EIATTR_MAXREG_COUNT
	.align		4
        /*001c*/ 	.byte	0x03, 0x1b
        /*001e*/ 	.short	0x00ff


	//----- nvinfo : EIATTR_NUM_BARRIERS
	.align		4
        /*0020*/ 	.byte	0x02, 0x4c
        /*0022*/ 	.byte	0x01
	.zero		1


	//----- nvinfo : EIATTR_MERCURY_ISA_VERSION
	.align		4
        /*0024*/ 	.byte	0x03, 0x5f
        /*0026*/ 	.short	0x0101


	//----- nvinfo : EIATTR_COOP_GROUP_MASK_REGIDS
	.align		4
        /*0028*/ 	.byte	0x04, 0x29
        /*002a*/ 	.short	(.L_2807 - .L_2806)


	//   ....[0]....
.L_2806:
        /*002c*/ 	.word	0xffffffff


	//   ....[1]....
        /*0030*/ 	.word	0xffffffff


	//   ....[2]....
        /*0034*/ 	.word	0xffffffff


	//   ....[3]....
        /*0038*/ 	.word	0xffffffff


	//   ....[4]....
        /*003c*/ 	.word	0xffffffff


	//   ....[5]....
        /*0040*/ 	.word	0xffffffff


	//   ....[6]....
        /*0044*/ 	.word	0xffffffff


	//   ....[7]....
        /*0048*/ 	.word	0xffffffff


	//   ....[8]....
        /*004c*/ 	.word	0xffffffff


	//   ....[9]....
        /*0050*/ 	.word	0xffffffff


	//   ....[10]....
        /*0054*/ 	.word	0x050000b4


	//   ....[11]....
        /*0058*/ 	.word	0x050000b4


	//   ....[12]....
        /*005c*/ 	.word	0x050000b4


	//   ....[13]....
        /*0060*/ 	.word	0x050000b4


	//   ....[14]....
        /*0064*/ 	.word	0x050000b4


	//   ....[15]....
        /*0068*/ 	.word	0x050000b4


	//   ....[16]....
        /*006c*/ 	.word	0x050000b4


	//   ....[17]....
        /*0070*/ 	.word	0x050000b4


	//   ....[18]....
        /*0074*/ 	.word	0x050000b4


	//   ....[19]....
        /*0078*/ 	.word	0x050000b4


	//----- nvinfo : EIATTR_COOP_GROUP_INSTR_OFFSETS
	.align		4
.L_2807:
        /*007c*/ 	.byte	0x04, 0x28
        /*007e*/ 	.short	(.L_2809 - .L_2808)


	//   ....[0]....
.L_2808:
        /*0080*/ 	.word	0x000015b0


	//   ....[1]....
        /*0084*/ 	.word	0x000015c0


	//   ....[2]....
        /*0088*/ 	.word	0x000015f0


	//   ....[3]....
        /*008c*/ 	.word	0x00001600


	//   ....[4]....
        /*0090*/ 	.word	0x00001640


	//   ....[5]....
        /*0094*/ 	.word	0x00001670


	//   ....[6]....
        /*0098*/ 	.word	0x000016a0


	//   ....[7]....
        /*009c*/ 	.word	0x000016b0


	//   ....[8]....
        /*00a0*/ 	.word	0x000016f0


	//   ....[9]....
        /*00a4*/ 	.word	0x00001710


	//   ....[10]....
        /*00a8*/ 	.word	0x00003450


	//   ....[11]....
        /*00ac*/ 	.word	0x000034e0


	//   ....[12]....
        /*00b0*/ 	.word	0x00003550


	//   ....[13]....
        /*00b4*/ 	.word	0x000035b0


	//   ....[14]....
        /*00b8*/ 	.word	0x00003630


	//   ....[15]....
        /*00bc*/ 	.word	0x000036b0


	//   ....[16]....
        /*00c0*/ 	.word	0x00003720


	//   ....[17]....
        /*00c4*/ 	.word	0x00003780


	//   ....[18]....
        /*00c8*/ 	.word	0x00003800


	//   ....[19]....
        /*00cc*/ 	.word	0x00003870


	//----- nvinfo : EIATTR_EXIT_INSTR_OFFSETS
	.align		4
.L_2809:
        /*00d0*/ 	.byte	0x04, 0x1c
        /*00d2*/ 	.short	(.L_2811 - .L_2810)


	//   ....[0]....
.L_2810:
        /*00d4*/ 	.word	0x000033e0


	//----- nvinfo : EIATTR_MAX_THREADS
	.align		4
.L_2811:
        /*00d8*/ 	.byte	0x04, 0x05
        /*00da*/ 	.short	(.L_2813 - .L_2812)
.L_2812:
        /*00dc*/ 	.word	0x00000080
        /*00e0*/ 	.word	0x00000001
        /*00e4*/ 	.word	0x00000001


	//----- nvinfo : EIATTR_CRS_STACK_SIZE
	.align		4
.L_2813:
        /*00e8*/ 	.byte	0x04, 0x1e
        /*00ea*/ 	.short	(.L_2815 - .L_2814)
.L_2814:
        /*00ec*/ 	.word	0x00000000


	//----- nvinfo : EIATTR_CBANK_PARAM_SIZE
	.align		4
.L_2815:
        /*00f0*/ 	.byte	0x03, 0x19
        /*00f2*/ 	.short	0x0128


	//----- nvinfo : EIATTR_PARAM_CBANK
	.align		4
        /*00f4*/ 	.byte	0x04, 0x0a
        /*00f6*/ 	.short	(.L_2817 - .L_2816)
	.align		4
.L_2816:
        /*00f8*/ 	.word	index@(.nv.constant0._ZN10layer_norm13ln_bwd_kernelINS_13Kernel_traitsIf13__nv_bfloat16fS2_fjLj768ELj1ELj4ELj1ELj16ENS_18Kernel_traits_baseILj768EfS2_fS2_fjLj128EEEEELb1ELb0ELb0ELb1EEEvNS_9BwdParamsE)
        /*00fc*/ 	.short	0x0210
        /*00fe*/ 	.short	0x0128


	//----- nvinfo : EIATTR_SW_WAR
	.align		4
.L_2817:
        /*0100*/ 	.byte	0x04, 0x36
        /*0102*/ 	.short	(.L_2819 - .L_2818)
.L_2818:
        /*0104*/ 	.word	0x00000008
.L_2819:


//--------------------- .nv.info._ZN10layer_norm22ln_bwd_finalize_kernelINS_22Kernel_traits_finalizeILj768Ef13__nv_bfloat16fS2_fjLb0ELj1024ELj4ENS_18Kernel_traits_baseILj768EfS2_fS2_fjLj1024EEEEELb0ELb0EEEvNS_9BwdParamsE --------------------------
	.section	.nv.info._ZN10layer_norm22ln_bwd_finalize_kernelINS_22Kernel_traits_finalizeILj768Ef13__nv_bfloat16fS2_fjLb0ELj1024ELj4ENS_18Kernel_traits_baseILj768EfS2_fS2_fjLj1024EEEEELb0ELb0EEEvNS_9BwdParamsE,"",@"SHT_CUDA_INFO"
	.sectionflags	@""
	.align	4


	//----- nvinfo : EIATTR_CUDA_API_VERSION
	.align		4
        /*0000*/ 	.byte	0x04, 0x37
        /*0002*/ 	.short	(.L_2821 - .L_2820)
.L_2820:
        /*0004*/ 	.word	0x00000082


	//----- nvinfo : EIATTR_KPARAM_INFO
	.align		4
.L_2821:
        /*0008*/ 	.byte	0x04, 0x17
        /*000a*/ 	.short	(.L_2823 - .L_2822)
.L_2822:
        /*000c*/ 	.word	0x00000000
        /*0010*/ 	.short	0x0000
        /*0012*/ 	.short	0x0000
        /*0014*/ 	.byte	0x00, 0xf0, 0xa1, 0x04


	//----- nvinfo : EIATTR_SPARSE_MMA_MASK
	.align		4
.L_2823:
        /*0018*/ 	.byte	0x03, 0x50
        /*001a*/ 	.short	0x0000


	//----- nvinfo : EIATTR_MAXREG_COUNT
	.align		4
        /*001c*/ 	.byte	0x03, 0x1b
        /*001e*/ 	.short	0x0040


	//----- nvinfo : EIATTR_NUM_BARRIERS
	.align		4
        /*0020*/ 	.byte	0x02, 0x4c
        /*0022*/ 	.byte	0x01
	.zero		1


	//----- nvinfo : EIATTR_MERCURY_ISA_VERSION
	.align		4
        /*0024*/ 	.byte	0x03, 0x5f
        /*0026*/ 	.short	0x0101


	//----- nvinfo : EIATTR_COOP_GROUP_MASK_REGIDS
	.align		4
        /*0028*/ 	.byte	0x04, 0x29
        /*002a*/ 	.short	(.L_2825 - .L_2824)


	//   ....[0]....
.L_2824:
        /*002c*/ 	.word	0xffffffff


	//   ....[1]....
        /*0030*/ 	.word	0xffffffff


	//   ....[2]....
        /*0034*/ 	.word	0xffffffff


	//   ....[3]....
        /*0038*/ 	.word	0xffffffff


	//   ....[4]....
        /*003c*/ 	.word	0xffffffff


	//   ....[5]....
        /*0040*/ 	.word	0xffffffff


	//   ....[6]....
        /*0044*/ 	.word	0xffffffff


	//   ....[7]....
        /*0048*/ 	.word	0xffffffff


	//   ....[8]....
        /*004c*/ 	.word	0xffffffff


	//   ....[9]....
        /*0050*/ 	.word	0xffffffff


	//   ....[10]....
        /*0054*/ 	.word	0x05000013


	//   ....[11]....
        /*0058*/ 	.word	0x05000013


	//   ....[12]....
        /*005c*/ 	.word	0x05000013


	//   ....[13]....
        /*0060*/ 	.word	0x05000013


	//   ....[14]....
        /*0064*/ 	.word	0x05000013


	//   ....[15]....
        /*0068*/ 	.word	0x05000013


	//   ....[16]....
        /*006c*/ 	.word	0x05000013


	//   ....[17]....
        /*0070*/ 	.word	0x05000013


	//   ....[18]....
        /*0074*/ 	.word	0x05000013


	//   ....[19]....
        /*0078*/ 	.word	0x05000013


	//----- nvinfo : EIATTR_COOP_GROUP_INSTR_OFFSETS
	.align		4
.L_2825:
        /*007c*/ 	.byte	0x04, 0x28
        /*007e*/ 	.short	(.L_2827 - .L_2826)


	//   ....[0]....
.L_2826:
        /*0080*/ 	.word	0x000008e0


	//   ....[1]....
        /*0084*/ 	.word	0x000008f0


	//   ....[2]....
        /*0088*/ 	.word	0x00000920


	//   ....[3]....
        /*008c*/ 	.word	0x00000930


	//   ....[4]....
        /*0090*/ 	.word	0x00000960


	//   ....[5]....
        /*0094*/ 	.word	0x00000970


	//   ....[6]....
        /*0098*/ 	.word	0x000009a0


	//   ....[7]....
        /*009c*/ 	.word	0x000009b0


	//   ....[8]....
        /*00a0*/ 	.word	0x000009e0


	//   ....[9]....
        /*00a4*/ 	.word	0x000009f0


	//   ....[10]....
        /*00a8*/ 	.word	0x00000bf0


	//   ....[11]....
        /*00ac*/ 	.word	0x00000c60


	//   ....[12]....
        /*00b0*/ 	.word	0x00000cd0


	//   ....[13]....
        /*00b4*/ 	.word	0x00000d40


	//   ....[14]....
        /*00b8*/ 	.word	0x00000db0


	//   ....[15]....
        /*00bc*/ 	.word	0x00000e10


	//   ....[16]....
        /*00c0*/ 	.word	0x00000e80


	//   ....[17]....
        /*00c4*/ 	.word	0x00000ef0


	//   ....[18]....
        /*00c8*/ 	.word	0x00000f60


	//   ....[19]....
        /*00cc*/ 	.word	0x00000fd0


	//----- nvinfo : EIATTR_EXIT_INSTR_OFFSETS
	.align		4
.L_2827:
        /*00d0*/ 	.byte	0x04, 0x1c
        /*00d2*/ 	.short	(.L_2829 - .L_2828)


	//   ....[0]....
.L_2828:
        /*00d4*/ 	.word	0x00000070


	//   ....[1]....
        /*00d8*/ 	.word	0x00000b90


	//----- nvinfo : EIATTR_MAX_THREADS
	.align		4
.L_2829:
        /*00dc*/ 	.byte	0x04, 0x05
        /*00de*/ 	.short	(.L_2831 - .L_2830)
.L_2830:
        /*00e0*/ 	.word	0x00000400
        /*00e4*/ 	.word	0x00000001
        /*00e8*/ 	.word	0x00000001


	//----- nvinfo : EIATTR_CRS_STACK_SIZE
	.align		4
.L_2831:
        /*00ec*/ 	.byte	0x04, 0x1e
        /*00ee*/ 	.short	(.L_2833 - .L_2832)
.L_2832:
        /*00f0*/ 	.word	0x00000000


	//----- nvinfo : EIATTR_CBANK_PARAM_SIZE
	.align		4
.L_2833:
        /*00f4*/ 	.byte	0x03, 0x19
        /*00f6*/ 	.short	0x0128


	//----- nvinfo : EIATTR_PARAM_CBANK
	.align		4
        /*00f8*/ 	.byte	0x04, 0x0a
        /*00fa*/ 	.short	(.L_2835 - .L_2834)
	.align		4
.L_2834:
        /*00fc*/ 	.word	index@(.nv.constant0._ZN10layer_norm22ln_bwd_finalize_kernelINS_22Kernel_traits_finalizeILj768Ef13__nv_bfloat16fS2_fjLb0ELj1024ELj4ENS_18Kernel_traits_baseILj768EfS2_fS2_fjLj1024EEEEELb0ELb0EEEvNS_9BwdParamsE)
        /*0100*/ 	.short	0x0210
        /*0102*/ 	.short	0x0128


	//----- nvinfo : EIATTR_SW_WAR
	.align		4
.L_2835:
        /*0104*/ 	.byte	0x04, 0x36
        /*0106*/ 	.short	(.L_2837 - .L_2836)
.L_2836:
        /*0108*/ 	.word	0x00000008
.L_2837:


//--------------------- .nv.info._ZN10layer_norm13ln_bwd_kernelINS_13Kernel_traitsIf13__nv_bfloat16fS2_fjLj768ELj1ELj4ELj1ELj16ENS_18Kernel_traits_baseILj768EfS2_fS2_fjLj128EEEEELb1ELb0ELb1ELb0EEEvNS_9BwdParamsE --------------------------
	.section	.nv.info._ZN10layer_norm13ln_bwd_kernelINS_13Kernel_traitsIf13__nv_bfloat16fS2_fjLj768ELj1ELj4ELj1ELj16ENS_18Kernel_traits_baseILj768EfS2_fS2_fjLj128EEEEELb1ELb0ELb1ELb0EEEvNS_9BwdParamsE,"",@"SHT_CUDA_INFO"
	.sectionflags	@""
	.align	4


	//----- nvinfo : EIATTR_CUDA_API_VERSION
	.align		4
        /*0000*/ 	.byte	0x04, 0x37
        /*0002*/ 	.short	(.L_2839 - .L_2838)
.L_2838:
        /*0004*/ 	.word	0x00000082


	//----- nvinfo : EIATTR_KPARAM_INFO
	.align		4
.L_2839:
        /*0008*/ 	.byte	0x04, 0x17
        /*000a*/ 	.short	(.L_2841 - .L_2840)
.L_2840:
        /*000c*/ 	.word	0x00000000
        /*0010*/ 	.short	0x0000
        /*0012*/ 	.short	0x0000
        /*0014*/ 	.byte	0x00, 0xf0, 0xa1, 0x04


	//----- nvinfo : EIATTR_SPARSE_MMA_MASK
	.align		4
.L_2841:
        /*0018*/ 	.byte	0x03, 0x50
        /*001a*/ 	.short	0x0000


	//----- nvinfo : EIATTR_MAXREG_COUNT
	.align		4
        /*001c*/ 	.byte	0x03, 0x1b
        /*001e*/ 	.short	0x00ff


	//----- nvinfo : EIATTR_NUM_BARRIERS
	.align		4
        /*0020*/ 	.byte	0x02, 0x4c
        /*0022*/ 	.byte	0x01
	.zero		1


	//----- nvinfo : EIATTR_MERCURY_ISA_VERSION
	.align		4
        /*0024*/ 	.byte	0x03, 0x5f
        /*0026*/ 	.short	0x0101


	//----- nvinfo : EIATTR_COOP_GROUP_MASK_REGIDS
	.align		4
        /*0028*/ 	.byte	0x04, 0x29
        /*002a*/ 	.short	(.L_2843 - .L_2842)


	//   ....[0]....
.L_2842:
        /*002c*/ 	.word	0xffffffff


	//   ....[1]....
        /*0030*/ 	.word	0xffffffff


	//   ....[2]....
        /*0034*/ 	.word	0xffffffff


	//   ....[3]....
        /*0038*/ 	.word	0xffffffff


	//   ....[4]....
        /*003c*/ 	.word	0xffffffff


	//   ....[5]....
        /*0040*/ 	.word	0xffffffff


	//   ....[6]....
        /*0044*/ 	.word	0xffffffff


	//   ....[7]....
        /*0048*/ 	.word	0xffffffff


	//   ....[8]....
        /*004c*/ 	.word	0xffffffff


	//   ....[9]....
        /*0050*/ 	.word	0xffffffff


	//   ....[10]....
        /*0054*/ 	.word	0x05000078


	//   ....[11]....
        /*0058*/ 	.word	0x05000078


	//   ....[12]....
        /*005c*/ 	.word	0x05000078


	//   ....[13]....
        /*0060*/ 	.word	0x05000078


	//   ....[14]....
        /*0064*/ 	.word	0x05000078


	//   ....[15]....
        /*0068*/ 	.word	0x05000078


	//   ....[16]....
        /*006c*/ 	.word	0x05000078


	//   ....[17]....
        /*0070*/ 	.word	0x05000078


	//   ....[18]....
        /*0074*/ 	.word	0x05000078


	//   ....[19]....
        /*0078*/ 	.word	0x05000078


	//----- nvinfo : EIATTR_COOP_GROUP_INSTR_OFFSETS
	.align		4
.L_2843:
        /*007c*/ 	.byte	0x04, 0x28
        /*007e*/ 	.short	(.L_2845 - .L_2844)


	//   ....[0]....
.L_2844:
        /*0080*/ 	.word	0x000019e0


	//   ....[1]....
        /*0084*/ 	.word	0x000019f0


	//   ....[2]....
        /*0088*/ 	.word	0x00001a20


	//   ....[3]....
        /*008c*/ 	.word	0x00001a30


	//   ....[4]....
        /*0090*/ 	.word	0x00001a60


	//   ....[5]....
        /*0094*/ 	.word	0x00001a70


	//   ....[6]....
        /*0098*/ 	.word	0x00001aa0


	//   ....[7]....
        /*009c*/ 	.word	0x00001ab0


	//   ....[8]....
        /*00a0*/ 	.word	0x00001ae0


	//   ....[9]....
        /*00a4*/ 	.word	0x00001af0


	//   ....[10]....
        /*00a8*/ 	.word	0x00004a70


	//   ....[11]....
        /*00ac*/ 	.word	0x00004b00


	//   ....[12]....
        /*00b0*/ 	.word	0x00004b70


	//   ....[13]....
        /*00b4*/ 	.word	0x00004bd0


	//   ....[14]....
        /*00b8*/ 	.word	0x00004c40


	//   ....[15]....
        /*00bc*/ 	.word	0x00004ca0


	//   ....[16]....
        /*00c0*/ 	.word	0x00004d10


	//   ....[17]....
        /*00c4*/ 	.word	0x00004d70


	//   ....[18]....
        /*00c8*/ 	.word	0x00004de0


	//   ....[19]....
        /*00cc*/ 	.word	0x00004e40


	//----- nvinfo : EIATTR_EXIT_INSTR_OFFSETS
	.align		4
.L_2845:
        /*00d0*/ 	.byte	0x04, 0x1c
        /*00d2*/ 	.short	(.L_2847 - .L_2846)


	//   ....[0]....
.L_2846:
        /*00d4*/ 	.word	0x000049d0


	//   ....[1]....
        /*00d8*/ 	.word	0x00004a00


	//----- nvinfo : EIATTR_MAX_THREADS
	.align		4
.L_2847:
        /*00dc*/ 	.byte	0x04, 0x05
        /*00de*/ 	.short	(.L_2849 - .L_2848)
.L_2848:
        /*00e0*/ 	.word	0x00000080
        /*00e4*/ 	.word	0x00000001
        /*00e8*/ 	.word	0x00000001


	//----- nvinfo : EIATTR_CRS_STACK_SIZE
	.align		4
.L_2849:
        /*00ec*/ 	.byte	0x04, 0x1e
        /*00ee*/ 	.short	(.L_2851 - .L_2850)
.L_2850:
        /*00f0*/ 	.word	0x00000000


	//----- nvinfo : EIATTR_CBANK_PARAM_SIZE
	.align		4
.L_2851:
        /*00f4*/ 	.byte	0x03, 0x19
        /*00f6*/ 	.short	0x0128


	//----- nvinfo : EIATTR_PARAM_CBANK
	.align		4
        /*00f8*/ 	.byte	0x04, 0x0a
        /*00fa*/ 	.short	(.L_2853 - .L_2852)
	.align		4
.L_2852:
        /*00fc*/ 	.word	index@(.nv.constant0._ZN10layer_norm13ln_bwd_kernelINS_13Kernel_traitsIf13__nv_bfloat16fS2_fjLj768ELj1ELj4ELj1ELj16ENS_18Kernel_traits_baseILj768EfS2_fS2_fjLj128EEEEELb1ELb0ELb1ELb0EEEvNS_9BwdParamsE)
        /*0100*/ 	.short	0x0210
        /*0102*/ 	.short	0x0128


	//----- nvinfo : EIATTR_SW_WAR
	.align		4
.L_2853:
        /*0104*/ 	.byte	0x04, 0x36
        /*0106*/ 	.short	(.L_2855 - .L_2854)
.L_2854:
        /*0108*/ 	.word	0x00000008
.L_2855:


//--------------------- .nv.info._ZN10layer_norm22ln_bwd_finalize_kernelINS_22Kernel_traits_finalizeILj768Ef13__nv_bfloat16fS2_fjLb0ELj1024ELj4ENS_18Kernel_traits_baseILj768EfS2_fS2_fjLj1024EEEEELb0ELb1EEEvNS_9BwdParamsE --------------------------
	.section	.nv.info._ZN10layer_norm22ln_bwd_finalize_kernelINS_22Kernel_traits_finalizeILj768Ef13__nv_bfloat16fS2_fjLb0ELj1024ELj4ENS_18Kernel_traits_baseILj768EfS2_fS2_fjLj1024EEEEELb0ELb1EEEvNS_9BwdParamsE,"",@"SHT_CUDA_INFO"
	.sectionflags	@""
	.align	4


	//----- nvinfo : EIATTR_CUDA_API_VERSION
	.align		4
        /*0000*/ 	.byte	0x04, 0x37
        /*0002*/ 	.short	(.L_2857 - .L_2856)
.L_2856:
        /*0004*/ 	.word	0x00000082


	//----- nvinfo : EIATTR_KPARAM_INFO
	.align		4
.L_2857:
        /*0008*/ 	.byte	0x04, 0x17
        /*000a*/ 	.short	(.L_2859 - .L_2858)
.L_2858:
        /*000c*/ 	.word	0x00000000
        /*0010*/ 	.short	0x0000
        /*0012*/ 	.short	0x0000
        /*0014*/ 	.byte	0x00, 0xf0, 0xa1, 0x04


	//----- nvinfo : EIATTR_SPARSE_MMA_MASK
	.align		4
.L_2859:
        /*0018*/ 	.byte	0x03, 0x50
        /*001a*/ 	.short	0x0000


	//----- nvinfo : EIATTR_MAXREG_COUNT
	.align		4
        /*001c*/ 	.byte	0x03, 0x1b
        /*001e*/ 	.short	0x0040


	//----- nvinfo : EIATTR_NUM_BARRIERS
	.align		4
        /*0020*/ 	.byte	0x02, 0x4c
        /*0022*/ 	.byte	0x01
	.zero		1


	//----- nvinfo : EIATTR_MERCURY_ISA_VERSION
	.align		4
        /*0024*/ 	.byte	0x03, 0x5f
        /*0026*/ 	.short	0x0101


	//----- nvinfo : EIATTR_COOP_GROUP_MASK_REGIDS
	.align		4
        /*0028*/ 	.byte	0x04, 0x29
        /*002a*/ 	.short	(.L_2861 - .L_2860)


	//   ....[0]....
.L_2860:
        /*002c*/ 	.word	0xffffffff


	//   ....[1]....
        /*0030*/ 	.word	0xffffffff


	//   ....[2]....
        /*0034*/ 	.word	0xffffffff


	//   ....[3]....
        /*0038*/ 	.word	0xffffffff


	//   ....[4]....
        /*003c*/ 	.word	0xffffffff


	//   ....[5]....
        /*0040*/ 	.word	0xffffffff


	//   ....[6]....
        /*0044*/ 	.word	0xffffffff


	//   ....[7]....
        /*0048*/ 	.word	0xffffffff


	//   ....[8]....
        /*004c*/ 	.word	0xffffffff


	//   ....[9]....
        /*0050*/ 	.word	0xffffffff


	//   ....[10]....
        /*0054*/ 	.word	0x05000011


	//   ....[11]....
        /*0058*/ 	.word	0x05000011


	//   ....[12]....
        /*005c*/ 	.word	0x05000011


	//   ....[13]....
        /*0060*/ 	.word	0x05000011


	//   ....[14]....
        /*0064*/ 	.word	0x05000011


	//   ....[15]....
        /*0068*/ 	.word	0x05000011


	//   ....[16]....
        /*006c*/ 	.word	0x05000011


	//   ....[17]....
        /*0070*/ 	.word	0x05000011


	//   ....[18]....
        /*0074*/ 	.word	0x05000011


	//   ....[19]....
        /*0078*/ 	.word	0x05000011


	//----- nvinfo : EIATTR_COOP_GROUP_INSTR_OFFSETS
	.align		4
.L_2861:
        /*007c*/ 	.byte	0x04, 0x28
        /*007e*/ 	.short	(.L_2863 - .L_2862)


	//   ....[0]....
.L_2862:
        /*0080*/ 	.word	0x000008e0


	//   ....[1]....
        /*0084*/ 	.word	0x000008f0


	//   ....[2]....
        /*0088*/ 	.word	0x00000920


	//   ....[3]....
        /*008c*/ 	.word	0x00000930


	//   ....[4]....
        /*0090*/ 	.word	0x00000960


	//   ....[5]....
        /*0094*/ 	.word	0x00000970


	//   ....[6]....
        /*0098*/ 	.word	0x000009a0


	//   ....[7]....
        /*009c*/ 	.word	0x000009b0


	//   ....[8]....
        /*00a0*/ 	.word	0x000009e0


	//   ....[9]....
        /*00a4*/ 	.word	0x000009f0


	//   ....[10]....
        /*00a8*/ 	.word	0x00000ba0


	//   ....[11]....
        /*00ac*/ 	.word	0x00000c10


	//   ....[12]....
        /*00b0*/ 	.word	0x00000c80


	//   ....[13]....
        /*00b4*/ 	.word	0x00000cf0


	//   ....[14]....
        /*00b8*/ 	.word	0x00000d60


	//   ....[15]....
        /*00bc*/ 	.word	0x00000dc0


	//   ....[16]....
        /*00c0*/ 	.word	0x00000e30


	//   ....[17]....
        /*00c4*/ 	.word	0x00000ea0


	//   ....[18]....
        /*00c8*/ 	.word	0x00000f10


	//   ....[19]....
        /*00cc*/ 	.word	0x00000f80


	//----- nvinfo : EIATTR_EXIT_INSTR_OFFSETS
	.align		4
.L_2863:
        /*00d0*/ 	.byte	0x04, 0x1c
        /*00d2*/ 	.short	(.L_2865 - .L_2864)


	//   ....[0]....
.L_2864:
        /*00d4*/ 	.word	0x00000070


	//   ....[1]....
        /*00d8*/ 	.word	0x00000b40


	//----- nvinfo : EIATTR_MAX_THREADS
	.align		4
.L_2865:
        /*00dc*/ 	.byte	0x04, 0x05
        /*00de*/ 	.short	(.L_2867 - .L_2866)
.L_2866:
        /*00e0*/ 	.word	0x00000400
        /*00e4*/ 	.word	0x00000001
        /*00e8*/ 	.word	0x00000001


	//----- nvinfo : EIATTR_CRS_STACK_SIZE
	.align		4
.L_2867:
        /*00ec*/ 	.byte	0x04, 0x1e
        /*00ee*/ 	.short	(.L_2869 - .L_2868)
.L_2868:
        /*00f0*/ 	.word	0x00000000


	//----- nvinfo : EIATTR_CBANK_PARAM_SIZE
	.align		4
.L_2869:
        /*00f4*/ 	.byte	0x03, 0x19
        /*00f6*/ 	.short	0x0128


	//----- nvinfo : EIATTR_PARAM_CBANK
	.align		4
        /*00f8*/ 	.byte	0x04, 0x0a
        /*00fa*/ 	.short	(.L_2871 - .L_2870)
	.align		4
.L_2870:
        /*00fc*/ 	.word	index@(.nv.constant0._ZN10layer_norm22ln_bwd_finalize_kernelINS_22Kernel_traits_finalizeILj768Ef13__nv_bfloat16fS2_fjLb0ELj1024ELj4ENS_18Kernel_traits_baseILj768EfS2_fS2_fjLj1024EEEEELb0ELb1EEEvNS_9BwdParamsE)
        /*0100*/ 	.short	0x0210
        /*0102*/ 	.short	0x0128


	//----- nvinfo : EIATTR_SW_WAR
	.align		4
.L_2871:
        /*0104*/ 	.byte	0x04, 0x36
        /*0106*/ 	.short	(.L_2873 - .L_2872)
.L_2872:
        /*0108*/ 	.word	0x00000008
.L_2873:


//--------------------- .nv.info._ZN10layer_norm13ln_bwd_kernelINS_13Kernel_traitsIf13__nv_bfloat16fS2_fjLj768ELj1ELj4ELj1ELj16ENS_18Kernel_traits_baseILj768EfS2_fS2_fjLj128EEEEELb1ELb0ELb1ELb1EEEvNS_9BwdParamsE --------------------------
	.section	.nv.info._ZN10layer_norm13ln_bwd_kernelINS_13Kernel_traitsIf13__nv_bfloat16fS2_fjLj768ELj1ELj4ELj1ELj16ENS_18Kernel_traits_baseILj768EfS2_fS2_fjLj128EEEEELb1ELb0ELb1ELb1EEEvNS_9BwdParamsE,"",@"SHT_CUDA_INFO"
	.sectionflags	@""
	.align	4


	//----- nvinfo : EIATTR_CUDA_API_VERSION
	.align		4
        /*0000*/ 	.byte	0x04, 0x37
        /*0002*/ 	.short	(.L_2875 - .L_2874)
.L_2874:
        /*0004*/ 	.word	0x00000082


	//----- nvinfo : EIATTR_KPARAM_INFO
	.align		4
.L_2875:
        /*0008*/ 	.byte	0x04, 0x17
        /*000a*/ 	.short	(.L_2877 - .L_2876)
.L_2876:
        /*000c*/ 	.word	0x00000000
        /*0010*/ 	.short	0x0000
        /*0012*/ 	.short	0x0000
        /*0014*/ 	.byte	0x00, 0xf0, 0xa1, 0x04


	//----- nvinfo : EIATTR_SPARSE_MMA_MASK
	.align		4
.L_2877:
        /*0018*/ 	.byte	0x03, 0x50
        /*001a*/ 	.short	0x0000


	//----- nvinfo : EIATTR_MAXREG_COUNT
	.align		4
        /*001c*/ 	.byte	0x03, 0x1b
        /*001e*/ 	.short	0x00ff


	//----- nvinfo : EIATTR_NUM_BARRIERS
	.align		4
        /*0020*/ 	.byte	0x02, 0x4c
        /*0022*/ 	.byte	0x01
	.zero		1


	//----- nvinfo : EIATTR_MERCURY_ISA_VERSION
	.align		4
        /*0024*/ 	.byte	0x03, 0x5f
        /*0026*/ 	.short	0x0101


	//----- nvinfo : EIATTR_COOP_GROUP_MASK_REGIDS
	.align		4
        /*0028*/ 	.byte	0x04, 0x29
        /*002a*/ 	.short	(.L_2879 - .L_2878)


	//   ....[0]....
.L_2878:
        /*002c*/ 	.word	0xffffffff


	//   ....[1]....
        /*0030*/ 	.word	0xffffffff


	//   ....[2]....
        /*0034*/ 	.word	0xffffffff


	//   ....[3]....
        /*0038*/ 	.word	0xffffffff


	//   ....[4]....
        /*003c*/ 	.word	0xffffffff


	//   ....[5]....
        /*0040*/ 	.word	0xffffffff


	//   ....[6]....
        /*0044*/ 	.word	0xffffffff


	//   ....[7]....
        /*0048*/ 	.word	0xffffffff


	//   ....[8]....
        /*004c*/ 	.word	0xffffffff


	//   ....[9]....
        /*0050*/ 	.word	0xffffffff


	//   ....[10]....
        /*0054*/ 	.word	0x05000084


	//   ....[11]....
        /*0058*/ 	.word	0x05000084


	//   ....[12]....
        /*005c*/ 	.word	0x05000084


	//   ....[13]....
        /*0060*/ 	.word	0x05000084


	//   ....[14]....
        /*0064*/ 	.word	0x05000084


	//   ....[15]....
        /*0068*/ 	.word	0x05000084


	//   ....[16]....
        /*006c*/ 	.word	0x05000084


	//   ....[17]....
        /*0070*/ 	.word	0x05000084


	//   ....[18]....
        /*0074*/ 	.word	0x05000084


	//   ....[19]....
        /*0078*/ 	.word	0x05000084


	//----- nvinfo : EIATTR_COOP_GROUP_INSTR_OFFSETS
	.align		4
.L_2879:
        /*007c*/ 	.byte	0x04, 0x28
        /*007e*/ 	.short	(.L_2881 - .L_2880)


	//   ....[0]....
.L_2880:
        /*0080*/ 	.word	0x00001890


	//   ....[1]....
        /*0084*/ 	.word	0x000018a0


	//   ....[2]....
        /*0088*/ 	.word	0x000018d0


	//   ....[3]....
        /*008c*/ 	.word	0x000018e0


	//   ....[4]....
        /*0090*/ 	.word	0x00001910


	//   ....[5]....
        /*0094*/ 	.word	0x00001920


	//   ....[6]....
        /*0098*/ 	.word	0x00001950


	//   ....[7]....
        /*009c*/ 	.word	0x00001960


	//   ....[8]....
        /*00a0*/ 	.word	0x00001990


	//   ....[9]....
        /*00a4*/ 	.word	0x000019a0


	//   ....[10]....
        /*00a8*/ 	.word	0x00004400


	//   ....[11]....
        /*00ac*/ 	.word	0x00004490


	//   ....[12]....
        /*00b0*/ 	.word	0x00004500


	//   ....[13]....
        /*00b4*/ 	.word	0x00004560


	//   ....[14]....
        /*00b8*/ 	.word	0x000045d0


	//   ....[15]....
        /*00bc*/ 	.word	0x00004630


	//   ....[16]....
        /*00c0*/ 	.word	0x000046a0


	//   ....[17]....
        /*00c4*/ 	.word	0x00004700


	//   ....[18]....
        /*00c8*/ 	.word	0x00004770


	//   ....[19]....
        /*00cc*/ 	.word	0x000047c0


	//----- nvinfo : EIATTR_EXIT_INSTR_OFFSETS
	.align		4
.L_2881:
        /*00d0*/ 	.byte	0x04, 0x1c
        /*00d2*/ 	.short	(.L_2883 - .L_2882)


	//   ....[0]....
.L_2882:
        /*00d4*/ 	.word	0x00004390


	//----- nvinfo : EIATTR_MAX_THREADS
	.align		4
.L_2883:
        /*00d8*/ 	.byte	0x04, 0x05
        /*00da*/ 	.short	(.L_2885 - .L_2884)
.L_2884:
        /*00dc*/ 	.word	0x00000080
        /*00e0*/ 	.word	0x00000001
        /*00e4*/ 	.word	0x00000001


	//----- nvinfo : EIATTR_CRS_STACK_SIZE
	.align		4
.L_2885:
        /*00e8*/ 	.byte	0x04, 0x1e
        /*00ea*/ 	.short	(.L_2887 - .L_2886)
.L_2886:
        /*00ec*/ 	.word	0x00000000


	//----- nvinfo : EIATTR_CBANK_PARAM_SIZE
	.align		4
.L_2887:
        /*00f0*/ 	.byte	0x03, 0x19
        /*00f2*/ 	.short	0x0128


	//----- nvinfo : EIATTR_PARAM_CBANK
	.align		4
        /*00f4*/ 	.byte	0x04, 0x0a
        /*00f6*/ 	.short	(.L_2889 - .L_2888)
	.align		4
.L_2888:
        /*00f8*/ 	.word	index@(.nv.constant0._ZN10layer_norm13ln_bwd_kernelINS_13Kernel_traitsIf13__nv_bfloat16fS2_fjLj768ELj1ELj4ELj1ELj16ENS_18Kernel_traits_baseILj768EfS2_fS2_fjLj128EEEEELb1ELb0ELb1ELb1EEEvNS_9BwdParamsE)
        /*00fc*/ 	.short	0x0210
        /*00fe*/ 	.short	0x0128


	//----- nvinfo : EIATTR_SW_WAR
	.align		4
.L_2889:
        /*0100*/ 	.byte	0x04, 0x36
        /*0102*/ 	.short	(.L_2891 - .L_2890)
.L_2890:
        /*0104*/ 	.word	0x00000008
.L_2891:


//--------------------- .nv.info._ZN10layer_norm13ln_bwd_kernelINS_13Kernel_traitsIf13__nv_bfloat16fS2_fjLj768ELj1ELj4ELj1ELj16ENS_18Kernel_traits_baseILj768EfS2_fS2_fjLj128EEEEELb1ELb1ELb0ELb0EEEvNS_9BwdParamsE --------------------------
	.section	.nv.info._ZN10layer_norm13ln_bwd_kernelINS_13Kernel_traitsIf13__nv_bfloat16fS2_fjLj768ELj1ELj4ELj1ELj16ENS_18Kernel_traits_baseILj768EfS2_fS2_fjLj128EEEEELb1ELb1ELb0ELb0EEEvNS_9BwdParamsE,"",@"SHT_CUDA_INFO"
	.sectionflags	@""
	.align	4


	//----- nvinfo : EIATTR_CUDA_API_VERSION
	.align		4
        /*0000*/ 	.byte	0x04, 0x37
        /*0002*/ 	.short	(.L_2893 - .L_2892)
.L_2892:
        /*0004*/ 	.word	0x00000082


	//----- nvinfo : EIATTR_KPARAM_INFO
	.align		4
.L_2893:
        /*0008*/ 	.byte	0x04, 0x17
        /*000a*/ 	.short	(.L_2895 - .L_2894)
.L_2894:
        /*000c*/ 	.word	0x00000000
        /*0010*/ 	.short	0x0000
        /*0012*/ 	.short	0x0000
        /*0014*/ 	.byte	0x00, 0xf0, 0xa1, 0x04


	//----- nvinfo : EIATTR_SPARSE_MMA_MASK
	.align		4
.L_2895:
        /*0018*/ 	.byte	0x03, 0x50
        /*001a*/ 	.short	0x0000


	//----- nvinfo : EIATTR_MAXREG_COUNT
	.align		4
        /*001c*/ 	.byte	0x03, 0x1b
        /*001e*/ 	.short	0x00ff


	//----- nvinfo : EIATTR_NUM_BARRIERS
	.align		4
        /*0020*/ 	.byte	0x02, 0x4c
        /*0022*/ 	.byte	0x01
	.zero		1


	//----- nvinfo : EIATTR_MERCURY_ISA_VERSION
	.align		4
        /*0024*/ 	.byte	0x03, 0x5f
        /*0026*/ 	.short	0x0101


	//----- nvinfo : EIATTR_COOP_GROUP_MASK_REGIDS
	.align		4
        /*0028*/ 	.byte	0x04, 0x29
        /*002a*/ 	.short	(.L_2897 - .L_2896)


	//   ....[0]....
.L_2896:
        /*002c*/ 	.word	0xffffffff


	//   ....[1]....
        /*0030*/ 	.word	0xffffffff


	//   ....[2]....
        /*0034*/ 	.word	0xffffffff


	//   ....[3]....
        /*0038*/ 	.word	0xffffffff


	//   ....[4]....
        /*003c*/ 	.word	0xffffffff


	//   ....[5]....
        /*0040*/ 	.word	0xffffffff


	//   ....[6]....
        /*0044*/ 	.word	0xffffffff


	//   ....[7]....
        /*0048*/ 	.word	0xffffffff


	//   ....[8]....
        /*004c*/ 	.word	0xffffffff


	//   ....[9]....
        /*0050*/ 	.word	0xffffffff


	//   ....[10]....
        /*0054*/ 	.word	0x050000b8


	//   ....[11]....
        /*0058*/ 	.word	0x050000b8


	//   ....[12]....
        /*005c*/ 	.word	0x050000b8


	//   ....[13]....
        /*0060*/ 	.word	0x050000b8


	//   ....[14]....
        /*0064*/ 	.word	0x050000b8


	//   ....[15]....
        /*0068*/ 	.word	0x050000b8


	//   ....[16]....
        /*006c*/ 	.word	0x050000b8


	//   ....[17]....
        /*0070*/ 	.word	0x050000b8


	//   ....[18]....
        /*0074*/ 	.word	0x050000b8


	//   ....[19]....
        /*0078*/ 	.word	0x050000b8


	//----- nvinfo : EIATTR_COOP_GROUP_INSTR_OFFSETS
	.align		4
.L_2897:
        /*007c*/ 	.byte	0x04, 0x28
        /*007e*/ 	.short	(.L_2899 - .L_2898)


	//   ....[0]....
.L_2898:
        /*0080*/ 	.word	0x00001810


	//   ....[1]....
        /*0084*/ 	.word	0x00001820


	//   ....[2]....
        /*0088*/ 	.word	0x00001850


	//   ....[3]....
        /*008c*/ 	.word	0x00001860


	//   ....[4]....
        /*0090*/ 	.word	0x00001890


	//   ....[5]....
        /*0094*/ 	.word	0x000018a0


	//   ....[6]....
        /*0098*/ 	.word	0x000018d0


	//   ....[7]....
        /*009c*/ 	.word	0x000018e0


	//   ....[8]....
        /*00a0*/ 	.word	0x00001910


	//   ....[9]....
        /*00a4*/ 	.word	0x00001920


	//   ....[10]....
        /*00a8*/ 	.word	0x000046c0


	//   ....[11]....
        /*00ac*/ 	.word	0x00004760


	//   ....[12]....
        /*00b0*/ 	.word	0x000047c0


	//   ....[13]....
        /*00b4*/ 	.word	0x00004820


	//   ....[14]....
        /*00b8*/ 	.word	0x00004890


	//   ....[15]....
        /*00bc*/ 	.word	0x000048f0


	//   ....[16]....
        /*00c0*/ 	.word	0x00004960


	//   ....[17]....
        /*00c4*/ 	.word	0x000049c0


	//   ....[18]....
        /*00c8*/ 	.word	0x00004a30


	//   ....[19]....
        /*00cc*/ 	.word	0x00004a90


	//----- nvinfo : EIATTR_EXIT_INSTR_OFFSETS
	.align		4
.L_2899:
        /*00d0*/ 	.byte	0x04, 0x1c
        /*00d2*/ 	.short	(.L_2901 - .L_2900)


	//   ....[0]....
.L_2900:
        /*00d4*/ 	.word	0x000045e0


	//   ....[1]....
        /*00d8*/ 	.word	0x00004660


	//----- nvinfo : EIATTR_MAX_THREADS
	.align		4
.L_2901:
        /*00dc*/ 	.byte	0x04, 0x05
        /*00de*/ 	.short	(.L_2903 - .L_2902)
.L_2902:
        /*00e0*/ 	.word	0x00000080
        /*00e4*/ 	.word	0x00000001
        /*00e8*/ 	.word	0x00000001


	//----- nvinfo : EIATTR_CRS_STACK_SIZE
	.align		4
.L_2903:
        /*00ec*/ 	.byte	0x04, 0x1e
        /*00ee*/ 	.short	(.L_2905 - .L_2904)
.L_2904:
        /*00f0*/ 	.word	0x00000000


	//----- nvinfo : EIATTR_CBANK_PARAM_SIZE
	.align		4
.L_2905:
        /*00f4*/ 	.byte	0x03, 0x19
        /*00f6*/ 	.short	0x0128


	//----- nvinfo : EIATTR_PARAM_CBANK
	.align		4
        /*00f8*/ 	.byte	0x04, 0x0a
        /*00fa*/ 	.short	(.L_2907 - .L_2906)
	.align		4
.L_2906:
        /*00fc*/ 	.word	index@(.nv.constant0._ZN10layer_norm13ln_bwd_kernelINS_13Kernel_traitsIf13__nv_bfloat16fS2_fjLj768ELj1ELj4ELj1ELj16ENS_18Kernel_traits_baseILj768EfS2_fS2_fjLj128EEEEELb1ELb1ELb0ELb0EEEvNS_9BwdParamsE)
        /*0100*/ 	.short	0x0210
        /*0102*/ 	.short	0x0128


	//----- nvinfo : EIATTR_SW_WAR
	.align		4
.L_2907:
        /*0104*/ 	.byte	0x04, 0x36
        /*0106*/ 	.short	(.L_2909 - .L_2908)
.L_2908:
        /*0108*/ 	.word	0x00000008
.L_2909:


//--------------------- .nv.info._ZN10layer_norm13ln_bwd_kernelINS_13Kernel_traitsIf13__nv_bfloat16fS2_fjLj768ELj1ELj4ELj1ELj16ENS_18Kernel_traits_baseILj768EfS2_fS2_fjLj128EEEEELb1ELb1ELb0ELb1EEEvNS_9BwdParamsE --------------------------
	.section	.nv.info._ZN10layer_norm13ln_bwd_kernelINS_13Kernel_traitsIf13__nv_bfloat16fS2_fjLj768ELj1ELj4ELj1ELj16ENS_18Kernel_traits_baseILj768EfS2_fS2_fjLj128EEEEELb1ELb1ELb0ELb1EEEvNS_9BwdParamsE,"",@"SHT_CUDA_INFO"
	.sectionflags	@""
	.align	4


	//----- nvinfo : EIATTR_CUDA_API_VERSION
	.align		4
        /*0000*/ 	.byte	0x04, 0x37
        /*0002*/ 	.short	(.L_2911 - .L_2910)
.L_2910:
        /*0004*/ 	.word	0x00000082


	//----- nvinfo : EIATTR_KPARAM_INFO
	.align		4
.L_2911:
        /*0008*/ 	.byte	0x04, 0x17
        /*000a*/ 	.short	(.L_2913 - .L_2912)
.L_2912:
        /*000c*/ 	.word	0x00000000
        /*0010*/ 	.short	0x0000
        /*0012*/ 	.short	0x0000
        /*0014*/ 	.byte	0x00, 0xf0, 0xa1, 0x04


	//----- nvinfo : EIATTR_SPARSE_MMA_MASK
	.align		4
.L_2913:
        /*0018*/ 	.byte	0x03, 0x50
        /*001a*/ 	.short	0x0000


	//----- nvinfo : EIATTR_MAXREG_COUNT
	.align		4
        /*001c*/ 	.byte	0x03, 0x1b
        /*001e*/ 	.short	0x00ff


	//----- nvinfo : EIATTR_NUM_BARRIERS
	.align		4
        /*0020*/ 	.byte	0x02, 0x4c
        /*0022*/ 	.byte	0x01
	.zero		1


	//----- nvinfo : EIATTR_MERCURY_ISA_VERSION
	.align		4
        /*0024*/ 	.byte	0x03, 0x5f
        /*0026*/ 	.short	0x0101


	//----- nvinfo : EIATTR_COOP_GROUP_MASK_REGIDS
	.align		4
        /*0028*/ 	.byte	0x04, 0x29
        /*002a*/ 	.short	(.L_2915 - .L_2914)


	//   ....[0]....
.L_2914:
        /*002c*/ 	.word	0xffffffff


	//   ....[1]....
        /*0030*/ 	.word	0xffffffff


	//   ....[2]....
        /*0034*/ 	.word	0xffffffff


	//   ....[3]....
        /*0038*/ 	.word	0xffffffff


	//   ....[4]....
        /*003c*/ 	.word	0xffffffff


	//   ....[5]....
        /*0040*/ 	.word	0xffffffff


	//   ....[6]....
        /*0044*/ 	.word	0xffffffff


	//   ....[7]....
        /*0048*/ 	.word	0xffffffff


	//   ....[8]....
        /*004c*/ 	.word	0xffffffff


	//   ....[9]....
        /*0050*/ 	.word	0xffffffff


	//   ....[10]....
        /*0054*/ 	.word	0x050000d7


	//   ....[11]....
        /*0058*/ 	.word	0x050000d7


	//   ....[12]....
        /*005c*/ 	.word	0x050000d7


	//   ....[13]....
        /*0060*/ 	.word	0x050000d7


	//   ....[14]....
        /*0064*/ 	.word	0x050000d7


	//   ....[15]....
        /*0068*/ 	.word	0x050000d7


	//   ....[16]....
        /*006c*/ 	.word	0x050000d7


	//   ....[17]....
        /*0070*/ 	.word	0x050000d7


	//   ....[18]....
        /*0074*/ 	.word	0x050000d7


	//   ....[19]....
        /*0078*/ 	.word	0x050000d7


	//----- nvinfo : EIATTR_COOP_GROUP_INSTR_OFFSETS
	.align		4
.L_2915:
        /*007c*/ 	.byte	0x04, 0x28
        /*007e*/ 	.short	(.L_2917 - .L_2916)


	//   ....[0]....
.L_2916:
        /*0080*/ 	.word	0x000017f0


	//   ....[1]....
        /*0084*/ 	.word	0x00001800


	//   ....[2]....
        /*0088*/ 	.word	0x00001830


	//   ....[3]....
        /*008c*/ 	.word	0x00001840


	//   ....[4]....
        /*0090*/ 	.word	0x00001870


	//   ....[5]....
        /*0094*/ 	.word	0x00001880


	//   ....[6]....
        /*0098*/ 	.word	0x000018b0


	//   ....[7]....
        /*009c*/ 	.word	0x000018c0


	//   ....[8]....
        /*00a0*/ 	.word	0x000018f0


	//   ....[9]....
        /*00a4*/ 	.word	0x00001900


	//   ....[10]....
        /*00a8*/ 	.word	0x00004350


	//   ....[11]....
        /*00ac*/ 	.word	0x000043e0


	//   ....[12]....
        /*00b0*/ 	.word	0x00004450


	//   ....[13]....
        /*00b4*/ 	.word	0x000044b0


	//   ....[14]....
        /*00b8*/ 	.word	0x00004520


	//   ....[15]....
        /*00bc*/ 	.word	0x00004580


	//   ....[16]....
        /*00c0*/ 	.word	0x000045f0


	//   ....[17]....
        /*00c4*/ 	.word	0x00004650


	//   ....[18]....
        /*00c8*/ 	.word	0x000046c0


	//   ....[19]....
        /*00cc*/ 	.word	0x00004720


	//----- nvinfo : EIATTR_EXIT_INSTR_OFFSETS
	.align		4
.L_2917:
        /*00d0*/ 	.byte	0x04, 0x1c
        /*00d2*/ 	.short	(.L_2919 - .L_2918)


	//   ....[0]....
.L_2918:
        /*00d4*/ 	.word	0x000042e0


	//----- nvinfo : EIATTR_MAX_THREADS
	.align		4
.L_2919:
        /*00d8*/ 	.byte	0x04, 0x05
        /*00da*/ 	.short	(.L_2921 - .L_2920)
.L_2920:
        /*00dc*/ 	.word	0x00000080
        /*00e0*/ 	.word	0x00000001
        /*00e4*/ 	.word	0x00000001


	//----- nvinfo : EIATTR_CRS_STACK_SIZE
	.align		4
.L_2921:
        /*00e8*/ 	.byte	0x04, 0x1e
        /*00ea*/ 	.short	(.L_2923 - .L_2922)
.L_2922:
        /*00ec*/ 	.word	0x00000000


	//----- nvinfo : EIATTR_CBANK_PARAM_SIZE
	.align		4
.L_2923:
        /*00f0*/ 	.byte	0x03, 0x19
        /*00f2*/ 	.short	0x0128


	//----- nvinfo : EIATTR_PARAM_CBANK
	.align		4
        /*00f4*/ 	.byte	0x04, 0x0a
        /*00f6*/ 	.short	(.L_2925 - .L_2924)
	.align		4
.L_2924:
        /*00f8*/ 	.word	index@(.nv.constant0._ZN10layer_norm13ln_bwd_kernelINS_13Kernel_traitsIf13__nv_bfloat16fS2_fjLj768ELj1ELj4ELj1ELj16ENS_18Kernel_traits_baseILj768EfS2_fS2_fjLj128EEEEELb1ELb1ELb0ELb1EEEvNS_9BwdParamsE)
        /*00fc*/ 	.short	0x0210
        /*00fe*/ 	.short	0x0128


	//----- nvinfo : EIATTR_SW_WAR
	.align		4
.L_2925:
        /*0100*/ 	.byte	0x04, 0x36
        /*0102*/ 	.short	(.L_2927 - .L_2926)
.L_2926:
        /*0104*/ 	.word	0x00000008
.L_2927:


//--------------------- .nv.info._ZN10layer_norm22ln_bwd_finalize_kernelINS_22Kernel_traits_finalizeILj768Ef13__nv_bfloat16fS2_fjLb1ELj1024ELj4ENS_18Kernel_traits_baseILj768EfS2_fS2_fjLj1024EEEEELb1ELb0EEEvNS_9BwdParamsE --------------------------
	.section	.nv.info._ZN10layer_norm22ln_bwd_finalize_kernelINS_22Kernel_traits_finalizeILj768Ef13__nv_bfloat16fS2_fjLb1ELj1024ELj4ENS_18Kernel_traits_baseILj768EfS2_fS2_fjLj1024EEEEELb1ELb0EEEvNS_9BwdParamsE,"",@"SHT_CUDA_INFO"
	.sectionflags	@""
	.align	4


	//----- nvinfo : EIATTR_CUDA_API_VERSION
	.align		4
        /*0000*/ 	.byte	0x04, 0x37
        /*0002*/ 	.short	(.L_2929 - .L_2928)
.L_2928:
        /*0004*/ 	.word	0x00000082


	//----- nvinfo : EIATTR_KPARAM_INFO
	.align		4
.L_2929:
        /*0008*/ 	.byte	0x04, 0x17
        /*000a*/ 	.short	(.L_2931 - .L_2930)
.L_2930:
        /*000c*/ 	.word	0x00000000
        /*0010*/ 	.short	0x0000
        /*0012*/ 	.short	0x0000
        /*0014*/ 	.byte	0x00, 0xf0, 0xa1, 0x04


	//----- nvinfo : EIATTR_SPARSE_MMA_MASK
	.align		4
.L_2931:
        /*0018*/ 	.byte	0x03, 0x50
        /*001a*/ 	.short	0x0000


	//----- nvinfo : EIATTR_MAXREG_COUNT
	.align		4
        /*001c*/ 	.byte	0x03, 0x1b
        /*001e*/ 	.short	0x0040


	//----- nvinfo : EIATTR_NUM_BARRIERS
	.align		4
        /*0020*/ 	.byte	0x02, 0x4c
        /*0022*/ 	.byte	0x01
	.zero		1


	//----- nvinfo : EIATTR_MERCURY_ISA_VERSION
	.align		4
        /*0024*/ 	.byte	0x03, 0x5f
        /*0026*/ 	.short	0x0101


	//----- nvinfo : EIATTR_COOP_GROUP_MASK_REGIDS
	.align		4
        /*0028*/ 	.byte	0x04, 0x29
        /*002a*/ 	.short	(.L_2933 - .L_2932)


	//   ....[0]....
.L_2932:
        /*002c*/ 	.word	0xffffffff


	//   ....[1]....
        /*0030*/ 	.word	0xffffffff


	//   ....[2]....
        /*0034*/ 	.word	0xffffffff


	//   ....[3]....
        /*0038*/ 	.word	0xffffffff


	//   ....[4]....
        /*003c*/ 	.word	0xffffffff


	//   ....[5]....
        /*0040*/ 	.word	0xffffffff


	//   ....[6]....
        /*0044*/ 	.word	0xffffffff


	//   ....[7]....
        /*0048*/ 	.word	0xffffffff


	//   ....[8]....
        /*004c*/ 	.word	0xffffffff


	//   ....[9]....
        /*0050*/ 	.word	0xffffffff


	//   ....[10]....
        /*0054*/ 	.word	0xffffffff


	//   ....[11]....
        /*0058*/ 	.word	0xffffffff


	//   ....[12]....
        /*005c*/ 	.word	0xffffffff


	//   ....[13]....
        /*0060*/ 	.word	0xffffffff


	//   ....[14]....
        /*0064*/ 	.word	0xffffffff


	//   ....[15]....
        /*0068*/ 	.word	0x05000014


	//   ....[16]....
        /*006c*/ 	.word	0x05000014


	//   ....[17]....
        /*0070*/ 	.word	0x05000014


	//   ....[18]....
        /*0074*/ 	.word	0x05000014


	//   ....[19]....
        /*0078*/ 	.word	0x05000014


	//   ....[20]....
        /*007c*/ 	.word	0x05000014


	//   ....[21]....
        /*0080*/ 	.word	0x05000014


	//   ....[22]....
        /*0084*/ 	.word	0x05000014


	//   ....[23]....
        /*0088*/ 	.word	0x05000014


	//   ....[24]....
        /*008c*/ 	.word	0x05000014


	//   ....[25]....
        /*0090*/ 	.word	0x05000014


	//   ....[26]....
        /*0094*/ 	.word	0x05000014


	//   ....[27]....
        /*0098*/ 	.word	0x05000014


	//   ....[28]....
        /*009c*/ 	.word	0x05000014


	//   ....[29]....
        /*00a0*/ 	.word	0x05000014


	//----- nvinfo : EIATTR_COOP_GROUP_INSTR_OFFSETS
	.align		4
.L_2933:
        /*00a4*/ 	.byte	0x04, 0x28
        /*00a6*/ 	.short	(.L_2935 - .L_2934)


	//   ....[0]....
.L_2934:
        /*00a8*/ 	.word	0x00000ad0


	//   ....[1]....
        /*00ac*/ 	.word	0x00000ae0


	//   ....[2]....
        /*00b0*/ 	.word	0x00000af0


	//   ....[3]....
        /*00b4*/ 	.word	0x00000b20


	//   ....[4]....
        /*00b8*/ 	.word	0x00000b40


	//   ....[5]....
        /*00bc*/ 	.word	0x00000b50


	//   ....[6]....
        /*00c0*/ 	.word	0x00000b90


	//   ....[7]....
        /*00c4*/ 	.word	0x00000ba0


	//   ....[8]....
        /*00c8*/ 	.word	0x00000bb0


	//   ....[9]....
        /*00cc*/ 	.word	0x00000be0


	//   ....[10]....
        /*00d0*/ 	.word	0x00000c00


	//   ....[11]....
        /*00d4*/ 	.word	0x00000c10


	//   ....[12]....
        /*00d8*/ 	.word	0x00000c40


	//   ....[13]....
        /*00dc*/ 	.word	0x00000c60


	//   ....[14]....
        /*00e0*/ 	.word	0x00000c70


	//   ....[15]....
        /*00e4*/ 	.word	0x00000ef0


	//   ....[16]....
        /*00e8*/ 	.word	0x00000f60


	//   ....[17]....
        /*00ec*/ 	.word	0x00000fd0


	//   ....[18]....
        /*00f0*/ 	.word	0x00001040


	//   ....[19]....
        /*00f4*/ 	.word	0x000010b0


	//   ....[20]....
        /*00f8*/ 	.word	0x00001110


	//   ....[21]....
        /*00fc*/ 	.word	0x00001180


	//   ....[22]....
        /*0100*/ 	.word	0x000011f0


	//   ....[23]....
        /*0104*/ 	.word	0x00001260


	//   ....[24]....
        /*0108*/ 	.word	0x000012d0


	//   ....[25]....
        /*010c*/ 	.word	0x00001330


	//   ....[26]....
        /*0110*/ 	.word	0x000013a0


	//   ....[27]....
        /*0114*/ 	.word	0x00001410


	//   ....[28]....
        /*0118*/ 	.word	0x00001480


	//   ....[29]....
        /*011c*/ 	.word	0x000014f0


	//----- nvinfo : EIATTR_EXIT_INSTR_OFFSETS
	.align		4
.L_2935:
        /*0120*/ 	.byte	0x04, 0x1c
        /*0122*/ 	.short	(.L_2937 - .L_2936)


	//   ....[0]....
.L_2936:
        /*0124*/ 	.word	0x00000070


	//   ....[1]....
        /*0128*/ 	.word	0x00000e90


	//----- nvinfo : EIATTR_MAX_THREADS
	.align		4
.L_2937:
        /*012c*/ 	.byte	0x04, 0x05
        /*012e*/ 	.short	(.L_2939 - .L_2938)
.L_2938:
        /*0130*/ 	.word	0x00000400
        /*0134*/ 	.word	0x00000001
        /*0138*/ 	.word	0x00000001


	//----- nvinfo : EIATTR_CRS_STACK_SIZE
	.align		4
.L_2939:
        /*013c*/ 	.byte	0x04, 0x1e
        /*013e*/ 	.short	(.L_2941 - .L_2940)
.L_2940:
        /*0140*/ 	.word	0x00000000


	//----- nvinfo : EIATTR_CBANK_PARAM_SIZE
	.align		4
.L_2941:
        /*0144*/ 	.byte	0x03, 0x19
        /*0146*/ 	.short	0x0128


	//----- nvinfo : EIATTR_PARAM_CBANK
	.align		4
        /*0148*/ 	.byte	0x04, 0x0a
        /*014a*/ 	.short	(.L_2943 - .L_2942)
	.align		4
.L_2942:
        /*014c*/ 	.word	index@(.nv.constant0._ZN10layer_norm22ln_bwd_finalize_kernelINS_22Kernel_traits_finalizeILj768Ef13__nv_bfloat16fS2_fjLb1ELj1024ELj4ENS_18Kernel_traits_baseILj768EfS2_fS2_fjLj1024EEEEELb1ELb0EEEvNS_9BwdParamsE)
        /*0150*/ 	.short	0x0210
        /*0152*/ 	.short	0x0128


	//----- nvinfo : EIATTR_SW_WAR
	.align		4
.L_2943:
        /*0154*/ 	.byte	0x04, 0x36
        /*0156*/ 	.short	(.L_2945 - .L_2944)
.L_2944:
        /*0158*/ 	.word	0x00000008
.L_2945:


//--------------------- .nv.info._ZN10layer_norm13ln_bwd_kernelINS_13Kernel_traitsIf13__nv_bfloat16fS2_fjLj768ELj1ELj4ELj1ELj16ENS_18Kernel_traits_baseILj768EfS2_fS2_fjLj128EEEEELb1ELb1ELb1ELb0EEEvNS_9BwdParamsE --------------------------
	.section	.nv.info._ZN10layer_norm13ln_bwd_kernelINS_13Kernel_traitsIf13__nv_bfloat16fS2_fjLj768ELj1ELj4ELj1ELj16ENS_18Kernel_traits_baseILj768EfS2_fS2_fjLj128EEEEELb1ELb1ELb1ELb0EEEvNS_9BwdParamsE,"",@"SHT_CUDA_INFO"
	.sectionflags	@""
	.align	4


	//----- nvinfo : EIATTR_CUDA_API_VERSION
	.align		4
        /*0000*/ 	.byte	0x04, 0x37
        /*0002*/ 	.short	(.L_2947 - .L_2946)
.L_2946:
        /*0004*/ 	.word	0x00000082


	//----- nvinfo : EIATTR_KPARAM_INFO
	.align		4
.L_2947:
        /*0008*/ 	.byte	0x04, 0x17
        /*000a*/ 	.short	(.L_2949 - .L_2948)
.L_2948:
        /*000c*/ 	.word	0x00000000
        /*0010*/ 	.short	0x0000
        /*0012*/ 	.short	0x0000
        /*0014*/ 	.byte	0x00, 0xf0, 0xa1, 0x04


	//----- nvinfo : EIATTR_SPARSE_MMA_MASK
	.align		4
.L_2949:
        /*0018*/ 	.byte	0x03, 0x50
        /*001a*/ 	.short	0x0000


	//----- nvinfo : EIATTR_MAXREG_COUNT
	.align		4
        /*001c*/ 	.byte	0x03, 0x1b
        /*001e*/ 	.short	0x00ff


	//----- nvinfo : EIATTR_NUM_BARRIERS
	.align		4
        /*0020*/ 	.byte	0x02, 0x4c
        /*0022*/ 	.byte	0x01
	.zero		1


	//----- nvinfo : EIATTR_MERCURY_ISA_VERSION
	.align		4
        /*0024*/ 	.byte	0x03, 0x5f
        /*0026*/ 	.short	0x0101


	//----- nvinfo : EIATTR_COOP_GROUP_MASK_REGIDS
	.align		4
        /*0028*/ 	.byte	0x04, 0x29
        /*002a*/ 	.short	(.L_2951 - .L_2950)


	//   ....[0]....
.L_2950:
        /*002c*/ 	.word	0xffffffff


	//   ....[1]....
        /*0030*/ 	.word	0xffffffff


	//   ....[2]....
        /*0034*/ 	.word	0xffffffff


	//   ....[3]....
        /*0038*/ 	.word	0xffffffff


	//   ....[4]....
        /*003c*/ 	.word	0xffffffff


	//   ....[5]....
        /*0040*/ 	.word	0xffffffff


	//   ....[6]....
        /*0044*/ 	.word	0xffffffff


	//   ....[7]....
        /*0048*/ 	.word	0xffffffff


	//   ....[8]....
        /*004c*/ 	.word	0xffffffff


	//   ....[9]....
        /*0050*/ 	.word	0xffffffff


	//   ....[10]....
        /*0054*/ 	.word	0x050000c0


	//   ....[11]....
        /*0058*/ 	.word	0x050000c0


	//   ....[12]....
        /*005c*/ 	.word	0x050000c0


	//   ....[13]....
        /*0060*/ 	.word	0x050000c0


	//   ....[14]....
        /*0064*/ 	.word	0x050000c0


	//   ....[15]....
        /*0068*/ 	.word	0x050000c0


	//   ....[16]....
        /*006c*/ 	.word	0x050000c0


	//   ....[17]....
        /*0070*/ 	.word	0x050000c0


	//   ....[18]....
        /*0074*/ 	.word	0x050000c0


	//   ....[19]....
        /*0078*/ 	.word	0x050000c0


	//----- nvinfo : EIATTR_COOP_GROUP_INSTR_OFFSETS
	.align		4
.L_2951:
        /*007c*/ 	.byte	0x04, 0x28
        /*007e*/ 	.short	(.L_2953 - .L_2952)


	//   ....[0]....
.L_2952:
        /*0080*/ 	.word	0x00001b70


	//   ....[1]....
        /*0084*/ 	.word	0x00001b80


	//   ....[2]....
        /*0088*/ 	.word	0x00001bb0


	//   ....[3]....
        /*008c*/ 	.word	0x00001bc0


	//   ....[4]....
        /*0090*/ 	.word	0x00001bf0


	//   ....[5]....
        /*0094*/ 	.word	0x00001c00


	//   ....[6]....
        /*0098*/ 	.word	0x00001c30


	//   ....[7]....
        /*009c*/ 	.word	0x00001c40


	//   ....[8]....
        /*00a0*/ 	.word	0x00001c70


	//   ....[9]....
        /*00a4*/ 	.word	0x00001c80


	//   ....[10]....
        /*00a8*/ 	.word	0x000060e0


	//   ....[11]....
        /*00ac*/ 	.word	0x00006180


	//   ....[12]....
        /*00b0*/ 	.word	0x000061e0


	//   ....[13]....
        /*00b4*/ 	.word	0x00006240


	//   ....[14]....
        /*00b8*/ 	.word	0x000062b0


	//   ....[15]....
        /*00bc*/ 	.word	0x00006310


	//   ....[16]....
        /*00c0*/ 	.word	0x00006380


	//   ....[17]....
        /*00c4*/ 	.word	0x000063e0


	//   ....[18]....
        /*00c8*/ 	.word	0x00006450


	//   ....[19]....
        /*00cc*/ 	.word	0x000064b0


	//----- nvinfo : EIATTR_EXIT_INSTR_OFFSETS
	.align		4
.L_2953:
        /*00d0*/ 	.byte	0x04, 0x1c
        /*00d2*/ 	.short	(.L_2955 - .L_2954)


	//   ....[0]....
.L_2954:
        /*00d4*/ 	.word	0x00006000


	//   ....[1]....
        /*00d8*/ 	.word	0x00006080


	//----- nvinfo : EIATTR_MAX_THREADS
	.align		4
.L_2955:
        /*00dc*/ 	.byte	0x04, 0x05
        /*00de*/ 	.short	(.L_2957 - .L_2956)
.L_2956:
        /*00e0*/ 	.word	0x00000080
        /*00e4*/ 	.word	0x00000001
        /*00e8*/ 	.word	0x00000001


	//----- nvinfo : EIATTR_CRS_STACK_SIZE
	.align		4
.L_2957:
        /*00ec*/ 	.byte	0x04, 0x1e
        /*00ee*/ 	.short	(.L_2959 - .L_2958)
.L_2958:
        /*00f0*/ 	.word	0x00000000


	//----- nvinfo : EIATTR_CBANK_PARAM_SIZE
	.align		4
.L_2959:
        /*00f4*/ 	.byte	0x03, 0x19
        /*00f6*/ 	.short	0x0128


	//----- nvinfo : EIATTR_PARAM_CBANK
	.align		4
        /*00f8*/ 	.byte	0x04, 0x0a
        /*00fa*/ 	.short	(.L_2961 - .L_2960)
	.align		4
.L_2960:
        /*00fc*/ 	.word	index@(.nv.constant0._ZN10layer_norm13ln_bwd_kernelINS_13Kernel_traitsIf13__nv_bfloat16fS2_fjLj768ELj1ELj4ELj1ELj16ENS_18Kernel_traits_baseILj768EfS2_fS2_fjLj128EEEEELb1ELb1ELb1ELb0EEEvNS_9BwdParamsE)
        /*0100*/ 	.short	0x0210
        /*0102*/ 	.short	0x0128


	//----- nvinfo : EIATTR_SW_WAR
	.align		4
.L_2961:
        /*0104*/ 	.byte	0x04, 0x36
        /*0106*/ 	.short	(.L_2963 - .L_2962)
.L_2962:
        /*0108*/ 	.word	0x00000008
.L_2963:


//--------------------- .nv.info._ZN10layer_norm22ln_bwd_finalize_kernelINS_22Kernel_traits_finalizeILj768Ef13__nv_bfloat16fS2_fjLb1ELj1024ELj4ENS_18Kernel_traits_baseILj768EfS2_fS2_fjLj1024EEEEELb1ELb1EEEvNS_9BwdParamsE --------------------------
	.section	.nv.info._ZN10layer_norm22ln_bwd_finalize_kernelINS_22Kernel_traits_finalizeILj768Ef13__nv_bfloat16fS2_fjLb1ELj1024ELj4ENS_18Kernel_traits_baseILj768EfS2_fS2_fjLj1024EEEEELb1ELb1EEEvNS_9BwdParamsE,"",@"SHT_CUDA_INFO"
	.sectionflags	@""
	.align	4


	//----- nvinfo : EIATTR_CUDA_API_VERSION
	.align		4
        /*0000*/ 	.byte	0x04, 0x37
        /*0002*/ 	.short	(.L_2965 - .L_2964)
.L_2964:
        /*0004*/ 	.word	0x00000082


	//----- nvinfo : EIATTR_KPARAM_INFO
	.align		4
.L_2965:
        /*0008*/ 	.byte	0x04, 0x17
        /*000a*/ 	.short	(.L_2967 - .L_2966)
.L_2966:
        /*000c*/ 	.word	0x00000000
        /*0010*/ 	.short	0x0000
        /*0012*/ 	.short	0x0000
        /*0014*/ 	.byte	0x00, 0xf0, 0xa1, 0x04


	//----- nvinfo : EIATTR_SPARSE_MMA_MASK
	.align		4
.L_2967:
        /*0018*/ 	.byte	0x03, 0x50
        /*001a*/ 	.short	0x0000


	//----- nvinfo : EIATTR_MAXREG_COUNT
	.align		4
        /*001c*/ 	.byte	0x03, 0x1b
        /*001e*/ 	.short	0x0040


	//----- nvinfo : EIATTR_NUM_BARRIERS
	.align		4
        /*0020*/ 	.byte	0x02, 0x4c
        /*0022*/ 	.byte	0x01
	.zero		1


	//----- nvinfo : EIATTR_MERCURY_ISA_VERSION
	.align		4
        /*0024*/ 	.byte	0x03, 0x5f
        /*0026*/ 	.short	0x0101


	//----- nvinfo : EIATTR_COOP_GROUP_MASK_REGIDS
	.align		4
        /*0028*/ 	.byte	0x04, 0x29
        /*002a*/ 	.short	(.L_2969 - .L_2968)


	//   ....[0]....
.L_2968:
        /*002c*/ 	.word	0xffffffff


	//   ....[1]....
        /*0030*/ 	.word	0xffffffff


	//   ....[2]....
        /*0034*/ 	.word	0xffffffff


	//   ....[3]....
        /*0038*/ 	.word	0xffffffff


	//   ....[4]....
        /*003c*/ 	.word	0xffffffff


	//   ....[5]....
        /*0040*/ 	.word	0xffffffff


	//   ....[6]....
        /*0044*/ 	.word	0xffffffff


	//   ....[7]....
        /*0048*/ 	.word	0xffffffff


	//   ....[8]....
        /*004c*/ 	.word	0xffffffff


	//   ....[9]....
        /*0050*/ 	.word	0xffffffff


	//   ....[10]....
        /*0054*/ 	.word	0xffffffff


	//   ....[11]....
        /*0058*/ 	.word	0xffffffff


	//   ....[12]....
        /*005c*/ 	.word	0xffffffff


	//   ....[13]....
        /*0060*/ 	.word	0xffffffff


	//   ....[14]....
        /*0064*/ 	.word	0xffffffff


	//   ....[15]....
        /*0068*/ 	.word	0x05000014


	//   ....[16]....
        /*006c*/ 	.word	0x05000014


	//   ....[17]....
        /*0070*/ 	.word	0x05000014


	//   ....[18]....
        /*0074*/ 	.word	0x05000014


	//   ....[19]....
        /*0078*/ 	.word	0x05000014


	//   ....[20]....
        /*007c*/ 	.word	0x05000014


	//   ....[21]....
        /*0080*/ 	.word	0x05000014


	//   ....[22]....
        /*0084*/ 	.word	0x05000014


	//   ....[23]....
        /*0088*/ 	.word	0x05000014


	//   ....[24]....
        /*008c*/ 	.word	0x05000014


	//   ....[25]....
        /*0090*/ 	.word	0x05000014


	//   ....[26]....
        /*0094*/ 	.word	0x05000014


	//   ....[27]....
        /*0098*/ 	.word	0x05000014


	//   ....[28]....
        /*009c*/ 	.word	0x05000014


	//   ....[29]....
        /*00a0*/ 	.word	0x05000014


	//----- nvinfo : EIATTR_COOP_GROUP_INSTR_OFFSETS
	.align		4
.L_2969:
        /*00a4*/ 	.byte	0x04, 0x28
        /*00a6*/ 	.short	(.L_2971 - .L_2970)


	//   ....[0]....
.L_2970:
        /*00a8*/ 	.word	0x00000ab0


	//   ....[1]....
        /*00ac*/ 	.word	0x00000ac0


	//   ....[2]....
        /*00b0*/ 	.word	0x00000ad0


	//   ....[3]....
        /*00b4*/ 	.word	0x00000b00


	//   ....[4]....
        /*00b8*/ 	.word	0x00000b20


	//   ....[5]....
        /*00bc*/ 	.word	0x00000b30


	//   ....[6]....
        /*00c0*/ 	.word	0x00000b60


	//   ....[7]....
        /*00c4*/ 	.word	0x00000b80


	//   ....[8]....
        /*00c8*/ 	.word	0x00000b90


	//   ....[9]....
        /*00cc*/ 	.word	0x00000bc0


	//   ....[10]....
        /*00d0*/ 	.word	0x00000be0


	//   ....[11]....
        /*00d4*/ 	.word	0x00000bf0


	//   ....[12]....
        /*00d8*/ 	.word	0x00000c20


	//   ....[13]....
        /*00dc*/ 	.word	0x00000c40


	//   ....[14]....
        /*00e0*/ 	.word	0x00000c50


	//   ....[15]....
        /*00e4*/ 	.word	0x00000eb0


	//   ....[16]....
        /*00e8*/ 	.word	0x00000f20


	//   ....[17]....
        /*00ec*/ 	.word	0x00000f90


	//   ....[18]....
        /*00f0*/ 	.word	0x00001000


	//   ....[19]....
        /*00f4*/ 	.word	0x00001070


	//   ....[20]....
        /*00f8*/ 	.word	0x000010d0


	//   ....[21]....
        /*00fc*/ 	.word	0x00001140


	//   ....[22]....
        /*0100*/ 	.word	0x000011b0


	//   ....[23]....
        /*0104*/ 	.word	0x00001220


	//   ....[24]....
        /*0108*/ 	.word	0x00001290


	//   ....[25]....
        /*010c*/ 	.word	0x000012f0


	//   ....[26]....
        /*0110*/ 	.word	0x00001360


	//   ....[27]....
        /*0114*/ 	.word	0x000013d0


	//   ....[28]....
        /*0118*/ 	.word	0x00001440


	//   ....[29]....
        /*011c*/ 	.word	0x000014b0


	//----- nvinfo : EIATTR_EXIT_INSTR_OFFSETS
	.align		4
.L_2971:
        /*0120*/ 	.byte	0x04, 0x1c
        /*0122*/ 	.short	(.L_2973 - .L_2972)


	//   ....[0]....
.L_2972:
        /*0124*/ 	.word	0x00000070


	//   ....[1]....
        /*0128*/ 	.word	0x00000e50


	//----- nvinfo : EIATTR_MAX_THREADS
	.align		4
.L_2973:
        /*012c*/ 	.byte	0x04, 0x05
        /*012e*/ 	.short	(.L_2975 - .L_2974)
.L_2974:
        /*0130*/ 	.word	0x00000400
        /*0134*/ 	.word	0x00000001
        /*0138*/ 	.word	0x00000001


	//----- nvinfo : EIATTR_CRS_STACK_SIZE
	.align		4
.L_2975:
        /*013c*/ 	.byte	0x04, 0x1e
        /*013e*/ 	.short	(.L_2977 - .L_2976)
.L_2976:
        /*0140*/ 	.word	0x00000000


	//----- nvinfo : EIATTR_CBANK_PARAM_SIZE
	.align		4
.L_2977:
        /*0144*/ 	.byte	0x03, 0x19
        /*0146*/ 	.short	0x0128


	//----- nvinfo : EIATTR_PARAM_CBANK
	.align		4
        /*0148*/ 	.byte	0x04, 0x0a
        /*014a*/ 	.short	(.L_2979 - .L_2978)
	.align		4
.L_2978:
        /*014c*/ 	.word	index@(.nv.constant0._ZN10layer_norm22ln_bwd_finalize_kernelINS_22Kernel_traits_finalizeILj768Ef13__nv_bfloat16fS2_fjLb1ELj1024ELj4ENS_18Kernel_traits_baseILj768EfS2_fS2_fjLj1024EEEEELb1ELb1EEEvNS_9BwdParamsE)
        /*0150*/ 	.short	0x0210
        /*0152*/ 	.short	0x0128


	//----- nvinfo : EIATTR_SW_WAR
	.align		4
.L_2979:
        /*0154*/ 	.byte	0x04, 0x36
        /*0156*/ 	.short	(.L_2981 - .L_2980)
.L_2980:
        /*0158*/ 	.word	0x00000008
.L_2981:


//--------------------- .nv.info._ZN10layer_norm13ln_bwd_kernelINS_13Kernel_traitsIf13__nv_bfloat16fS2_fjLj768ELj1ELj4ELj1ELj16ENS_18Kernel_traits_baseILj768EfS2_fS2_fjLj128EEEEELb1ELb1ELb1ELb1EEEvNS_9BwdParamsE --------------------------
	.section	.nv.info._ZN10layer_norm13ln_bwd_kernelINS_13Kernel_traitsIf13__nv_bfloat16fS2_fjLj768ELj1ELj4ELj1ELj16ENS_18Kernel_traits_baseILj768EfS2_fS2_fjLj128EEEEELb1ELb1ELb1ELb1EEEvNS_9BwdParamsE,"",@"SHT_CUDA_INFO"
	.sectionflags	@""
	.align	4


	//----- nvinfo : EIATTR_CUDA_API_VERSION
	.align		4
        /*0000*/ 	.byte	0x04, 0x37
        /*0002*/ 	.short	(.L_2983 - .L_2982)
.L_2982:
        /*0004*/ 	.word	0x00000082


	//----- nvinfo : EIATTR_KPARAM_INFO
	.align		4
.L_2983:
        /*0008*/ 	.byte	0x04, 0x17
        /*000a*/ 	.short	(.L_2985 - .L_2984)
.L_2984:
        /*000c*/ 	.word	0x00000000
        /*0010*/ 	.short	0x0000
        /*0012*/ 	.short	0x0000
        /*0014*/ 	.byte	0x00, 0xf0, 0xa1, 0x04


	//----- nvinfo : EIATTR_SPARSE_MMA_MASK
	.align		4
.L_2985:
        /*0018*/ 	.byte	0x03, 0x50
        /*001a*/ 	.short	0x0000


	//----- nvinfo : EIATTR_MAXREG_COUNT
	.align		4
        /*001c*/ 	.byte	0x03, 0x1b
        /*001e*/ 	.short	0x00ff


	//----- nvinfo : EIATTR_NUM_BARRIERS
	.align		4
        /*0020*/ 	.byte	0x02, 0x4c
        /*0022*/ 	.byte	0x01
	.zero		1


	//----- nvinfo : EIATTR_MERCURY_ISA_VERSION
	.align		4
        /*0024*/ 	.byte	0x03, 0x5f
        /*0026*/ 	.short	0x0101


	//----- nvinfo : EIATTR_COOP_GROUP_MASK_REGIDS
	.align		4
        /*0028*/ 	.byte	0x04, 0x29
        /*002a*/ 	.short	(.L_2987 - .L_2986)


	//   ....[0]....
.L_2986:
        /*002c*/ 	.word	0xffffffff


	//   ....[1]....
        /*0030*/ 	.word	0xffffffff


	//   ....[2]....
        /*0034*/ 	.word	0xffffffff


	//   ....[3]....
        /*0038*/ 	.word	0xffffffff


	//   ....[4]....
        /*003c*/ 	.word	0xffffffff


	//   ....[5]....
        /*0040*/ 	.word	0xffffffff


	//   ....[6]....
        /*0044*/ 	.word	0xffffffff


	//   ....[7]....
        /*0048*/ 	.word	0xffffffff


	//   ....[8]....
        /*004c*/ 	.word	0xffffffff


	//   ....[9]....
        /*0050*/ 	.word	0xffffffff


	//   ....[10]....
        /*0054*/ 	.word	0x050000f2


	//   ....[11]....
        /*0058*/ 	.word	0x050000f2


	//   ....[12]....
        /*005c*/ 	.word	0x050000f2


	//   ....[13]....
        /*0060*/ 	.word	0x050000f2


	//   ....[14]....
        /*0064*/ 	.word	0x050000f2


	//   ....[15]....
        /*0068*/ 	.word	0x050000f2


	//   ....[16]....
        /*006c*/ 	.word	0x050000f2


	//   ....[17]....
        /*0070*/ 	.word	0x050000f2


	//   ....[18]....
        /*0074*/ 	.word	0x050000f2


	//   ....[19]....
        /*0078*/ 	.word	0x050000f2


	//----- nvinfo : EIATTR_COOP_GROUP_INSTR_OFFSETS
	.align		4
.L_2987:
        /*007c*/ 	.byte	0x04, 0x28
        /*007e*/ 	.short	(.L_2989 - .L_2988)


	//   ....[0]....
.L_2988:
        /*0080*/ 	.word	0x00001ab0


	//   ....[1]....
        /*0084*/ 	.word	0x00001ac0


	//   ....[2]....
        /*0088*/ 	.word	0x00001af0


	//   ....[3]....
        /*008c*/ 	.word	0x00001b00


	//   ....[4]....
        /*0090*/ 	.word	0x00001b30


	//   ....[5]....
        /*0094*/ 	.word	0x00001b40


	//   ....[6]....
        /*0098*/ 	.word	0x00001b70


	//   ....[7]....
        /*009c*/ 	.word	0x00001b80


	//   ....[8]....
        /*00a0*/ 	.word	0x00001bb0


	//   ....[9]....
        /*00a4*/ 	.word	0x00001bc0


	//   ....[10]....
        /*00a8*/ 	.word	0x00005950


	//   ....[11]....
        /*00ac*/ 	.word	0x000059f0


	//   ....[12]....
        /*00b0*/ 	.word	0x00005a50


	//   ....[13]....
        /*00b4*/ 	.word	0x00005ab0


	//   ....[14]....
        /*00b8*/ 	.word	0x00005b20


	//   ....[15]....
        /*00bc*/ 	.word	0x00005b80


	//   ....[16]....
        /*00c0*/ 	.word	0x00005bf0


	//   ....[17]....
        /*00c4*/ 	.word	0x00005c50


	//   ....[18]....
        /*00c8*/ 	.word	0x00005cc0


	//   ....[19]....
        /*00cc*/ 	.word	0x00005d20


	//----- nvinfo : EIATTR_EXIT_INSTR_OFFSETS
	.align		4
.L_2989:
        /*00d0*/ 	.byte	0x04, 0x1c
        /*00d2*/ 	.short	(.L_2991 - .L_2990)


	//   ....[0]....
.L_2990:
        /*00d4*/ 	.word	0x000058e0


	//----- nvinfo : EIATTR_MAX_THREADS
	.align		4
.L_2991:
        /*00d8*/ 	.byte	0x04, 0x05
        /*00da*/ 	.short	(.L_2993 - .L_2992)
.L_2992:
        /*00dc*/ 	.word	0x00000080
        /*00e0*/ 	.word	0x00000001
        /*00e4*/ 	.word	0x00000001


	//----- nvinfo : EIATTR_CRS_STACK_SIZE
	.align		4
.L_2993:
        /*00e8*/ 	.byte	0x04, 0x1e
        /*00ea*/ 	.short	(.L_2995 - .L_2994)
.L_2994:
        /*00ec*/ 	.word	0x00000000


	//----- nvinfo : EIATTR_CBANK_PARAM_SIZE
	.align		4
.L_2995:
        /*00f0*/ 	.byte	0x03, 0x19
        /*00f2*/ 	.short	0x0128


	//----- nvinfo : EIATTR_PARAM_CBANK
	.align		4
        /*00f4*/ 	.byte	0x04, 0x0a
        /*00f6*/ 	.short	(.L_2997 - .L_2996)
	.align		4
.L_2996:
        /*00f8*/ 	.word	index@(.nv.constant0._ZN10layer_norm13ln_bwd_kernelINS_13Kernel_traitsIf13__nv_bfloat16fS2_fjLj768ELj1ELj4ELj1ELj16ENS_18Kernel_traits_baseILj768EfS2_fS2_fjLj128EEEEELb1ELb1ELb1ELb1EEEvNS_9BwdParamsE)
        /*00fc*/ 	.short	0x0210
        /*00fe*/ 	.short	0x0128


	//----- nvinfo : EIATTR_SW_WAR
	.align		4
.L_2997:
        /*0100*/ 	.byte	0x04, 0x36
        /*0102*/ 	.short	(.L_2999 - .L_2998)
.L_2998:
        /*0104*/ 	.word	0x00000008
.L_2999:


//--------------------- .nv.info._ZN10layer_norm13ln_bwd_kernelINS_13Kernel_traitsIf6__halfS2_S2_fjLj768ELj1ELj4ELj1ELj16ENS_18Kernel_traits_baseILj768EfS2_S2_S2_fjLj128EEEEELb0ELb0ELb0ELb0EEEvNS_9BwdParamsE --------------------------
	.section	.nv.info._ZN10layer_norm13ln_bwd_kernelINS_13Kernel_traitsIf6__halfS2_S2_fjLj768ELj1ELj4ELj1ELj16ENS_18Kernel_traits_baseILj768EfS2_S2_S2_fjLj128EEEEELb0ELb0ELb0ELb0EEEvNS_9BwdParamsE,"",@"SHT_CUDA_INFO"
	.sectionflags	@""
	.align	4


	//----- nvinfo : EIATTR_CUDA_API_VERSION
	.align		4
        /*0000*/ 	.byte	0x04, 0x37
        /*0002*/ 	.short	(.L_3001 - .L_3000)
.L_3000:
        /*0004*/ 	.word	0x00000082


	//----- nvinfo : EIATTR_KPARAM_INFO
	.align		4
.L_3001:
        /*0008*/ 	.byte	0x04, 0x17
        /*000a*/ 	.short	(.L_3003 - .L_3002)
.L_3002:
        /*000c*/ 	.word	0x00000000
        /*0010*/ 	.short	0x0000
        /*0012*/ 	.short	0x0000
        /*0014*/ 	.byte	0x00, 0xf0, 0xa1, 0x04


	//----- nvinfo : EIATTR_SPARSE_MMA_MASK
	.align		4
.L_3003:
        /*0018*/ 	.byte	0x03, 0x50
        /*001a*/ 	.short	0x0000


	//----- nvinfo : EIATTR_MAXREG_COUNT
	.align		4
        /*001c*/ 	.byte	0x03, 0x1b
        /*001e*/ 	.short	0x00ff


	//----- nvinfo : EIATTR_NUM_BARRIERS
	.align		4
        /*0020*/ 	.byte	0x02, 0x4c
        /*0022*/ 	.byte	0x01
	.zero		1


	//----- nvinfo : EIATTR_MERCURY_ISA_VERSION
	.align		4
        /*0024*/ 	.byte	0x03, 0x5f
        /*0026*/ 	.short	0x0101


	//----- nvinfo : EIATTR_COOP_GROUP_MASK_REGIDS
	.align		4
        /*0028*/ 	.byte	0x04, 0x29
        /*002a*/ 	.short	(.L_3005 - .L_3004)


	//   ....[0]....
.L_3004:
        /*002c*/ 	.word	0xffffffff


	//   ....[1]....
        /*0030*/ 	.word	0xffffffff


	//   ....[2]....
        /*0034*/ 	.word	0xffffffff


	//   ....[3]....
        /*0038*/ 	.word	0xffffffff


	//   ....[4]....
        /*003c*/ 	.word	0xffffffff


	//   ....[5]....
        /*0040*/ 	.word	0xffffffff


	//   ....[6]....
        /*0044*/ 	.word	0xffffffff


	//   ....[7]....
        /*0048*/ 	.word	0xffffffff


	//   ....[8]....
        /*004c*/ 	.word	0xffffffff


	//   ....[9]....
        /*0050*/ 	.word	0xffffffff


	//   ....[10]....
        /*0054*/ 	.word	0x05000098


	//   ....[11]....
        /*0058*/ 	.word	0x05000098


	//   ....[12]....
        /*005c*/ 	.word	0x05000098


	//   ....[13]....
        /*0060*/ 	.word	0x05000098


	//   ....[14]....
        /*0064*/ 	.word	0x05000098


	//   ....[15]....
        /*0068*/ 	.word	0x05000098


	//   ....[16]....
        /*006c*/ 	.word	0x05000098


	//   ....[17]....
        /*0070*/ 	.word	0x05000098


	//   ....[18]....
        /*0074*/ 	.word	0x05000098


	//   ....[19]....
        /*0078*/ 	.word	0x05000098


	//----- nvinfo : EIATTR_COOP_GROUP_INSTR_OFFSETS
	.align		4
.L_3005:
        /*007c*/ 	.byte	0x04, 0x28
        /*007e*/ 	.short	(.L_3007 - .L_3006)


	//   ....[0]....
.L_3006:
        /*0080*/ 	.word	0x00001620


	//   ....[1]....
        /*0084*/ 	.word	0x00001630


	//   ....[2]....
        /*0088*/ 	.word	0x00001660


	//   ....[3]....
        /*008c*/ 	.word	0x00001670


	//   ....[4]....
        /*0090*/ 	.word	0x000016a0


	//   ....[5]....
        /*0094*/ 	.word	0x000016b0


	//   ....[6]....
        /*0098*/ 	.word	0x000016e0


	//   ....[7]....
        /*009c*/ 	.word	0x000016f0


	//   ....[8]....
        /*00a0*/ 	.word	0x00001720


	//   ....[9]....
        /*00a4*/ 	.word	0x00001730


	//   ....[10]....
        /*00a8*/ 	.word	0x00003420


	//   ....[11]....
        /*00ac*/ 	.word	0x000034c0


	//   ....[12]....
        /*00b0*/ 	.word	0x00003520


	//   ....[13]....
        /*00b4*/ 	.word	0x00003580


	//   ....[14]....
        /*00b8*/ 	.word	0x000035f0


	//   ....[15]....
        /*00bc*/ 	.word	0x00003650


	//   ....[16]....
        /*00c0*/ 	.word	0x000036c0


	//   ....[17]....
        /*00c4*/ 	.word	0x00003720


	//   ....[18]....
        /*00c8*/ 	.word	0x00003790


	//   ....[19]....
        /*00cc*/ 	.word	0x000037f0


	//----- nvinfo : EIATTR_EXIT_INSTR_OFFSETS
	.align		4
.L_3007:
        /*00d0*/ 	.byte	0x04, 0x1c
        /*00d2*/ 	.short	(.L_3009 - .L_3008)


	//   ....[0]....
.L_3008:
        /*00d4*/ 	.word	0x00003390


	//   ....[1]....
        /*00d8*/ 	.word	0x000033c0


	//----- nvinfo : EIATTR_MAX_THREADS
	.align		4
.L_3009:
        /*00dc*/ 	.byte	0x04, 0x05
        /*00de*/ 	.short	(.L_3011 - .L_3010)
.L_3010:
        /*00e0*/ 	.word	0x00000080
        /*00e4*/ 	.word	0x00000001
        /*00e8*/ 	.word	0x00000001


	//----- nvinfo : EIATTR_CRS_STACK_SIZE
	.align		4
.L_3011:
        /*00ec*/ 	.byte	0x04, 0x1e
        /*00ee*/ 	.short	(.L_3013 - .L_3012)
.L_3012:
        /*00f0*/ 	.word	0x00000000


	//----- nvinfo : EIATTR_CBANK_PARAM_SIZE
	.align		4
.L_3013:
        /*00f4*/ 	.byte	0x03, 0x19
        /*00f6*/ 	.short	0x0128


	//----- nvinfo : EIATTR_PARAM_CBANK
	.align		4
        /*00f8*/ 	.byte	0x04, 0x0a
        /*00fa*/ 	.short	(.L_3015 - .L_3014)
	.align		4
.L_3014:
        /*00fc*/ 	.word	index@(.nv.constant0._ZN10layer_norm13ln_bwd_kernelINS_13Kernel_traitsIf6__halfS2_S2_fjLj768ELj1ELj4ELj1ELj16ENS_18Kernel_traits_baseILj768EfS2_S2_S2_fjLj128EEEEELb0ELb0ELb0ELb0EEEvNS_9BwdParamsE)
        /*0100*/ 	.short	0x0210
        /*0102*/ 	.short	0x0128


	//----- nvinfo : EIATTR_SW_WAR
	.align		4
.L_3015:
        /*0104*/ 	.byte	0x04, 0x36
        /*0106*/ 	.short	(.L_3017 - .L_3016)
.L_3016:
        /*0108*/ 	.word	0x00000008
.L_3017:


//--------------------- .nv.info._ZN10layer_norm13ln_bwd_kernelINS_13Kernel_traitsIf6__halfS2_S2_fjLj768ELj1ELj4ELj1ELj16ENS_18Kernel_traits_baseILj768EfS2_S2_S2_fjLj128EEEEELb0ELb0ELb0ELb1EEEvNS_9BwdParamsE --------------------------
	.section	.nv.info._ZN10layer_norm13ln_bwd_kernelINS_13Kernel_traitsIf6__halfS2_S2_fjLj768ELj1ELj4ELj1ELj16ENS_18Kernel_traits_baseILj768EfS2_S2_S2_fjLj128EEEEELb0ELb0ELb0ELb1EEEvNS_9BwdParamsE,"",@"SHT_CUDA_INFO"
	.sectionflags	@""
	.align	4


	//----- nvinfo : EIATTR_CUDA_API_VERSION
	.align		4
        /*0000*/ 	.byte	0x04, 0x37
        /*0002*/ 	.short	(.L_3019 - .L_3018)
.L_3018:
        /*0004*/ 	.word	0x00000082


	//----- nvinfo : EIATTR_KPARAM_INFO
	.align		4
.L_3019:
        /*0008*/ 	.byte	0x04, 0x17
        /*000a*/ 	.short	(.L_3021 - .L_3020)
.L_3020:
        /*000c*/ 	.word	0x00000000
        /*0010*/ 	.short	0x0000
        /*0012*/ 	.short	0x0000
        /*0014*/ 	.byte	0x00, 0xf0, 0xa1, 0x04


	//----- nvinfo : EIATTR_SPARSE_MMA_MASK
	.align		4
.L_3021:
        /*0018*/ 	.byte	0x03, 0x50
        /*001a*/ 	.short	0x0000


	//----- nvinfo : EIATTR_MAXREG_COUNT
	.align		4
        /*001c*/ 	.byte	0x03, 0x1b
        /*001e*/ 	.short	0x00ff


	//----- nvinfo : EIATTR_NUM_BARRIERS
	.align		4
        /*0020*/ 	.byte	0x02, 0x4c
        /*0022*/ 	.byte	0x01
	.zero		1


	//----- nvinfo : EIATTR_MERCURY_ISA_VERSION
	.align		4
        /*0024*/ 	.byte	0x03, 0x5f
        /*0026*/ 	.short	0x0101


	//----- nvinfo : EIATTR_COOP_GROUP_MASK_REGIDS
	.align		4
        /*0028*/ 	.byte	0x04, 0x29
        /*002a*/ 	.short	(.L_3023 - .L_3022)


	//   ....[0]....
.L_3022:
        /*002c*/ 	.word	0xffffffff


	//   ....[1]....
        /*0030*/ 	.word	0xffffffff


	//   ....[2]....
        /*0034*/ 	.word	0xffffffff


	//   ....[3]....
        /*0038*/ 	.word	0xffffffff


	//   ....[4]....
        /*003c*/ 	.word	0xffffffff


	//   ....[5]....
        /*0040*/ 	.word	0xffffffff


	//   ....[6]....
        /*0044*/ 	.word	0xffffffff


	//   ....[7]....
        /*0048*/ 	.word	0xffffffff


	//   ....[8]....
        /*004c*/ 	.word	0xffffffff


	//   ....[9]....
        /*0050*/ 	.word	0xffffffff


	//   ....[10]....
        /*0054*/ 	.word	0x0500009e


	//   ....[11]....
        /*0058*/ 	.word	0x0500009e


	//   ....[12]....
        /*005c*/ 	.word	0x0500009e


	//   ....[13]....
        /*0060*/ 	.word	0x0500009e


	//   ....[14]....
        /*0064*/ 	.word	0x0500009e


	//   ....[15]....
        /*0068*/ 	.word	0x0500009e


	//   ....[16]....
        /*006c*/ 	.word	0x0500009e


	//   ....[17]....
        /*0070*/ 	.word	0x0500009e


	//   ....[18]....
        /*0074*/ 	.word	0x0500009e


	//   ....[19]....
        /*0078*/ 	.word	0x0500009e


	//----- nvinfo : EIATTR_COOP_GROUP_INSTR_OFFSETS
	.align		4
.L_3023:
        /*007c*/ 	.byte	0x04, 0x28
        /*007e*/ 	.short	(.L_3025 - .L_3024)


	//   ....[0]....
.L_3024:
        /*0080*/ 	.word	0x00001600


	//   ....[1]....
        /*0084*/ 	.word	0x00001610


	//   ....[2]....
        /*0088*/ 	.word	0x00001640


	//   ....[3]....
        /*008c*/ 	.word	0x00001650


	//   ....[4]....
        /*0090*/ 	.word	0x00001680


	//   ....[5]....
        /*0094*/ 	.word	0x00001690


	//   ....[6]....
        /*0098*/ 	.word	0x000016c0


	//   ....[7]....
        /*009c*/ 	.word	0x000016d0


	//   ....[8]....
        /*00a0*/ 	.word	0x00001700


	//   ....[9]....
        /*00a4*/ 	.word	0x00001710


	//   ....[10]....
        /*00a8*/ 	.word	0x00003250


	//   ....[11]....
        /*00ac*/ 	.word	0x000032e0


	//   ....[12]....
        /*00b0*/ 	.word	0x00003350


	//   ....[13]....
        /*00b4*/ 	.word	0x000033b0


	//   ....[14]....
        /*00b8*/ 	.word	0x00003420


	//   ....[15]....
        /*00bc*/ 	.word	0x00003480


	//   ....[16]....
        /*00c0*/ 	.word	0x000034f0


	//   ....[17]....
        /*00c4*/ 	.word	0x00003550


	//   ....[18]....
        /*00c8*/ 	.word	0x000035c0


	//   ....[19]....
        /*00cc*/ 	.word	0x00003620


	//----- nvinfo : EIATTR_EXIT_INSTR_OFFSETS
	.align		4
.L_3025:
        /*00d0*/ 	.byte	0x04, 0x1c
        /*00d2*/ 	.short	(.L_3027 - .L_3026)


	//   ....[0]....
.L_3026:
        /*00d4*/ 	.word	0x000031e0


	//----- nvinfo : EIATTR_MAX_THREADS
	.align		4
.L_3027:
        /*00d8*/ 	.byte	0x04, 0x05
        /*00da*/ 	.short	(.L_3029 - .L_3028)
.L_3028:
        /*00dc*/ 	.word	0x00000080
        /*00e0*/ 	.word	0x00000001
        /*00e4*/ 	.word	0x00000001


	//----- nvinfo : EIATTR_CRS_STACK_SIZE
	.align		4
.L_3029:
        /*00e8*/ 	.byte	0x04, 0x1e
        /*00ea*/ 	.short	(.L_3031 - .L_3030)
.L_3030:
        /*00ec*/ 	.word	0x00000000


	//----- nvinfo : EIATTR_CBANK_PARAM_SIZE
	.align		4
.L_3031:
        /*00f0*/ 	.byte	0x03, 0x19
        /*00f2*/ 	.short	0x0128


	//----- nvinfo : EIATTR_PARAM_CBANK
	.align		4
        /*00f4*/ 	.byte	0x04, 0x0a
        /*00f6*/ 	.short	(.L_3033 - .L_3032)
	.align		4
.L_3032:
        /*00f8*/ 	.word	index@(.nv.constant0._ZN10layer_norm13ln_bwd_kernelINS_13Kernel_traitsIf6__halfS2_S2_fjLj768ELj1ELj4ELj1ELj16ENS_18Kernel_traits_baseILj768EfS2_S2_S2_fjLj128EEEEELb0ELb0ELb0ELb1EEEvNS_9BwdParamsE)
        /*00fc*/ 	.short	0x0210
        /*00fe*/ 	.short	0x0128


	//----- nvinfo : EIATTR_SW_WAR
	.align		4
.L_3033:
        /*0100*/ 	.byte	0x04, 0x36
        /*0102*/ 	.short	(.L_3035 - .L_3034)
.L_3034:
        /*0104*/ 	.word	0x00000008
.L_3035:


//--------------------- .nv.info._ZN10layer_norm13ln_bwd_kernelINS_13Kernel_traitsIf6__halfS2_S2_fjLj768ELj1ELj4ELj1ELj16ENS_18Kernel_traits_baseILj768EfS2_S2_S2_fjLj128EEEEELb0ELb0ELb1ELb0EEEvNS_9BwdParamsE --------------------------
	.section	.nv.info._ZN10layer_norm13ln_bwd_kernelINS_13Kernel_traitsIf6__halfS2_S2_fjLj768ELj1ELj4ELj1ELj16ENS_18Kernel_traits_baseILj768EfS2_S2_S2_fjLj128EEEEELb0ELb0ELb1ELb0EEEvNS_9BwdParamsE,"",@"SHT_CUDA_INFO"
	.sectionflags	@""
	.align	4


	//----- nvinfo : EIATTR_CUDA_API_VERSION
	.align		4
        /*0000*/ 	.byte	0x04, 0x37
        /*0002*/ 	.short	(.L_3037 - .L_3036)
.L_3036:
        /*0004*/ 	.word	0x00000082


	//----- nvinfo : EIATTR_KPARAM_INFO
	.align		4
.L_3037:
        /*0008*/ 	.byte	0x04, 0x17
        /*000a*/ 	.short	(.L_3039 - .L_3038)
.L_3038:
        /*000c*/ 	.word	0x00000000
        /*0010*/ 	.short	0x0000
        /*0012*/ 	.short	0x0000
        /*0014*/ 	.byte	0x00, 0xf0, 0xa1, 0x04


	//----- nvinfo : EIATTR_SPARSE_MMA_MASK
	.align		4
.L_3039:
        /*0018*/ 	.byte	0x03, 0x50
        /*001a*/ 	.short	0x0000


	//----- nvinfo : EIATTR_MAXREG_COUNT
	.align		4
        /*001c*/ 	.byte	0x03, 0x1b
        /*001e*/ 	.short	0x00ff


	//----- nvinfo : EIATTR_NUM_BARRIERS
	.align		4
        /*0020*/ 	.byte	0x02, 0x4c
        /*0022*/ 	.byte	0x01
	.zero		1


	//----- nvinfo : EIATTR_MERCURY_ISA_VERSION
	.align		4
        /*0024*/ 	.byte	0x03, 0x5f
        /*0026*/ 	.short	0x0101


	//----- nvinfo : EIATTR_COOP_GROUP_MASK_REGIDS
	.align		4
        /*0028*/ 	.byte	0x04, 0x29
        /*002a*/ 	.short	(.L_3041 - .L_3040)


	//   ....[0]....
.L_3040:
        /*002c*/ 	.word	0xffffffff


	//   ....[1]....
        /*0030*/ 	.word	0xffffffff


	//   ....[2]....
        /*0034*/ 	.word	0xffffffff


	//   ....[3]....
        /*0038*/ 	.word	0xffffffff


	//   ....[4]....
        /*003c*/ 	.word	0xffffffff


	//   ....[5]....
        /*0040*/ 	.word	0xffffffff


	//   ....[6]....
        /*0044*/ 	.word	0xffffffff


	//   ....[7]....
        /*0048*/ 	.word	0xffffffff


	//   ....[8]....
        /*004c*/ 	.word	0xffffffff


	//   ....[9]....
        /*0050*/ 	.word	0xffffffff


	//   ....[10]....
        /*0054*/ 	.word	0x0500006c


	//   ....[11]....
        /*0058*/ 	.word	0x0500006c


	//   ....[12]....
        /*005c*/ 	.word	0x0500006c


	//   ....[13]....
        /*0060*/ 	.word	0x0500006c


	//   ....[14]....
        /*0064*/ 	.word	0x0500006c


	//   ....[15]....
        /*0068*/ 	.word	0x0500006c


	//   ....[16]....
        /*006c*/ 	.word	0x0500006c


	//   ....[17]....
        /*0070*/ 	.word	0x0500006c


	//   ....[18]....
        /*0074*/ 	.word	0x0500006c


	//   ....[19]....
        /*0078*/ 	.word	0x0500006c


	//----- nvinfo : EIATTR_COOP_GROUP_INSTR_OFFSETS
	.align		4
.L_3041:
        /*007c*/ 	.byte	0x04, 0x28
        /*007e*/ 	.short	(.L_3043 - .L_3042)


	//   ....[0]....
.L_3042:
        /*0080*/ 	.word	0x00001840


	//   ....[1]....
        /*0084*/ 	.word	0x00001850


	//   ....[2]....
        /*0088*/ 	.word	0x00001880


	//   ....[3]....
        /*008c*/ 	.word	0x00001890


	//   ....[4]....
        /*0090*/ 	.word	0x000018c0


	//   ....[5]....
        /*0094*/ 	.word	0x000018d0


	//   ....[6]....
        /*0098*/ 	.word	0x00001900


	//   ....[7]....
        /*009c*/ 	.word	0x00001910


	//   ....[8]....
        /*00a0*/ 	.word	0x00001940


	//   ....[9]....
        /*00a4*/ 	.word	0x00001950


	//   ....[10]....
        /*00a8*/ 	.word	0x000045c0


	//   ....[11]....
        /*00ac*/ 	.word	0x00004660


	//   ....[12]....
        /*00b0*/ 	.word	0x000046c0


	//   ....[13]....
        /*00b4*/ 	.word	0x00004720


	//   ....[14]....
        /*00b8*/ 	.word	0x00004790


	//   ....[15]....
        /*00bc*/ 	.word	0x000047f0


	//   ....[16]....
        /*00c0*/ 	.word	0x00004860


	//   ....[17]....
        /*00c4*/ 	.word	0x000048c0


	//   ....[18]....
        /*00c8*/ 	.word	0x00004930


	//   ....[19]....
        /*00cc*/ 	.word	0x00004990


	//----- nvinfo : EIATTR_EXIT_INSTR_OFFSETS
	.align		4
.L_3043:
        /*00d0*/ 	.byte	0x04, 0x1c
        /*00d2*/ 	.short	(.L_3045 - .L_3044)


	//   ....[0]....
.L_3044:
        /*00d4*/ 	.word	0x00004520


	//   ....[1]....
        /*00d8*/ 	.word	0x00004550


	//----- nvinfo : EIATTR_MAX_THREADS
	.align		4
.L_3045:
        /*00dc*/ 	.byte	0x04, 0x05
        /*00de*/ 	.short	(.L_3047 - .L_3046)
.L_3046:
        /*00e0*/ 	.word	0x00000080
        /*00e4*/ 	.word	0x00000001
        /*00e8*/ 	.word	0x00000001


	//----- nvinfo : EIATTR_CRS_STACK_SIZE
	.align		4
.L_3047:
        /*00ec*/ 	.byte	0x04, 0x1e
        /*00ee*/ 	.short	(.L_3049 - .L_3048)
.L_3048:
        /*00f0*/ 	.word	0x00000000


	//----- nvinfo : EIATTR_CBANK_PARAM_SIZE
	.align		4
.L_3049:
        /*00f4*/ 	.byte	0x03, 0x19
        /*00f6*/ 	.short	0x0128


	//----- nvinfo : EIATTR_PARAM_CBANK
	.align		4
        /*00f8*/ 	.byte	0x04, 0x0a
        /*00fa*/ 	.short	(.L_3051 - .L_3050)
	.align		4
.L_3050:
        /*00fc*/ 	.word	index@(.nv.constant0._ZN10layer_norm13ln_bwd_kernelINS_13Kernel_traitsIf6__halfS2_S2_fjLj768ELj1ELj4ELj1ELj16ENS_18Kernel_traits_baseILj768EfS2_S2_S2_fjLj128EEEEELb0ELb0ELb1ELb0EEEvNS_9BwdParamsE)
        /*0100*/ 	.short	0x0210
        /*0102*/ 	.short	0x0128


	//----- nvinfo : EIATTR_SW_WAR
	.align		4
.L_3051:
        /*0104*/ 	.byte	0x04, 0x36
        /*0106*/ 	.short	(.L_3053 - .L_3052)
.L_3052:
        /*0108*/ 	.word	0x00000008
.L_3053:


//--------------------- .nv.info._ZN10layer_norm13ln_bwd_kernelINS_13Kernel_traitsIf6__halfS2_S2_fjLj768ELj1ELj4ELj1ELj16ENS_18Kernel_traits_baseILj768EfS2_S2_S2_fjLj128EEEEELb0ELb0ELb1ELb1EEEvNS_9BwdParamsE --------------------------
	.section	.nv.info._ZN10layer_norm13ln_bwd_kernelINS_13Kernel_traitsIf6__halfS2_S2_fjLj768ELj1ELj4ELj1ELj16ENS_18Kernel_traits_baseILj768EfS2_S2_S2_fjLj128EEEEELb0ELb0ELb1ELb1EEEvNS_9BwdParamsE,"",@"SHT_CUDA_INFO"
	.sectionflags	@""
	.align	4


	//----- nvinfo : EIATTR_CUDA_API_VERSION
	.align		4
        /*0000*/ 	.byte	0x04, 0x37
        /*0002*/ 	.short	(.L_3055 - .L_3054)
.L_3054:
        /*0004*/ 	.word	0x00000082


	//----- nvinfo : EIATTR_KPARAM_INFO
	.align		4
.L_3055:
        /*0008*/ 	.byte	0x04, 0x17
        /*000a*/ 	.short	(.L_3057 - .L_3056)
.L_3056:
        /*000c*/ 	.word	0x00000000
        /*0010*/ 	.short	0x0000
        /*0012*/ 	.short	0x0000
        /*0014*/ 	.byte	0x00, 0xf0, 0xa1, 0x04


	//----- nvinfo : EIATTR_SPARSE_MMA_MASK
	.align		4
.L_3057:
        /*0018*/ 	.byte	0x03, 0x50
        /*001a*/ 	.short	0x0000


	//----- nvinfo : EIATTR_MAXREG_COUNT
	.align		4
        /*001c*/ 	.byte	0x03, 0x1b
        /*001e*/ 	.short	0x00ff


	//----- nvinfo : EIATTR_NUM_BARRIERS
	.align		4
        /*0020*/ 	.byte	0x02, 0x4c
        /*0022*/ 	.byte	0x01
	.zero		1


	//----- nvinfo : EIATTR_MERCURY_ISA_VERSION
	.align		4
        /*0024*/ 	.byte	0x03, 0x5f
        /*0026*/ 	.short	0x0101


	//----- nvinfo : EIATTR_COOP_GROUP_MASK_REGIDS
	.align		4
        /*0028*/ 	.byte	0x04, 0x29
        /*002a*/ 	.short	(.L_3059 - .L_3058)


	//   ....[0]....
.L_3058:
        /*002c*/ 	.word	0xffffffff


	//   ....[1]....
        /*0030*/ 	.word	0xffffffff


	//   ....[2]....
        /*0034*/ 	.word	0xffffffff


	//   ....[3]....
        /*0038*/ 	.word	0xffffffff


	//   ....[4]....
        /*003c*/ 	.word	0xffffffff


	//   ....[5]....
        /*0040*/ 	.word	0xffffffff


	//   ....[6]....
        /*0044*/ 	.word	0xffffffff


	//   ....[7]....
        /*0048*/ 	.word	0xffffffff


	//   ....[8]....
        /*004c*/ 	.word	0xffffffff


	//   ....[9]....
        /*0050*/ 	.word	0xffffffff


	//   ....[10]....
        /*0054*/ 	.word	0x05000088


	//   ....[11]....
        /*0058*/ 	.word	0x05000088


	//   ....[12]....
        /*005c*/ 	.word	0x05000088


	//   ....[13]....
        /*0060*/ 	.word	0x05000088


	//   ....[14]....
        /*0064*/ 	.word	0x05000088


	//   ....[15]....
        /*0068*/ 	.word	0x05000088


	//   ....[16]....
        /*006c*/ 	.word	0x05000088


	//   ....[17]....
        /*0070*/ 	.word	0x05000088


	//   ....[18]....
        /*0074*/ 	.word	0x05000088


	//   ....[19]....
        /*0078*/ 	.word	0x05000088


	//----- nvinfo : EIATTR_COOP_GROUP_INSTR_OFFSETS
	.align		4
.L_3059:
        /*007c*/ 	.byte	0x04, 0x28
        /*007e*/ 	.short	(.L_3061 - .L_3060)


	//   ....[0]....
.L_3060:
        /*0080*/ 	.word	0x000016b0


	//   ....[1]....
        /*0084*/ 	.word	0x000016c0


	//   ....[2]....
        /*0088*/ 	.word	0x000016f0


	//   ....[3]....
        /*008c*/ 	.word	0x00001700


	//   ....[4]....
        /*0090*/ 	.word	0x00001730


	//   ....[5]....
        /*0094*/ 	.word	0x00001740


	//   ....[6]....
        /*0098*/ 	.word	0x00001770


	//   ....[7]....
        /*009c*/ 	.word	0x00001780


	//   ....[8]....
        /*00a0*/ 	.word	0x000017b0


	//   ....[9]....
        /*00a4*/ 	.word	0x000017c0


	//   ....[10]....
        /*00a8*/ 	.word	0x00003f00


	//   ....[11]....
        /*00ac*/ 	.word	0x00003fa0


	//   ....[12]....
        /*00b0*/ 	.word	0x00004000


	//   ....[13]....
        /*00b4*/ 	.word	0x00004060


	//   ....[14]....
        /*00b8*/ 	.word	0x000040d0


	//   ....[15]....
        /*00bc*/ 	.word	0x00004130


	//   ....[16]....
        /*00c0*/ 	.word	0x000041a0


	//   ....[17]....
        /*00c4*/ 	.word	0x00004200


	//   ....[18]....
        /*00c8*/ 	.word	0x00004260


	//   ....[19]....
        /*00cc*/ 	.word	0x000042c0


	//----- nvinfo : EIATTR_EXIT_INSTR_OFFSETS
	.align		4
.L_3061:
        /*00d0*/ 	.byte	0x04, 0x1c
        /*00d2*/ 	.short	(.L_3063 - .L_3062)


	//   ....[0]....
.L_3062:
        /*00d4*/ 	.word	0x00003ea0


	//----- nvinfo : EIATTR_MAX_THREADS
	.align		4
.L_3063:
        /*00d8*/ 	.byte	0x04, 0x05
        /*00da*/ 	.short	(.L_3065 - .L_3064)
.L_3064:
        /*00dc*/ 	.word	0x00000080
        /*00e0*/ 	.word	0x00000001
        /*00e4*/ 	.word	0x00000001


	//----- nvinfo : EIATTR_CRS_STACK_SIZE
	.align		4
.L_3065:
        /*00e8*/ 	.byte	0x04, 0x1e
        /*00ea*/ 	.short	(.L_3067 - .L_3066)
.L_3066:
        /*00ec*/ 	.word	0x00000000


	//----- nvinfo : EIATTR_CBANK_PARAM_SIZE
	.align		4
.L_3067:
        /*00f0*/ 	.byte	0x03, 0x19
        /*00f2*/ 	.short	0x0128


	//----- nvinfo : EIATTR_PARAM_CBANK
	.align		4
        /*00f4*/ 	.byte	0x04, 0x0a
        /*00f6*/ 	.short	(.L_3069 - .L_3068)
	.align		4
.L_3068:
        /*00f8*/ 	.word	index@(.nv.constant0._ZN10layer_norm13ln_bwd_kernelINS_13Kernel_traitsIf6__halfS2_S2_fjLj768ELj1ELj4ELj1ELj16ENS_18Kernel_traits_baseILj768EfS2_S2_S2_fjLj128EEEEELb0ELb0ELb1ELb1EEEvNS_9BwdParamsE)
        /*00fc*/ 	.short	0x0210
        /*00fe*/ 	.short	0x0128


	//----- nvinfo : EIATTR_SW_WAR
	.align		4
.L_3069:
        /*0100*/ 	.byte	0x04, 0x36
        /*0102*/ 	.short	(.L_3071 - .L_3070)
.L_3070:
        /*0104*/ 	.word	0x00000008
.L_3071:


//--------------------- .nv.info._ZN10layer_norm13ln_bwd_kernelINS_13Kernel_traitsIf6__halfS2_S2_fjLj768ELj1ELj4ELj1ELj16ENS_18Kernel_traits_baseILj768EfS2_S2_S2_fjLj128EEEEELb0ELb1ELb0ELb0EEEvNS_9BwdParamsE --------------------------
	.section	.nv.info._ZN10layer_norm13ln_bwd_kernelINS_13Kernel_traitsIf6__halfS2_S2_fjLj768ELj1ELj4ELj1ELj16ENS_18Kernel_traits_baseILj768EfS2_S2_S2_fjLj128EEEEELb0ELb1ELb0ELb0EEEvNS_9BwdParamsE,"",@"SHT_CUDA_INFO"
	.sectionflags	@""
	.align	4


	//----- nvinfo : EIATTR_CUDA_API_VERSION
	.align		4
        /*0000*/ 	.byte	0x04, 0x37
        /*0002*/ 	.short	(.L_3073 - .L_3072)
.L_3072:
        /*0004*/ 	.word	0x00000082


	//----- nvinfo : EIATTR_KPARAM_INFO
	.align		4
.L_3073:
        /*0008*/ 	.byte	0x04, 0x17
        /*000a*/ 	.short	(.L_3075 - .L_3074)
.L_3074:
        /*000c*/ 	.word	0x00000000
        /*0010*/ 	.short	0x0000
        /*0012*/ 	.short	0x0000
        /*0014*/ 	.byte	0x00, 0xf0, 0xa1, 0x04


	//----- nvinfo : EIATTR_SPARSE_MMA_MASK
	.align		4
.L_3075:
        /*0018*/ 	.byte	0x03, 0x50
        /*001a*/ 	.short	0x0000


	//----- nvinfo : EIATTR_MAXREG_COUNT
	.align		4
        /*001c*/ 	.byte	0x03, 0x1b
        /*001e*/ 	.short	0x00ff


	//----- nvinfo : EIATTR_NUM_BARRIERS
	.align		4
        /*0020*/ 	.byte	0x02, 0x4c
        /*0022*/ 	.byte	0x01
	.zero		1


	//----- nvinfo : EIATTR_MERCURY_ISA_VERSION
	.align		4
        /*0024*/ 	.byte	0x03, 0x5f
        /*0026*/ 	.short	0x0101


	//----- nvinfo : EIATTR_COOP_GROUP_MASK_REGIDS
	.align		4
        /*0028*/ 	.byte	0x04, 0x29
        /*002a*/ 	.short	(.L_3077 - .L_3076)


	//   ....[0]....
.L_3076:
        /*002c*/ 	.word	0xffffffff


	//   ....[1]....
        /*0030*/ 	.word	0xffffffff


	//   ....[2]....
        /*0034*/ 	.word	0xffffffff


	//   ....[3]....
        /*0038*/ 	.word	0xffffffff


	//   ....[4]....
        /*003c*/ 	.word	0xffffffff


	//   ....[5]....
        /*0040*/ 	.word	0xffffffff


	//   ....[6]....
        /*0044*/ 	.word	0xffffffff


	//   ....[7]....
        /*0048*/ 	.word	0xffffffff


	//   ....[8]....
        /*004c*/ 	.word	0xffffffff


	//   ....[9]....
        /*0050*/ 	.word	0xffffffff


	//   ....[10]....
        /*0054*/ 	.word	0x05000094


	//   ....[11]....
        /*0058*/ 	.word	0x05000094


	//   ....[12]....
        /*005c*/ 	.word	0x05000094


	//   ....[13]....
        /*0060*/ 	.word	0x05000094


	//   ....[14]....
        /*0064*/ 	.word	0x05000094


	//   ....[15]....
        /*0068*/ 	.word	0x05000094


	//   ....[16]....
        /*006c*/ 	.word	0x05000094


	//   ....[17]....
        /*0070*/ 	.word	0x05000094


	//   ....[18]....
        /*0074*/ 	.word	0x05000094


	//   ....[19]....
        /*0078*/ 	.word	0x05000094


	//----- nvinfo : EIATTR_COOP_GROUP_INSTR_OFFSETS
	.align		4
.L_3077:
        /*007c*/ 	.byte	0x04, 0x28
        /*007e*/ 	.short	(.L_3079 - .L_3078)


	//   ....[0]....
.L_3078:
        /*0080*/ 	.word	0x000017c0


	//   ....[1]....
        /*0084*/ 	.word	0x000017d0


	//   ....[2]....
        /*0088*/ 	.word	0x00001800


	//   ....[3]....
        /*008c*/ 	.word	0x00001810


	//   ....[4]....
        /*0090*/ 	.word	0x00001840


	//   ....[5]....
        /*0094*/ 	.word	0x00001850


	//   ....[6]....
        /*0098*/ 	.word	0x00001880


	//   ....[7]....
        /*009c*/ 	.word	0x00001890


	//   ....[8]....
        /*00a0*/ 	.word	0x000018c0


	//   ....[9]....
        /*00a4*/ 	.word	0x000018d0


	//   ....[10]....
        /*00a8*/ 	.word	0x000040e0


	//   ....[11]....
        /*00ac*/ 	.word	0x00004170


	//   ....[12]....
        /*00b0*/ 	.word	0x000041e0


	//   ....[13]....
        /*00b4*/ 	.word	0x00004240


	//   ....[14]....
        /*00b8*/ 	.word	0x000042b0


	//   ....[15]....
        /*00bc*/ 	.word	0x00004310


	//   ....[16]....
        /*00c0*/ 	.word	0x00004380


	//   ....[17]....
        /*00c4*/ 	.word	0x000043e0


	//   ....[18]....
        /*00c8*/ 	.word	0x00004450


	//   ....[19]....
        /*00cc*/ 	.word	0x000044b0


	//----- nvinfo : EIATTR_EXIT_INSTR_OFFSETS
	.align		4
.L_3079:
        /*00d0*/ 	.byte	0x04, 0x1c
        /*00d2*/ 	.short	(.L_3081 - .L_3080)


	//   ....[0]....
.L_3080:
        /*00d4*/ 	.word	0x00003ff0


	//   ....[1]....
        /*00d8*/ 	.word	0x00004070


	//----- nvinfo : EIATTR_MAX_THREADS
	.align		4
.L_3081:
        /*00dc*/ 	.byte	0x04, 0x05
        /*00de*/ 	.short	(.L_3083 - .L_3082)
.L_3082:
        /*00e0*/ 	.word	0x00000080
        /*00e4*/ 	.word	0x00000001
        /*00e8*/ 	.word	0x00000001


	//----- nvinfo : EIATTR_CRS_STACK_SIZE
	.align		4
.L_3083:
        /*00ec*/ 	.byte	0x04, 0x1e
        /*00ee*/ 	.short	(.L_3085 - .L_3084)
.L_3084:
        /*00f0*/ 	.word	0x00000000


	//----- nvinfo : EIATTR_CBANK_PARAM_SIZE
	.align		4
.L_3085:
        /*00f4*/ 	.byte	0x03, 0x19
        /*00f6*/ 	.short	0x0128


	//----- nvinfo : EIATTR_PARAM_CBANK
	.align		4
        /*00f8*/ 	.byte	0x04, 0x0a
        /*00fa*/ 	.short	(.L_3087 - .L_3086)
	.align		4
.L_3086:
        /*00fc*/ 	.word	index@(.nv.constant0._ZN10layer_norm13ln_bwd_kernelINS_13Kernel_traitsIf6__halfS2_S2_fjLj768ELj1ELj4ELj1ELj16ENS_18Kernel_traits_baseILj768EfS2_S2_S2_fjLj128EEEEELb0ELb1ELb0ELb0EEEvNS_9BwdParamsE)
        /*0100*/ 	.short	0x0210
        /*0102*/ 	.short	0x0128


	//----- nvinfo : EIATTR_SW_WAR
	.align		4
.L_3087:
        /*0104*/ 	.byte	0x04, 0x36
        /*0106*/ 	.short	(.L_3089 - .L_3088)
.L_3088:
        /*0108*/ 	.word	0x00000008
.L_3089:


//--------------------- .nv.info._ZN10layer_norm13ln_bwd_kernelINS_13Kernel_traitsIf6__halfS2_S2_fjLj768ELj1ELj4ELj1ELj16ENS_18Kernel_traits_baseILj768EfS2_S2_S2_fjLj128EEEEELb0ELb1ELb0ELb1EEEvNS_9BwdParamsE --------------------------
	.section	.nv.info._ZN10layer_norm13ln_bwd_kernelINS_13Kernel_traitsIf6__halfS2_S2_fjLj768ELj1ELj4ELj1ELj16ENS_18Kernel_traits_baseILj768EfS2_S2_S2_fjLj128EEEEELb0ELb1ELb0ELb1EEEvNS_9BwdParamsE,"",@"SHT_CUDA_INFO"
	.sectionflags	@""
	.align	4


	//----- nvinfo : EIATTR_CUDA_API_VERSION
	.align		4
        /*0000*/ 	.byte	0x04, 0x37
        /*0002*/ 	.short	(.L_3091 - .L_3090)
.L_3090:
        /*0004*/ 	.word	0x00000082


	//----- nvinfo : EIATTR_KPARAM_INFO
	.align		4
.L_3091:
        /*0008*/ 	.byte	0x04, 0x17
        /*000a*/ 	.short	(.L_3093 - .L_3092)
.L_3092:
        /*000c*/ 	.word	0x00000000
        /*0010*/ 	.short	0x0000
        /*0012*/ 	.short	0x0000
        /*0014*/ 	.byte	0x00, 0xf0, 0xa1, 0x04


	//----- nvinfo : EIATTR_SPARSE_MMA_MASK
	.align		4
.L_3093:
        /*0018*/ 	.byte	0x03, 0x50
        /*001a*/ 	.short	0x0000


	//----- nvinfo : EIATTR_MAXREG_COUNT
	.align		4
        /*001c*/ 	.byte	0x03, 0x1b
        /*001e*/ 	.short	0x00ff


	//----- nvinfo : EIATTR_NUM_BARRIERS
	.align		4
        /*0020*/ 	.byte	0x02, 0x4c
        /*0022*/ 	.byte	0x01
	.zero		1


	//----- nvinfo : EIATTR_MERCURY_ISA_VERSION
	.align		4
        /*0024*/ 	.byte	0x03, 0x5f
        /*0026*/ 	.short	0x0101


	//----- nvinfo : EIATTR_COOP_GROUP_MASK_REGIDS
	.align		4
        /*0028*/ 	.byte	0x04, 0x29
        /*002a*/ 	.short	(.L_3095 - .L_3094)


	//   ....[0]....
.L_3094:
        /*002c*/ 	.word	0xffffffff


	//   ....[1]....
        /*0030*/ 	.word	0xffffffff


	//   ....[2]....
        /*0034*/ 	.word	0xffffffff


	//   ....[3]....
        /*0038*/ 	.word	0xffffffff


	//   ....[4]....
        /*003c*/ 	.word	0xffffffff


	//   ....[5]....
        /*0040*/ 	.word	0xffffffff


	//   ....[6]....
        /*0044*/ 	.word	0xffffffff


	//   ....[7]....
        /*0048*/ 	.word	0xffffffff


	//   ....[8]....
        /*004c*/ 	.word	0xffffffff


	//   ....[9]....
        /*0050*/ 	.word	0xffffffff


	//   ....[10]....
        /*0054*/ 	.word	0x050000ca


	//   ....[11]....
        /*0058*/ 	.word	0x050000ca


	//   ....[12]....
        /*005c*/ 	.word	0x050000ca


	//   ....[13]....
        /*0060*/ 	.word	0x050000ca


	//   ....[14]....
        /*0064*/ 	.word	0x050000ca


	//   ....[15]....
        /*0068*/ 	.word	0x050000ca


	//   ....[16]....
        /*006c*/ 	.word	0x050000ca


	//   ....[17]....
        /*0070*/ 	.word	0x050000ca


	//   ....[18]....
        /*0074*/ 	.word	0x050000ca


	//   ....[19]....
        /*0078*/ 	.word	0x050000ca


	//----- nvinfo : EIATTR_COOP_GROUP_INSTR_OFFSETS
	.align		4
.L_3095:
        /*007c*/ 	.byte	0x04, 0x28
        /*007e*/ 	.short	(.L_3097 - .L_3096)


	//   ....[0]....
.L_3096:
        /*0080*/ 	.word	0x000017c0


	//   ....[1]....
        /*0084*/ 	.word	0x000017d0


	//   ....[2]....
        /*0088*/ 	.word	0x00001800


	//   ....[3]....
        /*008c*/ 	.word	0x00001810


	//   ....[4]....
        /*0090*/ 	.word	0x00001840


	//   ....[5]....
        /*0094*/ 	.word	0x00001860


	//   ....[6]....
        /*0098*/ 	.word	0x00001890


	//   ....[7]....
        /*009c*/ 	.word	0x000018a0


	//   ....[8]....
        /*00a0*/ 	.word	0x000018e0


	//   ....[9]....
        /*00a4*/ 	.word	0x000018f0


	//   ....[10]....
        /*00a8*/ 	.word	0x00003ea0


	//   ....[11]....
        /*00ac*/ 	.word	0x00003f30


	//   ....[12]....
        /*00b0*/ 	.word	0x00003fa0


	//   ....[13]....
        /*00b4*/ 	.word	0x00004000


	//   ....[14]....
        /*00b8*/ 	.word	0x00004070


	//   ....[15]....
        /*00bc*/ 	.word	0x000040e0


	//   ....[16]....
        /*00c0*/ 	.word	0x00004150


	//   ....[17]....
        /*00c4*/ 	.word	0x000041b0


	//   ....[18]....
        /*00c8*/ 	.word	0x00004230


	//   ....[19]....
        /*00cc*/ 	.word	0x00004290


	//----- nvinfo : EIATTR_EXIT_INSTR_OFFSETS
	.align		4
.L_3097:
        /*00d0*/ 	.byte	0x04, 0x1c
        /*00d2*/ 	.short	(.L_3099 - .L_3098)


	//   ....[0]....
.L_3098:
        /*00d4*/ 	.word	0x00003e30


	//----- nvinfo : EIATTR_MAX_THREADS
	.align		4
.L_3099:
        /*00d8*/ 	.byte	0x04, 0x05
        /*00da*/ 	.short	(.L_3101 - .L_3100)
.L_3100:
        /*00dc*/ 	.word	0x00000080
        /*00e0*/ 	.word	0x00000001
        /*00e4*/ 	.word	0x00000001


	//----- nvinfo : EIATTR_CRS_STACK_SIZE
	.align		4
.L_3101:
        /*00e8*/ 	.byte	0x04, 0x1e
        /*00ea*/ 	.short	(.L_3103 - .L_3102)
.L_3102:
        /*00ec*/ 	.word	0x00000000


	//----- nvinfo : EIATTR_CBANK_PARAM_SIZE
	.align		4
.L_3103:
        /*00f0*/ 	.byte	0x03, 0x19
        /*00f2*/ 	.short	0x0128


	//----- nvinfo : EIATTR_PARAM_CBANK
	.align		4
        /*00f4*/ 	.byte	0x04, 0x0a
        /*00f6*/ 	.short	(.L_3105 - .L_3104)
	.align		4
.L_3104:
        /*00f8*/ 	.word	index@(.nv.constant0._ZN10layer_norm13ln_bwd_kernelINS_13Kernel_traitsIf6__halfS2_S2_fjLj768ELj1ELj4ELj1ELj16ENS_18Kernel_traits_baseILj768EfS2_S2_S2_fjLj128EEEEELb0ELb1ELb0ELb1EEEvNS_9BwdParamsE)
        /*00fc*/ 	.short	0x0210
        /*00fe*/ 	.short	0x0128


	//----- nvinfo : EIATTR_SW_WAR
	.align		4
.L_3105:
        /*0100*/ 	.byte	0x04, 0x36
        /*0102*/ 	.short	(.L_3107 - .L_3106)
.L_3106:
        /*0104*/ 	.word	0x00000008
.L_3107:


//--------------------- .nv.info._ZN10layer_norm13ln_bwd_kernelINS_13Kernel_traitsIf6__halfS2_S2_fjLj768ELj1ELj4ELj1ELj16ENS_18Kernel_traits_baseILj768EfS2_S2_S2_fjLj128EEEEELb0ELb1ELb1ELb0EEEvNS_9BwdParamsE --------------------------
	.section	.nv.info._ZN10layer_norm13ln_bwd_kernelINS_13Kernel_traitsIf6__halfS2_S2_fjLj768ELj1ELj4ELj1ELj16ENS_18Kernel_traits_baseILj768EfS2_S2_S2_fjLj128EEEEELb0ELb1ELb1ELb0EEEvNS_9BwdParamsE,"",@"SHT_CUDA_INFO"
	.sectionflags	@""
	.align	4


	//----- nvinfo : EIATTR_CUDA_API_VERSION
	.align		4
        /*0000*/ 	.byte	0x04, 0x37
        /*0002*/ 	.short	(.L_3109 - .L_3108)
.L_3108:
        /*0004*/ 	.word	0x00000082


	//----- nvinfo : EIATTR_KPARAM_INFO
	.align		4
.L_3109:
        /*0008*/ 	.byte	0x04, 0x17
        /*000a*/ 	.short	(.L_3111 - .L_3110)
.L_3110:
        /*000c*/ 	.word	0x00000000
        /*0010*/ 	.short	0x0000
        /*0012*/ 	.short	0x0000
        /*0014*/ 	.byte	0x00, 0xf0, 0xa1, 0x04


	//----- nvinfo : EIATTR_SPARSE_MMA_MASK
	.align		4
.L_3111:
        /*0018*/ 	.byte	0x03, 0x50
        /*001a*/ 	.short	0x0000


	//----- nvinfo : EIATTR_MAXREG_COUNT
	.align		4
        /*001c*/ 	.byte	0x03, 0x1b
        /*001e*/ 	.short	0x00ff


	//----- nvinfo : EIATTR_NUM_BARRIERS
	.align		4
        /*0020*/ 	.byte	0x02, 0x4c
        /*0022*/ 	.byte	0x01
	.zero		1


	//----- nvinfo : EIATTR_MERCURY_ISA_VERSION
	.align		4
        /*0024*/ 	.byte	0x03, 0x5f
        /*0026*/ 	.short	0x0101


	//----- nvinfo : EIATTR_COOP_GROUP_MASK_REGIDS
	.align		4
        /*0028*/ 	.byte	0x04, 0x29
        /*002a*/ 	.short	(.L_3113 - .L_3112)


	//   ....[0]....
.L_3112:
        /*002c*/ 	.word	0xffffffff


	//   ....[1]....
        /*0030*/ 	.word	0xffffffff


	//   ....[2]....
        /*0034*/ 	.word	0xffffffff


	//   ....[3]....
        /*0038*/ 	.word	0xffffffff


	//   ....[4]....
        /*003c*/ 	.word	0xffffffff


	//   ....[5]....
        /*0040*/ 	.word	0xffffffff


	//   ....[6]....
        /*0044*/ 	.word	0xffffffff


	//   ....[7]....
        /*0048*/ 	.word	0xffffffff


	//   ....[8]....
        /*004c*/ 	.word	0xffffffff


	//   ....[9]....
        /*0050*/ 	.word	0xffffffff


	//   ....[10]....
        /*0054*/ 	.word	0x050000d5


	//   ....[11]....
        /*0058*/ 	.word	0x050000d5


	//   ....[12]....
        /*005c*/ 	.word	0x050000d5


	//   ....[13]....
        /*0060*/ 	.word	0x050000d5


	//   ....[14]....
        /*0064*/ 	.word	0x050000d5


	//   ....[15]....
        /*0068*/ 	.word	0x050000d5


	//   ....[16]....
        /*006c*/ 	.word	0x050000d5


	//   ....[17]....
        /*0070*/ 	.word	0x050000d5


	//   ....[18]....
        /*0074*/ 	.word	0x050000d5


	//   ....[19]....
        /*0078*/ 	.word	0x050000d5


	//----- nvinfo : EIATTR_COOP_GROUP_INSTR_OFFSETS
	.align		4
.L_3113:
        /*007c*/ 	.byte	0x04, 0x28
        /*007e*/ 	.short	(.L_3115 - .L_3114)


	//   ....[0]....
.L_3114:
        /*0080*/ 	.word	0x000019d0


	//   ....[1]....
        /*0084*/ 	.word	0x000019e0


	//   ....[2]....
        /*0088*/ 	.word	0x00001a10


	//   ....[3]....
        /*008c*/ 	.word	0x00001a20


	//   ....[4]....
        /*0090*/ 	.word	0x00001a50


	//   ....[5]....
        /*0094*/ 	.word	0x00001a60


	//   ....[6]....
        /*0098*/ 	.word	0x00001a90


	//   ....[7]....
        /*009c*/ 	.word	0x00001aa0


	//   ....[8]....
        /*00a0*/ 	.word	0x00001ad0


	//   ....[9]....
        /*00a4*/ 	.word	0x00001ae0


	//   ....[10]....
        /*00a8*/ 	.word	0x000055d0


	//   ....[11]....
        /*00ac*/ 	.word	0x00005660


	//   ....[12]....
        /*00b0*/ 	.word	0x000056d0


	//   ....[13]....
        /*00b4*/ 	.word	0x00005730


	//   ....[14]....
        /*00b8*/ 	.word	0x000057a0


	//   ....[15]....
        /*00bc*/ 	.word	0x00005800


	//   ....[16]....
        /*00c0*/ 	.word	0x00005870


	//   ....[17]....
        /*00c4*/ 	.word	0x000058d0


	//   ....[18]....
        /*00c8*/ 	.word	0x00005940


	//   ....[19]....
        /*00cc*/ 	.word	0x000059a0


	//----- nvinfo : EIATTR_EXIT_INSTR_OFFSETS
	.align		4
.L_3115:
        /*00d0*/ 	.byte	0x04, 0x1c
        /*00d2*/ 	.short	(.L_3117 - .L_3116)


	//   ....[0]....
.L_3116:
        /*00d4*/ 	.word	0x000054e0


	//   ....[1]....
        /*00d8*/ 	.word	0x00005560


	//----- nvinfo : EIATTR_MAX_THREADS
	.align		4
.L_3117:
        /*00dc*/ 	.byte	0x04, 0x05
        /*00de*/ 	.short	(.L_3119 - .L_3118)
.L_3118:
        /*00e0*/ 	.word	0x00000080
        /*00e4*/ 	.word	0x00000001
        /*00e8*/ 	.word	0x00000001


	//----- nvinfo : EIATTR_CRS_STACK_SIZE
	.align		4
.L_3119:
        /*00ec*/ 	.byte	0x04, 0x1e
        /*00ee*/ 	.short	(.L_3121 - .L_3120)
.L_3120:
        /*00f0*/ 	.word	0x00000000


	//----- nvinfo : EIATTR_CBANK_PARAM_SIZE
	.align		4
.L_3121:
        /*00f4*/ 	.byte	0x03, 0x19
        /*00f6*/ 	.short	0x0128


	//----- nvinfo : EIATTR_PARAM_CBANK
	.align		4
        /*00f8*/ 	.byte	0x04, 0x0a
        /*00fa*/ 	.short	(.L_3123 - .L_3122)
	.align		4
.L_3122:
        /*00fc*/ 	.word	index@(.nv.constant0._ZN10layer_norm13ln_bwd_kernelINS_13Kernel_traitsIf6__halfS2_S2_fjLj768ELj1ELj4ELj1ELj16ENS_18Kernel_traits_baseILj768EfS2_S2_S2_fjLj128EEEEELb0ELb1ELb1ELb0EEEvNS_9BwdParamsE)
        /*0100*/ 	.short	0x0210
        /*0102*/ 	.short	0x0128


	//----- nvinfo : EIATTR_SW_WAR
	.align		4
.L_3123:
        /*0104*/ 	.byte	0x04, 0x36
        /*0106*/ 	.short	(.L_3125 - .L_3124)
.L_3124:
        /*0108*/ 	.word	0x00000008
.L_3125:


//--------------------- .nv.info._ZN10layer_norm13ln_bwd_kernelINS_13Kernel_traitsIf6__halfS2_S2_fjLj768ELj1ELj4ELj1ELj16ENS_18Kernel_traits_baseILj768EfS2_S2_S2_fjLj128EEEEELb0ELb1ELb1ELb1EEEvNS_9BwdParamsE --------------------------
	.section	.nv.info._ZN10layer_norm13ln_bwd_kernelINS_13Kernel_traitsIf6__halfS2_S2_fjLj768ELj1ELj4ELj1ELj16ENS_18Kernel_traits_baseILj768EfS2_S2_S2_fjLj128EEEEELb0ELb1ELb1ELb1EEEvNS_9BwdParamsE,"",@"SHT_CUDA_INFO"
	.sectionflags	@""
	.align	4


	//----- nvinfo : EIATTR_CUDA_API_VERSION
	.align		4
        /*0000*/ 	.byte	0x04, 0x37
        /*0002*/ 	.short	(.L_3127 - .L_3126)
.L_3126:
        /*0004*/ 	.word	0x00000082


	//----- nvinfo : EIATTR_KPARAM_INFO
	.align		4
.L_3127:
        /*0008*/ 	.byte	0x04, 0x17
        /*000a*/ 	.short	(.L_3129 - .L_3128)
.L_3128:
        /*000c*/ 	.word	0x00000000
        /*0010*/ 	.short	0x0000
        /*0012*/ 	.short	0x0000
        /*0014*/ 	.byte	0x00, 0xf0, 0xa1, 0x04


	//----- nvinfo : EIATTR_SPARSE_MMA_MASK
	.align		4
.L_3129:
        /*0018*/ 	.byte	0x03, 0x50
        /*001a*/ 	.short	0x0000


	//----- nvinfo : EIATTR_MAXREG_COUNT
	.align		4
        /*001c*/ 	.byte	0x03, 0x1b
        /*001e*/ 	.short	0x00ff


	//----- nvinfo : EIATTR_NUM_BARRIERS
	.align		4
        /*0020*/ 	.byte	0x02, 0x4c
        /*0022*/ 	.byte	0x01
	.zero		1


	//----- nvinfo : EIATTR_MERCURY_ISA_VERSION
	.align		4
        /*0024*/ 	.byte	0x03, 0x5f
        /*0026*/ 	.short	0x0101


	//----- nvinfo : EIATTR_COOP_GROUP_MASK_REGIDS
	.align		4
        /*0028*/ 	.byte	0x04, 0x29
        /*002a*/ 	.short	(.L_3131 - .L_3130)


	//   ....[0]....
.L_3130:
        /*002c*/ 	.word	0xffffffff


	//   ....[1]....
        /*0030*/ 	.word	0xffffffff


	//   ....[2]....
        /*0034*/ 	.word	0xffffffff


	//   ....[3]....
        /*0038*/ 	.word	0xffffffff


	//   ....[4]....
        /*003c*/ 	.word	0xffffffff


	//   ....[5]....
        /*0040*/ 	.word	0xffffffff


	//   ....[6]....
        /*0044*/ 	.word	0xffffffff


	//   ....[7]....
        /*0048*/ 	.word	0xffffffff


	//   ....[8]....
        /*004c*/ 	.word	0xffffffff


	//   ....[9]....
        /*0050*/ 	.word	0xffffffff


	//   ....[10]....
        /*0054*/ 	.word	0x050000d7


	//   ....[11]....
        /*0058*/ 	.word	0x050000d7


	//   ....[12]....
        /*005c*/ 	.word	0x050000d7


	//   ....[13]....
        /*0060*/ 	.word	0x050000d7


	//   ....[14]....
        /*0064*/ 	.word	0x050000d7


	//   ....[15]....
        /*0068*/ 	.word	0x050000d7


	//   ....[16]....
        /*006c*/ 	.word	0x050000d7


	//   ....[17]....
        /*0070*/ 	.word	0x050000d7


	//   ....[18]....
        /*0074*/ 	.word	0x050000d7


	//   ....[19]....
        /*0078*/ 	.word	0x050000d7


	//----- nvinfo : EIATTR_COOP_GROUP_INSTR_OFFSETS
	.align		4
.L_3131:
        /*007c*/ 	.byte	0x04, 0x28
        /*007e*/ 	.short	(.L_3133 - .L_3132)


	//   ....[0]....
.L_3132:
        /*0080*/ 	.word	0x000018c0


	//   ....[1]....
        /*0084*/ 	.word	0x000018d0


	//   ....[2]....
        /*0088*/ 	.word	0x00001900


	//   ....[3]....
        /*008c*/ 	.word	0x00001910


	//   ....[4]....
        /*0090*/ 	.word	0x00001940


	//   ....[5]....
        /*0094*/ 	.word	0x00001950


	//   ....[6]....
        /*0098*/ 	.word	0x00001980


	//   ....[7]....
        /*009c*/ 	.word	0x00001990


	//   ....[8]....
        /*00a0*/ 	.word	0x000019c0


	//   ....[9]....
        /*00a4*/ 	.word	0x000019d0


	//   ....[10]....
        /*00a8*/ 	.word	0x00004d90


	//   ....[11]....
        /*00ac*/ 	.word	0x00004e20


	//   ....[12]....
        /*00b0*/ 	.word	0x00004e90


	//   ....[13]....
        /*00b4*/ 	.word	0x00004ef0


	//   ....[14]....
        /*00b8*/ 	.word	0x00004f60


	//   ....[15]....
        /*00bc*/ 	.word	0x00004fc0


	//   ....[16]....
        /*00c0*/ 	.word	0x00005030


	//   ....[17]....
        /*00c4*/ 	.word	0x00005090


	//   ....[18]....
        /*00c8*/ 	.word	0x00005100


	//   ....[19]....
        /*00cc*/ 	.word	0x00005160


	//----- nvinfo : EIATTR_EXIT_INSTR_OFFSETS
	.align		4
.L_3133:
        /*00d0*/ 	.byte	0x04, 0x1c
        /*00d2*/ 	.short	(.L_3135 - .L_3134)


	//   ....[0]....
.L_3134:
        /*00d4*/ 	.word	0x00004d20


	//----- nvinfo : EIATTR_MAX_THREADS
	.align		4
.L_3135:
        /*00d8*/ 	.byte	0x04, 0x05
        /*00da*/ 	.short	(.L_3137 - .L_3136)
.L_3136:
        /*00dc*/ 	.word	0x00000080
        /*00e0*/ 	.word	0x00000001
        /*00e4*/ 	.word	0x00000001


	//----- nvinfo : EIATTR_CRS_STACK_SIZE
	.align		4
.L_3137:
        /*00e8*/ 	.byte	0x04, 0x1e
        /*00ea*/ 	.short	(.L_3139 - .L_3138)
.L_3138:
        /*00ec*/ 	.word	0x00000000


	//----- nvinfo : EIATTR_CBANK_PARAM_SIZE
	.align		4
.L_3139:
        /*00f0*/ 	.byte	0x03, 0x19
        /*00f2*/ 	.short	0x0128


	//----- nvinfo : EIATTR_PARAM_CBANK
	.align		4
        /*00f4*/ 	.byte	0x04, 0x0a
        /*00f6*/ 	.short	(.L_3141 - .L_3140)
	.align		4
.L_3140:
        /*00f8*/ 	.word	index@(.nv.constant0._ZN10layer_norm13ln_bwd_kernelINS_13Kernel_traitsIf6__halfS2_S2_fjLj768ELj1ELj4ELj1ELj16ENS_18Kernel_traits_baseILj768EfS2_S2_S2_fjLj128EEEEELb0ELb1ELb1ELb1EEEvNS_9BwdParamsE)
        /*00fc*/ 	.short	0x0210
        /*00fe*/ 	.short	0x0128


	//----- nvinfo : EIATTR_SW_WAR
	.align		4
.L_3141:
        /*0100*/ 	.byte	0x04, 0x36
        /*0102*/ 	.short	(.L_3143 - .L_3142)
.L_3142:
        /*0104*/ 	.word	0x00000008
.L_3143:


//--------------------- .nv.info._ZN10layer_norm13ln_bwd_kernelINS_13Kernel_traitsIf6__halfS2_S2_fjLj768ELj1ELj4ELj1ELj16ENS_18Kernel_traits_baseILj768EfS2_S2_S2_fjLj128EEEEELb1ELb0ELb0ELb0EEEvNS_9BwdParamsE --------------------------
	.section	.nv.info._ZN10layer_norm13ln_bwd_kernelINS_13Kernel_traitsIf6__halfS2_S2_fjLj768ELj1ELj4ELj1ELj16ENS_18Kernel_traits_baseILj768EfS2_S2_S2_fjLj128EEEEELb1ELb0ELb0ELb0EEEvNS_9BwdParamsE,"",@"SHT_CUDA_INFO"
	.sectionflags	@""
	.align	4


	//----- nvinfo : EIATTR_CUDA_API_VERSION
	.align		4
        /*0000*/ 	.byte	0x04, 0x37
        /*0002*/ 	.short	(.L_3145 - .L_3144)
.L_3144:
        /*0004*/ 	.word	0x00000082


	//----- nvinfo : EIATTR_KPARAM_INFO
	.align		4
.L_3145:
        /*0008*/ 	.byte	0x04, 0x17
        /*000a*/ 	.short	(.L_3147 - .L_3146)
.L_3146:
        /*000c*/ 	.word	0x00000000
        /*0010*/ 	.short	0x0000
        /*0012*/ 	.short	0x0000
        /*0014*/ 	.byte	0x00, 0xf0, 0xa1, 0x04


	//----- nvinfo : EIATTR_SPARSE_MMA_MASK
	.align		4
.L_3147:
        /*0018*/ 	.byte	0x03, 0x50
        /*001a*/ 	.short	0x0000


	//----- nvinfo : EIATTR_MAXREG_COUNT
	.align		4
        /*001c*/ 	.byte	0x03, 0x1b
        /*001e*/ 	.short	0x00ff


	//----- nvinfo : EIATTR_NUM_BARRIERS
	.align		4
        /*0020*/ 	.byte	0x02, 0x4c
        /*0022*/ 	.byte	0x01
	.zero		1


	//----- nvinfo : EIATTR_MERCURY_ISA_VERSION
	.align		4
        /*0024*/ 	.byte	0x03, 0x5f
        /*0026*/ 	.short	0x0101


	//----- nvinfo : EIATTR_COOP_GROUP_MASK_REGIDS
	.align		4
        /*0028*/ 	.byte	0x04, 0x29
        /*002a*/ 	.short	(.L_3149 - .L_3148)


	//   ....[0]....
.L_3148:
        /*002c*/ 	.word	0xffffffff


	//   ....[1]....
        /*0030*/ 	.word	0xffffffff


	//   ....[2]....
        /*0034*/ 	.word	0xffffffff


	//   ....[3]....
        /*0038*/ 	.word	0xffffffff


	//   ....[4]....
        /*003c*/ 	.word	0xffffffff


	//   ....[5]....
        /*0040*/ 	.word	0xffffffff


	//   ....[6]....
        /*0044*/ 	.word	0xffffffff


	//   ....[7]....
        /*0048*/ 	.word	0xffffffff


	//   ....[8]....
        /*004c*/ 	.word	0xffffffff


	//   ....[9]....
        /*0050*/ 	.word	0xffffffff


	//   ....[10]....
        /*0054*/ 	.word	0x05000098


	//   ....[11]....
        /*0058*/ 	.word	0x05000098


	//   ....[12]....
        /*005c*/ 	.word	0x05000098


	//   ....[13]....
        /*0060*/ 	.word	0x05000098


	//   ....[14]....
        /*0064*/ 	.word	0x05000098


	//   ....[15]....
        /*0068*/ 	.word	0x05000098


	//   ....[16]....
        /*006c*/ 	.word	0x05000098


	//   ....[17]....
        /*0070*/ 	.word	0x05000098


	//   ....[18]....
        /*0074*/ 	.word	0x05000098


	//   ....[19]....
        /*0078*/ 	.word	0x05000098


	//----- nvinfo : EIATTR_COOP_GROUP_INSTR_OFFSETS
	.align		4
.L_3149:
        /*007c*/ 	.byte	0x04, 0x28
        /*007e*/ 	.short	(.L_3151 - .L_3150)


	//   ....[0]....
.L_3150:
        /*0080*/ 	.word	0x000016d0


	//   ....[1]....
        /*0084*/ 	.word	0x000016e0


	//   ....[2]....
        /*0088*/ 	.word	0x00001710


	//   ....[3]....
        /*008c*/ 	.word	0x00001720


	//   ....[4]....
        /*0090*/ 	.word	0x00001750


	//   ....[5]....
        /*0094*/ 	.word	0x00001760


	//   ....[6]....
        /*0098*/ 	.word	0x00001790


	//   ....[7]....
        /*009c*/ 	.word	0x000017a0


	//   ....[8]....
        /*00a0*/ 	.word	0x000017d0


	//   ....[9]....
        /*00a4*/ 	.word	0x000017e0


	//   ....[10]....
        /*00a8*/ 	.word	0x00003980


	//   ....[11]....
        /*00ac*/ 	.word	0x00003a20


	//   ....[12]....
        /*00b0*/ 	.word	0x00003a80


	//   ....[13]....
        /*00b4*/ 	.word	0x00003ae0


	//   ....[14]....
        /*00b8*/ 	.word	0x00003b50


	//   ....[15]....
        /*00bc*/ 	.word	0x00003bb0


	//   ....[16]....
        /*00c0*/ 	.word	0x00003c20


	//   ....[17]....
        /*00c4*/ 	.word	0x00003c80


	//   ....[18]....
        /*00c8*/ 	.word	0x00003cf0


	//   ....[19]....
        /*00cc*/ 	.word	0x00003d50


	//----- nvinfo : EIATTR_EXIT_INSTR_OFFSETS
	.align		4
.L_3151:
        /*00d0*/ 	.byte	0x04, 0x1c
        /*00d2*/ 	.short	(.L_3153 - .L_3152)


	//   ....[0]....
.L_3152:
        /*00d4*/ 	.word	0x000038f0


	//   ....[1]....
        /*00d8*/ 	.word	0x00003920


	//----- nvinfo : EIATTR_MAX_THREADS
	.align		4
.L_3153:
        /*00dc*/ 	.byte	0x04, 0x05
        /*00de*/ 	.short	(.L_3155 - .L_3154)
.L_3154:
        /*00e0*/ 	.word	0x00000080
        /*00e4*/ 	.word	0x00000001
        /*00e8*/ 	.word	0x00000001


	//----- nvinfo : EIATTR_CRS_STACK_SIZE
	.align		4
.L_3155:
        /*00ec*/ 	.byte	0x04, 0x1e
        /*00ee*/ 	.short	(.L_3157 - .L_3156)
.L_3156:
        /*00f0*/ 	.word	0x00000000


	//----- nvinfo : EIATTR_CBANK_PARAM_SIZE
	.align		4
.L_3157:
        /*00f4*/ 	.byte	0x03, 0x19
        /*00f6*/ 	.short	0x0128


	//----- nvinfo : EIATTR_PARAM_CBANK
	.align		4
        /*00f8*/ 	.byte	0x04, 0x0a
        /*00fa*/ 	.short	(.L_3159 - .L_3158)
	.align		4
.L_3158:
        /*00fc*/ 	.word	index@(.nv.constant0._ZN10layer_norm13ln_bwd_kernelINS_13Kernel_traitsIf6__halfS2_S2_fjLj768ELj1ELj4ELj1ELj16ENS_18Kernel_traits_baseILj768EfS2_S2_S2_fjLj128EEEEELb1ELb0ELb0ELb0EEEvNS_9BwdParamsE)
        /*0100*/ 	.short	0x0210
        /*0102*/ 	.short	0x0128


	//----- nvinfo : EIATTR_SW_WAR
	.align		4
.L_3159:
        /*0104*/ 	.byte	0x04, 0x36
        /*0106*/ 	.short	(.L_3161 - .L_3160)
.L_3160:
        /*0108*/ 	.word	0x00000008
.L_3161:


//--------------------- .nv.info._ZN10layer_norm13ln_bwd_kernelINS_13Kernel_traitsIf6__halfS2_S2_fjLj768ELj1ELj4ELj1ELj16ENS_18Kernel_traits_baseILj768EfS2_S2_S2_fjLj128EEEEELb1ELb0ELb0ELb1EEEvNS_9BwdParamsE --------------------------
	.section	.nv.info._ZN10layer_norm13ln_bwd_kernelINS_13Kernel_traitsIf6__halfS2_S2_fjLj768ELj1ELj4ELj1ELj16ENS_18Kernel_traits_baseILj768EfS2_S2_S2_fjLj128EEEEELb1ELb0ELb0ELb1EEEvNS_9BwdParamsE,"",@"SHT_CUDA_INFO"
	.sectionflags	@""
	.align	4


	//----- nvinfo : EIATTR_CUDA_API_VERSION
	.align		4
        /*0000*/ 	.byte	0x04, 0x37
        /*0002*/ 	.short	(.L_3163 - .L_3162)
.L_3162:
        /*0004*/ 	.word	0x00000082


	//----- nvinfo : EIATTR_KPARAM_INFO
	.align		4
.L_3163:
        /*0008*/ 	.byte	0x04, 0x17
        /*000a*/ 	.short	(.L_3165 - .L_3164)
.L_3164:
        /*000c*/ 	.word	0x00000000
        /*0010*/ 	.short	0x0000
        /*0012*/ 	.short	0x0000
        /*0014*/ 	.byte	0x00, 0xf0, 0xa1, 0x04


	//----- nvinfo : EIATTR_SPARSE_MMA_MASK
	.align		4
.L_3165:
        /*0018*/ 	.byte	0x03, 0x50
        /*001a*/ 	.short	0x0000


	//----- nvinfo : EIATTR_MAXREG_COUNT
	.align		4
        /*001c*/ 	.byte	0x03, 0x1b
        /*001e*/ 	.short	0x00ff


	//----- nvinfo : EIATTR_NUM_BARRIERS
	.align		4
        /*0020*/ 	.byte	0x02, 0x4c
        /*0022*/ 	.byte	0x01
	.zero		1


	//----- nvinfo : EIATTR_MERCURY_ISA_VERSION
	.align		4
        /*0024*/ 	.byte	0x03, 0x5f
        /*0026*/ 	.short	0x0101


	//----- nvinfo : EIATTR_COOP_GROUP_MASK_REGIDS
	.align		4
        /*0028*/ 	.byte	0x04, 0x29
        /*002a*/ 	.short	(.L_3167 - .L_3166)


	//   ....[0]....
.L_3166:
        /*002c*/ 	.word	0xffffffff


	//   ....[1]....
        /*0030*/ 	.word	0xffffffff


	//   ....[2]....
        /*0034*/ 	.word	0xffffffff


	//   ....[3]....
        /*0038*/ 	.word	0xffffffff


	//   ....[4]....
        /*003c*/ 	.word	0xffffffff


	//   ....[5]....
        /*0040*/ 	.word	0xffffffff


	//   ....[6]....
        /*0044*/ 	.word	0xffffffff


	//   ....[7]....
        /*0048*/ 	.word	0xffffffff


	//   ....[8]....
        /*004c*/ 	.word	0xffffffff


	//   ....[9]....
        /*0050*/ 	.word	0xffffffff


	//   ....[10]....
        /*0054*/ 	.word	0x0500009e


	//   ....[11]....
        /*0058*/ 	.word	0x0500009e


	//   ....[12]....
        /*005c*/ 	.word	0x0500009e


	//   ....[13]....
        /*0060*/ 	.word	0x0500009e


	//   ....[14]....
        /*0064*/ 	.word	0x0500009e


	//   ....[15]....
        /*0068*/ 	.word	0x0500009e


	//   ....[16]....
        /*006c*/ 	.word	0x0500009e


	//   ....[17]....
        /*0070*/ 	.word	0x0500009e


	//   ....[18]....
        /*0074*/ 	.word	0x0500009e


	//   ....[19]....
        /*0078*/ 	.word	0x0500009e


	//----- nvinfo : EIATTR_COOP_GROUP_INSTR_OFFSETS
	.align		4
.L_3167:
        /*007c*/ 	.byte	0x04, 0x28
        /*007e*/ 	.short	(.L_3169 - .L_3168)


	//   ....[0]....
.L_3168:
        /*0080*/ 	.word	0x000016b0


	//   ....[1]....
        /*0084*/ 	.word	0x000016c0


	//   ....[2]....
        /*0088*/ 	.word	0x000016f0


	//   ....[3]....
        /*008c*/ 	.word	0x00001700


	//   ....[4]....
        /*0090*/ 	.word	0x00001730


	//   ....[5]....
        /*0094*/ 	.word	0x00001740


	//   ....[6]....
        /*0098*/ 	.word	0x00001770


	//   ....[7]....
        /*009c*/ 	.word	0x00001780


	//   ....[8]....
        /*00a0*/ 	.word	0x000017b0


	//   ....[9]....
        /*00a4*/ 	.word	0x000017c0


	//   ....[10]....
        /*00a8*/ 	.word	0x00003790


	//   ....[11]....
        /*00ac*/ 	.word	0x00003830


	//   ....[12]....
        /*00b0*/ 	.word	0x000038b0


	//   ....[13]....
        /*00b4*/ 	.word	0x00003920


	//   ....[14]....
        /*00b8*/ 	.word	0x000039a0


	//   ....[15]....
        /*00bc*/ 	.word	0x00003a10


	//   ....[16]....
        /*00c0*/ 	.word	0x00003a90


	//   ....[17]....
        /*00c4*/ 	.word	0x00003b00


	//   ....[18]....
        /*00c8*/ 	.word	0x00003b80


	//   ....[19]....
        /*00cc*/ 	.word	0x00003be0


	//----- nvinfo : EIATTR_EXIT_INSTR_OFFSETS
	.align		4
.L_3169:
        /*00d0*/ 	.byte	0x04, 0x1c
        /*00d2*/ 	.short	(.L_3171 - .L_3170)


	//   ....[0]....
.L_3170:
        /*00d4*/ 	.word	0x00003730


	//----- nvinfo : EIATTR_MAX_THREADS
	.align		4
.L_3171:
        /*00d8*/ 	.byte	0x04, 0x05
        /*00da*/ 	.short	(.L_3173 - .L_3172)
.L_3172:
        /*00dc*/ 	.word	0x00000080
        /*00e0*/ 	.word	0x00000001
        /*00e4*/ 	.word	0x00000001


	//----- nvinfo : EIATTR_CRS_STACK_SIZE
	.align		4
.L_3173:
        /*00e8*/ 	.byte	0x04, 0x1e
        /*00ea*/ 	.short	(.L_3175 - .L_3174)
.L_3174:
        /*00ec*/ 	.word	0x00000000


	//----- nvinfo : EIATTR_CBANK_PARAM_SIZE
	.align		4
.L_3175:
        /*00f0*/ 	.byte	0x03, 0x19
        /*00f2*/ 	.short	0x0128


	//----- nvinfo : EIATTR_PARAM_CBANK
	.align		4
        /*00f4*/ 	.byte	0x04, 0x0a
        /*00f6*/ 	.short	(.L_3177 - .L_3176)
	.align		4
.L_3176:
        /*00f8*/ 	.word	index@(.nv.constant0._ZN10layer_norm13ln_bwd_kernelINS_13Kernel_traitsIf6__halfS2_S2_fjLj768ELj1ELj4ELj1ELj16ENS_18Kernel_traits_baseILj768EfS2_S2_S2_fjLj128EEEEELb1ELb0ELb0ELb1EEEvNS_9BwdParamsE)
        /*00fc*/ 	.short	0x0210
        /*00fe*/ 	.short	0x0128


	//----- nvinfo : EIATTR_SW_WAR
	.align		4
.L_3177:
        /*0100*/ 	.byte	0x04, 0x36
        /*0102*/ 	.short	(.L_3179 - .L_3178)
.L_3178:
        /*0104*/ 	.word	0x00000008
.L_3179:


//--------------------- .nv.info._ZN10layer_norm22ln_bwd_finalize_kernelINS_22Kernel_traits_finalizeILj768Ef6__halfS2_S2_fjLb0ELj1024ELj4ENS_18Kernel_traits_baseILj768EfS2_S2_S2_fjLj1024EEEEELb0ELb0EEEvNS_9BwdParamsE --------------------------
	.section	.nv.info._ZN10layer_norm22ln_bwd_finalize_kernelINS_22Kernel_traits_finalizeILj768Ef6__halfS2_S2_fjLb0ELj1024ELj4ENS_18Kernel_traits_baseILj768EfS2_S2_S2_fjLj1024EEEEELb0ELb0EEEvNS_9BwdParamsE,"",@"SHT_CUDA_INFO"
	.sectionflags	@""
	.align	4


	//----- nvinfo : EIATTR_CUDA_API_VERSION
	.align		4
        /*0000*/ 	.byte	0x04, 0x37
        /*0002*/ 	.short	(.L_3181 - .L_3180)
.L_3180:
        /*0004*/ 	.word	0x00000082


	//----- nvinfo : EIATTR_KPARAM_INFO
	.align		4
.L_3181:
        /*0008*/ 	.byte	0x04, 0x17
        /*000a*/ 	.short	(.L_3183 - .L_3182)
.L_3182:
        /*000c*/ 	.word	0x00000000
        /*0010*/ 	.short	0x0000
        /*0012*/ 	.short	0x0000
        /*0014*/ 	.byte	0x00, 0xf0, 0xa1, 0x04


	//----- nvinfo : EIATTR_SPARSE_MMA_MASK
	.align		4
.L_3183:
        /*0018*/ 	.byte	0x03, 0x50
        /*001a*/ 	.short	0x0000


	//----- nvinfo : EIATTR_MAXREG_COUNT
	.align		4
        /*001c*/ 	.byte	0x03, 0x1b
        /*001e*/ 	.short	0x0040


	//----- nvinfo : EIATTR_NUM_BARRIERS
	.align		4
        /*0020*/ 	.byte	0x02, 0x4c
        /*0022*/ 	.byte	0x01
	.zero		1


	//----- nvinfo : EIATTR_MERCURY_ISA_VERSION
	.align		4
        /*0024*/ 	.byte	0x03, 0x5f
        /*0026*/ 	.short	0x0101


	//----- nvinfo : EIATTR_COOP_GROUP_MASK_REGIDS
	.align		4
        /*0028*/ 	.byte	0x04, 0x29
        /*002a*/ 	.short	(.L_3185 - .L_3184)


	//   ....[0]....
.L_3184:
        /*002c*/ 	.word	0xffffffff


	//   ....[1]....
        /*0030*/ 	.word	0xffffffff


	//   ....[2]....
        /*0034*/ 	.word	0xffffffff


	//   ....[3]....
        /*0038*/ 	.word	0xffffffff


	//   ....[4]....
        /*003c*/ 	.word	0xffffffff


	//   ....[5]....
        /*0040*/ 	.word	0xffffffff


	//   ....[6]....
        /*0044*/ 	.word	0xffffffff


	//   ....[7]....
        /*0048*/ 	.word	0xffffffff


	//   ....[8]....
        /*004c*/ 	.word	0xffffffff


	//   ....[9]....
        /*0050*/ 	.word	0xffffffff


	//   ....[10]....
        /*0054*/ 	.word	0x05000013


	//   ....[11]....
        /*0058*/ 	.word	0x05000013


	//   ....[12]....
        /*005c*/ 	.word	0x05000013


	//   ....[13]....
        /*0060*/ 	.word	0x05000013


	//   ....[14]....
        /*0064*/ 	.word	0x05000013


	//   ....[15]....
        /*0068*/ 	.word	0x05000013


	//   ....[16]....
        /*006c*/ 	.word	0x05000013


	//   ....[17]....
        /*0070*/ 	.word	0x05000013


	//   ....[18]....
        /*0074*/ 	.word	0x05000013


	//   ....[19]....
        /*0078*/ 	.word	0x05000013


	//----- nvinfo : EIATTR_COOP_GROUP_INSTR_OFFSETS
	.align		4
.L_3185:
        /*007c*/ 	.byte	0x04, 0x28
        /*007e*/ 	.short	(.L_3187 - .L_3186)


	//   ....[0]....
.L_3186:
        /*0080*/ 	.word	0x000008e0


	//   ....[1]....
        /*0084*/ 	.word	0x000008f0


	//   ....[2]....
        /*0088*/ 	.word	0x00000920


	//   ....[3]....
        /*008c*/ 	.word	0x00000930


	//   ....[4]....
        /*0090*/ 	.word	0x00000960


	//   ....[5]....
        /*0094*/ 	.word	0x00000970


	//   ....[6]....
        /*0098*/ 	.word	0x000009a0


	//   ....[7]....
        /*009c*/ 	.word	0x000009b0


	//   ....[8]....
        /*00a0*/ 	.word	0x000009e0


	//   ....[9]....
        /*00a4*/ 	.word	0x000009f0


	//   ....[10]....
        /*00a8*/ 	.word	0x00000bf0


	//   ....[11]....
        /*00ac*/ 	.word	0x00000c60


	//   ....[12]....
        /*00b0*/ 	.word	0x00000cd0


	//   ....[13]....
        /*00b4*/ 	.word	0x00000d40


	//   ....[14]....
        /*00b8*/ 	.word	0x00000db0


	//   ....[15]....
        /*00bc*/ 	.word	0x00000e10


	//   ....[16]....
        /*00c0*/ 	.word	0x00000e80


	//   ....[17]....
        /*00c4*/ 	.word	0x00000ef0


	//   ....[18]....
        /*00c8*/ 	.word	0x00000f60


	//   ....[19]....
        /*00cc*/ 	.word	0x00000fd0


	//----- nvinfo : EIATTR_EXIT_INSTR_OFFSETS
	.align		4
.L_3187:
        /*00d0*/ 	.byte	0x04, 0x1c
        /*00d2*/ 	.short	(.L_3189 - .L_3188)


	//   ....[0]....
.L_3188:
        /*00d4*/ 	.word	0x00000070


	//   ....[1]....
        /*00d8*/ 	.word	0x00000b90


	//----- nvinfo : EIATTR_MAX_THREADS
	.align		4
.L_3189:
        /*00dc*/ 	.byte	0x04, 0x05
        /*00de*/ 	.short	(.L_3191 - .L_3190)
.L_3190:
        /*00e0*/ 	.word	0x00000400
        /*00e4*/ 	.word	0x00000001
        /*00e8*/ 	.word	0x00000001


	//----- nvinfo : EIATTR_CRS_STACK_SIZE
	.align		4
.L_3191:
        /*00ec*/ 	.byte	0x04, 0x1e
        /*00ee*/ 	.short	(.L_3193 - .L_3192)
.L_3192:
        /*00f0*/ 	.word	0x00000000


	//----- nvinfo : EIATTR_CBANK_PARAM_SIZE
	.align		4
.L_3193:
        /*00f4*/ 	.byte	0x03, 0x19
        /*00f6*/ 	.short	0x0128


	//----- nvinfo : EIATTR_PARAM_CBANK
	.align		4
        /*00f8*/ 	.byte	0x04, 0x0a
        /*00fa*/ 	.short	(.L_3195 - .L_3194)
	.align		4
.L_3194:
        /*00fc*/ 	.word	index@(.nv.constant0._ZN10layer_norm22ln_bwd_finalize_kernelINS_22Kernel_traits_finalizeILj768Ef6__halfS2_S2_fjLb0ELj1024ELj4ENS_18Kernel_traits_baseILj768EfS2_S2_S2_fjLj1024EEEEELb0ELb0EEEvNS_9BwdParamsE)
        /*0100*/ 	.short	0x0210
        /*0102*/ 	.short	0x0128


	//----- nvinfo : EIATTR_SW_WAR
	.align		4
.L_3195:
        /*0104*/ 	.byte	0x04, 0x36
        /*0106*/ 	.short	(.L_3197 - .L_3196)
.L_3196:
        /*0108*/ 	.word	0x00000008
.L_3197:


//--------------------- .nv.info._ZN10layer_norm13ln_bwd_kernelINS_13Kernel_traitsIf6__halfS2_S2_fjLj768ELj1ELj4ELj1ELj16ENS_18Kernel_traits_baseILj768EfS2_S2_S2_fjLj128EEEEELb1ELb0ELb1ELb0EEEvNS_9BwdParamsE --------------------------
	.section	.nv.info._ZN10layer_norm13ln_bwd_kernelINS_13Kernel_traitsIf6__halfS2_S2_fjLj768ELj1ELj4ELj1ELj16ENS_18Kernel_traits_baseILj768EfS2_S2_S2_fjLj128EEEEELb1ELb0ELb1ELb0EEEvNS_9BwdParamsE,"",@"SHT_CUDA_INFO"
	.sectionflags	@""
	.align	4


	//----- nvinfo : EIATTR_CUDA_API_VERSION
	.align		4
        /*0000*/ 	.byte	0x04, 0x37
        /*0002*/ 	.short	(.L_3199 - .L_3198)
.L_3198:
        /*0004*/ 	.word	0x00000082


	//----- nvinfo : EIATTR_KPARAM_INFO
	.align		4
.L_3199:
        /*0008*/ 	.byte	0x04, 0x17
        /*000a*/ 	.short	(.L_3201 - .L_3200)
.L_3200:
        /*000c*/ 	.word	0x00000000
        /*0010*/ 	.short	0x0000
        /*0012*/ 	.short	0x0000
        /*0014*/ 	.byte	0x00, 0xf0, 0xa1, 0x04


	//----- nvinfo : EIATTR_SPARSE_MMA_MASK
	.align		4
.L_3201:
        /*0018*/ 	.byte	0x03, 0x50
        /*001a*/ 	.short	0x0000


	//----- nvinfo : EIATTR_MAXREG_COUNT
	.align		4
        /*001c*/ 	.byte	0x03, 0x1b
        /*001e*/ 	.short	0x00ff


	//----- nvinfo : EIATTR_NUM_BARRIERS
	.align		4
        /*0020*/ 	.byte	0x02, 0x4c
        /*0022*/ 	.byte	0x01
	.zero		1


	//----- nvinfo : EIATTR_MERCURY_ISA_VERSION
	.align		4
        /*0024*/ 	.byte	0x03, 0x5f
        /*0026*/ 	.short	0x0101


	//----- nvinfo : EIATTR_COOP_GROUP_MASK_REGIDS
	.align		4
        /*0028*/ 	.byte	0x04, 0x29
        /*002a*/ 	.short	(.L_3203 - .L_3202)


	//   ....[0]....
.L_3202:
        /*002c*/ 	.word	0xffffffff


	//   ....[1]....
        /*0030*/ 	.word	0xffffffff


	//   ....[2]....
        /*0034*/ 	.word	0xffffffff


	//   ....[3]....
        /*0038*/ 	.word	0xffffffff


	//   ....[4]....
        /*003c*/ 	.word	0xffffffff


	//   ....[5]....
        /*0040*/ 	.word	0xffffffff


	//   ....[6]....
        /*0044*/ 	.word	0xffffffff


	//   ....[7]....
        /*0048*/ 	.word	0xffffffff


	//   ....[8]....
        /*004c*/ 	.word	0xffffffff


	//   ....[9]....
        /*0050*/ 	.word	0xffffffff


	//   ....[10]....
        /*0054*/ 	.word	0x0500006e


	//   ....[11]....
        /*0058*/ 	.word	0x0500006e


	//   ....[12]....
        /*005c*/ 	.word	0x0500006e


	//   ....[13]....
        /*0060*/ 	.word	0x0500006e


	//   ....[14]....
        /*0064*/ 	.word	0x0500006e


	//   ....[15]....
        /*0068*/ 	.word	0x0500006e


	//   ....[16]....
        /*006c*/ 	.word	0x0500006e


	//   ....[17]....
        /*0070*/ 	.word	0x0500006e


	//   ....[18]....
        /*0074*/ 	.word	0x0500006e


	//   ....[19]....
        /*0078*/ 	.word	0x0500006e


	//----- nvinfo : EIATTR_COOP_GROUP_INSTR_OFFSETS
	.align		4
.L_3203:
        /*007c*/ 	.byte	0x04, 0x28
        /*007e*/ 	.short	(.L_3205 - .L_3204)


	//   ....[0]....
.L_3204:
        /*0080*/ 	.word	0x00001a60


	//   ....[1]....
        /*0084*/ 	.word	0x00001a70


	//   ....[2]....
        /*0088*/ 	.word	0x00001aa0


	//   ....[3]....
        /*008c*/ 	.word	0x00001ab0


	//   ....[4]....
        /*0090*/ 	.word	0x00001ae0


	//   ....[5]....
        /*0094*/ 	.word	0x00001af0


	//   ....[6]....
        /*0098*/ 	.word	0x00001b20


	//   ....[7]....
        /*009c*/ 	.word	0x00001b30


	//   ....[8]....
        /*00a0*/ 	.word	0x00001b60


	//   ....[9]....
        /*00a4*/ 	.word	0x00001b70


	//   ....[10]....
        /*00a8*/ 	.word	0x00004f20


	//   ....[11]....
        /*00ac*/ 	.word	0x00004fc0


	//   ....[12]....
        /*00b0*/ 	.word	0x00005020


	//   ....[13]....
        /*00b4*/ 	.word	0x00005080


	//   ....[14]....
        /*00b8*/ 	.word	0x000050f0


	//   ....[15]....
        /*00bc*/ 	.word	0x00005150


	//   ....[16]....
        /*00c0*/ 	.word	0x000051c0


	//   ....[17]....
        /*00c4*/ 	.word	0x00005220


	//   ....[18]....
        /*00c8*/ 	.word	0x00005290


	//   ....[19]....
        /*00cc*/ 	.word	0x000052f0


	//----- nvinfo : EIATTR_EXIT_INSTR_OFFSETS
	.align		4
.L_3205:
        /*00d0*/ 	.byte	0x04, 0x1c
        /*00d2*/ 	.short	(.L_3207 - .L_3206)


	//   ....[0]....
.L_3206:
        /*00d4*/ 	.word	0x00004e90


	//   ....[1]....
        /*00d8*/ 	.word	0x00004ec0


	//----- nvinfo : EIATTR_MAX_THREADS
	.align		4
.L_3207:
        /*00dc*/ 	.byte	0x04, 0x05
        /*00de*/ 	.short	(.L_3209 - .L_3208)
.L_3208:
        /*00e0*/ 	.word	0x00000080
        /*00e4*/ 	.word	0x00000001
        /*00e8*/ 	.word	0x00000001


	//----- nvinfo : EIATTR_CRS_STACK_SIZE
	.align		4
.L_3209:
        /*00ec*/ 	.byte	0x04, 0x1e
        /*00ee*/ 	.short	(.L_3211 - .L_3210)
.L_3210:
        /*00f0*/ 	.word	0x00000000


	//----- nvinfo : EIATTR_CBANK_PARAM_SIZE
	.align		4
.L_3211:
        /*00f4*/ 	.byte	0x03, 0x19
        /*00f6*/ 	.short	0x0128


	//----- nvinfo : EIATTR_PARAM_CBANK
	.align		4
        /*00f8*/ 	.byte	0x04, 0x0a
        /*00fa*/ 	.short	(.L_3213 - .L_3212)
	.align		4
.L_3212:
        /*00fc*/ 	.word	index@(.nv.constant0._ZN10layer_norm13ln_bwd_kernelINS_13Kernel_traitsIf6__halfS2_S2_fjLj768ELj1ELj4ELj1ELj16ENS_18Kernel_traits_baseILj768EfS2_S2_S2_fjLj128EEEEELb1ELb0ELb1ELb0EEEvNS_9BwdParamsE)
        /*0100*/ 	.short	0x0210
        /*0102*/ 	.short	0x0128


	//----- nvinfo : EIATTR_SW_WAR
	.align		4
.L_3213:
        /*0104*/ 	.byte	0x04, 0x36
        /*0106*/ 	.short	(.L_3215 - .L_3214)
.L_3214:
        /*0108*/ 	.word	0x00000008
.L_3215:


//--------------------- .nv.info._ZN10layer_norm22ln_bwd_finalize_kernelINS_22Kernel_traits_finalizeILj768Ef6__halfS2_S2_fjLb0ELj1024ELj4ENS_18Kernel_traits_baseILj768EfS2_S2_S2_fjLj1024EEEEELb0ELb1EEEvNS_9BwdParamsE --------------------------
	.section	.nv.info._ZN10layer_norm22ln_bwd_finalize_kernelINS_22Kernel_traits_finalizeILj768Ef6__halfS2_S2_fjLb0ELj1024ELj4ENS_18Kernel_traits_baseILj768EfS2_S2_S2_fjLj1024EEEEELb0ELb1EEEvNS_9BwdParamsE,"",@"SHT_CUDA_INFO"
	.sectionflags	@""
	.align	4


	//----- nvinfo : EIATTR_CUDA_API_VERSION
	.align		4
        /*0000*/ 	.byte	0x04, 0x37
        /*0002*/ 	.short	(.L_3217 - .L_3216)
.L_3216:
        /*0004*/ 	.word	0x00000082


	//----- nvinfo : EIATTR_KPARAM_INFO
	.align		4
.L_3217:
        /*0008*/ 	.byte	0x04, 0x17
        /*000a*/ 	.short	(.L_3219 - .L_3218)
.L_3218:
        /*000c*/ 	.word	0x00000000
        /*0010*/ 	.short	0x0000
        /*0012*/ 	.short	0x0000
        /*0014*/ 	.byte	0x00, 0xf0, 0xa1, 0x04


	//----- nvinfo : EIATTR_SPARSE_MMA_MASK
	.align		4
.L_3219:
        /*0018*/ 	.byte	0x03, 0x50
        /*001a*/ 	.short	0x0000


	//----- nvinfo : EIATTR_MAXREG_COUNT
	.align		4
        /*001c*/ 	.byte	0x03, 0x1b
        /*001e*/ 	.short	0x0040


	//----- nvinfo : EIATTR_NUM_BARRIERS
	.align		4
        /*0020*/ 	.byte	0x02, 0x4c
        /*0022*/ 	.byte	0x01
	.zero		1


	//----- nvinfo : EIATTR_MERCURY_ISA_VERSION
	.align		4
        /*0024*/ 	.byte	0x03, 0x5f
        /*0026*/ 	.short	0x0101


	//----- nvinfo : EIATTR_COOP_GROUP_MASK_REGIDS
	.align		4
        /*0028*/ 	.byte	0x04, 0x29
        /*002a*/ 	.short	(.L_3221 - .L_3220)


	//   ....[0]....
.L_3220:
        /*002c*/ 	.word	0xffffffff


	//   ....[1]....
        /*0030*/ 	.word	0xffffffff


	//   ....[2]....
        /*0034*/ 	.word	0xffffffff


	//   ....[3]....
        /*0038*/ 	.word	0xffffffff


	//   ....[4]....
        /*003c*/ 	.word	0xffffffff


	//   ....[5]....
        /*0040*/ 	.word	0xffffffff


	//   ....[6]....
        /*0044*/ 	.word	0xffffffff


	//   ....[7]....
        /*0048*/ 	.word	0xffffffff


	//   ....[8]....
        /*004c*/ 	.word	0xffffffff


	//   ....[9]....
        /*0050*/ 	.word	0xffffffff


	//   ....[10]....
        /*0054*/ 	.word	0x05000011


	//   ....[11]....
        /*0058*/ 	.word	0x05000011


	//   ....[12]....
        /*005c*/ 	.word	0x05000011


	//   ....[13]....
        /*0060*/ 	.word	0x05000011


	//   ....[14]....
        /*0064*/ 	.word	0x05000011


	//   ....[15]....
        /*0068*/ 	.word	0x05000011


	//   ....[16]....
        /*006c*/ 	.word	0x05000011


	//   ....[17]....
        /*0070*/ 	.word	0x05000011


	//   ....[18]....
        /*0074*/ 	.word	0x05000011


	//   ....[19]....
        /*0078*/ 	.word	0x05000011


	//----- nvinfo : EIATTR_COOP_GROUP_INSTR_OFFSETS
	.align		4
.L_3221:
        /*007c*/ 	.byte	0x04, 0x28
        /*007e*/ 	.short	(.L_3223 - .L_3222)


	//   ....[0]....
.L_3222:
        /*0080*/ 	.word	0x000008e0


	//   ....[1]....
        /*0084*/ 	.word	0x000008f0


	//   ....[2]....
        /*0088*/ 	.word	0x00000920


	//   ....[3]....
        /*008c*/ 	.word	0x00000930


	//   ....[4]....
        /*0090*/ 	.word	0x00000960


	//   ....[5]....
        /*0094*/ 	.word	0x00000970


	//   ....[6]....
        /*0098*/ 	.word	0x000009a0


	//   ....[7]....
        /*009c*/ 	.word	0x000009b0


	//   ....[8]....
        /*00a0*/ 	.word	0x000009e0


	//   ....[9]....
        /*00a4*/ 	.word	0x000009f0


	//   ....[10]....
        /*00a8*/ 	.word	0x00000ba0


	//   ....[11]....
        /*00ac*/ 	.word	0x00000c10


	//   ....[12]....
        /*00b0*/ 	.word	0x00000c80


	//   ....[13]....
        /*00b4*/ 	.word	0x00000cf0


	//   ....[14]....
        /*00b8*/ 	.word	0x00000d60


	//   ....[15]....
        /*00bc*/ 	.word	0x00000dc0


	//   ....[16]....
        /*00c0*/ 	.word	0x00000e30


	//   ....[17]....
        /*00c4*/ 	.word	0x00000ea0


	//   ....[18]....
        /*00c8*/ 	.word	0x00000f10


	//   ....[19]....
        /*00cc*/ 	.word	0x00000f80


	//----- nvinfo : EIATTR_EXIT_INSTR_OFFSETS
	.align		4
.L_3223:
        /*00d0*/ 	.byte	0x04, 0x1c
        /*00d2*/ 	.short	(.L_3225 - .L_3224)


	//   ....[0]....
.L_3224:
        /*00d4*/ 	.word	0x00000070


	//   ....[1]....
        /*00d8*/ 	.word	0x00000b40


	//----- nvinfo : EIATTR_MAX_THREADS
	.align		4
.L_3225:
        /*00dc*/ 	.byte	0x04, 0x05
        /*00de*/ 	.short	(.L_3227 - .L_3226)
.L_3226:
        /*00e0*/ 	.word	0x00000400
        /*00e4*/ 	.word	0x00000001
        /*00e8*/ 	.word	0x00000001


	//----- nvinfo : EIATTR_CRS_STACK_SIZE
	.align		4
.L_3227:
        /*00ec*/ 	.byte	0x04, 0x1e
        /*00ee*/ 	.short	(.L_3229 - .L_3228)
.L_3228:
        /*00f0*/ 	.word	0x00000000


	//----- nvinfo : EIATTR_CBANK_PARAM_SIZE
	.align		4
.L_3229:
        /*00f4*/ 	.byte	0x03, 0x19
        /*00f6*/ 	.short	0x0128


	//----- nvinfo : EIATTR_PARAM_CBANK
	.align		4
        /*00f8*/ 	.byte	0x04, 0x0a
        /*00fa*/ 	.short	(.L_3231 - .L_3230)
	.align		4
.L_3230:
        /*00fc*/ 	.word	index@(.nv.constant0._ZN10layer_norm22ln_bwd_finalize_kernelINS_22Kernel_traits_finalizeILj768Ef6__halfS2_S2_fjLb0ELj1024ELj4ENS_18Kernel_traits_baseILj768EfS2_S2_S2_fjLj1024EEEEELb0ELb1EEEvNS_9BwdParamsE)
        /*0100*/ 	.short	0x0210
        /*0102*/ 	.short	0x0128


	//----- nvinfo : EIATTR_SW_WAR
	.align		4
.L_3231:
        /*0104*/ 	.byte	0x04, 0x36
        /*0106*/ 	.short	(.L_3233 - .L_3232)
.L_3232:
        /*0108*/ 	.word	0x00000008
.L_3233:


//--------------------- .nv.info._ZN10layer_norm13ln_bwd_kernelINS_13Kernel_traitsIf6__halfS2_S2_fjLj768ELj1ELj4ELj1ELj16ENS_18Kernel_traits_baseILj768EfS2_S2_S2_fjLj128EEEEELb1ELb0ELb1ELb1EEEvNS_9BwdParamsE --------------------------
	.section	.nv.info._ZN10layer_norm13ln_bwd_kernelINS_13Kernel_traitsIf6__halfS2_S2_fjLj768ELj1ELj4ELj1ELj16ENS_18Kernel_traits_baseILj768EfS2_S2_S2_fjLj128EEEEELb1ELb0ELb1ELb1EEEvNS_9BwdParamsE,"",@"SHT_CUDA_INFO"
	.sectionflags	@""
	.align	4


	//----- nvinfo : EIATTR_CUDA_API_VERSION
	.align		4
        /*0000*/ 	.byte	0x04, 0x37
        /*0002*/ 	.short	(.L_3235 - .L_3234)
.L_3234:
        /*0004*/ 	.word	0x00000082


	//----- nvinfo : EIATTR_KPARAM_INFO
	.align		4
.L_3235:
        /*0008*/ 	.byte	0x04, 0x17
        /*000a*/ 	.short	(.L_3237 - .L_3236)
.L_3236:
        /*000c*/ 	.word	0x00000000
        /*0010*/ 	.short	0x0000
        /*0012*/ 	.short	0x0000
        /*0014*/ 	.byte	0x00, 0xf0, 0xa1, 0x04


	//----- nvinfo : EIATTR_SPARSE_MMA_MASK
	.align		4
.L_3237:
        /*0018*/ 	.byte	0x03, 0x50
        /*001a*/ 	.short	0x0000


	//----- nvinfo : EIATTR_MAXREG_COUNT
	.align		4
        /*001c*/ 	.byte	0x03, 0x1b
        /*001e*/ 	.short	0x00ff


	//----- nvinfo : EIATTR_NUM_BARRIERS
	.align		4
        /*0020*/ 	.byte	0x02, 0x4c
        /*0022*/ 	.byte	0x01
	.zero		1


	//----- nvinfo : EIATTR_MERCURY_ISA_VERSION
	.align		4
        /*0024*/ 	.byte	0x03, 0x5f
        /*0026*/ 	.short	0x0101


	//----- nvinfo : EIATTR_COOP_GROUP_MASK_REGIDS
	.align		4
        /*0028*/ 	.byte	0x04, 0x29
        /*002a*/ 	.short	(.L_3239 - .L_3238)


	//   ....[0]....
.L_3238:
        /*002c*/ 	.word	0xffffffff


	//   ....[1]....
        /*0030*/ 	.word	0xffffffff


	//   ....[2]....
        /*0034*/ 	.word	0xffffffff


	//   ....[3]....
        /*0038*/ 	.word	0xffffffff


	//   ....[4]....
        /*003c*/ 	.word	0xffffffff


	//   ....[5]....
        /*0040*/ 	.word	0xffffffff


	//   ....[6]....
        /*0044*/ 	.word	0xffffffff


	//   ....[7]....
        /*0048*/ 	.word	0xffffffff


	//   ....[8]....
        /*004c*/ 	.word	0xffffffff


	//   ....[9]....
        /*0050*/ 	.word	0xffffffff


	//   ....[10]....
        /*0054*/ 	.word	0x050000aa


	//   ....[11]....
        /*0058*/ 	.word	0x050000aa


	//   ....[12]....
        /*005c*/ 	.word	0x050000aa


	//   ....[13]....
        /*0060*/ 	.word	0x050000aa


	//   ....[14]....
        /*0064*/ 	.word	0x050000aa


	//   ....[15]....
        /*0068*/ 	.word	0x050000aa


	//   ....[16]....
        /*006c*/ 	.word	0x050000aa


	//   ....[17]....
        /*0070*/ 	.word	0x050000aa


	//   ....[18]....
        /*0074*/ 	.word	0x050000aa


	//   ....[19]....
        /*0078*/ 	.word	0x050000aa


	//----- nvinfo : EIATTR_COOP_GROUP_INSTR_OFFSETS
	.align		4
.L_3239:
        /*007c*/ 	.byte	0x04, 0x28
        /*007e*/ 	.short	(.L_3241 - .L_3240)


	//   ....[0]....
.L_3240:
        /*0080*/ 	.word	0x000018e0


	//   ....[1]....
        /*0084*/ 	.word	0x00001900


	//   ....[2]....
        /*0088*/ 	.word	0x00001910


	//   ....[3]....
        /*008c*/ 	.word	0x00001940


	//   ....[4]....
        /*0090*/ 	.word	0x00001950


	//   ....[5]....
        /*0094*/ 	.word	0x00001980


	//   ....[6]....
        /*0098*/ 	.word	0x00001990


	//   ....[7]....
        /*009c*/ 	.word	0x000019c0


	//   ....[8]....
        /*00a0*/ 	.word	0x000019d0


	//   ....[9]....
        /*00a4*/ 	.word	0x000019f0


	//   ....[10]....
        /*00a8*/ 	.word	0x00004890


	//   ....[11]....
        /*00ac*/ 	.word	0x00004920


	//   ....[12]....
        /*00b0*/ 	.word	0x00004990


	//   ....[13]....
        /*00b4*/ 	.word	0x000049f0


	//   ....[14]....
        /*00b8*/ 	.word	0x00004a60


	//   ....[15]....
        /*00bc*/ 	.word	0x00004ac0


	//   ....[16]....
        /*00c0*/ 	.word	0x00004b30


	//   ....[17]....
        /*00c4*/ 	.word	0x00004b90


	//   ....[18]....
        /*00c8*/ 	.word	0x00004c00


	//   ....[19]....
        /*00cc*/ 	.word	0x00004c60


	//----- nvinfo : EIATTR_EXIT_INSTR_OFFSETS
	.align		4
.L_3241:
        /*00d0*/ 	.byte	0x04, 0x1c
        /*00d2*/ 	.short	(.L_3243 - .L_3242)


	//   ....[0]....
.L_3242:
        /*00d4*/ 	.word	0x00004820


	//----- nvinfo : EIATTR_MAX_THREADS
	.align		4
.L_3243:
        /*00d8*/ 	.byte	0x04, 0x05
        /*00da*/ 	.short	(.L_3245 - .L_3244)
.L_3244:
        /*00dc*/ 	.word	0x00000080
        /*00e0*/ 	.word	0x00000001
        /*00e4*/ 	.word	0x00000001


	//----- nvinfo : EIATTR_CRS_STACK_SIZE
	.align		4
.L_3245:
        /*00e8*/ 	.byte	0x04, 0x1e
        /*00ea*/ 	.short	(.L_3247 - .L_3246)
.L_3246:
        /*00ec*/ 	.word	0x00000000


	//----- nvinfo : EIATTR_CBANK_PARAM_SIZE
	.align		4
.L_3247:
        /*00f0*/ 	.byte	0x03, 0x19
        /*00f2*/ 	.short	0x0128


	//----- nvinfo : EIATTR_PARAM_CBANK
	.align		4
        /*00f4*/ 	.byte	0x04, 0x0a
        /*00f6*/ 	.short	(.L_3249 - .L_3248)
	.align		4
.L_3248:
        /*00f8*/ 	.word	index@(.nv.constant0._ZN10layer_norm13ln_bwd_kernelINS_13Kernel_traitsIf6__halfS2_S2_fjLj768ELj1ELj4ELj1ELj16ENS_18Kernel_traits_baseILj768EfS2_S2_S2_fjLj128EEEEELb1ELb0ELb1ELb1EEEvNS_9BwdParamsE)
        /*00fc*/ 	.short	0x0210
        /*00fe*/ 	.short	0x0128


	//----- nvinfo : EIATTR_SW_WAR
	.align		4
.L_3249:
        /*0100*/ 	.byte	0x04, 0x36
        /*0102*/ 	.short	(.L_3251 - .L_3250)
.L_3250:
        /*0104*/ 	.word	0x00000008
.L_3251:


//--------------------- .nv.info._ZN10layer_norm13ln_bwd_kernelINS_13Kernel_traitsIf6__halfS2_S2_fjLj768ELj1ELj4ELj1ELj16ENS_18Kernel_traits_baseILj768EfS2_S2_S2_fjLj128EEEEELb1ELb1ELb0ELb0EEEvNS_9BwdParamsE --------------------------
	.section	.nv.info._ZN10layer_norm13ln_bwd_kernelINS_13Kernel_traitsIf6__halfS2_S2_fjLj768ELj1ELj4ELj1ELj16ENS_18Kernel_traits_baseILj768EfS2_S2_S2_fjLj128EEEEELb1ELb1ELb0ELb0EEEvNS_9BwdParamsE,"",@"SHT_CUDA_INFO"
	.sectionflags	@""
	.align	4


	//----- nvinfo : EIATTR_CUDA_API_VERSION
	.align		4
        /*0000*/ 	.byte	0x04, 0x37
        /*0002*/ 	.short	(.L_3253 - .L_3252)
.L_3252:
        /*0004*/ 	.word	0x00000082


	//----- nvinfo : EIATTR_KPARAM_INFO
	.align		4
.L_3253:
        /*0008*/ 	.byte	0x04, 0x17
        /*000a*/ 	.short	(.L_3255 - .L_3254)
.L_3254:
        /*000c*/ 	.word	0x00000000
        /*0010*/ 	.short	0x0000
        /*0012*/ 	.short	0x0000
        /*0014*/ 	.byte	0x00, 0xf0, 0xa1, 0x04


	//----- nvinfo : EIATTR_SPARSE_MMA_MASK
	.align		4
.L_3255:
        /*0018*/ 	.byte	0x03, 0x50
        /*001a*/ 	.short	0x0000


	//----- nvinfo : EIATTR_MAXREG_COUNT
	.align		4
        /*001c*/ 	.byte	0x03, 0x1b
        /*001e*/ 	.short	0x00ff


	//----- nvinfo : EIATTR_NUM_BARRIERS
	.align		4
        /*0020*/ 	.byte	0x02, 0x4c
        /*0022*/ 	.byte	0x01
	.zero		1


	//----- nvinfo : EIATTR_MERCURY_ISA_VERSION
	.align		4
        /*0024*/ 	.byte	0x03, 0x5f
        /*0026*/ 	.short	0x0101


	//----- nvinfo : EIATTR_COOP_GROUP_MASK_REGIDS
	.align		4
        /*0028*/ 	.byte	0x04, 0x29
        /*002a*/ 	.short	(.L_3257 - .L_3256)


	//   ....[0]....
.L_3256:
        /*002c*/ 	.word	0xffffffff


	//   ....[1]....
        /*0030*/ 	.word	0xffffffff


	//   ....[2]....
        /*0034*/ 	.word	0xffffffff


	//   ....[3]....
        /*0038*/ 	.word	0xffffffff


	//   ....[4]....
        /*003c*/ 	.word	0xffffffff


	//   ....[5]....
        /*0040*/ 	.word	0xffffffff


	//   ....[6]....
        /*0044*/ 	.word	0xffffffff


	//   ....[7]....
        /*0048*/ 	.word	0xffffffff


	//   ....[8]....
        /*004c*/ 	.word	0xffffffff


	//   ....[9]....
        /*0050*/ 	.word	0xffffffff


	//   ....[10]....
        /*0054*/ 	.word	0x050000cd


	//   ....[11]....
        /*0058*/ 	.word	0x050000cd


	//   ....[12]....
        /*005c*/ 	.word	0x050000cd


	//   ....[13]....
        /*0060*/ 	.word	0x050000cd


	//   ....[14]....
        /*0064*/ 	.word	0x050000cd


	//   ....[15]....
        /*0068*/ 	.word	0x050000cd


	//   ....[16]....
        /*006c*/ 	.word	0x050000cd


	//   ....[17]....
        /*0070*/ 	.word	0x050000cd


	//   ....[18]....
        /*0074*/ 	.word	0x050000cd


	//   ....[19]....
        /*0078*/ 	.word	0x050000cd


	//----- nvinfo : EIATTR_COOP_GROUP_INSTR_OFFSETS
	.align		4
.L_3257:
        /*007c*/ 	.byte	0x04, 0x28
        /*007e*/ 	.short	(.L_3259 - .L_3258)


	//   ....[0]....
.L_3258:
        /*0080*/ 	.word	0x00001870


	//   ....[1]....
        /*0084*/ 	.word	0x00001880


	//   ....[2]....
        /*0088*/ 	.word	0x000018b0


	//   ....[3]....
        /*008c*/ 	.word	0x000018c0


	//   ....[4]....
        /*0090*/ 	.word	0x000018f0


	//   ....[5]....
        /*0094*/ 	.word	0x00001900


	//   ....[6]....
        /*0098*/ 	.word	0x00001930


	//   ....[7]....
        /*009c*/ 	.word	0x00001940


	//   ....[8]....
        /*00a0*/ 	.word	0x00001970


	//   ....[9]....
        /*00a4*/ 	.word	0x00001980


	//   ....[10]....
        /*00a8*/ 	.word	0x000048c0


	//   ....[11]....
        /*00ac*/ 	.word	0x00004950


	//   ....[12]....
        /*00b0*/ 	.word	0x000049c0


	//   ....[13]....
        /*00b4*/ 	.word	0x00004a20


	//   ....[14]....
        /*00b8*/ 	.word	0x00004a90


	//   ....[15]....
        /*00bc*/ 	.word	0x00004af0


	//   ....[16]....
        /*00c0*/ 	.word	0x00004b60


	//   ....[17]....
        /*00c4*/ 	.word	0x00004bc0


	//   ....[18]....
        /*00c8*/ 	.word	0x00004c30


	//   ....[19]....
        /*00cc*/ 	.word	0x00004c90


	//----- nvinfo : EIATTR_EXIT_INSTR_OFFSETS
	.align		4
.L_3259:
        /*00d0*/ 	.byte	0x04, 0x1c
        /*00d2*/ 	.short	(.L_3261 - .L_3260)


	//   ....[0]....
.L_3260:
        /*00d4*/ 	.word	0x000047d0


	//   ....[1]....
        /*00d8*/ 	.word	0x00004850


	//----- nvinfo : EIATTR_MAX_THREADS
	.align		4
.L_3261:
        /*00dc*/ 	.byte	0x04, 0x05
        /*00de*/ 	.short	(.L_3263 - .L_3262)
.L_3262:
        /*00e0*/ 	.word	0x00000080
        /*00e4*/ 	.word	0x00000001
        /*00e8*/ 	.word	0x00000001


	//----- nvinfo : EIATTR_CRS_STACK_SIZE
	.align		4
.L_3263:
        /*00ec*/ 	.byte	0x04, 0x1e
        /*00ee*/ 	.short	(.L_3265 - .L_3264)
.L_3264:
        /*00f0*/ 	.word	0x00000000


	//----- nvinfo : EIATTR_CBANK_PARAM_SIZE
	.align		4
.L_3265:
        /*00f4*/ 	.byte	0x03, 0x19
        /*00f6*/ 	.short	0x0128


	//----- nvinfo : EIATTR_PARAM_CBANK
	.align		4
        /*00f8*/ 	.byte	0x04, 0x0a
        /*00fa*/ 	.short	(.L_3267 - .L_3266)
	.align		4
.L_3266:
        /*00fc*/ 	.word	index@(.nv.constant0._ZN10layer_norm13ln_bwd_kernelINS_13Kernel_traitsIf6__halfS2_S2_fjLj768ELj1ELj4ELj1ELj16ENS_18Kernel_traits_baseILj768EfS2_S2_S2_fjLj128EEEEELb1ELb1ELb0ELb0EEEvNS_9BwdParamsE)
        /*0100*/ 	.short	0x0210
        /*0102*/ 	.short	0x0128


	//----- nvinfo : EIATTR_SW_WAR
	.align		4
.L_3267:
        /*0104*/ 	.byte	0x04, 0x36
        /*0106*/ 	.short	(.L_3269 - .L_3268)
.L_3268:
        /*0108*/ 	.word	0x00000008
.L_3269:


//--------------------- .nv.info._ZN10layer_norm13ln_bwd_kernelINS_13Kernel_traitsIf6__halfS2_S2_fjLj768ELj1ELj4ELj1ELj16ENS_18Kernel_traits_baseILj768EfS2_S2_S2_fjLj128EEEEELb1ELb1ELb0ELb1EEEvNS_9BwdParamsE --------------------------
	.section	.nv.info._ZN10layer_norm13ln_bwd_kernelINS_13Kernel_traitsIf6__halfS2_S2_fjLj768ELj1ELj4ELj1ELj16ENS_18Kernel_traits_baseILj768EfS2_S2_S2_fjLj128EEEEELb1ELb1ELb0ELb1EEEvNS_9BwdParamsE,"",@"SHT_CUDA_INFO"
	.sectionflags	@""
	.align	4


	//----- nvinfo : EIATTR_CUDA_API_VERSION
	.align		4
        /*0000*/ 	.byte	0x04, 0x37
        /*0002*/ 	.short	(.L_3271 - .L_3270)
.L_3270:
        /*0004*/ 	.word	0x00000082


	//----- nvinfo : EIATTR_KPARAM_INFO
	.align		4
.L_3271:
        /*0008*/ 	.byte	0x04, 0x17
        /*000a*/ 	.short	(.L_3273 - .L_3272)
.L_3272:
        /*000c*/ 	.word	0x00000000
        /*0010*/ 	.short	0x0000
        /*0012*/ 	.short	0x0000
        /*0014*/ 	.byte	0x00, 0xf0, 0xa1, 0x04


	//----- nvinfo : EIATTR_SPARSE_MMA_MASK
	.align		4
.L_3273:
        /*0018*/ 	.byte	0x03, 0x50
        /*001a*/ 	.short	0x0000


	//----- nvinfo : EIATTR_MAXREG_COUNT
	.align		4
        /*001c*/ 	.byte	0x03, 0x1b
        /*001e*/ 	.short	0x00ff


	//----- nvinfo : EIATTR_NUM_BARRIERS
	.align		4
        /*0020*/ 	.byte	0x02, 0x4c
        /*0022*/ 	.byte	0x01
	.zero		1


	//----- nvinfo : EIATTR_MERCURY_ISA_VERSION
	.align		4
        /*0024*/ 	.byte	0x03, 0x5f
        /*0026*/ 	.short	0x0101


	//----- nvinfo : EIATTR_COOP_GROUP_MASK_REGIDS
	.align		4
        /*0028*/ 	.byte	0x04, 0x29
        /*002a*/ 	.short	(.L_3275 - .L_3274)


	//   ....[0]....
.L_3274:
        /*002c*/ 	.word	0xffffffff


	//   ....[1]....
        /*0030*/ 	.word	0xffffffff


	//   ....[2]....
        /*0034*/ 	.word	0xffffffff


	//   ....[3]....
        /*0038*/ 	.word	0xffffffff


	//   ....[4]....
        /*003c*/ 	.word	0xffffffff


	//   ....[5]....
        /*0040*/ 	.word	0xffffffff


	//   ....[6]....
        /*0044*/ 	.word	0xffffffff


	//   ....[7]....
        /*0048*/ 	.word	0xffffffff


	//   ....[8]....
        /*004c*/ 	.word	0xffffffff


	//   ....[9]....
        /*0050*/ 	.word	0xffffffff


	//   ....[10]....
        /*0054*/ 	.word	0x050000d2


	//   ....[11]....
        /*0058*/ 	.word	0x050000d2


	//   ....[12]....
        /*005c*/ 	.word	0x050000d2


	//   ....[13]....
        /*0060*/ 	.word	0x050000d2


	//   ....[14]....
        /*0064*/ 	.word	0x050000d2


	//   ....[15]....
        /*0068*/ 	.word	0x050000d2


	//   ....[16]....
        /*006c*/ 	.word	0x050000d2


	//   ....[17]....
        /*0070*/ 	.word	0x050000d2


	//   ....[18]....
        /*0074*/ 	.word	0x050000d2


	//   ....[19]....
        /*0078*/ 	.word	0x050000d2


	//----- nvinfo : EIATTR_COOP_GROUP_INSTR_OFFSETS
	.align		4
.L_3275:
        /*007c*/ 	.byte	0x04, 0x28
        /*007e*/ 	.short	(.L_3277 - .L_3276)


	//   ....[0]....
.L_3276:
        /*0080*/ 	.word	0x00001840


	//   ....[1]....
        /*0084*/ 	.word	0x00001850


	//   ....[2]....
        /*0088*/ 	.word	0x00001880


	//   ....[3]....
        /*008c*/ 	.word	0x00001890


	//   ....[4]....
        /*0090*/ 	.word	0x000018c0


	//   ....[5]....
        /*0094*/ 	.word	0x000018d0


	//   ....[6]....
        /*0098*/ 	.word	0x00001900


	//   ....[7]....
        /*009c*/ 	.word	0x00001910


	//   ....[8]....
        /*00a0*/ 	.word	0x00001940


	//   ....[9]....
        /*00a4*/ 	.word	0x00001950


	//   ....[10]....
        /*00a8*/ 	.word	0x00004690


	//   ....[11]....
        /*00ac*/ 	.word	0x00004720


	//   ....[12]....
        /*00b0*/ 	.word	0x00004790


	//   ....[13]....
        /*00b4*/ 	.word	0x000047f0


	//   ....[14]....
        /*00b8*/ 	.word	0x00004860


	//   ....[15]....
        /*00bc*/ 	.word	0x000048c0


	//   ....[16]....
        /*00c0*/ 	.word	0x00004930


	//   ....[17]....
        /*00c4*/ 	.word	0x00004990


	//   ....[18]....
        /*00c8*/ 	.word	0x00004a00


	//   ....[19]....
        /*00cc*/ 	.word	0x00004a60


	//----- nvinfo : EIATTR_EXIT_INSTR_OFFSETS
	.align		4
.L_3277:
        /*00d0*/ 	.byte	0x04, 0x1c
        /*00d2*/ 	.short	(.L_3279 - .L_3278)


	//   ....[0]....
.L_3278:
        /*00d4*/ 	.word	0x00004620


	//----- nvinfo : EIATTR_MAX_THREADS
	.align		4
.L_3279:
        /*00d8*/ 	.byte	0x04, 0x05
        /*00da*/ 	.short	(.L_3281 - .L_3280)
.L_3280:
        /*00dc*/ 	.word	0x00000080
        /*00e0*/ 	.word	0x00000001
        /*00e4*/ 	.word	0x00000001


	//----- nvinfo : EIATTR_CRS_STACK_SIZE
	.align		4
.L_3281:
        /*00e8*/ 	.byte	0x04, 0x1e
        /*00ea*/ 	.short	(.L_3283 - .L_3282)
.L_3282:
        /*00ec*/ 	.word	0x00000000


	//----- nvinfo : EIATTR_CBANK_PARAM_SIZE
	.align		4
.L_3283:
        /*00f0*/ 	.byte	0x03, 0x19
        /*00f2*/ 	.short	0x0128


	//----- nvinfo : EIATTR_PARAM_CBANK
	.align		4
        /*00f4*/ 	.byte	0x04, 0x0a
        /*00f6*/ 	.short	(.L_3285 - .L_3284)
	.align		4
.L_3284:
        /*00f8*/ 	.word	index@(.nv.constant0._ZN10layer_norm13ln_bwd_kernelINS_13Kernel_traitsIf6__halfS2_S2_fjLj768ELj1ELj4ELj1ELj16ENS_18Kernel_traits_baseILj768EfS2_S2_S2_fjLj128EEEEELb1ELb1ELb0ELb1EEEvNS_9BwdParamsE)
        /*00fc*/ 	.short	0x0210
        /*00fe*/ 	.short	0x0128


	//----- nvinfo : EIATTR_SW_WAR
	.align		4
.L_3285:
        /*0100*/ 	.byte	0x04, 0x36
        /*0102*/ 	.short	(.L_3287 - .L_3286)
.L_3286:
        /*0104*/ 	.word	0x00000008
.L_3287:


//--------------------- .nv.info._ZN10layer_norm22ln_bwd_finalize_kernelINS_22Kernel_traits_finalizeILj768Ef6__halfS2_S2_fjLb1ELj1024ELj4ENS_18Kernel_traits_baseILj768EfS2_S2_S2_fjLj1024EEEEELb1ELb0EEEvNS_9BwdParamsE --------------------------
	.section	.nv.info._ZN10layer_norm22ln_bwd_finalize_kernelINS_22Kernel_traits_finalizeILj768Ef6__halfS2_S2_fjLb1ELj1024ELj4ENS_18Kernel_traits_baseILj768EfS2_S2_S2_fjLj1024EEEEELb1ELb0EEEvNS_9BwdParamsE,"",@"SHT_CUDA_INFO"
	.sectionflags	@""
	.align	4


	//----- nvinfo : EIATTR_CUDA_API_VERSION
	.align		4
        /*0000*/ 	.byte	0x04, 0x37
        /*0002*/ 	.short	(.L_3289 - .L_3288)
.L_3288:
        /*0004*/ 	.word	0x00000082


	//----- nvinfo : EIATTR_KPARAM_INFO
	.align		4
.L_3289:
        /*0008*/ 	.byte	0x04, 0x17
        /*000a*/ 	.short	(.L_3291 - .L_3290)
.L_3290:
        /*000c*/ 	.word	0x00000000
        /*0010*/ 	.short	0x0000
        /*0012*/ 	.short	0x0000
        /*0014*/ 	.byte	0x00, 0xf0, 0xa1, 0x04


	//----- nvinfo : EIATTR_SPARSE_MMA_MASK
	.align		4
.L_3291:
        /*0018*/ 	.byte	0x03, 0x50
        /*001a*/ 	.short	0x0000


	//----- nvinfo : EIATTR_MAXREG_COUNT
	.align		4
        /*001c*/ 	.byte	0x03, 0x1b
        /*001e*/ 	.short	0x0040


	//----- nvinfo : EIATTR_NUM_BARRIERS
	.align		4
        /*0020*/ 	.byte	0x02, 0x4c
        /*0022*/ 	.byte	0x01
	.zero		1


	//----- nvinfo : EIATTR_MERCURY_ISA_VERSION
	.align		4
        /*0024*/ 	.byte	0x03, 0x5f
        /*0026*/ 	.short	0x0101


	//----- nvinfo : EIATTR_COOP_GROUP_MASK_REGIDS
	.align		4
        /*0028*/ 	.byte	0x04, 0x29
        /*002a*/ 	.short	(.L_3293 - .L_3292)


	//   ....[0]....
.L_3292:
        /*002c*/ 	.word	0xffffffff


	//   ....[1]....
        /*0030*/ 	.word	0xffffffff


	//   ....[2]....
        /*0034*/ 	.word	0xffffffff


	//   ....[3]....
        /*0038*/ 	.word	0xffffffff


	//   ....[4]....
        /*003c*/ 	.word	0xffffffff


	//   ....[5]....
        /*0040*/ 	.word	0xffffffff


	//   ....[6]....
        /*0044*/ 	.word	0xffffffff


	//   ....[7]....
        /*0048*/ 	.word	0xffffffff


	//   ....[8]....
        /*004c*/ 	.word	0xffffffff


	//   ....[9]....
        /*0050*/ 	.word	0xffffffff


	//   ....[10]....
        /*0054*/ 	.word	0xffffffff


	//   ....[11]....
        /*0058*/ 	.word	0xffffffff


	//   ....[12]....
        /*005c*/ 	.word	0xffffffff


	//   ....[13]....
        /*0060*/ 	.word	0xffffffff


	//   ....[14]....
        /*0064*/ 	.word	0xffffffff


	//   ....[15]....
        /*0068*/ 	.word	0x05000014


	//   ....[16]....
        /*006c*/ 	.word	0x05000014


	//   ....[17]....
        /*0070*/ 	.word	0x05000014


	//   ....[18]....
        /*0074*/ 	.word	0x05000014


	//   ....[19]....
        /*0078*/ 	.word	0x05000014


	//   ....[20]....
        /*007c*/ 	.word	0x05000014


	//   ....[21]....
        /*0080*/ 	.word	0x05000014


	//   ....[22]....
        /*0084*/ 	.word	0x05000014


	//   ....[23]....
        /*0088*/ 	.word	0x05000014


	//   ....[24]....
        /*008c*/ 	.word	0x05000014


	//   ....[25]....
        /*0090*/ 	.word	0x05000014


	//   ....[26]....
        /*0094*/ 	.word	0x05000014


	//   ....[27]....
        /*0098*/ 	.word	0x05000014


	//   ....[28]....
        /*009c*/ 	.word	0x05000014


	//   ....[29]....
        /*00a0*/ 	.word	0x05000014


	//----- nvinfo : EIATTR_COOP_GROUP_INSTR_OFFSETS
	.align		4
.L_3293:
        /*00a4*/ 	.byte	0x04, 0x28
        /*00a6*/ 	.short	(.L_3295 - .L_3294)


	//   ....[0]....
.L_3294:
        /*00a8*/ 	.word	0x00000ad0


	//   ....[1]....
        /*00ac*/ 	.word	0x00000ae0


	//   ....[2]....
        /*00b0*/ 	.word	0x00000af0


	//   ....[3]....
        /*00b4*/ 	.word	0x00000b20


	//   ....[4]....
        /*00b8*/ 	.word	0x00000b40


	//   ....[5]....
        /*00bc*/ 	.word	0x00000b50


	//   ....[6]....
        /*00c0*/ 	.word	0x00000b90


	//   ....[7]....
        /*00c4*/ 	.word	0x00000ba0


	//   ....[8]....
        /*00c8*/ 	.word	0x00000bb0


	//   ....[9]....
        /*00cc*/ 	.word	0x00000be0


	//   ....[10]....
        /*00d0*/ 	.word	0x00000c00


	//   ....[11]....
        /*00d4*/ 	.word	0x00000c10


	//   ....[12]....
        /*00d8*/ 	.word	0x00000c40


	//   ....[13]....
        /*00dc*/ 	.word	0x00000c60


	//   ....[14]....
        /*00e0*/ 	.word	0x00000c70


	//   ....[15]....
        /*00e4*/ 	.word	0x00000ef0


	//   ....[16]....
        /*00e8*/ 	.word	0x00000f60


	//   ....[17]....
        /*00ec*/ 	.word	0x00000fd0


	//   ....[18]....
        /*00f0*/ 	.word	0x00001040


	//   ....[19]....
        /*00f4*/ 	.word	0x000010b0


	//   ....[20]....
        /*00f8*/ 	.word	0x00001110


	//   ....[21]....
        /*00fc*/ 	.word	0x00001180


	//   ....[22]....
        /*0100*/ 	.word	0x000011f0


	//   ....[23]....
        /*0104*/ 	.word	0x00001260


	//   ....[24]....
        /*0108*/ 	.word	0x000012d0


	//   ....[25]....
        /*010c*/ 	.word	0x00001330


	//   ....[26]....
        /*0110*/ 	.word	0x000013a0


	//   ....[27]....
        /*0114*/ 	.word	0x00001410


	//   ....[28]....
        /*0118*/ 	.word	0x00001480


	//   ....[29]....
        /*011c*/ 	.word	0x000014f0


	//----- nvinfo : EIATTR_EXIT_INSTR_OFFSETS
	.align		4
.L_3295:
        /*0120*/ 	.byte	0x04, 0x1c
        /*0122*/ 	.short	(.L_3297 - .L_3296)


	//   ....[0]....
.L_3296:
        /*0124*/ 	.word	0x00000070


	//   ....[1]....
        /*0128*/ 	.word	0x00000e90


	//----- nvinfo : EIATTR_MAX_THREADS
	.align		4
.L_3297:
        /*012c*/ 	.byte	0x04, 0x05
        /*012e*/ 	.short	(.L_3299 - .L_3298)
.L_3298:
        /*0130*/ 	.word	0x00000400
        /*0134*/ 	.word	0x00000001
        /*0138*/ 	.word	0x00000001


	//----- nvinfo : EIATTR_CRS_STACK_SIZE
	.align		4
.L_3299:
        /*013c*/ 	.byte	0x04, 0x1e
        /*013e*/ 	.short	(.L_3301 - .L_3300)
.L_3300:
        /*0140*/ 	.word	0x00000000


	//----- nvinfo : EIATTR_CBANK_PARAM_SIZE
	.align		4
.L_3301:
        /*0144*/ 	.byte	0x03, 0x19
        /*0146*/ 	.short	0x0128


	//----- nvinfo : EIATTR_PARAM_CBANK
	.align		4
        /*0148*/ 	.byte	0x04, 0x0a
        /*014a*/ 	.short	(.L_3303 - .L_3302)
	.align		4
.L_3302:
        /*014c*/ 	.word	index@(.nv.constant0._ZN10layer_norm22ln_bwd_finalize_kernelINS_22Kernel_traits_finalizeILj768Ef6__halfS2_S2_fjLb1ELj1024ELj4ENS_18Kernel_traits_baseILj768EfS2_S2_S2_fjLj1024EEEEELb1ELb0EEEvNS_9BwdParamsE)
        /*0150*/ 	.short	0x0210
        /*0152*/ 	.short	0x0128


	//----- nvinfo : EIATTR_SW_WAR
	.align		4
.L_3303:
        /*0154*/ 	.byte	0x04, 0x36
        /*0156*/ 	.short	(.L_3305 - .L_3304)
.L_3304:
        /*0158*/ 	.word	0x00000008
.L_3305:


//--------------------- .nv.info._ZN10layer_norm13ln_bwd_kernelINS_13Kernel_traitsIf6__halfS2_S2_fjLj768ELj1ELj4ELj1ELj16ENS_18Kernel_traits_baseILj768EfS2_S2_S2_fjLj128EEEEELb1ELb1ELb1ELb0EEEvNS_9BwdParamsE --------------------------
	.section	.nv.info._ZN10layer_norm13ln_bwd_kernelINS_13Kernel_traitsIf6__halfS2_S2_fjLj768ELj1ELj4ELj1ELj16ENS_18Kernel_traits_baseILj768EfS2_S2_S2_fjLj128EEEEELb1ELb1ELb1ELb0EEEvNS_9BwdParamsE,"",@"SHT_CUDA_INFO"
	.sectionflags	@""
	.align	4


	//----- nvinfo : EIATTR_CUDA_API_VERSION
	.align		4
        /*0000*/ 	.byte	0x04, 0x37
        /*0002*/ 	.short	(.L_3307 - .L_3306)
.L_3306:
        /*0004*/ 	.word	0x00000082


	//----- nvinfo : EIATTR_KPARAM_INFO
	.align		4
.L_3307:
        /*0008*/ 	.byte	0x04, 0x17
        /*000a*/ 	.short	(.L_3309 - .L_3308)
.L_3308:
        /*000c*/ 	.word	0x00000000
        /*0010*/ 	.short	0x0000
        /*0012*/ 	.short	0x0000
        /*0014*/ 	.byte	0x00, 0xf0, 0xa1, 0x04


	//----- nvinfo : EIATTR_SPARSE_MMA_MASK
	.align		4
.L_3309:
        /*0018*/ 	.byte	0x03, 0x50
        /*001a*/ 	.short	0x0000


	//----- nvinfo : EIATTR_MAXREG_COUNT
	.align		4
        /*001c*/ 	.byte	0x03, 0x1b
        /*001e*/ 	.short	0x00ff


	//----- nvinfo : EIATTR_NUM_BARRIERS
	.align		4
        /*0020*/ 	.byte	0x02, 0x4c
        /*0022*/ 	.byte	0x01
	.zero		1


	//----- nvinfo : EIATTR_MERCURY_ISA_VERSION
	.align		4
        /*0024*/ 	.byte	0x03, 0x5f
        /*0026*/ 	.short	0x0101


	//----- nvinfo : EIATTR_COOP_GROUP_MASK_REGIDS
	.align		4
        /*0028*/ 	.byte	0x04, 0x29
        /*002a*/ 	.short	(.L_3311 - .L_3310)


	//   ....[0]....
.L_3310:
        /*002c*/ 	.word	0xffffffff


	//   ....[1]....
        /*0030*/ 	.word	0xffffffff


	//   ....[2]....
        /*0034*/ 	.word	0xffffffff


	//   ....[3]....
        /*0038*/ 	.word	0xffffffff


	//   ....[4]....
        /*003c*/ 	.word	0xffffffff


	//   ....[5]....
        /*0040*/ 	.word	0xffffffff


	//   ....[6]....
        /*0044*/ 	.word	0xffffffff


	//   ....[7]....
        /*0048*/ 	.word	0xffffffff


	//   ....[8]....
        /*004c*/ 	.word	0xffffffff


	//   ....[9]....
        /*0050*/ 	.word	0xffffffff


	//   ....[10]....
        /*0054*/ 	.word	0x050000c4


	//   ....[11]....
        /*0058*/ 	.word	0x050000c4


	//   ....[12]....
        /*005c*/ 	.word	0x050000c4


	//   ....[13]....
        /*0060*/ 	.word	0x050000c4


	//   ....[14]....
        /*0064*/ 	.word	0x050000c4


	//   ....[15]....
        /*0068*/ 	.word	0x050000c4


	//   ....[16]....
        /*006c*/ 	.word	0x050000c4


	//   ....[17]....
        /*0070*/ 	.word	0x050000c4


	//   ....[18]....
        /*0074*/ 	.word	0x050000c4


	//   ....[19]....
        /*0078*/ 	.word	0x050000c4


	//----- nvinfo : EIATTR_COOP_GROUP_INSTR_OFFSETS
	.align		4
.L_3311:
        /*007c*/ 	.byte	0x04, 0x28
        /*007e*/ 	.short	(.L_3313 - .L_3312)


	//   ....[0]....
.L_3312:
        /*0080*/ 	.word	0x00001bf0


	//   ....[1]....
        /*0084*/ 	.word	0x00001c00


	//   ....[2]....
        /*0088*/ 	.word	0x00001c30


	//   ....[3]....
        /*008c*/ 	.word	0x00001c40


	//   ....[4]....
        /*0090*/ 	.word	0x00001c70


	//   ....[5]....
        /*0094*/ 	.word	0x00001c80


	//   ....[6]....
        /*0098*/ 	.word	0x00001cb0


	//   ....[7]....
        /*009c*/ 	.word	0x00001cc0


	//   ....[8]....
        /*00a0*/ 	.word	0x00001cf0


	//   ....[9]....
        /*00a4*/ 	.word	0x00001d00


	//   ....[10]....
        /*00a8*/ 	.word	0x00006200


	//   ....[11]....
        /*00ac*/ 	.word	0x00006290


	//   ....[12]....
        /*00b0*/ 	.word	0x00006300


	//   ....[13]....
        /*00b4*/ 	.word	0x00006360


	//   ....[14]....
        /*00b8*/ 	.word	0x000063d0


	//   ....[15]....
        /*00bc*/ 	.word	0x00006430


	//   ....[16]....
        /*00c0*/ 	.word	0x000064a0


	//   ....[17]....
        /*00c4*/ 	.word	0x00006500


	//   ....[18]....
        /*00c8*/ 	.word	0x00006570


	//   ....[19]....
        /*00cc*/ 	.word	0x000065d0


	//----- nvinfo : EIATTR_EXIT_INSTR_OFFSETS
	.align		4
.L_3313:
        /*00d0*/ 	.byte	0x04, 0x1c
        /*00d2*/ 	.short	(.L_3315 - .L_3314)


	//   ....[0]....
.L_3314:
        /*00d4*/ 	.word	0x00006110


	//   ....[1]....
        /*00d8*/ 	.word	0x00006190


	//----- nvinfo : EIATTR_MAX_THREADS
	.align		4
.L_3315:
        /*00dc*/ 	.byte	0x04, 0x05
        /*00de*/ 	.short	(.L_3317 - .L_3316)
.L_3316:
        /*00e0*/ 	.word	0x00000080
        /*00e4*/ 	.word	0x00000001
        /*00e8*/ 	.word	0x00000001


	//----- nvinfo : EIATTR_CRS_STACK_SIZE
	.align		4
.L_3317:
        /*00ec*/ 	.byte	0x04, 0x1e
        /*00ee*/ 	.short	(.L_3319 - .L_3318)
.L_3318:
        /*00f0*/ 	.word	0x00000000


	//----- nvinfo : EIATTR_CBANK_PARAM_SIZE
	.align		4
.L_3319:
        /*00f4*/ 	.byte	0x03, 0x19
        /*00f6*/ 	.short	0x0128


	//----- nvinfo : EIATTR_PARAM_CBANK
	.align		4
        /*00f8*/ 	.byte	0x04, 0x0a
        /*00fa*/ 	.short	(.L_3321 - .L_3320)
	.align		4
.L_3320:
        /*00fc*/ 	.word	index@(.nv.constant0._ZN10layer_norm13ln_bwd_kernelINS_13Kernel_traitsIf6__halfS2_S2_fjLj768ELj1ELj4ELj1ELj16ENS_18Kernel_traits_baseILj768EfS2_S2_S2_fjLj128EEEEELb1ELb1ELb1ELb0EEEvNS_9BwdParamsE)
        /*0100*/ 	.short	0x0210
        /*0102*/ 	.short	0x0128


	//----- nvinfo : EIATTR_SW_WAR
	.align		4
.L_3321:
        /*0104*/ 	.byte	0x04, 0x36
        /*0106*/ 	.short	(.L_3323 - .L_3322)
.L_3322:
        /*0108*/ 	.word	0x00000008
.L_3323:


//--------------------- .nv.info._ZN10layer_norm22ln_bwd_finalize_kernelINS_22Kernel_traits_finalizeILj768Ef6__halfS2_S2_fjLb1ELj1024ELj4ENS_18Kernel_traits_baseILj768EfS2_S2_S2_fjLj1024EEEEELb1ELb1EEEvNS_9BwdParamsE --------------------------
	.section	.nv.info._ZN10layer_norm22ln_bwd_finalize_kernelINS_22Kernel_traits_finalizeILj768Ef6__halfS2_S2_fjLb1ELj1024ELj4ENS_18Kernel_traits_baseILj768EfS2_S2_S2_fjLj1024EEEEELb1ELb1EEEvNS_9BwdParamsE,"",@"SHT_CUDA_INFO"
	.sectionflags	@""
	.align	4


	//----- nvinfo : EIATTR_CUDA_API_VERSION
	.align		4
        /*0000*/ 	.byte	0x04, 0x37
        /*0002*/ 	.short	(.L_3325 - .L_3324)
.L_3324:
        /*0004*/ 	.word	0x00000082


	//----- nvinfo : EIATTR_KPARAM_INFO
	.align		4
.L_3325:
        /*0008*/ 	.byte	0x04, 0x17
        /*000a*/ 	.short	(.L_3327 - .L_3326)
.L_3326:
        /*000c*/ 	.word	0x00000000
        /*0010*/ 	.short	0x0000
        /*0012*/ 	.short	0x0000
        /*0014*/ 	.byte	0x00, 0xf0, 0xa1, 0x04


	//----- nvinfo : EIATTR_SPARSE_MMA_MASK
	.align		4
.L_3327:
        /*0018*/ 	.byte	0x03, 0x50
        /*001a*/ 	.short	0x0000


	//----- nvinfo : EIATTR_MAXREG_COUNT
	.align		4
        /*001c*/ 	.byte	0x03, 0x1b
        /*001e*/ 	.short	0x0040


	//----- nvinfo : EIATTR_NUM_BARRIERS
	.align		4
        /*0020*/ 	.byte	0x02, 0x4c
        /*0022*/ 	.byte	0x01
	.zero		1


	//----- nvinfo : EIATTR_MERCURY_ISA_VERSION
	.align		4
        /*0024*/ 	.byte	0x03, 0x5f
        /*0026*/ 	.short	0x0101


	//----- nvinfo : EIATTR_COOP_GROUP_MASK_REGIDS
	.align		4
        /*0028*/ 	.byte	0x04, 0x29
        /*002a*/ 	.short	(.L_3329 - .L_3328)


	//   ....[0]....
.L_3328:
        /*002c*/ 	.word	0xffffffff


	//   ....[1]....
        /*0030*/ 	.word	0xffffffff


	//   ....[2]....
        /*0034*/ 	.word	0xffffffff


	//   ....[3]....
        /*0038*/ 	.word	0xffffffff


	//   ....[4]....
        /*003c*/ 	.word	0xffffffff


	//   ....[5]....
        /*0040*/ 	.word	0xffffffff


	//   ....[6]....
        /*0044*/ 	.word	0xffffffff


	//   ....[7]....
        /*0048*/ 	.word	0xffffffff


	//   ....[8]....
        /*004c*/ 	.word	0xffffffff


	//   ....[9]....
        /*0050*/ 	.word	0xffffffff


	//   ....[10]....
        /*0054*/ 	.word	0xffffffff


	//   ....[11]....
        /*0058*/ 	.word	0xffffffff


	//   ....[12]....
        /*005c*/ 	.word	0xffffffff


	//   ....[13]....
        /*0060*/ 	.word	0xffffffff


	//   ....[14]....
        /*0064*/ 	.word	0xffffffff


	//   ....[15]....
        /*0068*/ 	.word	0x05000014


	//   ....[16]....
        /*006c*/ 	.word	0x05000014


	//   ....[17]....
        /*0070*/ 	.word	0x05000014


	//   ....[18]....
        /*0074*/ 	.word	0x05000014


	//   ....[19]....
        /*0078*/ 	.word	0x05000014


	//   ....[20]....
        /*007c*/ 	.word	0x05000014


	//   ....[21]....
        /*0080*/ 	.word	0x05000014


	//   ....[22]....
        /*0084*/ 	.word	0x05000014


	//   ....[23]....
        /*0088*/ 	.word	0x05000014


	//   ....[24]....
        /*008c*/ 	.word	0x05000014


	//   ....[25]....
        /*0090*/ 	.word	0x05000014


	//   ....[26]....
        /*0094*/ 	.word	0x05000014


	//   ....[27]....
        /*0098*/ 	.word	0x05000014


	//   ....[28]....
        /*009c*/ 	.word	0x05000014


	//   ....[29]....
        /*00a0*/ 	.word	0x05000014


	//----- nvinfo : EIATTR_COOP_GROUP_INSTR_OFFSETS
	.align		4
.L_3329:
        /*00a4*/ 	.byte	0x04, 0x28
        /*00a6*/ 	.short	(.L_3331 - .L_3330)


	//   ....[0]....
.L_3330:
        /*00a8*/ 	.word	0x00000ab0


	//   ....[1]....
        /*00ac*/ 	.word	0x00000ac0


	//   ....[2]....
        /*00b0*/ 	.word	0x00000ad0


	//   ....[3]....
        /*00b4*/ 	.word	0x00000b00


	//   ....[4]....
        /*00b8*/ 	.word	0x00000b20


	//   ....[5]....
        /*00bc*/ 	.word	0x00000b30


	//   ....[6]....
        /*00c0*/ 	.word	0x00000b60


	//   ....[7]....
        /*00c4*/ 	.word	0x00000b80


	//   ....[8]....
        /*00c8*/ 	.word	0x00000b90


	//   ....[9]....
        /*00cc*/ 	.word	0x00000bc0


	//   ....[10]....
        /*00d0*/ 	.word	0x00000be0


	//   ....[11]....
        /*00d4*/ 	.word	0x00000bf0


	//   ....[12]....
        /*00d8*/ 	.word	0x00000c20


	//   ....[13]....
        /*00dc*/ 	.word	0x00000c40


	//   ....[14]....
        /*00e0*/ 	.word	0x00000c50


	//   ....[15]....
        /*00e4*/ 	.word	0x00000eb0


	//   ....[16]....
        /*00e8*/ 	.word	0x00000f20


	//   ....[17]....
        /*00ec*/ 	.word	0x00000f90


	//   ....[18]....
        /*00f0*/ 	.word	0x00001000


	//   ....[19]....
        /*00f4*/ 	.word	0x00001070


	//   ....[20]....
        /*00f8*/ 	.word	0x000010d0


	//   ....[21]....
        /*00fc*/ 	.word	0x00001140


	//   ....[22]....
        /*0100*/ 	.word	0x000011b0


	//   ....[23]....
        /*0104*/ 	.word	0x00001220


	//   ....[24]....
        /*0108*/ 	.word	0x00001290


	//   ....[25]....
        /*010c*/ 	.word	0x000012f0


	//   ....[26]....
        /*0110*/ 	.word	0x00001360


	//   ....[27]....
        /*0114*/ 	.word	0x000013d0


	//   ....[28]....
        /*0118*/ 	.word	0x00001440


	//   ....[29]....
        /*011c*/ 	.word	0x000014b0


	//----- nvinfo : EIATTR_EXIT_INSTR_OFFSETS
	.align		4
.L_3331:
        /*0120*/ 	.byte	0x04, 0x1c
        /*0122*/ 	.short	(.L_3333 - .L_3332)


	//   ....[0]....
.L_3332:
        /*0124*/ 	.word	0x00000070


	//   ....[1]....
        /*0128*/ 	.word	0x00000e50


	//----- nvinfo : EIATTR_MAX_THREADS
	.align		4
.L_3333:
        /*012c*/ 	.byte	0x04, 0x05
        /*012e*/ 	.short	(.L_3335 - .L_3334)
.L_3334:
        /*0130*/ 	.word	0x00000400
        /*0134*/ 	.word	0x00000001
        /*0138*/ 	.word	0x00000001


	//----- nvinfo : EIATTR_CRS_STACK_SIZE
	.align		4
.L_3335:
        /*013c*/ 	.byte	0x04, 0x1e
        /*013e*/ 	.short	(.L_3337 - .L_3336)
.L_3336:
        /*0140*/ 	.word	0x00000000


	//----- nvinfo : EIATTR_CBANK_PARAM_SIZE
	.align		4
.L_3337:
        /*0144*/ 	.byte	0x03, 0x19
        /*0146*/ 	.short	0x0128


	//----- nvinfo : EIATTR_PARAM_CBANK
	.align		4
        /*0148*/ 	.byte	0x04, 0x0a
        /*014a*/ 	.short	(.L_3339 - .L_3338)
	.align		4
.L_3338:
        /*014c*/ 	.word	index@(.nv.constant0._ZN10layer_norm22ln_bwd_finalize_kernelINS_22Kernel_traits_finalizeILj768Ef6__halfS2_S2_fjLb1ELj1024ELj4ENS_18Kernel_traits_baseILj768EfS2_S2_S2_fjLj1024EEEEELb1ELb1EEEvNS_9BwdParamsE)
        /*0150*/ 	.short	0x0210
        /*0152*/ 	.short	0x0128


	//----- nvinfo : EIATTR_SW_WAR
	.align		4
.L_3339:
        /*0154*/ 	.byte	0x04, 0x36
        /*0156*/ 	.short	(.L_3341 - .L_3340)
.L_3340:
        /*0158*/ 	.word	0x00000008
.L_3341:


//--------------------- .nv.info._ZN10layer_norm13ln_bwd_kernelINS_13Kernel_traitsIf6__halfS2_S2_fjLj768ELj1ELj4ELj1ELj16ENS_18Kernel_traits_baseILj768EfS2_S2_S2_fjLj128EEEEELb1ELb1ELb1ELb1EEEvNS_9BwdParamsE --------------------------
	.section	.nv.info._ZN10layer_norm13ln_bwd_kernelINS_13Kernel_traitsIf6__halfS2_S2_fjLj768ELj1ELj4ELj1ELj16ENS_18Kernel_traits_baseILj768EfS2_S2_S2_fjLj128EEEEELb1ELb1ELb1ELb1EEEvNS_9BwdParamsE,"",@"SHT_CUDA_INFO"
	.sectionflags	@""
	.align	4


	//----- nvinfo : EIATTR_CUDA_API_VERSION
	.align		4
        /*0000*/ 	.byte	0x04, 0x37
        /*0002*/ 	.short	(.L_3343 - .L_3342)
.L_3342:
        /*0004*/ 	.word	0x00000082


	//----- nvinfo : EIATTR_KPARAM_INFO
	.align		4
.L_3343:
        /*0008*/ 	.byte	0x04, 0x17
        /*000a*/ 	.short	(.L_3345 - .L_3344)
.L_3344:
        /*000c*/ 	.word	0x00000000
        /*0010*/ 	.short	0x0000
        /*0012*/ 	.short	0x0000
        /*0014*/ 	.byte	0x00, 0xf0, 0xa1, 0x04


	//----- nvinfo : EIATTR_SPARSE_MMA_MASK
	.align		4
.L_3345:
        /*0018*/ 	.byte	0x03, 0x50
        /*001a*/ 	.short	0x0000


	//----- nvinfo : EIATTR_MAXREG_COUNT
	.align		4
        /*001c*/ 	.byte	0x03, 0x1b
        /*001e*/ 	.short	0x00ff


	//----- nvinfo : EIATTR_NUM_BARRIERS
	.align		4
        /*0020*/ 	.byte	0x02, 0x4c
        /*0022*/ 	.byte	0x01
	.zero		1


	//----- nvinfo : EIATTR_MERCURY_ISA_VERSION
	.align		4
        /*0024*/ 	.byte	0x03, 0x5f
        /*0026*/ 	.short	0x0101


	//----- nvinfo : EIATTR_COOP_GROUP_MASK_REGIDS
	.align		4
        /*0028*/ 	.byte	0x04, 0x29
        /*002a*/ 	.short	(.L_3347 - .L_3346)


	//   ....[0]....
.L_3346:
        /*002c*/ 	.word	0xffffffff


	//   ....[1]....
        /*0030*/ 	.word	0xffffffff


	//   ....[2]....
        /*0034*/ 	.word	0xffffffff


	//   ....[3]....
        /*0038*/ 	.word	0xffffffff


	//   ....[4]....
        /*003c*/ 	.word	0xffffffff


	//   ....[5]....
        /*0040*/ 	.word	0xffffffff


	//   ....[6]....
        /*0044*/ 	.word	0xffffffff


	//   ....[7]....
        /*0048*/ 	.word	0xffffffff


	//   ....[8]....
        /*004c*/ 	.word	0xffffffff


	//   ....[9]....
        /*0050*/ 	.word	0xffffffff


	//   ....[10]....
        /*0054*/ 	.word	0x050000e0


	//   ....[11]....
        /*0058*/ 	.word	0x050000e0


	//   ....[12]....
        /*005c*/ 	.word	0x050000e0


	//   ....[13]....
        /*0060*/ 	.word	0x050000e0


	//   ....[14]....
        /*0064*/ 	.word	0x050000e0


	//   ....[15]....
        /*0068*/ 	.word	0x050000e0


	//   ....[16]....
        /*006c*/ 	.word	0x050000e0


	//   ....[17]....
        /*0070*/ 	.word	0x050000e0


	//   ....[18]....
        /*0074*/ 	.word	0x050000e0


	//   ....[19]....
        /*0078*/ 	.word	0x050000e0


	//----- nvinfo : EIATTR_COOP_GROUP_INSTR_OFFSETS
	.align		4
.L_3347:
        /*007c*/ 	.byte	0x04, 0x28
        /*007e*/ 	.short	(.L_3349 - .L_3348)


	//   ....[0]....
.L_3348:
        /*0080*/ 	.word	0x00001b00


	//   ....[1]....
        /*0084*/ 	.word	0x00001b10


	//   ....[2]....
        /*0088*/ 	.word	0x00001b40


	//   ....[3]....
        /*008c*/ 	.word	0x00001b50


	//   ....[4]....
        /*0090*/ 	.word	0x00001b80


	//   ....[5]....
        /*0094*/ 	.word	0x00001b90


	//   ....[6]....
        /*0098*/ 	.word	0x00001bc0


	//   ....[7]....
        /*009c*/ 	.word	0x00001bd0


	//   ....[8]....
        /*00a0*/ 	.word	0x00001c00


	//   ....[9]....
        /*00a4*/ 	.word	0x00001c10


	//   ....[10]....
        /*00a8*/ 	.word	0x00005a40


	//   ....[11]....
        /*00ac*/ 	.word	0x00005ad0


	//   ....[12]....
        /*00b0*/ 	.word	0x00005b40


	//   ....[13]....
        /*00b4*/ 	.word	0x00005ba0


	//   ....[14]....
        /*00b8*/ 	.word	0x00005c10


	//   ....[15]....
        /*00bc*/ 	.word	0x00005c70


	//   ....[16]....
        /*00c0*/ 	.word	0x00005ce0


	//   ....[17]....
        /*00c4*/ 	.word	0x00005d40


	//   ....[18]....
        /*00c8*/ 	.word	0x00005db0


	//   ....[19]....
        /*00cc*/ 	.word	0x00005e10


	//----- nvinfo : EIATTR_EXIT_INSTR_OFFSETS
	.align		4
.L_3349:
        /*00d0*/ 	.byte	0x04, 0x1c
        /*00d2*/ 	.short	(.L_3351 - .L_3350)


	//   ....[0]....
.L_3350:
        /*00d4*/ 	.word	0x000059d0


	//----- nvinfo : EIATTR_MAX_THREADS
	.align		4
.L_3351:
        /*00d8*/ 	.byte	0x04, 0x05
        /*00da*/ 	.short	(.L_3353 - .L_3352)
.L_3352:
        /*00dc*/ 	.word	0x00000080
        /*00e0*/ 	.word	0x00000001
        /*00e4*/ 	.word	0x00000001


	//----- nvinfo : EIATTR_CRS_STACK_SIZE
	.align		4
.L_3353:
        /*00e8*/ 	.byte	0x04, 0x1e
        /*00ea*/ 	.short	(.L_3355 - .L_3354)
.L_3354:
        /*00ec*/ 	.word	0x00000000


	//----- nvinfo : EIATTR_CBANK_PARAM_SIZE
	.align		4
.L_3355:
        /*00f0*/ 	.byte	0x03, 0x19
        /*00f2*/ 	.short	0x0128


	//----- nvinfo : EIATTR_PARAM_CBANK
	.align		4
        /*00f4*/ 	.byte	0x04, 0x0a
        /*00f6*/ 	.short	(.L_3357 - .L_3356)
	.align		4
.L_3356:
        /*00f8*/ 	.word	index@(.nv.constant0._ZN10layer_norm13ln_bwd_kernelINS_13Kernel_traitsIf6__halfS2_S2_fjLj768ELj1ELj4ELj1ELj16ENS_18Kernel_traits_baseILj768EfS2_S2_S2_fjLj128EEEEELb1ELb1ELb1ELb1EEEvNS_9BwdParamsE)
        /*00fc*/ 	.short	0x0210
        /*00fe*/ 	.short	0x0128


	//----- nvinfo : EIATTR_SW_WAR
	.align		4
.L_3357:
        /*0100*/ 	.byte	0x04, 0x36
        /*0102*/ 	.short	(.L_3359 - .L_3358)
.L_3358:
        /*0104*/ 	.word	0x00000008
.L_3359:


//--------------------- .nv.info._ZN10layer_norm13ln_bwd_kernelINS_13Kernel_traitsI6__halfS2_fS2_fjLj768ELj1ELj4ELj1ELj16ENS_18Kernel_traits_baseILj768ES2_S2_fS2_fjLj128EEEEELb0ELb0ELb0ELb0EEEvNS_9BwdParamsE --------------------------
	.section	.nv.info._ZN10layer_norm13ln_bwd_kernelINS_13Kernel_traitsI6__halfS2_fS2_fjLj768ELj1ELj4ELj1ELj16ENS_18Kernel_traits_baseILj768ES2_S2_fS2_fjLj128EEEEELb0ELb0ELb0ELb0EEEvNS_9BwdParamsE,"",@"SHT_CUDA_INFO"
	.sectionflags	@""
	.align	4


	//----- nvinfo : EIATTR_CUDA_API_VERSION
	.align		4
        /*0000*/ 	.byte	0x04, 0x37
        /*0002*/ 	.short	(.L_3361 - .L_3360)
.L_3360:
        /*0004*/ 	.word	0x00000082


	//----- nvinfo : EIATTR_KPARAM_INFO
	.align		4
.L_3361:
        /*0008*/ 	.byte	0x04, 0x17
        /*000a*/ 	.short	(.L_3363 - .L_3362)
.L_3362:
        /*000c*/ 	.word	0x00000000
        /*0010*/ 	.short	0x0000
        /*0012*/ 	.short	0x0000
        /*0014*/ 	.byte	0x00, 0xf0, 0xa1, 0x04


	//----- nvinfo : EIATTR_SPARSE_MMA_MASK
	.align		4
.L_3363:
        /*0018*/ 	.byte	0x03, 0x50
        /*001a*/ 	.short	0x0000


	//----- nvinfo : EIATTR_MAXREG_COUNT
	.align		4
        /*001c*/ 	.byte	0x03, 0x1b
        /*001e*/ 	.short	0x00ff


	//----- nvinfo : EIATTR_NUM_BARRIERS
	.align		4
        /*0020*/ 	.byte	0x02, 0x4c
        /*0022*/ 	.byte	0x01
	.zero		1


	//----- nvinfo : EIATTR_MERCURY_ISA_VERSION
	.align		4
        /*0024*/ 	.byte	0x03, 0x5f
        /*0026*/ 	.short	0x0101


	//----- nvinfo : EIATTR_COOP_GROUP_MASK_REGIDS
	.align		4
        /*0028*/ 	.byte	0x04, 0x29
        /*002a*/ 	.short	(.L_3365 - .L_3364)


	//   ....[0]....
.L_3364:
        /*002c*/ 	.word	0xffffffff


	//   ....[1]....
        /*0030*/ 	.word	0xffffffff


	//   ....[2]....
        /*0034*/ 	.word	0xffffffff


	//   ....[3]....
        /*0038*/ 	.word	0xffffffff


	//   ....[4]....
        /*003c*/ 	.word	0xffffffff


	//   ....[5]....
        /*0040*/ 	.word	0xffffffff


	//   ....[6]....
        /*0044*/ 	.word	0xffffffff


	//   ....[7]....
        /*0048*/ 	.word	0xffffffff


	//   ....[8]....
        /*004c*/ 	.word	0xffffffff


	//   ....[9]....
        /*0050*/ 	.word	0xffffffff


	//   ....[10]....
        /*0054*/ 	.word	0x0500005c


	//   ....[11]....
        /*0058*/ 	.word	0x0500005c


	//   ....[12]....
        /*005c*/ 	.word	0x0500005c


	//   ....[13]....
        /*0060*/ 	.word	0x0500005c


	//   ....[14]....
        /*0064*/ 	.word	0x0500005c


	//   ....[15]....
        /*0068*/ 	.word	0x0500005c


	//   ....[16]....
        /*006c*/ 	.word	0x0500005c


	//   ....[17]....
        /*0070*/ 	.word	0x0500005c


	//   ....[18]....
        /*0074*/ 	.word	0x0500005c


	//   ....[19]....
        /*0078*/ 	.word	0x0500005c


	//----- nvinfo : EIATTR_COOP_GROUP_INSTR_OFFSETS
	.align		4
.L_3365:
        /*007c*/ 	.byte	0x04, 0x28
        /*007e*/ 	.short	(.L_3367 - .L_3366)


	//   ....[0]....
.L_3366:
        /*0080*/ 	.word	0x00001660


	//   ....[1]....
        /*0084*/ 	.word	0x00001670


	//   ....[2]....
        /*0088*/ 	.word	0x000016a0


	//   ....[3]....
        /*008c*/ 	.word	0x000016b0


	//   ....[4]....
        /*0090*/ 	.word	0x000016e0


	//   ....[5]....
        /*0094*/ 	.word	0x000016f0


	//   ....[6]....
        /*0098*/ 	.word	0x00001720


	//   ....[7]....
        /*009c*/ 	.word	0x00001730


	//   ....[8]....
        /*00a0*/ 	.word	0x00001760


	//   ....[9]....
        /*00a4*/ 	.word	0x00001770


	//   ....[10]....
        /*00a8*/ 	.word	0x00003140


	//   ....[11]....
        /*00ac*/ 	.word	0x000031d0


	//   ....[12]....
        /*00b0*/ 	.word	0x00003240


	//   ....[13]....
        /*00b4*/ 	.word	0x000032a0


	//   ....[14]....
        /*00b8*/ 	.word	0x00003310


	//   ....[15]....
        /*00bc*/ 	.word	0x00003370


	//   ....[16]....
        /*00c0*/ 	.word	0x000033e0


	//   ....[17]....
        /*00c4*/ 	.word	0x00003440


	//   ....[18]....
        /*00c8*/ 	.word	0x000034b0


	//   ....[19]....
        /*00cc*/ 	.word	0x00003510


	//----- nvinfo : EIATTR_EXIT_INSTR_OFFSETS
	.align		4
.L_3367:
        /*00d0*/ 	.byte	0x04, 0x1c
        /*00d2*/ 	.short	(.L_3369 - .L_3368)


	//   ....[0]....
.L_3368:
        /*00d4*/ 	.word	0x000030a0


	//   ....[1]....
        /*00d8*/ 	.word	0x000030d0


	//----- nvinfo : EIATTR_MAX_THREADS
	.align		4
.L_3369:
        /*00dc*/ 	.byte	0x04, 0x05
        /*00de*/ 	.short	(.L_3371 - .L_3370)
.L_3370:
        /*00e0*/ 	.word	0x00000080
        /*00e4*/ 	.word	0x00000001
        /*00e8*/ 	.word	0x00000001


	//----- nvinfo : EIATTR_CRS_STACK_SIZE
	.align		4
.L_3371:
        /*00ec*/ 	.byte	0x04, 0x1e
        /*00ee*/ 	.short	(.L_3373 - .L_3372)
.L_3372:
        /*00f0*/ 	.word	0x00000000


	//----- nvinfo : EIATTR_CBANK_PARAM_SIZE
	.align		4
.L_3373:
        /*00f4*/ 	.byte	0x03, 0x19
        /*00f6*/ 	.short	0x0128


	//----- nvinfo : EIATTR_PARAM_CBANK
	.align		4
        /*00f8*/ 	.byte	0x04, 0x0a
        /*00fa*/ 	.short	(.L_3375 - .L_3374)
	.align		4
.L_3374:
        /*00fc*/ 	.word	index@(.nv.constant0._ZN10layer_norm13ln_bwd_kernelINS_13Kernel_traitsI6__halfS2_fS2_fjLj768ELj1ELj4ELj1ELj16ENS_18Kernel_traits_baseILj768ES2_S2_fS2_fjLj128EEEEELb0ELb0ELb0ELb0EEEvNS_9BwdParamsE)
        /*0100*/ 	.short	0x0210
        /*0102*/ 	.short	0x0128


	//----- nvinfo : EIATTR_SW_WAR
	.align		4
.L_3375:
        /*0104*/ 	.byte	0x04, 0x36
        /*0106*/ 	.short	(.L_3377 - .L_3376)
.L_3376:
        /*0108*/ 	.word	0x00000008
.L_3377:


//--------------------- .nv.info._ZN10layer_norm13ln_bwd_kernelINS_13Kernel_traitsI6__halfS2_fS2_fjLj768ELj1ELj4ELj1ELj16ENS_18Kernel_traits_baseILj768ES2_S2_fS2_fjLj128EEEEELb0ELb0ELb0ELb1EEEvNS_9BwdParamsE --------------------------
	.section	.nv.info._ZN10layer_norm13ln_bwd_kernelINS_13Kernel_traitsI6__halfS2_fS2_fjLj768ELj1ELj4ELj1ELj16ENS_18Kernel_traits_baseILj768ES2_S2_fS2_fjLj128EEEEELb0ELb0ELb0ELb1EEEvNS_9BwdParamsE,"",@"SHT_CUDA_INFO"
	.sectionflags	@""
	.align	4


	//----- nvinfo : EIATTR_CUDA_API_VERSION
	.align		4
        /*0000*/ 	.byte	0x04, 0x37
        /*0002*/ 	.short	(.L_3379 - .L_3378)
.L_3378:
        /*0004*/ 	.word	0x00000082


	//----- nvinfo : EIATTR_KPARAM_INFO
	.align		4
.L_3379:
        /*0008*/ 	.byte	0x04, 0x17
        /*000a*/ 	.short	(.L_3381 - .L_3380)
.L_3380:
        /*000c*/ 	.word	0x00000000
        /*0010*/ 	.short	0x0000
        /*0012*/ 	.short	0x0000
        /*0014*/ 	.byte	0x00, 0xf0, 0xa1, 0x04


	//----- nvinfo : EIATTR_SPARSE_MMA_MASK
	.align		4
.L_3381:
        /*0018*/ 	.byte	0x03, 0x50
        /*001a*/ 	.short	0x0000


	//----- nvinfo : EIATTR_MAXREG_COUNT
	.align		4
        /*001c*/ 	.byte	0x03, 0x1b
        /*001e*/ 	.short	0x00ff


	//----- nvinfo : EIATTR_NUM_BARRIERS
	.align		4
        /*0020*/ 	.byte	0x02, 0x4c
        /*0022*/ 	.byte	0x01
	.zero		1


	//----- nvinfo : EIATTR_MERCURY_ISA_VERSION
	.align		4
        /*0024*/ 	.byte	0x03, 0x5f
        /*0026*/ 	.short	0x0101


	//----- nvinfo : EIATTR_COOP_GROUP_MASK_REGIDS
	.align		4
        /*0028*/ 	.byte	0x04, 0x29
        /*002a*/ 	.short	(.L_3383 - .L_3382)


	//   ....[0]....
.L_3382:
        /*002c*/ 	.word	0xffffffff


	//   ....[1]....
        /*0030*/ 	.word	0xffffffff


	//   ....[2]....
        /*0034*/ 	.word	0xffffffff


	//   ....[3]....
        /*0038*/ 	.word	0xffffffff


	//   ....[4]....
        /*003c*/ 	.word	0xffffffff


	//   ....[5]....
        /*0040*/ 	.word	0xffffffff


	//   ....[6]....
        /*0044*/ 	.word	0xffffffff


	//   ....[7]....
        /*0048*/ 	.word	0xffffffff


	//   ....[8]....
        /*004c*/ 	.word	0xffffffff


	//   ....[9]....
        /*0050*/ 	.word	0xffffffff


	//   ....[10]....
        /*0054*/ 	.word	0x050000b0


	//   ....[11]....
        /*0058*/ 	.word	0x050000b0


	//   ....[12]....
        /*005c*/ 	.word	0x050000b0


	//   ....[13]....
        /*0060*/ 	.word	0x050000b0


	//   ....[14]....
        /*0064*/ 	.word	0x050000b0


	//   ....[15]....
        /*0068*/ 	.word	0x050000b0


	//   ....[16]....
        /*006c*/ 	.word	0x050000b0


	//   ....[17]....
        /*0070*/ 	.word	0x050000b0


	//   ....[18]....
        /*0074*/ 	.word	0x050000b0


	//   ....[19]....
        /*0078*/ 	.word	0x050000b0


	//----- nvinfo : EIATTR_COOP_GROUP_INSTR_OFFSETS
	.align		4
.L_3383:
        /*007c*/ 	.byte	0x04, 0x28
        /*007e*/ 	.short	(.L_3385 - .L_3384)


	//   ....[0]....
.L_3384:
        /*0080*/ 	.word	0x000015c0


	//   ....[1]....
        /*0084*/ 	.word	0x00001620


	//   ....[2]....
        /*0088*/ 	.word	0x00001630


	//   ....[3]....
        /*008c*/ 	.word	0x00001670


	//   ....[4]....
        /*0090*/ 	.word	0x00001690


	//   ....[5]....
        /*0094*/ 	.word	0x000016b0


	//   ....[6]....
        /*0098*/ 	.word	0x000016c0


	//   ....[7]....
        /*009c*/ 	.word	0x00001710


	//   ....[8]....
        /*00a0*/ 	.word	0x00001720


	//   ....[9]....
        /*00a4*/ 	.word	0x00001760


	//   ....[10]....
        /*00a8*/ 	.word	0x00002f60


	//   ....[11]....
        /*00ac*/ 	.word	0x00003000


	//   ....[12]....
        /*00b0*/ 	.word	0x000030a0


	//   ....[13]....
        /*00b4*/ 	.word	0x00003110


	//   ....[14]....
        /*00b8*/ 	.word	0x00003180


	//   ....[15]....
        /*00bc*/ 	.word	0x000031e0


	//   ....[16]....
        /*00c0*/ 	.word	0x00003250


	//   ....[17]....
        /*00c4*/ 	.word	0x000032d0


	//   ....[18]....
        /*00c8*/ 	.word	0x00003340


	//   ....[19]....
        /*00cc*/ 	.word	0x000033c0


	//----- nvinfo : EIATTR_EXIT_INSTR_OFFSETS
	.align		4
.L_3385:
        /*00d0*/ 	.byte	0x04, 0x1c
        /*00d2*/ 	.short	(.L_3387 - .L_3386)


	//   ....[0]....
.L_3386:
        /*00d4*/ 	.word	0x00002ef0


	//----- nvinfo : EIATTR_MAX_THREADS
	.align		4
.L_3387:
        /*00d8*/ 	.byte	0x04, 0x05
        /*00da*/ 	.short	(.L_3389 - .L_3388)
.L_3388:
        /*00dc*/ 	.word	0x00000080
        /*00e0*/ 	.word	0x00000001
        /*00e4*/ 	.word	0x00000001


	//----- nvinfo : EIATTR_CRS_STACK_SIZE
	.align		4
.L_3389:
        /*00e8*/ 	.byte	0x04, 0x1e
        /*00ea*/ 	.short	(.L_3391 - .L_3390)
.L_3390:
        /*00ec*/ 	.word	0x00000000


	//----- nvinfo : EIATTR_CBANK_PARAM_SIZE
	.align		4
.L_3391:
        /*00f0*/ 	.byte	0x03, 0x19
        /*00f2*/ 	.short	0x0128


	//----- nvinfo : EIATTR_PARAM_CBANK
	.align		4
        /*00f4*/ 	.byte	0x04, 0x0a
        /*00f6*/ 	.short	(.L_3393 - .L_3392)
	.align		4
.L_3392:
        /*00f8*/ 	.word	index@(.nv.constant0._ZN10layer_norm13ln_bwd_kernelINS_13Kernel_traitsI6__halfS2_fS2_fjLj768ELj1ELj4ELj1ELj16ENS_18Kernel_traits_baseILj768ES2_S2_fS2_fjLj128EEEEELb0ELb0ELb0ELb1EEEvNS_9BwdParamsE)
        /*00fc*/ 	.short	0x0210
        /*00fe*/ 	.short	0x0128


	//----- nvinfo : EIATTR_SW_WAR
	.align		4
.L_3393:
        /*0100*/ 	.byte	0x04, 0x36
        /*0102*/ 	.short	(.L_3395 - .L_3394)
.L_3394:
        /*0104*/ 	.word	0x00000008
.L_3395:


//--------------------- .nv.info._ZN10layer_norm13ln_bwd_kernelINS_13Kernel_traitsI6__halfS2_fS2_fjLj768ELj1ELj4ELj1ELj16ENS_18Kernel_traits_baseILj768ES2_S2_fS2_fjLj128EEEEELb0ELb0ELb1ELb0EEEvNS_9BwdParamsE --------------------------
	.section	.nv.info._ZN10layer_norm13ln_bwd_kernelINS_13Kernel_traitsI6__halfS2_fS2_fjLj768ELj1ELj4ELj1ELj16ENS_18Kernel_traits_baseILj768ES2_S2_fS2_fjLj128EEEEELb0ELb0ELb1ELb0EEEvNS_9BwdParamsE,"",@"SHT_CUDA_INFO"
	.sectionflags	@""
	.align	4


	//----- nvinfo : EIATTR_CUDA_API_VERSION
	.align		4
        /*0000*/ 	.byte	0x04, 0x37
        /*0002*/ 	.short	(.L_3397 - .L_3396)
.L_3396:
        /*0004*/ 	.word	0x00000082


	//----- nvinfo : EIATTR_KPARAM_INFO
	.align		4
.L_3397:
        /*0008*/ 	.byte	0x04, 0x17
        /*000a*/ 	.short	(.L_3399 - .L_3398)
.L_3398:
        /*000c*/ 	.word	0x00000000
        /*0010*/ 	.short	0x0000
        /*0012*/ 	.short	0x0000
        /*0014*/ 	.byte	0x00, 0xf0, 0xa1, 0x04


	//----- nvinfo : EIATTR_SPARSE_MMA_MASK
	.align		4
.L_3399:
        /*0018*/ 	.byte	0x03, 0x50
        /*001a*/ 	.short	0x0000


	//----- nvinfo : EIATTR_MAXREG_COUNT
	.align		4
        /*001c*/ 	.byte	0x03, 0x1b
        /*001e*/ 	.short	0x00ff


	//----- nvinfo : EIATTR_NUM_BARRIERS
	.align		4
        /*0020*/ 	.byte	0x02, 0x4c
        /*0022*/ 	.byte	0x01
	.zero		1


	//----- nvinfo : EIATTR_MERCURY_ISA_VERSION
	.align		4
        /*0024*/ 	.byte	0x03, 0x5f
        /*0026*/ 	.short	0x0101


	//----- nvinfo : EIATTR_COOP_GROUP_MASK_REGIDS
	.align		4
        /*0028*/ 	.byte	0x04, 0x29
        /*002a*/ 	.short	(.L_3401 - .L_3400)


	//   ....[0]....
.L_3400:
        /*002c*/ 	.word	0xffffffff


	//   ....[1]....
        /*0030*/ 	.word	0xffffffff


	//   ....[2]....
        /*0034*/ 	.word	0xffffffff


	//   ....[3]....
        /*0038*/ 	.word	0xffffffff


	//   ....[4]....
        /*003c*/ 	.word	0xffffffff


	//   ....[5]....
        /*0040*/ 	.word	0xffffffff


	//   ....[6]....
        /*0044*/ 	.word	0xffffffff


	//   ....[7]....
        /*0048*/ 	.word	0xffffffff


	//   ....[8]....
        /*004c*/ 	.word	0xffffffff


	//   ....[9]....
        /*0050*/ 	.word	0xffffffff


	//   ....[10]....
        /*0054*/ 	.word	0x05000060


	//   ....[11]....
        /*0058*/ 	.word	0x05000060


	//   ....[12]....
        /*005c*/ 	.word	0x05000060


	//   ....[13]....
        /*0060*/ 	.word	0x05000060


	//   ....[14]....
        /*0064*/ 	.word	0x05000060


	//   ....[15]....
        /*0068*/ 	.word	0x05000060


	//   ....[16]....
        /*006c*/ 	.word	0x05000060


	//   ....[17]....
        /*0070*/ 	.word	0x05000060


	//   ....[18]....
        /*0074*/ 	.word	0x05000060


	//   ....[19]....
        /*0078*/ 	.word	0x05000060


	//----- nvinfo : EIATTR_COOP_GROUP_INSTR_OFFSETS
	.align		4
.L_3401:
        /*007c*/ 	.byte	0x04, 0x28
        /*007e*/ 	.short	(.L_3403 - .L_3402)


	//   ....[0]....
.L_3402:
        /*0080*/ 	.word	0x00001860


	//   ....[1]....
        /*0084*/ 	.word	0x00001870


	//   ....[2]....
        /*0088*/ 	.word	0x000018a0


	//   ....[3]....
        /*008c*/ 	.word	0x000018b0


	//   ....[4]....
        /*0090*/ 	.word	0x000018e0


	//   ....[5]....
        /*0094*/ 	.word	0x000018f0


	//   ....[6]....
        /*0098*/ 	.word	0x00001920


	//   ....[7]....
        /*009c*/ 	.word	0x00001930


	//   ....[8]....
        /*00a0*/ 	.word	0x00001960


	//   ....[9]....
        /*00a4*/ 	.word	0x00001970


	//   ....[10]....
        /*00a8*/ 	.word	0x00004480


	//   ....[11]....
        /*00ac*/ 	.word	0x00004510


	//   ....[12]....
        /*00b0*/ 	.word	0x00004580


	//   ....[13]....
        /*00b4*/ 	.word	0x000045e0


	//   ....[14]....
        /*00b8*/ 	.word	0x00004650


	//   ....[15]....
        /*00bc*/ 	.word	0x000046b0


	//   ....[16]....
        /*00c0*/ 	.word	0x00004720


	//   ....[17]....
        /*00c4*/ 	.word	0x00004780


	//   ....[18]....
        /*00c8*/ 	.word	0x000047f0


	//   ....[19]....
        /*00cc*/ 	.word	0x00004850


	//----- nvinfo : EIATTR_EXIT_INSTR_OFFSETS
	.align		4
.L_3403:
        /*00d0*/ 	.byte	0x04, 0x1c
        /*00d2*/ 	.short	(.L_3405 - .L_3404)


	//   ....[0]....
.L_3404:
        /*00d4*/ 	.word	0x000043e0


	//   ....[1]....
        /*00d8*/ 	.word	0x00004410


	//----- nvinfo : EIATTR_MAX_THREADS
	.align		4
.L_3405:
        /*00dc*/ 	.byte	0x04, 0x05
        /*00de*/ 	.short	(.L_3407 - .L_3406)
.L_3406:
        /*00e0*/ 	.word	0x00000080
        /*00e4*/ 	.word	0x00000001
        /*00e8*/ 	.word	0x00000001


	//----- nvinfo : EIATTR_CRS_STACK_SIZE
	.align		4
.L_3407:
        /*00ec*/ 	.byte	0x04, 0x1e
        /*00ee*/ 	.short	(.L_3409 - .L_3408)
.L_3408:
        /*00f0*/ 	.word	0x00000000


	//----- nvinfo : EIATTR_CBANK_PARAM_SIZE
	.align		4
.L_3409:
        /*00f4*/ 	.byte	0x03, 0x19
        /*00f6*/ 	.short	0x0128


	//----- nvinfo : EIATTR_PARAM_CBANK
	.align		4
        /*00f8*/ 	.byte	0x04, 0x0a
        /*00fa*/ 	.short	(.L_3411 - .L_3410)
	.align		4
.L_3410:
        /*00fc*/ 	.word	index@(.nv.constant0._ZN10layer_norm13ln_bwd_kernelINS_13Kernel_traitsI6__halfS2_fS2_fjLj768ELj1ELj4ELj1ELj16ENS_18Kernel_traits_baseILj768ES2_S2_fS2_fjLj128EEEEELb0ELb0ELb1ELb0EEEvNS_9BwdParamsE)
        /*0100*/ 	.short	0x0210
        /*0102*/ 	.short	0x0128


	//----- nvinfo : EIATTR_SW_WAR
	.align		4
.L_3411:
        /*0104*/ 	.byte	0x04, 0x36
        /*0106*/ 	.short	(.L_3413 - .L_3412)
.L_3412:
        /*0108*/ 	.word	0x00000008
.L_3413:


//--------------------- .nv.info._ZN10layer_norm13ln_bwd_kernelINS_13Kernel_traitsI6__halfS2_fS2_fjLj768ELj1ELj4ELj1ELj16ENS_18Kernel_traits_baseILj768ES2_S2_fS2_fjLj128EEEEELb0ELb0ELb1ELb1EEEvNS_9BwdParamsE --------------------------
	.section	.nv.info._ZN10layer_norm13ln_bwd_kernelINS_13Kernel_traitsI6__halfS2_fS2_fjLj768ELj1ELj4ELj1ELj16ENS_18Kernel_traits_baseILj768ES2_S2_fS2_fjLj128EEEEELb0ELb0ELb1ELb1EEEvNS_9BwdParamsE,"",@"SHT_CUDA_INFO"
	.sectionflags	@""
	.align	4


	//----- nvinfo : EIATTR_CUDA_API_VERSION
	.align		4
        /*0000*/ 	.byte	0x04, 0x37
        /*0002*/ 	.short	(.L_3415 - .L_3414)
.L_3414:
        /*0004*/ 	.word	0x00000082


	//----- nvinfo : EIATTR_KPARAM_INFO
	.align		4
.L_3415:
        /*0008*/ 	.byte	0x04, 0x17
        /*000a*/ 	.short	(.L_3417 - .L_3416)
.L_3416:
        /*000c*/ 	.word	0x00000000
        /*0010*/ 	.short	0x0000
        /*0012*/ 	.short	0x0000
        /*0014*/ 	.byte	0x00, 0xf0, 0xa1, 0x04


	//----- nvinfo : EIATTR_SPARSE_MMA_MASK
	.align		4
.L_3417:
        /*0018*/ 	.byte	0x03, 0x50
        /*001a*/ 	.short	0x0000


	//----- nvinfo : EIATTR_MAXREG_COUNT
	.align		4
        /*001c*/ 	.byte	0x03, 0x1b
        /*001e*/ 	.short	0x00ff


	//----- nvinfo : EIATTR_NUM_BARRIERS
	.align		4
        /*0020*/ 	.byte	0x02, 0x4c
        /*0022*/ 	.byte	0x01
	.zero		1


	//----- nvinfo : EIATTR_MERCURY_ISA_VERSION
	.align		4
        /*0024*/ 	.byte	0x03, 0x5f
        /*0026*/ 	.short	0x0101


	//----- nvinfo : EIATTR_COOP_GROUP_MASK_REGIDS
	.align		4
        /*0028*/ 	.byte	0x04, 0x29
        /*002a*/ 	.short	(.L_3419 - .L_3418)


	//   ....[0]....
.L_3418:
        /*002c*/ 	.word	0xffffffff


	//   ....[1]....
        /*0030*/ 	.word	0xffffffff


	//   ....[2]....
        /*0034*/ 	.word	0xffffffff


	//   ....[3]....
        /*0038*/ 	.word	0xffffffff


	//   ....[4]....
        /*003c*/ 	.word	0xffffffff


	//   ....[5]....
        /*0040*/ 	.word	0xffffffff


	//   ....[6]....
        /*0044*/ 	.word	0xffffffff


	//   ....[7]....
        /*0048*/ 	.word	0xffffffff


	//   ....[8]....
        /*004c*/ 	.word	0xffffffff


	//   ....[9]....
        /*0050*/ 	.word	0xffffffff


	//   ....[10]....
        /*0054*/ 	.word	0x05000062


	//   ....[11]....
        /*0058*/ 	.word	0x05000062


	//   ....[12]....
        /*005c*/ 	.word	0x05000062


	//   ....[13]....
        /*0060*/ 	.word	0x05000062


	//   ....[14]....
        /*0064*/ 	.word	0x05000062


	//   ....[15]....
        /*0068*/ 	.word	0x05000062


	//   ....[16]....
        /*006c*/ 	.word	0x05000062


	//   ....[17]....
        /*0070*/ 	.word	0x05000062


	//   ....[18]....
        /*0074*/ 	.word	0x05000062


	//   ....[19]....
        /*0078*/ 	.word	0x05000062


	//----- nvinfo : EIATTR_COOP_GROUP_INSTR_OFFSETS
	.align		4
.L_3419:
        /*007c*/ 	.byte	0x04, 0x28
        /*007e*/ 	.short	(.L_3421 - .L_3420)


	//   ....[0]....
.L_3420:
        /*0080*/ 	.word	0x00001700


	//   ....[1]....
        /*0084*/ 	.word	0x00001710


	//   ....[2]....
        /*0088*/ 	.word	0x00001740


	//   ....[3]....
        /*008c*/ 	.word	0x00001750


	//   ....[4]....
        /*0090*/ 	.word	0x00001780


	//   ....[5]....
        /*0094*/ 	.word	0x00001790


	//   ....[6]....
        /*0098*/ 	.word	0x000017c0


	//   ....[7]....
        /*009c*/ 	.word	0x000017d0


	//   ....[8]....
        /*00a0*/ 	.word	0x00001800


	//   ....[9]....
        /*00a4*/ 	.word	0x00001810


	//   ....[10]....
        /*00a8*/ 	.word	0x00003e00


	//   ....[11]....
        /*00ac*/ 	.word	0x00003e90


	//   ....[12]....
        /*00b0*/ 	.word	0x00003f00


	//   ....[13]....
        /*00b4*/ 	.word	0x00003f60


	//   ....[14]....
        /*00b8*/ 	.word	0x00003fd0


	//   ....[15]....
        /*00bc*/ 	.word	0x00004030


	//   ....[16]....
        /*00c0*/ 	.word	0x000040a0


	//   ....[17]....
        /*00c4*/ 	.word	0x00004100


	//   ....[18]....
        /*00c8*/ 	.word	0x00004170


	//   ....[19]....
        /*00cc*/ 	.word	0x000041d0


	//----- nvinfo : EIATTR_EXIT_INSTR_OFFSETS
	.align		4
.L_3421:
        /*00d0*/ 	.byte	0x04, 0x1c
        /*00d2*/ 	.short	(.L_3423 - .L_3422)


	//   ....[0]....
.L_3422:
        /*00d4*/ 	.word	0x00003d90


	//----- nvinfo : EIATTR_MAX_THREADS
	.align		4
.L_3423:
        /*00d8*/ 	.byte	0x04, 0x05
        /*00da*/ 	.short	(.L_3425 - .L_3424)
.L_3424:
        /*00dc*/ 	.word	0x00000080
        /*00e0*/ 	.word	0x00000001
        /*00e4*/ 	.word	0x00000001


	//----- nvinfo : EIATTR_CRS_STACK_SIZE
	.align		4
.L_3425:
        /*00e8*/ 	.byte	0x04, 0x1e
        /*00ea*/ 	.short	(.L_3427 - .L_3426)
.L_3426:
        /*00ec*/ 	.word	0x00000000


	//----- nvinfo : EIATTR_CBANK_PARAM_SIZE
	.align		4
.L_3427:
        /*00f0*/ 	.byte	0x03, 0x19
        /*00f2*/ 	.short	0x0128


	//----- nvinfo : EIATTR_PARAM_CBANK
	.align		4
        /*00f4*/ 	.byte	0x04, 0x0a
        /*00f6*/ 	.short	(.L_3429 - .L_3428)
	.align		4
.L_3428:
        /*00f8*/ 	.word	index@(.nv.constant0._ZN10layer_norm13ln_bwd_kernelINS_13Kernel_traitsI6__halfS2_fS2_fjLj768ELj1ELj4ELj1ELj16ENS_18Kernel_traits_baseILj768ES2_S2_fS2_fjLj128EEEEELb0ELb0ELb1ELb1EEEvNS_9BwdParamsE)
        /*00fc*/ 	.short	0x0210
        /*00fe*/ 	.short	0x0128


	//----- nvinfo : EIATTR_SW_WAR
	.align		4
.L_3429:
        /*0100*/ 	.byte	0x04, 0x36
        /*0102*/ 	.short	(.L_3431 - .L_3430)
.L_3430:
        /*0104*/ 	.word	0x00000008
.L_3431:


//--------------------- .nv.info._ZN10layer_norm13ln_bwd_kernelINS_13Kernel_traitsI6__halfS2_fS2_fjLj768ELj1ELj4ELj1ELj16ENS_18Kernel_traits_baseILj768ES2_S2_fS2_fjLj128EEEEELb0ELb1ELb0ELb0EEEvNS_9BwdParamsE --------------------------
	.section	.nv.info._ZN10layer_norm13ln_bwd_kernelINS_13Kernel_traitsI6__halfS2_fS2_fjLj768ELj1ELj4ELj1ELj16ENS_18Kernel_traits_baseILj768ES2_S2_fS2_fjLj128EEEEELb0ELb1ELb0ELb0EEEvNS_9BwdParamsE,"",@"SHT_CUDA_INFO"
	.sectionflags	@""
	.align	4


	//----- nvinfo : EIATTR_CUDA_API_VERSION
	.align		4
        /*0000*/ 	.byte	0x04, 0x37
        /*0002*/ 	.short	(.L_3433 - .L_3432)
.L_3432:
        /*0004*/ 	.word	0x00000082


	//----- nvinfo : EIATTR_KPARAM_INFO
	.align		4
.L_3433:
        /*0008*/ 	.byte	0x04, 0x17
        /*000a*/ 	.short	(.L_3435 - .L_3434)
.L_3434:
        /*000c*/ 	.word	0x00000000
        /*0010*/ 	.short	0x0000
        /*0012*/ 	.short	0x0000
        /*0014*/ 	.byte	0x00, 0xf0, 0xa1, 0x04


	//----- nvinfo : EIATTR_SPARSE_MMA_MASK
	.align		4
.L_3435:
        /*0018*/ 	.byte	0x03, 0x50
        /*001a*/ 	.short	0x0000


	//----- nvinfo : EIATTR_MAXREG_COUNT
	.align		4
        /*001c*/ 	.byte	0x03, 0x1b
        /*001e*/ 	.short	0x00ff


	//----- nvinfo : EIATTR_NUM_BARRIERS
	.align		4
        /*0020*/ 	.byte	0x02, 0x4c
        /*0022*/ 	.byte	0x01
	.zero		1


	//----- nvinfo : EIATTR_MERCURY_ISA_VERSION
	.align		4
        /*0024*/ 	.byte	0x03, 0x5f
        /*0026*/ 	.short	0x0101


	//----- nvinfo : EIATTR_COOP_GROUP_MASK_REGIDS
	.align		4
        /*0028*/ 	.byte	0x04, 0x29
        /*002a*/ 	.short	(.L_3437 - .L_3436)


	//   ....[0]....
.L_3436:
        /*002c*/ 	.word	0xffffffff


	//   ....[1]....
        /*0030*/ 	.word	0xffffffff


	//   ....[2]....
        /*0034*/ 	.word	0xffffffff


	//   ....[3]....
        /*0038*/ 	.word	0xffffffff


	//   ....[4]....
        /*003c*/ 	.word	0xffffffff


	//   ....[5]....
        /*0040*/ 	.word	0xffffffff


	//   ....[6]....
        /*0044*/ 	.word	0xffffffff


	//   ....[7]....
        /*0048*/ 	.word	0xffffffff


	//   ....[8]....
        /*004c*/ 	.word	0xffffffff


	//   ....[9]....
        /*0050*/ 	.word	0xffffffff


	//   ....[10]....
        /*0054*/ 	.word	0x05000094


	//   ....[11]....
        /*0058*/ 	.word	0x05000094


	//   ....[12]....
        /*005c*/ 	.word	0x05000094


	//   ....[13]....
        /*0060*/ 	.word	0x05000094


	//   ....[14]....
        /*0064*/ 	.word	0x05000094


	//   ....[15]....
        /*0068*/ 	.word	0x05000094


	//   ....[16]....
        /*006c*/ 	.word	0x05000094


	//   ....[17]....
        /*0070*/ 	.word	0x05000094


	//   ....[18]....
        /*0074*/ 	.word	0x05000094


	//   ....[19]....
        /*0078*/ 	.word	0x05000094


	//----- nvinfo : EIATTR_COOP_GROUP_INSTR_OFFSETS
	.align		4
.L_3437:
        /*007c*/ 	.byte	0x04, 0x28
        /*007e*/ 	.short	(.L_3439 - .L_3438)


	//   ....[0]....
.L_3438:
        /*0080*/ 	.word	0x00001940


	//   ....[1]....
        /*0084*/ 	.word	0x00001950


	//   ....[2]....
        /*0088*/ 	.word	0x00001980


	//   ....[3]....
        /*008c*/ 	.word	0x00001990


	//   ....[4]....
        /*0090*/ 	.word	0x000019c0


	//   ....[5]....
        /*0094*/ 	.word	0x000019d0


	//   ....[6]....
        /*0098*/ 	.word	0x00001a00


	//   ....[7]....
        /*009c*/ 	.word	0x00001a10


	//   ....[8]....
        /*00a0*/ 	.word	0x00001a40


	//   ....[9]....
        /*00a4*/ 	.word	0x00001a50


	//   ....[10]....
        /*00a8*/ 	.word	0x00003f90


	//   ....[11]....
        /*00ac*/ 	.word	0x00004020


	//   ....[12]....
        /*00b0*/ 	.word	0x00004090


	//   ....[13]....
        /*00b4*/ 	.word	0x000040f0


	//   ....[14]....
        /*00b8*/ 	.word	0x00004160


	//   ....[15]....
        /*00bc*/ 	.word	0x000041c0


	//   ....[16]....
        /*00c0*/ 	.word	0x00004230


	//   ....[17]....
        /*00c4*/ 	.word	0x00004290


	//   ....[18]....
        /*00c8*/ 	.word	0x00004300


	//   ....[19]....
        /*00cc*/ 	.word	0x00004360


	//----- nvinfo : EIATTR_EXIT_INSTR_OFFSETS
	.align		4
.L_3439:
        /*00d0*/ 	.byte	0x04, 0x1c
        /*00d2*/ 	.short	(.L_3441 - .L_3440)


	//   ....[0]....
.L_3440:
        /*00d4*/ 	.word	0x00003ea0


	//   ....[1]....
        /*00d8*/ 	.word	0x00003f20


	//----- nvinfo : EIATTR_MAX_THREADS
	.align		4
.L_3441:
        /*00dc*/ 	.byte	0x04, 0x05
        /*00de*/ 	.short	(.L_3443 - .L_3442)
.L_3442:
        /*00e0*/ 	.word	0x00000080
        /*00e4*/ 	.word	0x00000001
        /*00e8*/ 	.word	0x00000001


	//----- nvinfo : EIATTR_CRS_STACK_SIZE
	.align		4
.L_3443:
        /*00ec*/ 	.byte	0x04, 0x1e
        /*00ee*/ 	.short	(.L_3445 - .L_3444)
.L_3444:
        /*00f0*/ 	.word	0x00000000


	//----- nvinfo : EIATTR_CBANK_PARAM_SIZE
	.align		4
.L_3445:
        /*00f4*/ 	.byte	0x03, 0x19
        /*00f6*/ 	.short	0x0128


	//----- nvinfo : EIATTR_PARAM_CBANK
	.align		4
        /*00f8*/ 	.byte	0x04, 0x0a
        /*00fa*/ 	.short	(.L_3447 - .L_3446)
	.align		4
.L_3446:
        /*00fc*/ 	.word	index@(.nv.constant0._ZN10layer_norm13ln_bwd_kernelINS_13Kernel_traitsI6__halfS2_fS2_fjLj768ELj1ELj4ELj1ELj16ENS_18Kernel_traits_baseILj768ES2_S2_fS2_fjLj128EEEEELb0ELb1ELb0ELb0EEEvNS_9BwdParamsE)
        /*0100*/ 	.short	0x0210
        /*0102*/ 	.short	0x0128


	//----- nvinfo : EIATTR_SW_WAR
	.align		4
.L_3447:
        /*0104*/ 	.byte	0x04, 0x36
        /*0106*/ 	.short	(.L_3449 - .L_3448)
.L_3448:
        /*0108*/ 	.word	0x00000008
.L_3449:


//--------------------- .nv.info._ZN10layer_norm13ln_bwd_kernelINS_13Kernel_traitsI6__halfS2_fS2_fjLj768ELj1ELj4ELj1ELj16ENS_18Kernel_traits_baseILj768ES2_S2_fS2_fjLj128EEEEELb0ELb1ELb0ELb1EEEvNS_9BwdParamsE --------------------------
	.section	.nv.info._ZN10layer_norm13ln_bwd_kernelINS_13Kernel_traitsI6__halfS2_fS2_fjLj768ELj1ELj4ELj1ELj16ENS_18Kernel_traits_baseILj768ES2_S2_fS2_fjLj128EEEEELb0ELb1ELb0ELb1EEEvNS_9BwdParamsE,"",@"SHT_CUDA_INFO"
	.sectionflags	@""
	.align	4


	//----- nvinfo : EIATTR_CUDA_API_VERSION
	.align		4
        /*0000*/ 	.byte	0x04, 0x37
        /*0002*/ 	.short	(.L_3451 - .L_3450)
.L_3450:
        /*0004*/ 	.word	0x00000082


	//----- nvinfo : EIATTR_KPARAM_INFO
	.align		4
.L_3451:
        /*0008*/ 	.byte	0x04, 0x17
        /*000a*/ 	.short	(.L_3453 - .L_3452)
.L_3452:
        /*000c*/ 	.word	0x00000000
        /*0010*/ 	.short	0x0000
        /*0012*/ 	.short	0x0000
        /*0014*/ 	.byte	0x00, 0xf0, 0xa1, 0x04


	//----- nvinfo : EIATTR_SPARSE_MMA_MASK
	.align		4
.L_3453:
        /*0018*/ 	.byte	0x03, 0x50
        /*001a*/ 	.short	0x0000


	//----- nvinfo : EIATTR_MAXREG_COUNT
	.align		4
        /*001c*/ 	.byte	0x03, 0x1b
        /*001e*/ 	.short	0x00ff


	//----- nvinfo : EIATTR_NUM_BARRIERS
	.align		4
        /*0020*/ 	.byte	0x02, 0x4c
        /*0022*/ 	.byte	0x01
	.zero		1


	//----- nvinfo : EIATTR_MERCURY_ISA_VERSION
	.align		4
        /*0024*/ 	.byte	0x03, 0x5f
        /*0026*/ 	.short	0x0101


	//----- nvinfo : EIATTR_COOP_GROUP_MASK_REGIDS
	.align		4
        /*0028*/ 	.byte	0x04, 0x29
        /*002a*/ 	.short	(.L_3455 - .L_3454)


	//   ....[0]....
.L_3454:
        /*002c*/ 	.word	0xffffffff


	//   ....[1]....
        /*0030*/ 	.word	0xffffffff


	//   ....[2]....
        /*0034*/ 	.word	0xffffffff


	//   ....[3]....
        /*0038*/ 	.word	0xffffffff


	//   ....[4]....
        /*003c*/ 	.word	0xffffffff


	//   ....[5]....
        /*0040*/ 	.word	0xffffffff


	//   ....[6]....
        /*0044*/ 	.word	0xffffffff


	//   ....[7]....
        /*0048*/ 	.word	0xffffffff


	//   ....[8]....
        /*004c*/ 	.word	0xffffffff


	//   ....[9]....
        /*0050*/ 	.word	0xffffffff


	//   ....[10]....
        /*0054*/ 	.word	0x050000d5


	//   ....[11]....
        /*0058*/ 	.word	0x050000d5


	//   ....[12]....
        /*005c*/ 	.word	0x050000d5


	//   ....[13]....
        /*0060*/ 	.word	0x050000d5


	//   ....[14]....
        /*0064*/ 	.word	0x050000d5


	//   ....[15]....
        /*0068*/ 	.word	0x050000d5


	//   ....[16]....
        /*006c*/ 	.word	0x050000d5


	//   ....[17]....
        /*0070*/ 	.word	0x050000d5


	//   ....[18]....
        /*0074*/ 	.word	0x050000d5


	//   ....[19]....
        /*0078*/ 	.word	0x050000d5


	//----- nvinfo : EIATTR_COOP_GROUP_INSTR_OFFSETS
	.align		4
.L_3455:
        /*007c*/ 	.byte	0x04, 0x28
        /*007e*/ 	.short	(.L_3457 - .L_3456)


	//   ....[0]....
.L_3456:
        /*0080*/ 	.word	0x00001930


	//   ....[1]....
        /*0084*/ 	.word	0x00001940


	//   ....[2]....
        /*0088*/ 	.word	0x00001970


	//   ....[3]....
        /*008c*/ 	.word	0x00001980


	//   ....[4]....
        /*0090*/ 	.word	0x000019b0


	//   ....[5]....
        /*0094*/ 	.word	0x000019c0


	//   ....[6]....
        /*0098*/ 	.word	0x000019f0


	//   ....[7]....
        /*009c*/ 	.word	0x00001a00


	//   ....[8]....
        /*00a0*/ 	.word	0x00001a30


	//   ....[9]....
        /*00a4*/ 	.word	0x00001a40


	//   ....[10]....
        /*00a8*/ 	.word	0x00003ca0


	//   ....[11]....
        /*00ac*/ 	.word	0x00003d30


	//   ....[12]....
        /*00b0*/ 	.word	0x00003da0


	//   ....[13]....
        /*00b4*/ 	.word	0x00003e00


	//   ....[14]....
        /*00b8*/ 	.word	0x00003e70


	//   ....[15]....
        /*00bc*/ 	.word	0x00003ed0


	//   ....[16]....
        /*00c0*/ 	.word	0x00003f40


	//   ....[17]....
        /*00c4*/ 	.word	0x00003fa0


	//   ....[18]....
        /*00c8*/ 	.word	0x00004010


	//   ....[19]....
        /*00cc*/ 	.word	0x00004070


	//----- nvinfo : EIATTR_EXIT_INSTR_OFFSETS
	.align		4
.L_3457:
        /*00d0*/ 	.byte	0x04, 0x1c
        /*00d2*/ 	.short	(.L_3459 - .L_3458)


	//   ....[0]....
.L_3458:
        /*00d4*/ 	.word	0x00003c30


	//----- nvinfo : EIATTR_MAX_THREADS
	.align		4
.L_3459:
        /*00d8*/ 	.byte	0x04, 0x05
        /*00da*/ 	.short	(.L_3461 - .L_3460)
.L_3460:
        /*00dc*/ 	.word	0x00000080
        /*00e0*/ 	.word	0x00000001
        /*00e4*/ 	.word	0x00000001


	//----- nvinfo : EIATTR_CRS_STACK_SIZE
	.align		4
.L_3461:
        /*00e8*/ 	.byte	0x04, 0x1e
        /*00ea*/ 	.short	(.L_3463 - .L_3462)
.L_3462:
        /*00ec*/ 	.word	0x00000000


	//----- nvinfo : EIATTR_CBANK_PARAM_SIZE
	.align		4
.L_3463:
        /*00f0*/ 	.byte	0x03, 0x19
        /*00f2*/ 	.short	0x0128


	//----- nvinfo : EIATTR_PARAM_CBANK
	.align		4
        /*00f4*/ 	.byte	0x04, 0x0a
        /*00f6*/ 	.short	(.L_3465 - .L_3464)
	.align		4
.L_3464:
        /*00f8*/ 	.word	index@(.nv.constant0._ZN10layer_norm13ln_bwd_kernelINS_13Kernel_traitsI6__halfS2_fS2_fjLj768ELj1ELj4ELj1ELj16ENS_18Kernel_traits_baseILj768ES2_S2_fS2_fjLj128EEEEELb0ELb1ELb0ELb1EEEvNS_9BwdParamsE)
        /*00fc*/ 	.short	0x0210
        /*00fe*/ 	.short	0x0128


	//----- nvinfo : EIATTR_SW_WAR
	.align		4
.L_3465:
        /*0100*/ 	.byte	0x04, 0x36
        /*0102*/ 	.short	(.L_3467 - .L_3466)
.L_3466:
        /*0104*/ 	.word	0x00000008
.L_3467:


//--------------------- .nv.info._ZN10layer_norm13ln_bwd_kernelINS_13Kernel_traitsI6__halfS2_fS2_fjLj768ELj1ELj4ELj1ELj16ENS_18Kernel_traits_baseILj768ES2_S2_fS2_fjLj128EEEEELb0ELb1ELb1ELb0EEEvNS_9BwdParamsE --------------------------
	.section	.nv.info._ZN10layer_norm13ln_bwd_kernelINS_13Kernel_traitsI6__halfS2_fS2_fjLj768ELj1ELj4ELj1ELj16ENS_18Kernel_traits_baseILj768ES2_S2_fS2_fjLj128EEEEELb0ELb1ELb1ELb0EEEvNS_9BwdParamsE,"",@"SHT_CUDA_INFO"
	.sectionflags	@""
	.align	4


	//----- nvinfo : EIATTR_CUDA_API_VERSION
	.align		4
        /*0000*/ 	.byte	0x04, 0x37
        /*0002*/ 	.short	(.L_3469 - .L_3468)
.L_3468:
        /*0004*/ 	.word	0x00000082


	//----- nvinfo : EIATTR_KPARAM_INFO
	.align		4
.L_3469:
        /*0008*/ 	.byte	0x04, 0x17
        /*000a*/ 	.short	(.L_3471 - .L_3470)
.L_3470:
        /*000c*/ 	.word	0x00000000
        /*0010*/ 	.short	0x0000
        /*0012*/ 	.short	0x0000
        /*0014*/ 	.byte	0x00, 0xf0, 0xa1, 0x04


	//----- nvinfo : EIATTR_SPARSE_MMA_MASK
	.align		4
.L_3471:
        /*0018*/ 	.byte	0x03, 0x50
        /*001a*/ 	.short	0x0000


	//----- nvinfo : EIATTR_MAXREG_COUNT
	.align		4
        /*001c*/ 	.byte	0x03, 0x1b
        /*001e*/ 	.short	0x00ff


	//----- nvinfo : EIATTR_NUM_BARRIERS
	.align		4
        /*0020*/ 	.byte	0x02, 0x4c
        /*0022*/ 	.byte	0x01
	.zero		1


	//----- nvinfo : EIATTR_MERCURY_ISA_VERSION
	.align		4
        /*0024*/ 	.byte	0x03, 0x5f
        /*0026*/ 	.short	0x0101


	//----- nvinfo : EIATTR_COOP_GROUP_MASK_REGIDS
	.align		4
        /*0028*/ 	.byte	0x04, 0x29
        /*002a*/ 	.short	(.L_3473 - .L_3472)


	//   ....[0]....
.L_3472:
        /*002c*/ 	.word	0xffffffff


	//   ....[1]....
        /*0030*/ 	.word	0xffffffff


	//   ....[2]....
        /*0034*/ 	.word	0xffffffff


	//   ....[3]....
        /*0038*/ 	.word	0xffffffff


	//   ....[4]....
        /*003c*/ 	.word	0xffffffff


	//   ....[5]....
        /*0040*/ 	.word	0xffffffff


	//   ....[6]....
        /*0044*/ 	.word	0xffffffff


	//   ....[7]....
        /*0048*/ 	.word	0xffffffff


	//   ....[8]....
        /*004c*/ 	.word	0xffffffff


	//   ....[9]....
        /*0050*/ 	.word	0xffffffff


	//   ....[10]....
        /*0054*/ 	.word	0x05000098


	//   ....[11]....
        /*0058*/ 	.word	0x05000098


	//   ....[12]....
        /*005c*/ 	.word	0x05000098


	//   ....[13]....
        /*0060*/ 	.word	0x05000098


	//   ....[14]....
        /*0064*/ 	.word	0x05000098


	//   ....[15]....
        /*0068*/ 	.word	0x05000098


	//   ....[16]....
        /*006c*/ 	.word	0x05000098


	//   ....[17]....
        /*0070*/ 	.word	0x05000098


	//   ....[18]....
        /*0074*/ 	.word	0x05000098


	//   ....[19]....
        /*0078*/ 	.word	0x05000098


	//----- nvinfo : EIATTR_COOP_GROUP_INSTR_OFFSETS
	.align		4
.L_3473:
        /*007c*/ 	.byte	0x04, 0x28
        /*007e*/ 	.short	(.L_3475 - .L_3474)


	//   ....[0]....
.L_3474:
        /*0080*/ 	.word	0x00001b50


	//   ....[1]....
        /*0084*/ 	.word	0x00001b60


	//   ....[2]....
        /*0088*/ 	.word	0x00001b90


	//   ....[3]....
        /*008c*/ 	.word	0x00001ba0


	//   ....[4]....
        /*0090*/ 	.word	0x00001bd0


	//   ....[5]....
        /*0094*/ 	.word	0x00001be0


	//   ....[6]....
        /*0098*/ 	.word	0x00001c10


	//   ....[7]....
        /*009c*/ 	.word	0x00001c20


	//   ....[8]....
        /*00a0*/ 	.word	0x00001c50


	//   ....[9]....
        /*00a4*/ 	.word	0x00001c60


	//   ....[10]....
        /*00a8*/ 	.word	0x00005580


	//   ....[11]....
        /*00ac*/ 	.word	0x00005620


	//   ....[12]....
        /*00b0*/ 	.word	0x00005680


	//   ....[13]....
        /*00b4*/ 	.word	0x000056e0


	//   ....[14]....
        /*00b8*/ 	.word	0x00005750


	//   ....[15]....
        /*00bc*/ 	.word	0x000057b0


	//   ....[16]....
        /*00c0*/ 	.word	0x00005820


	//   ....[17]....
        /*00c4*/ 	.word	0x00005880


	//   ....[18]....
        /*00c8*/ 	.word	0x000058f0


	//   ....[19]....
        /*00cc*/ 	.word	0x00005950


	//----- nvinfo : EIATTR_EXIT_INSTR_OFFSETS
	.align		4
.L_3475:
        /*00d0*/ 	.byte	0x04, 0x1c
        /*00d2*/ 	.short	(.L_3477 - .L_3476)


	//   ....[0]....
.L_3476:
        /*00d4*/ 	.word	0x000054a0


	//   ....[1]....
        /*00d8*/ 	.word	0x00005520


	//----- nvinfo : EIATTR_MAX_THREADS
	.align		4
.L_3477:
        /*00dc*/ 	.byte	0x04, 0x05
        /*00de*/ 	.short	(.L_3479 - .L_3478)
.L_3478:
        /*00e0*/ 	.word	0x00000080
        /*00e4*/ 	.word	0x00000001
        /*00e8*/ 	.word	0x00000001


	//----- nvinfo : EIATTR_CRS_STACK_SIZE
	.align		4
.L_3479:
        /*00ec*/ 	.byte	0x04, 0x1e
        /*00ee*/ 	.short	(.L_3481 - .L_3480)
.L_3480:
        /*00f0*/ 	.word	0x00000000


	//----- nvinfo : EIATTR_CBANK_PARAM_SIZE
	.align		4
.L_3481:
        /*00f4*/ 	.byte	0x03, 0x19
        /*00f6*/ 	.short	0x0128


	//----- nvinfo : EIATTR_PARAM_CBANK
	.align		4
        /*00f8*/ 	.byte	0x04, 0x0a
        /*00fa*/ 	.short	(.L_3483 - .L_3482)
	.align		4
.L_3482:
        /*00fc*/ 	.word	index@(.nv.constant0._ZN10layer_norm13ln_bwd_kernelINS_13Kernel_traitsI6__halfS2_fS2_fjLj768ELj1ELj4ELj1ELj16ENS_18Kernel_traits_baseILj768ES2_S2_fS2_fjLj128EEEEELb0ELb1ELb1ELb0EEEvNS_9BwdParamsE)
        /*0100*/ 	.short	0x0210
        /*0102*/ 	.short	0x0128


	//----- nvinfo : EIATTR_SW_WAR
	.align		4
.L_3483:
        /*0104*/ 	.byte	0x04, 0x36
        /*0106*/ 	.short	(.L_3485 - .L_3484)
.L_3484:
        /*0108*/ 	.word	0x00000008
.L_3485:


//--------------------- .nv.info._ZN10layer_norm13ln_bwd_kernelINS_13Kernel_traitsI6__halfS2_fS2_fjLj768ELj1ELj4ELj1ELj16ENS_18Kernel_traits_baseILj768ES2_S2_fS2_fjLj128EEEEELb0ELb1ELb1ELb1EEEvNS_9BwdParamsE --------------------------
	.section	.nv.info._ZN10layer_norm13ln_bwd_kernelINS_13Kernel_traitsI6__halfS2_fS2_fjLj768ELj1ELj4ELj1ELj16ENS_18Kernel_traits_baseILj768ES2_S2_fS2_fjLj128EEEEELb0ELb1ELb1ELb1EEEvNS_9BwdParamsE,"",@"SHT_CUDA_INFO"
	.sectionflags	@""
	.align	4


	//----- nvinfo : EIATTR_CUDA_API_VERSION
	.align		4
        /*0000*/ 	.byte	0x04, 0x37
        /*0002*/ 	.short	(.L_3487 - .L_3486)
.L_3486:
        /*0004*/ 	.word	0x00000082


	//----- nvinfo : EIATTR_KPARAM_INFO
	.align		4
.L_3487:
        /*0008*/ 	.byte	0x04, 0x17
        /*000a*/ 	.short	(.L_3489 - .L_3488)
.L_3488:
        /*000c*/ 	.word	0x00000000
        /*0010*/ 	.short	0x0000
        /*0012*/ 	.short	0x0000
        /*0014*/ 	.byte	0x00, 0xf0, 0xa1, 0x04


	//----- nvinfo : EIATTR_SPARSE_MMA_MASK
	.align		4
.L_3489:
        /*0018*/ 	.byte	0x03, 0x50
        /*001a*/ 	.short	0x0000


	//----- nvinfo : EIATTR_MAXREG_COUNT
	.align		4
        /*001c*/ 	.byte	0x03, 0x1b
        /*001e*/ 	.short	0x00ff


	//----- nvinfo : EIATTR_NUM_BARRIERS
	.align		4
        /*0020*/ 	.byte	0x02, 0x4c
        /*0022*/ 	.byte	0x01
	.zero		1


	//----- nvinfo : EIATTR_MERCURY_ISA_VERSION
	.align		4
        /*0024*/ 	.byte	0x03, 0x5f
        /*0026*/ 	.short	0x0101


	//----- nvinfo : EIATTR_COOP_GROUP_MASK_REGIDS
	.align		4
        /*0028*/ 	.byte	0x04, 0x29
        /*002a*/ 	.short	(.L_3491 - .L_3490)


	//   ....[0]....
.L_3490:
        /*002c*/ 	.word	0xffffffff


	//   ....[1]....
        /*0030*/ 	.word	0xffffffff


	//   ....[2]....
        /*0034*/ 	.word	0xffffffff


	//   ....[3]....
        /*0038*/ 	.word	0xffffffff


	//   ....[4]....
        /*003c*/ 	.word	0xffffffff


	//   ....[5]....
        /*0040*/ 	.word	0xffffffff


	//   ....[6]....
        /*0044*/ 	.word	0xffffffff


	//   ....[7]....
        /*0048*/ 	.word	0xffffffff


	//   ....[8]....
        /*004c*/ 	.word	0xffffffff


	//   ....[9]....
        /*0050*/ 	.word	0xffffffff


	//   ....[10]....
        /*0054*/ 	.word	0x050000b6


	//   ....[11]....
        /*0058*/ 	.word	0x050000b6


	//   ....[12]....
        /*005c*/ 	.word	0x050000b6


	//   ....[13]....
        /*0060*/ 	.word	0x050000b6


	//   ....[14]....
        /*0064*/ 	.word	0x050000b6


	//   ....[15]....
        /*0068*/ 	.word	0x050000b6


	//   ....[16]....
        /*006c*/ 	.word	0x050000b6


	//   ....[17]....
        /*0070*/ 	.word	0x050000b6


	//   ....[18]....
        /*0074*/ 	.word	0x050000b6


	//   ....[19]....
        /*0078*/ 	.word	0x050000b6


	//----- nvinfo : EIATTR_COOP_GROUP_INSTR_OFFSETS
	.align		4
.L_3491:
        /*007c*/ 	.byte	0x04, 0x28
        /*007e*/ 	.short	(.L_3493 - .L_3492)


	//   ....[0]....
.L_3492:
        /*0080*/ 	.word	0x000018e0


	//   ....[1]....
        /*0084*/ 	.word	0x000018f0


	//   ....[2]....
        /*0088*/ 	.word	0x00001920


	//   ....[3]....
        /*008c*/ 	.word	0x00001930


	//   ....[4]....
        /*0090*/ 	.word	0x00001960


	//   ....[5]....
        /*0094*/ 	.word	0x00001970


	//   ....[6]....
        /*0098*/ 	.word	0x000019a0


	//   ....[7]....
        /*009c*/ 	.word	0x000019b0


	//   ....[8]....
        /*00a0*/ 	.word	0x000019e0


	//   ....[9]....
        /*00a4*/ 	.word	0x000019f0


	//   ....[10]....
        /*00a8*/ 	.word	0x00004d70


	//   ....[11]....
        /*00ac*/ 	.word	0x00004e00


	//   ....[12]....
        /*00b0*/ 	.word	0x00004e70


	//   ....[13]....
        /*00b4*/ 	.word	0x00004ed0


	//   ....[14]....
        /*00b8*/ 	.word	0x00004f40


	//   ....[15]....
        /*00bc*/ 	.word	0x00004fa0


	//   ....[16]....
        /*00c0*/ 	.word	0x00005010


	//   ....[17]....
        /*00c4*/ 	.word	0x00005070


	//   ....[18]....
        /*00c8*/ 	.word	0x000050e0


	//   ....[19]....
        /*00cc*/ 	.word	0x00005140


	//----- nvinfo : EIATTR_EXIT_INSTR_OFFSETS
	.align		4
.L_3493:
        /*00d0*/ 	.byte	0x04, 0x1c
        /*00d2*/ 	.short	(.L_3495 - .L_3494)


	//   ....[0]....
.L_3494:
        /*00d4*/ 	.word	0x00004d00


	//----- nvinfo : EIATTR_MAX_THREADS
	.align		4
.L_3495:
        /*00d8*/ 	.byte	0x04, 0x05
        /*00da*/ 	.short	(.L_3497 - .L_3496)
.L_3496:
        /*00dc*/ 	.word	0x00000080
        /*00e0*/ 	.word	0x00000001
        /*00e4*/ 	.word	0x00000001


	//----- nvinfo : EIATTR_CRS_STACK_SIZE
	.align		4
.L_3497:
        /*00e8*/ 	.byte	0x04, 0x1e
        /*00ea*/ 	.short	(.L_3499 - .L_3498)
.L_3498:
        /*00ec*/ 	.word	0x00000000


	//----- nvinfo : EIATTR_CBANK_PARAM_SIZE
	.align		4
.L_3499:
        /*00f0*/ 	.byte	0x03, 0x19
        /*00f2*/ 	.short	0x0128


	//----- nvinfo : EIATTR_PARAM_CBANK
	.align		4
        /*00f4*/ 	.byte	0x04, 0x0a
        /*00f6*/ 	.short	(.L_3501 - .L_3500)
	.align		4
.L_3500:
        /*00f8*/ 	.word	index@(.nv.constant0._ZN10layer_norm13ln_bwd_kernelINS_13Kernel_traitsI6__halfS2_fS2_fjLj768ELj1ELj4ELj1ELj16ENS_18Kernel_traits_baseILj768ES2_S2_fS2_fjLj128EEEEELb0ELb1ELb1ELb1EEEvNS_9BwdParamsE)
        /*00fc*/ 	.short	0x0210
        /*00fe*/ 	.short	0x0128


	//----- nvinfo : EIATTR_SW_WAR
	.align		4
.L_3501:
        /*0100*/ 	.byte	0x04, 0x36
        /*0102*/ 	.short	(.L_3503 - .L_3502)
.L_3502:
        /*0104*/ 	.word	0x00000008
.L_3503:


//--------------------- .nv.info._ZN10layer_norm13ln_bwd_kernelINS_13Kernel_traitsI6__halfS2_fS2_fjLj768ELj1ELj4ELj1ELj16ENS_18Kernel_traits_baseILj768ES2_S2_fS2_fjLj128EEEEELb1ELb0ELb0ELb0EEEvNS_9BwdParamsE --------------------------
	.section	.nv.info._ZN10layer_norm13ln_bwd_kernelINS_13Kernel_traitsI6__halfS2_fS2_fjLj768ELj1ELj4ELj1ELj16ENS_18Kernel_traits_baseILj768ES2_S2_fS2_fjLj128EEEEELb1ELb0ELb0ELb0EEEvNS_9BwdParamsE,"",@"SHT_CUDA_INFO"
	.sectionflags	@""
	.align	4


	//----- nvinfo : EIATTR_CUDA_API_VERSION
	.align		4
        /*0000*/ 	.byte	0x04, 0x37
        /*0002*/ 	.short	(.L_3505 - .L_3504)
.L_3504:
        /*0004*/ 	.word	0x00000082


	//----- nvinfo : EIATTR_KPARAM_INFO
	.align		4
.L_3505:
        /*0008*/ 	.byte	0x04, 0x17
        /*000a*/ 	.short	(.L_3507 - .L_3506)
.L_3506:
        /*000c*/ 	.word	0x00000000
        /*0010*/ 	.short	0x0000
        /*0012*/ 	.short	0x0000
        /*0014*/ 	.byte	0x00, 0xf0, 0xa1, 0x04


	//----- nvinfo : EIATTR_SPARSE_MMA_MASK
	.align		4
.L_3507:
        /*0018*/ 	.byte	0x03, 0x50
        /*001a*/ 	.short	0x0000


	//----- nvinfo : EIATTR_MAXREG_COUNT
	.align		4
        /*001c*/ 	.byte	0x03, 0x1b
        /*001e*/ 	.short	0x00ff


	//----- nvinfo : EIATTR_NUM_BARRIERS
	.align		4
        /*0020*/ 	.byte	0x02, 0x4c
        /*0022*/ 	.byte	0x01
	.zero		1


	//----- nvinfo : EIATTR_MERCURY_ISA_VERSION
	.align		4
        /*0024*/ 	.byte	0x03, 0x5f
        /*0026*/ 	.short	0x0101


	//----- nvinfo : EIATTR_COOP_GROUP_MASK_REGIDS
	.align		4
        /*0028*/ 	.byte	0x04, 0x29
        /*002a*/ 	.short	(.L_3509 - .L_3508)


	//   ....[0]....
.L_3508:
        /*002c*/ 	.word	0xffffffff


	//   ....[1]....
        /*0030*/ 	.word	0xffffffff


	//   ....[2]....
        /*0034*/ 	.word	0xffffffff


	//   ....[3]....
        /*0038*/ 	.word	0xffffffff


	//   ....[4]....
        /*003c*/ 	.word	0xffffffff


	//   ....[5]....
        /*0040*/ 	.word	0xffffffff


	//   ....[6]....
        /*0044*/ 	.word	0xffffffff


	//   ....[7]....
        /*0048*/ 	.word	0xffffffff


	//   ....[8]....
        /*004c*/ 	.word	0xffffffff


	//   ....[9]....
        /*0050*/ 	.word	0xffffffff


	//   ....[10]....
        /*0054*/ 	.word	0x0500005c


	//   ....[11]....
        /*0058*/ 	.word	0x0500005c


	//   ....[12]....
        /*005c*/ 	.word	0x0500005c


	//   ....[13]....
        /*0060*/ 	.word	0x0500005c


	//   ....[14]....
        /*0064*/ 	.word	0x0500005c


	//   ....[15]....
        /*0068*/ 	.word	0x0500005c


	//   ....[16]....
        /*006c*/ 	.word	0x0500005c


	//   ....[17]....
        /*0070*/ 	.word	0x0500005c


	//   ....[18]....
        /*0074*/ 	.word	0x0500005c


	//   ....[19]....
        /*0078*/ 	.word	0x0500005c


	//----- nvinfo : EIATTR_COOP_GROUP_INSTR_OFFSETS
	.align		4
.L_3509:
        /*007c*/ 	.byte	0x04, 0x28
        /*007e*/ 	.short	(.L_3511 - .L_3510)


	//   ....[0]....
.L_3510:
        /*0080*/ 	.word	0x00001700


	//   ....[1]....
        /*0084*/ 	.word	0x00001710


	//   ....[2]....
        /*0088*/ 	.word	0x00001740


	//   ....[3]....
        /*008c*/ 	.word	0x00001750


	//   ....[4]....
        /*0090*/ 	.word	0x00001780


	//   ....[5]....
        /*0094*/ 	.word	0x00001790


	//   ....[6]....
        /*0098*/ 	.word	0x000017c0


	//   ....[7]....
        /*009c*/ 	.word	0x000017d0


	//   ....[8]....
        /*00a0*/ 	.word	0x00001800


	//   ....[9]....
        /*00a4*/ 	.word	0x00001810


	//   ....[10]....
        /*00a8*/ 	.word	0x00003690


	//   ....[11]....
        /*00ac*/ 	.word	0x00003720


	//   ....[12]....
        /*00b0*/ 	.word	0x00003790


	//   ....[13]....
        /*00b4*/ 	.word	0x000037f0


	//   ....[14]....
        /*00b8*/ 	.word	0x00003860


	//   ....[15]....
        /*00bc*/ 	.word	0x000038c0


	//   ....[16]....
        /*00c0*/ 	.word	0x00003930


	//   ....[17]....
        /*00c4*/ 	.word	0x00003990


	//   ....[18]....
        /*00c8*/ 	.word	0x00003a00


	//   ....[19]....
        /*00cc*/ 	.word	0x00003a60


	//----- nvinfo : EIATTR_EXIT_INSTR_OFFSETS
	.align		4
.L_3511:
        /*00d0*/ 	.byte	0x04, 0x1c
        /*00d2*/ 	.short	(.L_3513 - .L_3512)


	//   ....[0]....
.L_3512:
        /*00d4*/ 	.word	0x000035f0


	//   ....[1]....
        /*00d8*/ 	.word	0x00003620


	//----- nvinfo : EIATTR_MAX_THREADS
	.align		4
.L_3513:
        /*00dc*/ 	.byte	0x04, 0x05
        /*00de*/ 	.short	(.L_3515 - .L_3514)
.L_3514:
        /*00e0*/ 	.word	0x00000080
        /*00e4*/ 	.word	0x00000001
        /*00e8*/ 	.word	0x00000001


	//----- nvinfo : EIATTR_CRS_STACK_SIZE
	.align		4
.L_3515:
        /*00ec*/ 	.byte	0x04, 0x1e
        /*00ee*/ 	.short	(.L_3517 - .L_3516)
.L_3516:
        /*00f0*/ 	.word	0x00000000


	//----- nvinfo : EIATTR_CBANK_PARAM_SIZE
	.align		4
.L_3517:
        /*00f4*/ 	.byte	0x03, 0x19
        /*00f6*/ 	.short	0x0128


	//----- nvinfo : EIATTR_PARAM_CBANK
	.align		4
        /*00f8*/ 	.byte	0x04, 0x0a
        /*00fa*/ 	.short	(.L_3519 - .L_3518)
	.align		4
.L_3518:
        /*00fc*/ 	.word	index@(.nv.constant0._ZN10layer_norm13ln_bwd_kernelINS_13Kernel_traitsI6__halfS2_fS2_fjLj768ELj1ELj4ELj1ELj16ENS_18Kernel_traits_baseILj768ES2_S2_fS2_fjLj128EEEEELb1ELb0ELb0ELb0EEEvNS_9BwdParamsE)
        /*0100*/ 	.short	0x0210
        /*0102*/ 	.short	0x0128


	//----- nvinfo : EIATTR_SW_WAR
	.align		4
.L_3519:
        /*0104*/ 	.byte	0x04, 0x36
        /*0106*/ 	.short	(.L_3521 - .L_3520)
.L_3520:
        /*0108*/ 	.word	0x00000008
.L_3521:


//--------------------- .nv.info._ZN10layer_norm13ln_bwd_kernelINS_13Kernel_traitsI6__halfS2_fS2_fjLj768ELj1ELj4ELj1ELj16ENS_18Kernel_traits_baseILj768ES2_S2_fS2_fjLj128EEEEELb1ELb0ELb0ELb1EEEvNS_9BwdParamsE --------------------------
	.section	.nv.info._ZN10layer_norm13ln_bwd_kernelINS_13Kernel_traitsI6__halfS2_fS2_fjLj768ELj1ELj4ELj1ELj16ENS_18Kernel_traits_baseILj768ES2_S2_fS2_fjLj128EEEEELb1ELb0ELb0ELb1EEEvNS_9BwdParamsE,"",@"SHT_CUDA_INFO"
	.sectionflags	@""
	.align	4


	//----- nvinfo : EIATTR_CUDA_API_VERSION
	.align		4
        /*0000*/ 	.byte	0x04, 0x37
        /*0002*/ 	.short	(.L_3523 - .L_3522)
.L_3522:
        /*0004*/ 	.word	0x00000082


	//----- nvinfo : EIATTR_KPARAM_INFO
	.align		4
.L_3523:
        /*0008*/ 	.byte	0x04, 0x17
        /*000a*/ 	.short	(.L_3525 - .L_3524)
.L_3524:
        /*000c*/ 	.word	0x00000000
        /*0010*/ 	.short	0x0000
        /*0012*/ 	.short	0x0000
        /*0014*/ 	.byte	0x00, 0xf0, 0xa1, 0x04


	//----- nvinfo : EIATTR_SPARSE_MMA_MASK
	.align		4
.L_3525:
        /*0018*/ 	.byte	0x03, 0x50
        /*001a*/ 	.short	0x0000


	//----- nvinfo : EIATTR_MAXREG_COUNT
	.align		4
        /*001c*/ 	.byte	0x03, 0x1b
        /*001e*/ 	.short	0x00ff


	//----- nvinfo : EIATTR_NUM_BARRIERS
	.align		4
        /*0020*/ 	.byte	0x02, 0x4c
        /*0022*/ 	.byte	0x01
	.zero		1


	//----- nvinfo : EIATTR_MERCURY_ISA_VERSION
	.align		4
        /*0024*/ 	.byte	0x03, 0x5f
        /*0026*/ 	.short	0x0101


	//----- nvinfo : EIATTR_COOP_GROUP_MASK_REGIDS
	.align		4
        /*0028*/ 	.byte	0x04, 0x29
        /*002a*/ 	.short	(.L_3527 - .L_3526)


	//   ....[0]....
.L_3526:
        /*002c*/ 	.word	0xffffffff


	//   ....[1]....
        /*0030*/ 	.word	0xffffffff


	//   ....[2]....
        /*0034*/ 	.word	0xffffffff


	//   ....[3]....
        /*0038*/ 	.word	0xffffffff


	//   ....[4]....
        /*003c*/ 	.word	0xffffffff


	//   ....[5]....
        /*0040*/ 	.word	0xffffffff


	//   ....[6]....
        /*0044*/ 	.word	0xffffffff


	//   ....[7]....
        /*0048*/ 	.word	0xffffffff


	//   ....[8]....
        /*004c*/ 	.word	0xffffffff


	//   ....[9]....
        /*0050*/ 	.word	0xffffffff


	//   ....[10]....
        /*0054*/ 	.word	0x050000b5


	//   ....[11]....
        /*0058*/ 	.word	0x050000b5


	//   ....[12]....
        /*005c*/ 	.word	0x050000b5


	//   ....[13]....
        /*0060*/ 	.word	0x050000b5


	//   ....[14]....
        /*0064*/ 	.word	0x050000b5


	//   ....[15]....
        /*0068*/ 	.word	0x050000b5


	//   ....[16]....
        /*006c*/ 	.word	0x050000b5


	//   ....[17]....
        /*0070*/ 	.word	0x050000b5


	//   ....[18]....
        /*0074*/ 	.word	0x050000b5


	//   ....[19]....
        /*0078*/ 	.word	0x050000b5


	//----- nvinfo : EIATTR_COOP_GROUP_INSTR_OFFSETS
	.align		4
.L_3527:
        /*007c*/ 	.byte	0x04, 0x28
        /*007e*/ 	.short	(.L_3529 - .L_3528)


	//   ....[0]....
.L_3528:
        /*0080*/ 	.word	0x00001640


	//   ....[1]....
        /*0084*/ 	.word	0x00001670


	//   ....[2]....
        /*0088*/ 	.word	0x000016a0


	//   ....[3]....
        /*008c*/ 	.word	0x000016b0


	//   ....[4]....
        /*0090*/ 	.word	0x000016f0


	//   ....[5]....
        /*0094*/ 	.word	0x00001710


	//   ....[6]....
        /*0098*/ 	.word	0x00001740


	//   ....[7]....
        /*009c*/ 	.word	0x00001760


	//   ....[8]....
        /*00a0*/ 	.word	0x000017b0


	//   ....[9]....
        /*00a4*/ 	.word	0x000017e0


	//   ....[10]....
        /*00a8*/ 	.word	0x00003520


	//   ....[11]....
        /*00ac*/ 	.word	0x000035c0


	//   ....[12]....
        /*00b0*/ 	.word	0x00003640


	//   ....[13]....
        /*00b4*/ 	.word	0x000036a0


	//   ....[14]....
        /*00b8*/ 	.word	0x00003720


	//   ....[15]....
        /*00bc*/ 	.word	0x00003790


	//   ....[16]....
        /*00c0*/ 	.word	0x00003810


	//   ....[17]....
        /*00c4*/ 	.word	0x00003860


	//   ....[18]....
        /*00c8*/ 	.word	0x00003900


	//   ....[19]....
        /*00cc*/ 	.word	0x00003950


	//----- nvinfo : EIATTR_EXIT_INSTR_OFFSETS
	.align		4
.L_3529:
        /*00d0*/ 	.byte	0x04, 0x1c
        /*00d2*/ 	.short	(.L_3531 - .L_3530)


	//   ....[0]....
.L_3530:
        /*00d4*/ 	.word	0x000034b0


	//----- nvinfo : EIATTR_MAX_THREADS
	.align		4
.L_3531:
        /*00d8*/ 	.byte	0x04, 0x05
        /*00da*/ 	.short	(.L_3533 - .L_3532)
.L_3532:
        /*00dc*/ 	.word	0x00000080
        /*00e0*/ 	.word	0x00000001
        /*00e4*/ 	.word	0x00000001


	//----- nvinfo : EIATTR_CRS_STACK_SIZE
	.align		4
.L_3533:
        /*00e8*/ 	.byte	0x04, 0x1e
        /*00ea*/ 	.short	(.L_3535 - .L_3534)
.L_3534:
        /*00ec*/ 	.word	0x00000000


	//----- nvinfo : EIATTR_CBANK_PARAM_SIZE
	.align		4
.L_3535:
        /*00f0*/ 	.byte	0x03, 0x19
        /*00f2*/ 	.short	0x0128


	//----- nvinfo : EIATTR_PARAM_CBANK
	.align		4
        /*00f4*/ 	.byte	0x04, 0x0a
        /*00f6*/ 	.short	(.L_3537 - .L_3536)
	.align		4
.L_3536:
        /*00f8*/ 	.word	index@(.nv.constant0._ZN10layer_norm13ln_bwd_kernelINS_13Kernel_traitsI6__halfS2_fS2_fjLj768ELj1ELj4ELj1ELj16ENS_18Kernel_traits_baseILj768ES2_S2_fS2_fjLj128EEEEELb1ELb0ELb0ELb1EEEvNS_9BwdParamsE)
        /*00fc*/ 	.short	0x0210
        /*00fe*/ 	.short	0x0128


	//----- nvinfo : EIATTR_SW_WAR
	.align		4
.L_3537:
        /*0100*/ 	.byte	0x04, 0x36
        /*0102*/ 	.short	(.L_3539 - .L_3538)
.L_3538:
        /*0104*/ 	.word	0x00000008
.L_3539:


//--------------------- .nv.info._ZN10layer_norm22ln_bwd_finalize_kernelINS_22Kernel_traits_finalizeILj768E6__halfS2_fS2_fjLb0ELj1024ELj4ENS_18Kernel_traits_baseILj768ES2_S2_fS2_fjLj1024EEEEELb0ELb0EEEvNS_9BwdParamsE --------------------------
	.section	.nv.info._ZN10layer_norm22ln_bwd_finalize_kernelINS_22Kernel_traits_finalizeILj768E6__halfS2_fS2_fjLb0ELj1024ELj4ENS_18Kernel_traits_baseILj768ES2_S2_fS2_fjLj1024EEEEELb0ELb0EEEvNS_9BwdParamsE,"",@"SHT_CUDA_INFO"
	.sectionflags	@""
	.align	4


	//----- nvinfo : EIATTR_CUDA_API_VERSION
	.align		4
        /*0000*/ 	.byte	0x04, 0x37
        /*0002*/ 	.short	(.L_3541 - .L_3540)
.L_3540:
        /*0004*/ 	.word	0x00000082


	//----- nvinfo : EIATTR_KPARAM_INFO
	.align		4
.L_3541:
        /*0008*/ 	.byte	0x04, 0x17
        /*000a*/ 	.short	(.L_3543 - .L_3542)
.L_3542:
        /*000c*/ 	.word	0x00000000
        /*0010*/ 	.short	0x0000
        /*0012*/ 	.short	0x0000
        /*0014*/ 	.byte	0x00, 0xf0, 0xa1, 0x04


	//----- nvinfo : EIATTR_SPARSE_MMA_MASK
	.align		4
.L_3543:
        /*0018*/ 	.byte	0x03, 0x50
        /*001a*/ 	.short	0x0000


	//----- nvinfo : EIATTR_MAXREG_COUNT
	.align		4
        /*001c*/ 	.byte	0x03, 0x1b
        /*001e*/ 	.short	0x0040


	//----- nvinfo : EIATTR_NUM_BARRIERS
	.align		4
        /*0020*/ 	.byte	0x02, 0x4c
        /*0022*/ 	.byte	0x01
	.zero		1


	//----- nvinfo : EIATTR_MERCURY_ISA_VERSION
	.align		4
        /*0024*/ 	.byte	0x03, 0x5f
        /*0026*/ 	.short	0x0101


	//----- nvinfo : EIATTR_COOP_GROUP_MASK_REGIDS
	.align		4
        /*0028*/ 	.byte	0x04, 0x29
        /*002a*/ 	.short	(.L_3545 - .L_3544)


	//   ....[0]....
.L_3544:
        /*002c*/ 	.word	0xffffffff


	//   ....[1]....
        /*0030*/ 	.word	0xffffffff


	//   ....[2]....
        /*0034*/ 	.word	0xffffffff


	//   ....[3]....
        /*0038*/ 	.word	0xffffffff


	//   ....[4]....
        /*003c*/ 	.word	0xffffffff


	//   ....[5]....
        /*0040*/ 	.word	0xffffffff


	//   ....[6]....
        /*0044*/ 	.word	0xffffffff


	//   ....[7]....
        /*0048*/ 	.word	0xffffffff


	//   ....[8]....
        /*004c*/ 	.word	0xffffffff


	//   ....[9]....
        /*0050*/ 	.word	0xffffffff


	//   ....[10]....
        /*0054*/ 	.word	0x05000013


	//   ....[11]....
        /*0058*/ 	.word	0x05000013


	//   ....[12]....
        /*005c*/ 	.word	0x05000013


	//   ....[13]....
        /*0060*/ 	.word	0x05000013


	//   ....[14]....
        /*0064*/ 	.word	0x05000013


	//   ....[15]....
        /*0068*/ 	.word	0x05000013


	//   ....[16]....
        /*006c*/ 	.word	0x05000013


	//   ....[17]....
        /*0070*/ 	.word	0x05000013


	//   ....[18]....
        /*0074*/ 	.word	0x05000013


	//   ....[19]....
        /*0078*/ 	.word	0x05000013


	//----- nvinfo : EIATTR_COOP_GROUP_INSTR_OFFSETS
	.align		4
.L_3545:
        /*007c*/ 	.byte	0x04, 0x28
        /*007e*/ 	.short	(.L_3547 - .L_3546)


	//   ....[0]....
.L_3546:
        /*0080*/ 	.word	0x000008e0


	//   ....[1]....
        /*0084*/ 	.word	0x000008f0


	//   ....[2]....
        /*0088*/ 	.word	0x00000920


	//   ....[3]....
        /*008c*/ 	.word	0x00000930


	//   ....[4]....
        /*0090*/ 	.word	0x00000960


	//   ....[5]....
        /*0094*/ 	.word	0x00000970


	//   ....[6]....
        /*0098*/ 	.word	0x000009a0


	//   ....[7]....
        /*009c*/ 	.word	0x000009b0


	//   ....[8]....
        /*00a0*/ 	.word	0x000009e0


	//   ....[9]....
        /*00a4*/ 	.word	0x000009f0


	//   ....[10]....
        /*00a8*/ 	.word	0x00000c10


	//   ....[11]....
        /*00ac*/ 	.word	0x00000c80


	//   ....[12]....
        /*00b0*/ 	.word	0x00000cf0


	//   ....[13]....
        /*00b4*/ 	.word	0x00000d60


	//   ....[14]....
        /*00b8*/ 	.word	0x00000dd0


	//   ....[15]....
        /*00bc*/ 	.word	0x00000e30


	//   ....[16]....
        /*00c0*/ 	.word	0x00000ea0


	//   ....[17]....
        /*00c4*/ 	.word	0x00000f10


	//   ....[18]....
        /*00c8*/ 	.word	0x00000f80


	//   ....[19]....
        /*00cc*/ 	.word	0x00000ff0


	//----- nvinfo : EIATTR_EXIT_INSTR_OFFSETS
	.align		4
.L_3547:
        /*00d0*/ 	.byte	0x04, 0x1c
        /*00d2*/ 	.short	(.L_3549 - .L_3548)


	//   ....[0]....
.L_3548:
        /*00d4*/ 	.word	0x00000070


	//   ....[1]....
        /*00d8*/ 	.word	0x00000bb0


	//----- nvinfo : EIATTR_MAX_THREADS
	.align		4
.L_3549:
        /*00dc*/ 	.byte	0x04, 0x05
        /*00de*/ 	.short	(.L_3551 - .L_3550)
.L_3550:
        /*00e0*/ 	.word	0x00000400
        /*00e4*/ 	.word	0x00000001
        /*00e8*/ 	.word	0x00000001


	//----- nvinfo : EIATTR_CRS_STACK_SIZE
	.align		4
.L_3551:
        /*00ec*/ 	.byte	0x04, 0x1e
        /*00ee*/ 	.short	(.L_3553 - .L_3552)
.L_3552:
        /*00f0*/ 	.word	0x00000000


	//----- nvinfo : EIATTR_CBANK_PARAM_SIZE
	.align		4
.L_3553:
        /*00f4*/ 	.byte	0x03, 0x19
        /*00f6*/ 	.short	0x0128


	//----- nvinfo : EIATTR_PARAM_CBANK
	.align		4
        /*00f8*/ 	.byte	0x04, 0x0a
        /*00fa*/ 	.short	(.L_3555 - .L_3554)
	.align		4
.L_3554:
        /*00fc*/ 	.word	index@(.nv.constant0._ZN10layer_norm22ln_bwd_finalize_kernelINS_22Kernel_traits_finalizeILj768E6__halfS2_fS2_fjLb0ELj1024ELj4ENS_18Kernel_traits_baseILj768ES2_S2_fS2_fjLj1024EEEEELb0ELb0EEEvNS_9BwdParamsE)
        /*0100*/ 	.short	0x0210
        /*0102*/ 	.short	0x0128


	//----- nvinfo : EIATTR_SW_WAR
	.align		4
.L_3555:
        /*0104*/ 	.byte	0x04, 0x36
        /*0106*/ 	.short	(.L_3557 - .L_3556)
.L_3556:
        /*0108*/ 	.word	0x00000008
.L_3557:


//--------------------- .nv.info._ZN10layer_norm13ln_bwd_kernelINS_13Kernel_traitsI6__halfS2_fS2_fjLj768ELj1ELj4ELj1ELj16ENS_18Kernel_traits_baseILj768ES2_S2_fS2_fjLj128EEEEELb1ELb0ELb1ELb0EEEvNS_9BwdParamsE --------------------------
	.section	.nv.info._ZN10layer_norm13ln_bwd_kernelINS_13Kernel_traitsI6__halfS2_fS2_fjLj768ELj1ELj4ELj1ELj16ENS_18Kernel_traits_baseILj768ES2_S2_fS2_fjLj128EEEEELb1ELb0ELb1ELb0EEEvNS_9BwdParamsE,"",@"SHT_CUDA_INFO"
	.sectionflags	@""
	.align	4


	//----- nvinfo : EIATTR_CUDA_API_VERSION
	.align		4
        /*0000*/ 	.byte	0x04, 0x37
        /*0002*/ 	.short	(.L_3559 - .L_3558)
.L_3558:
        /*0004*/ 	.word	0x00000082


	//----- nvinfo : EIATTR_KPARAM_INFO
	.align		4
.L_3559:
        /*0008*/ 	.byte	0x04, 0x17
        /*000a*/ 	.short	(.L_3561 - .L_3560)
.L_3560:
        /*000c*/ 	.word	0x00000000
        /*0010*/ 	.short	0x0000
        /*0012*/ 	.short	0x0000
        /*0014*/ 	.byte	0x00, 0xf0, 0xa1, 0x04


	//----- nvinfo : EIATTR_SPARSE_MMA_MASK
	.align		4
.L_3561:
        /*0018*/ 	.byte	0x03, 0x50
        /*001a*/ 	.short	0x0000


	//----- nvinfo : EIATTR_MAXREG_COUNT
	.align		4
        /*001c*/ 	.byte	0x03, 0x1b
        /*001e*/ 	.short	0x00ff


	//----- nvinfo : EIATTR_NUM_BARRIERS
	.align		4
        /*0020*/ 	.byte	0x02, 0x4c
        /*0022*/ 	.byte	0x01
	.zero		1


	//----- nvinfo : EIATTR_MERCURY_ISA_VERSION
	.align		4
        /*0024*/ 	.byte	0x03, 0x5f
        /*0026*/ 	.short	0x0101


	//----- nvinfo : EIATTR_COOP_GROUP_MASK_REGIDS
	.align		4
        /*0028*/ 	.byte	0x04, 0x29
        /*002a*/ 	.short	(.L_3563 - .L_3562)


	//   ....[0]....
.L_3562:
        /*002c*/ 	.word	0xffffffff


	//   ....[1]....
        /*0030*/ 	.word	0xffffffff


	//   ....[2]....
        /*0034*/ 	.word	0xffffffff


	//   ....[3]....
        /*0038*/ 	.word	0xffffffff


	//   ....[4]....
        /*003c*/ 	.word	0xffffffff


	//   ....[5]....
        /*0040*/ 	.word	0xffffffff


	//   ....[6]....
        /*0044*/ 	.word	0xffffffff


	//   ....[7]....
        /*0048*/ 	.word	0xffffffff


	//   ....[8]....
        /*004c*/ 	.word	0xffffffff


	//   ....[9]....
        /*0050*/ 	.word	0xffffffff


	//   ....[10]....
        /*0054*/ 	.word	0x05000084


	//   ....[11]....
        /*0058*/ 	.word	0x05000084


	//   ....[12]....
        /*005c*/ 	.word	0x05000084


	//   ....[13]....
        /*0060*/ 	.word	0x05000084


	//   ....[14]....
        /*0064*/ 	.word	0x05000084


	//   ....[15]....
        /*0068*/ 	.word	0x05000084


	//   ....[16]....
        /*006c*/ 	.word	0x05000084


	//   ....[17]....
        /*0070*/ 	.word	0x05000084


	//   ....[18]....
        /*0074*/ 	.word	0x05000084


	//   ....[19]....
        /*0078*/ 	.word	0x05000084


	//----- nvinfo : EIATTR_COOP_GROUP_INSTR_OFFSETS
	.align		4
.L_3563:
        /*007c*/ 	.byte	0x04, 0x28
        /*007e*/ 	.short	(.L_3565 - .L_3564)


	//   ....[0]....
.L_3564:
        /*0080*/ 	.word	0x00001a90


	//   ....[1]....
        /*0084*/ 	.word	0x00001aa0


	//   ....[2]....
        /*0088*/ 	.word	0x00001ad0


	//   ....[3]....
        /*008c*/ 	.word	0x00001ae0


	//   ....[4]....
        /*0090*/ 	.word	0x00001b10


	//   ....[5]....
        /*0094*/ 	.word	0x00001b20


	//   ....[6]....
        /*0098*/ 	.word	0x00001b50


	//   ....[7]....
        /*009c*/ 	.word	0x00001b60


	//   ....[8]....
        /*00a0*/ 	.word	0x00001b90


	//   ....[9]....
        /*00a4*/ 	.word	0x00001ba0


	//   ....[10]....
        /*00a8*/ 	.word	0x00004b20


	//   ....[11]....
        /*00ac*/ 	.word	0x00004bb0


	//   ....[12]....
        /*00b0*/ 	.word	0x00004c20


	//   ....[13]....
        /*00b4*/ 	.word	0x00004c80


	//   ....[14]....
        /*00b8*/ 	.word	0x00004cf0


	//   ....[15]....
        /*00bc*/ 	.word	0x00004d50


	//   ....[16]....
        /*00c0*/ 	.word	0x00004dc0


	//   ....[17]....
        /*00c4*/ 	.word	0x00004e20


	//   ....[18]....
        /*00c8*/ 	.word	0x00004e90


	//   ....[19]....
        /*00cc*/ 	.word	0x00004ef0


	//----- nvinfo : EIATTR_EXIT_INSTR_OFFSETS
	.align		4
.L_3565:
        /*00d0*/ 	.byte	0x04, 0x1c
        /*00d2*/ 	.short	(.L_3567 - .L_3566)


	//   ....[0]....
.L_3566:
        /*00d4*/ 	.word	0x00004a80


	//   ....[1]....
        /*00d8*/ 	.word	0x00004ab0


	//----- nvinfo : EIATTR_MAX_THREADS
	.align		4
.L_3567:
        /*00dc*/ 	.byte	0x04, 0x05
        /*00de*/ 	.short	(.L_3569 - .L_3568)
.L_3568:
        /*00e0*/ 	.word	0x00000080
        /*00e4*/ 	.word	0x00000001
        /*00e8*/ 	.word	0x00000001


	//----- nvinfo : EIATTR_CRS_STACK_SIZE
	.align		4
.L_3569:
        /*00ec*/ 	.byte	0x04, 0x1e
        /*00ee*/ 	.short	(.L_3571 - .L_3570)
.L_3570:
        /*00f0*/ 	.word	0x00000000


	//----- nvinfo : EIATTR_CBANK_PARAM_SIZE
	.align		4
.L_3571:
        /*00f4*/ 	.byte	0x03, 0x19
        /*00f6*/ 	.short	0x0128


	//----- nvinfo : EIATTR_PARAM_CBANK
	.align		4
        /*00f8*/ 	.byte	0x04, 0x0a
        /*00fa*/ 	.short	(.L_3573 - .L_3572)
	.align		4
.L_3572:
        /*00fc*/ 	.word	index@(.nv.constant0._ZN10layer_norm13ln_bwd_kernelINS_13Kernel_traitsI6__halfS2_fS2_fjLj768ELj1ELj4ELj1ELj16ENS_18Kernel_traits_baseILj768ES2_S2_fS2_fjLj128EEEEELb1ELb0ELb1ELb0EEEvNS_9BwdParamsE)
        /*0100*/ 	.short	0x0210
        /*0102*/ 	.short	0x0128


	//----- nvinfo : EIATTR_SW_WAR
	.align		4
.L_3573:
        /*0104*/ 	.byte	0x04, 0x36
        /*0106*/ 	.short	(.L_3575 - .L_3574)
.L_3574:
        /*0108*/ 	.word	0x00000008
.L_3575:


//--------------------- .nv.info._ZN10layer_norm22ln_bwd_finalize_kernelINS_22Kernel_traits_finalizeILj768E6__halfS2_fS2_fjLb0ELj1024ELj4ENS_18Kernel_traits_baseILj768ES2_S2_fS2_fjLj1024EEEEELb0ELb1EEEvNS_9BwdParamsE --------------------------
	.section	.nv.info._ZN10layer_norm22ln_bwd_finalize_kernelINS_22Kernel_traits_finalizeILj768E6__halfS2_fS2_fjLb0ELj1024ELj4ENS_18Kernel_traits_baseILj768ES2_S2_fS2_fjLj1024EEEEELb0ELb1EEEvNS_9BwdParamsE,"",@"SHT_CUDA_INFO"
	.sectionflags	@""
	.align	4


	//----- nvinfo : EIATTR_CUDA_API_VERSION
	.align		4
        /*0000*/ 	.byte	0x04, 0x37
        /*0002*/ 	.short	(.L_3577 - .L_3576)
.L_3576:
        /*0004*/ 	.word	0x00000082


	//----- nvinfo : EIATTR_KPARAM_INFO
	.align		4
.L_3577:
        /*0008*/ 	.byte	0x04, 0x17
        /*000a*/ 	.short	(.L_3579 - .L_3578)
.L_3578:
        /*000c*/ 	.word	0x00000000
        /*0010*/ 	.short	0x0000
        /*0012*/ 	.short	0x0000
        /*0014*/ 	.byte	0x00, 0xf0, 0xa1, 0x04


	//----- nvinfo : EIATTR_SPARSE_MMA_MASK
	.align		4
.L_3579:
        /*0018*/ 	.byte	0x03, 0x50
        /*001a*/ 	.short	0x0000


	//----- nvinfo : EIATTR_MAXREG_COUNT
	.align		4
        /*001c*/ 	.byte	0x03, 0x1b
        /*001e*/ 	.short	0x0040


	//----- nvinfo : EIATTR_NUM_BARRIERS
	.align		4
        /*0020*/ 	.byte	0x02, 0x4c
        /*0022*/ 	.byte	0x01
	.zero		1


	//----- nvinfo : EIATTR_MERCURY_ISA_VERSION
	.align		4
        /*0024*/ 	.byte	0x03, 0x5f
        /*0026*/ 	.short	0x0101


	//----- nvinfo : EIATTR_COOP_GROUP_MASK_REGIDS
	.align		4
        /*0028*/ 	.byte	0x04, 0x29
        /*002a*/ 	.short	(.L_3581 - .L_3580)


	//   ....[0]....
.L_3580:
        /*002c*/ 	.word	0xffffffff


	//   ....[1]....
        /*0030*/ 	.word	0xffffffff


	//   ....[2]....
        /*0034*/ 	.word	0xffffffff


	//   ....[3]....
        /*0038*/ 	.word	0xffffffff


	//   ....[4]....
        /*003c*/ 	.word	0xffffffff


	//   ....[5]....
        /*0040*/ 	.word	0xffffffff


	//   ....[6]....
        /*0044*/ 	.word	0xffffffff


	//   ....[7]....
        /*0048*/ 	.word	0xffffffff


	//   ....[8]....
        /*004c*/ 	.word	0xffffffff


	//   ....[9]....
        /*0050*/ 	.word	0xffffffff


	//   ....[10]....
        /*0054*/ 	.word	0x05000011


	//   ....[11]....
        /*0058*/ 	.word	0x05000011


	//   ....[12]....
        /*005c*/ 	.word	0x05000011


	//   ....[13]....
        /*0060*/ 	.word	0x05000011


	//   ....[14]....
        /*0064*/ 	.word	0x05000011


	//   ....[15]....
        /*0068*/ 	.word	0x05000011


	//   ....[16]....
        /*006c*/ 	.word	0x05000011


	//   ....[17]....
        /*0070*/ 	.word	0x05000011


	//   ....[18]....
        /*0074*/ 	.word	0x05000011


	//   ....[19]....
        /*0078*/ 	.word	0x05000011


	//----- nvinfo : EIATTR_COOP_GROUP_INSTR_OFFSETS
	.align		4
.L_3581:
        /*007c*/ 	.byte	0x04, 0x28
        /*007e*/ 	.short	(.L_3583 - .L_3582)


	//   ....[0]....
.L_3582:
        /*0080*/ 	.word	0x000008e0


	//   ....[1]....
        /*0084*/ 	.word	0x000008f0


	//   ....[2]....
        /*0088*/ 	.word	0x00000920


	//   ....[3]....
        /*008c*/ 	.word	0x00000930


	//   ....[4]....
        /*0090*/ 	.word	0x00000960


	//   ....[5]....
        /*0094*/ 	.word	0x00000970


	//   ....[6]....
        /*0098*/ 	.word	0x000009a0


	//   ....[7]....
        /*009c*/ 	.word	0x000009b0


	//   ....[8]....
        /*00a0*/ 	.word	0x000009e0


	//   ....[9]....
        /*00a4*/ 	.word	0x000009f0


	//   ....[10]....
        /*00a8*/ 	.word	0x00000bf0


	//   ....[11]....
        /*00ac*/ 	.word	0x00000c60


	//   ....[12]....
        /*00b0*/ 	.word	0x00000cd0


	//   ....[13]....
        /*00b4*/ 	.word	0x00000d40


	//   ....[14]....
        /*00b8*/ 	.word	0x00000db0


	//   ....[15]....
        /*00bc*/ 	.word	0x00000e10


	//   ....[16]....
        /*00c0*/ 	.word	0x00000e80


	//   ....[17]....
        /*00c4*/ 	.word	0x00000ef0


	//   ....[18]....
        /*00c8*/ 	.word	0x00000f60


	//   ....[19]....
        /*00cc*/ 	.word	0x00000fd0


	//----- nvinfo : EIATTR_EXIT_INSTR_OFFSETS
	.align		4
.L_3583:
        /*00d0*/ 	.byte	0x04, 0x1c
        /*00d2*/ 	.short	(.L_3585 - .L_3584)


	//   ....[0]....
.L_3584:
        /*00d4*/ 	.word	0x00000070


	//   ....[1]....
        /*00d8*/ 	.word	0x00000b90


	//----- nvinfo : EIATTR_MAX_THREADS
	.align		4
.L_3585:
        /*00dc*/ 	.byte	0x04, 0x05
        /*00de*/ 	.short	(.L_3587 - .L_3586)
.L_3586:
        /*00e0*/ 	.word	0x00000400
        /*00e4*/ 	.word	0x00000001
        /*00e8*/ 	.word	0x00000001


	//----- nvinfo : EIATTR_CRS_STACK_SIZE
	.align		4
.L_3587:
        /*00ec*/ 	.byte	0x04, 0x1e
        /*00ee*/ 	.short	(.L_3589 - .L_3588)
.L_3588:
        /*00f0*/ 	.word	0x00000000


	//----- nvinfo : EIATTR_CBANK_PARAM_SIZE
	.align		4
.L_3589:
        /*00f4*/ 	.byte	0x03, 0x19
        /*00f6*/ 	.short	0x0128


	//----- nvinfo : EIATTR_PARAM_CBANK
	.align		4
        /*00f8*/ 	.byte	0x04, 0x0a
        /*00fa*/ 	.short	(.L_3591 - .L_3590)
	.align		4
.L_3590:
        /*00fc*/ 	.word	index@(.nv.constant0._ZN10layer_norm22ln_bwd_finalize_kernelINS_22Kernel_traits_finalizeILj768E6__halfS2_fS2_fjLb0ELj1024ELj4ENS_18Kernel_traits_baseILj768ES2_S2_fS2_fjLj1024EEEEELb0ELb1EEEvNS_9BwdParamsE)
        /*0100*/ 	.short	0x0210
        /*0102*/ 	.short	0x0128


	//----- nvinfo : EIATTR_SW_WAR
	.align		4
.L_3591:
        /*0104*/ 	.byte	0x04, 0x36
        /*0106*/ 	.short	(.L_3593 - .L_3592)
.L_3592:
        /*0108*/ 	.word	0x00000008
.L_3593:


//--------------------- .nv.info._ZN10layer_norm13ln_bwd_kernelINS_13Kernel_traitsI6__halfS2_fS2_fjLj768ELj1ELj4ELj1ELj16ENS_18Kernel_traits_baseILj768ES2_S2_fS2_fjLj128EEEEELb1ELb0ELb1ELb1EEEvNS_9BwdParamsE --------------------------
	.section	.nv.info._ZN10layer_norm13ln_bwd_kernelINS_13Kernel_traitsI6__halfS2_fS2_fjLj768ELj1ELj4ELj1ELj16ENS_18Kernel_traits_baseILj768ES2_S2_fS2_fjLj128EEEEELb1ELb0ELb1ELb1EEEvNS_9BwdParamsE,"",@"SHT_CUDA_INFO"
	.sectionflags	@""
	.align	4


	//----- nvinfo : EIATTR_CUDA_API_VERSION
	.align		4
        /*0000*/ 	.byte	0x04, 0x37
        /*0002*/ 	.short	(.L_3595 - .L_3594)
.L_3594:
        /*0004*/ 	.word	0x00000082


	//----- nvinfo : EIATTR_KPARAM_INFO
	.align		4
.L_3595:
        /*0008*/ 	.byte	0x04, 0x17
        /*000a*/ 	.short	(.L_3597 - .L_3596)
.L_3596:
        /*000c*/ 	.word	0x00000000
        /*0010*/ 	.short	0x0000
        /*0012*/ 	.short	0x0000
        /*0014*/ 	.byte	0x00, 0xf0, 0xa1, 0x04


	//----- nvinfo : EIATTR_SPARSE_MMA_MASK
	.align		4
.L_3597:
        /*0018*/ 	.byte	0x03, 0x50
        /*001a*/ 	.short	0x0000


	//----- nvinfo : EIATTR_MAXREG_COUNT
	.align		4
        /*001c*/ 	.byte	0x03, 0x1b
        /*001e*/ 	.short	0x00ff


	//----- nvinfo : EIATTR_NUM_BARRIERS
	.align		4
        /*0020*/ 	.byte	0x02, 0x4c
        /*0022*/ 	.byte	0x01
	.zero		1


	//----- nvinfo : EIATTR_MERCURY_ISA_VERSION
	.align		4
        /*0024*/ 	.byte	0x03, 0x5f
        /*0026*/ 	.short	0x0101


	//----- nvinfo : EIATTR_COOP_GROUP_MASK_REGIDS
	.align		4
        /*0028*/ 	.byte	0x04, 0x29
        /*002a*/ 	.short	(.L_3599 - .L_3598)


	//   ....[0]....
.L_3598:
        /*002c*/ 	.word	0xffffffff


	//   ....[1]....
        /*0030*/ 	.word	0xffffffff


	//   ....[2]....
        /*0034*/ 	.word	0xffffffff


	//   ....[3]....
        /*0038*/ 	.word	0xffffffff


	//   ....[4]....
        /*003c*/ 	.word	0xffffffff


	//   ....[5]....
        /*0040*/ 	.word	0xffffffff


	//   ....[6]....
        /*0044*/ 	.word	0xffffffff


	//   ....[7]....
        /*0048*/ 	.word	0xffffffff


	//   ....[8]....
        /*004c*/ 	.word	0xffffffff


	//   ....[9]....
        /*0050*/ 	.word	0xffffffff


	//   ....[10]....
        /*0054*/ 	.word	0x050000a6


	//   ....[11]....
        /*0058*/ 	.word	0x050000a6


	//   ....[12]....
        /*005c*/ 	.word	0x050000a6


	//   ....[13]....
        /*0060*/ 	.word	0x050000a6


	//   ....[14]....
        /*0064*/ 	.word	0x050000a6


	//   ....[15]....
        /*0068*/ 	.word	0x050000a6


	//   ....[16]....
        /*006c*/ 	.word	0x050000a6


	//   ....[17]....
        /*0070*/ 	.word	0x050000a6


	//   ....[18]....
        /*0074*/ 	.word	0x050000a6


	//   ....[19]....
        /*0078*/ 	.word	0x050000a6


	//----- nvinfo : EIATTR_COOP_GROUP_INSTR_OFFSETS
	.align		4
.L_3599:
        /*007c*/ 	.byte	0x04, 0x28
        /*007e*/ 	.short	(.L_3601 - .L_3600)


	//   ....[0]....
.L_3600:
        /*0080*/ 	.word	0x00001930


	//   ....[1]....
        /*0084*/ 	.word	0x00001940


	//   ....[2]....
        /*0088*/ 	.word	0x00001970


	//   ....[3]....
        /*008c*/ 	.word	0x00001980


	//   ....[4]....
        /*0090*/ 	.word	0x000019b0


	//   ....[5]....
        /*0094*/ 	.word	0x000019c0


	//   ....[6]....
        /*0098*/ 	.word	0x000019f0


	//   ....[7]....
        /*009c*/ 	.word	0x00001a00


	//   ....[8]....
        /*00a0*/ 	.word	0x00001a30


	//   ....[9]....
        /*00a4*/ 	.word	0x00001a40


	//   ....[10]....
        /*00a8*/ 	.word	0x000044a0


	//   ....[11]....
        /*00ac*/ 	.word	0x00004530


	//   ....[12]....
        /*00b0*/ 	.word	0x000045a0


	//   ....[13]....
        /*00b4*/ 	.word	0x00004600


	//   ....[14]....
        /*00b8*/ 	.word	0x00004670


	//   ....[15]....
        /*00bc*/ 	.word	0x000046d0


	//   ....[16]....
        /*00c0*/ 	.word	0x00004740


	//   ....[17]....
        /*00c4*/ 	.word	0x000047a0


	//   ....[18]....
        /*00c8*/ 	.word	0x00004810


	//   ....[19]....
        /*00cc*/ 	.word	0x00004870


	//----- nvinfo : EIATTR_EXIT_INSTR_OFFSETS
	.align		4
.L_3601:
        /*00d0*/ 	.byte	0x04, 0x1c
        /*00d2*/ 	.short	(.L_3603 - .L_3602)


	//   ....[0]....
.L_3602:
        /*00d4*/ 	.word	0x00004430


	//----- nvinfo : EIATTR_MAX_THREADS
	.align		4
.L_3603:
        /*00d8*/ 	.byte	0x04, 0x05
        /*00da*/ 	.short	(.L_3605 - .L_3604)
.L_3604:
        /*00dc*/ 	.word	0x00000080
        /*00e0*/ 	.word	0x00000001
        /*00e4*/ 	.word	0x00000001


	//----- nvinfo : EIATTR_CRS_STACK_SIZE
	.align		4
.L_3605:
        /*00e8*/ 	.byte	0x04, 0x1e
        /*00ea*/ 	.short	(.L_3607 - .L_3606)
.L_3606:
        /*00ec*/ 	.word	0x00000000


	//----- nvinfo : EIATTR_CBANK_PARAM_SIZE
	.align		4
.L_3607:
        /*00f0*/ 	.byte	0x03, 0x19
        /*00f2*/ 	.short	0x0128


	//----- nvinfo : EIATTR_PARAM_CBANK
	.align		4
        /*00f4*/ 	.byte	0x04, 0x0a
        /*00f6*/ 	.short	(.L_3609 - .L_3608)
	.align		4
.L_3608:
        /*00f8*/ 	.word	index@(.nv.constant0._ZN10layer_norm13ln_bwd_kernelINS_13Kernel_traitsI6__halfS2_fS2_fjLj768ELj1ELj4ELj1ELj16ENS_18Kernel_traits_baseILj768ES2_S2_fS2_fjLj128EEEEELb1ELb0ELb1ELb1EEEvNS_9BwdParamsE)
        /*00fc*/ 	.short	0x0210
        /*00fe*/ 	.short	0x0128


	//----- nvinfo : EIATTR_SW_WAR
	.align		4
.L_3609:
        /*0100*/ 	.byte	0x04, 0x36
        /*0102*/ 	.short	(.L_3611 - .L_3610)
.L_3610:
        /*0104*/ 	.word	0x00000008
.L_3611:


//--------------------- .nv.info._ZN10layer_norm13ln_bwd_kernelINS_13Kernel_traitsI6__halfS2_fS2_fjLj768ELj1ELj4ELj1ELj16ENS_18Kernel_traits_baseILj768ES2_S2_fS2_fjLj128EEEEELb1ELb1ELb0ELb0EEEvNS_9BwdParamsE --------------------------
	.section	.nv.info._ZN10layer_norm13ln_bwd_kernelINS_13Kernel_traitsI6__halfS2_fS2_fjLj768ELj1ELj4ELj1ELj16ENS_18Kernel_traits_baseILj768ES2_S2_fS2_fjLj128EEEEELb1ELb1ELb0ELb0EEEvNS_9BwdParamsE,"",@"SHT_CUDA_INFO"
	.sectionflags	@""
	.align	4


	//----- nvinfo : EIATTR_CUDA_API_VERSION
	.align		4
        /*0000*/ 	.byte	0x04, 0x37
        /*0002*/ 	.short	(.L_3613 - .L_3612)
.L_3612:
        /*0004*/ 	.word	0x00000082


	//----- nvinfo : EIATTR_KPARAM_INFO
	.align		4
.L_3613:
        /*0008*/ 	.byte	0x04, 0x17
        /*000a*/ 	.short	(.L_3615 - .L_3614)
.L_3614:
        /*000c*/ 	.word	0x00000000
        /*0010*/ 	.short	0x0000
        /*0012*/ 	.short	0x0000
        /*0014*/ 	.byte	0x00, 0xf0, 0xa1, 0x04


	//----- nvinfo : EIATTR_SPARSE_MMA_MASK
	.align		4
.L_3615:
        /*0018*/ 	.byte	0x03, 0x50
        /*001a*/ 	.short	0x0000


	//----- nvinfo : EIATTR_MAXREG_COUNT
	.align		4
        /*001c*/ 	.byte	0x03, 0x1b
        /*001e*/ 	.short	0x00ff


	//----- nvinfo : EIATTR_NUM_BARRIERS
	.align		4
        /*0020*/ 	.byte	0x02, 0x4c
        /*0022*/ 	.byte	0x01
	.zero		1


	//----- nvinfo : EIATTR_MERCURY_ISA_VERSION
	.align		4
        /*0024*/ 	.byte	0x03, 0x5f
        /*0026*/ 	.short	0x0101


	//----- nvinfo : EIATTR_COOP_GROUP_MASK_REGIDS
	.align		4
        /*0028*/ 	.byte	0x04, 0x29
        /*002a*/ 	.short	(.L_3617 - .L_3616)


	//   ....[0]....
.L_3616:
        /*002c*/ 	.word	0xffffffff


	//   ....[1]....
        /*0030*/ 	.word	0xffffffff


	//   ....[2]....
        /*0034*/ 	.word	0xffffffff


	//   ....[3]....
        /*0038*/ 	.word	0xffffffff


	//   ....[4]....
        /*003c*/ 	.word	0xffffffff


	//   ....[5]....
        /*0040*/ 	.word	0xffffffff


	//   ....[6]....
        /*0044*/ 	.word	0xffffffff


	//   ....[7]....
        /*0048*/ 	.word	0xffffffff


	//   ....[8]....
        /*004c*/ 	.word	0xffffffff


	//   ....[9]....
        /*0050*/ 	.word	0xffffffff


	//   ....[10]....
        /*0054*/ 	.word	0x05000094


	//   ....[11]....
        /*0058*/ 	.word	0x05000094


	//   ....[12]....
        /*005c*/ 	.word	0x05000094


	//   ....[13]....
        /*0060*/ 	.word	0x05000094


	//   ....[14]....
        /*0064*/ 	.word	0x05000094


	//   ....[15]....
        /*0068*/ 	.word	0x05000094


	//   ....[16]....
        /*006c*/ 	.word	0x05000094


	//   ....[17]....
        /*0070*/ 	.word	0x05000094


	//   ....[18]....
        /*0074*/ 	.word	0x05000094


	//   ....[19]....
        /*0078*/ 	.word	0x05000094


	//----- nvinfo : EIATTR_COOP_GROUP_INSTR_OFFSETS
	.align		4
.L_3617:
        /*007c*/ 	.byte	0x04, 0x28
        /*007e*/ 	.short	(.L_3619 - .L_3618)


	//   ....[0]....
.L_3618:
        /*0080*/ 	.word	0x000019f0


	//   ....[1]....
        /*0084*/ 	.word	0x00001a00


	//   ....[2]....
        /*0088*/ 	.word	0x00001a30


	//   ....[3]....
        /*008c*/ 	.word	0x00001a40


	//   ....[4]....
        /*0090*/ 	.word	0x00001a70


	//   ....[5]....
        /*0094*/ 	.word	0x00001a80


	//   ....[6]....
        /*0098*/ 	.word	0x00001ab0


	//   ....[7]....
        /*009c*/ 	.word	0x00001ac0


	//   ....[8]....
        /*00a0*/ 	.word	0x00001af0


	//   ....[9]....
        /*00a4*/ 	.word	0x00001b00


	//   ....[10]....
        /*00a8*/ 	.word	0x00004750


	//   ....[11]....
        /*00ac*/ 	.word	0x000047f0


	//   ....[12]....
        /*00b0*/ 	.word	0x00004850


	//   ....[13]....
        /*00b4*/ 	.word	0x000048b0


	//   ....[14]....
        /*00b8*/ 	.word	0x00004920


	//   ....[15]....
        /*00bc*/ 	.word	0x00004980


	//   ....[16]....
        /*00c0*/ 	.word	0x000049f0


	//   ....[17]....
        /*00c4*/ 	.word	0x00004a50


	//   ....[18]....
        /*00c8*/ 	.word	0x00004ac0


	//   ....[19]....
        /*00cc*/ 	.word	0x00004b20


	//----- nvinfo : EIATTR_EXIT_INSTR_OFFSETS
	.align		4
.L_3619:
        /*00d0*/ 	.byte	0x04, 0x1c
        /*00d2*/ 	.short	(.L_3621 - .L_3620)


	//   ....[0]....
.L_3620:
        /*00d4*/ 	.word	0x00004670


	//   ....[1]....
        /*00d8*/ 	.word	0x000046f0


	//----- nvinfo : EIATTR_MAX_THREADS
	.align		4
.L_3621:
        /*00dc*/ 	.byte	0x04, 0x05
        /*00de*/ 	.short	(.L_3623 - .L_3622)
.L_3622:
        /*00e0*/ 	.word	0x00000080
        /*00e4*/ 	.word	0x00000001
        /*00e8*/ 	.word	0x00000001


	//----- nvinfo : EIATTR_CRS_STACK_SIZE
	.align		4
.L_3623:
        /*00ec*/ 	.byte	0x04, 0x1e
        /*00ee*/ 	.short	(.L_3625 - .L_3624)
.L_3624:
        /*00f0*/ 	.word	0x00000000


	//----- nvinfo : EIATTR_CBANK_PARAM_SIZE
	.align		4
.L_3625:
        /*00f4*/ 	.byte	0x03, 0x19
        /*00f6*/ 	.short	0x0128


	//----- nvinfo : EIATTR_PARAM_CBANK
	.align		4
        /*00f8*/ 	.byte	0x04, 0x0a
        /*00fa*/ 	.short	(.L_3627 - .L_3626)
	.align		4
.L_3626:
        /*00fc*/ 	.word	index@(.nv.constant0._ZN10layer_norm13ln_bwd_kernelINS_13Kernel_traitsI6__halfS2_fS2_fjLj768ELj1ELj4ELj1ELj16ENS_18Kernel_traits_baseILj768ES2_S2_fS2_fjLj128EEEEELb1ELb1ELb0ELb0EEEvNS_9BwdParamsE)
        /*0100*/ 	.short	0x0210
        /*0102*/ 	.short	0x0128


	//----- nvinfo : EIATTR_SW_WAR
	.align		4
.L_3627:
        /*0104*/ 	.byte	0x04, 0x36
        /*0106*/ 	.short	(.L_3629 - .L_3628)
.L_3628:
        /*0108*/ 	.word	0x00000008
.L_3629:


//--------------------- .nv.info._ZN10layer_norm13ln_bwd_kernelINS_13Kernel_traitsI6__halfS2_fS2_fjLj768ELj1ELj4ELj1ELj16ENS_18Kernel_traits_baseILj768ES2_S2_fS2_fjLj128EEEEELb1ELb1ELb0ELb1EEEvNS_9BwdParamsE --------------------------
	.section	.nv.info._ZN10layer_norm13ln_bwd_kernelINS_13Kernel_traitsI6__halfS2_fS2_fjLj768ELj1ELj4ELj1ELj16ENS_18Kernel_traits_baseILj768ES2_S2_fS2_fjLj128EEEEELb1ELb1ELb0ELb1EEEvNS_9BwdParamsE,"",@"SHT_CUDA_INFO"
	.sectionflags	@""
	.align	4


	//----- nvinfo : EIATTR_CUDA_API_VERSION
	.align		4
        /*0000*/ 	.byte	0x04, 0x37
        /*0002*/ 	.short	(.L_3631 - .L_3630)
.L_3630:
        /*0004*/ 	.word	0x00000082


	//----- nvinfo : EIATTR_KPARAM_INFO
	.align		4
.L_3631:
        /*0008*/ 	.byte	0x04, 0x17
        /*000a*/ 	.short	(.L_3633 - .L_3632)
.L_3632:
        /*000c*/ 	.word	0x00000000
        /*0010*/ 	.short	0x0000
        /*0012*/ 	.short	0x0000
        /*0014*/ 	.byte	0x00, 0xf0, 0xa1, 0x04


	//----- nvinfo : EIATTR_SPARSE_MMA_MASK
	.align		4
.L_3633:
        /*0018*/ 	.byte	0x03, 0x50
        /*001a*/ 	.short	0x0000


	//----- nvinfo : EIATTR_MAXREG_COUNT
	.align		4
        /*001c*/ 	.byte	0x03, 0x1b
        /*001e*/ 	.short	0x00ff


	//----- nvinfo : EIATTR_NUM_BARRIERS
	.align		4
        /*0020*/ 	.byte	0x02, 0x4c
        /*0022*/ 	.byte	0x01
	.zero		1


	//----- nvinfo : EIATTR_MERCURY_ISA_VERSION
	.align		4
        /*0024*/ 	.byte	0x03, 0x5f
        /*0026*/ 	.short	0x0101


	//----- nvinfo : EIATTR_COOP_GROUP_MASK_REGIDS
	.align		4
        /*0028*/ 	.byte	0x04, 0x29
        /*002a*/ 	.short	(.L_3635 - .L_3634)


	//   ....[0]....
.L_3634:
        /*002c*/ 	.word	0xffffffff


	//   ....[1]....
        /*0030*/ 	.word	0xffffffff


	//   ....[2]....
        /*0034*/ 	.word	0xffffffff


	//   ....[3]....
        /*0038*/ 	.word	0xffffffff


	//   ....[4]....
        /*003c*/ 	.word	0xffffffff


	//   ....[5]....
        /*0040*/ 	.word	0xffffffff


	//   ....[6]....
        /*0044*/ 	.word	0xffffffff


	//   ....[7]....
        /*0048*/ 	.word	0xffffffff


	//   ....[8]....
        /*004c*/ 	.word	0xffffffff


	//   ....[9]....
        /*0050*/ 	.word	0xffffffff


	//   ....[10]....
        /*0054*/ 	.word	0x050000c9


	//   ....[11]....
        /*0058*/ 	.word	0x050000c9


	//   ....[12]....
        /*005c*/ 	.word	0x050000c9


	//   ....[13]....
        /*0060*/ 	.word	0x050000c9


	//   ....[14]....
        /*0064*/ 	.word	0x050000c9


	//   ....[15]....
        /*0068*/ 	.word	0x050000c9


	//   ....[16]....
        /*006c*/ 	.word	0x050000c9


	//   ....[17]....
        /*0070*/ 	.word	0x050000c9


	//   ....[18]....
        /*0074*/ 	.word	0x050000c9


	//   ....[19]....
        /*0078*/ 	.word	0x050000c9


	//----- nvinfo : EIATTR_COOP_GROUP_INSTR_OFFSETS
	.align		4
.L_3635:
        /*007c*/ 	.byte	0x04, 0x28
        /*007e*/ 	.short	(.L_3637 - .L_3636)


	//   ....[0]....
.L_3636:
        /*0080*/ 	.word	0x00001830


	//   ....[1]....
        /*0084*/ 	.word	0x00001840


	//   ....[2]....
        /*0088*/ 	.word	0x00001870


	//   ....[3]....
        /*008c*/ 	.word	0x00001880


	//   ....[4]....
        /*0090*/ 	.word	0x000018b0


	//   ....[5]....
        /*0094*/ 	.word	0x000018c0


	//   ....[6]....
        /*0098*/ 	.word	0x000018f0


	//   ....[7]....
        /*009c*/ 	.word	0x00001900


	//   ....[8]....
        /*00a0*/ 	.word	0x00001940


	//   ....[9]....
        /*00a4*/ 	.word	0x00001950


	//   ....[10]....
        /*00a8*/ 	.word	0x000043a0


	//   ....[11]....
        /*00ac*/ 	.word	0x00004430


	//   ....[12]....
        /*00b0*/ 	.word	0x000044a0


	//   ....[13]....
        /*00b4*/ 	.word	0x00004500


	//   ....[14]....
        /*00b8*/ 	.word	0x00004570


	//   ....[15]....
        /*00bc*/ 	.word	0x000045d0


	//   ....[16]....
        /*00c0*/ 	.word	0x00004640


	//   ....[17]....
        /*00c4*/ 	.word	0x000046a0


	//   ....[18]....
        /*00c8*/ 	.word	0x00004720


	//   ....[19]....
        /*00cc*/ 	.word	0x00004780


	//----- nvinfo : EIATTR_EXIT_INSTR_OFFSETS
	.align		4
.L_3637:
        /*00d0*/ 	.byte	0x04, 0x1c
        /*00d2*/ 	.short	(.L_3639 - .L_3638)


	//   ....[0]....
.L_3638:
        /*00d4*/ 	.word	0x00004330


	//----- nvinfo : EIATTR_MAX_THREADS
	.align		4
.L_3639:
        /*00d8*/ 	.byte	0x04, 0x05
        /*00da*/ 	.short	(.L_3641 - .L_3640)
.L_3640:
        /*00dc*/ 	.word	0x00000080
        /*00e0*/ 	.word	0x00000001
        /*00e4*/ 	.word	0x00000001


	//----- nvinfo : EIATTR_CRS_STACK_SIZE
	.align		4
.L_3641:
        /*00e8*/ 	.byte	0x04, 0x1e
        /*00ea*/ 	.short	(.L_3643 - .L_3642)
.L_3642:
        /*00ec*/ 	.word	0x00000000


	//----- nvinfo : EIATTR_CBANK_PARAM_SIZE
	.align		4
.L_3643:
        /*00f0*/ 	.byte	0x03, 0x19
        /*00f2*/ 	.short	0x0128


	//----- nvinfo : EIATTR_PARAM_CBANK
	.align		4
        /*00f4*/ 	.byte	0x04, 0x0a
        /*00f6*/ 	.short	(.L_3645 - .L_3644)
	.align		4
.L_3644:
        /*00f8*/ 	.word	index@(.nv.constant0._ZN10layer_norm13ln_bwd_kernelINS_13Kernel_traitsI6__halfS2_fS2_fjLj768ELj1ELj4ELj1ELj16ENS_18Kernel_traits_baseILj768ES2_S2_fS2_fjLj128EEEEELb1ELb1ELb0ELb1EEEvNS_9BwdParamsE)
        /*00fc*/ 	.short	0x0210
        /*00fe*/ 	.short	0x0128


	//----- nvinfo : EIATTR_SW_WAR
	.align		4
.L_3645:
        /*0100*/ 	.byte	0x04, 0x36
        /*0102*/ 	.short	(.L_3647 - .L_3646)
.L_3646:
        /*0104*/ 	.word	0x00000008
.L_3647:


//--------------------- .nv.info._ZN10layer_norm22ln_bwd_finalize_kernelINS_22Kernel_traits_finalizeILj768E6__halfS2_fS2_fjLb1ELj1024ELj4ENS_18Kernel_traits_baseILj768ES2_S2_fS2_fjLj1024EEEEELb1ELb0EEEvNS_9BwdParamsE --------------------------
	.section	.nv.info._ZN10layer_norm22ln_bwd_finalize_kernelINS_22Kernel_traits_finalizeILj768E6__halfS2_fS2_fjLb1ELj1024ELj4ENS_18Kernel_traits_baseILj768ES2_S2_fS2_fjLj1024EEEEELb1ELb0EEEvNS_9BwdParamsE,"",@"SHT_CUDA_INFO"
	.sectionflags	@""
	.align	4


	//----- nvinfo : EIATTR_CUDA_API_VERSION
	.align		4
        /*0000*/ 	.byte	0x04, 0x37
        /*0002*/ 	.short	(.L_3649 - .L_3648)
.L_3648:
        /*0004*/ 	.word	0x00000082


	//----- nvinfo : EIATTR_KPARAM_INFO
	.align		4
.L_3649:
        /*0008*/ 	.byte	0x04, 0x17
        /*000a*/ 	.short	(.L_3651 - .L_3650)
.L_3650:
        /*000c*/ 	.word	0x00000000
        /*0010*/ 	.short	0x0000
        /*0012*/ 	.short	0x0000
        /*0014*/ 	.byte	0x00, 0xf0, 0xa1, 0x04


	//----- nvinfo : EIATTR_SPARSE_MMA_MASK
	.align		4
.L_3651:
        /*0018*/ 	.byte	0x03, 0x50
        /*001a*/ 	.short	0x0000


	//----- nvinfo : EIATTR_MAXREG_COUNT
	.align		4
        /*001c*/ 	.byte	0x03, 0x1b
        /*001e*/ 	.short	0x0040


	//----- nvinfo : EIATTR_NUM_BARRIERS
	.align		4
        /*0020*/ 	.byte	0x02, 0x4c
        /*0022*/ 	.byte	0x01
	.zero		1


	//----- nvinfo : EIATTR_MERCURY_ISA_VERSION
	.align		4
        /*0024*/ 	.byte	0x03, 0x5f
        /*0026*/ 	.short	0x0101


	//----- nvinfo : EIATTR_COOP_GROUP_MASK_REGIDS
	.align		4
        /*0028*/ 	.byte	0x04, 0x29
        /*002a*/ 	.short	(.L_3653 - .L_3652)


	//   ....[0]....
.L_3652:
        /*002c*/ 	.word	0xffffffff


	//   ....[1]....
        /*0030*/ 	.word	0xffffffff


	//   ....[2]....
        /*0034*/ 	.word	0xffffffff


	//   ....[3]....
        /*0038*/ 	.word	0xffffffff


	//   ....[4]....
        /*003c*/ 	.word	0xffffffff


	//   ....[5]....
        /*0040*/ 	.word	0xffffffff


	//   ....[6]....
        /*0044*/ 	.word	0xffffffff


	//   ....[7]....
        /*0048*/ 	.word	0xffffffff


	//   ....[8]....
        /*004c*/ 	.word	0xffffffff


	//   ....[9]....
        /*0050*/ 	.word	0xffffffff


	//   ....[10]....
        /*0054*/ 	.word	0xffffffff


	//   ....[11]....
        /*0058*/ 	.word	0xffffffff


	//   ....[12]....
        /*005c*/ 	.word	0xffffffff


	//   ....[13]....
        /*0060*/ 	.word	0xffffffff


	//   ....[14]....
        /*0064*/ 	.word	0xffffffff


	//   ....[15]....
        /*0068*/ 	.word	0x05000014


	//   ....[16]....
        /*006c*/ 	.word	0x05000014


	//   ....[17]....
        /*0070*/ 	.word	0x05000014


	//   ....[18]....
        /*0074*/ 	.word	0x05000014


	//   ....[19]....
        /*0078*/ 	.word	0x05000014


	//   ....[20]....
        /*007c*/ 	.word	0x05000014


	//   ....[21]....
        /*0080*/ 	.word	0x05000014


	//   ....[22]....
        /*0084*/ 	.word	0x05000014


	//   ....[23]....
        /*0088*/ 	.word	0x05000014


	//   ....[24]....
        /*008c*/ 	.word	0x05000014


	//   ....[25]....
        /*0090*/ 	.word	0x05000014


	//   ....[26]....
        /*0094*/ 	.word	0x05000014


	//   ....[27]....
        /*0098*/ 	.word	0x05000014


	//   ....[28]....
        /*009c*/ 	.word	0x05000014


	//   ....[29]....
        /*00a0*/ 	.word	0x05000014


	//----- nvinfo : EIATTR_COOP_GROUP_INSTR_OFFSETS
	.align		4
.L_3653:
        /*00a4*/ 	.byte	0x04, 0x28
        /*00a6*/ 	.short	(.L_3655 - .L_3654)


	//   ....[0]....
.L_3654:
        /*00a8*/ 	.word	0x00000ad0


	//   ....[1]....
        /*00ac*/ 	.word	0x00000ae0


	//   ....[2]....
        /*00b0*/ 	.word	0x00000af0


	//   ....[3]....
        /*00b4*/ 	.word	0x00000b20


	//   ....[4]....
        /*00b8*/ 	.word	0x00000b40


	//   ....[5]....
        /*00bc*/ 	.word	0x00000b50


	//   ....[6]....
        /*00c0*/ 	.word	0x00000b90


	//   ....[7]....
        /*00c4*/ 	.word	0x00000ba0


	//   ....[8]....
        /*00c8*/ 	.word	0x00000bb0


	//   ....[9]....
        /*00cc*/ 	.word	0x00000be0


	//   ....[10]....
        /*00d0*/ 	.word	0x00000c00


	//   ....[11]....
        /*00d4*/ 	.word	0x00000c10


	//   ....[12]....
        /*00d8*/ 	.word	0x00000c40


	//   ....[13]....
        /*00dc*/ 	.word	0x00000c60


	//   ....[14]....
        /*00e0*/ 	.word	0x00000c70


	//   ....[15]....
        /*00e4*/ 	.word	0x00000f20


	//   ....[16]....
        /*00e8*/ 	.word	0x00000f90


	//   ....[17]....
        /*00ec*/ 	.word	0x00001000


	//   ....[18]....
        /*00f0*/ 	.word	0x00001070


	//   ....[19]....
        /*00f4*/ 	.word	0x000010e0


	//   ....[20]....
        /*00f8*/ 	.word	0x00001140


	//   ....[21]....
        /*00fc*/ 	.word	0x000011b0


	//   ....[22]....
        /*0100*/ 	.word	0x00001220


	//   ....[23]....
        /*0104*/ 	.word	0x00001290


	//   ....[24]....
        /*0108*/ 	.word	0x00001300


	//   ....[25]....
        /*010c*/ 	.word	0x00001360


	//   ....[26]....
        /*0110*/ 	.word	0x000013d0


	//   ....[27]....
        /*0114*/ 	.word	0x00001440


	//   ....[28]....
        /*0118*/ 	.word	0x000014b0


	//   ....[29]....
        /*011c*/ 	.word	0x00001520


	//----- nvinfo : EIATTR_EXIT_INSTR_OFFSETS
	.align		4
.L_3655:
        /*0120*/ 	.byte	0x04, 0x1c
        /*0122*/ 	.short	(.L_3657 - .L_3656)


	//   ....[0]....
.L_3656:
        /*0124*/ 	.word	0x00000070


	//   ....[1]....
        /*0128*/ 	.word	0x00000ec0


	//----- nvinfo : EIATTR_MAX_THREADS
	.align		4
.L_3657:
        /*012c*/ 	.byte	0x04, 0x05
        /*012e*/ 	.short	(.L_3659 - .L_3658)
.L_3658:
        /*0130*/ 	.word	0x00000400
        /*0134*/ 	.word	0x00000001
        /*0138*/ 	.word	0x00000001


	//----- nvinfo : EIATTR_CRS_STACK_SIZE
	.align		4
.L_3659:
        /*013c*/ 	.byte	0x04, 0x1e
        /*013e*/ 	.short	(.L_3661 - .L_3660)
.L_3660:
        /*0140*/ 	.word	0x00000000


	//----- nvinfo : EIATTR_CBANK_PARAM_SIZE
	.align		4
.L_3661:
        /*0144*/ 	.byte	0x03, 0x19
        /*0146*/ 	.short	0x0128


	//----- nvinfo : EIATTR_PARAM_CBANK
	.align		4
        /*0148*/ 	.byte	0x04, 0x0a
        /*014a*/ 	.short	(.L_3663 - .L_3662)
	.align		4
.L_3662:
        /*014c*/ 	.word	index@(.nv.constant0._ZN10layer_norm22ln_bwd_finalize_kernelINS_22Kernel_traits_finalizeILj768E6__halfS2_fS2_fjLb1ELj1024ELj4ENS_18Kernel_traits_baseILj768ES2_S2_fS2_fjLj1024EEEEELb1ELb0EEEvNS_9BwdParamsE)
        /*0150*/ 	.short	0x0210
        /*0152*/ 	.short	0x0128


	//----- nvinfo : EIATTR_SW_WAR
	.align		4
.L_3663:
        /*0154*/ 	.byte	0x04, 0x36
        /*0156*/ 	.short	(.L_3665 - .L_3664)
.L_3664:
        /*0158*/ 	.word	0x00000008
.L_3665:


//--------------------- .nv.info._ZN10layer_norm13ln_bwd_kernelINS_13Kernel_traitsI6__halfS2_fS2_fjLj768ELj1ELj4ELj1ELj16ENS_18Kernel_traits_baseILj768ES2_S2_fS2_fjLj128EEEEELb1ELb1ELb1ELb0EEEvNS_9BwdParamsE --------------------------
	.section	.nv.info._ZN10layer_norm13ln_bwd_kernelINS_13Kernel_traitsI6__halfS2_fS2_fjLj768ELj1ELj4ELj1ELj16ENS_18Kernel_traits_baseILj768ES2_S2_fS2_fjLj128EEEEELb1ELb1ELb1ELb0EEEvNS_9BwdParamsE,"",@"SHT_CUDA_INFO"
	.sectionflags	@""
	.align	4


	//----- nvinfo : EIATTR_CUDA_API_VERSION
	.align		4
        /*0000*/ 	.byte	0x04, 0x37
        /*0002*/ 	.short	(.L_3667 - .L_3666)
.L_3666:
        /*0004*/ 	.word	0x00000082


	//----- nvinfo : EIATTR_KPARAM_INFO
	.align		4
.L_3667:
        /*0008*/ 	.byte	0x04, 0x17
        /*000a*/ 	.short	(.L_3669 - .L_3668)
.L_3668:
        /*000c*/ 	.word	0x00000000
        /*0010*/ 	.short	0x0000
        /*0012*/ 	.short	0x0000
        /*0014*/ 	.byte	0x00, 0xf0, 0xa1, 0x04


	//----- nvinfo : EIATTR_SPARSE_MMA_MASK
	.align		4
.L_3669:
        /*0018*/ 	.byte	0x03, 0x50
        /*001a*/ 	.short	0x0000


	//----- nvinfo : EIATTR_MAXREG_COUNT
	.align		4
        /*001c*/ 	.byte	0x03, 0x1b
        /*001e*/ 	.short	0x00ff


	//----- nvinfo : EIATTR_NUM_BARRIERS
	.align		4
        /*0020*/ 	.byte	0x02, 0x4c
        /*0022*/ 	.byte	0x01
	.zero		1


	//----- nvinfo : EIATTR_MERCURY_ISA_VERSION
	.align		4
        /*0024*/ 	.byte	0x03, 0x5f
        /*0026*/ 	.short	0x0101


	//----- nvinfo : EIATTR_COOP_GROUP_MASK_REGIDS
	.align		4
        /*0028*/ 	.byte	0x04, 0x29
        /*002a*/ 	.short	(.L_3671 - .L_3670)


	//   ....[0]....
.L_3670:
        /*002c*/ 	.word	0xffffffff


	//   ....[1]....
        /*0030*/ 	.word	0xffffffff


	//   ....[2]....
        /*0034*/ 	.word	0xffffffff


	//   ....[3]....
        /*0038*/ 	.word	0xffffffff


	//   ....[4]....
        /*003c*/ 	.word	0xffffffff


	//   ....[5]....
        /*0040*/ 	.word	0xffffffff


	//   ....[6]....
        /*0044*/ 	.word	0xffffffff


	//   ....[7]....
        /*0048*/ 	.word	0xffffffff


	//   ....[8]....
        /*004c*/ 	.word	0xffffffff


	//   ....[9]....
        /*0050*/ 	.word	0xffffffff


	//   ....[10]....
        /*0054*/ 	.word	0x05000098


	//   ....[11]....
        /*0058*/ 	.word	0x05000098


	//   ....[12]....
        /*005c*/ 	.word	0x05000098


	//   ....[13]....
        /*0060*/ 	.word	0x05000098


	//   ....[14]....
        /*0064*/ 	.word	0x05000098


	//   ....[15]....
        /*0068*/ 	.word	0x05000098


	//   ....[16]....
        /*006c*/ 	.word	0x05000098


	//   ....[17]....
        /*0070*/ 	.word	0x05000098


	//   ....[18]....
        /*0074*/ 	.word	0x05000098


	//   ....[19]....
        /*0078*/ 	.word	0x05000098


	//----- nvinfo : EIATTR_COOP_GROUP_INSTR_OFFSETS
	.align		4
.L_3671:
        /*007c*/ 	.byte	0x04, 0x28
        /*007e*/ 	.short	(.L_3673 - .L_3672)


	//   ....[0]....
.L_3672:
        /*0080*/ 	.word	0x00001d40


	//   ....[1]....
        /*0084*/ 	.word	0x00001d50


	//   ....[2]....
        /*0088*/ 	.word	0x00001d80


	//   ....[3]....
        /*008c*/ 	.word	0x00001d90


	//   ....[4]....
        /*0090*/ 	.word	0x00001dc0


	//   ....[5]....
        /*0094*/ 	.word	0x00001dd0


	//   ....[6]....
        /*0098*/ 	.word	0x00001e00


	//   ....[7]....
        /*009c*/ 	.word	0x00001e10


	//   ....[8]....
        /*00a0*/ 	.word	0x00001e40


	//   ....[9]....
        /*00a4*/ 	.word	0x00001e50


	//   ....[10]....
        /*00a8*/ 	.word	0x00006140


	//   ....[11]....
        /*00ac*/ 	.word	0x000061e0


	//   ....[12]....
        /*00b0*/ 	.word	0x00006240


	//   ....[13]....
        /*00b4*/ 	.word	0x000062a0


	//   ....[14]....
        /*00b8*/ 	.word	0x00006310


	//   ....[15]....
        /*00bc*/ 	.word	0x00006370


	//   ....[16]....
        /*00c0*/ 	.word	0x000063e0


	//   ....[17]....
        /*00c4*/ 	.word	0x00006440


	//   ....[18]....
        /*00c8*/ 	.word	0x000064b0


	//   ....[19]....
        /*00cc*/ 	.word	0x00006510


	//----- nvinfo : EIATTR_EXIT_INSTR_OFFSETS
	.align		4
.L_3673:
        /*00d0*/ 	.byte	0x04, 0x1c
        /*00d2*/ 	.short	(.L_3675 - .L_3674)


	//   ....[0]....
.L_3674:
        /*00d4*/ 	.word	0x00006060


	//   ....[1]....
        /*00d8*/ 	.word	0x000060e0


	//----- nvinfo : EIATTR_MAX_THREADS
	.align		4
.L_3675:
        /*00dc*/ 	.byte	0x04, 0x05
        /*00de*/ 	.short	(.L_3677 - .L_3676)
.L_3676:
        /*00e0*/ 	.word	0x00000080
        /*00e4*/ 	.word	0x00000001
        /*00e8*/ 	.word	0x00000001


	//----- nvinfo : EIATTR_CRS_STACK_SIZE
	.align		4
.L_3677:
        /*00ec*/ 	.byte	0x04, 0x1e
        /*00ee*/ 	.short	(.L_3679 - .L_3678)
.L_3678:
        /*00f0*/ 	.word	0x00000000


	//----- nvinfo : EIATTR_CBANK_PARAM_SIZE
	.align		4
.L_3679:
        /*00f4*/ 	.byte	0x03, 0x19
        /*00f6*/ 	.short	0x0128


	//----- nvinfo : EIATTR_PARAM_CBANK
	.align		4
        /*00f8*/ 	.byte	0x04, 0x0a
        /*00fa*/ 	.short	(.L_3681 - .L_3680)
	.align		4
.L_3680:
        /*00fc*/ 	.word	index@(.nv.constant0._ZN10layer_norm13ln_bwd_kernelINS_13Kernel_traitsI6__halfS2_fS2_fjLj768ELj1ELj4ELj1ELj16ENS_18Kernel_traits_baseILj768ES2_S2_fS2_fjLj128EEEEELb1ELb1ELb1ELb0EEEvNS_9BwdParamsE)
        /*0100*/ 	.short	0x0210
        /*0102*/ 	.short	0x0128


	//----- nvinfo : EIATTR_SW_WAR
	.align		4
.L_3681:
        /*0104*/ 	.byte	0x04, 0x36
        /*0106*/ 	.short	(.L_3683 - .L_3682)
.L_3682:
        /*0108*/ 	.word	0x00000008
.L_3683:


//--------------------- .nv.info._ZN10layer_norm22ln_bwd_finalize_kernelINS_22Kernel_traits_finalizeILj768E6__halfS2_fS2_fjLb1ELj1024ELj4ENS_18Kernel_traits_baseILj768ES2_S2_fS2_fjLj1024EEEEELb1ELb1EEEvNS_9BwdParamsE --------------------------
	.section	.nv.info._ZN10layer_norm22ln_bwd_finalize_kernelINS_22Kernel_traits_finalizeILj768E6__halfS2_fS2_fjLb1ELj1024ELj4ENS_18Kernel_traits_baseILj768ES2_S2_fS2_fjLj1024EEEEELb1ELb1EEEvNS_9BwdParamsE,"",@"SHT_CUDA_INFO"
	.sectionflags	@""
	.align	4


	//----- nvinfo : EIATTR_CUDA_API_VERSION
	.align		4
        /*0000*/ 	.byte	0x04, 0x37
        /*0002*/ 	.short	(.L_3685 - .L_3684)
.L_3684:
        /*0004*/ 	.word	0x00000082


	//----- nvinfo : EIATTR_KPARAM_INFO
	.align		4
.L_3685:
        /*0008*/ 	.byte	0x04, 0x17
        /*000a*/ 	.short	(.L_3687 - .L_3686)
.L_3686:
        /*000c*/ 	.word	0x00000000
        /*0010*/ 	.short	0x0000
        /*0012*/ 	.short	0x0000
        /*0014*/ 	.byte	0x00, 0xf0, 0xa1, 0x04


	//----- nvinfo : EIATTR_SPARSE_MMA_MASK
	.align		4
.L_3687:
        /*0018*/ 	.byte	0x03, 0x50
        /*001a*/ 	.short	0x0000


	//----- nvinfo : EIATTR_MAXREG_COUNT
	.align		4
        /*001c*/ 	.byte	0x03, 0x1b
        /*001e*/ 	.short	0x0040


	//----- nvinfo : EIATTR_NUM_BARRIERS
	.align		4
        /*0020*/ 	.byte	0x02, 0x4c
        /*0022*/ 	.byte	0x01
	.zero		1


	//----- nvinfo : EIATTR_MERCURY_ISA_VERSION
	.align		4
        /*0024*/ 	.byte	0x03, 0x5f
        /*0026*/ 	.short	0x0101


	//----- nvinfo : EIATTR_COOP_GROUP_MASK_REGIDS
	.align		4
        /*0028*/ 	.byte	0x04, 0x29
        /*002a*/ 	.short	(.L_3689 - .L_3688)


	//   ....[0]....
.L_3688:
        /*002c*/ 	.word	0xffffffff


	//   ....[1]....
        /*0030*/ 	.word	0xffffffff


	//   ....[2]....
        /*0034*/ 	.word	0xffffffff


	//   ....[3]....
        /*0038*/ 	.word	0xffffffff


	//   ....[4]....
        /*003c*/ 	.word	0xffffffff


	//   ....[5]....
        /*0040*/ 	.word	0xffffffff


	//   ....[6]....
        /*0044*/ 	.word	0xffffffff


	//   ....[7]....
        /*0048*/ 	.word	0xffffffff


	//   ....[8]....
        /*004c*/ 	.word	0xffffffff


	//   ....[9]....
        /*0050*/ 	.word	0xffffffff


	//   ....[10]....
        /*0054*/ 	.word	0xffffffff


	//   ....[11]....
        /*0058*/ 	.word	0xffffffff


	//   ....[12]....
        /*005c*/ 	.word	0xffffffff


	//   ....[13]....
        /*0060*/ 	.word	0xffffffff


	//   ....[14]....
        /*0064*/ 	.word	0xffffffff


	//   ....[15]....
        /*0068*/ 	.word	0x05000014


	//   ....[16]....
        /*006c*/ 	.word	0x05000014


	//   ....[17]....
        /*0070*/ 	.word	0x05000014


	//   ....[18]....
        /*0074*/ 	.word	0x05000014


	//   ....[19]....
        /*0078*/ 	.word	0x05000014


	//   ....[20]....
        /*007c*/ 	.word	0x05000014


	//   ....[21]....
        /*0080*/ 	.word	0x05000014


	//   ....[22]....
        /*0084*/ 	.word	0x05000014


	//   ....[23]....
        /*0088*/ 	.word	0x05000014


	//   ....[24]....
        /*008c*/ 	.word	0x05000014


	//   ....[25]....
        /*0090*/ 	.word	0x05000014


	//   ....[26]....
        /*0094*/ 	.word	0x05000014


	//   ....[27]....
        /*0098*/ 	.word	0x05000014


	//   ....[28]....
        /*009c*/ 	.word	0x05000014


	//   ....[29]....
        /*00a0*/ 	.word	0x05000014


	//----- nvinfo : EIATTR_COOP_GROUP_INSTR_OFFSETS
	.align		4
.L_3689:
        /*00a4*/ 	.byte	0x04, 0x28
        /*00a6*/ 	.short	(.L_3691 - .L_3690)


	//   ....[0]....
.L_3690:
        /*00a8*/ 	.word	0x00000ab0


	//   ....[1]....
        /*00ac*/ 	.word	0x00000ac0


	//   ....[2]....
        /*00b0*/ 	.word	0x00000ad0


	//   ....[3]....
        /*00b4*/ 	.word	0x00000b00


	//   ....[4]....
        /*00b8*/ 	.word	0x00000b20


	//   ....[5]....
        /*00bc*/ 	.word	0x00000b30


	//   ....[6]....
        /*00c0*/ 	.word	0x00000b60


	//   ....[7]....
        /*00c4*/ 	.word	0x00000b80


	//   ....[8]....
        /*00c8*/ 	.word	0x00000b90


	//   ....[9]....
        /*00cc*/ 	.word	0x00000bc0


	//   ....[10]....
        /*00d0*/ 	.word	0x00000be0


	//   ....[11]....
        /*00d4*/ 	.word	0x00000bf0


	//   ....[12]....
        /*00d8*/ 	.word	0x00000c20


	//   ....[13]....
        /*00dc*/ 	.word	0x00000c40


	//   ....[14]....
        /*00e0*/ 	.word	0x00000c50


	//   ....[15]....
        /*00e4*/ 	.word	0x00000ee0


	//   ....[16]....
        /*00e8*/ 	.word	0x00000f50


	//   ....[17]....
        /*00ec*/ 	.word	0x00000fc0


	//   ....[18]....
        /*00f0*/ 	.word	0x00001030


	//   ....[19]....
        /*00f4*/ 	.word	0x000010a0


	//   ....[20]....
        /*00f8*/ 	.word	0x00001100


	//   ....[21]....
        /*00fc*/ 	.word	0x00001170


	//   ....[22]....
        /*0100*/ 	.word	0x000011e0


	//   ....[23]....
        /*0104*/ 	.word	0x00001250


	//   ....[24]....
        /*0108*/ 	.word	0x000012c0


	//   ....[25]....
        /*010c*/ 	.word	0x00001320


	//   ....[26]....
        /*0110*/ 	.word	0x00001390


	//   ....[27]....
        /*0114*/ 	.word	0x00001400


	//   ....[28]....
        /*0118*/ 	.word	0x00001470


	//   ....[29]....
        /*011c*/ 	.word	0x000014e0


	//----- nvinfo : EIATTR_EXIT_INSTR_OFFSETS
	.align		4
.L_3691:
        /*0120*/ 	.byte	0x04, 0x1c
        /*0122*/ 	.short	(.L_3693 - .L_3692)


	//   ....[0]....
.L_3692:
        /*0124*/ 	.word	0x00000070


	//   ....[1]....
        /*0128*/ 	.word	0x00000e80


	//----- nvinfo : EIATTR_MAX_THREADS
	.align		4
.L_3693:
        /*012c*/ 	.byte	0x04, 0x05
        /*012e*/ 	.short	(.L_3695 - .L_3694)
.L_3694:
        /*0130*/ 	.word	0x00000400
        /*0134*/ 	.word	0x00000001
        /*0138*/ 	.word	0x00000001


	//----- nvinfo : EIATTR_CRS_STACK_SIZE
	.align		4
.L_3695:
        /*013c*/ 	.byte	0x04, 0x1e
        /*013e*/ 	.short	(.L_3697 - .L_3696)
.L_3696:
        /*0140*/ 	.word	0x00000000


	//----- nvinfo : EIATTR_CBANK_PARAM_SIZE
	.align		4
.L_3697:
        /*0144*/ 	.byte	0x03, 0x19
        /*0146*/ 	.short	0x0128


	//----- nvinfo : EIATTR_PARAM_CBANK
	.align		4
        /*0148*/ 	.byte	0x04, 0x0a
        /*014a*/ 	.short	(.L_3699 - .L_3698)
	.align		4
.L_3698:
        /*014c*/ 	.word	index@(.nv.constant0._ZN10layer_norm22ln_bwd_finalize_kernelINS_22Kernel_traits_finalizeILj768E6__halfS2_fS2_fjLb1ELj1024ELj4ENS_18Kernel_traits_baseILj768ES2_S2_fS2_fjLj1024EEEEELb1ELb1EEEvNS_9BwdParamsE)
        /*0150*/ 	.short	0x0210
        /*0152*/ 	.short	0x0128


	//----- nvinfo : EIATTR_SW_WAR
	.align		4
.L_3699:
        /*0154*/ 	.byte	0x04, 0x36
        /*0156*/ 	.short	(.L_3701 - .L_3700)
.L_3700:
        /*0158*/ 	.word	0x00000008
.L_3701:


//--------------------- .nv.info._ZN10layer_norm13ln_bwd_kernelINS_13Kernel_traitsI6__halfS2_fS2_fjLj768ELj1ELj4ELj1ELj16ENS_18Kernel_traits_baseILj768ES2_S2_fS2_fjLj128EEEEELb1ELb1ELb1ELb1EEEvNS_9BwdParamsE --------------------------
	.section	.nv.info._ZN10layer_norm13ln_bwd_kernelINS_13Kernel_traitsI6__halfS2_fS2_fjLj768ELj1ELj4ELj1ELj16ENS_18Kernel_traits_baseILj768ES2_S2_fS2_fjLj128EEEEELb1ELb1ELb1ELb1EEEvNS_9BwdParamsE,"",@"SHT_CUDA_INFO"
	.sectionflags	@""
	.align	4


	//----- nvinfo : EIATTR_CUDA_API_VERSION
	.align		4
        /*0000*/ 	.byte	0x04, 0x37
        /*0002*/ 	.short	(.L_3703 - .L_3702)
.L_3702:
        /*0004*/ 	.word	0x00000082


	//----- nvinfo : EIATTR_KPARAM_INFO
	.align		4
.L_3703:
        /*0008*/ 	.byte	0x04, 0x17
        /*000a*/ 	.short	(.L_3705 - .L_3704)
.L_3704:
        /*000c*/ 	.word	0x00000000
        /*0010*/ 	.short	0x0000
        /*0012*/ 	.short	0x0000
        /*0014*/ 	.byte	0x00, 0xf0, 0xa1, 0x04


	//----- nvinfo : EIATTR_SPARSE_MMA_MASK
	.align		4
.L_3705:
        /*0018*/ 	.byte	0x03, 0x50
        /*001a*/ 	.short	0x0000


	//----- nvinfo : EIATTR_MAXREG_COUNT
	.align		4
        /*001c*/ 	.byte	0x03, 0x1b
        /*001e*/ 	.short	0x00ff


	//----- nvinfo : EIATTR_NUM_BARRIERS
	.align		4
        /*0020*/ 	.byte	0x02, 0x4c
        /*0022*/ 	.byte	0x01
	.zero		1


	//----- nvinfo : EIATTR_MERCURY_ISA_VERSION
	.align		4
        /*0024*/ 	.byte	0x03, 0x5f
        /*0026*/ 	.short	0x0101


	//----- nvinfo : EIATTR_COOP_GROUP_MASK_REGIDS
	.align		4
        /*0028*/ 	.byte	0x04, 0x29
        /*002a*/ 	.short	(.L_3707 - .L_3706)


	//   ....[0]....
.L_3706:
        /*002c*/ 	.word	0xffffffff


	//   ....[1]....
        /*0030*/ 	.word	0xffffffff


	//   ....[2]....
        /*0034*/ 	.word	0xffffffff


	//   ....[3]....
        /*0038*/ 	.word	0xffffffff


	//   ....[4]....
        /*003c*/ 	.word	0xffffffff


	//   ....[5]....
        /*0040*/ 	.word	0xffffffff


	//   ....[6]....
        /*0044*/ 	.word	0xffffffff


	//   ....[7]....
        /*0048*/ 	.word	0xffffffff


	//   ....[8]....
        /*004c*/ 	.word	0xffffffff


	//   ....[9]....
        /*0050*/ 	.word	0xffffffff


	//   ....[10]....
        /*0054*/ 	.word	0x050000cd


	//   ....[11]....
        /*0058*/ 	.word	0x050000cd


	//   ....[12]....
        /*005c*/ 	.word	0x050000cd


	//   ....[13]....
        /*0060*/ 	.word	0x050000cd


	//   ....[14]....
        /*0064*/ 	.word	0x050000cd


	//   ....[15]....
        /*0068*/ 	.word	0x050000cd


	//   ....[16]....
        /*006c*/ 	.word	0x050000cd


	//   ....[17]....
        /*0070*/ 	.word	0x050000cd


	//   ....[18]....
        /*0074*/ 	.word	0x050000cd


	//   ....[19]....
        /*0078*/ 	.word	0x050000cd


	//----- nvinfo : EIATTR_COOP_GROUP_INSTR_OFFSETS
	.align		4
.L_3707:
        /*007c*/ 	.byte	0x04, 0x28
        /*007e*/ 	.short	(.L_3709 - .L_3708)


	//   ....[0]....
.L_3708:
        /*0080*/ 	.word	0x00001b20


	//   ....[1]....
        /*0084*/ 	.word	0x00001b30


	//   ....[2]....
        /*0088*/ 	.word	0x00001b60


	//   ....[3]....
        /*008c*/ 	.word	0x00001b70


	//   ....[4]....
        /*0090*/ 	.word	0x00001ba0


	//   ....[5]....
        /*0094*/ 	.word	0x00001bb0


	//   ....[6]....
        /*0098*/ 	.word	0x00001be0


	//   ....[7]....
        /*009c*/ 	.word	0x00001bf0


	//   ....[8]....
        /*00a0*/ 	.word	0x00001c20


	//   ....[9]....
        /*00a4*/ 	.word	0x00001c30


	//   ....[10]....
        /*00a8*/ 	.word	0x00005a20


	//   ....[11]....
        /*00ac*/ 	.word	0x00005ab0


	//   ....[12]....
        /*00b0*/ 	.word	0x00005b20


	//   ....[13]....
        /*00b4*/ 	.word	0x00005b80


	//   ....[14]....
        /*00b8*/ 	.word	0x00005bf0


	//   ....[15]....
        /*00bc*/ 	.word	0x00005c50


	//   ....[16]....
        /*00c0*/ 	.word	0x00005cc0


	//   ....[17]....
        /*00c4*/ 	.word	0x00005d20


	//   ....[18]....
        /*00c8*/ 	.word	0x00005d90


	//   ....[19]....
        /*00cc*/ 	.word	0x00005df0


	//----- nvinfo : EIATTR_EXIT_INSTR_OFFSETS
	.align		4
.L_3709:
        /*00d0*/ 	.byte	0x04, 0x1c
        /*00d2*/ 	.short	(.L_3711 - .L_3710)


	//   ....[0]....
.L_3710:
        /*00d4*/ 	.word	0x000059b0


	//----- nvinfo : EIATTR_MAX_THREADS
	.align		4
.L_3711:
        /*00d8*/ 	.byte	0x04, 0x05
        /*00da*/ 	.short	(.L_3713 - .L_3712)
.L_3712:
        /*00dc*/ 	.word	0x00000080
        /*00e0*/ 	.word	0x00000001
        /*00e4*/ 	.word	0x00000001


	//----- nvinfo : EIATTR_CRS_STACK_SIZE
	.align		4
.L_3713:
        /*00e8*/ 	.byte	0x04, 0x1e
        /*00ea*/ 	.short	(.L_3715 - .L_3714)
.L_3714:
        /*00ec*/ 	.word	0x00000000


	//----- nvinfo : EIATTR_CBANK_PARAM_SIZE
	.align		4
.L_3715:
        /*00f0*/ 	.byte	0x03, 0x19
        /*00f2*/ 	.short	0x0128


	//----- nvinfo : EIATTR_PARAM_CBANK
	.align		4
        /*00f4*/ 	.byte	0x04, 0x0a
        /*00f6*/ 	.short	(.L_3717 - .L_3716)
	.align		4
.L_3716:
        /*00f8*/ 	.word	index@(.nv.constant0._ZN10layer_norm13ln_bwd_kernelINS_13Kernel_traitsI6__halfS2_fS2_fjLj768ELj1ELj4ELj1ELj16ENS_18Kernel_traits_baseILj768ES2_S2_fS2_fjLj128EEEEELb1ELb1ELb1ELb1EEEvNS_9BwdParamsE)
        /*00fc*/ 	.short	0x0210
        /*00fe*/ 	.short	0x0128


	//----- nvinfo : EIATTR_SW_WAR
	.align		4
.L_3717:
        /*0100*/ 	.byte	0x04, 0x36
        /*0102*/ 	.short	(.L_3719 - .L_3718)
.L_3718:
        /*0104*/ 	.word	0x00000008
.L_3719:


//--------------------- .nv.info._ZN10layer_norm13ln_bwd_kernelINS_13Kernel_traitsIf6__halffS2_fjLj768ELj1ELj4ELj1ELj16ENS_18Kernel_traits_baseILj768EfS2_fS2_fjLj128EEEEELb0ELb0ELb0ELb0EEEvNS_9BwdParamsE --------------------------
	.section	.nv.info._ZN10layer_norm13ln_bwd_kernelINS_13Kernel_traitsIf6__halffS2_fjLj768ELj1ELj4ELj1ELj16ENS_18Kernel_traits_baseILj768EfS2_fS2_fjLj128EEEEELb0ELb0ELb0ELb0EEEvNS_9BwdParamsE,"",@"SHT_CUDA_INFO"
	.sectionflags	@""
	.align	4


	//----- nvinfo : EIATTR_CUDA_API_VERSION
	.align		4
        /*0000*/ 	.byte	0x04, 0x37
        /*0002*/ 	.short	(.L_3721 - .L_3720)
.L_3720:
        /*0004*/ 	.word	0x00000082


	//----- nvinfo : EIATTR_KPARAM_INFO
	.align		4
.L_3721:
        /*0008*/ 	.byte	0x04, 0x17
        /*000a*/ 	.short	(.L_3723 - .L_3722)
.L_3722:
        /*000c*/ 	.word	0x00000000
        /*0010*/ 	.short	0x0000
        /*0012*/ 	.short	0x0000
        /*0014*/ 	.byte	0x00, 0xf0, 0xa1, 0x04


	//----- nvinfo : EIATTR_SPARSE_MMA_MASK
	.align		4
.L_3723:
        /*0018*/ 	.byte	0x03, 0x50
        /*001a*/ 	.short	0x0000


	//----- nvinfo : EIATTR_MAXREG_COUNT
	.align		4
        /*001c*/ 	.byte	0x03, 0x1b
        /*001e*/ 	.short	0x00ff


	//----- nvinfo : EIATTR_NUM_BARRIERS
	.align		4
        /*0020*/ 	.byte	0x02, 0x4c
        /*0022*/ 	.byte	0x01
	.zero		1


	//----- nvinfo : EIATTR_MERCURY_ISA_VERSION
	.align		4
        /*0024*/ 	.byte	0x03, 0x5f
        /*0026*/ 	.short	0x0101


	//----- nvinfo : EIATTR_COOP_GROUP_MASK_REGIDS
	.align		4
        /*0028*/ 	.byte	0x04, 0x29
        /*002a*/ 	.short	(.L_3725 - .L_3724)


	//   ....[0]....
.L_3724:
        /*002c*/ 	.word	0xffffffff


	//   ....[1]....
        /*0030*/ 	.word	0xffffffff


	//   ....[2]....
        /*0034*/ 	.word	0xffffffff


	//   ....[3]....
        /*0038*/ 	.word	0xffffffff


	//   ....[4]....
        /*003c*/ 	.word	0xffffffff


	//   ....[5]....
        /*0040*/ 	.word	0xffffffff


	//   ....[6]....
        /*0044*/ 	.word	0xffffffff


	//   ....[7]....
        /*0048*/ 	.word	0xffffffff


	//   ....[8]....
        /*004c*/ 	.word	0xffffffff


	//   ....[9]....
        /*0050*/ 	.word	0xffffffff


	//   ....[10]....
        /*0054*/ 	.word	0x05000074


	//   ....[11]....
        /*0058*/ 	.word	0x05000074


	//   ....[12]....
        /*005c*/ 	.word	0x05000074


	//   ....[13]....
        /*0060*/ 	.word	0x05000074


	//   ....[14]....
        /*0064*/ 	.word	0x05000074


	//   ....[15]....
        /*0068*/ 	.word	0x05000074


	//   ....[16]....
        /*006c*/ 	.word	0x05000074


	//   ....[17]....
        /*0070*/ 	.word	0x05000074


	//   ....[18]....
        /*0074*/ 	.word	0x05000074


	//   ....[19]....
        /*0078*/ 	.word	0x05000074


	//----- nvinfo : EIATTR_COOP_GROUP_INSTR_OFFSETS
	.align		4
.L_3725:
        /*007c*/ 	.byte	0x04, 0x28
        /*007e*/ 	.short	(.L_3727 - .L_3726)


	//   ....[0]....
.L_3726:
        /*0080*/ 	.word	0x00001510


	//   ....[1]....
        /*0084*/ 	.word	0x00001520


	//   ....[2]....
        /*0088*/ 	.word	0x00001550


	//   ....[3]....
        /*008c*/ 	.word	0x00001560


	//   ....[4]....
        /*0090*/ 	.word	0x00001590


	//   ....[5]....
        /*0094*/ 	.word	0x000015a0


	//   ....[6]....
        /*0098*/ 	.word	0x000015d0


	//   ....[7]....
        /*009c*/ 	.word	0x000015e0


	//   ....[8]....
        /*00a0*/ 	.word	0x00001610


	//   ....[9]....
        /*00a4*/ 	.word	0x00001620


	//   ....[10]....
        /*00a8*/ 	.word	0x00002ff0


	//   ....[11]....
        /*00ac*/ 	.word	0x00003080


	//   ....[12]....
        /*00b0*/ 	.word	0x000030f0


	//   ....[13]....
        /*00b4*/ 	.word	0x00003150


	//   ....[14]....
        /*00b8*/ 	.word	0x000031c0


	//   ....[15]....
        /*00bc*/ 	.word	0x00003220


	//   ....[16]....
        /*00c0*/ 	.word	0x00003290


	//   ....[17]....
        /*00c4*/ 	.word	0x000032f0


	//   ....[18]....
        /*00c8*/ 	.word	0x00003360


	//   ....[19]....
        /*00cc*/ 	.word	0x000033c0


	//----- nvinfo : EIATTR_EXIT_INSTR_OFFSETS
	.align		4
.L_3727:
        /*00d0*/ 	.byte	0x04, 0x1c
        /*00d2*/ 	.short	(.L_3729 - .L_3728)


	//   ....[0]....
.L_3728:
        /*00d4*/ 	.word	0x00002f50


	//   ....[1]....
        /*00d8*/ 	.word	0x00002f80


	//----- nvinfo : EIATTR_MAX_THREADS
	.align		4
.L_3729:
        /*00dc*/ 	.byte	0x04, 0x05
        /*00de*/ 	.short	(.L_3731 - .L_3730)
.L_3730:
        /*00e0*/ 	.word	0x00000080
        /*00e4*/ 	.word	0x00000001
        /*00e8*/ 	.word	0x00000001


	//----- nvinfo : EIATTR_CRS_STACK_SIZE
	.align		4
.L_3731:
        /*00ec*/ 	.byte	0x04, 0x1e
        /*00ee*/ 	.short	(.L_3733 - .L_3732)
.L_3732:
        /*00f0*/ 	.word	0x00000000


	//----- nvinfo : EIATTR_CBANK_PARAM_SIZE
	.align		4
.L_3733:
        /*00f4*/ 	.byte	0x03, 0x19
        /*00f6*/ 	.short	0x0128


	//----- nvinfo : EIATTR_PARAM_CBANK
	.align		4
        /*00f8*/ 	.byte	0x04, 0x0a
        /*00fa*/ 	.short	(.L_3735 - .L_3734)
	.align		4
.L_3734:
        /*00fc*/ 	.word	index@(.nv.constant0._ZN10layer_norm13ln_bwd_kernelINS_13Kernel_traitsIf6__halffS2_fjLj768ELj1ELj4ELj1ELj16ENS_18Kernel_traits_baseILj768EfS2_fS2_fjLj128EEEEELb0ELb0ELb0ELb0EEEvNS_9BwdParamsE)
        /*0100*/ 	.short	0x0210
        /*0102*/ 	.short	0x0128


	//----- nvinfo : EIATTR_SW_WAR
	.align		4
.L_3735:
        /*0104*/ 	.byte	0x04, 0x36
        /*0106*/ 	.short	(.L_3737 - .L_3736)
.L_3736:
        /*0108*/ 	.word	0x00000008
.L_3737:


//--------------------- .nv.info._ZN10layer_norm13ln_bwd_kernelINS_13Kernel_traitsIf6__halffS2_fjLj768ELj1ELj4ELj1ELj16ENS_18Kernel_traits_baseILj768EfS2_fS2_fjLj128EEEEELb0ELb0ELb0ELb1EEEvNS_9BwdParamsE --------------------------
	.section	.nv.info._ZN10layer_norm13ln_bwd_kernelINS_13Kernel_traitsIf6__halffS2_fjLj768ELj1ELj4ELj1ELj16ENS_18Kernel_traits_baseILj768EfS2_fS2_fjLj128EEEEELb0ELb0ELb0ELb1EEEvNS_9BwdParamsE,"",@"SHT_CUDA_INFO"
	.sectionflags	@""
	.align	4


	//----- nvinfo : EIATTR_CUDA_API_VERSION
	.align		4
        /*0000*/ 	.byte	0x04, 0x37
        /*0002*/ 	.short	(.L_3739 - .L_3738)
.L_3738:
        /*0004*/ 	.word	0x00000082


	//----- nvinfo : EIATTR_KPARAM_INFO
	.align		4
.L_3739:
        /*0008*/ 	.byte	0x04, 0x17
        /*000a*/ 	.short	(.L_3741 - .L_3740)
.L_3740:
        /*000c*/ 	.word	0x00000000
        /*0010*/ 	.short	0x0000
        /*0012*/ 	.short	0x0000
        /*0014*/ 	.byte	0x00, 0xf0, 0xa1, 0x04


	//----- nvinfo : EIATTR_SPARSE_MMA_MASK
	.align		4
.L_3741:
        /*0018*/ 	.byte	0x03, 0x50
        /*001a*/ 	.short	0x0000


	//----- nvinfo : EIATTR_MAXREG_COUNT
	.align		4
        /*001c*/ 	.byte	0x03, 0x1b
        /*001e*/ 	.short	0x00ff


	//----- nvinfo : EIATTR_NUM_BARRIERS
	.align		4
        /*0020*/ 	.byte	0x02, 0x4c
        /*0022*/ 	.byte	0x01
	.zero		1


	//----- nvinfo : EIATTR_MERCURY_ISA_VERSION
	.align		4
        /*0024*/ 	.byte	0x03, 0x5f
        /*0026*/ 	.short	0x0101


	//----- nvinfo : EIATTR_COOP_GROUP_MASK_REGIDS
	.align		4
        /*0028*/ 	.byte	0x04, 0x29
        /*002a*/ 	.short	(.L_3743 - .L_3742)


	//   ....[0]....
.L_3742:
        /*002c*/ 	.word	0xffffffff


	//   ....[1]....
        /*0030*/ 	.word	0xffffffff


	//   ....[2]....
        /*0034*/ 	.word	0xffffffff


	//   ....[3]....
        /*0038*/ 	.word	0xffffffff


	//   ....[4]....
        /*003c*/ 	.word	0xffffffff


	//   ....[5]....
        /*0040*/ 	.word	0xffffffff


	//   ....[6]....
        /*0044*/ 	.word	0xffffffff


	//   ....[7]....
        /*0048*/ 	.word	0xffffffff


	//   ....[8]....
        /*004c*/ 	.word	0xffffffff


	//   ....[9]....
        /*0050*/ 	.word	0xffffffff


	//   ....[10]....
        /*0054*/ 	.word	0x050000af


	//   ....[11]....
        /*0058*/ 	.word	0x050000af


	//   ....[12]....
        /*005c*/ 	.word	0x050000af


	//   ....[13]....
        /*0060*/ 	.word	0x050000af


	//   ....[14]....
        /*0064*/ 	.word	0x050000af


	//   ....[15]....
        /*0068*/ 	.word	0x050000af


	//   ....[16]....
        /*006c*/ 	.word	0x050000af


	//   ....[17]....
        /*0070*/ 	.word	0x050000af


	//   ....[18]....
        /*0074*/ 	.word	0x050000af


	//   ....[19]....
        /*0078*/ 	.word	0x050000af


	//----- nvinfo : EIATTR_COOP_GROUP_INSTR_OFFSETS
	.align		4
.L_3743:
        /*007c*/ 	.byte	0x04, 0x28
        /*007e*/ 	.short	(.L_3745 - .L_3744)


	//   ....[0]....
.L_3744:
        /*0080*/ 	.word	0x00001470


	//   ....[1]....
        /*0084*/ 	.word	0x000014c0


	//   ....[2]....
        /*0088*/ 	.word	0x000014d0


	//   ....[3]....
        /*008c*/ 	.word	0x00001510


	//   ....[4]....
        /*0090*/ 	.word	0x00001530


	//   ....[5]....
        /*0094*/ 	.word	0x00001550


	//   ....[6]....
        /*0098*/ 	.word	0x00001560


	//   ....[7]....
        /*009c*/ 	.word	0x000015b0


	//   ....[8]....
        /*00a0*/ 	.word	0x000015c0


	//   ....[9]....
        /*00a4*/ 	.word	0x00001600


	//   ....[10]....
        /*00a8*/ 	.word	0x00002e10


	//   ....[11]....
        /*00ac*/ 	.word	0x00002eb0


	//   ....[12]....
        /*00b0*/ 	.word	0x00002f40


	//   ....[13]....
        /*00b4*/ 	.word	0x00002fb0


	//   ....[14]....
        /*00b8*/ 	.word	0x00003020


	//   ....[15]....
        /*00bc*/ 	.word	0x00003080


	//   ....[16]....
        /*00c0*/ 	.word	0x000030f0


	//   ....[17]....
        /*00c4*/ 	.word	0x00003170


	//   ....[18]....
        /*00c8*/ 	.word	0x000031e0


	//   ....[19]....
        /*00cc*/ 	.word	0x00003260


	//----- nvinfo : EIATTR_EXIT_INSTR_OFFSETS
	.align		4
.L_3745:
        /*00d0*/ 	.byte	0x04, 0x1c
        /*00d2*/ 	.short	(.L_3747 - .L_3746)


	//   ....[0]....
.L_3746:
        /*00d4*/ 	.word	0x00002da0


	//----- nvinfo : EIATTR_MAX_THREADS
	.align		4
.L_3747:
        /*00d8*/ 	.byte	0x04, 0x05
        /*00da*/ 	.short	(.L_3749 - .L_3748)
.L_3748:
        /*00dc*/ 	.word	0x00000080
        /*00e0*/ 	.word	0x00000001
        /*00e4*/ 	.word	0x00000001


	//----- nvinfo : EIATTR_CRS_STACK_SIZE
	.align		4
.L_3749:
        /*00e8*/ 	.byte	0x04, 0x1e
        /*00ea*/ 	.short	(.L_3751 - .L_3750)
.L_3750:
        /*00ec*/ 	.word	0x00000000


	//----- nvinfo : EIATTR_CBANK_PARAM_SIZE
	.align		4
.L_3751:
        /*00f0*/ 	.byte	0x03, 0x19
        /*00f2*/ 	.short	0x0128


	//----- nvinfo : EIATTR_PARAM_CBANK
	.align		4
        /*00f4*/ 	.byte	0x04, 0x0a
        /*00f6*/ 	.short	(.L_3753 - .L_3752)
	.align		4
.L_3752:
        /*00f8*/ 	.word	index@(.nv.constant0._ZN10layer_norm13ln_bwd_kernelINS_13Kernel_traitsIf6__halffS2_fjLj768ELj1ELj4ELj1ELj16ENS_18Kernel_traits_baseILj768EfS2_fS2_fjLj128EEEEELb0ELb0ELb0ELb1EEEvNS_9BwdParamsE)
        /*00fc*/ 	.short	0x0210
        /*00fe*/ 	.short	0x0128


	//----- nvinfo : EIATTR_SW_WAR
	.align		4
.L_3753:
        /*0100*/ 	.byte	0x04, 0x36
        /*0102*/ 	.short	(.L_3755 - .L_3754)
.L_3754:
        /*0104*/ 	.word	0x00000008
.L_3755:


//--------------------- .nv.info._ZN10layer_norm13ln_bwd_kernelINS_13Kernel_traitsIf6__halffS2_fjLj768ELj1ELj4ELj1ELj16ENS_18Kernel_traits_baseILj768EfS2_fS2_fjLj128EEEEELb0ELb0ELb1ELb0EEEvNS_9BwdParamsE --------------------------
	.section	.nv.info._ZN10layer_norm13ln_bwd_kernelINS_13Kernel_traitsIf6__halffS2_fjLj768ELj1ELj4ELj1ELj16ENS_18Kernel_traits_baseILj768EfS2_fS2_fjLj128EEEEELb0ELb0ELb1ELb0EEEvNS_9BwdParamsE,"",@"SHT_CUDA_INFO"
	.sectionflags	@""
	.align	4


	//----- nvinfo : EIATTR_CUDA_API_VERSION
	.align		4
        /*0000*/ 	.byte	0x04, 0x37
        /*0002*/ 	.short	(.L_3757 - .L_3756)
.L_3756:
        /*0004*/ 	.word	0x00000082


	//----- nvinfo : EIATTR_KPARAM_INFO
	.align		4
.L_3757:
        /*0008*/ 	.byte	0x04, 0x17
        /*000a*/ 	.short	(.L_3759 - .L_3758)
.L_3758:
        /*000c*/ 	.word	0x00000000
        /*0010*/ 	.short	0x0000
        /*0012*/ 	.short	0x0000
        /*0014*/ 	.byte	0x00, 0xf0, 0xa1, 0x04


	//----- nvinfo : EIATTR_SPARSE_MMA_MASK
	.align		4
.L_3759:
        /*0018*/ 	.byte	0x03, 0x50
        /*001a*/ 	.short	0x0000


	//----- nvinfo : EIATTR_MAXREG_COUNT
	.align		4
        /*001c*/ 	.byte	0x03, 0x1b
        /*001e*/ 	.short	0x00ff


	//----- nvinfo : EIATTR_NUM_BARRIERS
	.align		4
        /*0020*/ 	.byte	0x02, 0x4c
        /*0022*/ 	.byte	0x01
	.zero		1


	//----- nvinfo : EIATTR_MERCURY_ISA_VERSION
	.align		4
        /*0024*/ 	.byte	0x03, 0x5f
        /*0026*/ 	.short	0x0101


	//----- nvinfo : EIATTR_COOP_GROUP_MASK_REGIDS
	.align		4
        /*0028*/ 	.byte	0x04, 0x29
        /*002a*/ 	.short	(.L_3761 - .L_3760)


	//   ....[0]....
.L_3760:
        /*002c*/ 	.word	0xffffffff


	//   ....[1]....
        /*0030*/ 	.word	0xffffffff


	//   ....[2]....
        /*0034*/ 	.word	0xffffffff


	//   ....[3]....
        /*0038*/ 	.word	0xffffffff


	//   ....[4]....
        /*003c*/ 	.word	0xffffffff


	//   ....[5]....
        /*0040*/ 	.word	0xffffffff


	//   ....[6]....
        /*0044*/ 	.word	0xffffffff


	//   ....[7]....
        /*0048*/ 	.word	0xffffffff


	//   ....[8]....
        /*004c*/ 	.word	0xffffffff


	//   ....[9]....
        /*0050*/ 	.word	0xffffffff


	//   ....[10]....
        /*0054*/ 	.word	0x05000078


	//   ....[11]....
        /*0058*/ 	.word	0x05000078


	//   ....[12]....
        /*005c*/ 	.word	0x05000078


	//   ....[13]....
        /*0060*/ 	.word	0x05000078


	//   ....[14]....
        /*0064*/ 	.word	0x05000078


	//   ....[15]....
        /*0068*/ 	.word	0x05000078


	//   ....[16]....
        /*006c*/ 	.word	0x05000078


	//   ....[17]....
        /*0070*/ 	.word	0x05000078


	//   ....[18]....
        /*0074*/ 	.word	0x05000078


	//   ....[19]....
        /*0078*/ 	.word	0x05000078


	//----- nvinfo : EIATTR_COOP_GROUP_INSTR_OFFSETS
	.align		4
.L_3761:
        /*007c*/ 	.byte	0x04, 0x28
        /*007e*/ 	.short	(.L_3763 - .L_3762)


	//   ....[0]....
.L_3762:
        /*0080*/ 	.word	0x00001710


	//   ....[1]....
        /*0084*/ 	.word	0x00001720


	//   ....[2]....
        /*0088*/ 	.word	0x00001750


	//   ....[3]....
        /*008c*/ 	.word	0x00001760


	//   ....[4]....
        /*0090*/ 	.word	0x00001790


	//   ....[5]....
        /*0094*/ 	.word	0x000017a0


	//   ....[6]....
        /*0098*/ 	.word	0x000017d0


	//   ....[7]....
        /*009c*/ 	.word	0x000017e0


	//   ....[8]....
        /*00a0*/ 	.word	0x00001810


	//   ....[9]....
        /*00a4*/ 	.word	0x00001820


	//   ....[10]....
        /*00a8*/ 	.word	0x00004330


	//   ....[11]....
        /*00ac*/ 	.word	0x000043c0


	//   ....[12]....
        /*00b0*/ 	.word	0x00004430


	//   ....[13]....
        /*00b4*/ 	.word	0x00004490


	//   ....[14]....
        /*00b8*/ 	.word	0x00004500


	//   ....[15]....
        /*00bc*/ 	.word	0x00004560


	//   ....[16]....
        /*00c0*/ 	.word	0x000045d0


	//   ....[17]....
        /*00c4*/ 	.word	0x00004630


	//   ....[18]....
        /*00c8*/ 	.word	0x000046a0


	//   ....[19]....
        /*00cc*/ 	.word	0x00004700


	//----- nvinfo : EIATTR_EXIT_INSTR_OFFSETS
	.align		4
.L_3763:
        /*00d0*/ 	.byte	0x04, 0x1c
        /*00d2*/ 	.short	(.L_3765 - .L_3764)


	//   ....[0]....
.L_3764:
        /*00d4*/ 	.word	0x00004290


	//   ....[1]....
        /*00d8*/ 	.word	0x000042c0


	//----- nvinfo : EIATTR_MAX_THREADS
	.align		4
.L_3765:
        /*00dc*/ 	.byte	0x04, 0x05
        /*00de*/ 	.short	(.L_3767 - .L_3766)
.L_3766:
        /*00e0*/ 	.word	0x00000080
        /*00e4*/ 	.word	0x00000001
        /*00e8*/ 	.word	0x00000001


	//----- nvinfo : EIATTR_CRS_STACK_SIZE
	.align		4
.L_3767:
        /*00ec*/ 	.byte	0x04, 0x1e
        /*00ee*/ 	.short	(.L_3769 - .L_3768)
.L_3768:
        /*00f0*/ 	.word	0x00000000


	//----- nvinfo : EIATTR_CBANK_PARAM_SIZE
	.align		4
.L_3769:
        /*00f4*/ 	.byte	0x03, 0x19
        /*00f6*/ 	.short	0x0128


	//----- nvinfo : EIATTR_PARAM_CBANK
	.align		4
        /*00f8*/ 	.byte	0x04, 0x0a
        /*00fa*/ 	.short	(.L_3771 - .L_3770)
	.align		4
.L_3770:
        /*00fc*/ 	.word	index@(.nv.constant0._ZN10layer_norm13ln_bwd_kernelINS_13Kernel_traitsIf6__halffS2_fjLj768ELj1ELj4ELj1ELj16ENS_18Kernel_traits_baseILj768EfS2_fS2_fjLj128EEEEELb0ELb0ELb1ELb0EEEvNS_9BwdParamsE)
        /*0100*/ 	.short	0x0210
        /*0102*/ 	.short	0x0128


	//----- nvinfo : EIATTR_SW_WAR
	.align		4
.L_3771:
        /*0104*/ 	.byte	0x04, 0x36
        /*0106*/ 	.short	(.L_3773 - .L_3772)
.L_3772:
        /*0108*/ 	.word	0x00000008
.L_3773:


//--------------------- .nv.info._ZN10layer_norm13ln_bwd_kernelINS_13Kernel_traitsIf6__halffS2_fjLj768ELj1ELj4ELj1ELj16ENS_18Kernel_traits_baseILj768EfS2_fS2_fjLj128EEEEELb0ELb0ELb1ELb1EEEvNS_9BwdParamsE --------------------------
	.section	.nv.info._ZN10layer_norm13ln_bwd_kernelINS_13Kernel_traitsIf6__halffS2_fjLj768ELj1ELj4ELj1ELj16ENS_18Kernel_traits_baseILj768EfS2_fS2_fjLj128EEEEELb0ELb0ELb1ELb1EEEvNS_9BwdParamsE,"",@"SHT_CUDA_INFO"
	.sectionflags	@""
	.align	4


	//----- nvinfo : EIATTR_CUDA_API_VERSION
	.align		4
        /*0000*/ 	.byte	0x04, 0x37
        /*0002*/ 	.short	(.L_3775 - .L_3774)
.L_3774:
        /*0004*/ 	.word	0x00000082


	//----- nvinfo : EIATTR_KPARAM_INFO
	.align		4
.L_3775:
        /*0008*/ 	.byte	0x04, 0x17
        /*000a*/ 	.short	(.L_3777 - .L_3776)
.L_3776:
        /*000c*/ 	.word	0x00000000
        /*0010*/ 	.short	0x0000
        /*0012*/ 	.short	0x0000
        /*0014*/ 	.byte	0x00, 0xf0, 0xa1, 0x04


	//----- nvinfo : EIATTR_SPARSE_MMA_MASK
	.align		4
.L_3777:
        /*0018*/ 	.byte	0x03, 0x50
        /*001a*/ 	.short	0x0000


	//----- nvinfo : EIATTR_MAXREG_COUNT
	.align		4
        /*001c*/ 	.byte	0x03, 0x1b
        /*001e*/ 	.short	0x00ff


	//----- nvinfo : EIATTR_NUM_BARRIERS
	.align		4
        /*0020*/ 	.byte	0x02, 0x4c
        /*0022*/ 	.byte	0x01
	.zero		1


	//----- nvinfo : EIATTR_MERCURY_ISA_VERSION
	.align		4
        /*0024*/ 	.byte	0x03, 0x5f
        /*0026*/ 	.short	0x0101


	//----- nvinfo : EIATTR_COOP_GROUP_MASK_REGIDS
	.align		4
        /*0028*/ 	.byte	0x04, 0x29
        /*002a*/ 	.short	(.L_3779 - .L_3778)


	//   ....[0]....
.L_3778:
        /*002c*/ 	.word	0xffffffff


	//   ....[1]....
        /*0030*/ 	.word	0xffffffff


	//   ....[2]....
        /*0034*/ 	.word	0xffffffff


	//   ....[3]....
        /*0038*/ 	.word	0xffffffff


	//   ....[4]....
        /*003c*/ 	.word	0xffffffff


	//   ....[5]....
        /*0040*/ 	.word	0xffffffff


	//   ....[6]....
        /*0044*/ 	.word	0xffffffff


	//   ....[7]....
        /*0048*/ 	.word	0xffffffff


	//   ....[8]....
        /*004c*/ 	.word	0xffffffff


	//   ....[9]....
        /*0050*/ 	.word	0xffffffff


	//   ....[10]....
        /*0054*/ 	.word	0x050000b2


	//   ....[11]....
        /*0058*/ 	.word	0x050000b2


	//   ....[12]....
        /*005c*/ 	.word	0x050000b2


	//   ....[13]....
        /*0060*/ 	.word	0x050000b2


	//   ....[14]....
        /*0064*/ 	.word	0x050000b2


	//   ....[15]....
        /*0068*/ 	.word	0x050000b2


	//   ....[16]....
        /*006c*/ 	.word	0x050000b2


	//   ....[17]....
        /*0070*/ 	.word	0x050000b2


	//   ....[18]....
        /*0074*/ 	.word	0x050000b2


	//   ....[19]....
        /*0078*/ 	.word	0x050000b2


	//----- nvinfo : EIATTR_COOP_GROUP_INSTR_OFFSETS
	.align		4
.L_3779:
        /*007c*/ 	.byte	0x04, 0x28
        /*007e*/ 	.short	(.L_3781 - .L_3780)


	//   ....[0]....
.L_3780:
        /*0080*/ 	.word	0x000015b0


	//   ....[1]....
        /*0084*/ 	.word	0x000015c0


	//   ....[2]....
        /*0088*/ 	.word	0x000015f0


	//   ....[3]....
        /*008c*/ 	.word	0x00001600


	//   ....[4]....
        /*0090*/ 	.word	0x00001630


	//   ....[5]....
        /*0094*/ 	.word	0x00001640


	//   ....[6]....
        /*0098*/ 	.word	0x00001670


	//   ....[7]....
        /*009c*/ 	.word	0x00001680


	//   ....[8]....
        /*00a0*/ 	.word	0x000016b0


	//   ....[9]....
        /*00a4*/ 	.word	0x000016c0


	//   ....[10]....
        /*00a8*/ 	.word	0x00003cb0


	//   ....[11]....
        /*00ac*/ 	.word	0x00003d40


	//   ....[12]....
        /*00b0*/ 	.word	0x00003db0


	//   ....[13]....
        /*00b4*/ 	.word	0x00003e10


	//   ....[14]....
        /*00b8*/ 	.word	0x00003e80


	//   ....[15]....
        /*00bc*/ 	.word	0x00003ee0


	//   ....[16]....
        /*00c0*/ 	.word	0x00003f50


	//   ....[17]....
        /*00c4*/ 	.word	0x00003fb0


	//   ....[18]....
        /*00c8*/ 	.word	0x00004020


	//   ....[19]....
        /*00cc*/ 	.word	0x00004080


	//----- nvinfo : EIATTR_EXIT_INSTR_OFFSETS
	.align		4
.L_3781:
        /*00d0*/ 	.byte	0x04, 0x1c
        /*00d2*/ 	.short	(.L_3783 - .L_3782)


	//   ....[0]....
.L_3782:
        /*00d4*/ 	.word	0x00003c40


	//----- nvinfo : EIATTR_MAX_THREADS
	.align		4
.L_3783:
        /*00d8*/ 	.byte	0x04, 0x05
        /*00da*/ 	.short	(.L_3785 - .L_3784)
.L_3784:
        /*00dc*/ 	.word	0x00000080
        /*00e0*/ 	.word	0x00000001
        /*00e4*/ 	.word	0x00000001


	//----- nvinfo : EIATTR_CRS_STACK_SIZE
	.align		4
.L_3785:
        /*00e8*/ 	.byte	0x04, 0x1e
        /*00ea*/ 	.short	(.L_3787 - .L_3786)
.L_3786:
        /*00ec*/ 	.word	0x00000000


	//----- nvinfo : EIATTR_CBANK_PARAM_SIZE
	.align		4
.L_3787:
        /*00f0*/ 	.byte	0x03, 0x19
        /*00f2*/ 	.short	0x0128


	//----- nvinfo : EIATTR_PARAM_CBANK
	.align		4
        /*00f4*/ 	.byte	0x04, 0x0a
        /*00f6*/ 	.short	(.L_3789 - .L_3788)
	.align		4
.L_3788:
        /*00f8*/ 	.word	index@(.nv.constant0._ZN10layer_norm13ln_bwd_kernelINS_13Kernel_traitsIf6__halffS2_fjLj768ELj1ELj4ELj1ELj16ENS_18Kernel_traits_baseILj768EfS2_fS2_fjLj128EEEEELb0ELb0ELb1ELb1EEEvNS_9BwdParamsE)
        /*00fc*/ 	.short	0x0210
        /*00fe*/ 	.short	0x0128


	//----- nvinfo : EIATTR_SW_WAR
	.align		4
.L_3789:
        /*0100*/ 	.byte	0x04, 0x36
        /*0102*/ 	.short	(.L_3791 - .L_3790)
.L_3790:
        /*0104*/ 	.word	0x00000008
.L_3791:


//--------------------- .nv.info._ZN10layer_norm13ln_bwd_kernelINS_13Kernel_traitsIf6__halffS2_fjLj768ELj1ELj4ELj1ELj16ENS_18Kernel_traits_baseILj768EfS2_fS2_fjLj128EEEEELb0ELb1ELb0ELb0EEEvNS_9BwdParamsE --------------------------
	.section	.nv.info._ZN10layer_norm13ln_bwd_kernelINS_13Kernel_traitsIf6__halffS2_fjLj768ELj1ELj4ELj1ELj16ENS_18Kernel_traits_baseILj768EfS2_fS2_fjLj128EEEEELb0ELb1ELb0ELb0EEEvNS_9BwdParamsE,"",@"SHT_CUDA_INFO"
	.sectionflags	@""
	.align	4


	//----- nvinfo : EIATTR_CUDA_API_VERSION
	.align		4
        /*0000*/ 	.byte	0x04, 0x37
        /*0002*/ 	.short	(.L_3793 - .L_3792)
.L_3792:
        /*0004*/ 	.word	0x00000082


	//----- nvinfo : EIATTR_KPARAM_INFO
	.align		4
.L_3793:
        /*0008*/ 	.byte	0x04, 0x17
        /*000a*/ 	.short	(.L_3795 - .L_3794)
.L_3794:
        /*000c*/ 	.word	0x00000000
        /*0010*/ 	.short	0x0000
        /*0012*/ 	.short	0x0000
        /*0014*/ 	.byte	0x00, 0xf0, 0xa1, 0x04


	//----- nvinfo : EIATTR_SPARSE_MMA_MASK
	.align		4
.L_3795:
        /*0018*/ 	.byte	0x03, 0x50
        /*001a*/ 	.short	0x0000


	//----- nvinfo : EIATTR_MAXREG_COUNT
	.align		4
        /*001c*/ 	.byte	0x03, 0x1b
        /*001e*/ 	.short	0x00ff


	//----- nvinfo : EIATTR_NUM_BARRIERS
	.align		4
        /*0020*/ 	.byte	0x02, 0x4c
        /*0022*/ 	.byte	0x01
	.zero		1


	//----- nvinfo : EIATTR_MERCURY_ISA_VERSION
	.align		4
        /*0024*/ 	.byte	0x03, 0x5f
        /*0026*/ 	.short	0x0101


	//----- nvinfo : EIATTR_COOP_GROUP_MASK_REGIDS
	.align		4
        /*0028*/ 	.byte	0x04, 0x29
        /*002a*/ 	.short	(.L_3797 - .L_3796)


	//   ....[0]....
.L_3796:
        /*002c*/ 	.word	0xffffffff


	//   ....[1]....
        /*0030*/ 	.word	0xffffffff


	//   ....[2]....
        /*0034*/ 	.word	0xffffffff


	//   ....[3]....
        /*0038*/ 	.word	0xffffffff


	//   ....[4]....
        /*003c*/ 	.word	0xffffffff


	//   ....[5]....
        /*0040*/ 	.word	0xffffffff


	//   ....[6]....
        /*0044*/ 	.word	0xffffffff


	//   ....[7]....
        /*0048*/ 	.word	0xffffffff


	//   ....[8]....
        /*004c*/ 	.word	0xffffffff


	//   ....[9]....
        /*0050*/ 	.word	0xffffffff


	//   ....[10]....
        /*0054*/ 	.word	0x050000b8


	//   ....[11]....
        /*0058*/ 	.word	0x050000b8


	//   ....[12]....
        /*005c*/ 	.word	0x050000b8


	//   ....[13]....
        /*0060*/ 	.word	0x050000b8


	//   ....[14]....
        /*0064*/ 	.word	0x050000b8


	//   ....[15]....
        /*0068*/ 	.word	0x050000b8


	//   ....[16]....
        /*006c*/ 	.word	0x050000b8


	//   ....[17]....
        /*0070*/ 	.word	0x050000b8


	//   ....[18]....
        /*0074*/ 	.word	0x050000b8


	//   ....[19]....
        /*0078*/ 	.word	0x050000b8


	//----- nvinfo : EIATTR_COOP_GROUP_INSTR_OFFSETS
	.align		4
.L_3797:
        /*007c*/ 	.byte	0x04, 0x28
        /*007e*/ 	.short	(.L_3799 - .L_3798)


	//   ....[0]....
.L_3798:
        /*0080*/ 	.word	0x000016a0


	//   ....[1]....
        /*0084*/ 	.word	0x000016b0


	//   ....[2]....
        /*0088*/ 	.word	0x000016e0


	//   ....[3]....
        /*008c*/ 	.word	0x000016f0


	//   ....[4]....
        /*0090*/ 	.word	0x00001720


	//   ....[5]....
        /*0094*/ 	.word	0x00001730


	//   ....[6]....
        /*0098*/ 	.word	0x00001760


	//   ....[7]....
        /*009c*/ 	.word	0x00001770


	//   ....[8]....
        /*00a0*/ 	.word	0x000017a0


	//   ....[9]....
        /*00a4*/ 	.word	0x000017b0


	//   ....[10]....
        /*00a8*/ 	.word	0x00003cf0


	//   ....[11]....
        /*00ac*/ 	.word	0x00003d80


	//   ....[12]....
        /*00b0*/ 	.word	0x00003df0


	//   ....[13]....
        /*00b4*/ 	.word	0x00003e50


	//   ....[14]....
        /*00b8*/ 	.word	0x00003ec0


	//   ....[15]....
        /*00bc*/ 	.word	0x00003f20


	//   ....[16]....
        /*00c0*/ 	.word	0x00003f90


	//   ....[17]....
        /*00c4*/ 	.word	0x00003ff0


	//   ....[18]....
        /*00c8*/ 	.word	0x00004060


	//   ....[19]....
        /*00cc*/ 	.word	0x000040c0


	//----- nvinfo : EIATTR_EXIT_INSTR_OFFSETS
	.align		4
.L_3799:
        /*00d0*/ 	.byte	0x04, 0x1c
        /*00d2*/ 	.short	(.L_3801 - .L_3800)


	//   ....[0]....
.L_3800:
        /*00d4*/ 	.word	0x00003c00


	//   ....[1]....
        /*00d8*/ 	.word	0x00003c80


	//----- nvinfo : EIATTR_MAX_THREADS
	.align		4
.L_3801:
        /*00dc*/ 	.byte	0x04, 0x05
        /*00de*/ 	.short	(.L_3803 - .L_3802)
.L_3802:
        /*00e0*/ 	.word	0x00000080
        /*00e4*/ 	.word	0x00000001
        /*00e8*/ 	.word	0x00000001


	//----- nvinfo : EIATTR_CRS_STACK_SIZE
	.align		4
.L_3803:
        /*00ec*/ 	.byte	0x04, 0x1e
        /*00ee*/ 	.short	(.L_3805 - .L_3804)
.L_3804:
        /*00f0*/ 	.word	0x00000000


	//----- nvinfo : EIATTR_CBANK_PARAM_SIZE
	.align		4
.L_3805:
        /*00f4*/ 	.byte	0x03, 0x19
        /*00f6*/ 	.short	0x0128


	//----- nvinfo : EIATTR_PARAM_CBANK
	.align		4
        /*00f8*/ 	.byte	0x04, 0x0a
        /*00fa*/ 	.short	(.L_3807 - .L_3806)
	.align		4
.L_3806:
        /*00fc*/ 	.word	index@(.nv.constant0._ZN10layer_norm13ln_bwd_kernelINS_13Kernel_traitsIf6__halffS2_fjLj768ELj1ELj4ELj1ELj16ENS_18Kernel_traits_baseILj768EfS2_fS2_fjLj128EEEEELb0ELb1ELb0ELb0EEEvNS_9BwdParamsE)
        /*0100*/ 	.short	0x0210
        /*0102*/ 	.short	0x0128


	//----- nvinfo : EIATTR_SW_WAR
	.align		4
.L_3807:
        /*0104*/ 	.byte	0x04, 0x36
        /*0106*/ 	.short	(.L_3809 - .L_3808)
.L_3808:
        /*0108*/ 	.word	0x00000008
.L_3809:


//--------------------- .nv.info._ZN10layer_norm13ln_bwd_kernelINS_13Kernel_traitsIf6__halffS2_fjLj768ELj1ELj4ELj1ELj16ENS_18Kernel_traits_baseILj768EfS2_fS2_fjLj128EEEEELb0ELb1ELb0ELb1EEEvNS_9BwdParamsE --------------------------
	.section	.nv.info._ZN10layer_norm13ln_bwd_kernelINS_13Kernel_traitsIf6__halffS2_fjLj768ELj1ELj4ELj1ELj16ENS_18Kernel_traits_baseILj768EfS2_fS2_fjLj128EEEEELb0ELb1ELb0ELb1EEEvNS_9BwdParamsE,"",@"SHT_CUDA_INFO"
	.sectionflags	@""
	.align	4


	//----- nvinfo : EIATTR_CUDA_API_VERSION
	.align		4
        /*0000*/ 	.byte	0x04, 0x37
        /*0002*/ 	.short	(.L_3811 - .L_3810)
.L_3810:
        /*0004*/ 	.word	0x00000082


	//----- nvinfo : EIATTR_KPARAM_INFO
	.align		4
.L_3811:
        /*0008*/ 	.byte	0x04, 0x17
        /*000a*/ 	.short	(.L_3813 - .L_3812)
.L_3812:
        /*000c*/ 	.word	0x00000000
        /*0010*/ 	.short	0x0000
        /*0012*/ 	.short	0x0000
        /*0014*/ 	.byte	0x00, 0xf0, 0xa1, 0x04


	//----- nvinfo : EIATTR_SPARSE_MMA_MASK
	.align		4
.L_3813:
        /*0018*/ 	.byte	0x03, 0x50
        /*001a*/ 	.short	0x0000


	//----- nvinfo : EIATTR_MAXREG_COUNT
	.align		4
        /*001c*/ 	.byte	0x03, 0x1b
        /*001e*/ 	.short	0x00ff


	//----- nvinfo : EIATTR_NUM_BARRIERS
	.align		4
        /*0020*/ 	.byte	0x02, 0x4c
        /*0022*/ 	.byte	0x01
	.zero		1


	//----- nvinfo : EIATTR_MERCURY_ISA_VERSION
	.align		4
        /*0024*/ 	.byte	0x03, 0x5f
        /*0026*/ 	.short	0x0101


	//----- nvinfo : EIATTR_COOP_GROUP_MASK_REGIDS
	.align		4
        /*0028*/ 	.byte	0x04, 0x29
        /*002a*/ 	.short	(.L_3815 - .L_3814)


	//   ....[0]....
.L_3814:
        /*002c*/ 	.word	0xffffffff


	//   ....[1]....
        /*0030*/ 	.word	0xffffffff


	//   ....[2]....
        /*0034*/ 	.word	0xffffffff


	//   ....[3]....
        /*0038*/ 	.word	0xffffffff


	//   ....[4]....
        /*003c*/ 	.word	0xffffffff


	//   ....[5]....
        /*0040*/ 	.word	0xffffffff


	//   ....[6]....
        /*0044*/ 	.word	0xffffffff


	//   ....[7]....
        /*0048*/ 	.word	0xffffffff


	//   ....[8]....
        /*004c*/ 	.word	0xffffffff


	//   ....[9]....
        /*0050*/ 	.word	0xffffffff


	//   ....[10]....
        /*0054*/ 	.word	0x050000d7


	//   ....[11]....
        /*0058*/ 	.word	0x050000d7


	//   ....[12]....
        /*005c*/ 	.word	0x050000d7


	//   ....[13]....
        /*0060*/ 	.word	0x050000d7


	//   ....[14]....
        /*0064*/ 	.word	0x050000d7


	//   ....[15]....
        /*0068*/ 	.word	0x050000d7


	//   ....[16]....
        /*006c*/ 	.word	0x050000d7


	//   ....[17]....
        /*0070*/ 	.word	0x050000d7


	//   ....[18]....
        /*0074*/ 	.word	0x050000d7


	//   ....[19]....
        /*0078*/ 	.word	0x050000d7


	//----- nvinfo : EIATTR_COOP_GROUP_INSTR_OFFSETS
	.align		4
.L_3815:
        /*007c*/ 	.byte	0x04, 0x28
        /*007e*/ 	.short	(.L_3817 - .L_3816)


	//   ....[0]....
.L_3816:
        /*0080*/ 	.word	0x00001680


	//   ....[1]....
        /*0084*/ 	.word	0x00001690


	//   ....[2]....
        /*0088*/ 	.word	0x000016c0


	//   ....[3]....
        /*008c*/ 	.word	0x000016d0


	//   ....[4]....
        /*0090*/ 	.word	0x00001700


	//   ....[5]....
        /*0094*/ 	.word	0x00001710


	//   ....[6]....
        /*0098*/ 	.word	0x00001740


	//   ....[7]....
        /*009c*/ 	.word	0x00001750


	//   ....[8]....
        /*00a0*/ 	.word	0x00001780


	//   ....[9]....
        /*00a4*/ 	.word	0x00001790


	//   ....[10]....
        /*00a8*/ 	.word	0x000039f0


	//   ....[11]....
        /*00ac*/ 	.word	0x00003a80


	//   ....[12]....
        /*00b0*/ 	.word	0x00003af0


	//   ....[13]....
        /*00b4*/ 	.word	0x00003b50


	//   ....[14]....
        /*00b8*/ 	.word	0x00003bc0


	//   ....[15]....
        /*00bc*/ 	.word	0x00003c20


	//   ....[16]....
        /*00c0*/ 	.word	0x00003c90


	//   ....[17]....
        /*00c4*/ 	.word	0x00003cf0


	//   ....[18]....
        /*00c8*/ 	.word	0x00003d60


	//   ....[19]....
        /*00cc*/ 	.word	0x00003dc0


	//----- nvinfo : EIATTR_EXIT_INSTR_OFFSETS
	.align		4
.L_3817:
        /*00d0*/ 	.byte	0x04, 0x1c
        /*00d2*/ 	.short	(.L_3819 - .L_3818)


	//   ....[0]....
.L_3818:
        /*00d4*/ 	.word	0x00003980


	//----- nvinfo : EIATTR_MAX_THREADS
	.align		4
.L_3819:
        /*00d8*/ 	.byte	0x04, 0x05
        /*00da*/ 	.short	(.L_3821 - .L_3820)
.L_3820:
        /*00dc*/ 	.word	0x00000080
        /*00e0*/ 	.word	0x00000001
        /*00e4*/ 	.word	0x00000001


	//----- nvinfo : EIATTR_CRS_STACK_SIZE
	.align		4
.L_3821:
        /*00e8*/ 	.byte	0x04, 0x1e
        /*00ea*/ 	.short	(.L_3823 - .L_3822)
.L_3822:
        /*00ec*/ 	.word	0x00000000


	//----- nvinfo : EIATTR_CBANK_PARAM_SIZE
	.align		4
.L_3823:
        /*00f0*/ 	.byte	0x03, 0x19
        /*00f2*/ 	.short	0x0128


	//----- nvinfo : EIATTR_PARAM_CBANK
	.align		4
        /*00f4*/ 	.byte	0x04, 0x0a
        /*00f6*/ 	.short	(.L_3825 - .L_3824)
	.align		4
.L_3824:
        /*00f8*/ 	.word	index@(.nv.constant0._ZN10layer_norm13ln_bwd_kernelINS_13Kernel_traitsIf6__halffS2_fjLj768ELj1ELj4ELj1ELj16ENS_18Kernel_traits_baseILj768EfS2_fS2_fjLj128EEEEELb0ELb1ELb0ELb1EEEvNS_9BwdParamsE)
        /*00fc*/ 	.short	0x0210
        /*00fe*/ 	.short	0x0128


	//----- nvinfo : EIATTR_SW_WAR
	.align		4
.L_3825:
        /*0100*/ 	.byte	0x04, 0x36
        /*0102*/ 	.short	(.L_3827 - .L_3826)
.L_3826:
        /*0104*/ 	.word	0x00000008
.L_3827:


//--------------------- .nv.info._ZN10layer_norm13ln_bwd_kernelINS_13Kernel_traitsIf6__halffS2_fjLj768ELj1ELj4ELj1ELj16ENS_18Kernel_traits_baseILj768EfS2_fS2_fjLj128EEEEELb0ELb1ELb1ELb0EEEvNS_9BwdParamsE --------------------------
	.section	.nv.info._ZN10layer_norm13ln_bwd_kernelINS_13Kernel_traitsIf6__halffS2_fjLj768ELj1ELj4ELj1ELj16ENS_18Kernel_traits_baseILj768EfS2_fS2_fjLj128EEEEELb0ELb1ELb1ELb0EEEvNS_9BwdParamsE,"",@"SHT_CUDA_INFO"
	.sectionflags	@""
	.align	4


	//----- nvinfo : EIATTR_CUDA_API_VERSION
	.align		4
        /*0000*/ 	.byte	0x04, 0x37
        /*0002*/ 	.short	(.L_3829 - .L_3828)
.L_3828:
        /*0004*/ 	.word	0x00000082


	//----- nvinfo : EIATTR_KPARAM_INFO
	.align		4
.L_3829:
        /*0008*/ 	.byte	0x04, 0x17
        /*000a*/ 	.short	(.L_3831 - .L_3830)
.L_3830:
        /*000c*/ 	.word	0x00000000
        /*0010*/ 	.short	0x0000
        /*0012*/ 	.short	0x0000
        /*0014*/ 	.byte	0x00, 0xf0, 0xa1, 0x04


	//----- nvinfo : EIATTR_SPARSE_MMA_MASK
	.align		4
.L_3831:
        /*0018*/ 	.byte	0x03, 0x50
        /*001a*/ 	.short	0x0000


	//----- nvinfo : EIATTR_MAXREG_COUNT
	.align		4
        /*001c*/ 	.byte	0x03, 0x1b
        /*001e*/ 	.short	0x00ff


	//----- nvinfo : EIATTR_NUM_BARRIERS
	.align		4
        /*0020*/ 	.byte	0x02, 0x4c
        /*0022*/ 	.byte	0x01
	.zero		1


	//----- nvinfo : EIATTR_MERCURY_ISA_VERSION
	.align		4
        /*0024*/ 	.byte	0x03, 0x5f
        /*0026*/ 	.short	0x0101


	//----- nvinfo : EIATTR_COOP_GROUP_MASK_REGIDS
	.align		4
        /*0028*/ 	.byte	0x04, 0x29
        /*002a*/ 	.short	(.L_3833 - .L_3832)


	//   ....[0]....
.L_3832:
        /*002c*/ 	.word	0xffffffff


	//   ....[1]....
        /*0030*/ 	.word	0xffffffff


	//   ....[2]....
        /*0034*/ 	.word	0xffffffff


	//   ....[3]....
        /*0038*/ 	.word	0xffffffff


	//   ....[4]....
        /*003c*/ 	.word	0xffffffff


	//   ....[5]....
        /*0040*/ 	.word	0xffffffff


	//   ....[6]....
        /*0044*/ 	.word	0xffffffff


	//   ....[7]....
        /*0048*/ 	.word	0xffffffff


	//   ....[8]....
        /*004c*/ 	.word	0xffffffff


	//   ....[9]....
        /*0050*/ 	.word	0xffffffff


	//   ....[10]....
        /*0054*/ 	.word	0x050000bc


	//   ....[11]....
        /*0058*/ 	.word	0x050000bc


	//   ....[12]....
        /*005c*/ 	.word	0x050000bc


	//   ....[13]....
        /*0060*/ 	.word	0x050000bc


	//   ....[14]....
        /*0064*/ 	.word	0x050000bc


	//   ....[15]....
        /*0068*/ 	.word	0x050000bc


	//   ....[16]....
        /*006c*/ 	.word	0x050000bc


	//   ....[17]....
        /*0070*/ 	.word	0x050000bc


	//   ....[18]....
        /*0074*/ 	.word	0x050000bc


	//   ....[19]....
        /*0078*/ 	.word	0x050000bc


	//----- nvinfo : EIATTR_COOP_GROUP_INSTR_OFFSETS
	.align		4
.L_3833:
        /*007c*/ 	.byte	0x04, 0x28
        /*007e*/ 	.short	(.L_3835 - .L_3834)


	//   ....[0]....
.L_3834:
        /*0080*/ 	.word	0x000018b0


	//   ....[1]....
        /*0084*/ 	.word	0x000018c0


	//   ....[2]....
        /*0088*/ 	.word	0x000018f0


	//   ....[3]....
        /*008c*/ 	.word	0x00001900


	//   ....[4]....
        /*0090*/ 	.word	0x00001930


	//   ....[5]....
        /*0094*/ 	.word	0x00001940


	//   ....[6]....
        /*0098*/ 	.word	0x00001970


	//   ....[7]....
        /*009c*/ 	.word	0x00001980


	//   ....[8]....
        /*00a0*/ 	.word	0x000019b0


	//   ....[9]....
        /*00a4*/ 	.word	0x000019c0


	//   ....[10]....
        /*00a8*/ 	.word	0x000052e0


	//   ....[11]....
        /*00ac*/ 	.word	0x00005380


	//   ....[12]....
        /*00b0*/ 	.word	0x000053e0


	//   ....[13]....
        /*00b4*/ 	.word	0x00005440


	//   ....[14]....
        /*00b8*/ 	.word	0x000054b0


	//   ....[15]....
        /*00bc*/ 	.word	0x00005510


	//   ....[16]....
        /*00c0*/ 	.word	0x00005580


	//   ....[17]....
        /*00c4*/ 	.word	0x000055e0


	//   ....[18]....
        /*00c8*/ 	.word	0x00005650


	//   ....[19]....
        /*00cc*/ 	.word	0x000056b0


	//----- nvinfo : EIATTR_EXIT_INSTR_OFFSETS
	.align		4
.L_3835:
        /*00d0*/ 	.byte	0x04, 0x1c
        /*00d2*/ 	.short	(.L_3837 - .L_3836)


	//   ....[0]....
.L_3836:
        /*00d4*/ 	.word	0x00005200


	//   ....[1]....
        /*00d8*/ 	.word	0x00005280


	//----- nvinfo : EIATTR_MAX_THREADS
	.align		4
.L_3837:
        /*00dc*/ 	.byte	0x04, 0x05
        /*00de*/ 	.short	(.L_3839 - .L_3838)
.L_3838:
        /*00e0*/ 	.word	0x00000080
        /*00e4*/ 	.word	0x00000001
        /*00e8*/ 	.word	0x00000001


	//----- nvinfo : EIATTR_CRS_STACK_SIZE
	.align		4
.L_3839:
        /*00ec*/ 	.byte	0x04, 0x1e
        /*00ee*/ 	.short	(.L_3841 - .L_3840)
.L_3840:
        /*00f0*/ 	.word	0x00000000


	//----- nvinfo : EIATTR_CBANK_PARAM_SIZE
	.align		4
.L_3841:
        /*00f4*/ 	.byte	0x03, 0x19
        /*00f6*/ 	.short	0x0128


	//----- nvinfo : EIATTR_PARAM_CBANK
	.align		4
        /*00f8*/ 	.byte	0x04, 0x0a
        /*00fa*/ 	.short	(.L_3843 - .L_3842)
	.align		4
.L_3842:
        /*00fc*/ 	.word	index@(.nv.constant0._ZN10layer_norm13ln_bwd_kernelINS_13Kernel_traitsIf6__halffS2_fjLj768ELj1ELj4ELj1ELj16ENS_18Kernel_traits_baseILj768EfS2_fS2_fjLj128EEEEELb0ELb1ELb1ELb0EEEvNS_9BwdParamsE)
        /*0100*/ 	.short	0x0210
        /*0102*/ 	.short	0x0128


	//----- nvinfo : EIATTR_SW_WAR
	.align		4
.L_3843:
        /*0104*/ 	.byte	0x04, 0x36
        /*0106*/ 	.short	(.L_3845 - .L_3844)
.L_3844:
        /*0108*/ 	.word	0x00000008
.L_3845:


//--------------------- .nv.info._ZN10layer_norm13ln_bwd_kernelINS_13Kernel_traitsIf6__halffS2_fjLj768ELj1ELj4ELj1ELj16ENS_18Kernel_traits_baseILj768EfS2_fS2_fjLj128EEEEELb0ELb1ELb1ELb1EEEvNS_9BwdParamsE --------------------------
	.section	.nv.info._ZN10layer_norm13ln_bwd_kernelINS_13Kernel_traitsIf6__halffS2_fjLj768ELj1ELj4ELj1ELj16ENS_18Kernel_traits_baseILj768EfS2_fS2_fjLj128EEEEELb0ELb1ELb1ELb1EEEvNS_9BwdParamsE,"",@"SHT_CUDA_INFO"
	.sectionflags	@""
	.align	4


	//----- nvinfo : EIATTR_CUDA_API_VERSION
	.align		4
        /*0000*/ 	.byte	0x04, 0x37
        /*0002*/ 	.short	(.L_3847 - .L_3846)
.L_3846:
        /*0004*/ 	.word	0x00000082


	//----- nvinfo : EIATTR_KPARAM_INFO
	.align		4
.L_3847:
        /*0008*/ 	.byte	0x04, 0x17
        /*000a*/ 	.short	(.L_3849 - .L_3848)
.L_3848:
        /*000c*/ 	.word	0x00000000
        /*0010*/ 	.short	0x0000
        /*0012*/ 	.short	0x0000
        /*0014*/ 	.byte	0x00, 0xf0, 0xa1, 0x04


	//----- nvinfo : EIATTR_SPARSE_MMA_MASK
	.align		4
.L_3849:
        /*0018*/ 	.byte	0x03, 0x50
        /*001a*/ 	.short	0x0000


	//----- nvinfo : EIATTR_MAXREG_COUNT
	.align		4
        /*001c*/ 	.byte	0x03, 0x1b
        /*001e*/ 	.short	0x00ff


	//----- nvinfo : EIATTR_NUM_BARRIERS
	.align		4
        /*0020*/ 	.byte	0x02, 0x4c
        /*0022*/ 	.byte	0x01
	.zero		1


	//----- nvinfo : EIATTR_MERCURY_ISA_VERSION
	.align		4
        /*0024*/ 	.byte	0x03, 0x5f
        /*0026*/ 	.short	0x0101


	//----- nvinfo : EIATTR_COOP_GROUP_MASK_REGIDS
	.align		4
        /*0028*/ 	.byte	0x04, 0x29
        /*002a*/ 	.short	(.L_3851 - .L_3850)


	//   ....[0]....
.L_3850:
        /*002c*/ 	.word	0xffffffff


	//   ....[1]....
        /*0030*/ 	.word	0xffffffff


	//   ....[2]....
        /*0034*/ 	.word	0xffffffff


	//   ....[3]....
        /*0038*/ 	.word	0xffffffff


	//   ....[4]....
        /*003c*/ 	.word	0xffffffff


	//   ....[5]....
        /*0040*/ 	.word	0xffffffff


	//   ....[6]....
        /*0044*/ 	.word	0xffffffff


	//   ....[7]....
        /*0048*/ 	.word	0xffffffff


	//   ....[8]....
        /*004c*/ 	.word	0xffffffff


	//   ....[9]....
        /*0050*/ 	.word	0xffffffff


	//   ....[10]....
        /*0054*/ 	.word	0x050000d9


	//   ....[11]....
        /*0058*/ 	.word	0x050000d9


	//   ....[12]....
        /*005c*/ 	.word	0x050000d9


	//   ....[13]....
        /*0060*/ 	.word	0x050000d9


	//   ....[14]....
        /*0064*/ 	.word	0x050000d9


	//   ....[15]....
        /*0068*/ 	.word	0x050000d9


	//   ....[16]....
        /*006c*/ 	.word	0x050000d9


	//   ....[17]....
        /*0070*/ 	.word	0x050000d9


	//   ....[18]....
        /*0074*/ 	.word	0x050000d9


	//   ....[19]....
        /*0078*/ 	.word	0x050000d9


	//----- nvinfo : EIATTR_COOP_GROUP_INSTR_OFFSETS
	.align		4
.L_3851:
        /*007c*/ 	.byte	0x04, 0x28
        /*007e*/ 	.short	(.L_3853 - .L_3852)


	//   ....[0]....
.L_3852:
        /*0080*/ 	.word	0x000017a0


	//   ....[1]....
        /*0084*/ 	.word	0x000017b0


	//   ....[2]....
        /*0088*/ 	.word	0x000017e0


	//   ....[3]....
        /*008c*/ 	.word	0x000017f0


	//   ....[4]....
        /*0090*/ 	.word	0x00001820


	//   ....[5]....
        /*0094*/ 	.word	0x00001830


	//   ....[6]....
        /*0098*/ 	.word	0x00001860


	//   ....[7]....
        /*009c*/ 	.word	0x00001870


	//   ....[8]....
        /*00a0*/ 	.word	0x000018a0


	//   ....[9]....
        /*00a4*/ 	.word	0x000018b0


	//   ....[10]....
        /*00a8*/ 	.word	0x00004ab0


	//   ....[11]....
        /*00ac*/ 	.word	0x00004b40


	//   ....[12]....
        /*00b0*/ 	.word	0x00004bb0


	//   ....[13]....
        /*00b4*/ 	.word	0x00004c10


	//   ....[14]....
        /*00b8*/ 	.word	0x00004c80


	//   ....[15]....
        /*00bc*/ 	.word	0x00004ce0


	//   ....[16]....
        /*00c0*/ 	.word	0x00004d50


	//   ....[17]....
        /*00c4*/ 	.word	0x00004db0


	//   ....[18]....
        /*00c8*/ 	.word	0x00004e20


	//   ....[19]....
        /*00cc*/ 	.word	0x00004e80


	//----- nvinfo : EIATTR_EXIT_INSTR_OFFSETS
	.align		4
.L_3853:
        /*00d0*/ 	.byte	0x04, 0x1c
        /*00d2*/ 	.short	(.L_3855 - .L_3854)


	//   ....[0]....
.L_3854:
        /*00d4*/ 	.word	0x00004a40


	//----- nvinfo : EIATTR_MAX_THREADS
	.align		4
.L_3855:
        /*00d8*/ 	.byte	0x04, 0x05
        /*00da*/ 	.short	(.L_3857 - .L_3856)
.L_3856:
        /*00dc*/ 	.word	0x00000080
        /*00e0*/ 	.word	0x00000001
        /*00e4*/ 	.word	0x00000001


	//----- nvinfo : EIATTR_CRS_STACK_SIZE
	.align		4
.L_3857:
        /*00e8*/ 	.byte	0x04, 0x1e
        /*00ea*/ 	.short	(.L_3859 - .L_3858)
.L_3858:
        /*00ec*/ 	.word	0x00000000


	//----- nvinfo : EIATTR_CBANK_PARAM_SIZE
	.align		4
.L_3859:
        /*00f0*/ 	.byte	0x03, 0x19
        /*00f2*/ 	.short	0x0128


	//----- nvinfo : EIATTR_PARAM_CBANK
	.align		4
        /*00f4*/ 	.byte	0x04, 0x0a
        /*00f6*/ 	.short	(.L_3861 - .L_3860)
	.align		4
.L_3860:
        /*00f8*/ 	.word	index@(.nv.constant0._ZN10layer_norm13ln_bwd_kernelINS_13Kernel_traitsIf6__halffS2_fjLj768ELj1ELj4ELj1ELj16ENS_18Kernel_traits_baseILj768EfS2_fS2_fjLj128EEEEELb0ELb1ELb1ELb1EEEvNS_9BwdParamsE)
        /*00fc*/ 	.short	0x0210
        /*00fe*/ 	.short	0x0128


	//----- nvinfo : EIATTR_SW_WAR
	.align		4
.L_3861:
        /*0100*/ 	.byte	0x04, 0x36
        /*0102*/ 	.short	(.L_3863 - .L_3862)
.L_3862:
        /*0104*/ 	.word	0x00000008
.L_3863:


//--------------------- .nv.info._ZN10layer_norm13ln_bwd_kernelINS_13Kernel_traitsIf6__halffS2_fjLj768ELj1ELj4ELj1ELj16ENS_18Kernel_traits_baseILj768EfS2_fS2_fjLj128EEEEELb1ELb0ELb0ELb0EEEvNS_9BwdParamsE --------------------------
	.section	.nv.info._ZN10layer_norm13ln_bwd_kernelINS_13Kernel_traitsIf6__halffS2_fjLj768ELj1ELj4ELj1ELj16ENS_18Kernel_traits_baseILj768EfS2_fS2_fjLj128EEEEELb1ELb0ELb0ELb0EEEvNS_9BwdParamsE,"",@"SHT_CUDA_INFO"
	.sectionflags	@""
	.align	4


	//----- nvinfo : EIATTR_CUDA_API_VERSION
	.align		4
        /*0000*/ 	.byte	0x04, 0x37
        /*0002*/ 	.short	(.L_3865 - .L_3864)
.L_3864:
        /*0004*/ 	.word	0x00000082


	//----- nvinfo : EIATTR_KPARAM_INFO
	.align		4
.L_3865:
        /*0008*/ 	.byte	0x04, 0x17
        /*000a*/ 	.short	(.L_3867 - .L_3866)
.L_3866:
        /*000c*/ 	.word	0x00000000
        /*0010*/ 	.short	0x0000
        /*0012*/ 	.short	0x0000
        /*0014*/ 	.byte	0x00, 0xf0, 0xa1, 0x04


	//----- nvinfo : EIATTR_SPARSE_MMA_MASK
	.align		4
.L_3867:
        /*0018*/ 	.byte	0x03, 0x50
        /*001a*/ 	.short	0x0000


	//----- nvinfo : EIATTR_MAXREG_COUNT
	.align		4
        /*001c*/ 	.byte	0x03, 0x1b
        /*001e*/ 	.short	0x00ff


	//----- nvinfo : EIATTR_NUM_BARRIERS
	.align		4
        /*0020*/ 	.byte	0x02, 0x4c
        /*0022*/ 	.byte	0x01
	.zero		1


	//----- nvinfo : EIATTR_MERCURY_ISA_VERSION
	.align		4
        /*0024*/ 	.byte	0x03, 0x5f
        /*0026*/ 	.short	0x0101


	//----- nvinfo : EIATTR_COOP_GROUP_MASK_REGIDS
	.align		4
        /*0028*/ 	.byte	0x04, 0x29
        /*002a*/ 	.short	(.L_3869 - .L_3868)


	//   ....[0]....
.L_3868:
        /*002c*/ 	.word	0xffffffff


	//   ....[1]....
        /*0030*/ 	.word	0xffffffff


	//   ....[2]....
        /*0034*/ 	.word	0xffffffff


	//   ....[3]....
        /*0038*/ 	.word	0xffffffff


	//   ....[4]....
        /*003c*/ 	.word	0xffffffff


	//   ....[5]....
        /*0040*/ 	.word	0xffffffff


	//   ....[6]....
        /*0044*/ 	.word	0xffffffff


	//   ....[7]....
        /*0048*/ 	.word	0xffffffff


	//   ....[8]....
        /*004c*/ 	.word	0xffffffff


	//   ....[9]....
        /*0050*/ 	.word	0xffffffff


	//   ....[10]....
        /*0054*/ 	.word	0x05000074


	//   ....[11]....
        /*0058*/ 	.word	0x05000074


	//   ....[12]....
        /*005c*/ 	.word	0x05000074


	//   ....[13]....
        /*0060*/ 	.word	0x05000074


	//   ....[14]....
        /*0064*/ 	.word	0x05000074


	//   ....[15]....
        /*0068*/ 	.word	0x05000074


	//   ....[16]....
        /*006c*/ 	.word	0x05000074


	//   ....[17]....
        /*0070*/ 	.word	0x05000074


	//   ....[18]....
        /*0074*/ 	.word	0x05000074


	//   ....[19]....
        /*0078*/ 	.word	0x05000074


	//----- nvinfo : EIATTR_COOP_GROUP_INSTR_OFFSETS
	.align		4
.L_3869:
        /*007c*/ 	.byte	0x04, 0x28
        /*007e*/ 	.short	(.L_3871 - .L_3870)


	//   ....[0]....
.L_3870:
        /*0080*/ 	.word	0x000015b0


	//   ....[1]....
        /*0084*/ 	.word	0x000015c0


	//   ....[2]....
        /*0088*/ 	.word	0x000015f0


	//   ....[3]....
        /*008c*/ 	.word	0x00001600


	//   ....[4]....
        /*0090*/ 	.word	0x00001630


	//   ....[5]....
        /*0094*/ 	.word	0x00001640


	//   ....[6]....
        /*0098*/ 	.word	0x00001670


	//   ....[7]....
        /*009c*/ 	.word	0x00001680


	//   ....[8]....
        /*00a0*/ 	.word	0x000016b0


	//   ....[9]....
        /*00a4*/ 	.word	0x000016c0


	//   ....[10]....
        /*00a8*/ 	.word	0x00003540


	//   ....[11]....
        /*00ac*/ 	.word	0x000035d0


	//   ....[12]....
        /*00b0*/ 	.word	0x00003640


	//   ....[13]....
        /*00b4*/ 	.word	0x000036a0


	//   ....[14]....
        /*00b8*/ 	.word	0x00003710


	//   ....[15]....
        /*00bc*/ 	.word	0x00003770


	//   ....[16]....
        /*00c0*/ 	.word	0x000037e0


	//   ....[17]....
        /*00c4*/ 	.word	0x00003840


	//   ....[18]....
        /*00c8*/ 	.word	0x000038b0


	//   ....[19]....
        /*00cc*/ 	.word	0x00003910


	//----- nvinfo : EIATTR_EXIT_INSTR_OFFSETS
	.align		4
.L_3871:
        /*00d0*/ 	.byte	0x04, 0x1c
        /*00d2*/ 	.short	(.L_3873 - .L_3872)


	//   ....[0]....
.L_3872:
        /*00d4*/ 	.word	0x000034a0


	//   ....[1]....
        /*00d8*/ 	.word	0x000034d0


	//----- nvinfo : EIATTR_MAX_THREADS
	.align		4
.L_3873:
        /*00dc*/ 	.byte	0x04, 0x05
        /*00de*/ 	.short	(.L_3875 - .L_3874)
.L_3874:
        /*00e0*/ 	.word	0x00000080
        /*00e4*/ 	.word	0x00000001
        /*00e8*/ 	.word	0x00000001


	//----- nvinfo : EIATTR_CRS_STACK_SIZE
	.align		4
.L_3875:
        /*00ec*/ 	.byte	0x04, 0x1e
        /*00ee*/ 	.short	(.L_3877 - .L_3876)
.L_3876:
        /*00f0*/ 	.word	0x00000000


	//----- nvinfo : EIATTR_CBANK_PARAM_SIZE
	.align		4
.L_3877:
        /*00f4*/ 	.byte	0x03, 0x19
        /*00f6*/ 	.short	0x0128


	//----- nvinfo : EIATTR_PARAM_CBANK
	.align		4
        /*00f8*/ 	.byte	0x04, 0x0a
        /*00fa*/ 	.short	(.L_3879 - .L_3878)
	.align		4
.L_3878:
        /*00fc*/ 	.word	index@(.nv.constant0._ZN10layer_norm13ln_bwd_kernelINS_13Kernel_traitsIf6__halffS2_fjLj768ELj1ELj4ELj1ELj16ENS_18Kernel_traits_baseILj768EfS2_fS2_fjLj128EEEEELb1ELb0ELb0ELb0EEEvNS_9BwdParamsE)
        /*0100*/ 	.short	0x0210
        /*0102*/ 	.short	0x0128


	//----- nvinfo : EIATTR_SW_WAR
	.align		4
.L_3879:
        /*0104*/ 	.byte	0x04, 0x36
        /*0106*/ 	.short	(.L_3881 - .L_3880)
.L_3880:
        /*0108*/ 	.word	0x00000008
.L_3881:


//--------------------- .nv.info._ZN10layer_norm13ln_bwd_kernelINS_13Kernel_traitsIf6__halffS2_fjLj768ELj1ELj4ELj1ELj16ENS_18Kernel_traits_baseILj768EfS2_fS2_fjLj128EEEEELb1ELb0ELb0ELb1EEEvNS_9BwdParamsE --------------------------
	.section	.nv.info._ZN10layer_norm13ln_bwd_kernelINS_13Kernel_traitsIf6__halffS2_fjLj768ELj1ELj4ELj1ELj16ENS_18Kernel_traits_baseILj768EfS2_fS2_fjLj128EEEEELb1ELb0ELb0ELb1EEEvNS_9BwdParamsE,"",@"SHT_CUDA_INFO"
	.sectionflags	@""
	.align	4


	//----- nvinfo : EIATTR_CUDA_API_VERSION
	.align		4
        /*0000*/ 	.byte	0x04, 0x37
        /*0002*/ 	.short	(.L_3883 - .L_3882)
.L_3882:
        /*0004*/ 	.word	0x00000082


	//----- nvinfo : EIATTR_KPARAM_INFO
	.align		4
.L_3883:
        /*0008*/ 	.byte	0x04, 0x17
        /*000a*/ 	.short	(.L_3885 - .L_3884)
.L_3884:
        /*000c*/ 	.word	0x00000000
        /*0010*/ 	.short	0x0000
        /*0012*/ 	.short	0x0000
        /*0014*/ 	.byte	0x00, 0xf0, 0xa1, 0x04


	//----- nvinfo : EIATTR_SPARSE_MMA_MASK
	.align		4
.L_3885:
        /*0018*/ 	.byte	0x03, 0x50
        /*001a*/ 	.short	0x0000


	//----- nvinfo : EIATTR_MAXREG_COUNT
	.align		4
        /*001c*/ 	.byte	0x03, 0x1b
        /*001e*/ 	.short	0x00ff


	//----- nvinfo : EIATTR_NUM_BARRIERS
	.align		4
        /*0020*/ 	.byte	0x02, 0x4c
        /*0022*/ 	.byte	0x01
	.zero		1


	//----- nvinfo : EIATTR_MERCURY_ISA_VERSION
	.align		4
        /*0024*/ 	.byte	0x03, 0x5f
        /*0026*/ 	.short	0x0101


	//----- nvinfo : EIATTR_COOP_GROUP_MASK_REGIDS
	.align		4
        /*0028*/ 	.byte	0x04, 0x29
        /*002a*/ 	.short	(.L_3887 - .L_3886)


	//   ....[0]....
.L_3886:
        /*002c*/ 	.word	0xffffffff


	//   ....[1]....
        /*0030*/ 	.word	0xffffffff


	//   ....[2]....
        /*0034*/ 	.word	0xffffffff


	//   ....[3]....
        /*0038*/ 	.word	0xffffffff


	//   ....[4]....
        /*003c*/ 	.word	0xffffffff


	//   ....[5]....
        /*0040*/ 	.word	0xffffffff


	//   ....[6]....
        /*0044*/ 	.word	0xffffffff


	//   ....[7]....
        /*0048*/ 	.word	0xffffffff


	//   ....[8]....
        /*004c*/ 	.word	0xffffffff


	//   ....[9]....
        /*0050*/ 	.word	0xffffffff


	//   ....[10]....
        /*0054*/ 	.word	0x050000b5


	//   ....[11]....
        /*0058*/ 	.word	0x050000b5


	//   ....[12]....
        /*005c*/ 	.word	0x050000b5


	//   ....[13]....
        /*0060*/ 	.word	0x050000b5


	//   ....[14]....
        /*0064*/ 	.word	0x050000b5


	//   ....[15]....
        /*0068*/ 	.word	0x050000b5


	//   ....[16]....
        /*006c*/ 	.word	0x050000b5


	//   ....[17]....
        /*0070*/ 	.word	0x050000b5


	//   ....[18]....
        /*0074*/ 	.word	0x050000b5


	//   ....[19]....
        /*0078*/ 	.word	0x050000b5


	//----- nvinfo : EIATTR_COOP_GROUP_INSTR_OFFSETS
	.align		4
.L_3887:
        /*007c*/ 	.byte	0x04, 0x28
        /*007e*/ 	.short	(.L_3889 - .L_3888)


	//   ....[0]....
.L_3888:
        /*0080*/ 	.word	0x000014f0


	//   ....[1]....
        /*0084*/ 	.word	0x00001520


	//   ....[2]....
        /*0088*/ 	.word	0x00001550


	//   ....[3]....
        /*008c*/ 	.word	0x00001560


	//   ....[4]....
        /*0090*/ 	.word	0x000015a0


	//   ....[5]....
        /*0094*/ 	.word	0x000015c0


	//   ....[6]....
        /*0098*/ 	.word	0x000015f0


	//   ....[7]....
        /*009c*/ 	.word	0x00001610


	//   ....[8]....
        /*00a0*/ 	.word	0x00001660


	//   ....[9]....
        /*00a4*/ 	.word	0x00001690


	//   ....[10]....
        /*00a8*/ 	.word	0x000033d0


	//   ....[11]....
        /*00ac*/ 	.word	0x00003470


	//   ....[12]....
        /*00b0*/ 	.word	0x000034f0


	//   ....[13]....
        /*00b4*/ 	.word	0x00003550


	//   ....[14]....
        /*00b8*/ 	.word	0x000035d0


	//   ....[15]....
        /*00bc*/ 	.word	0x00003640


	//   ....[16]....
        /*00c0*/ 	.word	0x000036c0


	//   ....[17]....
        /*00c4*/ 	.word	0x00003710


	//   ....[18]....
        /*00c8*/ 	.word	0x000037b0


	//   ....[19]....
        /*00cc*/ 	.word	0x00003800


	//----- nvinfo : EIATTR_EXIT_INSTR_OFFSETS
	.align		4
.L_3889:
        /*00d0*/ 	.byte	0x04, 0x1c
        /*00d2*/ 	.short	(.L_3891 - .L_3890)


	//   ....[0]....
.L_3890:
        /*00d4*/ 	.word	0x00003360


	//----- nvinfo : EIATTR_MAX_THREADS
	.align		4
.L_3891:
        /*00d8*/ 	.byte	0x04, 0x05
        /*00da*/ 	.short	(.L_3893 - .L_3892)
.L_3892:
        /*00dc*/ 	.word	0x00000080
        /*00e0*/ 	.word	0x00000001
        /*00e4*/ 	.word	0x00000001


	//----- nvinfo : EIATTR_CRS_STACK_SIZE
	.align		4
.L_3893:
        /*00e8*/ 	.byte	0x04, 0x1e
        /*00ea*/ 	.short	(.L_3895 - .L_3894)
.L_3894:
        /*00ec*/ 	.word	0x00000000


	//----- nvinfo : EIATTR_CBANK_PARAM_SIZE
	.align		4
.L_3895:
        /*00f0*/ 	.byte	0x03, 0x19
        /*00f2*/ 	.short	0x0128


	//----- nvinfo : EIATTR_PARAM_CBANK
	.align		4
        /*00f4*/ 	.byte	0x04, 0x0a
        /*00f6*/ 	.short	(.L_3897 - .L_3896)
	.align		4
.L_3896:
        /*00f8*/ 	.word	index@(.nv.constant0._ZN10layer_norm13ln_bwd_kernelINS_13Kernel_traitsIf6__halffS2_fjLj768ELj1ELj4ELj1ELj16ENS_18Kernel_traits_baseILj768EfS2_fS2_fjLj128EEEEELb1ELb0ELb0ELb1EEEvNS_9BwdParamsE)
        /*00fc*/ 	.short	0x0210
        /*00fe*/ 	.short	0x0128


	//----- nvinfo : EIATTR_SW_WAR
	.align		4
.L_3897:
        /*0100*/ 	.byte	0x04, 0x36
        /*0102*/ 	.short	(.L_3899 - .L_3898)
.L_3898:
        /*0104*/ 	.word	0x00000008
.L_3899:


//--------------------- .nv.info._ZN10layer_norm22ln_bwd_finalize_kernelINS_22Kernel_traits_finalizeILj768Ef6__halffS2_fjLb0ELj1024ELj4ENS_18Kernel_traits_baseILj768EfS2_fS2_fjLj1024EEEEELb0ELb0EEEvNS_9BwdParamsE --------------------------
	.section	.nv.info._ZN10layer_norm22ln_bwd_finalize_kernelINS_22Kernel_traits_finalizeILj768Ef6__halffS2_fjLb0ELj1024ELj4ENS_18Kernel_traits_baseILj768EfS2_fS2_fjLj1024EEEEELb0ELb0EEEvNS_9BwdParamsE,"",@"SHT_CUDA_INFO"
	.sectionflags	@""
	.align	4


	//----- nvinfo : EIATTR_CUDA_API_VERSION
	.align		4
        /*0000*/ 	.byte	0x04, 0x37
        /*0002*/ 	.short	(.L_3901 - .L_3900)
.L_3900:
        /*0004*/ 	.word	0x00000082


	//----- nvinfo : EIATTR_KPARAM_INFO
	.align		4
.L_3901:
        /*0008*/ 	.byte	0x04, 0x17
        /*000a*/ 	.short	(.L_3903 - .L_3902)
.L_3902:
        /*000c*/ 	.word	0x00000000
        /*0010*/ 	.short	0x0000
        /*0012*/ 	.short	0x0000
        /*0014*/ 	.byte	0x00, 0xf0, 0xa1, 0x04


	//----- nvinfo : EIATTR_SPARSE_MMA_MASK
	.align		4
.L_3903:
        /*0018*/ 	.byte	0x03, 0x50
        /*001a*/ 	.short	0x0000


	//----- nvinfo : EIATTR_MAXREG_COUNT
	.align		4
        /*001c*/ 	.byte	0x03, 0x1b
        /*001e*/ 	.short	0x0040


	//----- nvinfo : EIATTR_NUM_BARRIERS
	.align		4
        /*0020*/ 	.byte	0x02, 0x4c
        /*0022*/ 	.byte	0x01
	.zero		1


	//----- nvinfo : EIATTR_MERCURY_ISA_VERSION
	.align		4
        /*0024*/ 	.byte	0x03, 0x5f
        /*0026*/ 	.short	0x0101


	//----- nvinfo : EIATTR_COOP_GROUP_MASK_REGIDS
	.align		4
        /*0028*/ 	.byte	0x04, 0x29
        /*002a*/ 	.short	(.L_3905 - .L_3904)


	//   ....[0]....
.L_3904:
        /*002c*/ 	.word	0xffffffff


	//   ....[1]....
        /*0030*/ 	.word	0xffffffff


	//   ....[2]....
        /*0034*/ 	.word	0xffffffff


	//   ....[3]....
        /*0038*/ 	.word	0xffffffff


	//   ....[4]....
        /*003c*/ 	.word	0xffffffff


	//   ....[5]....
        /*0040*/ 	.word	0xffffffff


	//   ....[6]....
        /*0044*/ 	.word	0xffffffff


	//   ....[7]....
        /*0048*/ 	.word	0xffffffff


	//   ....[8]....
        /*004c*/ 	.word	0xffffffff


	//   ....[9]....
        /*0050*/ 	.word	0xffffffff


	//   ....[10]....
        /*0054*/ 	.word	0x05000013


	//   ....[11]....
        /*0058*/ 	.word	0x05000013


	//   ....[12]....
        /*005c*/ 	.word	0x05000013


	//   ....[13]....
        /*0060*/ 	.word	0x05000013


	//   ....[14]....
        /*0064*/ 	.word	0x05000013


	//   ....[15]....
        /*0068*/ 	.word	0x05000013


	//   ....[16]....
        /*006c*/ 	.word	0x05000013


	//   ....[17]....
        /*0070*/ 	.word	0x05000013


	//   ....[18]....
        /*0074*/ 	.word	0x05000013


	//   ....[19]....
        /*0078*/ 	.word	0x05000013


	//----- nvinfo : EIATTR_COOP_GROUP_INSTR_OFFSETS
	.align		4
.L_3905:
        /*007c*/ 	.byte	0x04, 0x28
        /*007e*/ 	.short	(.L_3907 - .L_3906)


	//   ....[0]....
.L_3906:
        /*0080*/ 	.word	0x000008e0


	//   ....[1]....
        /*0084*/ 	.word	0x000008f0


	//   ....[2]....
        /*0088*/ 	.word	0x00000920


	//   ....[3]....
        /*008c*/ 	.word	0x00000930


	//   ....[4]....
        /*0090*/ 	.word	0x00000960


	//   ....[5]....
        /*0094*/ 	.word	0x00000970


	//   ....[6]....
        /*0098*/ 	.word	0x000009a0


	//   ....[7]....
        /*009c*/ 	.word	0x000009b0


	//   ....[8]....
        /*00a0*/ 	.word	0x000009e0


	//   ....[9]....
        /*00a4*/ 	.word	0x000009f0


	//   ....[10]....
        /*00a8*/ 	.word	0x00000bf0


	//   ....[11]....
        /*00ac*/ 	.word	0x00000c60


	//   ....[12]....
        /*00b0*/ 	.word	0x00000cd0


	//   ....[13]....
        /*00b4*/ 	.word	0x00000d40


	//   ....[14]....
        /*00b8*/ 	.word	0x00000db0


	//   ....[15]....
        /*00bc*/ 	.word	0x00000e10


	//   ....[16]....
        /*00c0*/ 	.word	0x00000e80


	//   ....[17]....
        /*00c4*/ 	.word	0x00000ef0


	//   ....[18]....
        /*00c8*/ 	.word	0x00000f60


	//   ....[19]....
        /*00cc*/ 	.word	0x00000fd0


	//----- nvinfo : EIATTR_EXIT_INSTR_OFFSETS
	.align		4
.L_3907:
        /*00d0*/ 	.byte	0x04, 0x1c
        /*00d2*/ 	.short	(.L_3909 - .L_3908)


	//   ....[0]....
.L_3908:
        /*00d4*/ 	.word	0x00000070


	//   ....[1]....
        /*00d8*/ 	.word	0x00000b90


	//----- nvinfo : EIATTR_MAX_THREADS
	.align		4
.L_3909:
        /*00dc*/ 	.byte	0x04, 0x05
        /*00de*/ 	.short	(.L_3911 - .L_3910)
.L_3910:
        /*00e0*/ 	.word	0x00000400
        /*00e4*/ 	.word	0x00000001
        /*00e8*/ 	.word	0x00000001


	//----- nvinfo : EIATTR_CRS_STACK_SIZE
	.align		4
.L_3911:
        /*00ec*/ 	.byte	0x04, 0x1e
        /*00ee*/ 	.short	(.L_3913 - .L_3912)
.L_3912:
        /*00f0*/ 	.word	0x00000000


	//----- nvinfo : EIATTR_CBANK_PARAM_SIZE
	.align		4
.L_3913:
        /*00f4*/ 	.byte	0x03, 0x19
        /*00f6*/ 	.short	0x0128


	//----- nvinfo : EIATTR_PARAM_CBANK
	.align		4
        /*00f8*/ 	.byte	0x04, 0x0a
        /*00fa*/ 	.short	(.L_3915 - .L_3914)
	.align		4
.L_3914:
        /*00fc*/ 	.word	index@(.nv.constant0._ZN10layer_norm22ln_bwd_finalize_kernelINS_22Kernel_traits_finalizeILj768Ef6__halffS2_fjLb0ELj1024ELj4ENS_18Kernel_traits_baseILj768EfS2_fS2_fjLj1024EEEEELb0ELb0EEEvNS_9BwdParamsE)
        /*0100*/ 	.short	0x0210
        /*0102*/ 	.short	0x0128


	//----- nvinfo : EIATTR_SW_WAR
	.align		4
.L_3915:
        /*0104*/ 	.byte	0x04, 0x36
        /*0106*/ 	.short	(.L_3917 - .L_3916)
.L_3916:
        /*0108*/ 	.word	0x00000008
.L_3917:


//--------------------- .nv.info._ZN10layer_norm13ln_bwd_kernelINS_13Kernel_traitsIf6__halffS2_fjLj768ELj1ELj4ELj1ELj16ENS_18Kernel_traits_baseILj768EfS2_fS2_fjLj128EEEEELb1ELb0ELb1ELb0EEEvNS_9BwdParamsE --------------------------
	.section	.nv.info._ZN10layer_norm13ln_bwd_kernelINS_13Kernel_traitsIf6__halffS2_fjLj768ELj1ELj4ELj1ELj16ENS_18Kernel_traits_baseILj768EfS2_fS2_fjLj128EEEEELb1ELb0ELb1ELb0EEEvNS_9BwdParamsE,"",@"SHT_CUDA_INFO"
	.sectionflags	@""
	.align	4


	//----- nvinfo : EIATTR_CUDA_API_VERSION
	.align		4
        /*0000*/ 	.byte	0x04, 0x37
        /*0002*/ 	.short	(.L_3919 - .L_3918)
.L_3918:
        /*0004*/ 	.word	0x00000082


	//----- nvinfo : EIATTR_KPARAM_INFO
	.align		4
.L_3919:
        /*0008*/ 	.byte	0x04, 0x17
        /*000a*/ 	.short	(.L_3921 - .L_3920)
.L_3920:
        /*000c*/ 	.word	0x00000000
        /*0010*/ 	.short	0x0000
        /*0012*/ 	.short	0x0000
        /*0014*/ 	.byte	0x00, 0xf0, 0xa1, 0x04


	//----- nvinfo : EIATTR_SPARSE_MMA_MASK
	.align		4
.L_3921:
        /*0018*/ 	.byte	0x03, 0x50
        /*001a*/ 	.short	0x0000


	//----- nvinfo : EIATTR_MAXREG_COUNT
	.align		4
        /*001c*/ 	.byte	0x03, 0x1b
        /*001e*/ 	.short	0x00ff


	//----- nvinfo : EIATTR_NUM_BARRIERS
	.align		4
        /*0020*/ 	.byte	0x02, 0x4c
        /*0022*/ 	.byte	0x01
	.zero		1


	//----- nvinfo : EIATTR_MERCURY_ISA_VERSION
	.align		4
        /*0024*/ 	.byte	0x03, 0x5f
        /*0026*/ 	.short	0x0101


	//----- nvinfo : EIATTR_COOP_GROUP_MASK_REGIDS
	.align		4
        /*0028*/ 	.byte	0x04, 0x29
        /*002a*/ 	.short	(.L_3923 - .L_3922)


	//   ....[0]....
.L_3922:
        /*002c*/ 	.word	0xffffffff


	//   ....[1]....
        /*0030*/ 	.word	0xffffffff


	//   ....[2]....
        /*0034*/ 	.word	0xffffffff


	//   ....[3]....
        /*0038*/ 	.word	0xffffffff


	//   ....[4]....
        /*003c*/ 	.word	0xffffffff


	//   ....[5]....
        /*0040*/ 	.word	0xffffffff


	//   ....[6]....
        /*0044*/ 	.word	0xffffffff


	//   ....[7]....
        /*0048*/ 	.word	0xffffffff


	//   ....[8]....
        /*004c*/ 	.word	0xffffffff


	//   ....[9]....
        /*0050*/ 	.word	0xffffffff


	//   ....[10]....
        /*0054*/ 	.word	0x05000078


	//   ....[11]....
        /*0058*/ 	.word	0x05000078


	//   ....[12]....
        /*005c*/ 	.word	0x05000078


	//   ....[13]....
        /*0060*/ 	.word	0x05000078


	//   ....[14]....
        /*0064*/ 	.word	0x05000078


	//   ....[15]....
        /*0068*/ 	.word	0x05000078


	//   ....[16]....
        /*006c*/ 	.word	0x05000078


	//   ....[17]....
        /*0070*/ 	.word	0x05000078


	//   ....[18]....
        /*0074*/ 	.word	0x05000078


	//   ....[19]....
        /*0078*/ 	.word	0x05000078


	//----- nvinfo : EIATTR_COOP_GROUP_INSTR_OFFSETS
	.align		4
.L_3923:
        /*007c*/ 	.byte	0x04, 0x28
        /*007e*/ 	.short	(.L_3925 - .L_3924)


	//   ....[0]....
.L_3924:
        /*0080*/ 	.word	0x00001920


	//   ....[1]....
        /*0084*/ 	.word	0x00001930


	//   ....[2]....
        /*0088*/ 	.word	0x00001960


	//   ....[3]....
        /*008c*/ 	.word	0x00001970


	//   ....[4]....
        /*0090*/ 	.word	0x000019a0


	//   ....[5]....
        /*0094*/ 	.word	0x000019b0


	//   ....[6]....
        /*0098*/ 	.word	0x000019e0


	//   ....[7]....
        /*009c*/ 	.word	0x000019f0


	//   ....[8]....
        /*00a0*/ 	.word	0x00001a20


	//   ....[9]....
        /*00a4*/ 	.word	0x00001a30


	//   ....[10]....
        /*00a8*/ 	.word	0x000049b0


	//   ....[11]....
        /*00ac*/ 	.word	0x00004a40


	//   ....[12]....
        /*00b0*/ 	.word	0x00004ab0


	//   ....[13]....
        /*00b4*/ 	.word	0x00004b10


	//   ....[14]....
        /*00b8*/ 	.word	0x00004b80


	//   ....[15]....
        /*00bc*/ 	.word	0x00004be0


	//   ....[16]....
        /*00c0*/ 	.word	0x00004c50


	//   ....[17]....
        /*00c4*/ 	.word	0x00004cb0


	//   ....[18]....
        /*00c8*/ 	.word	0x00004d20


	//   ....[19]....
        /*00cc*/ 	.word	0x00004d80


	//----- nvinfo : EIATTR_EXIT_INSTR_OFFSETS
	.align		4
.L_3925:
        /*00d0*/ 	.byte	0x04, 0x1c
        /*00d2*/ 	.short	(.L_3927 - .L_3926)


	//   ....[0]....
.L_3926:
        /*00d4*/ 	.word	0x00004910


	//   ....[1]....
        /*00d8*/ 	.word	0x00004940


	//----- nvinfo : EIATTR_MAX_THREADS
	.align		4
.L_3927:
        /*00dc*/ 	.byte	0x04, 0x05
        /*00de*/ 	.short	(.L_3929 - .L_3928)
.L_3928:
        /*00e0*/ 	.word	0x00000080
        /*00e4*/ 	.word	0x00000001
        /*00e8*/ 	.word	0x00000001


	//----- nvinfo : EIATTR_CRS_STACK_SIZE
	.align		4
.L_3929:
        /*00ec*/ 	.byte	0x04, 0x1e
        /*00ee*/ 	.short	(.L_3931 - .L_3930)
.L_3930:
        /*00f0*/ 	.word	0x00000000


	//----- nvinfo : EIATTR_CBANK_PARAM_SIZE
	.align		4
.L_3931:
        /*00f4*/ 	.byte	0x03, 0x19
        /*00f6*/ 	.short	0x0128


	//----- nvinfo : EIATTR_PARAM_CBANK
	.align		4
        /*00f8*/ 	.byte	0x04, 0x0a
        /*00fa*/ 	.short	(.L_3933 - .L_3932)
	.align		4
.L_3932:
        /*00fc*/ 	.word	index@(.nv.constant0._ZN10layer_norm13ln_bwd_kernelINS_13Kernel_traitsIf6__halffS2_fjLj768ELj1ELj4ELj1ELj16ENS_18Kernel_traits_baseILj768EfS2_fS2_fjLj128EEEEELb1ELb0ELb1ELb0EEEvNS_9BwdParamsE)
        /*0100*/ 	.short	0x0210
        /*0102*/ 	.short	0x0128


	//----- nvinfo : EIATTR_SW_WAR
	.align		4
.L_3933:
        /*0104*/ 	.byte	0x04, 0x36
        /*0106*/ 	.short	(.L_3935 - .L_3934)
.L_3934:
        /*0108*/ 	.word	0x00000008
.L_3935:


//--------------------- .nv.info._ZN10layer_norm22ln_bwd_finalize_kernelINS_22Kernel_traits_finalizeILj768Ef6__halffS2_fjLb0ELj1024ELj4ENS_18Kernel_traits_baseILj768EfS2_fS2_fjLj1024EEEEELb0ELb1EEEvNS_9BwdParamsE --------------------------
	.section	.nv.info._ZN10layer_norm22ln_bwd_finalize_kernelINS_22Kernel_traits_finalizeILj768Ef6__halffS2_fjLb0ELj1024ELj4ENS_18Kernel_traits_baseILj768EfS2_fS2_fjLj1024EEEEELb0ELb1EEEvNS_9BwdParamsE,"",@"SHT_CUDA_INFO"
	.sectionflags	@""
	.align	4


	//----- nvinfo : EIATTR_CUDA_API_VERSION
	.align		4
        /*0000*/ 	.byte	0x04, 0x37
        /*0002*/ 	.short	(.L_3937 - .L_3936)
.L_3936:
        /*0004*/ 	.word	0x00000082


	//----- nvinfo : EIATTR_KPARAM_INFO
	.align		4
.L_3937:
        /*0008*/ 	.byte	0x04, 0x17
        /*000a*/ 	.short	(.L_3939 - .L_3938)
.L_3938:
        /*000c*/ 	.word	0x00000000
        /*0010*/ 	.short	0x0000
        /*0012*/ 	.short	0x0000
        /*0014*/ 	.byte	0x00, 0xf0, 0xa1, 0x04


	//----- nvinfo : EIATTR_SPARSE_MMA_MASK
	.align		4
.L_3939:
        /*0018*/ 	.byte	0x03, 0x50
        /*001a*/ 	.short	0x0000


	//----- nvinfo : EIATTR_MAXREG_COUNT
	.align		4
        /*001c*/ 	.byte	0x03, 0x1b
        /*001e*/ 	.short	0x0040


	//----- nvinfo : EIATTR_NUM_BARRIERS
	.align		4
        /*0020*/ 	.byte	0x02, 0x4c
        /*0022*/ 	.byte	0x01
	.zero		1


	//----- nvinfo : EIATTR_MERCURY_ISA_VERSION
	.align		4
        /*0024*/ 	.byte	0x03, 0x5f
        /*0026*/ 	.short	0x0101


	//----- nvinfo : EIATTR_COOP_GROUP_MASK_REGIDS
	.align		4
        /*0028*/ 	.byte	0x04, 0x29
        /*002a*/ 	.short	(.L_3941 - .L_3940)


	//   ....[0]....
.L_3940:
        /*002c*/ 	.word	0xffffffff


	//   ....[1]....
        /*0030*/ 	.word	0xffffffff


	//   ....[2]....
        /*0034*/ 	.word	0xffffffff


	//   ....[3]....
        /*0038*/ 	.word	0xffffffff


	//   ....[4]....
        /*003c*/ 	.word	0xffffffff


	//   ....[5]....
        /*0040*/ 	.word	0xffffffff


	//   ....[6]....
        /*0044*/ 	.word	0xffffffff


	//   ....[7]....
        /*0048*/ 	.word	0xffffffff


	//   ....[8]....
        /*004c*/ 	.word	0xffffffff


	//   ....[9]....
        /*0050*/ 	.word	0xffffffff


	//   ....[10]....
        /*0054*/ 	.word	0x05000011


	//   ....[11]....
        /*0058*/ 	.word	0x05000011


	//   ....[12]....
        /*005c*/ 	.word	0x05000011


	//   ....[13]....
        /*0060*/ 	.word	0x05000011


	//   ....[14]....
        /*0064*/ 	.word	0x05000011


	//   ....[15]....
        /*0068*/ 	.word	0x05000011


	//   ....[16]....
        /*006c*/ 	.word	0x05000011


	//   ....[17]....
        /*0070*/ 	.word	0x05000011


	//   ....[18]....
        /*0074*/ 	.word	0x05000011


	//   ....[19]....
        /*0078*/ 	.word	0x05000011


	//----- nvinfo : EIATTR_COOP_GROUP_INSTR_OFFSETS
	.align		4
.L_3941:
        /*007c*/ 	.byte	0x04, 0x28
        /*007e*/ 	.short	(.L_3943 - .L_3942)


	//   ....[0]....
.L_3942:
        /*0080*/ 	.word	0x000008e0


	//   ....[1]....
        /*0084*/ 	.word	0x000008f0


	//   ....[2]....
        /*0088*/ 	.word	0x00000920


	//   ....[3]....
        /*008c*/ 	.word	0x00000930


	//   ....[4]....
        /*0090*/ 	.word	0x00000960


	//   ....[5]....
        /*0094*/ 	.word	0x00000970


	//   ....[6]....
        /*0098*/ 	.word	0x000009a0


	//   ....[7]....
        /*009c*/ 	.word	0x000009b0


	//   ....[8]....
        /*00a0*/ 	.word	0x000009e0


	//   ....[9]....
        /*00a4*/ 	.word	0x000009f0


	//   ....[10]....
        /*00a8*/ 	.word	0x00000ba0


	//   ....[11]....
        /*00ac*/ 	.word	0x00000c10


	//   ....[12]....
        /*00b0*/ 	.word	0x00000c80


	//   ....[13]....
        /*00b4*/ 	.word	0x00000cf0


	//   ....[14]....
        /*00b8*/ 	.word	0x00000d60


	//   ....[15]....
        /*00bc*/ 	.word	0x00000dc0


	//   ....[16]....
        /*00c0*/ 	.word	0x00000e30


	//   ....[17]....
        /*00c4*/ 	.word	0x00000ea0


	//   ....[18]....
        /*00c8*/ 	.word	0x00000f10


	//   ....[19]....
        /*00cc*/ 	.word	0x00000f80


	//----- nvinfo : EIATTR_EXIT_INSTR_OFFSETS
	.align		4
.L_3943:
        /*00d0*/ 	.byte	0x04, 0x1c
        /*00d2*/ 	.short	(.L_3945 - .L_3944)


	//   ....[0]....
.L_3944:
        /*00d4*/ 	.word	0x00000070


	//   ....[1]....
        /*00d8*/ 	.word	0x00000b40


	//----- nvinfo : EIATTR_MAX_THREADS
	.align		4
.L_3945:
        /*00dc*/ 	.byte	0x04, 0x05
        /*00de*/ 	.short	(.L_3947 - .L_3946)
.L_3946:
        /*00e0*/ 	.word	0x00000400
        /*00e4*/ 	.word	0x00000001
        /*00e8*/ 	.word	0x00000001


	//----- nvinfo : EIATTR_CRS_STACK_SIZE
	.align		4
.L_3947:
        /*00ec*/ 	.byte	0x04, 0x1e
        /*00ee*/ 	.short	(.L_3949 - .L_3948)
.L_3948:
        /*00f0*/ 	.word	0x00000000


	//----- nvinfo : EIATTR_CBANK_PARAM_SIZE
	.align		4
.L_3949:
        /*00f4*/ 	.byte	0x03, 0x19
        /*00f6*/ 	.short	0x0128


	//----- nvinfo : EIATTR_PARAM_CBANK
	.align		4
        /*00f8*/ 	.byte	0x04, 0x0a
        /*00fa*/ 	.short	(.L_3951 - .L_3950)
	.align		4
.L_3950:
        /*00fc*/ 	.word	index@(.nv.constant0._ZN10layer_norm22ln_bwd_finalize_kernelINS_22Kernel_traits_finalizeILj768Ef6__halffS2_fjLb0ELj1024ELj4ENS_18Kernel_traits_baseILj768EfS2_fS2_fjLj1024EEEEELb0ELb1EEEvNS_9BwdParamsE)
        /*0100*/ 	.short	0x0210
        /*0102*/ 	.short	0x0128


	//----- nvinfo : EIATTR_SW_WAR
	.align		4
.L_3951:
        /*0104*/ 	.byte	0x04, 0x36
        /*0106*/ 	.short	(.L_3953 - .L_3952)
.L_3952:
        /*0108*/ 	.word	0x00000008
.L_3953:


//--------------------- .nv.info._ZN10layer_norm13ln_bwd_kernelINS_13Kernel_traitsIf6__halffS2_fjLj768ELj1ELj4ELj1ELj16ENS_18Kernel_traits_baseILj768EfS2_fS2_fjLj128EEEEELb1ELb0ELb1ELb1EEEvNS_9BwdParamsE --------------------------
	.section	.nv.info._ZN10layer_norm13ln_bwd_kernelINS_13Kernel_traitsIf6__halffS2_fjLj768ELj1ELj4ELj1ELj16ENS_18Kernel_traits_baseILj768EfS2_fS2_fjLj128EEEEELb1ELb0ELb1ELb1EEEvNS_9BwdParamsE,"",@"SHT_CUDA_INFO"
	.sectionflags	@""
	.align	4


	//----- nvinfo : EIATTR_CUDA_API_VERSION
	.align		4
        /*0000*/ 	.byte	0x04, 0x37
        /*0002*/ 	.short	(.L_3955 - .L_3954)
.L_3954:
        /*0004*/ 	.word	0x00000082


	//----- nvinfo : EIATTR_KPARAM_INFO
	.align		4
.L_3955:
        /*0008*/ 	.byte	0x04, 0x17
        /*000a*/ 	.short	(.L_3957 - .L_3956)
.L_3956:
        /*000c*/ 	.word	0x00000000
        /*0010*/ 	.short	0x0000
        /*0012*/ 	.short	0x0000
        /*0014*/ 	.byte	0x00, 0xf0, 0xa1, 0x04


	//----- nvinfo : EIATTR_SPARSE_MMA_MASK
	.align		4
.L_3957:
        /*0018*/ 	.byte	0x03, 0x50
        /*001a*/ 	.short	0x0000


	//----- nvinfo : EIATTR_MAXREG_COUNT
	.align		4
        /*001c*/ 	.byte	0x03, 0x1b
        /*001e*/ 	.short	0x00ff


	//----- nvinfo : EIATTR_NUM_BARRIERS
	.align		4
        /*0020*/ 	.byte	0x02, 0x4c
        /*0022*/ 	.byte	0x01
	.zero		1


	//----- nvinfo : EIATTR_MERCURY_ISA_VERSION
	.align		4
        /*0024*/ 	.byte	0x03, 0x5f
        /*0026*/ 	.short	0x0101


	//----- nvinfo : EIATTR_COOP_GROUP_MASK_REGIDS
	.align		4
        /*0028*/ 	.byte	0x04, 0x29
        /*002a*/ 	.short	(.L_3959 - .L_3958)


	//   ....[0]....
.L_3958:
        /*002c*/ 	.word	0xffffffff


	//   ....[1]....
        /*0030*/ 	.word	0xffffffff


	//   ....[2]....
        /*0034*/ 	.word	0xffffffff


	//   ....[3]....
        /*0038*/ 	.word	0xffffffff


	//   ....[4]....
        /*003c*/ 	.word	0xffffffff


	//   ....[5]....
        /*0040*/ 	.word	0xffffffff


	//   ....[6]....
        /*0044*/ 	.word	0xffffffff


	//   ....[7]....
        /*0048*/ 	.word	0xffffffff


	//   ....[8]....
        /*004c*/ 	.word	0xffffffff


	//   ....[9]....
        /*0050*/ 	.word	0xffffffff


	//   ....[10]....
        /*0054*/ 	.word	0x05000084


	//   ....[11]....
        /*0058*/ 	.word	0x05000084


	//   ....[12]....
        /*005c*/ 	.word	0x05000084


	//   ....[13]....
        /*0060*/ 	.word	0x05000084


	//   ....[14]....
        /*0064*/ 	.word	0x05000084


	//   ....[15]....
        /*0068*/ 	.word	0x05000084


	//   ....[16]....
        /*006c*/ 	.word	0x05000084


	//   ....[17]....
        /*0070*/ 	.word	0x05000084


	//   ....[18]....
        /*0074*/ 	.word	0x05000084


	//   ....[19]....
        /*0078*/ 	.word	0x05000084


	//----- nvinfo : EIATTR_COOP_GROUP_INSTR_OFFSETS
	.align		4
.L_3959:
        /*007c*/ 	.byte	0x04, 0x28
        /*007e*/ 	.short	(.L_3961 - .L_3960)


	//   ....[0]....
.L_3960:
        /*0080*/ 	.word	0x000017d0


	//   ....[1]....
        /*0084*/ 	.word	0x000017e0


	//   ....[2]....
        /*0088*/ 	.word	0x00001810


	//   ....[3]....
        /*008c*/ 	.word	0x00001820


	//   ....[4]....
        /*0090*/ 	.word	0x00001850


	//   ....[5]....
        /*0094*/ 	.word	0x00001860


	//   ....[6]....
        /*0098*/ 	.word	0x00001890


	//   ....[7]....
        /*009c*/ 	.word	0x000018a0


	//   ....[8]....
        /*00a0*/ 	.word	0x000018d0


	//   ....[9]....
        /*00a4*/ 	.word	0x000018e0


	//   ....[10]....
        /*00a8*/ 	.word	0x00004340


	//   ....[11]....
        /*00ac*/ 	.word	0x000043d0


	//   ....[12]....
        /*00b0*/ 	.word	0x00004440


	//   ....[13]....
        /*00b4*/ 	.word	0x000044a0


	//   ....[14]....
        /*00b8*/ 	.word	0x00004510


	//   ....[15]....
        /*00bc*/ 	.word	0x00004570


	//   ....[16]....
        /*00c0*/ 	.word	0x000045e0


	//   ....[17]....
        /*00c4*/ 	.word	0x00004640


	//   ....[18]....
        /*00c8*/ 	.word	0x000046b0


	//   ....[19]....
        /*00cc*/ 	.word	0x00004700


	//----- nvinfo : EIATTR_EXIT_INSTR_OFFSETS
	.align		4
.L_3961:
        /*00d0*/ 	.byte	0x04, 0x1c
        /*00d2*/ 	.short	(.L_3963 - .L_3962)


	//   ....[0]....
.L_3962:
        /*00d4*/ 	.word	0x000042d0


	//----- nvinfo : EIATTR_MAX_THREADS
	.align		4
.L_3963:
        /*00d8*/ 	.byte	0x04, 0x05
        /*00da*/ 	.short	(.L_3965 - .L_3964)
.L_3964:
        /*00dc*/ 	.word	0x00000080
        /*00e0*/ 	.word	0x00000001
        /*00e4*/ 	.word	0x00000001


	//----- nvinfo : EIATTR_CRS_STACK_SIZE
	.align		4
.L_3965:
        /*00e8*/ 	.byte	0x04, 0x1e
        /*00ea*/ 	.short	(.L_3967 - .L_3966)
.L_3966:
        /*00ec*/ 	.word	0x00000000


	//----- nvinfo : EIATTR_CBANK_PARAM_SIZE
	.align		4
.L_3967:
        /*00f0*/ 	.byte	0x03, 0x19
        /*00f2*/ 	.short	0x0128


	//----- nvinfo : EIATTR_PARAM_CBANK
	.align		4
        /*00f4*/ 	.byte	0x04, 0x0a
        /*00f6*/ 	.short	(.L_3969 - .L_3968)
	.align		4
.L_3968:
        /*00f8*/ 	.word	index@(.nv.constant0._ZN10layer_norm13ln_bwd_kernelINS_13Kernel_traitsIf6__halffS2_fjLj768ELj1ELj4ELj1ELj16ENS_18Kernel_traits_baseILj768EfS2_fS2_fjLj128EEEEELb1ELb0ELb1ELb1EEEvNS_9BwdParamsE)
        /*00fc*/ 	.short	0x0210
        /*00fe*/ 	.short	0x0128


	//----- nvinfo : EIATTR_SW_WAR
	.align		4
.L_3969:
        /*0100*/ 	.byte	0x04, 0x36
        /*0102*/ 	.short	(.L_3971 - .L_3970)
.L_3970:
        /*0104*/ 	.word	0x00000008
.L_3971:


//--------------------- .nv.info._ZN10layer_norm13ln_bwd_kernelINS_13Kernel_traitsIf6__halffS2_fjLj768ELj1ELj4ELj1ELj16ENS_18Kernel_traits_baseILj768EfS2_fS2_fjLj128EEEEELb1ELb1ELb0ELb0EEEvNS_9BwdParamsE --------------------------
	.section	.nv.info._ZN10layer_norm13ln_bwd_kernelINS_13Kernel_traitsIf6__halffS2_fjLj768ELj1ELj4ELj1ELj16ENS_18Kernel_traits_baseILj768EfS2_fS2_fjLj128EEEEELb1ELb1ELb0ELb0EEEvNS_9BwdParamsE,"",@"SHT_CUDA_INFO"
	.sectionflags	@""
	.align	4


	//----- nvinfo : EIATTR_CUDA_API_VERSION
	.align		4
        /*0000*/ 	.byte	0x04, 0x37
        /*0002*/ 	.short	(.L_3973 - .L_3972)
.L_3972:
        /*0004*/ 	.word	0x00000082


	//----- nvinfo : EIATTR_KPARAM_INFO
	.align		4
.L_3973:
        /*0008*/ 	.byte	0x04, 0x17
        /*000a*/ 	.short	(.L_3975 - .L_3974)
.L_3974:
        /*000c*/ 	.word	0x00000000
        /*0010*/ 	.short	0x0000
        /*0012*/ 	.short	0x0000
        /*0014*/ 	.byte	0x00, 0xf0, 0xa1, 0x04


	//----- nvinfo : EIATTR_SPARSE_MMA_MASK
	.align		4
.L_3975:
        /*0018*/ 	.byte	0x03, 0x50
        /*001a*/ 	.short	0x0000


	//----- nvinfo : EIATTR_MAXREG_COUNT
	.align		4
        /*001c*/ 	.byte	0x03, 0x1b
        /*001e*/ 	.short	0x00ff


	//----- nvinfo : EIATTR_NUM_BARRIERS
	.align		4
        /*0020*/ 	.byte	0x02, 0x4c
        /*0022*/ 	.byte	0x01
	.zero		1


	//----- nvinfo : EIATTR_MERCURY_ISA_VERSION
	.align		4
        /*0024*/ 	.byte	0x03, 0x5f
        /*0026*/ 	.short	0x0101


	//----- nvinfo : EIATTR_COOP_GROUP_MASK_REGIDS
	.align		4
        /*0028*/ 	.byte	0x04, 0x29
        /*002a*/ 	.short	(.L_3977 - .L_3976)


	//   ....[0]....
.L_3976:
        /*002c*/ 	.word	0xffffffff


	//   ....[1]....
        /*0030*/ 	.word	0xffffffff


	//   ....[2]....
        /*0034*/ 	.word	0xffffffff


	//   ....[3]....
        /*0038*/ 	.word	0xffffffff


	//   ....[4]....
        /*003c*/ 	.word	0xffffffff


	//   ....[5]....
        /*0040*/ 	.word	0xffffffff


	//   ....[6]....
        /*0044*/ 	.word	0xffffffff


	//   ....[7]....
        /*0048*/ 	.word	0xffffffff


	//   ....[8]....
        /*004c*/ 	.word	0xffffffff


	//   ....[9]....
        /*0050*/ 	.word	0xffffffff


	//   ....[10]....
        /*0054*/ 	.word	0x050000b8


	//   ....[11]....
        /*0058*/ 	.word	0x050000b8


	//   ....[12]....
        /*005c*/ 	.word	0x050000b8


	//   ....[13]....
        /*0060*/ 	.word	0x050000b8


	//   ....[14]....
        /*0064*/ 	.word	0x050000b8


	//   ....[15]....
        /*0068*/ 	.word	0x050000b8


	//   ....[16]....
        /*006c*/ 	.word	0x050000b8


	//   ....[17]....
        /*0070*/ 	.word	0x050000b8


	//   ....[18]....
        /*0074*/ 	.word	0x050000b8


	//   ....[19]....
        /*0078*/ 	.word	0x050000b8


	//----- nvinfo : EIATTR_COOP_GROUP_INSTR_OFFSETS
	.align		4
.L_3977:
        /*007c*/ 	.byte	0x04, 0x28
        /*007e*/ 	.short	(.L_3979 - .L_3978)


	//   ....[0]....
.L_3978:
        /*0080*/ 	.word	0x00001750


	//   ....[1]....
        /*0084*/ 	.word	0x00001760


	//   ....[2]....
        /*0088*/ 	.word	0x00001790


	//   ....[3]....
        /*008c*/ 	.word	0x000017a0


	//   ....[4]....
        /*0090*/ 	.word	0x000017d0


	//   ....[5]....
        /*0094*/ 	.word	0x000017e0


	//   ....[6]....
        /*0098*/ 	.word	0x00001810


	//   ....[7]....
        /*009c*/ 	.word	0x00001820


	//   ....[8]....
        /*00a0*/ 	.word	0x00001850


	//   ....[9]....
        /*00a4*/ 	.word	0x00001860


	//   ....[10]....
        /*00a8*/ 	.word	0x00004530


	//   ....[11]....
        /*00ac*/ 	.word	0x000045d0


	//   ....[12]....
        /*00b0*/ 	.word	0x00004630


	//   ....[13]....
        /*00b4*/ 	.word	0x00004690


	//   ....[14]....
        /*00b8*/ 	.word	0x00004700


	//   ....[15]....
        /*00bc*/ 	.word	0x00004760


	//   ....[16]....
        /*00c0*/ 	.word	0x000047d0


	//   ....[17]....
        /*00c4*/ 	.word	0x00004830


	//   ....[18]....
        /*00c8*/ 	.word	0x000048a0


	//   ....[19]....
        /*00cc*/ 	.word	0x00004900


	//----- nvinfo : EIATTR_EXIT_INSTR_OFFSETS
	.align		4
.L_3979:
        /*00d0*/ 	.byte	0x04, 0x1c
        /*00d2*/ 	.short	(.L_3981 - .L_3980)


	//   ....[0]....
.L_3980:
        /*00d4*/ 	.word	0x00004450


	//   ....[1]....
        /*00d8*/ 	.word	0x000044d0


	//----- nvinfo : EIATTR_MAX_THREADS
	.align		4
.L_3981:
        /*00dc*/ 	.byte	0x04, 0x05
        /*00de*/ 	.short	(.L_3983 - .L_3982)
.L_3982:
        /*00e0*/ 	.word	0x00000080
        /*00e4*/ 	.word	0x00000001
        /*00e8*/ 	.word	0x00000001


	//----- nvinfo : EIATTR_CRS_STACK_SIZE
	.align		4
.L_3983:
        /*00ec*/ 	.byte	0x04, 0x1e
        /*00ee*/ 	.short	(.L_3985 - .L_3984)
.L_3984:
        /*00f0*/ 	.word	0x00000000


	//----- nvinfo : EIATTR_CBANK_PARAM_SIZE
	.align		4
.L_3985:
        /*00f4*/ 	.byte	0x03, 0x19
        /*00f6*/ 	.short	0x0128


	//----- nvinfo : EIATTR_PARAM_CBANK
	.align		4
        /*00f8*/ 	.byte	0x04, 0x0a
        /*00fa*/ 	.short	(.L_3987 - .L_3986)
	.align		4
.L_3986:
        /*00fc*/ 	.word	index@(.nv.constant0._ZN10layer_norm13ln_bwd_kernelINS_13Kernel_traitsIf6__halffS2_fjLj768ELj1ELj4ELj1ELj16ENS_18Kernel_traits_baseILj768EfS2_fS2_fjLj128EEEEELb1ELb1ELb0ELb0EEEvNS_9BwdParamsE)
        /*0100*/ 	.short	0x0210
        /*0102*/ 	.short	0x0128


	//----- nvinfo : EIATTR_SW_WAR
	.align		4
.L_3987:
        /*0104*/ 	.byte	0x04, 0x36
        /*0106*/ 	.short	(.L_3989 - .L_3988)
.L_3988:
        /*0108*/ 	.word	0x00000008
.L_3989:


//--------------------- .nv.info._ZN10layer_norm13ln_bwd_kernelINS_13Kernel_traitsIf6__halffS2_fjLj768ELj1ELj4ELj1ELj16ENS_18Kernel_traits_baseILj768EfS2_fS2_fjLj128EEEEELb1ELb1ELb0ELb1EEEvNS_9BwdParamsE --------------------------
	.section	.nv.info._ZN10layer_norm13ln_bwd_kernelINS_13Kernel_traitsIf6__halffS2_fjLj768ELj1ELj4ELj1ELj16ENS_18Kernel_traits_baseILj768EfS2_fS2_fjLj128EEEEELb1ELb1ELb0ELb1EEEvNS_9BwdParamsE,"",@"SHT_CUDA_INFO"
	.sectionflags	@""
	.align	4


	//----- nvinfo : EIATTR_CUDA_API_VERSION
	.align		4
        /*0000*/ 	.byte	0x04, 0x37
        /*0002*/ 	.short	(.L_3991 - .L_3990)
.L_3990:
        /*0004*/ 	.word	0x00000082


	//----- nvinfo : EIATTR_KPARAM_INFO
	.align		4
.L_3991:
        /*0008*/ 	.byte	0x04, 0x17
        /*000a*/ 	.short	(.L_3993 - .L_3992)
.L_3992:
        /*000c*/ 	.word	0x00000000
        /*0010*/ 	.short	0x0000
        /*0012*/ 	.short	0x0000
        /*0014*/ 	.byte	0x00, 0xf0, 0xa1, 0x04


	//----- nvinfo : EIATTR_SPARSE_MMA_MASK
	.align		4
.L_3993:
        /*0018*/ 	.byte	0x03, 0x50
        /*001a*/ 	.short	0x0000


	//----- nvinfo : EIATTR_MAXREG_COUNT
	.align		4
        /*001c*/ 	.byte	0x03, 0x1b
        /*001e*/ 	.short	0x00ff


	//----- nvinfo : EIATTR_NUM_BARRIERS
	.align		4
        /*0020*/ 	.byte	0x02, 0x4c
        /*0022*/ 	.byte	0x01
	.zero		1


	//----- nvinfo : EIATTR_MERCURY_ISA_VERSION
	.align		4
        /*0024*/ 	.byte	0x03, 0x5f
        /*0026*/ 	.short	0x0101


	//----- nvinfo : EIATTR_COOP_GROUP_MASK_REGIDS
	.align		4
        /*0028*/ 	.byte	0x04, 0x29
        /*002a*/ 	.short	(.L_3995 - .L_3994)


	//   ....[0]....
.L_3994:
        /*002c*/ 	.word	0xffffffff


	//   ....[1]....
        /*0030*/ 	.word	0xffffffff


	//   ....[2]....
        /*0034*/ 	.word	0xffffffff


	//   ....[3]....
        /*0038*/ 	.word	0xffffffff


	//   ....[4]....
        /*003c*/ 	.word	0xffffffff


	//   ....[5]....
        /*0040*/ 	.word	0xffffffff


	//   ....[6]....
        /*0044*/ 	.word	0xffffffff


	//   ....[7]....
        /*0048*/ 	.word	0xffffffff


	//   ....[8]....
        /*004c*/ 	.word	0xffffffff


	//   ....[9]....
        /*0050*/ 	.word	0xffffffff


	//   ....[10]....
        /*0054*/ 	.word	0x05000095


	//   ....[11]....
        /*0058*/ 	.word	0x05000095


	//   ....[12]....
        /*005c*/ 	.word	0x05000095


	//   ....[13]....
        /*0060*/ 	.word	0x05000095


	//   ....[14]....
        /*0064*/ 	.word	0x05000095


	//   ....[15]....
        /*0068*/ 	.word	0x05000095


	//   ....[16]....
        /*006c*/ 	.word	0x05000095


	//   ....[17]....
        /*0070*/ 	.word	0x05000095


	//   ....[18]....
        /*0074*/ 	.word	0x05000095


	//   ....[19]....
        /*0078*/ 	.word	0x05000095


	//----- nvinfo : EIATTR_COOP_GROUP_INSTR_OFFSETS
	.align		4
.L_3995:
        /*007c*/ 	.byte	0x04, 0x28
        /*007e*/ 	.short	(.L_3997 - .L_3996)


	//   ....[0]....
.L_3996:
        /*0080*/ 	.word	0x00001720


	//   ....[1]....
        /*0084*/ 	.word	0x00001730


	//   ....[2]....
        /*0088*/ 	.word	0x00001760


	//   ....[3]....
        /*008c*/ 	.word	0x00001770


	//   ....[4]....
        /*0090*/ 	.word	0x000017a0


	//   ....[5]....
        /*0094*/ 	.word	0x000017b0


	//   ....[6]....
        /*0098*/ 	.word	0x000017e0


	//   ....[7]....
        /*009c*/ 	.word	0x000017f0


	//   ....[8]....
        /*00a0*/ 	.word	0x00001820


	//   ....[9]....
        /*00a4*/ 	.word	0x00001830


	//   ....[10]....
        /*00a8*/ 	.word	0x00004190


	//   ....[11]....
        /*00ac*/ 	.word	0x00004220


	//   ....[12]....
        /*00b0*/ 	.word	0x00004290


	//   ....[13]....
        /*00b4*/ 	.word	0x000042f0


	//   ....[14]....
        /*00b8*/ 	.word	0x00004360


	//   ....[15]....
        /*00bc*/ 	.word	0x000043c0


	//   ....[16]....
        /*00c0*/ 	.word	0x00004430


	//   ....[17]....
        /*00c4*/ 	.word	0x00004490


	//   ....[18]....
        /*00c8*/ 	.word	0x00004500


	//   ....[19]....
        /*00cc*/ 	.word	0x00004560


	//----- nvinfo : EIATTR_EXIT_INSTR_OFFSETS
	.align		4
.L_3997:
        /*00d0*/ 	.byte	0x04, 0x1c
        /*00d2*/ 	.short	(.L_3999 - .L_3998)


	//   ....[0]....
.L_3998:
        /*00d4*/ 	.word	0x00004120


	//----- nvinfo : EIATTR_MAX_THREADS
	.align		4
.L_3999:
        /*00d8*/ 	.byte	0x04, 0x05
        /*00da*/ 	.short	(.L_4001 - .L_4000)
.L_4000:
        /*00dc*/ 	.word	0x00000080
        /*00e0*/ 	.word	0x00000001
        /*00e4*/ 	.word	0x00000001


	//----- nvinfo : EIATTR_CRS_STACK_SIZE
	.align		4
.L_4001:
        /*00e8*/ 	.byte	0x04, 0x1e
        /*00ea*/ 	.short	(.L_4003 - .L_4002)
.L_4002:
        /*00ec*/ 	.word	0x00000000


	//----- nvinfo : EIATTR_CBANK_PARAM_SIZE
	.align		4
.L_4003:
        /*00f0*/ 	.byte	0x03, 0x19
        /*00f2*/ 	.short	0x0128


	//----- nvinfo : EIATTR_PARAM_CBANK
	.align		4
        /*00f4*/ 	.byte	0x04, 0x0a
        /*00f6*/ 	.short	(.L_4005 - .L_4004)
	.align		4
.L_4004:
        /*00f8*/ 	.word	index@(.nv.constant0._ZN10layer_norm13ln_bwd_kernelINS_13Kernel_traitsIf6__halffS2_fjLj768ELj1ELj4ELj1ELj16ENS_18Kernel_traits_baseILj768EfS2_fS2_fjLj128EEEEELb1ELb1ELb0ELb1EEEvNS_9BwdParamsE)
        /*00fc*/ 	.short	0x0210
        /*00fe*/ 	.short	0x0128


	//----- nvinfo : EIATTR_SW_WAR
	.align		4
.L_4005:
        /*0100*/ 	.byte	0x04, 0x36
        /*0102*/ 	.short	(.L_4007 - .L_4006)
.L_4006:
        /*0104*/ 	.word	0x00000008
.L_4007:


//--------------------- .nv.info._ZN10layer_norm22ln_bwd_finalize_kernelINS_22Kernel_traits_finalizeILj768Ef6__halffS2_fjLb1ELj1024ELj4ENS_18Kernel_traits_baseILj768EfS2_fS2_fjLj1024EEEEELb1ELb0EEEvNS_9BwdParamsE --------------------------
	.section	.nv.info._ZN10layer_norm22ln_bwd_finalize_kernelINS_22Kernel_traits_finalizeILj768Ef6__halffS2_fjLb1ELj1024ELj4ENS_18Kernel_traits_baseILj768EfS2_fS2_fjLj1024EEEEELb1ELb0EEEvNS_9BwdParamsE,"",@"SHT_CUDA_INFO"
	.sectionflags	@""
	.align	4


	//----- nvinfo : EIATTR_CUDA_API_VERSION
	.align		4
        /*0000*/ 	.byte	0x04, 0x37
        /*0002*/ 	.short	(.L_4009 - .L_4008)
.L_4008:
        /*0004*/ 	.word	0x00000082


	//----- nvinfo : EIATTR_KPARAM_INFO
	.align		4
.L_4009:
        /*0008*/ 	.byte	0x04, 0x17
        /*000a*/ 	.short	(.L_4011 - .L_4010)
.L_4010:
        /*000c*/ 	.word	0x00000000
        /*0010*/ 	.short	0x0000
        /*0012*/ 	.short	0x0000
        /*0014*/ 	.byte	0x00, 0xf0, 0xa1, 0x04


	//----- nvinfo : EIATTR_SPARSE_MMA_MASK
	.align		4
.L_4011:
        /*0018*/ 	.byte	0x03, 0x50
        /*001a*/ 	.short	0x0000


	//----- nvinfo : EIATTR_MAXREG_COUNT
	.align		4
        /*001c*/ 	.byte	0x03, 0x1b
        /*001e*/ 	.short	0x0040


	//----- nvinfo : EIATTR_NUM_BARRIERS
	.align		4
        /*0020*/ 	.byte	0x02, 0x4c
        /*0022*/ 	.byte	0x01
	.zero		1


	//----- nvinfo : EIATTR_MERCURY_ISA_VERSION
	.align		4
        /*0024*/ 	.byte	0x03, 0x5f
        /*0026*/ 	.short	0x0101


	//----- nvinfo : EIATTR_COOP_GROUP_MASK_REGIDS
	.align		4
        /*0028*/ 	.byte	0x04, 0x29
        /*002a*/ 	.short	(.L_4013 - .L_4012)


	//   ....[0]....
.L_4012:
        /*002c*/ 	.word	0xffffffff


	//   ....[1]....
        /*0030*/ 	.word	0xffffffff


	//   ....[2]....
        /*0034*/ 	.word	0xffffffff


	//   ....[3]....
        /*0038*/ 	.word	0xffffffff


	//   ....[4]....
        /*003c*/ 	.word	0xffffffff


	//   ....[5]....
        /*0040*/ 	.word	0xffffffff


	//   ....[6]....
        /*0044*/ 	.word	0xffffffff


	//   ....[7]....
        /*0048*/ 	.word	0xffffffff


	//   ....[8]....
        /*004c*/ 	.word	0xffffffff


	//   ....[9]....
        /*0050*/ 	.word	0xffffffff


	//   ....[10]....
        /*0054*/ 	.word	0xffffffff


	//   ....[11]....
        /*0058*/ 	.word	0xffffffff


	//   ....[12]....
        /*005c*/ 	.word	0xffffffff


	//   ....[13]....
        /*0060*/ 	.word	0xffffffff


	//   ....[14]....
        /*0064*/ 	.word	0xffffffff


	//   ....[15]....
        /*0068*/ 	.word	0x05000014


	//   ....[16]....
        /*006c*/ 	.word	0x05000014


	//   ....[17]....
        /*0070*/ 	.word	0x05000014


	//   ....[18]....
        /*0074*/ 	.word	0x05000014


	//   ....[19]....
        /*0078*/ 	.word	0x05000014


	//   ....[20]....
        /*007c*/ 	.word	0x05000014


	//   ....[21]....
        /*0080*/ 	.word	0x05000014


	//   ....[22]....
        /*0084*/ 	.word	0x05000014


	//   ....[23]....
        /*0088*/ 	.word	0x05000014


	//   ....[24]....
        /*008c*/ 	.word	0x05000014


	//   ....[25]....
        /*0090*/ 	.word	0x05000014


	//   ....[26]....
        /*0094*/ 	.word	0x05000014


	//   ....[27]....
        /*0098*/ 	.word	0x05000014


	//   ....[28]....
        /*009c*/ 	.word	0x05000014


	//   ....[29]....
        /*00a0*/ 	.word	0x05000014


	//----- nvinfo : EIATTR_COOP_GROUP_INSTR_OFFSETS
	.align		4
.L_4013:
        /*00a4*/ 	.byte	0x04, 0x28
        /*00a6*/ 	.short	(.L_4015 - .L_4014)


	//   ....[0]....
.L_4014:
        /*00a8*/ 	.word	0x00000ad0


	//   ....[1]....
        /*00ac*/ 	.word	0x00000ae0


	//   ....[2]....
        /*00b0*/ 	.word	0x00000af0


	//   ....[3]....
        /*00b4*/ 	.word	0x00000b20


	//   ....[4]....
        /*00b8*/ 	.word	0x00000b40


	//   ....[5]....
        /*00bc*/ 	.word	0x00000b50


	//   ....[6]....
        /*00c0*/ 	.word	0x00000b90


	//   ....[7]....
        /*00c4*/ 	.word	0x00000ba0


	//   ....[8]....
        /*00c8*/ 	.word	0x00000bb0


	//   ....[9]....
        /*00cc*/ 	.word	0x00000be0


	//   ....[10]....
        /*00d0*/ 	.word	0x00000c00


	//   ....[11]....
        /*00d4*/ 	.word	0x00000c10


	//   ....[12]....
        /*00d8*/ 	.word	0x00000c40


	//   ....[13]....
        /*00dc*/ 	.word	0x00000c60


	//   ....[14]....
        /*00e0*/ 	.word	0x00000c70


	//   ....[15]....
        /*00e4*/ 	.word	0x00000ef0


	//   ....[16]....
        /*00e8*/ 	.word	0x00000f60


	//   ....[17]....
        /*00ec*/ 	.word	0x00000fd0


	//   ....[18]....
        /*00f0*/ 	.word	0x00001040


	//   ....[19]....
        /*00f4*/ 	.word	0x000010b0


	//   ....[20]....
        /*00f8*/ 	.word	0x00001110


	//   ....[21]....
        /*00fc*/ 	.word	0x00001180


	//   ....[22]....
        /*0100*/ 	.word	0x000011f0


	//   ....[23]....
        /*0104*/ 	.word	0x00001260


	//   ....[24]....
        /*0108*/ 	.word	0x000012d0


	//   ....[25]....
        /*010c*/ 	.word	0x00001330


	//   ....[26]....
        /*0110*/ 	.word	0x000013a0


	//   ....[27]....
        /*0114*/ 	.word	0x00001410


	//   ....[28]....
        /*0118*/ 	.word	0x00001480


	//   ....[29]....
        /*011c*/ 	.word	0x000014f0


	//----- nvinfo : EIATTR_EXIT_INSTR_OFFSETS
	.align		4
.L_4015:
        /*0120*/ 	.byte	0x04, 0x1c
        /*0122*/ 	.short	(.L_4017 - .L_4016)


	//   ....[0]....
.L_4016:
        /*0124*/ 	.word	0x00000070


	//   ....[1]....
        /*0128*/ 	.word	0x00000e90


	//----- nvinfo : EIATTR_MAX_THREADS
	.align		4
.L_4017:
        /*012c*/ 	.byte	0x04, 0x05
        /*012e*/ 	.short	(.L_4019 - .L_4018)
.L_4018:
        /*0130*/ 	.word	0x00000400
        /*0134*/ 	.word	0x00000001
        /*0138*/ 	.word	0x00000001


	//----- nvinfo : EIATTR_CRS_STACK_SIZE
	.align		4
.L_4019:
        /*013c*/ 	.byte	0x04, 0x1e
        /*013e*/ 	.short	(.L_4021 - .L_4020)
.L_4020:
        /*0140*/ 	.word	0x00000000


	//----- nvinfo : EIATTR_CBANK_PARAM_SIZE
	.align		4
.L_4021:
        /*0144*/ 	.byte	0x03, 0x19
        /*0146*/ 	.short	0x0128


	//----- nvinfo : EIATTR_PARAM_CBANK
	.align		4
        /*0148*/ 	.byte	0x04, 0x0a
        /*014a*/ 	.short	(.L_4023 - .L_4022)
	.align		4
.L_4022:
        /*014c*/ 	.word	index@(.nv.constant0._ZN10layer_norm22ln_bwd_finalize_kernelINS_22Kernel_traits_finalizeILj768Ef6__halffS2_fjLb1ELj1024ELj4ENS_18Kernel_traits_baseILj768EfS2_fS2_fjLj1024EEEEELb1ELb0EEEvNS_9BwdParamsE)
        /*0150*/ 	.short	0x0210
        /*0152*/ 	.short	0x0128


	//----- nvinfo : EIATTR_SW_WAR
	.align		4
.L_4023:
        /*0154*/ 	.byte	0x04, 0x36
        /*0156*/ 	.short	(.L_4025 - .L_4024)
.L_4024:
        /*0158*/ 	.word	0x00000008
.L_4025:


//--------------------- .nv.info._ZN10layer_norm13ln_bwd_kernelINS_13Kernel_traitsIf6__halffS2_fjLj768ELj1ELj4ELj1ELj16ENS_18Kernel_traits_baseILj768EfS2_fS2_fjLj128EEEEELb1ELb1ELb1ELb0EEEvNS_9BwdParamsE --------------------------
	.section	.nv.info._ZN10layer_norm13ln_bwd_kernelINS_13Kernel_traitsIf6__halffS2_fjLj768ELj1ELj4ELj1ELj16ENS_18Kernel_traits_baseILj768EfS2_fS2_fjLj128EEEEELb1ELb1ELb1ELb0EEEvNS_9BwdParamsE,"",@"SHT_CUDA_INFO"
	.sectionflags	@""
	.align	4


	//----- nvinfo : EIATTR_CUDA_API_VERSION
	.align		4
        /*0000*/ 	.byte	0x04, 0x37
        /*0002*/ 	.short	(.L_4027 - .L_4026)
.L_4026:
        /*0004*/ 	.word	0x00000082


	//----- nvinfo : EIATTR_KPARAM_INFO
	.align		4
.L_4027:
        /*0008*/ 	.byte	0x04, 0x17
        /*000a*/ 	.short	(.L_4029 - .L_4028)
.L_4028:
        /*000c*/ 	.word	0x00000000
        /*0010*/ 	.short	0x0000
        /*0012*/ 	.short	0x0000
        /*0014*/ 	.byte	0x00, 0xf0, 0xa1, 0x04


	//----- nvinfo : EIATTR_SPARSE_MMA_MASK
	.align		4
.L_4029:
        /*0018*/ 	.byte	0x03, 0x50
        /*001a*/ 	.short	0x0000


	//----- nvinfo : EIATTR_MAXREG_COUNT
	.align		4
        /*001c*/ 	.byte	0x03, 0x1b
        /*001e*/ 	.short	0x00ff


	//----- nvinfo : EIATTR_NUM_BARRIERS
	.align		4
        /*0020*/ 	.byte	0x02, 0x4c
        /*0022*/ 	.byte	0x01
	.zero		1


	//----- nvinfo : EIATTR_MERCURY_ISA_VERSION
	.align		4
        /*0024*/ 	.byte	0x03, 0x5f
        /*0026*/ 	.short	0x0101


	//----- nvinfo : EIATTR_COOP_GROUP_MASK_REGIDS
	.align		4
        /*0028*/ 	.byte	0x04, 0x29
        /*002a*/ 	.short	(.L_4031 - .L_4030)


	//   ....[0]....
.L_4030:
        /*002c*/ 	.word	0xffffffff


	//   ....[1]....
        /*0030*/ 	.word	0xffffffff


	//   ....[2]....
        /*0034*/ 	.word	0xffffffff


	//   ....[3]....
        /*0038*/ 	.word	0xffffffff


	//   ....[4]....
        /*003c*/ 	.word	0xffffffff


	//   ....[5]....
        /*0040*/ 	.word	0xffffffff


	//   ....[6]....
        /*0044*/ 	.word	0xffffffff


	//   ....[7]....
        /*0048*/ 	.word	0xffffffff


	//   ....[8]....
        /*004c*/ 	.word	0xffffffff


	//   ....[9]....
        /*0050*/ 	.word	0xffffffff


	//   ....[10]....
        /*0054*/ 	.word	0x050000bc


	//   ....[11]....
        /*0058*/ 	.word	0x050000bc


	//   ....[12]....
        /*005c*/ 	.word	0x050000bc


	//   ....[13]....
        /*0060*/ 	.word	0x050000bc


	//   ....[14]....
        /*0064*/ 	.word	0x050000bc


	//   ....[15]....
        /*0068*/ 	.word	0x050000bc


	//   ....[16]....
        /*006c*/ 	.word	0x050000bc


	//   ....[17]....
        /*0070*/ 	.word	0x050000bc


	//   ....[18]....
        /*0074*/ 	.word	0x050000bc


	//   ....[19]....
        /*0078*/ 	.word	0x050000bc


	//----- nvinfo : EIATTR_COOP_GROUP_INSTR_OFFSETS
	.align		4
.L_4031:
        /*007c*/ 	.byte	0x04, 0x28
        /*007e*/ 	.short	(.L_4033 - .L_4032)


	//   ....[0]....
.L_4032:
        /*0080*/ 	.word	0x00001ab0


	//   ....[1]....
        /*0084*/ 	.word	0x00001ac0


	//   ....[2]....
        /*0088*/ 	.word	0x00001af0


	//   ....[3]....
        /*008c*/ 	.word	0x00001b00


	//   ....[4]....
        /*0090*/ 	.word	0x00001b30


	//   ....[5]....
        /*0094*/ 	.word	0x00001b40


	//   ....[6]....
        /*0098*/ 	.word	0x00001b70


	//   ....[7]....
        /*009c*/ 	.word	0x00001b80


	//   ....[8]....
        /*00a0*/ 	.word	0x00001bb0


	//   ....[9]....
        /*00a4*/ 	.word	0x00001bc0


	//   ....[10]....
        /*00a8*/ 	.word	0x00005f60


	//   ....[11]....
        /*00ac*/ 	.word	0x00006000


	//   ....[12]....
        /*00b0*/ 	.word	0x00006060


	//   ....[13]....
        /*00b4*/ 	.word	0x000060c0


	//   ....[14]....
        /*00b8*/ 	.word	0x00006130


	//   ....[15]....
        /*00bc*/ 	.word	0x00006190


	//   ....[16]....
        /*00c0*/ 	.word	0x00006200


	//   ....[17]....
        /*00c4*/ 	.word	0x00006260


	//   ....[18]....
        /*00c8*/ 	.word	0x000062d0


	//   ....[19]....
        /*00cc*/ 	.word	0x00006330


	//----- nvinfo : EIATTR_EXIT_INSTR_OFFSETS
	.align		4
.L_4033:
        /*00d0*/ 	.byte	0x04, 0x1c
        /*00d2*/ 	.short	(.L_4035 - .L_4034)


	//   ....[0]....
.L_4034:
        /*00d4*/ 	.word	0x00005e80


	//   ....[1]....
        /*00d8*/ 	.word	0x00005f00


	//----- nvinfo : EIATTR_MAX_THREADS
	.align		4
.L_4035:
        /*00dc*/ 	.byte	0x04, 0x05
        /*00de*/ 	.short	(.L_4037 - .L_4036)
.L_4036:
        /*00e0*/ 	.word	0x00000080
        /*00e4*/ 	.word	0x00000001
        /*00e8*/ 	.word	0x00000001


	//----- nvinfo : EIATTR_CRS_STACK_SIZE
	.align		4
.L_4037:
        /*00ec*/ 	.byte	0x04, 0x1e
        /*00ee*/ 	.short	(.L_4039 - .L_4038)
.L_4038:
        /*00f0*/ 	.word	0x00000000


	//----- nvinfo : EIATTR_CBANK_PARAM_SIZE
	.align		4
.L_4039:
        /*00f4*/ 	.byte	0x03, 0x19
        /*00f6*/ 	.short	0x0128


	//----- nvinfo : EIATTR_PARAM_CBANK
	.align		4
        /*00f8*/ 	.byte	0x04, 0x0a
        /*00fa*/ 	.short	(.L_4041 - .L_4040)
	.align		4
.L_4040:
        /*00fc*/ 	.word	index@(.nv.constant0._ZN10layer_norm13ln_bwd_kernelINS_13Kernel_traitsIf6__halffS2_fjLj768ELj1ELj4ELj1ELj16ENS_18Kernel_traits_baseILj768EfS2_fS2_fjLj128EEEEELb1ELb1ELb1ELb0EEEvNS_9BwdParamsE)
        /*0100*/ 	.short	0x0210
        /*0102*/ 	.short	0x0128


	//----- nvinfo : EIATTR_SW_WAR
	.align		4
.L_4041:
        /*0104*/ 	.byte	0x04, 0x36
        /*0106*/ 	.short	(.L_4043 - .L_4042)
.L_4042:
        /*0108*/ 	.word	0x00000008
.L_4043:


//--------------------- .nv.info._ZN10layer_norm22ln_bwd_finalize_kernelINS_22Kernel_traits_finalizeILj768Ef6__halffS2_fjLb1ELj1024ELj4ENS_18Kernel_traits_baseILj768EfS2_fS2_fjLj1024EEEEELb1ELb1EEEvNS_9BwdParamsE --------------------------
	.section	.nv.info._ZN10layer_norm22ln_bwd_finalize_kernelINS_22Kernel_traits_finalizeILj768Ef6__halffS2_fjLb1ELj1024ELj4ENS_18Kernel_traits_baseILj768EfS2_fS2_fjLj1024EEEEELb1ELb1EEEvNS_9BwdParamsE,"",@"SHT_CUDA_INFO"
	.sectionflags	@""
	.align	4


	//----- nvinfo : EIATTR_CUDA_API_VERSION
	.align		4
        /*0000*/ 	.byte	0x04, 0x37
        /*0002*/ 	.short	(.L_4045 - .L_4044)
.L_4044:
        /*0004*/ 	.word	0x00000082


	//----- nvinfo : EIATTR_KPARAM_INFO
	.align		4
.L_4045:
        /*0008*/ 	.byte	0x04, 0x17
        /*000a*/ 	.short	(.L_4047 - .L_4046)
.L_4046:
        /*000c*/ 	.word	0x00000000
        /*0010*/ 	.short	0x0000
        /*0012*/ 	.short	0x0000
        /*0014*/ 	.byte	0x00, 0xf0, 0xa1, 0x04


	//----- nvinfo : EIATTR_SPARSE_MMA_MASK
	.align		4
.L_4047:
        /*0018*/ 	.byte	0x03, 0x50
        /*001a*/ 	.short	0x0000


	//----- nvinfo : EIATTR_MAXREG_COUNT
	.align		4
        /*001c*/ 	.byte	0x03, 0x1b
        /*001e*/ 	.short	0x0040


	//----- nvinfo : EIATTR_NUM_BARRIERS
	.align		4
        /*0020*/ 	.byte	0x02, 0x4c
        /*0022*/ 	.byte	0x01
	.zero		1


	//----- nvinfo : EIATTR_MERCURY_ISA_VERSION
	.align		4
        /*0024*/ 	.byte	0x03, 0x5f
        /*0026*/ 	.short	0x0101


	//----- nvinfo : EIATTR_COOP_GROUP_MASK_REGIDS
	.align		4
        /*0028*/ 	.byte	0x04, 0x29
        /*002a*/ 	.short	(.L_4049 - .L_4048)


	//   ....[0]....
.L_4048:
        /*002c*/ 	.word	0xffffffff


	//   ....[1]....
        /*0030*/ 	.word	0xffffffff


	//   ....[2]....
        /*0034*/ 	.word	0xffffffff


	//   ....[3]....
        /*0038*/ 	.word	0xffffffff


	//   ....[4]....
        /*003c*/ 	.word	0xffffffff


	//   ....[5]....
        /*0040*/ 	.word	0xffffffff


	//   ....[6]....
        /*0044*/ 	.word	0xffffffff


	//   ....[7]....
        /*0048*/ 	.word	0xffffffff


	//   ....[8]....
        /*004c*/ 	.word	0xffffffff


	//   ....[9]....
        /*0050*/ 	.word	0xffffffff


	//   ....[10]....
        /*0054*/ 	.word	0xffffffff


	//   ....[11]....
        /*0058*/ 	.word	0xffffffff


	//   ....[12]....
        /*005c*/ 	.word	0xffffffff


	//   ....[13]....
        /*0060*/ 	.word	0xffffffff


	//   ....[14]....
        /*0064*/ 	.word	0xffffffff


	//   ....[15]....
        /*0068*/ 	.word	0x05000014


	//   ....[16]....
        /*006c*/ 	.word	0x05000014


	//   ....[17]....
        /*0070*/ 	.word	0x05000014


	//   ....[18]....
        /*0074*/ 	.word	0x05000014


	//   ....[19]....
        /*0078*/ 	.word	0x05000014


	//   ....[20]....
        /*007c*/ 	.word	0x05000014


	//   ....[21]....
        /*0080*/ 	.word	0x05000014


	//   ....[22]....
        /*0084*/ 	.word	0x05000014


	//   ....[23]....
        /*0088*/ 	.word	0x05000014


	//   ....[24]....
        /*008c*/ 	.word	0x05000014


	//   ....[25]....
        /*0090*/ 	.word	0x05000014


	//   ....[26]....
        /*0094*/ 	.word	0x05000014


	//   ....[27]....
        /*0098*/ 	.word	0x05000014


	//   ....[28]....
        /*009c*/ 	.word	0x05000014


	//   ....[29]....
        /*00a0*/ 	.word	0x05000014


	//----- nvinfo : EIATTR_COOP_GROUP_INSTR_OFFSETS
	.align		4
.L_4049:
        /*00a4*/ 	.byte	0x04, 0x28
        /*00a6*/ 	.short	(.L_4051 - .L_4050)


	//   ....[0]....
.L_4050:
        /*00a8*/ 	.word	0x00000ab0


	//   ....[1]....
        /*00ac*/ 	.word	0x00000ac0


	//   ....[2]....
        /*00b0*/ 	.word	0x00000ad0


	//   ....[3]....
        /*00b4*/ 	.word	0x00000b00


	//   ....[4]....
        /*00b8*/ 	.word	0x00000b20


	//   ....[5]....
        /*00bc*/ 	.word	0x00000b30


	//   ....[6]....
        /*00c0*/ 	.word	0x00000b60


	//   ....[7]....
        /*00c4*/ 	.word	0x00000b80


	//   ....[8]....
        /*00c8*/ 	.word	0x00000b90


	//   ....[9]....
        /*00cc*/ 	.word	0x00000bc0


	//   ....[10]....
        /*00d0*/ 	.word	0x00000be0


	//   ....[11]....
        /*00d4*/ 	.word	0x00000bf0


	//   ....[12]....
        /*00d8*/ 	.word	0x00000c20


	//   ....[13]....
        /*00dc*/ 	.word	0x00000c40


	//   ....[14]....
        /*00e0*/ 	.word	0x00000c50


	//   ....[15]....
        /*00e4*/ 	.word	0x00000eb0


	//   ....[16]....
        /*00e8*/ 	.word	0x00000f20


	//   ....[17]....
        /*00ec*/ 	.word	0x00000f90


	//   ....[18]....
        /*00f0*/ 	.word	0x00001000


	//   ....[19]....
        /*00f4*/ 	.word	0x00001070


	//   ....[20]....
        /*00f8*/ 	.word	0x000010d0


	//   ....[21]....
        /*00fc*/ 	.word	0x00001140


	//   ....[22]....
        /*0100*/ 	.word	0x000011b0


	//   ....[23]....
        /*0104*/ 	.word	0x00001220


	//   ....[24]....
        /*0108*/ 	.word	0x00001290


	//   ....[25]....
        /*010c*/ 	.word	0x000012f0


	//   ....[26]....
        /*0110*/ 	.word	0x00001360


	//   ....[27]....
        /*0114*/ 	.word	0x000013d0


	//   ....[28]....
        /*0118*/ 	.word	0x00001440


	//   ....[29]....
        /*011c*/ 	.word	0x000014b0


	//----- nvinfo : EIATTR_EXIT_INSTR_OFFSETS
	.align		4
.L_4051:
        /*0120*/ 	.byte	0x04, 0x1c
        /*0122*/ 	.short	(.L_4053 - .L_4052)


	//   ....[0]....
.L_4052:
        /*0124*/ 	.word	0x00000070


	//   ....[1]....
        /*0128*/ 	.word	0x00000e50


	//----- nvinfo : EIATTR_MAX_THREADS
	.align		4
.L_4053:
        /*012c*/ 	.byte	0x04, 0x05
        /*012e*/ 	.short	(.L_4055 - .L_4054)
.L_4054:
        /*0130*/ 	.word	0x00000400
        /*0134*/ 	.word	0x00000001
        /*0138*/ 	.word	0x00000001


	//----- nvinfo : EIATTR_CRS_STACK_SIZE
	.align		4
.L_4055:
        /*013c*/ 	.byte	0x04, 0x1e
        /*013e*/ 	.short	(.L_4057 - .L_4056)
.L_4056:
        /*0140*/ 	.word	0x00000000


	//----- nvinfo : EIATTR_CBANK_PARAM_SIZE
	.align		4
.L_4057:
        /*0144*/ 	.byte	0x03, 0x19
        /*0146*/ 	.short	0x0128


	//----- nvinfo : EIATTR_PARAM_CBANK
	.align		4
        /*0148*/ 	.byte	0x04, 0x0a
        /*014a*/ 	.short	(.L_4059 - .L_4058)
	.align		4
.L_4058:
        /*014c*/ 	.word	index@(.nv.constant0._ZN10layer_norm22ln_bwd_finalize_kernelINS_22Kernel_traits_finalizeILj768Ef6__halffS2_fjLb1ELj1024ELj4ENS_18Kernel_traits_baseILj768EfS2_fS2_fjLj1024EEEEELb1ELb1EEEvNS_9BwdParamsE)
        /*0150*/ 	.short	0x0210
        /*0152*/ 	.short	0x0128


	//----- nvinfo : EIATTR_SW_WAR
	.align		4
.L_4059:
        /*0154*/ 	.byte	0x04, 0x36
        /*0156*/ 	.short	(.L_4061 - .L_4060)
.L_4060:
        /*0158*/ 	.word	0x00000008
.L_4061:


//--------------------- .nv.info._ZN10layer_norm13ln_bwd_kernelINS_13Kernel_traitsIf6__halffS2_fjLj768ELj1ELj4ELj1ELj16ENS_18Kernel_traits_baseILj768EfS2_fS2_fjLj128EEEEELb1ELb1ELb1ELb1EEEvNS_9BwdParamsE --------------------------
	.section	.nv.info._ZN10layer_norm13ln_bwd_kernelINS_13Kernel_traitsIf6__halffS2_fjLj768ELj1ELj4ELj1ELj16ENS_18Kernel_traits_baseILj768EfS2_fS2_fjLj128EEEEELb1ELb1ELb1ELb1EEEvNS_9BwdParamsE,"",@"SHT_CUDA_INFO"
	.sectionflags	@""
	.align	4


	//----- nvinfo : EIATTR_CUDA_API_VERSION
	.align		4
        /*0000*/ 	.byte	0x04, 0x37
        /*0002*/ 	.short	(.L_4063 - .L_4062)
.L_4062:
        /*0004*/ 	.word	0x00000082


	//----- nvinfo : EIATTR_KPARAM_INFO
	.align		4
.L_4063:
        /*0008*/ 	.byte	0x04, 0x17
        /*000a*/ 	.short	(.L_4065 - .L_4064)
.L_4064:
        /*000c*/ 	.word	0x00000000
        /*0010*/ 	.short	0x0000
        /*0012*/ 	.short	0x0000
        /*0014*/ 	.byte	0x00, 0xf0, 0xa1, 0x04


	//----- nvinfo : EIATTR_SPARSE_MMA_MASK
	.align		4
.L_4065:
        /*0018*/ 	.byte	0x03, 0x50
        /*001a*/ 	.short	0x0000


	//----- nvinfo : EIATTR_MAXREG_COUNT
	.align		4
        /*001c*/ 	.byte	0x03, 0x1b
        /*001e*/ 	.short	0x00ff


	//----- nvinfo : EIATTR_NUM_BARRIERS
	.align		4
        /*0020*/ 	.byte	0x02, 0x4c
        /*0022*/ 	.byte	0x01
	.zero		1


	//----- nvinfo : EIATTR_MERCURY_ISA_VERSION
	.align		4
        /*0024*/ 	.byte	0x03, 0x5f
        /*0026*/ 	.short	0x0101


	//----- nvinfo : EIATTR_COOP_GROUP_MASK_REGIDS
	.align		4
        /*0028*/ 	.byte	0x04, 0x29
        /*002a*/ 	.short	(.L_4067 - .L_4066)


	//   ....[0]....
.L_4066:
        /*002c*/ 	.word	0xffffffff


	//   ....[1]....
        /*0030*/ 	.word	0xffffffff


	//   ....[2]....
        /*0034*/ 	.word	0xffffffff


	//   ....[3]....
        /*0038*/ 	.word	0xffffffff


	//   ....[4]....
        /*003c*/ 	.word	0xffffffff


	//   ....[5]....
        /*0040*/ 	.word	0xffffffff


	//   ....[6]....
        /*0044*/ 	.word	0xffffffff


	//   ....[7]....
        /*0048*/ 	.word	0xffffffff


	//   ....[8]....
        /*004c*/ 	.word	0xffffffff


	//   ....[9]....
        /*0050*/ 	.word	0xffffffff


	//   ....[10]....
        /*0054*/ 	.word	0x050000f2


	//   ....[11]....
        /*0058*/ 	.word	0x050000f2


	//   ....[12]....
        /*005c*/ 	.word	0x050000f2


	//   ....[13]....
        /*0060*/ 	.word	0x050000f2


	//   ....[14]....
        /*0064*/ 	.word	0x050000f2


	//   ....[15]....
        /*0068*/ 	.word	0x050000f2


	//   ....[16]....
        /*006c*/ 	.word	0x050000f2


	//   ....[17]....
        /*0070*/ 	.word	0x050000f2


	//   ....[18]....
        /*0074*/ 	.word	0x050000f2


	//   ....[19]....
        /*0078*/ 	.word	0x050000f2


	//----- nvinfo : EIATTR_COOP_GROUP_INSTR_OFFSETS
	.align		4
.L_4067:
        /*007c*/ 	.byte	0x04, 0x28
        /*007e*/ 	.short	(.L_4069 - .L_4068)


	//   ....[0]....
.L_4068:
        /*0080*/ 	.word	0x000019f0


	//   ....[1]....
        /*0084*/ 	.word	0x00001a00


	//   ....[2]....
        /*0088*/ 	.word	0x00001a30


	//   ....[3]....
        /*008c*/ 	.word	0x00001a40


	//   ....[4]....
        /*0090*/ 	.word	0x00001a70


	//   ....[5]....
        /*0094*/ 	.word	0x00001a80


	//   ....[6]....
        /*0098*/ 	.word	0x00001ab0


	//   ....[7]....
        /*009c*/ 	.word	0x00001ac0


	//   ....[8]....
        /*00a0*/ 	.word	0x00001af0


	//   ....[9]....
        /*00a4*/ 	.word	0x00001b00


	//   ....[10]....
        /*00a8*/ 	.word	0x000057d0


	//   ....[11]....
        /*00ac*/ 	.word	0x00005860


	//   ....[12]....
        /*00b0*/ 	.word	0x000058d0


	//   ....[13]....
        /*00b4*/ 	.word	0x00005930


	//   ....[14]....
        /*00b8*/ 	.word	0x000059a0


	//   ....[15]....
        /*00bc*/ 	.word	0x00005a00


	//   ....[16]....
        /*00c0*/ 	.word	0x00005a70


	//   ....[17]....
        /*00c4*/ 	.word	0x00005ad0


	//   ....[18]....
        /*00c8*/ 	.word	0x00005b40


	//   ....[19]....
        /*00cc*/ 	.word	0x00005ba0


	//----- nvinfo : EIATTR_EXIT_INSTR_OFFSETS
	.align		4
.L_4069:
        /*00d0*/ 	.byte	0x04, 0x1c
        /*00d2*/ 	.short	(.L_4071 - .L_4070)


	//   ....[0]....
.L_4070:
        /*00d4*/ 	.word	0x00005760


	//----- nvinfo : EIATTR_MAX_THREADS
	.align		4
.L_4071:
        /*00d8*/ 	.byte	0x04, 0x05
        /*00da*/ 	.short	(.L_4073 - .L_4072)
.L_4072:
        /*00dc*/ 	.word	0x00000080
        /*00e0*/ 	.word	0x00000001
        /*00e4*/ 	.word	0x00000001


	//----- nvinfo : EIATTR_CRS_STACK_SIZE
	.align		4
.L_4073:
        /*00e8*/ 	.byte	0x04, 0x1e
        /*00ea*/ 	.short	(.L_4075 - .L_4074)
.L_4074:
        /*00ec*/ 	.word	0x00000000


	//----- nvinfo : EIATTR_CBANK_PARAM_SIZE
	.align		4
.L_4075:
        /*00f0*/ 	.byte	0x03, 0x19
        /*00f2*/ 	.short	0x0128


	//----- nvinfo : EIATTR_PARAM_CBANK
	.align		4
        /*00f4*/ 	.byte	0x04, 0x0a
        /*00f6*/ 	.short	(.L_4077 - .L_4076)
	.align		4
.L_4076:
        /*00f8*/ 	.word	index@(.nv.constant0._ZN10layer_norm13ln_bwd_kernelINS_13Kernel_traitsIf6__halffS2_fjLj768ELj1ELj4ELj1ELj16ENS_18Kernel_traits_baseILj768EfS2_fS2_fjLj128EEEEELb1ELb1ELb1ELb1EEEvNS_9BwdParamsE)
        /*00fc*/ 	.short	0x0210
        /*00fe*/ 	.short	0x0128


	//----- nvinfo : EIATTR_SW_WAR
	.align		4
.L_4077:
        /*0100*/ 	.byte	0x04, 0x36
        /*0102*/ 	.short	(.L_4079 - .L_4078)
.L_4078:
        /*0104*/ 	.word	0x00000008
.L_4079:


//--------------------- .nv.info._ZN10layer_norm13ln_bwd_kernelINS_13Kernel_traitsI6__halfffffjLj768ELj1ELj4ELj1ELj16ENS_18Kernel_traits_baseILj768ES2_ffffjLj128EEEEELb0ELb0ELb0ELb0EEEvNS_9BwdParamsE --------------------------
	.section	.nv.info._ZN10layer_norm13ln_bwd_kernelINS_13Kernel_traitsI6__halfffffjLj768ELj1ELj4ELj1ELj16ENS_18Kernel_traits_baseILj768ES2_ffffjLj128EEEEELb0ELb0ELb0ELb0EEEvNS_9BwdParamsE,"",@"SHT_CUDA_INFO"
	.sectionflags	@""
	.align	4


	//----- nvinfo : EIATTR_CUDA_API_VERSION
	.align		4
        /*0000*/ 	.byte	0x04, 0x37
        /*0002*/ 	.short	(.L_4081 - .L_4080)
.L_4080:
        /*0004*/ 	.word	0x00000082


	//----- nvinfo : EIATTR_KPARAM_INFO
	.align		4
.L_4081:
        /*0008*/ 	.byte	0x04, 0x17
        /*000a*/ 	.short	(.L_4083 - .L_4082)
.L_4082:
        /*000c*/ 	.word	0x00000000
        /*0010*/ 	.short	0x0000
        /*0012*/ 	.short	0x0000
        /*0014*/ 	.byte	0x00, 0xf0, 0xa1, 0x04


	//----- nvinfo : EIATTR_SPARSE_MMA_MASK
	.align		4
.L_4083:
        /*0018*/ 	.byte	0x03, 0x50
        /*001a*/ 	.short	0x0000


	//----- nvinfo : EIATTR_MAXREG_COUNT
	.align		4
        /*001c*/ 	.byte	0x03, 0x1b
        /*001e*/ 	.short	0x00ff


	//----- nvinfo : EIATTR_NUM_BARRIERS
	.align		4
        /*0020*/ 	.byte	0x02, 0x4c
        /*0022*/ 	.byte	0x01
	.zero		1


	//----- nvinfo : EIATTR_MERCURY_ISA_VERSION
	.align		4
        /*0024*/ 	.byte	0x03, 0x5f
        /*0026*/ 	.short	0x0101


	//----- nvinfo : EIATTR_COOP_GROUP_MASK_REGIDS
	.align		4
        /*0028*/ 	.byte	0x04, 0x29
        /*002a*/ 	.short	(.L_4085 - .L_4084)


	//   ....[0]....
.L_4084:
        /*002c*/ 	.word	0xffffffff


	//   ....[1]....
        /*0030*/ 	.word	0xffffffff


	//   ....[2]....
        /*0034*/ 	.word	0xffffffff


	//   ....[3]....
        /*0038*/ 	.word	0xffffffff


	//   ....[4]....
        /*003c*/ 	.word	0xffffffff


	//   ....[5]....
        /*0040*/ 	.word	0xffffffff


	//   ....[6]....
        /*0044*/ 	.word	0xffffffff


	//   ....[7]....
        /*0048*/ 	.word	0xffffffff


	//   ....[8]....
        /*004c*/ 	.word	0xffffffff


	//   ....[9]....
        /*0050*/ 	.word	0xffffffff


	//   ....[10]....
        /*0054*/ 	.word	0x050000a4


	//   ....[11]....
        /*0058*/ 	.word	0x050000a4


	//   ....[12]....
        /*005c*/ 	.word	0x050000a4


	//   ....[13]....
        /*0060*/ 	.word	0x050000a4


	//   ....[14]....
        /*0064*/ 	.word	0x050000a4


	//   ....[15]....
        /*0068*/ 	.word	0x050000a4


	//   ....[16]....
        /*006c*/ 	.word	0x050000a4


	//   ....[17]....
        /*0070*/ 	.word	0x050000a4


	//   ....[18]....
        /*0074*/ 	.word	0x050000a4


	//   ....[19]....
        /*0078*/ 	.word	0x050000a4


	//----- nvinfo : EIATTR_COOP_GROUP_INSTR_OFFSETS
	.align		4
.L_4085:
        /*007c*/ 	.byte	0x04, 0x28
        /*007e*/ 	.short	(.L_4087 - .L_4086)


	//   ....[0]....
.L_4086:
        /*0080*/ 	.word	0x00001a90


	//   ....[1]....
        /*0084*/ 	.word	0x00001aa0


	//   ....[2]....
        /*0088*/ 	.word	0x00001ad0


	//   ....[3]....
        /*008c*/ 	.word	0x00001ae0


	//   ....[4]....
        /*0090*/ 	.word	0x00001b10


	//   ....[5]....
        /*0094*/ 	.word	0x00001b20


	//   ....[6]....
        /*0098*/ 	.word	0x00001b50


	//   ....[7]....
        /*009c*/ 	.word	0x00001b60


	//   ....[8]....
        /*00a0*/ 	.word	0x00001b90


	//   ....[9]....
        /*00a4*/ 	.word	0x00001ba0


	//   ....[10]....
        /*00a8*/ 	.word	0x00003740


	//   ....[11]....
        /*00ac*/ 	.word	0x000037e0


	//   ....[12]....
        /*00b0*/ 	.word	0x00003840


	//   ....[13]....
        /*00b4*/ 	.word	0x000038a0


	//   ....[14]....
        /*00b8*/ 	.word	0x00003910


	//   ....[15]....
        /*00bc*/ 	.word	0x00003970


	//   ....[16]....
        /*00c0*/ 	.word	0x000039e0


	//   ....[17]....
        /*00c4*/ 	.word	0x00003a40


	//   ....[18]....
        /*00c8*/ 	.word	0x00003ab0


	//   ....[19]....
        /*00cc*/ 	.word	0x00003b10


	//----- nvinfo : EIATTR_EXIT_INSTR_OFFSETS
	.align		4
.L_4087:
        /*00d0*/ 	.byte	0x04, 0x1c
        /*00d2*/ 	.short	(.L_4089 - .L_4088)


	//   ....[0]....
.L_4088:
        /*00d4*/ 	.word	0x000036b0


	//   ....[1]....
        /*00d8*/ 	.word	0x000036e0


	//----- nvinfo : EIATTR_MAX_THREADS
	.align		4
.L_4089:
        /*00dc*/ 	.byte	0x04, 0x05
        /*00de*/ 	.short	(.L_4091 - .L_4090)
.L_4090:
        /*00e0*/ 	.word	0x00000080
        /*00e4*/ 	.word	0x00000001
        /*00e8*/ 	.word	0x00000001


	//----- nvinfo : EIATTR_CRS_STACK_SIZE
	.align		4
.L_4091:
        /*00ec*/ 	.byte	0x04, 0x1e
        /*00ee*/ 	.short	(.L_4093 - .L_4092)
.L_4092:
        /*00f0*/ 	.word	0x00000000


	//----- nvinfo : EIATTR_CBANK_PARAM_SIZE
	.align		4
.L_4093:
        /*00f4*/ 	.byte	0x03, 0x19
        /*00f6*/ 	.short	0x0128


	//----- nvinfo : EIATTR_PARAM_CBANK
	.align		4
        /*00f8*/ 	.byte	0x04, 0x0a
        /*00fa*/ 	.short	(.L_4095 - .L_4094)
	.align		4
.L_4094:
        /*00fc*/ 	.word	index@(.nv.constant0._ZN10layer_norm13ln_bwd_kernelINS_13Kernel_traitsI6__halfffffjLj768ELj1ELj4ELj1ELj16ENS_18Kernel_traits_baseILj768ES2_ffffjLj128EEEEELb0ELb0ELb0ELb0EEEvNS_9BwdParamsE)
        /*0100*/ 	.short	0x0210
        /*0102*/ 	.short	0x0128


	//----- nvinfo : EIATTR_SW_WAR
	.align		4
.L_4095:
        /*0104*/ 	.byte	0x04, 0x36
        /*0106*/ 	.short	(.L_4097 - .L_4096)
.L_4096:
        /*0108*/ 	.word	0x00000008
.L_4097:


//--------------------- .nv.info._ZN10layer_norm13ln_bwd_kernelINS_13Kernel_traitsI6__halfffffjLj768ELj1ELj4ELj1ELj16ENS_18Kernel_traits_baseILj768ES2_ffffjLj128EEEEELb0ELb0ELb0ELb1EEEvNS_9BwdParamsE --------------------------
	.section	.nv.info._ZN10layer_norm13ln_bwd_kernelINS_13Kernel_traitsI6__halfffffjLj768ELj1ELj4ELj1ELj16ENS_18Kernel_traits_baseILj768ES2_ffffjLj128EEEEELb0ELb0ELb0ELb1EEEvNS_9BwdParamsE,"",@"SHT_CUDA_INFO"
	.sectionflags	@""
	.align	4


	//----- nvinfo : EIATTR_CUDA_API_VERSION
	.align		4
        /*0000*/ 	.byte	0x04, 0x37
        /*0002*/ 	.short	(.L_4099 - .L_4098)
.L_4098:
        /*0004*/ 	.word	0x00000082


	//----- nvinfo : EIATTR_KPARAM_INFO
	.align		4
.L_4099:
        /*0008*/ 	.byte	0x04, 0x17
        /*000a*/ 	.short	(.L_4101 - .L_4100)
.L_4100:
        /*000c*/ 	.word	0x00000000
        /*0010*/ 	.short	0x0000
        /*0012*/ 	.short	0x0000
        /*0014*/ 	.byte	0x00, 0xf0, 0xa1, 0x04


	//----- nvinfo : EIATTR_SPARSE_MMA_MASK
	.align		4
.L_4101:
        /*0018*/ 	.byte	0x03, 0x50
        /*001a*/ 	.short	0x0000


	//----- nvinfo : EIATTR_MAXREG_COUNT
	.align		4
        /*001c*/ 	.byte	0x03, 0x1b
        /*001e*/ 	.short	0x00ff


	//----- nvinfo : EIATTR_NUM_BARRIERS
	.align		4
        /*0020*/ 	.byte	0x02, 0x4c
        /*0022*/ 	.byte	0x01
	.zero		1


	//----- nvinfo : EIATTR_MERCURY_ISA_VERSION
	.align		4
        /*0024*/ 	.byte	0x03, 0x5f
        /*0026*/ 	.short	0x0101


	//----- nvinfo : EIATTR_COOP_GROUP_MASK_REGIDS
	.align		4
        /*0028*/ 	.byte	0x04, 0x29
        /*002a*/ 	.short	(.L_4103 - .L_4102)


	//   ....[0]....
.L_4102:
        /*002c*/ 	.word	0xffffffff


	//   ....[1]....
        /*0030*/ 	.word	0xffffffff


	//   ....[2]....
        /*0034*/ 	.word	0xffffffff


	//   ....[3]....
        /*0038*/ 	.word	0xffffffff


	//   ....[4]....
        /*003c*/ 	.word	0xffffffff


	//   ....[5]....
        /*0040*/ 	.word	0xffffffff


	//   ....[6]....
        /*0044*/ 	.word	0xffffffff


	//   ....[7]....
        /*0048*/ 	.word	0xffffffff


	//   ....[8]....
        /*004c*/ 	.word	0xffffffff


	//   ....[9]....
        /*0050*/ 	.word	0xffffffff


	//   ....[10]....
        /*0054*/ 	.word	0x050000aa


	//   ....[11]....
        /*0058*/ 	.word	0x050000aa


	//   ....[12]....
        /*005c*/ 	.word	0x050000aa


	//   ....[13]....
        /*0060*/ 	.word	0x050000aa


	//   ....[14]....
        /*0064*/ 	.word	0x050000aa


	//   ....[15]....
        /*0068*/ 	.word	0x050000aa


	//   ....[16]....
        /*006c*/ 	.word	0x050000aa


	//   ....[17]....
        /*0070*/ 	.word	0x050000aa


	//   ....[18]....
        /*0074*/ 	.word	0x050000aa


	//   ....[19]....
        /*0078*/ 	.word	0x050000aa


	//----- nvinfo : EIATTR_COOP_GROUP_INSTR_OFFSETS
	.align		4
.L_4103:
        /*007c*/ 	.byte	0x04, 0x28
        /*007e*/ 	.short	(.L_4105 - .L_4104)


	//   ....[0]....
.L_4104:
        /*0080*/ 	.word	0x000016e0


	//   ....[1]....
        /*0084*/ 	.word	0x000016f0


	//   ....[2]....
        /*0088*/ 	.word	0x00001720


	//   ....[3]....
        /*008c*/ 	.word	0x00001730


	//   ....[4]....
        /*0090*/ 	.word	0x00001760


	//   ....[5]....
        /*0094*/ 	.word	0x00001770


	//   ....[6]....
        /*0098*/ 	.word	0x000017a0


	//   ....[7]....
        /*009c*/ 	.word	0x000017b0


	//   ....[8]....
        /*00a0*/ 	.word	0x00001810


	//   ....[9]....
        /*00a4*/ 	.word	0x00001830


	//   ....[10]....
        /*00a8*/ 	.word	0x00003110


	//   ....[11]....
        /*00ac*/ 	.word	0x000031a0


	//   ....[12]....
        /*00b0*/ 	.word	0x00003210


	//   ....[13]....
        /*00b4*/ 	.word	0x00003270


	//   ....[14]....
        /*00b8*/ 	.word	0x000032e0


	//   ....[15]....
        /*00bc*/ 	.word	0x00003340


	//   ....[16]....
        /*00c0*/ 	.word	0x000033b0


	//   ....[17]....
        /*00c4*/ 	.word	0x00003410


	//   ....[18]....
        /*00c8*/ 	.word	0x000034a0


	//   ....[19]....
        /*00cc*/ 	.word	0x00003520


	//----- nvinfo : EIATTR_EXIT_INSTR_OFFSETS
	.align		4
.L_4105:
        /*00d0*/ 	.byte	0x04, 0x1c
        /*00d2*/ 	.short	(.L_4107 - .L_4106)


	//   ....[0]....
.L_4106:
        /*00d4*/ 	.word	0x000030a0


	//----- nvinfo : EIATTR_MAX_THREADS
	.align		4
.L_4107:
        /*00d8*/ 	.byte	0x04, 0x05
        /*00da*/ 	.short	(.L_4109 - .L_4108)
.L_4108:
        /*00dc*/ 	.word	0x00000080
        /*00e0*/ 	.word	0x00000001
        /*00e4*/ 	.word	0x00000001


	//----- nvinfo : EIATTR_CRS_STACK_SIZE
	.align		4
.L_4109:
        /*00e8*/ 	.byte	0x04, 0x1e
        /*00ea*/ 	.short	(.L_4111 - .L_4110)
.L_4110:
        /*00ec*/ 	.word	0x00000000


	//----- nvinfo : EIATTR_CBANK_PARAM_SIZE
	.align		4
.L_4111:
        /*00f0*/ 	.byte	0x03, 0x19
        /*00f2*/ 	.short	0x0128


	//----- nvinfo : EIATTR_PARAM_CBANK
	.align		4
        /*00f4*/ 	.byte	0x04, 0x0a
        /*00f6*/ 	.short	(.L_4113 - .L_4112)
	.align		4
.L_4112:
        /*00f8*/ 	.word	index@(.nv.constant0._ZN10layer_norm13ln_bwd_kernelINS_13Kernel_traitsI6__halfffffjLj768ELj1ELj4ELj1ELj16ENS_18Kernel_traits_baseILj768ES2_ffffjLj128EEEEELb0ELb0ELb0ELb1EEEvNS_9BwdParamsE)
        /*00fc*/ 	.short	0x0210
        /*00fe*/ 	.short	0x0128


	//----- nvinfo : EIATTR_SW_WAR
	.align		4
.L_4113:
        /*0100*/ 	.byte	0x04, 0x36
        /*0102*/ 	.short	(.L_4115 - .L_4114)
.L_4114:
        /*0104*/ 	.word	0x00000008
.L_4115:


//--------------------- .nv.info._ZN10layer_norm13ln_bwd_kernelINS_13Kernel_traitsI6__halfffffjLj768ELj1ELj4ELj1ELj16ENS_18Kernel_traits_baseILj768ES2_ffffjLj128EEEEELb0ELb0ELb1ELb0EEEvNS_9BwdParamsE --------------------------
	.section	.nv.info._ZN10layer_norm13ln_bwd_kernelINS_13Kernel_traitsI6__halfffffjLj768ELj1ELj4ELj1ELj16ENS_18Kernel_traits_baseILj768ES2_ffffjLj128EEEEELb0ELb0ELb1ELb0EEEvNS_9BwdParamsE,"",@"SHT_CUDA_INFO"
	.sectionflags	@""
	.align	4


	//----- nvinfo : EIATTR_CUDA_API_VERSION
	.align		4
        /*0000*/ 	.byte	0x04, 0x37
        /*0002*/ 	.short	(.L_4117 - .L_4116)
.L_4116:
        /*0004*/ 	.word	0x00000082


	//----- nvinfo : EIATTR_KPARAM_INFO
	.align		4
.L_4117:
        /*0008*/ 	.byte	0x04, 0x17
        /*000a*/ 	.short	(.L_4119 - .L_4118)
.L_4118:
        /*000c*/ 	.word	0x00000000
        /*0010*/ 	.short	0x0000
        /*0012*/ 	.short	0x0000
        /*0014*/ 	.byte	0x00, 0xf0, 0xa1, 0x04


	//----- nvinfo : EIATTR_SPARSE_MMA_MASK
	.align		4
.L_4119:
        /*0018*/ 	.byte	0x03, 0x50
        /*001a*/ 	.short	0x0000


	//----- nvinfo : EIATTR_MAXREG_COUNT
	.align		4
        /*001c*/ 	.byte	0x03, 0x1b
        /*001e*/ 	.short	0x00ff


	//----- nvinfo : EIATTR_NUM_BARRIERS
	.align		4
        /*0020*/ 	.byte	0x02, 0x4c
        /*0022*/ 	.byte	0x01
	.zero		1


	//----- nvinfo : EIATTR_MERCURY_ISA_VERSION
	.align		4
        /*0024*/ 	.byte	0x03, 0x5f
        /*0026*/ 	.short	0x0101


	//----- nvinfo : EIATTR_COOP_GROUP_MASK_REGIDS
	.align		4
        /*0028*/ 	.byte	0x04, 0x29
        /*002a*/ 	.short	(.L_4121 - .L_4120)


	//   ....[0]....
.L_4120:
        /*002c*/ 	.word	0xffffffff


	//   ....[1]....
        /*0030*/ 	.word	0xffffffff


	//   ....[2]....
        /*0034*/ 	.word	0xffffffff


	//   ....[3]....
        /*0038*/ 	.word	0xffffffff


	//   ....[4]....
        /*003c*/ 	.word	0xffffffff


	//   ....[5]....
        /*0040*/ 	.word	0xffffffff


	//   ....[6]....
        /*0044*/ 	.word	0xffffffff


	//   ....[7]....
        /*0048*/ 	.word	0xffffffff


	//   ....[8]....
        /*004c*/ 	.word	0xffffffff


	//   ....[9]....
        /*0050*/ 	.word	0xffffffff


	//   ....[10]....
        /*0054*/ 	.word	0x0500005c


	//   ....[11]....
        /*0058*/ 	.word	0x0500005c


	//   ....[12]....
        /*005c*/ 	.word	0x0500005c


	//   ....[13]....
        /*0060*/ 	.word	0x0500005c


	//   ....[14]....
        /*0064*/ 	.word	0x0500005c


	//   ....[15]....
        /*0068*/ 	.word	0x0500005c


	//   ....[16]....
        /*006c*/ 	.word	0x0500005c


	//   ....[17]....
        /*0070*/ 	.word	0x0500005c


	//   ....[18]....
        /*0074*/ 	.word	0x0500005c


	//   ....[19]....
        /*0078*/ 	.word	0x0500005c


	//----- nvinfo : EIATTR_COOP_GROUP_INSTR_OFFSETS
	.align		4
.L_4121:
        /*007c*/ 	.byte	0x04, 0x28
        /*007e*/ 	.short	(.L_4123 - .L_4122)


	//   ....[0]....
.L_4122:
        /*0080*/ 	.word	0x00001e80


	//   ....[1]....
        /*0084*/ 	.word	0x00001e90


	//   ....[2]....
        /*0088*/ 	.word	0x00001ec0


	//   ....[3]....
        /*008c*/ 	.word	0x00001ed0


	//   ....[4]....
        /*0090*/ 	.word	0x00001f00


	//   ....[5]....
        /*0094*/ 	.word	0x00001f10


	//   ....[6]....
        /*0098*/ 	.word	0x00001f40


	//   ....[7]....
        /*009c*/ 	.word	0x00001f50


	//   ....[8]....
        /*00a0*/ 	.word	0x00001f80


	//   ....[9]....
        /*00a4*/ 	.word	0x00001f90


	//   ....[10]....
        /*00a8*/ 	.word	0x00004cd0


	//   ....[11]....
        /*00ac*/ 	.word	0x00004d60


	//   ....[12]....
        /*00b0*/ 	.word	0x00004dd0


	//   ....[13]....
        /*00b4*/ 	.word	0x00004e30


	//   ....[14]....
        /*00b8*/ 	.word	0x00004ea0


	//   ....[15]....
        /*00bc*/ 	.word	0x00004f00


	//   ....[16]....
        /*00c0*/ 	.word	0x00004f70


	//   ....[17]....
        /*00c4*/ 	.word	0x00004fd0


	//   ....[18]....
        /*00c8*/ 	.word	0x00005040


	//   ....[19]....
        /*00cc*/ 	.word	0x000050a0


	//----- nvinfo : EIATTR_EXIT_INSTR_OFFSETS
	.align		4
.L_4123:
        /*00d0*/ 	.byte	0x04, 0x1c
        /*00d2*/ 	.short	(.L_4125 - .L_4124)


	//   ....[0]....
.L_4124:
        /*00d4*/ 	.word	0x00004c30


	//   ....[1]....
        /*00d8*/ 	.word	0x00004c60


	//----- nvinfo : EIATTR_MAX_THREADS
	.align		4
.L_4125:
        /*00dc*/ 	.byte	0x04, 0x05
        /*00de*/ 	.short	(.L_4127 - .L_4126)
.L_4126:
        /*00e0*/ 	.word	0x00000080
        /*00e4*/ 	.word	0x00000001
        /*00e8*/ 	.word	0x00000001


	//----- nvinfo : EIATTR_CRS_STACK_SIZE
	.align		4
.L_4127:
        /*00ec*/ 	.byte	0x04, 0x1e
        /*00ee*/ 	.short	(.L_4129 - .L_4128)
.L_4128:
        /*00f0*/ 	.word	0x00000000


	//----- nvinfo : EIATTR_CBANK_PARAM_SIZE
	.align		4
.L_4129:
        /*00f4*/ 	.byte	0x03, 0x19
        /*00f6*/ 	.short	0x0128


	//----- nvinfo : EIATTR_PARAM_CBANK
	.align		4
        /*00f8*/ 	.byte	0x04, 0x0a
        /*00fa*/ 	.short	(.L_4131 - .L_4130)
	.align		4
.L_4130:
        /*00fc*/ 	.word	index@(.nv.constant0._ZN10layer_norm13ln_bwd_kernelINS_13Kernel_traitsI6__halfffffjLj768ELj1ELj4ELj1ELj16ENS_18Kernel_traits_baseILj768ES2_ffffjLj128EEEEELb0ELb0ELb1ELb0EEEvNS_9BwdParamsE)
        /*0100*/ 	.short	0x0210
        /*0102*/ 	.short	0x0128


	//----- nvinfo : EIATTR_SW_WAR
	.align		4
.L_4131:
        /*0104*/ 	.byte	0x04, 0x36
        /*0106*/ 	.short	(.L_4133 - .L_4132)
.L_4132:
        /*0108*/ 	.word	0x00000008
.L_4133:


//--------------------- .nv.info._ZN10layer_norm13ln_bwd_kernelINS_13Kernel_traitsI6__halfffffjLj768ELj1ELj4ELj1ELj16ENS_18Kernel_traits_baseILj768ES2_ffffjLj128EEEEELb0ELb0ELb1ELb1EEEvNS_9BwdParamsE --------------------------
	.section	.nv.info._ZN10layer_norm13ln_bwd_kernelINS_13Kernel_traitsI6__halfffffjLj768ELj1ELj4ELj1ELj16ENS_18Kernel_traits_baseILj768ES2_ffffjLj128EEEEELb0ELb0ELb1ELb1EEEvNS_9BwdParamsE,"",@"SHT_CUDA_INFO"
	.sectionflags	@""
	.align	4


	//----- nvinfo : EIATTR_CUDA_API_VERSION
	.align		4
        /*0000*/ 	.byte	0x04, 0x37
        /*0002*/ 	.short	(.L_4135 - .L_4134)
.L_4134:
        /*0004*/ 	.word	0x00000082


	//----- nvinfo : EIATTR_KPARAM_INFO
	.align		4
.L_4135:
        /*0008*/ 	.byte	0x04, 0x17
        /*000a*/ 	.short	(.L_4137 - .L_4136)
.L_4136:
        /*000c*/ 	.word	0x00000000
        /*0010*/ 	.short	0x0000
        /*0012*/ 	.short	0x0000
        /*0014*/ 	.byte	0x00, 0xf0, 0xa1, 0x04


	//----- nvinfo : EIATTR_SPARSE_MMA_MASK
	.align		4
.L_4137:
        /*0018*/ 	.byte	0x03, 0x50
        /*001a*/ 	.short	0x0000


	//----- nvinfo : EIATTR_MAXREG_COUNT
	.align		4
        /*001c*/ 	.byte	0x03, 0x1b
        /*001e*/ 	.short	0x00ff


	//----- nvinfo : EIATTR_NUM_BARRIERS
	.align		4
        /*0020*/ 	.byte	0x02, 0x4c
        /*0022*/ 	.byte	0x01
	.zero		1


	//----- nvinfo : EIATTR_MERCURY_ISA_VERSION
	.align		4
        /*0024*/ 	.byte	0x03, 0x5f
        /*0026*/ 	.short	0x0101


	//----- nvinfo : EIATTR_COOP_GROUP_MASK_REGIDS
	.align		4
        /*0028*/ 	.byte	0x04, 0x29
        /*002a*/ 	.short	(.L_4139 - .L_4138)


	//   ....[0]....
.L_4138:
        /*002c*/ 	.word	0xffffffff


	//   ....[1]....
        /*0030*/ 	.word	0xffffffff


	//   ....[2]....
        /*0034*/ 	.word	0xffffffff


	//   ....[3]....
        /*0038*/ 	.word	0xffffffff


	//   ....[4]....
        /*003c*/ 	.word	0xffffffff


	//   ....[5]....
        /*0040*/ 	.word	0xffffffff


	//   ....[6]....
        /*0044*/ 	.word	0xffffffff


	//   ....[7]....
        /*0048*/ 	.word	0xffffffff


	//   ....[8]....
        /*004c*/ 	.word	0xffffffff


	//   ....[9]....
        /*0050*/ 	.word	0xffffffff


	//   ....[10]....
        /*0054*/ 	.word	0x05000066


	//   ....[11]....
        /*0058*/ 	.word	0x05000066


	//   ....[12]....
        /*005c*/ 	.word	0x05000066


	//   ....[13]....
        /*0060*/ 	.word	0x05000066


	//   ....[14]....
        /*0064*/ 	.word	0x05000066


	//   ....[15]....
        /*0068*/ 	.word	0x05000066


	//   ....[16]....
        /*006c*/ 	.word	0x05000066


	//   ....[17]....
        /*0070*/ 	.word	0x05000066


	//   ....[18]....
        /*0074*/ 	.word	0x05000066


	//   ....[19]....
        /*0078*/ 	.word	0x05000066


	//----- nvinfo : EIATTR_COOP_GROUP_INSTR_OFFSETS
	.align		4
.L_4139:
        /*007c*/ 	.byte	0x04, 0x28
        /*007e*/ 	.short	(.L_4141 - .L_4140)


	//   ....[0]....
.L_4140:
        /*0080*/ 	.word	0x000017e0


	//   ....[1]....
        /*0084*/ 	.word	0x000017f0


	//   ....[2]....
        /*0088*/ 	.word	0x00001820


	//   ....[3]....
        /*008c*/ 	.word	0x00001830


	//   ....[4]....
        /*0090*/ 	.word	0x00001860


	//   ....[5]....
        /*0094*/ 	.word	0x00001870


	//   ....[6]....
        /*0098*/ 	.word	0x000018a0


	//   ....[7]....
        /*009c*/ 	.word	0x000018b0


	//   ....[8]....
        /*00a0*/ 	.word	0x000018e0


	//   ....[9]....
        /*00a4*/ 	.word	0x000018f0


	//   ....[10]....
        /*00a8*/ 	.word	0x00003e90


	//   ....[11]....
        /*00ac*/ 	.word	0x00003f20


	//   ....[12]....
        /*00b0*/ 	.word	0x00003f90


	//   ....[13]....
        /*00b4*/ 	.word	0x00003ff0


	//   ....[14]....
        /*00b8*/ 	.word	0x00004060


	//   ....[15]....
        /*00bc*/ 	.word	0x000040c0


	//   ....[16]....
        /*00c0*/ 	.word	0x00004130


	//   ....[17]....
        /*00c4*/ 	.word	0x00004190


	//   ....[18]....
        /*00c8*/ 	.word	0x00004200


	//   ....[19]....
        /*00cc*/ 	.word	0x00004260


	//----- nvinfo : EIATTR_EXIT_INSTR_OFFSETS
	.align		4
.L_4141:
        /*00d0*/ 	.byte	0x04, 0x1c
        /*00d2*/ 	.short	(.L_4143 - .L_4142)


	//   ....[0]....
.L_4142:
        /*00d4*/ 	.word	0x00003e20


	//----- nvinfo : EIATTR_MAX_THREADS
	.align		4
.L_4143:
        /*00d8*/ 	.byte	0x04, 0x05
        /*00da*/ 	.short	(.L_4145 - .L_4144)
.L_4144:
        /*00dc*/ 	.word	0x00000080
        /*00e0*/ 	.word	0x00000001
        /*00e4*/ 	.word	0x00000001


	//----- nvinfo : EIATTR_CRS_STACK_SIZE
	.align		4
.L_4145:
        /*00e8*/ 	.byte	0x04, 0x1e
        /*00ea*/ 	.short	(.L_4147 - .L_4146)
.L_4146:
        /*00ec*/ 	.word	0x00000000


	//----- nvinfo : EIATTR_CBANK_PARAM_SIZE
	.align		4
.L_4147:
        /*00f0*/ 	.byte	0x03, 0x19
        /*00f2*/ 	.short	0x0128


	//----- nvinfo : EIATTR_PARAM_CBANK
	.align		4
        /*00f4*/ 	.byte	0x04, 0x0a
        /*00f6*/ 	.short	(.L_4149 - .L_4148)
	.align		4
.L_4148:
        /*00f8*/ 	.word	index@(.nv.constant0._ZN10layer_norm13ln_bwd_kernelINS_13Kernel_traitsI6__halfffffjLj768ELj1ELj4ELj1ELj16ENS_18Kernel_traits_baseILj768ES2_ffffjLj128EEEEELb0ELb0ELb1ELb1EEEvNS_9BwdParamsE)
        /*00fc*/ 	.short	0x0210
        /*00fe*/ 	.short	0x0128


	//----- nvinfo : EIATTR_SW_WAR
	.align		4
.L_4149:
        /*0100*/ 	.byte	0x04, 0x36
        /*0102*/ 	.short	(.L_4151 - .L_4150)
.L_4150:
        /*0104*/ 	.word	0x00000008
.L_4151:


//--------------------- .nv.info._ZN10layer_norm13ln_bwd_kernelINS_13Kernel_traitsI6__halfffffjLj768ELj1ELj4ELj1ELj16ENS_18Kernel_traits_baseILj768ES2_ffffjLj128EEEEELb0ELb1ELb0ELb0EEEvNS_9BwdParamsE --------------------------
	.section	.nv.info._ZN10layer_norm13ln_bwd_kernelINS_13Kernel_traitsI6__halfffffjLj768ELj1ELj4ELj1ELj16ENS_18Kernel_traits_baseILj768ES2_ffffjLj128EEEEELb0ELb1ELb0ELb0EEEvNS_9BwdParamsE,"",@"SHT_CUDA_INFO"
	.sectionflags	@""
	.align	4


	//----- nvinfo : EIATTR_CUDA_API_VERSION
	.align		4
        /*0000*/ 	.byte	0x04, 0x37
        /*0002*/ 	.short	(.L_4153 - .L_4152)
.L_4152:
        /*0004*/ 	.word	0x00000082


	//----- nvinfo : EIATTR_KPARAM_INFO
	.align		4
.L_4153:
        /*0008*/ 	.byte	0x04, 0x17
        /*000a*/ 	.short	(.L_4155 - .L_4154)
.L_4154:
        /*000c*/ 	.word	0x00000000
        /*0010*/ 	.short	0x0000
        /*0012*/ 	.short	0x0000
        /*0014*/ 	.byte	0x00, 0xf0, 0xa1, 0x04


	//----- nvinfo : EIATTR_SPARSE_MMA_MASK
	.align		4
.L_4155:
        /*0018*/ 	.byte	0x03, 0x50
        /*001a*/ 	.short	0x0000


	//----- nvinfo : EIATTR_MAXREG_COUNT
	.align		4
        /*001c*/ 	.byte	0x03, 0x1b
        /*001e*/ 	.short	0x00ff


	//----- nvinfo : EIATTR_NUM_BARRIERS
	.align		4
        /*0020*/ 	.byte	0x02, 0x4c
        /*0022*/ 	.byte	0x01
	.zero		1


	//----- nvinfo : EIATTR_MERCURY_ISA_VERSION
	.align		4
        /*0024*/ 	.byte	0x03, 0x5f
        /*0026*/ 	.short	0x0101


	//----- nvinfo : EIATTR_COOP_GROUP_MASK_REGIDS
	.align		4
        /*0028*/ 	.byte	0x04, 0x29
        /*002a*/ 	.short	(.L_4157 - .L_4156)


	//   ....[0]....
.L_4156:
        /*002c*/ 	.word	0xffffffff


	//   ....[1]....
        /*0030*/ 	.word	0xffffffff


	//   ....[2]....
        /*0034*/ 	.word	0xffffffff


	//   ....[3]....
        /*0038*/ 	.word	0xffffffff


	//   ....[4]....
        /*003c*/ 	.word	0xffffffff


	//   ....[5]....
        /*0040*/ 	.word	0xffffffff


	//   ....[6]....
        /*0044*/ 	.word	0xffffffff


	//   ....[7]....
        /*0048*/ 	.word	0xffffffff


	//   ....[8]....
        /*004c*/ 	.word	0xffffffff


	//   ....[9]....
        /*0050*/ 	.word	0xffffffff


	//   ....[10]....
        /*0054*/ 	.word	0x050000d7


	//   ....[11]....
        /*0058*/ 	.word	0x050000d7


	//   ....[12]....
        /*005c*/ 	.word	0x050000d7


	//   ....[13]....
        /*0060*/ 	.word	0x050000d7


	//   ....[14]....
        /*0064*/ 	.word	0x050000d7


	//   ....[15]....
        /*0068*/ 	.word	0x050000d7


	//   ....[16]....
        /*006c*/ 	.word	0x050000d7


	//   ....[17]....
        /*0070*/ 	.word	0x050000d7


	//   ....[18]....
        /*0074*/ 	.word	0x050000d7


	//   ....[19]....
        /*0078*/ 	.word	0x050000d7


	//----- nvinfo : EIATTR_COOP_GROUP_INSTR_OFFSETS
	.align		4
.L_4157:
        /*007c*/ 	.byte	0x04, 0x28
        /*007e*/ 	.short	(.L_4159 - .L_4158)


	//   ....[0]....
.L_4158:
        /*0080*/ 	.word	0x00001f80


	//   ....[1]....
        /*0084*/ 	.word	0x00001f90


	//   ....[2]....
        /*0088*/ 	.word	0x00001fc0


	//   ....[3]....
        /*008c*/ 	.word	0x00001fd0


	//   ....[4]....
        /*0090*/ 	.word	0x00002000


	//   ....[5]....
        /*0094*/ 	.word	0x00002010


	//   ....[6]....
        /*0098*/ 	.word	0x00002040


	//   ....[7]....
        /*009c*/ 	.word	0x00002050


	//   ....[8]....
        /*00a0*/ 	.word	0x00002080


	//   ....[9]....
        /*00a4*/ 	.word	0x00002090


	//   ....[10]....
        /*00a8*/ 	.word	0x000047c0


	//   ....[11]....
        /*00ac*/ 	.word	0x00004850


	//   ....[12]....
        /*00b0*/ 	.word	0x000048c0


	//   ....[13]....
        /*00b4*/ 	.word	0x00004920


	//   ....[14]....
        /*00b8*/ 	.word	0x00004990


	//   ....[15]....
        /*00bc*/ 	.word	0x000049f0


	//   ....[16]....
        /*00c0*/ 	.word	0x00004a60


	//   ....[17]....
        /*00c4*/ 	.word	0x00004ac0


	//   ....[18]....
        /*00c8*/ 	.word	0x00004b30


	//   ....[19]....
        /*00cc*/ 	.word	0x00004b90


	//----- nvinfo : EIATTR_EXIT_INSTR_OFFSETS
	.align		4
.L_4159:
        /*00d0*/ 	.byte	0x04, 0x1c
        /*00d2*/ 	.short	(.L_4161 - .L_4160)


	//   ....[0]....
.L_4160:
        /*00d4*/ 	.word	0x000046d0


	//   ....[1]....
        /*00d8*/ 	.word	0x00004750


	//----- nvinfo : EIATTR_MAX_THREADS
	.align		4
.L_4161:
        /*00dc*/ 	.byte	0x04, 0x05
        /*00de*/ 	.short	(.L_4163 - .L_4162)
.L_4162:
        /*00e0*/ 	.word	0x00000080
        /*00e4*/ 	.word	0x00000001
        /*00e8*/ 	.word	0x00000001


	//----- nvinfo : EIATTR_CRS_STACK_SIZE
	.align		4
.L_4163:
        /*00ec*/ 	.byte	0x04, 0x1e
        /*00ee*/ 	.short	(.L_4165 - .L_4164)
.L_4164:
        /*00f0*/ 	.word	0x00000000


	//----- nvinfo : EIATTR_CBANK_PARAM_SIZE
	.align		4
.L_4165:
        /*00f4*/ 	.byte	0x03, 0x19
        /*00f6*/ 	.short	0x0128


	//----- nvinfo : EIATTR_PARAM_CBANK
	.align		4
        /*00f8*/ 	.byte	0x04, 0x0a
        /*00fa*/ 	.short	(.L_4167 - .L_4166)
	.align		4
.L_4166:
        /*00fc*/ 	.word	index@(.nv.constant0._ZN10layer_norm13ln_bwd_kernelINS_13Kernel_traitsI6__halfffffjLj768ELj1ELj4ELj1ELj16ENS_18Kernel_traits_baseILj768ES2_ffffjLj128EEEEELb0ELb1ELb0ELb0EEEvNS_9BwdParamsE)
        /*0100*/ 	.short	0x0210
        /*0102*/ 	.short	0x0128


	//----- nvinfo : EIATTR_SW_WAR
	.align		4
.L_4167:
        /*0104*/ 	.byte	0x04, 0x36
        /*0106*/ 	.short	(.L_4169 - .L_4168)
.L_4168:
        /*0108*/ 	.word	0x00000008
.L_4169:


//--------------------- .nv.info._ZN10layer_norm13ln_bwd_kernelINS_13Kernel_traitsI6__halfffffjLj768ELj1ELj4ELj1ELj16ENS_18Kernel_traits_baseILj768ES2_ffffjLj128EEEEELb0ELb1ELb0ELb1EEEvNS_9BwdParamsE --------------------------
	.section	.nv.info._ZN10layer_norm13ln_bwd_kernelINS_13Kernel_traitsI6__halfffffjLj768ELj1ELj4ELj1ELj16ENS_18Kernel_traits_baseILj768ES2_ffffjLj128EEEEELb0ELb1ELb0ELb1EEEvNS_9BwdParamsE,"",@"SHT_CUDA_INFO"
	.sectionflags	@""
	.align	4


	//----- nvinfo : EIATTR_CUDA_API_VERSION
	.align		4
        /*0000*/ 	.byte	0x04, 0x37
        /*0002*/ 	.short	(.L_4171 - .L_4170)
.L_4170:
        /*0004*/ 	.word	0x00000082


	//----- nvinfo : EIATTR_KPARAM_INFO
	.align		4
.L_4171:
        /*0008*/ 	.byte	0x04, 0x17
        /*000a*/ 	.short	(.L_4173 - .L_4172)
.L_4172:
        /*000c*/ 	.word	0x00000000
        /*0010*/ 	.short	0x0000
        /*0012*/ 	.short	0x0000
        /*0014*/ 	.byte	0x00, 0xf0, 0xa1, 0x04


	//----- nvinfo : EIATTR_SPARSE_MMA_MASK
	.align		4
.L_4173:
        /*0018*/ 	.byte	0x03, 0x50
        /*001a*/ 	.short	0x0000


	//----- nvinfo : EIATTR_MAXREG_COUNT
	.align		4
        /*001c*/ 	.byte	0x03, 0x1b
        /*001e*/ 	.short	0x00ff


	//----- nvinfo : EIATTR_NUM_BARRIERS
	.align		4
        /*0020*/ 	.byte	0x02, 0x4c
        /*0022*/ 	.byte	0x01
	.zero		1


	//----- nvinfo : EIATTR_MERCURY_ISA_VERSION
	.align		4
        /*0024*/ 	.byte	0x03, 0x5f
        /*0026*/ 	.short	0x0101


	//----- nvinfo : EIATTR_COOP_GROUP_MASK_REGIDS
	.align		4
        /*0028*/ 	.byte	0x04, 0x29
        /*002a*/ 	.short	(.L_4175 - .L_4174)


	//   ....[0]....
.L_4174:
        /*002c*/ 	.word	0xffffffff


	//   ....[1]....
        /*0030*/ 	.word	0xffffffff


	//   ....[2]....
        /*0034*/ 	.word	0xffffffff


	//   ....[3]....
        /*0038*/ 	.word	0xffffffff


	//   ....[4]....
        /*003c*/ 	.word	0xffffffff


	//   ....[5]....
        /*0040*/ 	.word	0xffffffff


	//   ....[6]....
        /*0044*/ 	.word	0xffffffff


	//   ....[7]....
        /*0048*/ 	.word	0xffffffff


	//   ....[8]....
        /*004c*/ 	.word	0xffffffff


	//   ....[9]....
        /*0050*/ 	.word	0xffffffff


	//   ....[10]....
        /*0054*/ 	.word	0x05000068


	//   ....[11]....
        /*0058*/ 	.word	0x05000068


	//   ....[12]....
        /*005c*/ 	.word	0x05000068


	//   ....[13]....
        /*0060*/ 	.word	0x05000068


	//   ....[14]....
        /*0064*/ 	.word	0x05000068


	//   ....[15]....
        /*0068*/ 	.word	0x05000068


	//   ....[16]....
        /*006c*/ 	.word	0x05000068


	//   ....[17]....
        /*0070*/ 	.word	0x05000068


	//   ....[18]....
        /*0074*/ 	.word	0x05000068


	//   ....[19]....
        /*0078*/ 	.word	0x05000068


	//----- nvinfo : EIATTR_COOP_GROUP_INSTR_OFFSETS
	.align		4
.L_4175:
        /*007c*/ 	.byte	0x04, 0x28
        /*007e*/ 	.short	(.L_4177 - .L_4176)


	//   ....[0]....
.L_4176:
        /*0080*/ 	.word	0x00001aa0


	//   ....[1]....
        /*0084*/ 	.word	0x00001ab0


	//   ....[2]....
        /*0088*/ 	.word	0x00001ae0


	//   ....[3]....
        /*008c*/ 	.word	0x00001af0


	//   ....[4]....
        /*0090*/ 	.word	0x00001b20


	//   ....[5]....
        /*0094*/ 	.word	0x00001b40


	//   ....[6]....
        /*0098*/ 	.word	0x00001b70


	//   ....[7]....
        /*009c*/ 	.word	0x00001b80


	//   ....[8]....
        /*00a0*/ 	.word	0x00001bc0


	//   ....[9]....
        /*00a4*/ 	.word	0x00001bd0


	//   ....[10]....
        /*00a8*/ 	.word	0x00003e10


	//   ....[11]....
        /*00ac*/ 	.word	0x00003ea0


	//   ....[12]....
        /*00b0*/ 	.word	0x00003f10


	//   ....[13]....
        /*00b4*/ 	.word	0x00003f70


	//   ....[14]....
        /*00b8*/ 	.word	0x00003fe0


	//   ....[15]....
        /*00bc*/ 	.word	0x00004050


	//   ....[16]....
        /*00c0*/ 	.word	0x000040c0


	//   ....[17]....
        /*00c4*/ 	.word	0x00004120


	//   ....[18]....
        /*00c8*/ 	.word	0x000041a0


	//   ....[19]....
        /*00cc*/ 	.word	0x00004200


	//----- nvinfo : EIATTR_EXIT_INSTR_OFFSETS
	.align		4
.L_4177:
        /*00d0*/ 	.byte	0x04, 0x1c
        /*00d2*/ 	.short	(.L_4179 - .L_4178)


	//   ....[0]....
.L_4178:
        /*00d4*/ 	.word	0x00003da0


	//----- nvinfo : EIATTR_MAX_THREADS
	.align		4
.L_4179:
        /*00d8*/ 	.byte	0x04, 0x05
        /*00da*/ 	.short	(.L_4181 - .L_4180)
.L_4180:
        /*00dc*/ 	.word	0x00000080
        /*00e0*/ 	.word	0x00000001
        /*00e4*/ 	.word	0x00000001


	//----- nvinfo : EIATTR_CRS_STACK_SIZE
	.align		4
.L_4181:
        /*00e8*/ 	.byte	0x04, 0x1e
        /*00ea*/ 	.short	(.L_4183 - .L_4182)
.L_4182:
        /*00ec*/ 	.word	0x00000000


	//----- nvinfo : EIATTR_CBANK_PARAM_SIZE
	.align		4
.L_4183:
        /*00f0*/ 	.byte	0x03, 0x19
        /*00f2*/ 	.short	0x0128


	//----- nvinfo : EIATTR_PARAM_CBANK
	.align		4
        /*00f4*/ 	.byte	0x04, 0x0a
        /*00f6*/ 	.short	(.L_4185 - .L_4184)
	.align		4
.L_4184:
        /*00f8*/ 	.word	index@(.nv.constant0._ZN10layer_norm13ln_bwd_kernelINS_13Kernel_traitsI6__halfffffjLj768ELj1ELj4ELj1ELj16ENS_18Kernel_traits_baseILj768ES2_ffffjLj128EEEEELb0ELb1ELb0ELb1EEEvNS_9BwdParamsE)
        /*00fc*/ 	.short	0x0210
        /*00fe*/ 	.short	0x0128


	//----- nvinfo : EIATTR_SW_WAR
	.align		4
.L_4185:
        /*0100*/ 	.byte	0x04, 0x36
        /*0102*/ 	.short	(.L_4187 - .L_4186)
.L_4186:
        /*0104*/ 	.word	0x00000008
.L_4187:


//--------------------- .nv.info._ZN10layer_norm13ln_bwd_kernelINS_13Kernel_traitsI6__halfffffjLj768ELj1ELj4ELj1ELj16ENS_18Kernel_traits_baseILj768ES2_ffffjLj128EEEEELb0ELb1ELb1ELb0EEEvNS_9BwdParamsE --------------------------
	.section	.nv.info._ZN10layer_norm13ln_bwd_kernelINS_13Kernel_traitsI6__halfffffjLj768ELj1ELj4ELj1ELj16ENS_18Kernel_traits_baseILj768ES2_ffffjLj128EEEEELb0ELb1ELb1ELb0EEEvNS_9BwdParamsE,"",@"SHT_CUDA_INFO"
	.sectionflags	@""
	.align	4


	//----- nvinfo : EIATTR_CUDA_API_VERSION
	.align		4
        /*0000*/ 	.byte	0x04, 0x37
        /*0002*/ 	.short	(.L_4189 - .L_4188)
.L_4188:
        /*0004*/ 	.word	0x00000082


	//----- nvinfo : EIATTR_KPARAM_INFO
	.align		4
.L_4189:
        /*0008*/ 	.byte	0x04, 0x17
        /*000a*/ 	.short	(.L_4191 - .L_4190)
.L_4190:
        /*000c*/ 	.word	0x00000000
        /*0010*/ 	.short	0x0000
        /*0012*/ 	.short	0x0000
        /*0014*/ 	.byte	0x00, 0xf0, 0xa1, 0x04


	//----- nvinfo : EIATTR_SPARSE_MMA_MASK
	.align		4
.L_4191:
        /*0018*/ 	.byte	0x03, 0x50
        /*001a*/ 	.short	0x0000


	//----- nvinfo : EIATTR_MAXREG_COUNT
	.align		4
        /*001c*/ 	.byte	0x03, 0x1b
        /*001e*/ 	.short	0x00ff


	//----- nvinfo : EIATTR_NUM_BARRIERS
	.align		4
        /*0020*/ 	.byte	0x02, 0x4c
        /*0022*/ 	.byte	0x01
	.zero		1


	//----- nvinfo : EIATTR_MERCURY_ISA_VERSION
	.align		4
        /*0024*/ 	.byte	0x03, 0x5f
        /*0026*/ 	.short	0x0101


	//----- nvinfo : EIATTR_COOP_GROUP_MASK_REGIDS
	.align		4
        /*0028*/ 	.byte	0x04, 0x29
        /*002a*/ 	.short	(.L_4193 - .L_4192)


	//   ....[0]....
.L_4192:
        /*002c*/ 	.word	0xffffffff


	//   ....[1]....
        /*0030*/ 	.word	0xffffffff


	//   ....[2]....
        /*0034*/ 	.word	0xffffffff


	//   ....[3]....
        /*0038*/ 	.word	0xffffffff


	//   ....[4]....
        /*003c*/ 	.word	0xffffffff


	//   ....[5]....
        /*0040*/ 	.word	0xffffffff


	//   ....[6]....
        /*0044*/ 	.word	0xffffffff


	//   ....[7]....
        /*0048*/ 	.word	0xffffffff


	//   ....[8]....
        /*004c*/ 	.word	0xffffffff


	//   ....[9]....
        /*0050*/ 	.word	0xffffffff


	//   ....[10]....
        /*0054*/ 	.word	0x050000df


	//   ....[11]....
        /*0058*/ 	.word	0x050000df


	//   ....[12]....
        /*005c*/ 	.word	0x050000df


	//   ....[13]....
        /*0060*/ 	.word	0x050000df


	//   ....[14]....
        /*0064*/ 	.word	0x050000df


	//   ....[15]....
        /*0068*/ 	.word	0x050000df


	//   ....[16]....
        /*006c*/ 	.word	0x050000df


	//   ....[17]....
        /*0070*/ 	.word	0x050000df


	//   ....[18]....
        /*0074*/ 	.word	0x050000df


	//   ....[19]....
        /*0078*/ 	.word	0x050000df


	//----- nvinfo : EIATTR_COOP_GROUP_INSTR_OFFSETS
	.align		4
.L_4193:
        /*007c*/ 	.byte	0x04, 0x28
        /*007e*/ 	.short	(.L_4195 - .L_4194)


	//   ....[0]....
.L_4194:
        /*0080*/ 	.word	0x00002370


	//   ....[1]....
        /*0084*/ 	.word	0x00002380


	//   ....[2]....
        /*0088*/ 	.word	0x000023b0


	//   ....[3]....
        /*008c*/ 	.word	0x000023c0


	//   ....[4]....
        /*0090*/ 	.word	0x000023f0


	//   ....[5]....
        /*0094*/ 	.word	0x00002400


	//   ....[6]....
        /*0098*/ 	.word	0x00002430


	//   ....[7]....
        /*009c*/ 	.word	0x00002440


	//   ....[8]....
        /*00a0*/ 	.word	0x00002470


	//   ....[9]....
        /*00a4*/ 	.word	0x00002480


	//   ....[10]....
        /*00a8*/ 	.word	0x00005b50


	//   ....[11]....
        /*00ac*/ 	.word	0x00005be0


	//   ....[12]....
        /*00b0*/ 	.word	0x00005c50


	//   ....[13]....
        /*00b4*/ 	.word	0x00005cb0


	//   ....[14]....
        /*00b8*/ 	.word	0x00005d20


	//   ....[15]....
        /*00bc*/ 	.word	0x00005d80


	//   ....[16]....
        /*00c0*/ 	.word	0x00005df0


	//   ....[17]....
        /*00c4*/ 	.word	0x00005e50


	//   ....[18]....
        /*00c8*/ 	.word	0x00005ec0


	//   ....[19]....
        /*00cc*/ 	.word	0x00005f20


	//----- nvinfo : EIATTR_EXIT_INSTR_OFFSETS
	.align		4
.L_4195:
        /*00d0*/ 	.byte	0x04, 0x1c
        /*00d2*/ 	.short	(.L_4197 - .L_4196)


	//   ....[0]....
.L_4196:
        /*00d4*/ 	.word	0x00005a60


	//   ....[1]....
        /*00d8*/ 	.word	0x00005ae0


	//----- nvinfo : EIATTR_MAX_THREADS
	.align		4
.L_4197:
        /*00dc*/ 	.byte	0x04, 0x05
        /*00de*/ 	.short	(.L_4199 - .L_4198)
.L_4198:
        /*00e0*/ 	.word	0x00000080
        /*00e4*/ 	.word	0x00000001
        /*00e8*/ 	.word	0x00000001


	//----- nvinfo : EIATTR_CRS_STACK_SIZE
	.align		4
.L_4199:
        /*00ec*/ 	.byte	0x04, 0x1e
        /*00ee*/ 	.short	(.L_4201 - .L_4200)
.L_4200:
        /*00f0*/ 	.word	0x00000000


	//----- nvinfo : EIATTR_CBANK_PARAM_SIZE
	.align		4
.L_4201:
        /*00f4*/ 	.byte	0x03, 0x19
        /*00f6*/ 	.short	0x0128


	//----- nvinfo : EIATTR_PARAM_CBANK
	.align		4
        /*00f8*/ 	.byte	0x04, 0x0a
        /*00fa*/ 	.short	(.L_4203 - .L_4202)
	.align		4
.L_4202:
        /*00fc*/ 	.word	index@(.nv.constant0._ZN10layer_norm13ln_bwd_kernelINS_13Kernel_traitsI6__halfffffjLj768ELj1ELj4ELj1ELj16ENS_18Kernel_traits_baseILj768ES2_ffffjLj128EEEEELb0ELb1ELb1ELb0EEEvNS_9BwdParamsE)
        /*0100*/ 	.short	0x0210
        /*0102*/ 	.short	0x0128


	//----- nvinfo : EIATTR_SW_WAR
	.align		4
.L_4203:
        /*0104*/ 	.byte	0x04, 0x36
        /*0106*/ 	.short	(.L_4205 - .L_4204)
.L_4204:
        /*0108*/ 	.word	0x00000008
.L_4205:


//--------------------- .nv.info._ZN10layer_norm13ln_bwd_kernelINS_13Kernel_traitsI6__halfffffjLj768ELj1ELj4ELj1ELj16ENS_18Kernel_traits_baseILj768ES2_ffffjLj128EEEEELb0ELb1ELb1ELb1EEEvNS_9BwdParamsE --------------------------
	.section	.nv.info._ZN10layer_norm13ln_bwd_kernelINS_13Kernel_traitsI6__halfffffjLj768ELj1ELj4ELj1ELj16ENS_18Kernel_traits_baseILj768ES2_ffffjLj128EEEEELb0ELb1ELb1ELb1EEEvNS_9BwdParamsE,"",@"SHT_CUDA_INFO"
	.sectionflags	@""
	.align	4


	//----- nvinfo : EIATTR_CUDA_API_VERSION
	.align		4
        /*0000*/ 	.byte	0x04, 0x37
        /*0002*/ 	.short	(.L_4207 - .L_4206)
.L_4206:
        /*0004*/ 	.word	0x00000082


	//----- nvinfo : EIATTR_KPARAM_INFO
	.align		4
.L_4207:
        /*0008*/ 	.byte	0x04, 0x17
        /*000a*/ 	.short	(.L_4209 - .L_4208)
.L_4208:
        /*000c*/ 	.word	0x00000000
        /*0010*/ 	.short	0x0000
        /*0012*/ 	.short	0x0000
        /*0014*/ 	.byte	0x00, 0xf0, 0xa1, 0x04


	//----- nvinfo : EIATTR_SPARSE_MMA_MASK
	.align		4
.L_4209:
        /*0018*/ 	.byte	0x03, 0x50
        /*001a*/ 	.short	0x0000


	//----- nvinfo : EIATTR_MAXREG_COUNT
	.align		4
        /*001c*/ 	.byte	0x03, 0x1b
        /*001e*/ 	.short	0x00ff


	//----- nvinfo : EIATTR_NUM_BARRIERS
	.align		4
        /*0020*/ 	.byte	0x02, 0x4c
        /*0022*/ 	.byte	0x01
	.zero		1


	//----- nvinfo : EIATTR_MERCURY_ISA_VERSION
	.align		4
        /*0024*/ 	.byte	0x03, 0x5f
        /*0026*/ 	.short	0x0101


	//----- nvinfo : EIATTR_COOP_GROUP_MASK_REGIDS
	.align		4
        /*0028*/ 	.byte	0x04, 0x29
        /*002a*/ 	.short	(.L_4211 - .L_4210)


	//   ....[0]....
.L_4210:
        /*002c*/ 	.word	0xffffffff


	//   ....[1]....
        /*0030*/ 	.word	0xffffffff


	//   ....[2]....
        /*0034*/ 	.word	0xffffffff


	//   ....[3]....
        /*0038*/ 	.word	0xffffffff


	//   ....[4]....
        /*003c*/ 	.word	0xffffffff


	//   ....[5]....
        /*0040*/ 	.word	0xffffffff


	//   ....[6]....
        /*0044*/ 	.word	0xffffffff


	//   ....[7]....
        /*0048*/ 	.word	0xffffffff


	//   ....[8]....
        /*004c*/ 	.word	0xffffffff


	//   ....[9]....
        /*0050*/ 	.word	0xffffffff


	//   ....[10]....
        /*0054*/ 	.word	0x050000cb


	//   ....[11]....
        /*0058*/ 	.word	0x050000cb


	//   ....[12]....
        /*005c*/ 	.word	0x050000cb


	//   ....[13]....
        /*0060*/ 	.word	0x050000cb


	//   ....[14]....
        /*0064*/ 	.word	0x050000cb


	//   ....[15]....
        /*0068*/ 	.word	0x050000cb


	//   ....[16]....
        /*006c*/ 	.word	0x050000cb


	//   ....[17]....
        /*0070*/ 	.word	0x050000cb


	//   ....[18]....
        /*0074*/ 	.word	0x050000cb


	//   ....[19]....
        /*0078*/ 	.word	0x050000cb


	//----- nvinfo : EIATTR_COOP_GROUP_INSTR_OFFSETS
	.align		4
.L_4211:
        /*007c*/ 	.byte	0x04, 0x28
        /*007e*/ 	.short	(.L_4213 - .L_4212)


	//   ....[0]....
.L_4212:
        /*0080*/ 	.word	0x00001c20


	//   ....[1]....
        /*0084*/ 	.word	0x00001c30


	//   ....[2]....
        /*0088*/ 	.word	0x00001c60


	//   ....[3]....
        /*008c*/ 	.word	0x00001c70


	//   ....[4]....
        /*0090*/ 	.word	0x00001ca0


	//   ....[5]....
        /*0094*/ 	.word	0x00001cb0


	//   ....[6]....
        /*0098*/ 	.word	0x00001ce0


	//   ....[7]....
        /*009c*/ 	.word	0x00001cf0


	//   ....[8]....
        /*00a0*/ 	.word	0x00001d20


	//   ....[9]....
        /*00a4*/ 	.word	0x00001d30


	//   ....[10]....
        /*00a8*/ 	.word	0x00004990


	//   ....[11]....
        /*00ac*/ 	.word	0x00004a20


	//   ....[12]....
        /*00b0*/ 	.word	0x00004a90


	//   ....[13]....
        /*00b4*/ 	.word	0x00004af0


	//   ....[14]....
        /*00b8*/ 	.word	0x00004b60


	//   ....[15]....
        /*00bc*/ 	.word	0x00004bc0


	//   ....[16]....
        /*00c0*/ 	.word	0x00004c30


	//   ....[17]....
        /*00c4*/ 	.word	0x00004c90


	//   ....[18]....
        /*00c8*/ 	.word	0x00004d00


	//   ....[19]....
        /*00cc*/ 	.word	0x00004d60


	//----- nvinfo : EIATTR_EXIT_INSTR_OFFSETS
	.align		4
.L_4213:
        /*00d0*/ 	.byte	0x04, 0x1c
        /*00d2*/ 	.short	(.L_4215 - .L_4214)


	//   ....[0]....
.L_4214:
        /*00d4*/ 	.word	0x00004920


	//----- nvinfo : EIATTR_MAX_THREADS
	.align		4
.L_4215:
        /*00d8*/ 	.byte	0x04, 0x05
        /*00da*/ 	.short	(.L_4217 - .L_4216)
.L_4216:
        /*00dc*/ 	.word	0x00000080
        /*00e0*/ 	.word	0x00000001
        /*00e4*/ 	.word	0x00000001


	//----- nvinfo : EIATTR_CRS_STACK_SIZE
	.align		4
.L_4217:
        /*00e8*/ 	.byte	0x04, 0x1e
        /*00ea*/ 	.short	(.L_4219 - .L_4218)
.L_4218:
        /*00ec*/ 	.word	0x00000000


	//----- nvinfo : EIATTR_CBANK_PARAM_SIZE
	.align		4
.L_4219:
        /*00f0*/ 	.byte	0x03, 0x19
        /*00f2*/ 	.short	0x0128


	//----- nvinfo : EIATTR_PARAM_CBANK
	.align		4
        /*00f4*/ 	.byte	0x04, 0x0a
        /*00f6*/ 	.short	(.L_4221 - .L_4220)
	.align		4
.L_4220:
        /*00f8*/ 	.word	index@(.nv.constant0._ZN10layer_norm13ln_bwd_kernelINS_13Kernel_traitsI6__halfffffjLj768ELj1ELj4ELj1ELj16ENS_18Kernel_traits_baseILj768ES2_ffffjLj128EEEEELb0ELb1ELb1ELb1EEEvNS_9BwdParamsE)
        /*00fc*/ 	.short	0x0210
        /*00fe*/ 	.short	0x0128


	//----- nvinfo : EIATTR_SW_WAR
	.align		4
.L_4221:
        /*0100*/ 	.byte	0x04, 0x36
        /*0102*/ 	.short	(.L_4223 - .L_4222)
.L_4222:
        /*0104*/ 	.word	0x00000008
.L_4223:


//--------------------- .nv.info._ZN10layer_norm13ln_bwd_kernelINS_13Kernel_traitsI6__halfffffjLj768ELj1ELj4ELj1ELj16ENS_18Kernel_traits_baseILj768ES2_ffffjLj128EEEEELb1ELb0ELb0ELb0EEEvNS_9BwdParamsE --------------------------
	.section	.nv.info._ZN10layer_norm13ln_bwd_kernelINS_13Kernel_traitsI6__halfffffjLj768ELj1ELj4ELj1ELj16ENS_18Kernel_traits_baseILj768ES2_ffffjLj128EEEEELb1ELb0ELb0ELb0EEEvNS_9BwdParamsE,"",@"SHT_CUDA_INFO"
	.sectionflags	@""
	.align	4


	//----- nvinfo : EIATTR_CUDA_API_VERSION
	.align		4
        /*0000*/ 	.byte	0x04, 0x37
        /*0002*/ 	.short	(.L_4225 - .L_4224)
.L_4224:
        /*0004*/ 	.word	0x00000082


	//----- nvinfo : EIATTR_KPARAM_INFO
	.align		4
.L_4225:
        /*0008*/ 	.byte	0x04, 0x17
        /*000a*/ 	.short	(.L_4227 - .L_4226)
.L_4226:
        /*000c*/ 	.word	0x00000000
        /*0010*/ 	.short	0x0000
        /*0012*/ 	.short	0x0000
        /*0014*/ 	.byte	0x00, 0xf0, 0xa1, 0x04


	//----- nvinfo : EIATTR_SPARSE_MMA_MASK
	.align		4
.L_4227:
        /*0018*/ 	.byte	0x03, 0x50
        /*001a*/ 	.short	0x0000


	//----- nvinfo : EIATTR_MAXREG_COUNT
	.align		4
        /*001c*/ 	.byte	0x03, 0x1b
        /*001e*/ 	.short	0x00ff


	//----- nvinfo : EIATTR_NUM_BARRIERS
	.align		4
        /*0020*/ 	.byte	0x02, 0x4c
        /*0022*/ 	.byte	0x01
	.zero		1


	//----- nvinfo : EIATTR_MERCURY_ISA_VERSION
	.align		4
        /*0024*/ 	.byte	0x03, 0x5f
        /*0026*/ 	.short	0x0101


	//----- nvinfo : EIATTR_COOP_GROUP_MASK_REGIDS
	.align		4
        /*0028*/ 	.byte	0x04, 0x29
        /*002a*/ 	.short	(.L_4229 - .L_4228)


	//   ....[0]....
.L_4228:
        /*002c*/ 	.word	0xffffffff


	//   ....[1]....
        /*0030*/ 	.word	0xffffffff


	//   ....[2]....
        /*0034*/ 	.word	0xffffffff


	//   ....[3]....
        /*0038*/ 	.word	0xffffffff


	//   ....[4]....
        /*003c*/ 	.word	0xffffffff


	//   ....[5]....
        /*0040*/ 	.word	0xffffffff


	//   ....[6]....
        /*0044*/ 	.word	0xffffffff


	//   ....[7]....
        /*0048*/ 	.word	0xffffffff


	//   ....[8]....
        /*004c*/ 	.word	0xffffffff


	//   ....[9]....
        /*0050*/ 	.word	0xffffffff


	//   ....[10]....
        /*0054*/ 	.word	0x050000a9


	//   ....[11]....
        /*0058*/ 	.word	0x050000a9


	//   ....[12]....
        /*005c*/ 	.word	0x050000a9


	//   ....[13]....
        /*0060*/ 	.word	0x050000a9


	//   ....[14]....
        /*0064*/ 	.word	0x050000a9


	//   ....[15]....
        /*0068*/ 	.word	0x050000a9


	//   ....[16]....
        /*006c*/ 	.word	0x050000a9


	//   ....[17]....
        /*0070*/ 	.word	0x050000a9


	//   ....[18]....
        /*0074*/ 	.word	0x050000a9


	//   ....[19]....
        /*0078*/ 	.word	0x050000a9


	//----- nvinfo : EIATTR_COOP_GROUP_INSTR_OFFSETS
	.align		4
.L_4229:
        /*007c*/ 	.byte	0x04, 0x28
        /*007e*/ 	.short	(.L_4231 - .L_4230)


	//   ....[0]....
.L_4230:
        /*0080*/ 	.word	0x00001bd0


	//   ....[1]....
        /*0084*/ 	.word	0x00001be0


	//   ....[2]....
        /*0088*/ 	.word	0x00001c10


	//   ....[3]....
        /*008c*/ 	.word	0x00001c20


	//   ....[4]....
        /*0090*/ 	.word	0x00001c50


	//   ....[5]....
        /*0094*/ 	.word	0x00001c60


	//   ....[6]....
        /*0098*/ 	.word	0x00001c90


	//   ....[7]....
        /*009c*/ 	.word	0x00001ca0


	//   ....[8]....
        /*00a0*/ 	.word	0x00001cd0


	//   ....[9]....
        /*00a4*/ 	.word	0x00001ce0


	//   ....[10]....
        /*00a8*/ 	.word	0x00003d10


	//   ....[11]....
        /*00ac*/ 	.word	0x00003da0


	//   ....[12]....
        /*00b0*/ 	.word	0x00003e10


	//   ....[13]....
        /*00b4*/ 	.word	0x00003e70


	//   ....[14]....
        /*00b8*/ 	.word	0x00003ee0


	//   ....[15]....
        /*00bc*/ 	.word	0x00003f40


	//   ....[16]....
        /*00c0*/ 	.word	0x00003fb0


	//   ....[17]....
        /*00c4*/ 	.word	0x00004010


	//   ....[18]....
        /*00c8*/ 	.word	0x00004080


	//   ....[19]....
        /*00cc*/ 	.word	0x000040e0


	//----- nvinfo : EIATTR_EXIT_INSTR_OFFSETS
	.align		4
.L_4231:
        /*00d0*/ 	.byte	0x04, 0x1c
        /*00d2*/ 	.short	(.L_4233 - .L_4232)


	//   ....[0]....
.L_4232:
        /*00d4*/ 	.word	0x00003c70


	//   ....[1]....
        /*00d8*/ 	.word	0x00003ca0


	//----- nvinfo : EIATTR_MAX_THREADS
	.align		4
.L_4233:
        /*00dc*/ 	.byte	0x04, 0x05
        /*00de*/ 	.short	(.L_4235 - .L_4234)
.L_4234:
        /*00e0*/ 	.word	0x00000080
        /*00e4*/ 	.word	0x00000001
        /*00e8*/ 	.word	0x00000001


	//----- nvinfo : EIATTR_CRS_STACK_SIZE
	.align		4
.L_4235:
        /*00ec*/ 	.byte	0x04, 0x1e
        /*00ee*/ 	.short	(.L_4237 - .L_4236)
.L_4236:
        /*00f0*/ 	.word	0x00000000


	//----- nvinfo : EIATTR_CBANK_PARAM_SIZE
	.align		4
.L_4237:
        /*00f4*/ 	.byte	0x03, 0x19
        /*00f6*/ 	.short	0x0128


	//----- nvinfo : EIATTR_PARAM_CBANK
	.align		4
        /*00f8*/ 	.byte	0x04, 0x0a
        /*00fa*/ 	.short	(.L_4239 - .L_4238)
	.align		4
.L_4238:
        /*00fc*/ 	.word	index@(.nv.constant0._ZN10layer_norm13ln_bwd_kernelINS_13Kernel_traitsI6__halfffffjLj768ELj1ELj4ELj1ELj16ENS_18Kernel_traits_baseILj768ES2_ffffjLj128EEEEELb1ELb0ELb0ELb0EEEvNS_9BwdParamsE)
        /*0100*/ 	.short	0x0210
        /*0102*/ 	.short	0x0128


	//----- nvinfo : EIATTR_SW_WAR
	.align		4
.L_4239:
        /*0104*/ 	.byte	0x04, 0x36
        /*0106*/ 	.short	(.L_4241 - .L_4240)
.L_4240:
        /*0108*/ 	.word	0x00000008
.L_4241:


//--------------------- .nv.info._ZN10layer_norm13ln_bwd_kernelINS_13Kernel_traitsI6__halfffffjLj768ELj1ELj4ELj1ELj16ENS_18Kernel_traits_baseILj768ES2_ffffjLj128EEEEELb1ELb0ELb0ELb1EEEvNS_9BwdParamsE --------------------------
	.section	.nv.info._ZN10layer_norm13ln_bwd_kernelINS_13Kernel_traitsI6__halfffffjLj768ELj1ELj4ELj1ELj16ENS_18Kernel_traits_baseILj768ES2_ffffjLj128EEEEELb1ELb0ELb0ELb1EEEvNS_9BwdParamsE,"",@"SHT_CUDA_INFO"
	.sectionflags	@""
	.align	4


	//----- nvinfo : EIATTR_CUDA_API_VERSION
	.align		4
        /*0000*/ 	.byte	0x04, 0x37
        /*0002*/ 	.short	(.L_4243 - .L_4242)
.L_4242:
        /*0004*/ 	.word	0x00000082


	//----- nvinfo : EIATTR_KPARAM_INFO
	.align		4
.L_4243:
        /*0008*/ 	.byte	0x04, 0x17
        /*000a*/ 	.short	(.L_4245 - .L_4244)
.L_4244:
        /*000c*/ 	.word	0x00000000
        /*0010*/ 	.short	0x0000
        /*0012*/ 	.short	0x0000
        /*0014*/ 	.byte	0x00, 0xf0, 0xa1, 0x04


	//----- nvinfo : EIATTR_SPARSE_MMA_MASK
	.align		4
.L_4245:
        /*0018*/ 	.byte	0x03, 0x50
        /*001a*/ 	.short	0x0000


	//----- nvinfo : EIATTR_MAXREG_COUNT
	.align		4
        /*001c*/ 	.byte	0x03, 0x1b
        /*001e*/ 	.short	0x00ff


	//----- nvinfo : EIATTR_NUM_BARRIERS
	.align		4
        /*0020*/ 	.byte	0x02, 0x4c
        /*0022*/ 	.byte	0x01
	.zero		1


	//----- nvinfo : EIATTR_MERCURY_ISA_VERSION
	.align		4
        /*0024*/ 	.byte	0x03, 0x5f
        /*0026*/ 	.short	0x0101


	//----- nvinfo : EIATTR_COOP_GROUP_MASK_REGIDS
	.align		4
        /*0028*/ 	.byte	0x04, 0x29
        /*002a*/ 	.short	(.L_4247 - .L_4246)


	//   ....[0]....
.L_4246:
        /*002c*/ 	.word	0xffffffff


	//   ....[1]....
        /*0030*/ 	.word	0xffffffff


	//   ....[2]....
        /*0034*/ 	.word	0xffffffff


	//   ....[3]....
        /*0038*/ 	.word	0xffffffff


	//   ....[4]....
        /*003c*/ 	.word	0xffffffff


	//   ....[5]....
        /*0040*/ 	.word	0xffffffff


	//   ....[6]....
        /*0044*/ 	.word	0xffffffff


	//   ....[7]....
        /*0048*/ 	.word	0xffffffff


	//   ....[8]....
        /*004c*/ 	.word	0xffffffff


	//   ....[9]....
        /*0050*/ 	.word	0xffffffff


	//   ....[10]....
        /*0054*/ 	.word	0x05000049


	//   ....[11]....
        /*0058*/ 	.word	0x05000049


	//   ....[12]....
        /*005c*/ 	.word	0x05000049


	//   ....[13]....
        /*0060*/ 	.word	0x05000049


	//   ....[14]....
        /*0064*/ 	.word	0x05000049


	//   ....[15]....
        /*0068*/ 	.word	0x05000049


	//   ....[16]....
        /*006c*/ 	.word	0x05000049


	//   ....[17]....
        /*0070*/ 	.word	0x05000049


	//   ....[18]....
        /*0074*/ 	.word	0x05000049


	//   ....[19]....
        /*0078*/ 	.word	0x05000049


	//----- nvinfo : EIATTR_COOP_GROUP_INSTR_OFFSETS
	.align		4
.L_4247:
        /*007c*/ 	.byte	0x04, 0x28
        /*007e*/ 	.short	(.L_4249 - .L_4248)


	//   ....[0]....
.L_4248:
        /*0080*/ 	.word	0x000017c0


	//   ....[1]....
        /*0084*/ 	.word	0x000017d0


	//   ....[2]....
        /*0088*/ 	.word	0x00001800


	//   ....[3]....
        /*008c*/ 	.word	0x00001810


	//   ....[4]....
        /*0090*/ 	.word	0x00001840


	//   ....[5]....
        /*0094*/ 	.word	0x00001850


	//   ....[6]....
        /*0098*/ 	.word	0x00001880


	//   ....[7]....
        /*009c*/ 	.word	0x00001890


	//   ....[8]....
        /*00a0*/ 	.word	0x000018c0


	//   ....[9]....
        /*00a4*/ 	.word	0x000018d0


	//   ....[10]....
        /*00a8*/ 	.word	0x00003630


	//   ....[11]....
        /*00ac*/ 	.word	0x000036c0


	//   ....[12]....
        /*00b0*/ 	.word	0x00003730


	//   ....[13]....
        /*00b4*/ 	.word	0x00003790


	//   ....[14]....
        /*00b8*/ 	.word	0x00003800


	//   ....[15]....
        /*00bc*/ 	.word	0x00003860


	//   ....[16]....
        /*00c0*/ 	.word	0x000038d0


	//   ....[17]....
        /*00c4*/ 	.word	0x00003930


	//   ....[18]....
        /*00c8*/ 	.word	0x000039a0


	//   ....[19]....
        /*00cc*/ 	.word	0x00003a00


	//----- nvinfo : EIATTR_EXIT_INSTR_OFFSETS
	.align		4
.L_4249:
        /*00d0*/ 	.byte	0x04, 0x1c
        /*00d2*/ 	.short	(.L_4251 - .L_4250)


	//   ....[0]....
.L_4250:
        /*00d4*/ 	.word	0x000035c0


	//----- nvinfo : EIATTR_MAX_THREADS
	.align		4
.L_4251:
        /*00d8*/ 	.byte	0x04, 0x05
        /*00da*/ 	.short	(.L_4253 - .L_4252)
.L_4252:
        /*00dc*/ 	.word	0x00000080
        /*00e0*/ 	.word	0x00000001
        /*00e4*/ 	.word	0x00000001


	//----- nvinfo : EIATTR_CRS_STACK_SIZE
	.align		4
.L_4253:
        /*00e8*/ 	.byte	0x04, 0x1e
        /*00ea*/ 	.short	(.L_4255 - .L_4254)
.L_4254:
        /*00ec*/ 	.word	0x00000000


	//----- nvinfo : EIATTR_CBANK_PARAM_SIZE
	.align		4
.L_4255:
        /*00f0*/ 	.byte	0x03, 0x19
        /*00f2*/ 	.short	0x0128


	//----- nvinfo : EIATTR_PARAM_CBANK
	.align		4
        /*00f4*/ 	.byte	0x04, 0x0a
        /*00f6*/ 	.short	(.L_4257 - .L_4256)
	.align		4
.L_4256:
        /*00f8*/ 	.word	index@(.nv.constant0._ZN10layer_norm13ln_bwd_kernelINS_13Kernel_traitsI6__halfffffjLj768ELj1ELj4ELj1ELj16ENS_18Kernel_traits_baseILj768ES2_ffffjLj128EEEEELb1ELb0ELb0ELb1EEEvNS_9BwdParamsE)
        /*00fc*/ 	.short	0x0210
        /*00fe*/ 	.short	0x0128


	//----- nvinfo : EIATTR_SW_WAR
	.align		4
.L_4257:
        /*0100*/ 	.byte	0x04, 0x36
        /*0102*/ 	.short	(.L_4259 - .L_4258)
.L_4258:
        /*0104*/ 	.word	0x00000008
.L_4259:


//--------------------- .nv.info._ZN10layer_norm22ln_bwd_finalize_kernelINS_22Kernel_traits_finalizeILj768E6__halfffffjLb0ELj1024ELj4ENS_18Kernel_traits_baseILj768ES2_ffffjLj1024EEEEELb0ELb0EEEvNS_9BwdParamsE --------------------------
	.section	.nv.info._ZN10layer_norm22ln_bwd_finalize_kernelINS_22Kernel_traits_finalizeILj768E6__halfffffjLb0ELj1024ELj4ENS_18Kernel_traits_baseILj768ES2_ffffjLj1024EEEEELb0ELb0EEEvNS_9BwdParamsE,"",@"SHT_CUDA_INFO"
	.sectionflags	@""
	.align	4


	//----- nvinfo : EIATTR_CUDA_API_VERSION
	.align		4
        /*0000*/ 	.byte	0x04, 0x37
        /*0002*/ 	.short	(.L_4261 - .L_4260)
.L_4260:
        /*0004*/ 	.word	0x00000082


	//----- nvinfo : EIATTR_KPARAM_INFO
	.align		4
.L_4261:
        /*0008*/ 	.byte	0x04, 0x17
        /*000a*/ 	.short	(.L_4263 - .L_4262)
.L_4262:
        /*000c*/ 	.word	0x00000000
        /*0010*/ 	.short	0x0000
        /*0012*/ 	.short	0x0000
        /*0014*/ 	.byte	0x00, 0xf0, 0xa1, 0x04


	//----- nvinfo : EIATTR_SPARSE_MMA_MASK
	.align		4
.L_4263:
        /*0018*/ 	.byte	0x03, 0x50
        /*001a*/ 	.short	0x0000


	//----- nvinfo : EIATTR_MAXREG_COUNT
	.align		4
        /*001c*/ 	.byte	0x03, 0x1b
        /*001e*/ 	.short	0x0040


	//----- nvinfo : EIATTR_NUM_BARRIERS
	.align		4
        /*0020*/ 	.byte	0x02, 0x4c
        /*0022*/ 	.byte	0x01
	.zero		1


	//----- nvinfo : EIATTR_MERCURY_ISA_VERSION
	.align		4
        /*0024*/ 	.byte	0x03, 0x5f
        /*0026*/ 	.short	0x0101


	//----- nvinfo : EIATTR_COOP_GROUP_MASK_REGIDS
	.align		4
        /*0028*/ 	.byte	0x04, 0x29
        /*002a*/ 	.short	(.L_4265 - .L_4264)


	//   ....[0]....
.L_4264:
        /*002c*/ 	.word	0xffffffff


	//   ....[1]....
        /*0030*/ 	.word	0xffffffff


	//   ....[2]....
        /*0034*/ 	.word	0xffffffff


	//   ....[3]....
        /*0038*/ 	.word	0xffffffff


	//   ....[4]....
        /*003c*/ 	.word	0xffffffff


	//   ....[5]....
        /*0040*/ 	.word	0xffffffff


	//   ....[6]....
        /*0044*/ 	.word	0xffffffff


	//   ....[7]....
        /*0048*/ 	.word	0xffffffff


	//   ....[8]....
        /*004c*/ 	.word	0xffffffff


	//   ....[9]....
        /*0050*/ 	.word	0xffffffff


	//   ....[10]....
        /*0054*/ 	.word	0x05000013


	//   ....[11]....
        /*0058*/ 	.word	0x05000013


	//   ....[12]....
        /*005c*/ 	.word	0x05000013


	//   ....[13]....
        /*0060*/ 	.word	0x05000013


	//   ....[14]....
        /*0064*/ 	.word	0x05000013


	//   ....[15]....
        /*0068*/ 	.word	0x05000013


	//   ....[16]....
        /*006c*/ 	.word	0x05000013


	//   ....[17]....
        /*0070*/ 	.word	0x05000013


	//   ....[18]....
        /*0074*/ 	.word	0x05000013


	//   ....[19]....
        /*0078*/ 	.word	0x05000013


	//----- nvinfo : EIATTR_COOP_GROUP_INSTR_OFFSETS
	.align		4
.L_4265:
        /*007c*/ 	.byte	0x04, 0x28
        /*007e*/ 	.short	(.L_4267 - .L_4266)


	//   ....[0]....
.L_4266:
        /*0080*/ 	.word	0x000008e0


	//   ....[1]....
        /*0084*/ 	.word	0x000008f0


	//   ....[2]....
        /*0088*/ 	.word	0x00000920


	//   ....[3]....
        /*008c*/ 	.word	0x00000930


	//   ....[4]....
        /*0090*/ 	.word	0x00000960


	//   ....[5]....
        /*0094*/ 	.word	0x00000970


	//   ....[6]....
        /*0098*/ 	.word	0x000009a0


	//   ....[7]....
        /*009c*/ 	.word	0x000009b0


	//   ....[8]....
        /*00a0*/ 	.word	0x000009e0


	//   ....[9]....
        /*00a4*/ 	.word	0x000009f0


	//   ....[10]....
        /*00a8*/ 	.word	0x00000c10


	//   ....[11]....
        /*00ac*/ 	.word	0x00000c80


	//   ....[12]....
        /*00b0*/ 	.word	0x00000cf0


	//   ....[13]....
        /*00b4*/ 	.word	0x00000d60


	//   ....[14]....
        /*00b8*/ 	.word	0x00000dd0


	//   ....[15]....
        /*00bc*/ 	.word	0x00000e30


	//   ....[16]....
        /*00c0*/ 	.word	0x00000ea0


	//   ....[17]....
        /*00c4*/ 	.word	0x00000f10


	//   ....[18]....
        /*00c8*/ 	.word	0x00000f80


	//   ....[19]....
        /*00cc*/ 	.word	0x00000ff0


	//----- nvinfo : EIATTR_EXIT_INSTR_OFFSETS
	.align		4
.L_4267:
        /*00d0*/ 	.byte	0x04, 0x1c
        /*00d2*/ 	.short	(.L_4269 - .L_4268)


	//   ....[0]....
.L_4268:
        /*00d4*/ 	.word	0x00000070


	//   ....[1]....
        /*00d8*/ 	.word	0x00000bb0


	//----- nvinfo : EIATTR_MAX_THREADS
	.align		4
.L_4269:
        /*00dc*/ 	.byte	0x04, 0x05
        /*00de*/ 	.short	(.L_4271 - .L_4270)
.L_4270:
        /*00e0*/ 	.word	0x00000400
        /*00e4*/ 	.word	0x00000001
        /*00e8*/ 	.word	0x00000001


	//----- nvinfo : EIATTR_CRS_STACK_SIZE
	.align		4
.L_4271:
        /*00ec*/ 	.byte	0x04, 0x1e
        /*00ee*/ 	.short	(.L_4273 - .L_4272)
.L_4272:
        /*00f0*/ 	.word	0x00000000


	//----- nvinfo : EIATTR_CBANK_PARAM_SIZE
	.align		4
.L_4273:
        /*00f4*/ 	.byte	0x03, 0x19
        /*00f6*/ 	.short	0x0128


	//----- nvinfo : EIATTR_PARAM_CBANK
	.align		4
        /*00f8*/ 	.byte	0x04, 0x0a
        /*00fa*/ 	.short	(.L_4275 - .L_4274)
	.align		4
.L_4274:
        /*00fc*/ 	.word	index@(.nv.constant0._ZN10layer_norm22ln_bwd_finalize_kernelINS_22Kernel_traits_finalizeILj768E6__halfffffjLb0ELj1024ELj4ENS_18Kernel_traits_baseILj768ES2_ffffjLj1024EEEEELb0ELb0EEEvNS_9BwdParamsE)
        /*0100*/ 	.short	0x0210
        /*0102*/ 	.short	0x0128


	//----- nvinfo : EIATTR_SW_WAR
	.align		4
.L_4275:
        /*0104*/ 	.byte	0x04, 0x36
        /*0106*/ 	.short	(.L_4277 - .L_4276)
.L_4276:
        /*0108*/ 	.word	0x00000008
.L_4277:


//--------------------- .nv.info._ZN10layer_norm13ln_bwd_kernelINS_13Kernel_traitsI6__halfffffjLj768ELj1ELj4ELj1ELj16ENS_18Kernel_traits_baseILj768ES2_ffffjLj128EEEEELb1ELb0ELb1ELb0EEEvNS_9BwdParamsE --------------------------
	.section	.nv.info._ZN10layer_norm13ln_bwd_kernelINS_13Kernel_traitsI6__halfffffjLj768ELj1ELj4ELj1ELj16ENS_18Kernel_traits_baseILj768ES2_ffffjLj128EEEEELb1ELb0ELb1ELb0EEEvNS_9BwdParamsE,"",@"SHT_CUDA_INFO"
	.sectionflags	@""
	.align	4


	//----- nvinfo : EIATTR_CUDA_API_VERSION
	.align		4
        /*0000*/ 	.byte	0x04, 0x37
        /*0002*/ 	.short	(.L_4279 - .L_4278)
.L_4278:
        /*0004*/ 	.word	0x00000082


	//----- nvinfo : EIATTR_KPARAM_INFO
	.align		4
.L_4279:
        /*0008*/ 	.byte	0x04, 0x17
        /*000a*/ 	.short	(.L_4281 - .L_4280)
.L_4280:
        /*000c*/ 	.word	0x00000000
        /*0010*/ 	.short	0x0000
        /*0012*/ 	.short	0x0000
        /*0014*/ 	.byte	0x00, 0xf0, 0xa1, 0x04


	//----- nvinfo : EIATTR_SPARSE_MMA_MASK
	.align		4
.L_4281:
        /*0018*/ 	.byte	0x03, 0x50
        /*001a*/ 	.short	0x0000


	//----- nvinfo : EIATTR_MAXREG_COUNT
	.align		4
        /*001c*/ 	.byte	0x03, 0x1b
        /*001e*/ 	.short	0x00ff


	//----- nvinfo : EIATTR_NUM_BARRIERS
	.align		4
        /*0020*/ 	.byte	0x02, 0x4c
        /*0022*/ 	.byte	0x01
	.zero		1


	//----- nvinfo : EIATTR_MERCURY_ISA_VERSION
	.align		4
        /*0024*/ 	.byte	0x03, 0x5f
        /*0026*/ 	.short	0x0101


	//----- nvinfo : EIATTR_COOP_GROUP_MASK_REGIDS
	.align		4
        /*0028*/ 	.byte	0x04, 0x29
        /*002a*/ 	.short	(.L_4283 - .L_4282)


	//   ....[0]....
.L_4282:
        /*002c*/ 	.word	0xffffffff


	//   ....[1]....
        /*0030*/ 	.word	0xffffffff


	//   ....[2]....
        /*0034*/ 	.word	0xffffffff


	//   ....[3]....
        /*0038*/ 	.word	0xffffffff


	//   ....[4]....
        /*003c*/ 	.word	0xffffffff


	//   ....[5]....
        /*0040*/ 	.word	0xffffffff


	//   ....[6]....
        /*0044*/ 	.word	0xffffffff


	//   ....[7]....
        /*0048*/ 	.word	0xffffffff


	//   ....[8]....
        /*004c*/ 	.word	0xffffffff


	//   ....[9]....
        /*0050*/ 	.word	0xffffffff


	//   ....[10]....
        /*0054*/ 	.word	0x050000b2


	//   ....[11]....
        /*0058*/ 	.word	0x050000b2


	//   ....[12]....
        /*005c*/ 	.word	0x050000b2


	//   ....[13]....
        /*0060*/ 	.word	0x050000b2


	//   ....[14]....
        /*0064*/ 	.word	0x050000b2


	//   ....[15]....
        /*0068*/ 	.word	0x050000b2


	//   ....[16]....
        /*006c*/ 	.word	0x050000b2


	//   ....[17]....
        /*0070*/ 	.word	0x050000b2


	//   ....[18]....
        /*0074*/ 	.word	0x050000b2


	//   ....[19]....
        /*0078*/ 	.word	0x050000b2


	//----- nvinfo : EIATTR_COOP_GROUP_INSTR_OFFSETS
	.align		4
.L_4283:
        /*007c*/ 	.byte	0x04, 0x28
        /*007e*/ 	.short	(.L_4285 - .L_4284)


	//   ....[0]....
.L_4284:
        /*0080*/ 	.word	0x000021b0


	//   ....[1]....
        /*0084*/ 	.word	0x000021c0


	//   ....[2]....
        /*0088*/ 	.word	0x000021f0


	//   ....[3]....
        /*008c*/ 	.word	0x00002200


	//   ....[4]....
        /*0090*/ 	.word	0x00002230


	//   ....[5]....
        /*0094*/ 	.word	0x00002240


	//   ....[6]....
        /*0098*/ 	.word	0x00002270


	//   ....[7]....
        /*009c*/ 	.word	0x00002280


	//   ....[8]....
        /*00a0*/ 	.word	0x000022b0


	//   ....[9]....
        /*00a4*/ 	.word	0x000022c0


	//   ....[10]....
        /*00a8*/ 	.word	0x000053b0


	//   ....[11]....
        /*00ac*/ 	.word	0x00005440


	//   ....[12]....
        /*00b0*/ 	.word	0x000054b0


	//   ....[13]....
        /*00b4*/ 	.word	0x00005510


	//   ....[14]....
        /*00b8*/ 	.word	0x00005580


	//   ....[15]....
        /*00bc*/ 	.word	0x000055e0


	//   ....[16]....
        /*00c0*/ 	.word	0x00005650


	//   ....[17]....
        /*00c4*/ 	.word	0x000056b0


	//   ....[18]....
        /*00c8*/ 	.word	0x00005720


	//   ....[19]....
        /*00cc*/ 	.word	0x00005780


	//----- nvinfo : EIATTR_EXIT_INSTR_OFFSETS
	.align		4
.L_4285:
        /*00d0*/ 	.byte	0x04, 0x1c
        /*00d2*/ 	.short	(.L_4287 - .L_4286)


	//   ....[0]....
.L_4286:
        /*00d4*/ 	.word	0x00005310


	//   ....[1]....
        /*00d8*/ 	.word	0x00005340


	//----- nvinfo : EIATTR_MAX_THREADS
	.align		4
.L_4287:
        /*00dc*/ 	.byte	0x04, 0x05
        /*00de*/ 	.short	(.L_4289 - .L_4288)
.L_4288:
        /*00e0*/ 	.word	0x00000080
        /*00e4*/ 	.word	0x00000001
        /*00e8*/ 	.word	0x00000001


	//----- nvinfo : EIATTR_CRS_STACK_SIZE
	.align		4
.L_4289:
        /*00ec*/ 	.byte	0x04, 0x1e
        /*00ee*/ 	.short	(.L_4291 - .L_4290)
.L_4290:
        /*00f0*/ 	.word	0x00000000


	//----- nvinfo : EIATTR_CBANK_PARAM_SIZE
	.align		4
.L_4291:
        /*00f4*/ 	.byte	0x03, 0x19
        /*00f6*/ 	.short	0x0128


	//----- nvinfo : EIATTR_PARAM_CBANK
	.align		4
        /*00f8*/ 	.byte	0x04, 0x0a
        /*00fa*/ 	.short	(.L_4293 - .L_4292)
	.align		4
.L_4292:
        /*00fc*/ 	.word	index@(.nv.constant0._ZN10layer_norm13ln_bwd_kernelINS_13Kernel_traitsI6__halfffffjLj768ELj1ELj4ELj1ELj16ENS_18Kernel_traits_baseILj768ES2_ffffjLj128EEEEELb1ELb0ELb1ELb0EEEvNS_9BwdParamsE)
        /*0100*/ 	.short	0x0210
        /*0102*/ 	.short	0x0128


	//----- nvinfo : EIATTR_SW_WAR
	.align		4
.L_4293:
        /*0104*/ 	.byte	0x04, 0x36
        /*0106*/ 	.short	(.L_4295 - .L_4294)
.L_4294:
        /*0108*/ 	.word	0x00000008
.L_4295:


//--------------------- .nv.info._ZN10layer_norm22ln_bwd_finalize_kernelINS_22Kernel_traits_finalizeILj768E6__halfffffjLb0ELj1024ELj4ENS_18Kernel_traits_baseILj768ES2_ffffjLj1024EEEEELb0ELb1EEEvNS_9BwdParamsE --------------------------
	.section	.nv.info._ZN10layer_norm22ln_bwd_finalize_kernelINS_22Kernel_traits_finalizeILj768E6__halfffffjLb0ELj1024ELj4ENS_18Kernel_traits_baseILj768ES2_ffffjLj1024EEEEELb0ELb1EEEvNS_9BwdParamsE,"",@"SHT_CUDA_INFO"
	.sectionflags	@""
	.align	4


	//----- nvinfo : EIATTR_CUDA_API_VERSION
	.align		4
        /*0000*/ 	.byte	0x04, 0x37
        /*0002*/ 	.short	(.L_4297 - .L_4296)
.L_4296:
        /*0004*/ 	.word	0x00000082


	//----- nvinfo : EIATTR_KPARAM_INFO
	.align		4
.L_4297:
        /*0008*/ 	.byte	0x04, 0x17
        /*000a*/ 	.short	(.L_4299 - .L_4298)
.L_4298:
        /*000c*/ 	.word	0x00000000
        /*0010*/ 	.short	0x0000
        /*0012*/ 	.short	0x0000
        /*0014*/ 	.byte	0x00, 0xf0, 0xa1, 0x04


	//----- nvinfo : EIATTR_SPARSE_MMA_MASK
	.align		4
.L_4299:
        /*0018*/ 	.byte	0x03, 0x50
        /*001a*/ 	.short	0x0000


	//----- nvinfo : EIATTR_MAXREG_COUNT
	.align		4
        /*001c*/ 	.byte	0x03, 0x1b
        /*001e*/ 	.short	0x0040


	//----- nvinfo : EIATTR_NUM_BARRIERS
	.align		4
        /*0020*/ 	.byte	0x02, 0x4c
        /*0022*/ 	.byte	0x01
	.zero		1


	//----- nvinfo : EIATTR_MERCURY_ISA_VERSION
	.align		4
        /*0024*/ 	.byte	0x03, 0x5f
        /*0026*/ 	.short	0x0101


	//----- nvinfo : EIATTR_COOP_GROUP_MASK_REGIDS
	.align		4
        /*0028*/ 	.byte	0x04, 0x29
        /*002a*/ 	.short	(.L_4301 - .L_4300)


	//   ....[0]....
.L_4300:
        /*002c*/ 	.word	0xffffffff


	//   ....[1]....
        /*0030*/ 	.word	0xffffffff


	//   ....[2]....
        /*0034*/ 	.word	0xffffffff


	//   ....[3]....
        /*0038*/ 	.word	0xffffffff


	//   ....[4]....
        /*003c*/ 	.word	0xffffffff


	//   ....[5]....
        /*0040*/ 	.word	0xffffffff


	//   ....[6]....
        /*0044*/ 	.word	0xffffffff


	//   ....[7]....
        /*0048*/ 	.word	0xffffffff


	//   ....[8]....
        /*004c*/ 	.word	0xffffffff


	//   ....[9]....
        /*0050*/ 	.word	0xffffffff


	//   ....[10]....
        /*0054*/ 	.word	0x05000011


	//   ....[11]....
        /*0058*/ 	.word	0x05000011


	//   ....[12]....
        /*005c*/ 	.word	0x05000011


	//   ....[13]....
        /*0060*/ 	.word	0x05000011


	//   ....[14]....
        /*0064*/ 	.word	0x05000011


	//   ....[15]....
        /*0068*/ 	.word	0x05000011


	//   ....[16]....
        /*006c*/ 	.word	0x05000011


	//   ....[17]....
        /*0070*/ 	.word	0x05000011


	//   ....[18]....
        /*0074*/ 	.word	0x05000011


	//   ....[19]....
        /*0078*/ 	.word	0x05000011


	//----- nvinfo : EIATTR_COOP_GROUP_INSTR_OFFSETS
	.align		4
.L_4301:
        /*007c*/ 	.byte	0x04, 0x28
        /*007e*/ 	.short	(.L_4303 - .L_4302)


	//   ....[0]....
.L_4302:
        /*0080*/ 	.word	0x000008e0


	//   ....[1]....
        /*0084*/ 	.word	0x000008f0


	//   ....[2]....
        /*0088*/ 	.word	0x00000920


	//   ....[3]....
        /*008c*/ 	.word	0x00000930


	//   ....[4]....
        /*0090*/ 	.word	0x00000960


	//   ....[5]....
        /*0094*/ 	.word	0x00000970


	//   ....[6]....
        /*0098*/ 	.word	0x000009a0


	//   ....[7]....
        /*009c*/ 	.word	0x000009b0


	//   ....[8]....
        /*00a0*/ 	.word	0x000009e0


	//   ....[9]....
        /*00a4*/ 	.word	0x000009f0


	//   ....[10]....
        /*00a8*/ 	.word	0x00000bf0


	//   ....[11]....
        /*00ac*/ 	.word	0x00000c60


	//   ....[12]....
        /*00b0*/ 	.word	0x00000cd0


	//   ....[13]....
        /*00b4*/ 	.word	0x00000d40


	//   ....[14]....
        /*00b8*/ 	.word	0x00000db0


	//   ....[15]....
        /*00bc*/ 	.word	0x00000e10


	//   ....[16]....
        /*00c0*/ 	.word	0x00000e80


	//   ....[17]....
        /*00c4*/ 	.word	0x00000ef0


	//   ....[18]....
        /*00c8*/ 	.word	0x00000f60


	//   ....[19]....
        /*00cc*/ 	.word	0x00000fd0


	//----- nvinfo : EIATTR_EXIT_INSTR_OFFSETS
	.align		4
.L_4303:
        /*00d0*/ 	.byte	0x04, 0x1c
        /*00d2*/ 	.short	(.L_4305 - .L_4304)


	//   ....[0]....
.L_4304:
        /*00d4*/ 	.word	0x00000070


	//   ....[1]....
        /*00d8*/ 	.word	0x00000b90


	//----- nvinfo : EIATTR_MAX_THREADS
	.align		4
.L_4305:
        /*00dc*/ 	.byte	0x04, 0x05
        /*00de*/ 	.short	(.L_4307 - .L_4306)
.L_4306:
        /*00e0*/ 	.word	0x00000400
        /*00e4*/ 	.word	0x00000001
        /*00e8*/ 	.word	0x00000001


	//----- nvinfo : EIATTR_CRS_STACK_SIZE
	.align		4
.L_4307:
        /*00ec*/ 	.byte	0x04, 0x1e
        /*00ee*/ 	.short	(.L_4309 - .L_4308)
.L_4308:
        /*00f0*/ 	.word	0x00000000


	//----- nvinfo : EIATTR_CBANK_PARAM_SIZE
	.align		4
.L_4309:
        /*00f4*/ 	.byte	0x03, 0x19
        /*00f6*/ 	.short	0x0128


	//----- nvinfo : EIATTR_PARAM_CBANK
	.align		4
        /*00f8*/ 	.byte	0x04, 0x0a
        /*00fa*/ 	.short	(.L_4311 - .L_4310)
	.align		4
.L_4310:
        /*00fc*/ 	.word	index@(.nv.constant0._ZN10layer_norm22ln_bwd_finalize_kernelINS_22Kernel_traits_finalizeILj768E6__halfffffjLb0ELj1024ELj4ENS_18Kernel_traits_baseILj768ES2_ffffjLj1024EEEEELb0ELb1EEEvNS_9BwdParamsE)
        /*0100*/ 	.short	0x0210
        /*0102*/ 	.short	0x0128


	//----- nvinfo : EIATTR_SW_WAR
	.align		4
.L_4311:
        /*0104*/ 	.byte	0x04, 0x36
        /*0106*/ 	.short	(.L_4313 - .L_4312)
.L_4312:
        /*0108*/ 	.word	0x00000008
.L_4313:


//--------------------- .nv.info._ZN10layer_norm13ln_bwd_kernelINS_13Kernel_traitsI6__halfffffjLj768ELj1ELj4ELj1ELj16ENS_18Kernel_traits_baseILj768ES2_ffffjLj128EEEEELb1ELb0ELb1ELb1EEEvNS_9BwdParamsE --------------------------
	.section	.nv.info._ZN10layer_norm13ln_bwd_kernelINS_13Kernel_traitsI6__halfffffjLj768ELj1ELj4ELj1ELj16ENS_18Kernel_traits_baseILj768ES2_ffffjLj128EEEEELb1ELb0ELb1ELb1EEEvNS_9BwdParamsE,"",@"SHT_CUDA_INFO"
	.sectionflags	@""
	.align	4


	//----- nvinfo : EIATTR_CUDA_API_VERSION
	.align		4
        /*0000*/ 	.byte	0x04, 0x37
        /*0002*/ 	.short	(.L_4315 - .L_4314)
.L_4314:
        /*0004*/ 	.word	0x00000082


	//----- nvinfo : EIATTR_KPARAM_INFO
	.align		4
.L_4315:
        /*0008*/ 	.byte	0x04, 0x17
        /*000a*/ 	.short	(.L_4317 - .L_4316)
.L_4316:
        /*000c*/ 	.word	0x00000000
        /*0010*/ 	.short	0x0000
        /*0012*/ 	.short	0x0000
        /*0014*/ 	.byte	0x00, 0xf0, 0xa1, 0x04


	//----- nvinfo : EIATTR_SPARSE_MMA_MASK
	.align		4
.L_4317:
        /*0018*/ 	.byte	0x03, 0x50
        /*001a*/ 	.short	0x0000


	//----- nvinfo : EIATTR_MAXREG_COUNT
	.align		4
        /*001c*/ 	.byte	0x03, 0x1b
        /*001e*/ 	.short	0x00ff


	//----- nvinfo : EIATTR_NUM_BARRIERS
	.align		4
        /*0020*/ 	.byte	0x02, 0x4c
        /*0022*/ 	.byte	0x01
	.zero		1


	//----- nvinfo : EIATTR_MERCURY_ISA_VERSION
	.align		4
        /*0024*/ 	.byte	0x03, 0x5f
        /*0026*/ 	.short	0x0101


	//----- nvinfo : EIATTR_COOP_GROUP_MASK_REGIDS
	.align		4
        /*0028*/ 	.byte	0x04, 0x29
        /*002a*/ 	.short	(.L_4319 - .L_4318)


	//   ....[0]....
.L_4318:
        /*002c*/ 	.word	0xffffffff


	//   ....[1]....
        /*0030*/ 	.word	0xffffffff


	//   ....[2]....
        /*0034*/ 	.word	0xffffffff


	//   ....[3]....
        /*0038*/ 	.word	0xffffffff


	//   ....[4]....
        /*003c*/ 	.word	0xffffffff


	//   ....[5]....
        /*0040*/ 	.word	0xffffffff


	//   ....[6]....
        /*0044*/ 	.word	0xffffffff


	//   ....[7]....
        /*0048*/ 	.word	0xffffffff


	//   ....[8]....
        /*004c*/ 	.word	0xffffffff


	//   ....[9]....
        /*0050*/ 	.word	0xffffffff


	//   ....[10]....
        /*0054*/ 	.word	0x0500008f


	//   ....[11]....
        /*0058*/ 	.word	0x0500008f


	//   ....[12]....
        /*005c*/ 	.word	0x0500008f


	//   ....[13]....
        /*0060*/ 	.word	0x0500008f


	//   ....[14]....
        /*0064*/ 	.word	0x0500008f


	//   ....[15]....
        /*0068*/ 	.word	0x0500008f


	//   ....[16]....
        /*006c*/ 	.word	0x0500008f


	//   ....[17]....
        /*0070*/ 	.word	0x0500008f


	//   ....[18]....
        /*0074*/ 	.word	0x0500008f


	//   ....[19]....
        /*0078*/ 	.word	0x0500008f


	//----- nvinfo : EIATTR_COOP_GROUP_INSTR_OFFSETS
	.align		4
.L_4319:
        /*007c*/ 	.byte	0x04, 0x28
        /*007e*/ 	.short	(.L_4321 - .L_4320)


	//   ....[0]....
.L_4320:
        /*0080*/ 	.word	0x00001ac0


	//   ....[1]....
        /*0084*/ 	.word	0x00001ad0


	//   ....[2]....
        /*0088*/ 	.word	0x00001b00


	//   ....[3]....
        /*008c*/ 	.word	0x00001b10


	//   ....[4]....
        /*0090*/ 	.word	0x00001b40


	//   ....[5]....
        /*0094*/ 	.word	0x00001b50


	//   ....[6]....
        /*0098*/ 	.word	0x00001b80


	//   ....[7]....
        /*009c*/ 	.word	0x00001b90


	//   ....[8]....
        /*00a0*/ 	.word	0x00001bc0


	//   ....[9]....
        /*00a4*/ 	.word	0x00001bd0


	//   ....[10]....
        /*00a8*/ 	.word	0x00004470


	//   ....[11]....
        /*00ac*/ 	.word	0x00004500


	//   ....[12]....
        /*00b0*/ 	.word	0x00004570


	//   ....[13]....
        /*00b4*/ 	.word	0x000045d0


	//   ....[14]....
        /*00b8*/ 	.word	0x00004640


	//   ....[15]....
        /*00bc*/ 	.word	0x000046a0


	//   ....[16]....
        /*00c0*/ 	.word	0x00004710


	//   ....[17]....
        /*00c4*/ 	.word	0x00004770


	//   ....[18]....
        /*00c8*/ 	.word	0x000047e0


	//   ....[19]....
        /*00cc*/ 	.word	0x00004840


	//----- nvinfo : EIATTR_EXIT_INSTR_OFFSETS
	.align		4
.L_4321:
        /*00d0*/ 	.byte	0x04, 0x1c
        /*00d2*/ 	.short	(.L_4323 - .L_4322)


	//   ....[0]....
.L_4322:
        /*00d4*/ 	.word	0x00004400


	//----- nvinfo : EIATTR_MAX_THREADS
	.align		4
.L_4323:
        /*00d8*/ 	.byte	0x04, 0x05
        /*00da*/ 	.short	(.L_4325 - .L_4324)
.L_4324:
        /*00dc*/ 	.word	0x00000080
        /*00e0*/ 	.word	0x00000001
        /*00e4*/ 	.word	0x00000001


	//----- nvinfo : EIATTR_CRS_STACK_SIZE
	.align		4
.L_4325:
        /*00e8*/ 	.byte	0x04, 0x1e
        /*00ea*/ 	.short	(.L_4327 - .L_4326)
.L_4326:
        /*00ec*/ 	.word	0x00000000


	//----- nvinfo : EIATTR_CBANK_PARAM_SIZE
	.align		4
.L_4327:
        /*00f0*/ 	.byte	0x03, 0x19
        /*00f2*/ 	.short	0x0128


	//----- nvinfo : EIATTR_PARAM_CBANK
	.align		4
        /*00f4*/ 	.byte	0x04, 0x0a
        /*00f6*/ 	.short	(.L_4329 - .L_4328)
	.align		4
.L_4328:
        /*00f8*/ 	.word	index@(.nv.constant0._ZN10layer_norm13ln_bwd_kernelINS_13Kernel_traitsI6__halfffffjLj768ELj1ELj4ELj1ELj16ENS_18Kernel_traits_baseILj768ES2_ffffjLj128EEEEELb1ELb0ELb1ELb1EEEvNS_9BwdParamsE)
        /*00fc*/ 	.short	0x0210
        /*00fe*/ 	.short	0x0128


	//----- nvinfo : EIATTR_SW_WAR
	.align		4
.L_4329:
        /*0100*/ 	.byte	0x04, 0x36
        /*0102*/ 	.short	(.L_4331 - .L_4330)
.L_4330:
        /*0104*/ 	.word	0x00000008
.L_4331:


//--------------------- .nv.info._ZN10layer_norm13ln_bwd_kernelINS_13Kernel_traitsI6__halfffffjLj768ELj1ELj4ELj1ELj16ENS_18Kernel_traits_baseILj768ES2_ffffjLj128EEEEELb1ELb1ELb0ELb0EEEvNS_9BwdParamsE --------------------------
	.section	.nv.info._ZN10layer_norm13ln_bwd_kernelINS_13Kernel_traitsI6__halfffffjLj768ELj1ELj4ELj1ELj16ENS_18Kernel_traits_baseILj768ES2_ffffjLj128EEEEELb1ELb1ELb0ELb0EEEvNS_9BwdParamsE,"",@"SHT_CUDA_INFO"
	.sectionflags	@""
	.align	4


	//----- nvinfo : EIATTR_CUDA_API_VERSION
	.align		4
        /*0000*/ 	.byte	0x04, 0x37
        /*0002*/ 	.short	(.L_4333 - .L_4332)
.L_4332:
        /*0004*/ 	.word	0x00000082


	//----- nvinfo : EIATTR_KPARAM_INFO
	.align		4
.L_4333:
        /*0008*/ 	.byte	0x04, 0x17
        /*000a*/ 	.short	(.L_4335 - .L_4334)
.L_4334:
        /*000c*/ 	.word	0x00000000
        /*0010*/ 	.short	0x0000
        /*0012*/ 	.short	0x0000
        /*0014*/ 	.byte	0x00, 0xf0, 0xa1, 0x04


	//----- nvinfo : EIATTR_SPARSE_MMA_MASK
	.align		4
.L_4335:
        /*0018*/ 	.byte	0x03, 0x50
        /*001a*/ 	.short	0x0000


	//----- nvinfo : EIATTR_MAXREG_COUNT
	.align		4
        /*001c*/ 	.byte	0x03, 0x1b
        /*001e*/ 	.short	0x00ff


	//----- nvinfo : EIATTR_NUM_BARRIERS
	.align		4
        /*0020*/ 	.byte	0x02, 0x4c
        /*0022*/ 	.byte	0x01
	.zero		1


	//----- nvinfo : EIATTR_MERCURY_ISA_VERSION
	.align		4
        /*0024*/ 	.byte	0x03, 0x5f
        /*0026*/ 	.short	0x0101


	//----- nvinfo : EIATTR_COOP_GROUP_MASK_REGIDS
	.align		4
        /*0028*/ 	.byte	0x04, 0x29
        /*002a*/ 	.short	(.L_4337 - .L_4336)


	//   ....[0]....
.L_4336:
        /*002c*/ 	.word	0xffffffff


	//   ....[1]....
        /*0030*/ 	.word	0xffffffff


	//   ....[2]....
        /*0034*/ 	.word	0xffffffff


	//   ....[3]....
        /*0038*/ 	.word	0xffffffff


	//   ....[4]....
        /*003c*/ 	.word	0xffffffff


	//   ....[5]....
        /*0040*/ 	.word	0xffffffff


	//   ....[6]....
        /*0044*/ 	.word	0xffffffff


	//   ....[7]....
        /*0048*/ 	.word	0xffffffff


	//   ....[8]....
        /*004c*/ 	.word	0xffffffff


	//   ....[9]....
        /*0050*/ 	.word	0xffffffff


	//   ....[10]....
        /*0054*/ 	.word	0x050000db


	//   ....[11]....
        /*0058*/ 	.word	0x050000db


	//   ....[12]....
        /*005c*/ 	.word	0x050000db


	//   ....[13]....
        /*0060*/ 	.word	0x050000db


	//   ....[14]....
        /*0064*/ 	.word	0x050000db


	//   ....[15]....
        /*0068*/ 	.word	0x050000db


	//   ....[16]....
        /*006c*/ 	.word	0x050000db


	//   ....[17]....
        /*0070*/ 	.word	0x050000db


	//   ....[18]....
        /*0074*/ 	.word	0x050000db


	//   ....[19]....
        /*0078*/ 	.word	0x050000db


	//----- nvinfo : EIATTR_COOP_GROUP_INSTR_OFFSETS
	.align		4
.L_4337:
        /*007c*/ 	.byte	0x04, 0x28
        /*007e*/ 	.short	(.L_4339 - .L_4338)


	//   ....[0]....
.L_4338:
        /*0080*/ 	.word	0x000020c0


	//   ....[1]....
        /*0084*/ 	.word	0x000020d0


	//   ....[2]....
        /*0088*/ 	.word	0x00002100


	//   ....[3]....
        /*008c*/ 	.word	0x00002110


	//   ....[4]....
        /*0090*/ 	.word	0x00002140


	//   ....[5]....
        /*0094*/ 	.word	0x00002150


	//   ....[6]....
        /*0098*/ 	.word	0x00002180


	//   ....[7]....
        /*009c*/ 	.word	0x00002190


	//   ....[8]....
        /*00a0*/ 	.word	0x000021c0


	//   ....[9]....
        /*00a4*/ 	.word	0x000021d0


	//   ....[10]....
        /*00a8*/ 	.word	0x00005020


	//   ....[11]....
        /*00ac*/ 	.word	0x000050b0


	//   ....[12]....
        /*00b0*/ 	.word	0x00005120


	//   ....[13]....
        /*00b4*/ 	.word	0x00005180


	//   ....[14]....
        /*00b8*/ 	.word	0x000051f0


	//   ....[15]....
        /*00bc*/ 	.word	0x00005250


	//   ....[16]....
        /*00c0*/ 	.word	0x000052c0


	//   ....[17]....
        /*00c4*/ 	.word	0x00005320


	//   ....[18]....
        /*00c8*/ 	.word	0x00005390


	//   ....[19]....
        /*00cc*/ 	.word	0x000053f0


	//----- nvinfo : EIATTR_EXIT_INSTR_OFFSETS
	.align		4
.L_4339:
        /*00d0*/ 	.byte	0x04, 0x1c
        /*00d2*/ 	.short	(.L_4341 - .L_4340)


	//   ....[0]....
.L_4340:
        /*00d4*/ 	.word	0x00004f30


	//   ....[1]....
        /*00d8*/ 	.word	0x00004fb0


	//----- nvinfo : EIATTR_MAX_THREADS
	.align		4
.L_4341:
        /*00dc*/ 	.byte	0x04, 0x05
        /*00de*/ 	.short	(.L_4343 - .L_4342)
.L_4342:
        /*00e0*/ 	.word	0x00000080
        /*00e4*/ 	.word	0x00000001
        /*00e8*/ 	.word	0x00000001


	//----- nvinfo : EIATTR_CRS_STACK_SIZE
	.align		4
.L_4343:
        /*00ec*/ 	.byte	0x04, 0x1e
        /*00ee*/ 	.short	(.L_4345 - .L_4344)
.L_4344:
        /*00f0*/ 	.word	0x00000000


	//----- nvinfo : EIATTR_CBANK_PARAM_SIZE
	.align		4
.L_4345:
        /*00f4*/ 	.byte	0x03, 0x19
        /*00f6*/ 	.short	0x0128


	//----- nvinfo : EIATTR_PARAM_CBANK
	.align		4
        /*00f8*/ 	.byte	0x04, 0x0a
        /*00fa*/ 	.short	(.L_4347 - .L_4346)
	.align		4
.L_4346:
        /*00fc*/ 	.word	index@(.nv.constant0._ZN10layer_norm13ln_bwd_kernelINS_13Kernel_traitsI6__halfffffjLj768ELj1ELj4ELj1ELj16ENS_18Kernel_traits_baseILj768ES2_ffffjLj128EEEEELb1ELb1ELb0ELb0EEEvNS_9BwdParamsE)
        /*0100*/ 	.short	0x0210
        /*0102*/ 	.short	0x0128


	//----- nvinfo : EIATTR_SW_WAR
	.align		4
.L_4347:
        /*0104*/ 	.byte	0x04, 0x36
        /*0106*/ 	.short	(.L_4349 - .L_4348)
.L_4348:
        /*0108*/ 	.word	0x00000008
.L_4349:


//--------------------- .nv.info._ZN10layer_norm13ln_bwd_kernelINS_13Kernel_traitsI6__halfffffjLj768ELj1ELj4ELj1ELj16ENS_18Kernel_traits_baseILj768ES2_ffffjLj128EEEEELb1ELb1ELb0ELb1EEEvNS_9BwdParamsE --------------------------
	.section	.nv.info._ZN10layer_norm13ln_bwd_kernelINS_13Kernel_traitsI6__halfffffjLj768ELj1ELj4ELj1ELj16ENS_18Kernel_traits_baseILj768ES2_ffffjLj128EEEEELb1ELb1ELb0ELb1EEEvNS_9BwdParamsE,"",@"SHT_CUDA_INFO"
	.sectionflags	@""
	.align	4


	//----- nvinfo : EIATTR_CUDA_API_VERSION
	.align		4
        /*0000*/ 	.byte	0x04, 0x37
        /*0002*/ 	.short	(.L_4351 - .L_4350)
.L_4350:
        /*0004*/ 	.word	0x00000082


	//----- nvinfo : EIATTR_KPARAM_INFO
	.align		4
.L_4351:
        /*0008*/ 	.byte	0x04, 0x17
        /*000a*/ 	.short	(.L_4353 - .L_4352)
.L_4352:
        /*000c*/ 	.word	0x00000000
        /*0010*/ 	.short	0x0000
        /*0012*/ 	.short	0x0000
        /*0014*/ 	.byte	0x00, 0xf0, 0xa1, 0x04


	//----- nvinfo : EIATTR_SPARSE_MMA_MASK
	.align		4
.L_4353:
        /*0018*/ 	.byte	0x03, 0x50
        /*001a*/ 	.short	0x0000


	//----- nvinfo : EIATTR_MAXREG_COUNT
	.align		4
        /*001c*/ 	.byte	0x03, 0x1b
        /*001e*/ 	.short	0x00ff


	//----- nvinfo : EIATTR_NUM_BARRIERS
	.align		4
        /*0020*/ 	.byte	0x02, 0x4c
        /*0022*/ 	.byte	0x01
	.zero		1


	//----- nvinfo : EIATTR_MERCURY_ISA_VERSION
	.align		4
        /*0024*/ 	.byte	0x03, 0x5f
        /*0026*/ 	.short	0x0101


	//----- nvinfo : EIATTR_COOP_GROUP_MASK_REGIDS
	.align		4
        /*0028*/ 	.byte	0x04, 0x29
        /*002a*/ 	.short	(.L_4355 - .L_4354)


	//   ....[0]....
.L_4354:
        /*002c*/ 	.word	0xffffffff


	//   ....[1]....
        /*0030*/ 	.word	0xffffffff


	//   ....[2]....
        /*0034*/ 	.word	0xffffffff


	//   ....[3]....
        /*0038*/ 	.word	0xffffffff


	//   ....[4]....
        /*003c*/ 	.word	0xffffffff


	//   ....[5]....
        /*0040*/ 	.word	0xffffffff


	//   ....[6]....
        /*0044*/ 	.word	0xffffffff


	//   ....[7]....
        /*0048*/ 	.word	0xffffffff


	//   ....[8]....
        /*004c*/ 	.word	0xffffffff


	//   ....[9]....
        /*0050*/ 	.word	0xffffffff


	//   ....[10]....
        /*0054*/ 	.word	0x05000057


	//   ....[11]....
        /*0058*/ 	.word	0x05000057


	//   ....[12]....
        /*005c*/ 	.word	0x05000057


	//   ....[13]....
        /*0060*/ 	.word	0x05000057


	//   ....[14]....
        /*0064*/ 	.word	0x05000057


	//   ....[15]....
        /*0068*/ 	.word	0x05000057


	//   ....[16]....
        /*006c*/ 	.word	0x05000057


	//   ....[17]....
        /*0070*/ 	.word	0x05000057


	//   ....[18]....
        /*0074*/ 	.word	0x05000057


	//   ....[19]....
        /*0078*/ 	.word	0x05000057


	//----- nvinfo : EIATTR_COOP_GROUP_INSTR_OFFSETS
	.align		4
.L_4355:
        /*007c*/ 	.byte	0x04, 0x28
        /*007e*/ 	.short	(.L_4357 - .L_4356)


	//   ....[0]....
.L_4356:
        /*0080*/ 	.word	0x00001ba0


	//   ....[1]....
        /*0084*/ 	.word	0x00001bb0


	//   ....[2]....
        /*0088*/ 	.word	0x00001be0


	//   ....[3]....
        /*008c*/ 	.word	0x00001bf0


	//   ....[4]....
        /*0090*/ 	.word	0x00001c20


	//   ....[5]....
        /*0094*/ 	.word	0x00001c30


	//   ....[6]....
        /*0098*/ 	.word	0x00001c60


	//   ....[7]....
        /*009c*/ 	.word	0x00001c70


	//   ....[8]....
        /*00a0*/ 	.word	0x00001ca0


	//   ....[9]....
        /*00a4*/ 	.word	0x00001cb0


	//   ....[10]....
        /*00a8*/ 	.word	0x00004530


	//   ....[11]....
        /*00ac*/ 	.word	0x000045c0


	//   ....[12]....
        /*00b0*/ 	.word	0x00004630


	//   ....[13]....
        /*00b4*/ 	.word	0x00004690


	//   ....[14]....
        /*00b8*/ 	.word	0x00004700


	//   ....[15]....
        /*00bc*/ 	.word	0x00004760


	//   ....[16]....
        /*00c0*/ 	.word	0x000047d0


	//   ....[17]....
        /*00c4*/ 	.word	0x00004830


	//   ....[18]....
        /*00c8*/ 	.word	0x000048a0


	//   ....[19]....
        /*00cc*/ 	.word	0x00004900


	//----- nvinfo : EIATTR_EXIT_INSTR_OFFSETS
	.align		4
.L_4357:
        /*00d0*/ 	.byte	0x04, 0x1c
        /*00d2*/ 	.short	(.L_4359 - .L_4358)


	//   ....[0]....
.L_4358:
        /*00d4*/ 	.word	0x000044c0


	//----- nvinfo : EIATTR_MAX_THREADS
	.align		4
.L_4359:
        /*00d8*/ 	.byte	0x04, 0x05
        /*00da*/ 	.short	(.L_4361 - .L_4360)
.L_4360:
        /*00dc*/ 	.word	0x00000080
        /*00e0*/ 	.word	0x00000001
        /*00e4*/ 	.word	0x00000001


	//----- nvinfo : EIATTR_CRS_STACK_SIZE
	.align		4
.L_4361:
        /*00e8*/ 	.byte	0x04, 0x1e
        /*00ea*/ 	.short	(.L_4363 - .L_4362)
.L_4362:
        /*00ec*/ 	.word	0x00000000


	//----- nvinfo : EIATTR_CBANK_PARAM_SIZE
	.align		4
.L_4363:
        /*00f0*/ 	.byte	0x03, 0x19
        /*00f2*/ 	.short	0x0128


	//----- nvinfo : EIATTR_PARAM_CBANK
	.align		4
        /*00f4*/ 	.byte	0x04, 0x0a
        /*00f6*/ 	.short	(.L_4365 - .L_4364)
	.align		4
.L_4364:
        /*00f8*/ 	.word	index@(.nv.constant0._ZN10layer_norm13ln_bwd_kernelINS_13Kernel_traitsI6__halfffffjLj768ELj1ELj4ELj1ELj16ENS_18Kernel_traits_baseILj768ES2_ffffjLj128EEEEELb1ELb1ELb0ELb1EEEvNS_9BwdParamsE)
        /*00fc*/ 	.short	0x0210
        /*00fe*/ 	.short	0x0128


	//----- nvinfo : EIATTR_SW_WAR
	.align		4
.L_4365:
        /*0100*/ 	.byte	0x04, 0x36
        /*0102*/ 	.short	(.L_4367 - .L_4366)
.L_4366:
        /*0104*/ 	.word	0x00000008
.L_4367:


//--------------------- .nv.info._ZN10layer_norm22ln_bwd_finalize_kernelINS_22Kernel_traits_finalizeILj768E6__halfffffjLb1ELj1024ELj4ENS_18Kernel_traits_baseILj768ES2_ffffjLj1024EEEEELb1ELb0EEEvNS_9BwdParamsE --------------------------
	.section	.nv.info._ZN10layer_norm22ln_bwd_finalize_kernelINS_22Kernel_traits_finalizeILj768E6__halfffffjLb1ELj1024ELj4ENS_18Kernel_traits_baseILj768ES2_ffffjLj1024EEEEELb1ELb0EEEvNS_9BwdParamsE,"",@"SHT_CUDA_INFO"
	.sectionflags	@""
	.align	4


	//----- nvinfo : EIATTR_CUDA_API_VERSION
	.align		4
        /*0000*/ 	.byte	0x04, 0x37
        /*0002*/ 	.short	(.L_4369 - .L_4368)
.L_4368:
        /*0004*/ 	.word	0x00000082


	//----- nvinfo : EIATTR_KPARAM_INFO
	.align		4
.L_4369:
        /*0008*/ 	.byte	0x04, 0x17
        /*000a*/ 	.short	(.L_4371 - .L_4370)
.L_4370:
        /*000c*/ 	.word	0x00000000
        /*0010*/ 	.short	0x0000
        /*0012*/ 	.short	0x0000
        /*0014*/ 	.byte	0x00, 0xf0, 0xa1, 0x04


	//----- nvinfo : EIATTR_SPARSE_MMA_MASK
	.align		4
.L_4371:
        /*0018*/ 	.byte	0x03, 0x50
        /*001a*/ 	.short	0x0000


	//----- nvinfo : EIATTR_MAXREG_COUNT
	.align		4
        /*001c*/ 	.byte	0x03, 0x1b
        /*001e*/ 	.short	0x0040


	//----- nvinfo : EIATTR_NUM_BARRIERS
	.align		4
        /*0020*/ 	.byte	0x02, 0x4c
        /*0022*/ 	.byte	0x01
	.zero		1


	//----- nvinfo : EIATTR_MERCURY_ISA_VERSION
	.align		4
        /*0024*/ 	.byte	0x03, 0x5f
        /*0026*/ 	.short	0x0101


	//----- nvinfo : EIATTR_COOP_GROUP_MASK_REGIDS
	.align		4
        /*0028*/ 	.byte	0x04, 0x29
        /*002a*/ 	.short	(.L_4373 - .L_4372)


	//   ....[0]....
.L_4372:
        /*002c*/ 	.word	0xffffffff


	//   ....[1]....
        /*0030*/ 	.word	0xffffffff


	//   ....[2]....
        /*0034*/ 	.word	0xffffffff


	//   ....[3]....
        /*0038*/ 	.word	0xffffffff


	//   ....[4]....
        /*003c*/ 	.word	0xffffffff


	//   ....[5]....
        /*0040*/ 	.word	0xffffffff


	//   ....[6]....
        /*0044*/ 	.word	0xffffffff


	//   ....[7]....
        /*0048*/ 	.word	0xffffffff


	//   ....[8]....
        /*004c*/ 	.word	0xffffffff


	//   ....[9]....
        /*0050*/ 	.word	0xffffffff


	//   ....[10]....
        /*0054*/ 	.word	0xffffffff


	//   ....[11]....
        /*0058*/ 	.word	0xffffffff


	//   ....[12]....
        /*005c*/ 	.word	0xffffffff


	//   ....[13]....
        /*0060*/ 	.word	0xffffffff


	//   ....[14]....
        /*0064*/ 	.word	0xffffffff


	//   ....[15]....
        /*0068*/ 	.word	0x05000014


	//   ....[16]....
        /*006c*/ 	.word	0x05000014


	//   ....[17]....
        /*0070*/ 	.word	0x05000014


	//   ....[18]....
        /*0074*/ 	.word	0x05000014


	//   ....[19]....
        /*0078*/ 	.word	0x05000014


	//   ....[20]....
        /*007c*/ 	.word	0x05000014


	//   ....[21]....
        /*0080*/ 	.word	0x05000014


	//   ....[22]....
        /*0084*/ 	.word	0x05000014


	//   ....[23]....
        /*0088*/ 	.word	0x05000014


	//   ....[24]....
        /*008c*/ 	.word	0x05000014


	//   ....[25]....
        /*0090*/ 	.word	0x05000014


	//   ....[26]....
        /*0094*/ 	.word	0x05000014


	//   ....[27]....
        /*0098*/ 	.word	0x05000014


	//   ....[28]....
        /*009c*/ 	.word	0x05000014


	//   ....[29]....
        /*00a0*/ 	.word	0x05000014


	//----- nvinfo : EIATTR_COOP_GROUP_INSTR_OFFSETS
	.align		4
.L_4373:
        /*00a4*/ 	.byte	0x04, 0x28
        /*00a6*/ 	.short	(.L_4375 - .L_4374)


	//   ....[0]....
.L_4374:
        /*00a8*/ 	.word	0x00000ad0


	//   ....[1]....
        /*00ac*/ 	.word	0x00000ae0


	//   ....[2]....
        /*00b0*/ 	.word	0x00000af0


	//   ....[3]....
        /*00b4*/ 	.word	0x00000b20


	//   ....[4]....
        /*00b8*/ 	.word	0x00000b40


	//   ....[5]....
        /*00bc*/ 	.word	0x00000b50


	//   ....[6]....
        /*00c0*/ 	.word	0x00000b90


	//   ....[7]....
        /*00c4*/ 	.word	0x00000ba0


	//   ....[8]....
        /*00c8*/ 	.word	0x00000bb0


	//   ....[9]....
        /*00cc*/ 	.word	0x00000be0


	//   ....[10]....
        /*00d0*/ 	.word	0x00000c00


	//   ....[11]....
        /*00d4*/ 	.word	0x00000c10


	//   ....[12]....
        /*00d8*/ 	.word	0x00000c40


	//   ....[13]....
        /*00dc*/ 	.word	0x00000c60


	//   ....[14]....
        /*00e0*/ 	.word	0x00000c70


	//   ....[15]....
        /*00e4*/ 	.word	0x00000f20


	//   ....[16]....
        /*00e8*/ 	.word	0x00000f90


	//   ....[17]....
        /*00ec*/ 	.word	0x00001000


	//   ....[18]....
        /*00f0*/ 	.word	0x00001070


	//   ....[19]....
        /*00f4*/ 	.word	0x000010e0


	//   ....[20]....
        /*00f8*/ 	.word	0x00001140


	//   ....[21]....
        /*00fc*/ 	.word	0x000011b0


	//   ....[22]....
        /*0100*/ 	.word	0x00001220


	//   ....[23]....
        /*0104*/ 	.word	0x00001290


	//   ....[24]....
        /*0108*/ 	.word	0x00001300


	//   ....[25]....
        /*010c*/ 	.word	0x00001360


	//   ....[26]....
        /*0110*/ 	.word	0x000013d0


	//   ....[27]....
        /*0114*/ 	.word	0x00001440


	//   ....[28]....
        /*0118*/ 	.word	0x000014b0


	//   ....[29]....
        /*011c*/ 	.word	0x00001520


	//----- nvinfo : EIATTR_EXIT_INSTR_OFFSETS
	.align		4
.L_4375:
        /*0120*/ 	.byte	0x04, 0x1c
        /*0122*/ 	.short	(.L_4377 - .L_4376)


	//   ....[0]....
.L_4376:
        /*0124*/ 	.word	0x00000070


	//   ....[1]....
        /*0128*/ 	.word	0x00000ec0


	//----- nvinfo : EIATTR_MAX_THREADS
	.align		4
.L_4377:
        /*012c*/ 	.byte	0x04, 0x05
        /*012e*/ 	.short	(.L_4379 - .L_4378)
.L_4378:
        /*0130*/ 	.word	0x00000400
        /*0134*/ 	.word	0x00000001
        /*0138*/ 	.word	0x00000001


	//----- nvinfo : EIATTR_CRS_STACK_SIZE
	.align		4
.L_4379:
        /*013c*/ 	.byte	0x04, 0x1e
        /*013e*/ 	.short	(.L_4381 - .L_4380)
.L_4380:
        /*0140*/ 	.word	0x00000000


	//----- nvinfo : EIATTR_CBANK_PARAM_SIZE
	.align		4
.L_4381:
        /*0144*/ 	.byte	0x03, 0x19
        /*0146*/ 	.short	0x0128


	//----- nvinfo : EIATTR_PARAM_CBANK
	.align		4
        /*0148*/ 	.byte	0x04, 0x0a
        /*014a*/ 	.short	(.L_4383 - .L_4382)
	.align		4
.L_4382:
        /*014c*/ 	.word	index@(.nv.constant0._ZN10layer_norm22ln_bwd_finalize_kernelINS_22Kernel_traits_finalizeILj768E6__halfffffjLb1ELj1024ELj4ENS_18Kernel_traits_baseILj768ES2_ffffjLj1024EEEEELb1ELb0EEEvNS_9BwdParamsE)
        /*0150*/ 	.short	0x0210
        /*0152*/ 	.short	0x0128


	//----- nvinfo : EIATTR_SW_WAR
	.align		4
.L_4383:
        /*0154*/ 	.byte	0x04, 0x36
        /*0156*/ 	.short	(.L_4385 - .L_4384)
.L_4384:
        /*0158*/ 	.word	0x00000008
.L_4385:


//--------------------- .nv.info._ZN10layer_norm13ln_bwd_kernelINS_13Kernel_traitsI6__halfffffjLj768ELj1ELj4ELj1ELj16ENS_18Kernel_traits_baseILj768ES2_ffffjLj128EEEEELb1ELb1ELb1ELb0EEEvNS_9BwdParamsE --------------------------
	.section	.nv.info._ZN10layer_norm13ln_bwd_kernelINS_13Kernel_traitsI6__halfffffjLj768ELj1ELj4ELj1ELj16ENS_18Kernel_traits_baseILj768ES2_ffffjLj128EEEEELb1ELb1ELb1ELb0EEEvNS_9BwdParamsE,"",@"SHT_CUDA_INFO"
	.sectionflags	@""
	.align	4


	//----- nvinfo : EIATTR_CUDA_API_VERSION
	.align		4
        /*0000*/ 	.byte	0x04, 0x37
        /*0002*/ 	.short	(.L_4387 - .L_4386)
.L_4386:
        /*0004*/ 	.word	0x00000082


	//----- nvinfo : EIATTR_KPARAM_INFO
	.align		4
.L_4387:
        /*0008*/ 	.byte	0x04, 0x17
        /*000a*/ 	.short	(.L_4389 - .L_4388)
.L_4388:
        /*000c*/ 	.word	0x00000000
        /*0010*/ 	.short	0x0000
        /*0012*/ 	.short	0x0000
        /*0014*/ 	.byte	0x00, 0xf0, 0xa1, 0x04


	//----- nvinfo : EIATTR_SPARSE_MMA_MASK
	.align		4
.L_4389:
        /*0018*/ 	.byte	0x03, 0x50
        /*001a*/ 	.short	0x0000


	//----- nvinfo : EIATTR_MAXREG_COUNT
	.align		4
        /*001c*/ 	.byte	0x03, 0x1b
        /*001e*/ 	.short	0x00ff


	//----- nvinfo : EIATTR_NUM_BARRIERS
	.align		4
        /*0020*/ 	.byte	0x02, 0x4c
        /*0022*/ 	.byte	0x01
	.zero		1


	//----- nvinfo : EIATTR_MERCURY_ISA_VERSION
	.align		4
        /*0024*/ 	.byte	0x03, 0x5f
        /*0026*/ 	.short	0x0101


	//----- nvinfo : EIATTR_COOP_GROUP_MASK_REGIDS
	.align		4
        /*0028*/ 	.byte	0x04, 0x29
        /*002a*/ 	.short	(.L_4391 - .L_4390)


	//   ....[0]....
.L_4390:
        /*002c*/ 	.word	0xffffffff


	//   ....[1]....
        /*0030*/ 	.word	0xffffffff


	//   ....[2]....
        /*0034*/ 	.word	0xffffffff


	//   ....[3]....
        /*0038*/ 	.word	0xffffffff


	//   ....[4]....
        /*003c*/ 	.word	0xffffffff


	//   ....[5]....
        /*0040*/ 	.word	0xffffffff


	//   ....[6]....
        /*0044*/ 	.word	0xffffffff


	//   ....[7]....
        /*0048*/ 	.word	0xffffffff


	//   ....[8]....
        /*004c*/ 	.word	0xffffffff


	//   ....[9]....
        /*0050*/ 	.word	0xffffffff


	//   ....[10]....
        /*0054*/ 	.word	0x050000e3


	//   ....[11]....
        /*0058*/ 	.word	0x050000e3


	//   ....[12]....
        /*005c*/ 	.word	0x050000e3


	//   ....[13]....
        /*0060*/ 	.word	0x050000e3


	//   ....[14]....
        /*0064*/ 	.word	0x050000e3


	//   ....[15]....
        /*0068*/ 	.word	0x050000e3


	//   ....[16]....
        /*006c*/ 	.word	0x050000e3


	//   ....[17]....
        /*0070*/ 	.word	0x050000e3


	//   ....[18]....
        /*0074*/ 	.word	0x050000e3


	//   ....[19]....
        /*0078*/ 	.word	0x050000e3


	//----- nvinfo : EIATTR_COOP_GROUP_INSTR_OFFSETS
	.align		4
.L_4391:
        /*007c*/ 	.byte	0x04, 0x28
        /*007e*/ 	.short	(.L_4393 - .L_4392)


	//   ....[0]....
.L_4392:
        /*0080*/ 	.word	0x000026b0


	//   ....[1]....
        /*0084*/ 	.word	0x000026c0


	//   ....[2]....
        /*0088*/ 	.word	0x000026f0


	//   ....[3]....
        /*008c*/ 	.word	0x00002700


	//   ....[4]....
        /*0090*/ 	.word	0x00002730


	//   ....[5]....
        /*0094*/ 	.word	0x00002740


	//   ....[6]....
        /*0098*/ 	.word	0x00002770


	//   ....[7]....
        /*009c*/ 	.word	0x00002780


	//   ....[8]....
        /*00a0*/ 	.word	0x000027b0


	//   ....[9]....
        /*00a4*/ 	.word	0x000027c0


	//   ....[10]....
        /*00a8*/ 	.word	0x00006910


	//   ....[11]....
        /*00ac*/ 	.word	0x000069a0


	//   ....[12]....
        /*00b0*/ 	.word	0x00006a10


	//   ....[13]....
        /*00b4*/ 	.word	0x00006a70


	//   ....[14]....
        /*00b8*/ 	.word	0x00006ae0


	//   ....[15]....
        /*00bc*/ 	.word	0x00006b40


	//   ....[16]....
        /*00c0*/ 	.word	0x00006bb0


	//   ....[17]....
        /*00c4*/ 	.word	0x00006c10


	//   ....[18]....
        /*00c8*/ 	.word	0x00006c80


	//   ....[19]....
        /*00cc*/ 	.word	0x00006ce0


	//----- nvinfo : EIATTR_EXIT_INSTR_OFFSETS
	.align		4
.L_4393:
        /*00d0*/ 	.byte	0x04, 0x1c
        /*00d2*/ 	.short	(.L_4395 - .L_4394)


	//   ....[0]....
.L_4394:
        /*00d4*/ 	.word	0x00006820


	//   ....[1]....
        /*00d8*/ 	.word	0x000068a0


	//----- nvinfo : EIATTR_MAX_THREADS
	.align		4
.L_4395:
        /*00dc*/ 	.byte	0x04, 0x05
        /*00de*/ 	.short	(.L_4397 - .L_4396)
.L_4396:
        /*00e0*/ 	.word	0x00000080
        /*00e4*/ 	.word	0x00000001
        /*00e8*/ 	.word	0x00000001


	//----- nvinfo : EIATTR_CRS_STACK_SIZE
	.align		4
.L_4397:
        /*00ec*/ 	.byte	0x04, 0x1e
        /*00ee*/ 	.short	(.L_4399 - .L_4398)
.L_4398:
        /*00f0*/ 	.word	0x00000000


	//----- nvinfo : EIATTR_CBANK_PARAM_SIZE
	.align		4
.L_4399:
        /*00f4*/ 	.byte	0x03, 0x19
        /*00f6*/ 	.short	0x0128


	//----- nvinfo : EIATTR_PARAM_CBANK
	.align		4
        /*00f8*/ 	.byte	0x04, 0x0a
        /*00fa*/ 	.short	(.L_4401 - .L_4400)
	.align		4
.L_4400:
        /*00fc*/ 	.word	index@(.nv.constant0._ZN10layer_norm13ln_bwd_kernelINS_13Kernel_traitsI6__halfffffjLj768ELj1ELj4ELj1ELj16ENS_18Kernel_traits_baseILj768ES2_ffffjLj128EEEEELb1ELb1ELb1ELb0EEEvNS_9BwdParamsE)
        /*0100*/ 	.short	0x0210
        /*0102*/ 	.short	0x0128


	//----- nvinfo : EIATTR_SW_WAR
	.align		4
.L_4401:
        /*0104*/ 	.byte	0x04, 0x36
        /*0106*/ 	.short	(.L_4403 - .L_4402)
.L_4402:
        /*0108*/ 	.word	0x00000008
.L_4403:


//--------------------- .nv.info._ZN10layer_norm22ln_bwd_finalize_kernelINS_22Kernel_traits_finalizeILj768E6__halfffffjLb1ELj1024ELj4ENS_18Kernel_traits_baseILj768ES2_ffffjLj1024EEEEELb1ELb1EEEvNS_9BwdParamsE --------------------------
	.section	.nv.info._ZN10layer_norm22ln_bwd_finalize_kernelINS_22Kernel_traits_finalizeILj768E6__halfffffjLb1ELj1024ELj4ENS_18Kernel_traits_baseILj768ES2_ffffjLj1024EEEEELb1ELb1EEEvNS_9BwdParamsE,"",@"SHT_CUDA_INFO"
	.sectionflags	@""
	.align	4


	//----- nvinfo : EIATTR_CUDA_API_VERSION
	.align		4
        /*0000*/ 	.byte	0x04, 0x37
        /*0002*/ 	.short	(.L_4405 - .L_4404)
.L_4404:
        /*0004*/ 	.word	0x00000082


	//----- nvinfo : EIATTR_KPARAM_INFO
	.align		4
.L_4405:
        /*0008*/ 	.byte	0x04, 0x17
        /*000a*/ 	.short	(.L_4407 - .L_4406)
.L_4406:
        /*000c*/ 	.word	0x00000000
        /*0010*/ 	.short	0x0000
        /*0012*/ 	.short	0x0000
        /*0014*/ 	.byte	0x00, 0xf0, 0xa1, 0x04


	//----- nvinfo : EIATTR_SPARSE_MMA_MASK
	.align		4
.L_4407:
        /*0018*/ 	.byte	0x03, 0x50
        /*001a*/ 	.short	0x0000


	//----- nvinfo : EIATTR_MAXREG_COUNT
	.align		4
        /*001c*/ 	.byte	0x03, 0x1b
        /*001e*/ 	.short	0x0040


	//----- nvinfo : EIATTR_NUM_BARRIERS
	.align		4
        /*0020*/ 	.byte	0x02, 0x4c
        /*0022*/ 	.byte	0x01
	.zero		1


	//----- nvinfo : EIATTR_MERCURY_ISA_VERSION
	.align		4
        /*0024*/ 	.byte	0x03, 0x5f
        /*0026*/ 	.short	0x0101


	//----- nvinfo : EIATTR_COOP_GROUP_MASK_REGIDS
	.align		4
        /*0028*/ 	.byte	0x04, 0x29
        /*002a*/ 	.short	(.L_4409 - .L_4408)


	//   ....[0]....
.L_4408:
        /*002c*/ 	.word	0xffffffff


	//   ....[1]....
        /*0030*/ 	.word	0xffffffff


	//   ....[2]....
        /*0034*/ 	.word	0xffffffff


	//   ....[3]....
        /*0038*/ 	.word	0xffffffff


	//   ....[4]....
        /*003c*/ 	.word	0xffffffff


	//   ....[5]....
        /*0040*/ 	.word	0xffffffff


	//   ....[6]....
        /*0044*/ 	.word	0xffffffff


	//   ....[7]....
        /*0048*/ 	.word	0xffffffff


	//   ....[8]....
        /*004c*/ 	.word	0xffffffff


	//   ....[9]....
        /*0050*/ 	.word	0xffffffff


	//   ....[10]....
        /*0054*/ 	.word	0xffffffff


	//   ....[11]....
        /*0058*/ 	.word	0xffffffff


	//   ....[12]....
        /*005c*/ 	.word	0xffffffff


	//   ....[13]....
        /*0060*/ 	.word	0xffffffff


	//   ....[14]....
        /*0064*/ 	.word	0xffffffff


	//   ....[15]....
        /*0068*/ 	.word	0x05000014


	//   ....[16]....
        /*006c*/ 	.word	0x05000014


	//   ....[17]....
        /*0070*/ 	.word	0x05000014


	//   ....[18]....
        /*0074*/ 	.word	0x05000014


	//   ....[19]....
        /*0078*/ 	.word	0x05000014


	//   ....[20]....
        /*007c*/ 	.word	0x05000014


	//   ....[21]....
        /*0080*/ 	.word	0x05000014


	//   ....[22]....
        /*0084*/ 	.word	0x05000014


	//   ....[23]....
        /*0088*/ 	.word	0x05000014


	//   ....[24]....
        /*008c*/ 	.word	0x05000014


	//   ....[25]....
        /*0090*/ 	.word	0x05000014


	//   ....[26]....
        /*0094*/ 	.word	0x05000014


	//   ....[27]....
        /*0098*/ 	.word	0x05000014


	//   ....[28]....
        /*009c*/ 	.word	0x05000014


	//   ....[29]....
        /*00a0*/ 	.word	0x05000014


	//----- nvinfo : EIATTR_COOP_GROUP_INSTR_OFFSETS
	.align		4
.L_4409:
        /*00a4*/ 	.byte	0x04, 0x28
        /*00a6*/ 	.short	(.L_4411 - .L_4410)


	//   ....[0]....
.L_4410:
        /*00a8*/ 	.word	0x00000ab0


	//   ....[1]....
        /*00ac*/ 	.word	0x00000ac0


	//   ....[2]....
        /*00b0*/ 	.word	0x00000ad0


	//   ....[3]....
        /*00b4*/ 	.word	0x00000b00


	//   ....[4]....
        /*00b8*/ 	.word	0x00000b20


	//   ....[5]....
        /*00bc*/ 	.word	0x00000b30


	//   ....[6]....
        /*00c0*/ 	.word	0x00000b60


	//   ....[7]....
        /*00c4*/ 	.word	0x00000b80


	//   ....[8]....
        /*00c8*/ 	.word	0x00000b90


	//   ....[9]....
        /*00cc*/ 	.word	0x00000bc0


	//   ....[10]....
        /*00d0*/ 	.word	0x00000be0


	//   ....[11]....
        /*00d4*/ 	.word	0x00000bf0


	//   ....[12]....
        /*00d8*/ 	.word	0x00000c20


	//   ....[13]....
        /*00dc*/ 	.word	0x00000c40


	//   ....[14]....
        /*00e0*/ 	.word	0x00000c50


	//   ....[15]....
        /*00e4*/ 	.word	0x00000ee0


	//   ....[16]....
        /*00e8*/ 	.word	0x00000f50


	//   ....[17]....
        /*00ec*/ 	.word	0x00000fc0


	//   ....[18]....
        /*00f0*/ 	.word	0x00001030


	//   ....[19]....
        /*00f4*/ 	.word	0x000010a0


	//   ....[20]....
        /*00f8*/ 	.word	0x00001100


	//   ....[21]....
        /*00fc*/ 	.word	0x00001170


	//   ....[22]....
        /*0100*/ 	.word	0x000011e0


	//   ....[23]....
        /*0104*/ 	.word	0x00001250


	//   ....[24]....
        /*0108*/ 	.word	0x000012c0


	//   ....[25]....
        /*010c*/ 	.word	0x00001320


	//   ....[26]....
        /*0110*/ 	.word	0x00001390


	//   ....[27]....
        /*0114*/ 	.word	0x00001400


	//   ....[28]....
        /*0118*/ 	.word	0x00001470


	//   ....[29]....
        /*011c*/ 	.word	0x000014e0


	//----- nvinfo : EIATTR_EXIT_INSTR_OFFSETS
	.align		4
.L_4411:
        /*0120*/ 	.byte	0x04, 0x1c
        /*0122*/ 	.short	(.L_4413 - .L_4412)


	//   ....[0]....
.L_4412:
        /*0124*/ 	.word	0x00000070


	//   ....[1]....
        /*0128*/ 	.word	0x00000e80


	//----- nvinfo : EIATTR_MAX_THREADS
	.align		4
.L_4413:
        /*012c*/ 	.byte	0x04, 0x05
        /*012e*/ 	.short	(.L_4415 - .L_4414)
.L_4414:
        /*0130*/ 	.word	0x00000400
        /*0134*/ 	.word	0x00000001
        /*0138*/ 	.word	0x00000001


	//----- nvinfo : EIATTR_CRS_STACK_SIZE
	.align		4
.L_4415:
        /*013c*/ 	.byte	0x04, 0x1e
        /*013e*/ 	.short	(.L_4417 - .L_4416)
.L_4416:
        /*0140*/ 	.word	0x00000000


	//----- nvinfo : EIATTR_CBANK_PARAM_SIZE
	.align		4
.L_4417:
        /*0144*/ 	.byte	0x03, 0x19
        /*0146*/ 	.short	0x0128


	//----- nvinfo : EIATTR_PARAM_CBANK
	.align		4
        /*0148*/ 	.byte	0x04, 0x0a
        /*014a*/ 	.short	(.L_4419 - .L_4418)
	.align		4
.L_4418:
        /*014c*/ 	.word	index@(.nv.constant0._ZN10layer_norm22ln_bwd_finalize_kernelINS_22Kernel_traits_finalizeILj768E6__halfffffjLb1ELj1024ELj4ENS_18Kernel_traits_baseILj768ES2_ffffjLj1024EEEEELb1ELb1EEEvNS_9BwdParamsE)
        /*0150*/ 	.short	0x0210
        /*0152*/ 	.short	0x0128


	//----- nvinfo : EIATTR_SW_WAR
	.align		4
.L_4419:
        /*0154*/ 	.byte	0x04, 0x36
        /*0156*/ 	.short	(.L_4421 - .L_4420)
.L_4420:
        /*0158*/ 	.word	0x00000008
.L_4421:


//--------------------- .nv.info._ZN10layer_norm13ln_bwd_kernelINS_13Kernel_traitsI6__halfffffjLj768ELj1ELj4ELj1ELj16ENS_18Kernel_traits_baseILj768ES2_ffffjLj128EEEEELb1ELb1ELb1ELb1EEEvNS_9BwdParamsE --------------------------
	.section	.nv.info._ZN10layer_norm13ln_bwd_kernelINS_13Kernel_traitsI6__halfffffjLj768ELj1ELj4ELj1ELj16ENS_18Kernel_traits_baseILj768ES2_ffffjLj128EEEEELb1ELb1ELb1ELb1EEEvNS_9BwdParamsE,"",@"SHT_CUDA_INFO"
	.sectionflags	@""
	.align	4


	//----- nvinfo : EIATTR_CUDA_API_VERSION
	.align		4
        /*0000*/ 	.byte	0x04, 0x37
        /*0002*/ 	.short	(.L_4423 - .L_4422)
.L_4422:
        /*0004*/ 	.word	0x00000082


	//----- nvinfo : EIATTR_KPARAM_INFO
	.align		4
.L_4423:
        /*0008*/ 	.byte	0x04, 0x17
        /*000a*/ 	.short	(.L_4425 - .L_4424)
.L_4424:
        /*000c*/ 	.word	0x00000000
        /*0010*/ 	.short	0x0000
        /*0012*/ 	.short	0x0000
        /*0014*/ 	.byte	0x00, 0xf0, 0xa1, 0x04


	//----- nvinfo : EIATTR_SPARSE_MMA_MASK
	.align		4
.L_4425:
        /*0018*/ 	.byte	0x03, 0x50
        /*001a*/ 	.short	0x0000


	//----- nvinfo : EIATTR_MAXREG_COUNT
	.align		4
        /*001c*/ 	.byte	0x03, 0x1b
        /*001e*/ 	.short	0x00ff


	//----- nvinfo : EIATTR_NUM_BARRIERS
	.align		4
        /*0020*/ 	.byte	0x02, 0x4c
        /*0022*/ 	.byte	0x01
	.zero		1


	//----- nvinfo : EIATTR_MERCURY_ISA_VERSION
	.align		4
        /*0024*/ 	.byte	0x03, 0x5f
        /*0026*/ 	.short	0x0101


	//----- nvinfo : EIATTR_COOP_GROUP_MASK_REGIDS
	.align		4
        /*0028*/ 	.byte	0x04, 0x29
        /*002a*/ 	.short	(.L_4427 - .L_4426)


	//   ....[0]....
.L_4426:
        /*002c*/ 	.word	0xffffffff


	//   ....[1]....
        /*0030*/ 	.word	0xffffffff


	//   ....[2]....
        /*0034*/ 	.word	0xffffffff


	//   ....[3]....
        /*0038*/ 	.word	0xffffffff


	//   ....[4]....
        /*003c*/ 	.word	0xffffffff


	//   ....[5]....
        /*0040*/ 	.word	0xffffffff


	//   ....[6]....
        /*0044*/ 	.word	0xffffffff


	//   ....[7]....
        /*0048*/ 	.word	0xffffffff


	//   ....[8]....
        /*004c*/ 	.word	0xffffffff


	//   ....[9]....
        /*0050*/ 	.word	0xffffffff


	//   ....[10]....
        /*0054*/ 	.word	0x050000cd


	//   ....[11]....
        /*0058*/ 	.word	0x050000cd


	//   ....[12]....
        /*005c*/ 	.word	0x050000cd


	//   ....[13]....
        /*0060*/ 	.word	0x050000cd


	//   ....[14]....
        /*0064*/ 	.word	0x050000cd


	//   ....[15]....
        /*0068*/ 	.word	0x050000cd


	//   ....[16]....
        /*006c*/ 	.word	0x050000cd


	//   ....[17]....
        /*0070*/ 	.word	0x050000cd


	//   ....[18]....
        /*0074*/ 	.word	0x050000cd


	//   ....[19]....
        /*0078*/ 	.word	0x050000cd


	//----- nvinfo : EIATTR_COOP_GROUP_INSTR_OFFSETS
	.align		4
.L_4427:
        /*007c*/ 	.byte	0x04, 0x28
        /*007e*/ 	.short	(.L_4429 - .L_4428)


	//   ....[0]....
.L_4428:
        /*0080*/ 	.word	0x00001f30


	//   ....[1]....
        /*0084*/ 	.word	0x00001f40


	//   ....[2]....
        /*0088*/ 	.word	0x00001f70


	//   ....[3]....
        /*008c*/ 	.word	0x00001f80


	//   ....[4]....
        /*0090*/ 	.word	0x00001fb0


	//   ....[5]....
        /*0094*/ 	.word	0x00001fc0


	//   ....[6]....
        /*0098*/ 	.word	0x00001ff0


	//   ....[7]....
        /*009c*/ 	.word	0x00002000


	//   ....[8]....
        /*00a0*/ 	.word	0x00002030


	//   ....[9]....
        /*00a4*/ 	.word	0x00002040


	//   ....[10]....
        /*00a8*/ 	.word	0x00005850


	//   ....[11]....
        /*00ac*/ 	.word	0x000058e0


	//   ....[12]....
        /*00b0*/ 	.word	0x00005950


	//   ....[13]....
        /*00b4*/ 	.word	0x000059b0


	//   ....[14]....
        /*00b8*/ 	.word	0x00005a20


	//   ....[15]....
        /*00bc*/ 	.word	0x00005a80


	//   ....[16]....
        /*00c0*/ 	.word	0x00005af0


	//   ....[17]....
        /*00c4*/ 	.word	0x00005b50


	//   ....[18]....
        /*00c8*/ 	.word	0x00005bc0


	//   ....[19]....
        /*00cc*/ 	.word	0x00005c20


	//----- nvinfo : EIATTR_EXIT_INSTR_OFFSETS
	.align		4
.L_4429:
        /*00d0*/ 	.byte	0x04, 0x1c
        /*00d2*/ 	.short	(.L_4431 - .L_4430)


	//   ....[0]....
.L_4430:
        /*00d4*/ 	.word	0x000057e0


	//----- nvinfo : EIATTR_MAX_THREADS
	.align		4
.L_4431:
        /*00d8*/ 	.byte	0x04, 0x05
        /*00da*/ 	.short	(.L_4433 - .L_4432)
.L_4432:
        /*00dc*/ 	.word	0x00000080
        /*00e0*/ 	.word	0x00000001
        /*00e4*/ 	.word	0x00000001


	//----- nvinfo : EIATTR_CRS_STACK_SIZE
	.align		4
.L_4433:
        /*00e8*/ 	.byte	0x04, 0x1e
        /*00ea*/ 	.short	(.L_4435 - .L_4434)
.L_4434:
        /*00ec*/ 	.word	0x00000000


	//----- nvinfo : EIATTR_CBANK_PARAM_SIZE
	.align		4
.L_4435:
        /*00f0*/ 	.byte	0x03, 0x19
        /*00f2*/ 	.short	0x0128


	//----- nvinfo : EIATTR_PARAM_CBANK
	.align		4
        /*00f4*/ 	.byte	0x04, 0x0a
        /*00f6*/ 	.short	(.L_4437 - .L_4436)
	.align		4
.L_4436:
        /*00f8*/ 	.word	index@(.nv.constant0._ZN10layer_norm13ln_bwd_kernelINS_13Kernel_traitsI6__halfffffjLj768ELj1ELj4ELj1ELj16ENS_18Kernel_traits_baseILj768ES2_ffffjLj128EEEEELb1ELb1ELb1ELb1EEEvNS_9BwdParamsE)
        /*00fc*/ 	.short	0x0210
        /*00fe*/ 	.short	0x0128


	//----- nvinfo : EIATTR_SW_WAR
	.align		4
.L_4437:
        /*0100*/ 	.byte	0x04, 0x36
        /*0102*/ 	.short	(.L_4439 - .L_4438)
.L_4438:
        /*0104*/ 	.word	0x00000008
.L_4439:


//--------------------- .nv.info._ZN10layer_norm13ln_bwd_kernelINS_13Kernel_traitsIfffffjLj768ELj1ELj4ELj1ELj16ENS_18Kernel_traits_baseILj768EfffffjLj128EEEEELb0ELb0ELb0ELb0EEEvNS_9BwdParamsE --------------------------
	.section	.nv.info._ZN10layer_norm13ln_bwd_kernelINS_13Kernel_traitsIfffffjLj768ELj1ELj4ELj1ELj16ENS_18Kernel_traits_baseILj768EfffffjLj128EEEEELb0ELb0ELb0ELb0EEEvNS_9BwdParamsE,"",@"SHT_CUDA_INFO"
	.sectionflags	@""
	.align	4


	//----- nvinfo : EIATTR_CUDA_API_VERSION
	.align		4
        /*0000*/ 	.byte	0x04, 0x37
        /*0002*/ 	.short	(.L_4441 - .L_4440)
.L_4440:
        /*0004*/ 	.word	0x00000082


	//----- nvinfo : EIATTR_KPARAM_INFO
	.align		4
.L_4441:
        /*0008*/ 	.byte	0x04, 0x17
        /*000a*/ 	.short	(.L_4443 - .L_4442)
.L_4442:
        /*000c*/ 	.word	0x00000000
        /*0010*/ 	.short	0x0000
        /*0012*/ 	.short	0x0000
        /*0014*/ 	.byte	0x00, 0xf0, 0xa1, 0x04


	//----- nvinfo : EIATTR_SPARSE_MMA_MASK
	.align		4
.L_4443:
        /*0018*/ 	.byte	0x03, 0x50
        /*001a*/ 	.short	0x0000


	//----- nvinfo : EIATTR_MAXREG_COUNT
	.align		4
        /*001c*/ 	.byte	0x03, 0x1b
        /*001e*/ 	.short	0x00ff


	//----- nvinfo : EIATTR_NUM_BARRIERS
	.align		4
        /*0020*/ 	.byte	0x02, 0x4c
        /*0022*/ 	.byte	0x01
	.zero		1


	//----- nvinfo : EIATTR_MERCURY_ISA_VERSION
	.align		4
        /*0024*/ 	.byte	0x03, 0x5f
        /*0026*/ 	.short	0x0101


	//----- nvinfo : EIATTR_COOP_GROUP_MASK_REGIDS
	.align		4
        /*0028*/ 	.byte	0x04, 0x29
        /*002a*/ 	.short	(.L_4445 - .L_4444)


	//   ....[0]....
.L_4444:
        /*002c*/ 	.word	0xffffffff


	//   ....[1]....
        /*0030*/ 	.word	0xffffffff


	//   ....[2]....
        /*0034*/ 	.word	0xffffffff


	//   ....[3]....
        /*0038*/ 	.word	0xffffffff


	//   ....[4]....
        /*003c*/ 	.word	0xffffffff


	//   ....[5]....
        /*0040*/ 	.word	0xffffffff


	//   ....[6]....
        /*0044*/ 	.word	0xffffffff


	//   ....[7]....
        /*0048*/ 	.word	0xffffffff


	//   ....[8]....
        /*004c*/ 	.word	0xffffffff


	//   ....[9]....
        /*0050*/ 	.word	0xffffffff


	//   ....[10]....
        /*0054*/ 	.word	0x050000a2


	//   ....[11]....
        /*0058*/ 	.word	0x050000a2


	//   ....[12]....
        /*005c*/ 	.word	0x050000a2


	//   ....[13]....
        /*0060*/ 	.word	0x050000a2


	//   ....[14]....
        /*0064*/ 	.word	0x050000a2


	//   ....[15]....
        /*0068*/ 	.word	0x050000a2


	//   ....[16]....
        /*006c*/ 	.word	0x050000a2


	//   ....[17]....
        /*0070*/ 	.word	0x050000a2


	//   ....[18]....
        /*0074*/ 	.word	0x050000a2


	//   ....[19]....
        /*0078*/ 	.word	0x050000a2


	//----- nvinfo : EIATTR_COOP_GROUP_INSTR_OFFSETS
	.align		4
.L_4445:
        /*007c*/ 	.byte	0x04, 0x28
        /*007e*/ 	.short	(.L_4447 - .L_4446)


	//   ....[0]....
.L_4446:
        /*0080*/ 	.word	0x00001790


	//   ....[1]....
        /*0084*/ 	.word	0x000017a0


	//   ....[2]....
        /*0088*/ 	.word	0x000017d0


	//   ....[3]....
        /*008c*/ 	.word	0x000017e0


	//   ....[4]....
        /*0090*/ 	.word	0x00001810


	//   ....[5]....
        /*0094*/ 	.word	0x00001820


	//   ....[6]....
        /*0098*/ 	.word	0x00001850


	//   ....[7]....
        /*009c*/ 	.word	0x00001860


	//   ....[8]....
        /*00a0*/ 	.word	0x00001890


	//   ....[9]....
        /*00a4*/ 	.word	0x000018a0


	//   ....[10]....
        /*00a8*/ 	.word	0x00003440


	//   ....[11]....
        /*00ac*/ 	.word	0x000034e0


	//   ....[12]....
        /*00b0*/ 	.word	0x00003540


	//   ....[13]....
        /*00b4*/ 	.word	0x000035a0


	//   ....[14]....
        /*00b8*/ 	.word	0x00003610


	//   ....[15]....
        /*00bc*/ 	.word	0x00003670


	//   ....[16]....
        /*00c0*/ 	.word	0x000036e0


	//   ....[17]....
        /*00c4*/ 	.word	0x00003740


	//   ....[18]....
        /*00c8*/ 	.word	0x000037b0


	//   ....[19]....
        /*00cc*/ 	.word	0x00003810


	//----- nvinfo : EIATTR_EXIT_INSTR_OFFSETS
	.align		4
.L_4447:
        /*00d0*/ 	.byte	0x04, 0x1c
        /*00d2*/ 	.short	(.L_4449 - .L_4448)


	//   ....[0]....
.L_4448:
        /*00d4*/ 	.word	0x000033b0


	//   ....[1]....
        /*00d8*/ 	.word	0x000033e0


	//----- nvinfo : EIATTR_MAX_THREADS
	.align		4
.L_4449:
        /*00dc*/ 	.byte	0x04, 0x05
        /*00de*/ 	.short	(.L_4451 - .L_4450)
.L_4450:
        /*00e0*/ 	.word	0x00000080
        /*00e4*/ 	.word	0x00000001
        /*00e8*/ 	.word	0x00000001


	//----- nvinfo : EIATTR_CRS_STACK_SIZE
	.align		4
.L_4451:
        /*00ec*/ 	.byte	0x04, 0x1e
        /*00ee*/ 	.short	(.L_4453 - .L_4452)
.L_4452:
        /*00f0*/ 	.word	0x00000000


	//----- nvinfo : EIATTR_CBANK_PARAM_SIZE
	.align		4
.L_4453:
        /*00f4*/ 	.byte	0x03, 0x19
        /*00f6*/ 	.short	0x0128


	//----- nvinfo : EIATTR_PARAM_CBANK
	.align		4
        /*00f8*/ 	.byte	0x04, 0x0a
        /*00fa*/ 	.short	(.L_4455 - .L_4454)
	.align		4
.L_4454:
        /*00fc*/ 	.word	index@(.nv.constant0._ZN10layer_norm13ln_bwd_kernelINS_13Kernel_traitsIfffffjLj768ELj1ELj4ELj1ELj16ENS_18Kernel_traits_baseILj768EfffffjLj128EEEEELb0ELb0ELb0ELb0EEEvNS_9BwdParamsE)
        /*0100*/ 	.short	0x0210
        /*0102*/ 	.short	0x0128


	//----- nvinfo : EIATTR_SW_WAR
	.align		4
.L_4455:
        /*0104*/ 	.byte	0x04, 0x36
        /*0106*/ 	.short	(.L_4457 - .L_4456)
.L_4456:
        /*0108*/ 	.word	0x00000008
.L_4457:


//--------------------- .nv.info._ZN10layer_norm13ln_bwd_kernelINS_13Kernel_traitsIfffffjLj768ELj1ELj4ELj1ELj16ENS_18Kernel_traits_baseILj768EfffffjLj128EEEEELb0ELb0ELb0ELb1EEEvNS_9BwdParamsE --------------------------
	.section	.nv.info._ZN10layer_norm13ln_bwd_kernelINS_13Kernel_traitsIfffffjLj768ELj1ELj4ELj1ELj16ENS_18Kernel_traits_baseILj768EfffffjLj128EEEEELb0ELb0ELb0ELb1EEEvNS_9BwdParamsE,"",@"SHT_CUDA_INFO"
	.sectionflags	@""
	.align	4


	//----- nvinfo : EIATTR_CUDA_API_VERSION
	.align		4
        /*0000*/ 	.byte	0x04, 0x37
        /*0002*/ 	.short	(.L_4459 - .L_4458)
.L_4458:
        /*0004*/ 	.word	0x00000082


	//----- nvinfo : EIATTR_KPARAM_INFO
	.align		4
.L_4459:
        /*0008*/ 	.byte	0x04, 0x17
        /*000a*/ 	.short	(.L_4461 - .L_4460)
.L_4460:
        /*000c*/ 	.word	0x00000000
        /*0010*/ 	.short	0x0000
        /*0012*/ 	.short	0x0000
        /*0014*/ 	.byte	0x00, 0xf0, 0xa1, 0x04


	//----- nvinfo : EIATTR_SPARSE_MMA_MASK
	.align		4
.L_4461:
        /*0018*/ 	.byte	0x03, 0x50
        /*001a*/ 	.short	0x0000


	//----- nvinfo : EIATTR_MAXREG_COUNT
	.align		4
        /*001c*/ 	.byte	0x03, 0x1b
        /*001e*/ 	.short	0x00ff


	//----- nvinfo : EIATTR_NUM_BARRIERS
	.align		4
        /*0020*/ 	.byte	0x02, 0x4c
        /*0022*/ 	.byte	0x01
	.zero		1


	//----- nvinfo : EIATTR_MERCURY_ISA_VERSION
	.align		4
        /*0024*/ 	.byte	0x03, 0x5f
        /*0026*/ 	.short	0x0101


	//----- nvinfo : EIATTR_COOP_GROUP_MASK_REGIDS
	.align		4
        /*0028*/ 	.byte	0x04, 0x29
        /*002a*/ 	.short	(.L_4463 - .L_4462)


	//   ....[0]....
.L_4462:
        /*002c*/ 	.word	0xffffffff


	//   ....[1]....
        /*0030*/ 	.word	0xffffffff


	//   ....[2]....
        /*0034*/ 	.word	0xffffffff


	//   ....[3]....
        /*0038*/ 	.word	0xffffffff


	//   ....[4]....
        /*003c*/ 	.word	0xffffffff


	//   ....[5]....
        /*0040*/ 	.word	0xffffffff


	//   ....[6]....
        /*0044*/ 	.word	0xffffffff


	//   ....[7]....
        /*0048*/ 	.word	0xffffffff


	//   ....[8]....
        /*004c*/ 	.word	0xffffffff


	//   ....[9]....
        /*0050*/ 	.word	0xffffffff


	//   ....[10]....
        /*0054*/ 	.word	0x05000062


	//   ....[11]....
        /*0058*/ 	.word	0x05000062


	//   ....[12]....
        /*005c*/ 	.word	0x05000062


	//   ....[13]....
        /*0060*/ 	.word	0x05000062


	//   ....[14]....
        /*0064*/ 	.word	0x05000062


	//   ....[15]....
        /*0068*/ 	.word	0x05000062


	//   ....[16]....
        /*006c*/ 	.word	0x05000062


	//   ....[17]....
        /*0070*/ 	.word	0x05000062


	//   ....[18]....
        /*0074*/ 	.word	0x05000062


	//   ....[19]....
        /*0078*/ 	.word	0x05000062


	//----- nvinfo : EIATTR_COOP_GROUP_INSTR_OFFSETS
	.align		4
.L_4463:
        /*007c*/ 	.byte	0x04, 0x28
        /*007e*/ 	.short	(.L_4465 - .L_4464)


	//   ....[0]....
.L_4464:
        /*0080*/ 	.word	0x00001510


	//   ....[1]....
        /*0084*/ 	.word	0x00001520


	//   ....[2]....
        /*0088*/ 	.word	0x00001550


	//   ....[3]....
        /*008c*/ 	.word	0x00001560


	//   ....[4]....
        /*0090*/ 	.word	0x00001590


	//   ....[5]....
        /*0094*/ 	.word	0x000015a0


	//   ....[6]....
        /*0098*/ 	.word	0x000015d0


	//   ....[7]....
        /*009c*/ 	.word	0x000015e0


	//   ....[8]....
        /*00a0*/ 	.word	0x00001610


	//   ....[9]....
        /*00a4*/ 	.word	0x00001620


	//   ....[10]....
        /*00a8*/ 	.word	0x00002f50


	//   ....[11]....
        /*00ac*/ 	.word	0x00002fe0


	//   ....[12]....
        /*00b0*/ 	.word	0x00003050


	//   ....[13]....
        /*00b4*/ 	.word	0x000030b0


	//   ....[14]....
        /*00b8*/ 	.word	0x00003120


	//   ....[15]....
        /*00bc*/ 	.word	0x00003180


	//   ....[16]....
        /*00c0*/ 	.word	0x000031f0


	//   ....[17]....
        /*00c4*/ 	.word	0x00003250


	//   ....[18]....
        /*00c8*/ 	.word	0x000032c0


	//   ....[19]....
        /*00cc*/ 	.word	0x00003320


	//----- nvinfo : EIATTR_EXIT_INSTR_OFFSETS
	.align		4
.L_4465:
        /*00d0*/ 	.byte	0x04, 0x1c
        /*00d2*/ 	.short	(.L_4467 - .L_4466)


	//   ....[0]....
.L_4466:
        /*00d4*/ 	.word	0x00002ee0


	//----- nvinfo : EIATTR_MAX_THREADS
	.align		4
.L_4467:
        /*00d8*/ 	.byte	0x04, 0x05
        /*00da*/ 	.short	(.L_4469 - .L_4468)
.L_4468:
        /*00dc*/ 	.word	0x00000080
        /*00e0*/ 	.word	0x00000001
        /*00e4*/ 	.word	0x00000001


	//----- nvinfo : EIATTR_CRS_STACK_SIZE
	.align		4
.L_4469:
        /*00e8*/ 	.byte	0x04, 0x1e
        /*00ea*/ 	.short	(.L_4471 - .L_4470)
.L_4470:
        /*00ec*/ 	.word	0x00000000


	//----- nvinfo : EIATTR_CBANK_PARAM_SIZE
	.align		4
.L_4471:
        /*00f0*/ 	.byte	0x03, 0x19
        /*00f2*/ 	.short	0x0128


	//----- nvinfo : EIATTR_PARAM_CBANK
	.align		4
        /*00f4*/ 	.byte	0x04, 0x0a
        /*00f6*/ 	.short	(.L_4473 - .L_4472)
	.align		4
.L_4472:
        /*00f8*/ 	.word	index@(.nv.constant0._ZN10layer_norm13ln_bwd_kernelINS_13Kernel_traitsIfffffjLj768ELj1ELj4ELj1ELj16ENS_18Kernel_traits_baseILj768EfffffjLj128EEEEELb0ELb0ELb0ELb1EEEvNS_9BwdParamsE)
        /*00fc*/ 	.short	0x0210
        /*00fe*/ 	.short	0x0128


	//----- nvinfo : EIATTR_SW_WAR
	.align		4
.L_4473:
        /*0100*/ 	.byte	0x04, 0x36
        /*0102*/ 	.short	(.L_4475 - .L_4474)
.L_4474:
        /*0104*/ 	.word	0x00000008
.L_4475:


//--------------------- .nv.info._ZN10layer_norm13ln_bwd_kernelINS_13Kernel_traitsIfffffjLj768ELj1ELj4ELj1ELj16ENS_18Kernel_traits_baseILj768EfffffjLj128EEEEELb0ELb0ELb1ELb0EEEvNS_9BwdParamsE --------------------------
	.section	.nv.info._ZN10layer_norm13ln_bwd_kernelINS_13Kernel_traitsIfffffjLj768ELj1ELj4ELj1ELj16ENS_18Kernel_traits_baseILj768EfffffjLj128EEEEELb0ELb0ELb1ELb0EEEvNS_9BwdParamsE,"",@"SHT_CUDA_INFO"
	.sectionflags	@""
	.align	4


	//----- nvinfo : EIATTR_CUDA_API_VERSION
	.align		4
        /*0000*/ 	.byte	0x04, 0x37
        /*0002*/ 	.short	(.L_4477 - .L_4476)
.L_4476:
        /*0004*/ 	.word	0x00000082


	//----- nvinfo : EIATTR_KPARAM_INFO
	.align		4
.L_4477:
        /*0008*/ 	.byte	0x04, 0x17
        /*000a*/ 	.short	(.L_4479 - .L_4478)
.L_4478:
        /*000c*/ 	.word	0x00000000
        /*0010*/ 	.short	0x0000
        /*0012*/ 	.short	0x0000
        /*0014*/ 	.byte	0x00, 0xf0, 0xa1, 0x04


	//----- nvinfo : EIATTR_SPARSE_MMA_MASK
	.align		4
.L_4479:
        /*0018*/ 	.byte	0x03, 0x50
        /*001a*/ 	.short	0x0000


	//----- nvinfo : EIATTR_MAXREG_COUNT
	.align		4
        /*001c*/ 	.byte	0x03, 0x1b
        /*001e*/ 	.short	0x00ff


	//----- nvinfo : EIATTR_NUM_BARRIERS
	.align		4
        /*0020*/ 	.byte	0x02, 0x4c
        /*0022*/ 	.byte	0x01
	.zero		1


	//----- nvinfo : EIATTR_MERCURY_ISA_VERSION
	.align		4
        /*0024*/ 	.byte	0x03, 0x5f
        /*0026*/ 	.short	0x0101


	//----- nvinfo : EIATTR_COOP_GROUP_MASK_REGIDS
	.align		4
        /*0028*/ 	.byte	0x04, 0x29
        /*002a*/ 	.short	(.L_4481 - .L_4480)


	//   ....[0]....
.L_4480:
        /*002c*/ 	.word	0xffffffff


	//   ....[1]....
        /*0030*/ 	.word	0xffffffff


	//   ....[2]....
        /*0034*/ 	.word	0xffffffff


	//   ....[3]....
        /*0038*/ 	.word	0xffffffff


	//   ....[4]....
        /*003c*/ 	.word	0xffffffff


	//   ....[5]....
        /*0040*/ 	.word	0xffffffff


	//   ....[6]....
        /*0044*/ 	.word	0xffffffff


	//   ....[7]....
        /*0048*/ 	.word	0xffffffff


	//   ....[8]....
        /*004c*/ 	.word	0xffffffff


	//   ....[9]....
        /*0050*/ 	.word	0xffffffff


	//   ....[10]....
        /*0054*/ 	.word	0x05000074


	//   ....[11]....
        /*0058*/ 	.word	0x05000074


	//   ....[12]....
        /*005c*/ 	.word	0x05000074


	//   ....[13]....
        /*0060*/ 	.word	0x05000074


	//   ....[14]....
        /*0064*/ 	.word	0x05000074


	//   ....[15]....
        /*0068*/ 	.word	0x05000074


	//   ....[16]....
        /*006c*/ 	.word	0x05000074


	//   ....[17]....
        /*0070*/ 	.word	0x05000074


	//   ....[18]....
        /*0074*/ 	.word	0x05000074


	//   ....[19]....
        /*0078*/ 	.word	0x05000074


	//----- nvinfo : EIATTR_COOP_GROUP_INSTR_OFFSETS
	.align		4
.L_4481:
        /*007c*/ 	.byte	0x04, 0x28
        /*007e*/ 	.short	(.L_4483 - .L_4482)


	//   ....[0]....
.L_4482:
        /*0080*/ 	.word	0x00001b70


	//   ....[1]....
        /*0084*/ 	.word	0x00001b80


	//   ....[2]....
        /*0088*/ 	.word	0x00001bb0


	//   ....[3]....
        /*008c*/ 	.word	0x00001bc0


	//   ....[4]....
        /*0090*/ 	.word	0x00001bf0


	//   ....[5]....
        /*0094*/ 	.word	0x00001c00


	//   ....[6]....
        /*0098*/ 	.word	0x00001c30


	//   ....[7]....
        /*009c*/ 	.word	0x00001c40


	//   ....[8]....
        /*00a0*/ 	.word	0x00001c70


	//   ....[9]....
        /*00a4*/ 	.word	0x00001c80


	//   ....[10]....
        /*00a8*/ 	.word	0x000049c0


	//   ....[11]....
        /*00ac*/ 	.word	0x00004a50


	//   ....[12]....
        /*00b0*/ 	.word	0x00004ac0


	//   ....[13]....
        /*00b4*/ 	.word	0x00004b20


	//   ....[14]....
        /*00b8*/ 	.word	0x00004b90


	//   ....[15]....
        /*00bc*/ 	.word	0x00004bf0


	//   ....[16]....
        /*00c0*/ 	.word	0x00004c60


	//   ....[17]....
        /*00c4*/ 	.word	0x00004cc0


	//   ....[18]....
        /*00c8*/ 	.word	0x00004d30


	//   ....[19]....
        /*00cc*/ 	.word	0x00004d90


	//----- nvinfo : EIATTR_EXIT_INSTR_OFFSETS
	.align		4
.L_4483:
        /*00d0*/ 	.byte	0x04, 0x1c
        /*00d2*/ 	.short	(.L_4485 - .L_4484)


	//   ....[0]....
.L_4484:
        /*00d4*/ 	.word	0x00004920


	//   ....[1]....
        /*00d8*/ 	.word	0x00004950


	//----- nvinfo : EIATTR_MAX_THREADS
	.align		4
.L_4485:
        /*00dc*/ 	.byte	0x04, 0x05
        /*00de*/ 	.short	(.L_4487 - .L_4486)
.L_4486:
        /*00e0*/ 	.word	0x00000080
        /*00e4*/ 	.word	0x00000001
        /*00e8*/ 	.word	0x00000001


	//----- nvinfo : EIATTR_CRS_STACK_SIZE
	.align		4
.L_4487:
        /*00ec*/ 	.byte	0x04, 0x1e
        /*00ee*/ 	.short	(.L_4489 - .L_4488)
.L_4488:
        /*00f0*/ 	.word	0x00000000


	//----- nvinfo : EIATTR_CBANK_PARAM_SIZE
	.align		4
.L_4489:
        /*00f4*/ 	.byte	0x03, 0x19
        /*00f6*/ 	.short	0x0128


	//----- nvinfo : EIATTR_PARAM_CBANK
	.align		4
        /*00f8*/ 	.byte	0x04, 0x0a
        /*00fa*/ 	.short	(.L_4491 - .L_4490)
	.align		4
.L_4490:
        /*00fc*/ 	.word	index@(.nv.constant0._ZN10layer_norm13ln_bwd_kernelINS_13Kernel_traitsIfffffjLj768ELj1ELj4ELj1ELj16ENS_18Kernel_traits_baseILj768EfffffjLj128EEEEELb0ELb0ELb1ELb0EEEvNS_9BwdParamsE)
        /*0100*/ 	.short	0x0210
        /*0102*/ 	.short	0x0128


	//----- nvinfo : EIATTR_SW_WAR
	.align		4
.L_4491:
        /*0104*/ 	.byte	0x04, 0x36
        /*0106*/ 	.short	(.L_4493 - .L_4492)
.L_4492:
        /*0108*/ 	.word	0x00000008
.L_4493:


//--------------------- .nv.info._ZN10layer_norm13ln_bwd_kernelINS_13Kernel_traitsIfffffjLj768ELj1ELj4ELj1ELj16ENS_18Kernel_traits_baseILj768EfffffjLj128EEEEELb0ELb0ELb1ELb1EEEvNS_9BwdParamsE --------------------------
	.section	.nv.info._ZN10layer_norm13ln_bwd_kernelINS_13Kernel_traitsIfffffjLj768ELj1ELj4ELj1ELj16ENS_18Kernel_traits_baseILj768EfffffjLj128EEEEELb0ELb0ELb1ELb1EEEvNS_9BwdParamsE,"",@"SHT_CUDA_INFO"
	.sectionflags	@""
	.align	4


	//----- nvinfo : EIATTR_CUDA_API_VERSION
	.align		4
        /*0000*/ 	.byte	0x04, 0x37
        /*0002*/ 	.short	(.L_4495 - .L_4494)
.L_4494:
        /*0004*/ 	.word	0x00000082


	//----- nvinfo : EIATTR_KPARAM_INFO
	.align		4
.L_4495:
        /*0008*/ 	.byte	0x04, 0x17
        /*000a*/ 	.short	(.L_4497 - .L_4496)
.L_4496:
        /*000c*/ 	.word	0x00000000
        /*0010*/ 	.short	0x0000
        /*0012*/ 	.short	0x0000
        /*0014*/ 	.byte	0x00, 0xf0, 0xa1, 0x04


	//----- nvinfo : EIATTR_SPARSE_MMA_MASK
	.align		4
.L_4497:
        /*0018*/ 	.byte	0x03, 0x50
        /*001a*/ 	.short	0x0000


	//----- nvinfo : EIATTR_MAXREG_COUNT
	.align		4
        /*001c*/ 	.byte	0x03, 0x1b
        /*001e*/ 	.short	0x00ff


	//----- nvinfo : EIATTR_NUM_BARRIERS
	.align		4
        /*0020*/ 	.byte	0x02, 0x4c
        /*0022*/ 	.byte	0x01
	.zero		1


	//----- nvinfo : EIATTR_MERCURY_ISA_VERSION
	.align		4
        /*0024*/ 	.byte	0x03, 0x5f
        /*0026*/ 	.short	0x0101


	//----- nvinfo : EIATTR_COOP_GROUP_MASK_REGIDS
	.align		4
        /*0028*/ 	.byte	0x04, 0x29
        /*002a*/ 	.short	(.L_4499 - .L_4498)


	//   ....[0]....
.L_4498:
        /*002c*/ 	.word	0xffffffff


	//   ....[1]....
        /*0030*/ 	.word	0xffffffff


	//   ....[2]....
        /*0034*/ 	.word	0xffffffff


	//   ....[3]....
        /*0038*/ 	.word	0xffffffff


	//   ....[4]....
        /*003c*/ 	.word	0xffffffff


	//   ....[5]....
        /*0040*/ 	.word	0xffffffff


	//   ....[6]....
        /*0044*/ 	.word	0xffffffff


	//   ....[7]....
        /*0048*/ 	.word	0xffffffff


	//   ....[8]....
        /*004c*/ 	.word	0xffffffff


	//   ....[9]....
        /*0050*/ 	.word	0xffffffff


	//   ....[10]....
        /*0054*/ 	.word	0x05000084


	//   ....[11]....
        /*0058*/ 	.word	0x05000084


	//   ....[12]....
        /*005c*/ 	.word	0x05000084


	//   ....[13]....
        /*0060*/ 	.word	0x05000084


	//   ....[14]....
        /*0064*/ 	.word	0x05000084


	//   ....[15]....
        /*0068*/ 	.word	0x05000084


	//   ....[16]....
        /*006c*/ 	.word	0x05000084


	//   ....[17]....
        /*0070*/ 	.word	0x05000084


	//   ....[18]....
        /*0074*/ 	.word	0x05000084


	//   ....[19]....
        /*0078*/ 	.word	0x05000084


	//----- nvinfo : EIATTR_COOP_GROUP_INSTR_OFFSETS
	.align		4
.L_4499:
        /*007c*/ 	.byte	0x04, 0x28
        /*007e*/ 	.short	(.L_4501 - .L_4500)


	//   ....[0]....
.L_4500:
        /*0080*/ 	.word	0x00001570


	//   ....[1]....
        /*0084*/ 	.word	0x00001580


	//   ....[2]....
        /*0088*/ 	.word	0x000015b0


	//   ....[3]....
        /*008c*/ 	.word	0x000015c0


	//   ....[4]....
        /*0090*/ 	.word	0x000015f0


	//   ....[5]....
        /*0094*/ 	.word	0x00001600


	//   ....[6]....
        /*0098*/ 	.word	0x00001630


	//   ....[7]....
        /*009c*/ 	.word	0x00001640


	//   ....[8]....
        /*00a0*/ 	.word	0x00001670


	//   ....[9]....
        /*00a4*/ 	.word	0x00001680


	//   ....[10]....
        /*00a8*/ 	.word	0x00003c20


	//   ....[11]....
        /*00ac*/ 	.word	0x00003cb0


	//   ....[12]....
        /*00b0*/ 	.word	0x00003d20


	//   ....[13]....
        /*00b4*/ 	.word	0x00003d80


	//   ....[14]....
        /*00b8*/ 	.word	0x00003df0


	//   ....[15]....
        /*00bc*/ 	.word	0x00003e50


	//   ....[16]....
        /*00c0*/ 	.word	0x00003ec0


	//   ....[17]....
        /*00c4*/ 	.word	0x00003f20


	//   ....[18]....
        /*00c8*/ 	.word	0x00003f90


	//   ....[19]....
        /*00cc*/ 	.word	0x00003ff0


	//----- nvinfo : EIATTR_EXIT_INSTR_OFFSETS
	.align		4
.L_4501:
        /*00d0*/ 	.byte	0x04, 0x1c
        /*00d2*/ 	.short	(.L_4503 - .L_4502)


	//   ....[0]....
.L_4502:
        /*00d4*/ 	.word	0x00003bb0


	//----- nvinfo : EIATTR_MAX_THREADS
	.align		4
.L_4503:
        /*00d8*/ 	.byte	0x04, 0x05
        /*00da*/ 	.short	(.L_4505 - .L_4504)
.L_4504:
        /*00dc*/ 	.word	0x00000080
        /*00e0*/ 	.word	0x00000001
        /*00e4*/ 	.word	0x00000001


	//----- nvinfo : EIATTR_CRS_STACK_SIZE
	.align		4
.L_4505:
        /*00e8*/ 	.byte	0x04, 0x1e
        /*00ea*/ 	.short	(.L_4507 - .L_4506)
.L_4506:
        /*00ec*/ 	.word	0x00000000


	//----- nvinfo : EIATTR_CBANK_PARAM_SIZE
	.align		4
.L_4507:
        /*00f0*/ 	.byte	0x03, 0x19
        /*00f2*/ 	.short	0x0128


	//----- nvinfo : EIATTR_PARAM_CBANK
	.align		4
        /*00f4*/ 	.byte	0x04, 0x0a
        /*00f6*/ 	.short	(.L_4509 - .L_4508)
	.align		4
.L_4508:
        /*00f8*/ 	.word	index@(.nv.constant0._ZN10layer_norm13ln_bwd_kernelINS_13Kernel_traitsIfffffjLj768ELj1ELj4ELj1ELj16ENS_18Kernel_traits_baseILj768EfffffjLj128EEEEELb0ELb0ELb1ELb1EEEvNS_9BwdParamsE)
        /*00fc*/ 	.short	0x0210
        /*00fe*/ 	.short	0x0128


	//----- nvinfo : EIATTR_SW_WAR
	.align		4
.L_4509:
        /*0100*/ 	.byte	0x04, 0x36
        /*0102*/ 	.short	(.L_4511 - .L_4510)
.L_4510:
        /*0104*/ 	.word	0x00000008
.L_4511:


//--------------------- .nv.info._ZN10layer_norm13ln_bwd_kernelINS_13Kernel_traitsIfffffjLj768ELj1ELj4ELj1ELj16ENS_18Kernel_traits_baseILj768EfffffjLj128EEEEELb0ELb1ELb0ELb0EEEvNS_9BwdParamsE --------------------------
	.section	.nv.info._ZN10layer_norm13ln_bwd_kernelINS_13Kernel_traitsIfffffjLj768ELj1ELj4ELj1ELj16ENS_18Kernel_traits_baseILj768EfffffjLj128EEEEELb0ELb1ELb0ELb0EEEvNS_9BwdParamsE,"",@"SHT_CUDA_INFO"
	.sectionflags	@""
	.align	4


	//----- nvinfo : EIATTR_CUDA_API_VERSION
	.align		4
        /*0000*/ 	.byte	0x04, 0x37
        /*0002*/ 	.short	(.L_4513 - .L_4512)
.L_4512:
        /*0004*/ 	.word	0x00000082


	//----- nvinfo : EIATTR_KPARAM_INFO
	.align		4
.L_4513:
        /*0008*/ 	.byte	0x04, 0x17
        /*000a*/ 	.short	(.L_4515 - .L_4514)
.L_4514:
        /*000c*/ 	.word	0x00000000
        /*0010*/ 	.short	0x0000
        /*0012*/ 	.short	0x0000
        /*0014*/ 	.byte	0x00, 0xf0, 0xa1, 0x04


	//----- nvinfo : EIATTR_SPARSE_MMA_MASK
	.align		4
.L_4515:
        /*0018*/ 	.byte	0x03, 0x50
        /*001a*/ 	.short	0x0000


	//----- nvinfo : EIATTR_MAXREG_COUNT
	.align		4
        /*001c*/ 	.byte	0x03, 0x1b
        /*001e*/ 	.short	0x00ff


	//----- nvinfo : EIATTR_NUM_BARRIERS
	.align		4
        /*0020*/ 	.byte	0x02, 0x4c
        /*0022*/ 	.byte	0x01
	.zero		1


	//----- nvinfo : EIATTR_MERCURY_ISA_VERSION
	.align		4
        /*0024*/ 	.byte	0x03, 0x5f
        /*0026*/ 	.short	0x0101


	//----- nvinfo : EIATTR_COOP_GROUP_MASK_REGIDS
	.align		4
        /*0028*/ 	.byte	0x04, 0x29
        /*002a*/ 	.short	(.L_4517 - .L_4516)


	//   ....[0]....
.L_4516:
        /*002c*/ 	.word	0xffffffff


	//   ....[1]....
        /*0030*/ 	.word	0xffffffff


	//   ....[2]....
        /*0034*/ 	.word	0xffffffff


	//   ....[3]....
        /*0038*/ 	.word	0xffffffff


	//   ....[4]....
        /*003c*/ 	.word	0xffffffff


	//   ....[5]....
        /*0040*/ 	.word	0xffffffff


	//   ....[6]....
        /*0044*/ 	.word	0xffffffff


	//   ....[7]....
        /*0048*/ 	.word	0xffffffff


	//   ....[8]....
        /*004c*/ 	.word	0xffffffff


	//   ....[9]....
        /*0050*/ 	.word	0xffffffff


	//   ....[10]....
        /*0054*/ 	.word	0x050000d7


	//   ....[11]....
        /*0058*/ 	.word	0x050000d7


	//   ....[12]....
        /*005c*/ 	.word	0x050000d7


	//   ....[13]....
        /*0060*/ 	.word	0x050000d7


	//   ....[14]....
        /*0064*/ 	.word	0x050000d7


	//   ....[15]....
        /*0068*/ 	.word	0x050000d7


	//   ....[16]....
        /*006c*/ 	.word	0x050000d7


	//   ....[17]....
        /*0070*/ 	.word	0x050000d7


	//   ....[18]....
        /*0074*/ 	.word	0x050000d7


	//   ....[19]....
        /*0078*/ 	.word	0x050000d7


	//----- nvinfo : EIATTR_COOP_GROUP_INSTR_OFFSETS
	.align		4
.L_4517:
        /*007c*/ 	.byte	0x04, 0x28
        /*007e*/ 	.short	(.L_4519 - .L_4518)


	//   ....[0]....
.L_4518:
        /*0080*/ 	.word	0x00001980


	//   ....[1]....
        /*0084*/ 	.word	0x00001990


	//   ....[2]....
        /*0088*/ 	.word	0x000019c0


	//   ....[3]....
        /*008c*/ 	.word	0x000019d0


	//   ....[4]....
        /*0090*/ 	.word	0x00001a00


	//   ....[5]....
        /*0094*/ 	.word	0x00001a10


	//   ....[6]....
        /*0098*/ 	.word	0x00001a40


	//   ....[7]....
        /*009c*/ 	.word	0x00001a50


	//   ....[8]....
        /*00a0*/ 	.word	0x00001a80


	//   ....[9]....
        /*00a4*/ 	.word	0x00001a90


	//   ....[10]....
        /*00a8*/ 	.word	0x000041c0


	//   ....[11]....
        /*00ac*/ 	.word	0x00004250


	//   ....[12]....
        /*00b0*/ 	.word	0x000042c0


	//   ....[13]....
        /*00b4*/ 	.word	0x00004320


	//   ....[14]....
        /*00b8*/ 	.word	0x00004390


	//   ....[15]....
        /*00bc*/ 	.word	0x000043f0


	//   ....[16]....
        /*00c0*/ 	.word	0x00004460


	//   ....[17]....
        /*00c4*/ 	.word	0x000044c0


	//   ....[18]....
        /*00c8*/ 	.word	0x00004530


	//   ....[19]....
        /*00cc*/ 	.word	0x00004590


	//----- nvinfo : EIATTR_EXIT_INSTR_OFFSETS
	.align		4
.L_4519:
        /*00d0*/ 	.byte	0x04, 0x1c
        /*00d2*/ 	.short	(.L_4521 - .L_4520)


	//   ....[0]....
.L_4520:
        /*00d4*/ 	.word	0x000040d0


	//   ....[1]....
        /*00d8*/ 	.word	0x00004150


	//----- nvinfo : EIATTR_MAX_THREADS
	.align		4
.L_4521:
        /*00dc*/ 	.byte	0x04, 0x05
        /*00de*/ 	.short	(.L_4523 - .L_4522)
.L_4522:
        /*00e0*/ 	.word	0x00000080
        /*00e4*/ 	.word	0x00000001
        /*00e8*/ 	.word	0x00000001


	//----- nvinfo : EIATTR_CRS_STACK_SIZE
	.align		4
.L_4523:
        /*00ec*/ 	.byte	0x04, 0x1e
        /*00ee*/ 	.short	(.L_4525 - .L_4524)
.L_4524:
        /*00f0*/ 	.word	0x00000000


	//----- nvinfo : EIATTR_CBANK_PARAM_SIZE
	.align		4
.L_4525:
        /*00f4*/ 	.byte	0x03, 0x19
        /*00f6*/ 	.short	0x0128


	//----- nvinfo : EIATTR_PARAM_CBANK
	.align		4
        /*00f8*/ 	.byte	0x04, 0x0a
        /*00fa*/ 	.short	(.L_4527 - .L_4526)
	.align		4
.L_4526:
        /*00fc*/ 	.word	index@(.nv.constant0._ZN10layer_norm13ln_bwd_kernelINS_13Kernel_traitsIfffffjLj768ELj1ELj4ELj1ELj16ENS_18Kernel_traits_baseILj768EfffffjLj128EEEEELb0ELb1ELb0ELb0EEEvNS_9BwdParamsE)
        /*0100*/ 	.short	0x0210
        /*0102*/ 	.short	0x0128


	//----- nvinfo : EIATTR_SW_WAR
	.align		4
.L_4527:
        /*0104*/ 	.byte	0x04, 0x36
        /*0106*/ 	.short	(.L_4529 - .L_4528)
.L_4528:
        /*0108*/ 	.word	0x00000008
.L_4529:


//--------------------- .nv.info._ZN10layer_norm13ln_bwd_kernelINS_13Kernel_traitsIfffffjLj768ELj1ELj4ELj1ELj16ENS_18Kernel_traits_baseILj768EfffffjLj128EEEEELb0ELb1ELb0ELb1EEEvNS_9BwdParamsE --------------------------
	.section	.nv.info._ZN10layer_norm13ln_bwd_kernelINS_13Kernel_traitsIfffffjLj768ELj1ELj4ELj1ELj16ENS_18Kernel_traits_baseILj768EfffffjLj128EEEEELb0ELb1ELb0ELb1EEEvNS_9BwdParamsE,"",@"SHT_CUDA_INFO"
	.sectionflags	@""
	.align	4


	//----- nvinfo : EIATTR_CUDA_API_VERSION
	.align		4
        /*0000*/ 	.byte	0x04, 0x37
        /*0002*/ 	.short	(.L_4531 - .L_4530)
.L_4530:
        /*0004*/ 	.word	0x00000082


	//----- nvinfo : EIATTR_KPARAM_INFO
	.align		4
.L_4531:
        /*0008*/ 	.byte	0x04, 0x17
        /*000a*/ 	.short	(.L_4533 - .L_4532)
.L_4532:
        /*000c*/ 	.word	0x00000000
        /*0010*/ 	.short	0x0000
        /*0012*/ 	.short	0x0000
        /*0014*/ 	.byte	0x00, 0xf0, 0xa1, 0x04


	//----- nvinfo : EIATTR_SPARSE_MMA_MASK
	.align		4
.L_4533:
        /*0018*/ 	.byte	0x03, 0x50
        /*001a*/ 	.short	0x0000


	//----- nvinfo : EIATTR_MAXREG_COUNT
	.align		4
        /*001c*/ 	.byte	0x03, 0x1b
        /*001e*/ 	.short	0x00ff


	//----- nvinfo : EIATTR_NUM_BARRIERS
	.align		4
        /*0020*/ 	.byte	0x02, 0x4c
        /*0022*/ 	.byte	0x01
	.zero		1


	//----- nvinfo : EIATTR_MERCURY_ISA_VERSION
	.align		4
        /*0024*/ 	.byte	0x03, 0x5f
        /*0026*/ 	.short	0x0101


	//----- nvinfo : EIATTR_COOP_GROUP_MASK_REGIDS
	.align		4
        /*0028*/ 	.byte	0x04, 0x29
        /*002a*/ 	.short	(.L_4535 - .L_4534)


	//   ....[0]....
.L_4534:
        /*002c*/ 	.word	0xffffffff


	//   ....[1]....
        /*0030*/ 	.word	0xffffffff


	//   ....[2]....
        /*0034*/ 	.word	0xffffffff


	//   ....[3]....
        /*0038*/ 	.word	0xffffffff


	//   ....[4]....
        /*003c*/ 	.word	0xffffffff


	//   ....[5]....
        /*0040*/ 	.word	0xffffffff


	//   ....[6]....
        /*0044*/ 	.word	0xffffffff


	//   ....[7]....
        /*0048*/ 	.word	0xffffffff


	//   ....[8]....
        /*004c*/ 	.word	0xffffffff


	//   ....[9]....
        /*0050*/ 	.word	0xffffffff


	//   ....[10]....
        /*0054*/ 	.word	0x05000088


	//   ....[11]....
        /*0058*/ 	.word	0x05000088


	//   ....[12]....
        /*005c*/ 	.word	0x05000088


	//   ....[13]....
        /*0060*/ 	.word	0x05000088


	//   ....[14]....
        /*0064*/ 	.word	0x05000088


	//   ....[15]....
        /*0068*/ 	.word	0x05000088


	//   ....[16]....
        /*006c*/ 	.word	0x05000088


	//   ....[17]....
        /*0070*/ 	.word	0x05000088


	//   ....[18]....
        /*0074*/ 	.word	0x05000088


	//   ....[19]....
        /*0078*/ 	.word	0x05000088


	//----- nvinfo : EIATTR_COOP_GROUP_INSTR_OFFSETS
	.align		4
.L_4535:
        /*007c*/ 	.byte	0x04, 0x28
        /*007e*/ 	.short	(.L_4537 - .L_4536)


	//   ....[0]....
.L_4536:
        /*0080*/ 	.word	0x00001620


	//   ....[1]....
        /*0084*/ 	.word	0x00001630


	//   ....[2]....
        /*0088*/ 	.word	0x00001660


	//   ....[3]....
        /*008c*/ 	.word	0x00001670


	//   ....[4]....
        /*0090*/ 	.word	0x000016a0


	//   ....[5]....
        /*0094*/ 	.word	0x000016c0


	//   ....[6]....
        /*0098*/ 	.word	0x000016f0


	//   ....[7]....
        /*009c*/ 	.word	0x00001700


	//   ....[8]....
        /*00a0*/ 	.word	0x00001730


	//   ....[9]....
        /*00a4*/ 	.word	0x00001740


	//   ....[10]....
        /*00a8*/ 	.word	0x00003980


	//   ....[11]....
        /*00ac*/ 	.word	0x00003a10


	//   ....[12]....
        /*00b0*/ 	.word	0x00003a80


	//   ....[13]....
        /*00b4*/ 	.word	0x00003ae0


	//   ....[14]....
        /*00b8*/ 	.word	0x00003b50


	//   ....[15]....
        /*00bc*/ 	.word	0x00003bc0


	//   ....[16]....
        /*00c0*/ 	.word	0x00003c30


	//   ....[17]....
        /*00c4*/ 	.word	0x00003c90


	//   ....[18]....
        /*00c8*/ 	.word	0x00003d00


	//   ....[19]....
        /*00cc*/ 	.word	0x00003d60


	//----- nvinfo : EIATTR_EXIT_INSTR_OFFSETS
	.align		4
.L_4537:
        /*00d0*/ 	.byte	0x04, 0x1c
        /*00d2*/ 	.short	(.L_4539 - .L_4538)


	//   ....[0]....
.L_4538:
        /*00d4*/ 	.word	0x00003910


	//----- nvinfo : EIATTR_MAX_THREADS
	.align		4
.L_4539:
        /*00d8*/ 	.byte	0x04, 0x05
        /*00da*/ 	.short	(.L_4541 - .L_4540)
.L_4540:
        /*00dc*/ 	.word	0x00000080
        /*00e0*/ 	.word	0x00000001
        /*00e4*/ 	.word	0x00000001


	//----- nvinfo : EIATTR_CRS_STACK_SIZE
	.align		4
.L_4541:
        /*00e8*/ 	.byte	0x04, 0x1e
        /*00ea*/ 	.short	(.L_4543 - .L_4542)
.L_4542:
        /*00ec*/ 	.word	0x00000000


	//----- nvinfo : EIATTR_CBANK_PARAM_SIZE
	.align		4
.L_4543:
        /*00f0*/ 	.byte	0x03, 0x19
        /*00f2*/ 	.short	0x0128


	//----- nvinfo : EIATTR_PARAM_CBANK
	.align		4
        /*00f4*/ 	.byte	0x04, 0x0a
        /*00f6*/ 	.short	(.L_4545 - .L_4544)
	.align		4
.L_4544:
        /*00f8*/ 	.word	index@(.nv.constant0._ZN10layer_norm13ln_bwd_kernelINS_13Kernel_traitsIfffffjLj768ELj1ELj4ELj1ELj16ENS_18Kernel_traits_baseILj768EfffffjLj128EEEEELb0ELb1ELb0ELb1EEEvNS_9BwdParamsE)
        /*00fc*/ 	.short	0x0210
        /*00fe*/ 	.short	0x0128


	//----- nvinfo : EIATTR_SW_WAR
	.align		4
.L_4545:
        /*0100*/ 	.byte	0x04, 0x36
        /*0102*/ 	.short	(.L_4547 - .L_4546)
.L_4546:
        /*0104*/ 	.word	0x00000008
.L_4547:


//--------------------- .nv.info._ZN10layer_norm13ln_bwd_kernelINS_13Kernel_traitsIfffffjLj768ELj1ELj4ELj1ELj16ENS_18Kernel_traits_baseILj768EfffffjLj128EEEEELb0ELb1ELb1ELb0EEEvNS_9BwdParamsE --------------------------
	.section	.nv.info._ZN10layer_norm13ln_bwd_kernelINS_13Kernel_traitsIfffffjLj768ELj1ELj4ELj1ELj16ENS_18Kernel_traits_baseILj768EfffffjLj128EEEEELb0ELb1ELb1ELb0EEEvNS_9BwdParamsE,"",@"SHT_CUDA_INFO"
	.sectionflags	@""
	.align	4


	//----- nvinfo : EIATTR_CUDA_API_VERSION
	.align		4
        /*0000*/ 	.byte	0x04, 0x37
        /*0002*/ 	.short	(.L_4549 - .L_4548)
.L_4548:
        /*0004*/ 	.word	0x00000082


	//----- nvinfo : EIATTR_KPARAM_INFO
	.align		4
.L_4549:
        /*0008*/ 	.byte	0x04, 0x17
        /*000a*/ 	.short	(.L_4551 - .L_4550)
.L_4550:
        /*000c*/ 	.word	0x00000000
        /*0010*/ 	.short	0x0000
        /*0012*/ 	.short	0x0000
        /*0014*/ 	.byte	0x00, 0xf0, 0xa1, 0x04


	//----- nvinfo : EIATTR_SPARSE_MMA_MASK
	.align		4
.L_4551:
        /*0018*/ 	.byte	0x03, 0x50
        /*001a*/ 	.short	0x0000


	//----- nvinfo : EIATTR_MAXREG_COUNT
	.align		4
        /*001c*/ 	.byte	0x03, 0x1b
        /*001e*/ 	.short	0x00ff


	//----- nvinfo : EIATTR_NUM_BARRIERS
	.align		4
        /*0020*/ 	.byte	0x02, 0x4c
        /*0022*/ 	.byte	0x01
	.zero		1


	//----- nvinfo : EIATTR_MERCURY_ISA_VERSION
	.align		4
        /*0024*/ 	.byte	0x03, 0x5f
        /*0026*/ 	.short	0x0101


	//----- nvinfo : EIATTR_COOP_GROUP_MASK_REGIDS
	.align		4
        /*0028*/ 	.byte	0x04, 0x29
        /*002a*/ 	.short	(.L_4553 - .L_4552)


	//   ....[0]....
.L_4552:
        /*002c*/ 	.word	0xffffffff


	//   ....[1]....
        /*0030*/ 	.word	0xffffffff


	//   ....[2]....
        /*0034*/ 	.word	0xffffffff


	//   ....[3]....
        /*0038*/ 	.word	0xffffffff


	//   ....[4]....
        /*003c*/ 	.word	0xffffffff


	//   ....[5]....
        /*0040*/ 	.word	0xffffffff


	//   ....[6]....
        /*0044*/ 	.word	0xffffffff


	//   ....[7]....
        /*0048*/ 	.word	0xffffffff


	//   ....[8]....
        /*004c*/ 	.word	0xffffffff


	//   ....[9]....
        /*0050*/ 	.word	0xffffffff


	//   ....[10]....
        /*0054*/ 	.word	0x050000df


	//   ....[11]....
        /*0058*/ 	.word	0x050000df


	//   ....[12]....
        /*005c*/ 	.word	0x050000df


	//   ....[13]....
        /*0060*/ 	.word	0x050000df


	//   ....[14]....
        /*0064*/ 	.word	0x050000df


	//   ....[15]....
        /*0068*/ 	.word	0x050000df


	//   ....[16]....
        /*006c*/ 	.word	0x050000df


	//   ....[17]....
        /*0070*/ 	.word	0x050000df


	//   ....[18]....
        /*0074*/ 	.word	0x050000df


	//   ....[19]....
        /*0078*/ 	.word	0x050000df


	//----- nvinfo : EIATTR_COOP_GROUP_INSTR_OFFSETS
	.align		4
.L_4553:
        /*007c*/ 	.byte	0x04, 0x28
        /*007e*/ 	.short	(.L_4555 - .L_4554)


	//   ....[0]....
.L_4554:
        /*0080*/ 	.word	0x00001d70


	//   ....[1]....
        /*0084*/ 	.word	0x00001d80


	//   ....[2]....
        /*0088*/ 	.word	0x00001db0


	//   ....[3]....
        /*008c*/ 	.word	0x00001dc0


	//   ....[4]....
        /*0090*/ 	.word	0x00001df0


	//   ....[5]....
        /*0094*/ 	.word	0x00001e00


	//   ....[6]....
        /*0098*/ 	.word	0x00001e30


	//   ....[7]....
        /*009c*/ 	.word	0x00001e40


	//   ....[8]....
        /*00a0*/ 	.word	0x00001e70


	//   ....[9]....
        /*00a4*/ 	.word	0x00001e80


	//   ....[10]....
        /*00a8*/ 	.word	0x000054f0


	//   ....[11]....
        /*00ac*/ 	.word	0x00005580


	//   ....[12]....
        /*00b0*/ 	.word	0x000055f0


	//   ....[13]....
        /*00b4*/ 	.word	0x00005650


	//   ....[14]....
        /*00b8*/ 	.word	0x000056c0


	//   ....[15]....
        /*00bc*/ 	.word	0x00005720


	//   ....[16]....
        /*00c0*/ 	.word	0x00005790


	//   ....[17]....
        /*00c4*/ 	.word	0x000057f0


	//   ....[18]....
        /*00c8*/ 	.word	0x00005860


	//   ....[19]....
        /*00cc*/ 	.word	0x000058c0


	//----- nvinfo : EIATTR_EXIT_INSTR_OFFSETS
	.align		4
.L_4555:
        /*00d0*/ 	.byte	0x04, 0x1c
        /*00d2*/ 	.short	(.L_4557 - .L_4556)


	//   ....[0]....
.L_4556:
        /*00d4*/ 	.word	0x00005400


	//   ....[1]....
        /*00d8*/ 	.word	0x00005480


	//----- nvinfo : EIATTR_MAX_THREADS
	.align		4
.L_4557:
        /*00dc*/ 	.byte	0x04, 0x05
        /*00de*/ 	.short	(.L_4559 - .L_4558)
.L_4558:
        /*00e0*/ 	.word	0x00000080
        /*00e4*/ 	.word	0x00000001
        /*00e8*/ 	.word	0x00000001


	//----- nvinfo : EIATTR_CRS_STACK_SIZE
	.align		4
.L_4559:
        /*00ec*/ 	.byte	0x04, 0x1e
        /*00ee*/ 	.short	(.L_4561 - .L_4560)
.L_4560:
        /*00f0*/ 	.word	0x00000000


	//----- nvinfo : EIATTR_CBANK_PARAM_SIZE
	.align		4
.L_4561:
        /*00f4*/ 	.byte	0x03, 0x19
        /*00f6*/ 	.short	0x0128


	//----- nvinfo : EIATTR_PARAM_CBANK
	.align		4
        /*00f8*/ 	.byte	0x04, 0x0a
        /*00fa*/ 	.short	(.L_4563 - .L_4562)
	.align		4
.L_4562:
        /*00fc*/ 	.word	index@(.nv.constant0._ZN10layer_norm13ln_bwd_kernelINS_13Kernel_traitsIfffffjLj768ELj1ELj4ELj1ELj16ENS_18Kernel_traits_baseILj768EfffffjLj128EEEEELb0ELb1ELb1ELb0EEEvNS_9BwdParamsE)
        /*0100*/ 	.short	0x0210
        /*0102*/ 	.short	0x0128


	//----- nvinfo : EIATTR_SW_WAR
	.align		4
.L_4563:
        /*0104*/ 	.byte	0x04, 0x36
        /*0106*/ 	.short	(.L_4565 - .L_4564)
.L_4564:
        /*0108*/ 	.word	0x00000008
.L_4565:


//--------------------- .nv.info._ZN10layer_norm13ln_bwd_kernelINS_13Kernel_traitsIfffffjLj768ELj1ELj4ELj1ELj16ENS_18Kernel_traits_baseILj768EfffffjLj128EEEEELb0ELb1ELb1ELb1EEEvNS_9BwdParamsE --------------------------
	.section	.nv.info._ZN10layer_norm13ln_bwd_kernelINS_13Kernel_traitsIfffffjLj768ELj1ELj4ELj1ELj16ENS_18Kernel_traits_baseILj768EfffffjLj128EEEEELb0ELb1ELb1ELb1EEEvNS_9BwdParamsE,"",@"SHT_CUDA_INFO"
	.sectionflags	@""
	.align	4


	//----- nvinfo : EIATTR_CUDA_API_VERSION
	.align		4
        /*0000*/ 	.byte	0x04, 0x37
        /*0002*/ 	.short	(.L_4567 - .L_4566)
.L_4566:
        /*0004*/ 	.word	0x00000082


	//----- nvinfo : EIATTR_KPARAM_INFO
	.align		4
.L_4567:
        /*0008*/ 	.byte	0x04, 0x17
        /*000a*/ 	.short	(.L_4569 - .L_4568)
.L_4568:
        /*000c*/ 	.word	0x00000000
        /*0010*/ 	.short	0x0000
        /*0012*/ 	.short	0x0000
        /*0014*/ 	.byte	0x00, 0xf0, 0xa1, 0x04


	//----- nvinfo : EIATTR_SPARSE_MMA_MASK
	.align		4
.L_4569:
        /*0018*/ 	.byte	0x03, 0x50
        /*001a*/ 	.short	0x0000


	//----- nvinfo : EIATTR_MAXREG_COUNT
	.align		4
        /*001c*/ 	.byte	0x03, 0x1b
        /*001e*/ 	.short	0x00ff


	//----- nvinfo : EIATTR_NUM_BARRIERS
	.align		4
        /*0020*/ 	.byte	0x02, 0x4c
        /*0022*/ 	.byte	0x01
	.zero		1


	//----- nvinfo : EIATTR_MERCURY_ISA_VERSION
	.align		4
        /*0024*/ 	.byte	0x03, 0x5f
        /*0026*/ 	.short	0x0101


	//----- nvinfo : EIATTR_COOP_GROUP_MASK_REGIDS
	.align		4
        /*0028*/ 	.byte	0x04, 0x29
        /*002a*/ 	.short	(.L_4571 - .L_4570)


	//   ....[0]....
.L_4570:
        /*002c*/ 	.word	0xffffffff


	//   ....[1]....
        /*0030*/ 	.word	0xffffffff


	//   ....[2]....
        /*0034*/ 	.word	0xffffffff


	//   ....[3]....
        /*0038*/ 	.word	0xffffffff


	//   ....[4]....
        /*003c*/ 	.word	0xffffffff


	//   ....[5]....
        /*0040*/ 	.word	0xffffffff


	//   ....[6]....
        /*0044*/ 	.word	0xffffffff


	//   ....[7]....
        /*0048*/ 	.word	0xffffffff


	//   ....[8]....
        /*004c*/ 	.word	0xffffffff


	//   ....[9]....
        /*0050*/ 	.word	0xffffffff


	//   ....[10]....
        /*0054*/ 	.word	0x050000db


	//   ....[11]....
        /*0058*/ 	.word	0x050000db


	//   ....[12]....
        /*005c*/ 	.word	0x050000db


	//   ....[13]....
        /*0060*/ 	.word	0x050000db


	//   ....[14]....
        /*0064*/ 	.word	0x050000db


	//   ....[15]....
        /*0068*/ 	.word	0x050000db


	//   ....[16]....
        /*006c*/ 	.word	0x050000db


	//   ....[17]....
        /*0070*/ 	.word	0x050000db


	//   ....[18]....
        /*0074*/ 	.word	0x050000db


	//   ....[19]....
        /*0078*/ 	.word	0x050000db


	//----- nvinfo : EIATTR_COOP_GROUP_INSTR_OFFSETS
	.align		4
.L_4571:
        /*007c*/ 	.byte	0x04, 0x28
        /*007e*/ 	.short	(.L_4573 - .L_4572)


	//   ....[0]....
.L_4572:
        /*0080*/ 	.word	0x000017a0


	//   ....[1]....
        /*0084*/ 	.word	0x000017b0


	//   ....[2]....
        /*0088*/ 	.word	0x000017e0


	//   ....[3]....
        /*008c*/ 	.word	0x000017f0


	//   ....[4]....
        /*0090*/ 	.word	0x00001820


	//   ....[5]....
        /*0094*/ 	.word	0x00001830


	//   ....[6]....
        /*0098*/ 	.word	0x00001860


	//   ....[7]....
        /*009c*/ 	.word	0x00001870


	//   ....[8]....
        /*00a0*/ 	.word	0x000018a0


	//   ....[9]....
        /*00a4*/ 	.word	0x000018b0


	//   ....[10]....
        /*00a8*/ 	.word	0x00004510


	//   ....[11]....
        /*00ac*/ 	.word	0x000045a0


	//   ....[12]....
        /*00b0*/ 	.word	0x00004610


	//   ....[13]....
        /*00b4*/ 	.word	0x00004670


	//   ....[14]....
        /*00b8*/ 	.word	0x000046e0


	//   ....[15]....
        /*00bc*/ 	.word	0x00004740


	//   ....[16]....
        /*00c0*/ 	.word	0x000047b0


	//   ....[17]....
        /*00c4*/ 	.word	0x00004810


	//   ....[18]....
        /*00c8*/ 	.word	0x00004880


	//   ....[19]....
        /*00cc*/ 	.word	0x000048e0


	//----- nvinfo : EIATTR_EXIT_INSTR_OFFSETS
	.align		4
.L_4573:
        /*00d0*/ 	.byte	0x04, 0x1c
        /*00d2*/ 	.short	(.L_4575 - .L_4574)


	//   ....[0]....
.L_4574:
        /*00d4*/ 	.word	0x000044a0


	//----- nvinfo : EIATTR_MAX_THREADS
	.align		4
.L_4575:
        /*00d8*/ 	.byte	0x04, 0x05
        /*00da*/ 	.short	(.L_4577 - .L_4576)
.L_4576:
        /*00dc*/ 	.word	0x00000080
        /*00e0*/ 	.word	0x00000001
        /*00e4*/ 	.word	0x00000001


	//----- nvinfo : EIATTR_CRS_STACK_SIZE
	.align		4
.L_4577:
        /*00e8*/ 	.byte	0x04, 0x1e
        /*00ea*/ 	.short	(.L_4579 - .L_4578)
.L_4578:
        /*00ec*/ 	.word	0x00000000


	//----- nvinfo : EIATTR_CBANK_PARAM_SIZE
	.align		4
.L_4579:
        /*00f0*/ 	.byte	0x03, 0x19
        /*00f2*/ 	.short	0x0128


	//----- nvinfo : EIATTR_PARAM_CBANK
	.align		4
        /*00f4*/ 	.byte	0x04, 0x0a
        /*00f6*/ 	.short	(.L_4581 - .L_4580)
	.align		4
.L_4580:
        /*00f8*/ 	.word	index@(.nv.constant0._ZN10layer_norm13ln_bwd_kernelINS_13Kernel_traitsIfffffjLj768ELj1ELj4ELj1ELj16ENS_18Kernel_traits_baseILj768EfffffjLj128EEEEELb0ELb1ELb1ELb1EEEvNS_9BwdParamsE)
        /*00fc*/ 	.short	0x0210
        /*00fe*/ 	.short	0x0128


	//----- nvinfo : EIATTR_SW_WAR
	.align		4
.L_4581:
        /*0100*/ 	.byte	0x04, 0x36
        /*0102*/ 	.short	(.L_4583 - .L_4582)
.L_4582:
        /*0104*/ 	.word	0x00000008
.L_4583:


//--------------------- .nv.info._ZN10layer_norm13ln_bwd_kernelINS_13Kernel_traitsIfffffjLj768ELj1ELj4ELj1ELj16ENS_18Kernel_traits_baseILj768EfffffjLj128EEEEELb1ELb0ELb0ELb0EEEvNS_9BwdParamsE --------------------------
	.section	.nv.info._ZN10layer_norm13ln_bwd_kernelINS_13Kernel_traitsIfffffjLj768ELj1ELj4ELj1ELj16ENS_18Kernel_traits_baseILj768EfffffjLj128EEEEELb1ELb0ELb0ELb0EEEvNS_9BwdParamsE,"",@"SHT_CUDA_INFO"
	.sectionflags	@""
	.align	4


	//----- nvinfo : EIATTR_CUDA_API_VERSION
	.align		4
        /*0000*/ 	.byte	0x04, 0x37
        /*0002*/ 	.short	(.L_4585 - .L_4584)
.L_4584:
        /*0004*/ 	.word	0x00000082


	//----- nvinfo : EIATTR_KPARAM_INFO
	.align		4
.L_4585:
        /*0008*/ 	.byte	0x04, 0x17
        /*000a*/ 	.short	(.L_4587 - .L_4586)
.L_4586:
        /*000c*/ 	.word	0x00000000
        /*0010*/ 	.short	0x0000
        /*0012*/ 	.short	0x0000
        /*0014*/ 	.byte	0x00, 0xf0, 0xa1, 0x04


	//----- nvinfo : EIATTR_SPARSE_MMA_MASK
	.align		4
.L_4587:
        /*0018*/ 	.byte	0x03, 0x50
        /*001a*/ 	.short	0x0000


	//----- nvinfo : EIATTR_MAXREG_COUNT
	.align		4
        /*001c*/ 	.byte	0x03, 0x1b
        /*001e*/ 	.short	0x00ff


	//----- nvinfo : EIATTR_NUM_BARRIERS
	.align		4
        /*0020*/ 	.byte	0x02, 0x4c
        /*0022*/ 	.byte	0x01
	.zero		1


	//----- nvinfo : EIATTR_MERCURY_ISA_VERSION
	.align		4
        /*0024*/ 	.byte	0x03, 0x5f
        /*0026*/ 	.short	0x0101


	//----- nvinfo : EIATTR_COOP_GROUP_MASK_REGIDS
	.align		4
        /*0028*/ 	.byte	0x04, 0x29
        /*002a*/ 	.short	(.L_4589 - .L_4588)


	//   ....[0]....
.L_4588:
        /*002c*/ 	.word	0xffffffff


	//   ....[1]....
        /*0030*/ 	.word	0xffffffff


	//   ....[2]....
        /*0034*/ 	.word	0xffffffff


	//   ....[3]....
        /*0038*/ 	.word	0xffffffff


	//   ....[4]....
        /*003c*/ 	.word	0xffffffff


	//   ....[5]....
        /*0040*/ 	.word	0xffffffff


	//   ....[6]....
        /*0044*/ 	.word	0xffffffff


	//   ....[7]....
        /*0048*/ 	.word	0xffffffff


	//   ....[8]....
        /*004c*/ 	.word	0xffffffff


	//   ....[9]....
        /*0050*/ 	.word	0xffffffff


	//   ....[10]....
        /*0054*/ 	.word	0x050000aa


	//   ....[11]....
        /*0058*/ 	.word	0x050000aa


	//   ....[12]....
        /*005c*/ 	.word	0x050000aa


	//   ....[13]....
        /*0060*/ 	.word	0x050000aa


	//   ....[14]....
        /*0064*/ 	.word	0x050000aa


	//   ....[15]....
        /*0068*/ 	.word	0x050000aa


	//   ....[16]....
        /*006c*/ 	.word	0x050000aa


	//   ....[17]....
        /*0070*/ 	.word	0x050000aa


	//   ....[18]....
        /*0074*/ 	.word	0x050000aa


	//   ....[19]....
        /*0078*/ 	.word	0x050000aa


	//----- nvinfo : EIATTR_COOP_GROUP_INSTR_OFFSETS
	.align		4
.L_4589:
        /*007c*/ 	.byte	0x04, 0x28
        /*007e*/ 	.short	(.L_4591 - .L_4590)


	//   ....[0]....
.L_4590:
        /*0080*/ 	.word	0x000018d0


	//   ....[1]....
        /*0084*/ 	.word	0x000018e0


	//   ....[2]....
        /*0088*/ 	.word	0x00001910


	//   ....[3]....
        /*008c*/ 	.word	0x00001920


	//   ....[4]....
        /*0090*/ 	.word	0x00001950


	//   ....[5]....
        /*0094*/ 	.word	0x00001960


	//   ....[6]....
        /*0098*/ 	.word	0x00001990


	//   ....[7]....
        /*009c*/ 	.word	0x000019a0


	//   ....[8]....
        /*00a0*/ 	.word	0x000019d0


	//   ....[9]....
        /*00a4*/ 	.word	0x000019e0


	//   ....[10]....
        /*00a8*/ 	.word	0x00003a10


	//   ....[11]....
        /*00ac*/ 	.word	0x00003aa0


	//   ....[12]....
        /*00b0*/ 	.word	0x00003b10


	//   ....[13]....
        /*00b4*/ 	.word	0x00003b70


	//   ....[14]....
        /*00b8*/ 	.word	0x00003be0


	//   ....[15]....
        /*00bc*/ 	.word	0x00003c40


	//   ....[16]....
        /*00c0*/ 	.word	0x00003cb0


	//   ....[17]....
        /*00c4*/ 	.word	0x00003d10


	//   ....[18]....
        /*00c8*/ 	.word	0x00003d80


	//   ....[19]....
        /*00cc*/ 	.word	0x00003de0


	//----- nvinfo : EIATTR_EXIT_INSTR_OFFSETS
	.align		4
.L_4591:
        /*00d0*/ 	.byte	0x04, 0x1c
        /*00d2*/ 	.short	(.L_4593 - .L_4592)


	//   ....[0]....
.L_4592:
        /*00d4*/ 	.word	0x00003970


	//   ....[1]....
        /*00d8*/ 	.word	0x000039a0


	//----- nvinfo : EIATTR_MAX_THREADS
	.align		4
.L_4593:
        /*00dc*/ 	.byte	0x04, 0x05
        /*00de*/ 	.short	(.L_4595 - .L_4594)
.L_4594:
        /*00e0*/ 	.word	0x00000080
        /*00e4*/ 	.word	0x00000001
        /*00e8*/ 	.word	0x00000001


	//----- nvinfo : EIATTR_CRS_STACK_SIZE
	.align		4
.L_4595:
        /*00ec*/ 	.byte	0x04, 0x1e
        /*00ee*/ 	.short	(.L_4597 - .L_4596)
.L_4596:
        /*00f0*/ 	.word	0x00000000


	//----- nvinfo : EIATTR_CBANK_PARAM_SIZE
	.align		4
.L_4597:
        /*00f4*/ 	.byte	0x03, 0x19
        /*00f6*/ 	.short	0x0128


	//----- nvinfo : EIATTR_PARAM_CBANK
	.align		4
        /*00f8*/ 	.byte	0x04, 0x0a
        /*00fa*/ 	.short	(.L_4599 - .L_4598)
	.align		4
.L_4598:
        /*00fc*/ 	.word	index@(.nv.constant0._ZN10layer_norm13ln_bwd_kernelINS_13Kernel_traitsIfffffjLj768ELj1ELj4ELj1ELj16ENS_18Kernel_traits_baseILj768EfffffjLj128EEEEELb1ELb0ELb0ELb0EEEvNS_9BwdParamsE)
        /*0100*/ 	.short	0x0210
        /*0102*/ 	.short	0x0128


	//----- nvinfo : EIATTR_SW_WAR
	.align		4
.L_4599:
        /*0104*/ 	.byte	0x04, 0x36
        /*0106*/ 	.short	(.L_4601 - .L_4600)
.L_4600:
        /*0108*/ 	.word	0x00000008
.L_4601:


//--------------------- .nv.info._ZN10layer_norm13ln_bwd_kernelINS_13Kernel_traitsIfffffjLj768ELj1ELj4ELj1ELj16ENS_18Kernel_traits_baseILj768EfffffjLj128EEEEELb1ELb0ELb0ELb1EEEvNS_9BwdParamsE --------------------------
	.section	.nv.info._ZN10layer_norm13ln_bwd_kernelINS_13Kernel_traitsIfffffjLj768ELj1ELj4ELj1ELj16ENS_18Kernel_traits_baseILj768EfffffjLj128EEEEELb1ELb0ELb0ELb1EEEvNS_9BwdParamsE,"",@"SHT_CUDA_INFO"
	.sectionflags	@""
	.align	4


	//----- nvinfo : EIATTR_CUDA_API_VERSION
	.align		4
        /*0000*/ 	.byte	0x04, 0x37
        /*0002*/ 	.short	(.L_4603 - .L_4602)
.L_4602:
        /*0004*/ 	.word	0x00000082


	//----- nvinfo : EIATTR_KPARAM_INFO
	.align		4
.L_4603:
        /*0008*/ 	.byte	0x04, 0x17
        /*000a*/ 	.short	(.L_4605 - .L_4604)
.L_4604:
        /*000c*/ 	.word	0x00000000
        /*0010*/ 	.short	0x0000
        /*0012*/ 	.short	0x0000
        /*0014*/ 	.byte	0x00, 0xf0, 0xa1, 0x04


	//----- nvinfo : EIATTR_SPARSE_MMA_MASK
	.align		4
.L_4605:
        /*0018*/ 	.byte	0x03, 0x50
        /*001a*/ 	.short	0x0000


	//----- nvinfo : EIATTR_MAXREG_COUNT
	.align		4
        /*001c*/ 	.byte	0x03, 0x1b
        /*001e*/ 	.short	0x00ff


	//----- nvinfo : EIATTR_NUM_BARRIERS
	.align		4
        /*0020*/ 	.byte	0x02, 0x4c
        /*0022*/ 	.byte	0x01
	.zero		1


	//----- nvinfo : EIATTR_MERCURY_ISA_VERSION
	.align		4
        /*0024*/ 	.byte	0x03, 0x5f
        /*0026*/ 	.short	0x0101


	//----- nvinfo : EIATTR_COOP_GROUP_MASK_REGIDS
	.align		4
        /*0028*/ 	.byte	0x04, 0x29
        /*002a*/ 	.short	(.L_4607 - .L_4606)


	//   ....[0]....
.L_4606:
        /*002c*/ 	.word	0xffffffff


	//   ....[1]....
        /*0030*/ 	.word	0xffffffff


	//   ....[2]....
        /*0034*/ 	.word	0xffffffff


	//   ....[3]....
        /*0038*/ 	.word	0xffffffff


	//   ....[4]....
        /*003c*/ 	.word	0xffffffff


	//   ....[5]....
        /*0040*/ 	.word	0xffffffff


	//   ....[6]....
        /*0044*/ 	.word	0xffffffff


	//   ....[7]....
        /*0048*/ 	.word	0xffffffff


	//   ....[8]....
        /*004c*/ 	.word	0xffffffff


	//   ....[9]....
        /*0050*/ 	.word	0xffffffff


	//   ....[10]....
        /*0054*/ 	.word	0x05000060


	//   ....[11]....
        /*0058*/ 	.word	0x05000060


	//   ....[12]....
        /*005c*/ 	.word	0x05000060


	//   ....[13]....
        /*0060*/ 	.word	0x05000060


	//   ....[14]....
        /*0064*/ 	.word	0x05000060


	//   ....[15]....
        /*0068*/ 	.word	0x05000060


	//   ....[16]....
        /*006c*/ 	.word	0x05000060


	//   ....[17]....
        /*0070*/ 	.word	0x05000060


	//   ....[18]....
        /*0074*/ 	.word	0x05000060


	//   ....[19]....
        /*0078*/ 	.word	0x05000060


	//----- nvinfo : EIATTR_COOP_GROUP_INSTR_OFFSETS
	.align		4
.L_4607:
        /*007c*/ 	.byte	0x04, 0x28
        /*007e*/ 	.short	(.L_4609 - .L_4608)


	//   ....[0]....
.L_4608:
        /*0080*/ 	.word	0x000015b0


	//   ....[1]....
        /*0084*/ 	.word	0x000015c0


	//   ....[2]....
        /*0088*/ 	.word	0x000015f0


	//   ....[3]....
        /*008c*/ 	.word	0x00001600


	//   ....[4]....
        /*0090*/ 	.word	0x00001630


	//   ....[5]....
        /*0094*/ 	.word	0x00001640


	//   ....[6]....
        /*0098*/ 	.word	0x00001670


	//   ....[7]....
        /*009c*/ 	.word	0x00001680


	//   ....[8]....
        /*00a0*/ 	.word	0x000016b0


	//   ....[9]....
        /*00a4*/ 	.word	0x000016c0


	//   ....[10]....
        /*00a8*/ 	.word	0x00003420


	//   ....[11]....
        /*00ac*/ 	.word	0x000034b0


	//   ....[12]....
        /*00b0*/ 	.word	0x00003520


	//   ....[13]....
        /*00b4*/ 	.word	0x00003580


	//   ....[14]....
        /*00b8*/ 	.word	0x000035f0


	//   ....[15]....
        /*00bc*/ 	.word	0x00003650


	//   ....[16]....
        /*00c0*/ 	.word	0x000036c0


	//   ....[17]....
        /*00c4*/ 	.word	0x00003720


	//   ....[18]....
        /*00c8*/ 	.word	0x00003790


	//   ....[19]....
        /*00cc*/ 	.word	0x000037f0


	//----- nvinfo : EIATTR_EXIT_INSTR_OFFSETS
	.align		4
.L_4609:
        /*00d0*/ 	.byte	0x04, 0x1c
        /*00d2*/ 	.short	(.L_4611 - .L_4610)


	//   ....[0]....
.L_4610:
        /*00d4*/ 	.word	0x000033b0


	//----- nvinfo : EIATTR_MAX_THREADS
	.align		4
.L_4611:
        /*00d8*/ 	.byte	0x04, 0x05
        /*00da*/ 	.short	(.L_4613 - .L_4612)
.L_4612:
        /*00dc*/ 	.word	0x00000080
        /*00e0*/ 	.word	0x00000001
        /*00e4*/ 	.word	0x00000001


	//----- nvinfo : EIATTR_CRS_STACK_SIZE
	.align		4
.L_4613:
        /*00e8*/ 	.byte	0x04, 0x1e
        /*00ea*/ 	.short	(.L_4615 - .L_4614)
.L_4614:
        /*00ec*/ 	.word	0x00000000


	//----- nvinfo : EIATTR_CBANK_PARAM_SIZE
	.align		4
.L_4615:
        /*00f0*/ 	.byte	0x03, 0x19
        /*00f2*/ 	.short	0x0128


	//----- nvinfo : EIATTR_PARAM_CBANK
	.align		4
        /*00f4*/ 	.byte	0x04, 0x0a
        /*00f6*/ 	.short	(.L_4617 - .L_4616)
	.align		4
.L_4616:
        /*00f8*/ 	.word	index@(.nv.constant0._ZN10layer_norm13ln_bwd_kernelINS_13Kernel_traitsIfffffjLj768ELj1ELj4ELj1ELj16ENS_18Kernel_traits_baseILj768EfffffjLj128EEEEELb1ELb0ELb0ELb1EEEvNS_9BwdParamsE)
        /*00fc*/ 	.short	0x0210
        /*00fe*/ 	.short	0x0128


	//----- nvinfo : EIATTR_SW_WAR
	.align		4
.L_4617:
        /*0100*/ 	.byte	0x04, 0x36
        /*0102*/ 	.short	(.L_4619 - .L_4618)
.L_4618:
        /*0104*/ 	.word	0x00000008
.L_4619:


//--------------------- .nv.info._ZN10layer_norm22ln_bwd_finalize_kernelINS_22Kernel_traits_finalizeILj768EfffffjLb0ELj1024ELj4ENS_18Kernel_traits_baseILj768EfffffjLj1024EEEEELb0ELb0EEEvNS_9BwdParamsE --------------------------
	.section	.nv.info._ZN10layer_norm22ln_bwd_finalize_kernelINS_22Kernel_traits_finalizeILj768EfffffjLb0ELj1024ELj4ENS_18Kernel_traits_baseILj768EfffffjLj1024EEEEELb0ELb0EEEvNS_9BwdParamsE,"",@"SHT_CUDA_INFO"
	.sectionflags	@""
	.align	4


	//----- nvinfo : EIATTR_CUDA_API_VERSION
	.align		4
        /*0000*/ 	.byte	0x04, 0x37
        /*0002*/ 	.short	(.L_4621 - .L_4620)
.L_4620:
        /*0004*/ 	.word	0x00000082


	//----- nvinfo : EIATTR_KPARAM_INFO
	.align		4
.L_4621:
        /*0008*/ 	.byte	0x04, 0x17
        /*000a*/ 	.short	(.L_4623 - .L_4622)
.L_4622:
        /*000c*/ 	.word	0x00000000
        /*0010*/ 	.short	0x0000
        /*0012*/ 	.short	0x0000
        /*0014*/ 	.byte	0x00, 0xf0, 0xa1, 0x04


	//----- nvinfo : EIATTR_SPARSE_MMA_MASK
	.align		4
.L_4623:
        /*0018*/ 	.byte	0x03, 0x50
        /*001a*/ 	.short	0x0000


	//----- nvinfo : EIATTR_MAXREG_COUNT
	.align		4
        /*001c*/ 	.byte	0x03, 0x1b
        /*001e*/ 	.short	0x0040


	//----- nvinfo : EIATTR_NUM_BARRIERS
	.align		4
        /*0020*/ 	.byte	0x02, 0x4c
        /*0022*/ 	.byte	0x01
	.zero		1


	//----- nvinfo : EIATTR_MERCURY_ISA_VERSION
	.align		4
        /*0024*/ 	.byte	0x03, 0x5f
        /*0026*/ 	.short	0x0101


	//----- nvinfo : EIATTR_COOP_GROUP_MASK_REGIDS
	.align		4
        /*0028*/ 	.byte	0x04, 0x29
        /*002a*/ 	.short	(.L_4625 - .L_4624)


	//   ....[0]....
.L_4624:
        /*002c*/ 	.word	0xffffffff


	//   ....[1]....
        /*0030*/ 	.word	0xffffffff


	//   ....[2]....
        /*0034*/ 	.word	0xffffffff


	//   ....[3]....
        /*0038*/ 	.word	0xffffffff


	//   ....[4]....
        /*003c*/ 	.word	0xffffffff


	//   ....[5]....
        /*0040*/ 	.word	0xffffffff


	//   ....[6]....
        /*0044*/ 	.word	0xffffffff


	//   ....[7]....
        /*0048*/ 	.word	0xffffffff


	//   ....[8]....
        /*004c*/ 	.word	0xffffffff


	//   ....[9]....
        /*0050*/ 	.word	0xffffffff


	//   ....[10]....
        /*0054*/ 	.word	0x05000013


	//   ....[11]....
        /*0058*/ 	.word	0x05000013


	//   ....[12]....
        /*005c*/ 	.word	0x05000013


	//   ....[13]....
        /*0060*/ 	.word	0x05000013


	//   ....[14]....
        /*0064*/ 	.word	0x05000013


	//   ....[15]....
        /*0068*/ 	.word	0x05000013


	//   ....[16]....
        /*006c*/ 	.word	0x05000013


	//   ....[17]....
        /*0070*/ 	.word	0x05000013


	//   ....[18]....
        /*0074*/ 	.word	0x05000013


	//   ....[19]....
        /*0078*/ 	.word	0x05000013


	//----- nvinfo : EIATTR_COOP_GROUP_INSTR_OFFSETS
	.align		4
.L_4625:
        /*007c*/ 	.byte	0x04, 0x28
        /*007e*/ 	.short	(.L_4627 - .L_4626)


	//   ....[0]....
.L_4626:
        /*0080*/ 	.word	0x000008e0


	//   ....[1]....
        /*0084*/ 	.word	0x000008f0


	//   ....[2]....
        /*0088*/ 	.word	0x00000920


	//   ....[3]....
        /*008c*/ 	.word	0x00000930


	//   ....[4]....
        /*0090*/ 	.word	0x00000960


	//   ....[5]....
        /*0094*/ 	.word	0x00000970


	//   ....[6]....
        /*0098*/ 	.word	0x000009a0


	//   ....[7]....
        /*009c*/ 	.word	0x000009b0


	//   ....[8]....
        /*00a0*/ 	.word	0x000009e0


	//   ....[9]....
        /*00a4*/ 	.word	0x000009f0


	//   ....[10]....
        /*00a8*/ 	.word	0x00000bf0


	//   ....[11]....
        /*00ac*/ 	.word	0x00000c60


	//   ....[12]....
        /*00b0*/ 	.word	0x00000cd0


	//   ....[13]....
        /*00b4*/ 	.word	0x00000d40


	//   ....[14]....
        /*00b8*/ 	.word	0x00000db0


	//   ....[15]....
        /*00bc*/ 	.word	0x00000e10


	//   ....[16]....
        /*00c0*/ 	.word	0x00000e80


	//   ....[17]....
        /*00c4*/ 	.word	0x00000ef0


	//   ....[18]....
        /*00c8*/ 	.word	0x00000f60


	//   ....[19]....
        /*00cc*/ 	.word	0x00000fd0


	//----- nvinfo : EIATTR_EXIT_INSTR_OFFSETS
	.align		4
.L_4627:
        /*00d0*/ 	.byte	0x04, 0x1c
        /*00d2*/ 	.short	(.L_4629 - .L_4628)


	//   ....[0]....
.L_4628:
        /*00d4*/ 	.word	0x00000070


	//   ....[1]....
        /*00d8*/ 	.word	0x00000b90


	//----- nvinfo : EIATTR_MAX_THREADS
	.align		4
.L_4629:
        /*00dc*/ 	.byte	0x04, 0x05
        /*00de*/ 	.short	(.L_4631 - .L_4630)
.L_4630:
        /*00e0*/ 	.word	0x00000400
        /*00e4*/ 	.word	0x00000001
        /*00e8*/ 	.word	0x00000001


	//----- nvinfo : EIATTR_CRS_STACK_SIZE
	.align		4
.L_4631:
        /*00ec*/ 	.byte	0x04, 0x1e
        /*00ee*/ 	.short	(.L_4633 - .L_4632)
.L_4632:
        /*00f0*/ 	.word	0x00000000


	//----- nvinfo : EIATTR_CBANK_PARAM_SIZE
	.align		4
.L_4633:
        /*00f4*/ 	.byte	0x03, 0x19
        /*00f6*/ 	.short	0x0128


	//----- nvinfo : EIATTR_PARAM_CBANK
	.align		4
        /*00f8*/ 	.byte	0x04, 0x0a
        /*00fa*/ 	.short	(.L_4635 - .L_4634)
	.align		4
.L_4634:
        /*00fc*/ 	.word	index@(.nv.constant0._ZN10layer_norm22ln_bwd_finalize_kernelINS_22Kernel_traits_finalizeILj768EfffffjLb0ELj1024ELj4ENS_18Kernel_traits_baseILj768EfffffjLj1024EEEEELb0ELb0EEEvNS_9BwdParamsE)
        /*0100*/ 	.short	0x0210
        /*0102*/ 	.short	0x0128


	//----- nvinfo : EIATTR_SW_WAR
	.align		4
.L_4635:
        /*0104*/ 	.byte	0x04, 0x36
        /*0106*/ 	.short	(.L_4637 - .L_4636)
.L_4636:
        /*0108*/ 	.word	0x00000008
.L_4637:


//--------------------- .nv.info._ZN10layer_norm13ln_bwd_kernelINS_13Kernel_traitsIfffffjLj768ELj1ELj4ELj1ELj16ENS_18Kernel_traits_baseILj768EfffffjLj128EEEEELb1ELb0ELb1ELb0EEEvNS_9BwdParamsE --------------------------
	.section	.nv.info._ZN10layer_norm13ln_bwd_kernelINS_13Kernel_traitsIfffffjLj768ELj1ELj4ELj1ELj16ENS_18Kernel_traits_baseILj768EfffffjLj128EEEEELb1ELb0ELb1ELb0EEEvNS_9BwdParamsE,"",@"SHT_CUDA_INFO"
	.sectionflags	@""
	.align	4


	//----- nvinfo : EIATTR_CUDA_API_VERSION
	.align		4
        /*0000*/ 	.byte	0x04, 0x37
        /*0002*/ 	.short	(.L_4639 - .L_4638)
.L_4638:
        /*0004*/ 	.word	0x00000082


	//----- nvinfo : EIATTR_KPARAM_INFO
	.align		4
.L_4639:
        /*0008*/ 	.byte	0x04, 0x17
        /*000a*/ 	.short	(.L_4641 - .L_4640)
.L_4640:
        /*000c*/ 	.word	0x00000000
        /*0010*/ 	.short	0x0000
        /*0012*/ 	.short	0x0000
        /*0014*/ 	.byte	0x00, 0xf0, 0xa1, 0x04


	//----- nvinfo : EIATTR_SPARSE_MMA_MASK
	.align		4
.L_4641:
        /*0018*/ 	.byte	0x03, 0x50
        /*001a*/ 	.short	0x0000


	//----- nvinfo : EIATTR_MAXREG_COUNT
	.align		4
        /*001c*/ 	.byte	0x03, 0x1b
        /*001e*/ 	.short	0x00ff


	//----- nvinfo : EIATTR_NUM_BARRIERS
	.align		4
        /*0020*/ 	.byte	0x02, 0x4c
        /*0022*/ 	.byte	0x01
	.zero		1


	//----- nvinfo : EIATTR_MERCURY_ISA_VERSION
	.align		4
        /*0024*/ 	.byte	0x03, 0x5f
        /*0026*/ 	.short	0x0101


	//----- nvinfo : EIATTR_COOP_GROUP_MASK_REGIDS
	.align		4
        /*0028*/ 	.byte	0x04, 0x29
        /*002a*/ 	.short	(.L_4643 - .L_4642)


	//   ....[0]....
.L_4642:
        /*002c*/ 	.word	0xffffffff


	//   ....[1]....
        /*0030*/ 	.word	0xffffffff


	//   ....[2]....
        /*0034*/ 	.word	0xffffffff


	//   ....[3]....
        /*0038*/ 	.word	0xffffffff


	//   ....[4]....
        /*003c*/ 	.word	0xffffffff


	//   ....[5]....
        /*0040*/ 	.word	0xffffffff


	//   ....[6]....
        /*0044*/ 	.word	0xffffffff


	//   ....[7]....
        /*0048*/ 	.word	0xffffffff


	//   ....[8]....
        /*004c*/ 	.word	0xffffffff


	//   ....[9]....
        /*0050*/ 	.word	0xffffffff


	//   ....[10]....
        /*0054*/ 	.word	0x05000074


	//   ....[11]....
        /*0058*/ 	.word	0x05000074


	//   ....[12]....
        /*005c*/ 	.word	0x05000074


	//   ....[13]....
        /*0060*/ 	.word	0x05000074


	//   ....[14]....
        /*0064*/ 	.word	0x05000074


	//   ....[15]....
        /*0068*/ 	.word	0x05000074


	//   ....[16]....
        /*006c*/ 	.word	0x05000074


	//   ....[17]....
        /*0070*/ 	.word	0x05000074


	//   ....[18]....
        /*0074*/ 	.word	0x05000074


	//   ....[19]....
        /*0078*/ 	.word	0x05000074


	//----- nvinfo : EIATTR_COOP_GROUP_INSTR_OFFSETS
	.align		4
.L_4643:
        /*007c*/ 	.byte	0x04, 0x28
        /*007e*/ 	.short	(.L_4645 - .L_4644)


	//   ....[0]....
.L_4644:
        /*0080*/ 	.word	0x00001ed0


	//   ....[1]....
        /*0084*/ 	.word	0x00001ee0


	//   ....[2]....
        /*0088*/ 	.word	0x00001f10


	//   ....[3]....
        /*008c*/ 	.word	0x00001f20


	//   ....[4]....
        /*0090*/ 	.word	0x00001f50


	//   ....[5]....
        /*0094*/ 	.word	0x00001f60


	//   ....[6]....
        /*0098*/ 	.word	0x00001f90


	//   ....[7]....
        /*009c*/ 	.word	0x00001fa0


	//   ....[8]....
        /*00a0*/ 	.word	0x00001fd0


	//   ....[9]....
        /*00a4*/ 	.word	0x00001fe0


	//   ....[10]....
        /*00a8*/ 	.word	0x000050d0


	//   ....[11]....
        /*00ac*/ 	.word	0x00005160


	//   ....[12]....
        /*00b0*/ 	.word	0x000051d0


	//   ....[13]....
        /*00b4*/ 	.word	0x00005230


	//   ....[14]....
        /*00b8*/ 	.word	0x000052a0


	//   ....[15]....
        /*00bc*/ 	.word	0x00005300


	//   ....[16]....
        /*00c0*/ 	.word	0x00005370


	//   ....[17]....
        /*00c4*/ 	.word	0x000053d0


	//   ....[18]....
        /*00c8*/ 	.word	0x00005440


	//   ....[19]....
        /*00cc*/ 	.word	0x000054a0


	//----- nvinfo : EIATTR_EXIT_INSTR_OFFSETS
	.align		4
.L_4645:
        /*00d0*/ 	.byte	0x04, 0x1c
        /*00d2*/ 	.short	(.L_4647 - .L_4646)


	//   ....[0]....
.L_4646:
        /*00d4*/ 	.word	0x00005030


	//   ....[1]....
        /*00d8*/ 	.word	0x00005060


	//----- nvinfo : EIATTR_MAX_THREADS
	.align		4
.L_4647:
        /*00dc*/ 	.byte	0x04, 0x05
        /*00de*/ 	.short	(.L_4649 - .L_4648)
.L_4648:
        /*00e0*/ 	.word	0x00000080
        /*00e4*/ 	.word	0x00000001
        /*00e8*/ 	.word	0x00000001


	//----- nvinfo : EIATTR_CRS_STACK_SIZE
	.align		4
.L_4649:
        /*00ec*/ 	.byte	0x04, 0x1e
        /*00ee*/ 	.short	(.L_4651 - .L_4650)
.L_4650:
        /*00f0*/ 	.word	0x00000000


	//----- nvinfo : EIATTR_CBANK_PARAM_SIZE
	.align		4
.L_4651:
        /*00f4*/ 	.byte	0x03, 0x19
        /*00f6*/ 	.short	0x0128


	//----- nvinfo : EIATTR_PARAM_CBANK
	.align		4
        /*00f8*/ 	.byte	0x04, 0x0a
        /*00fa*/ 	.short	(.L_4653 - .L_4652)
	.align		4
.L_4652:
        /*00fc*/ 	.word	index@(.nv.constant0._ZN10layer_norm13ln_bwd_kernelINS_13Kernel_traitsIfffffjLj768ELj1ELj4ELj1ELj16ENS_18Kernel_traits_baseILj768EfffffjLj128EEEEELb1ELb0ELb1ELb0EEEvNS_9BwdParamsE)
        /*0100*/ 	.short	0x0210
        /*0102*/ 	.short	0x0128


	//----- nvinfo : EIATTR_SW_WAR
	.align		4
.L_4653:
        /*0104*/ 	.byte	0x04, 0x36
        /*0106*/ 	.short	(.L_4655 - .L_4654)
.L_4654:
        /*0108*/ 	.word	0x00000008
.L_4655:


//--------------------- .nv.info._ZN10layer_norm22ln_bwd_finalize_kernelINS_22Kernel_traits_finalizeILj768EfffffjLb0ELj1024ELj4ENS_18Kernel_traits_baseILj768EfffffjLj1024EEEEELb0ELb1EEEvNS_9BwdParamsE --------------------------
	.section	.nv.info._ZN10layer_norm22ln_bwd_finalize_kernelINS_22Kernel_traits_finalizeILj768EfffffjLb0ELj1024ELj4ENS_18Kernel_traits_baseILj768EfffffjLj1024EEEEELb0ELb1EEEvNS_9BwdParamsE,"",@"SHT_CUDA_INFO"
	.sectionflags	@""
	.align	4


	//----- nvinfo : EIATTR_CUDA_API_VERSION
	.align		4
        /*0000*/ 	.byte	0x04, 0x37
        /*0002*/ 	.short	(.L_4657 - .L_4656)
.L_4656:
        /*0004*/ 	.word	0x00000082


	//----- nvinfo : EIATTR_KPARAM_INFO
	.align		4
.L_4657:
        /*0008*/ 	.byte	0x04, 0x17
        /*000a*/ 	.short	(.L_4659 - .L_4658)
.L_4658:
        /*000c*/ 	.word	0x00000000
        /*0010*/ 	.short	0x0000
        /*0012*/ 	.short	0x0000
        /*0014*/ 	.byte	0x00, 0xf0, 0xa1, 0x04


	//----- nvinfo : EIATTR_SPARSE_MMA_MASK
	.align		4
.L_4659:
        /*0018*/ 	.byte	0x03, 0x50
        /*001a*/ 	.short	0x0000


	//----- nvinfo : EIATTR_MAXREG_COUNT
	.align		4
        /*001c*/ 	.byte	0x03, 0x1b
        /*001e*/ 	.short	0x0040


	//----- nvinfo : EIATTR_NUM_BARRIERS
	.align		4
        /*0020*/ 	.byte	0x02, 0x4c
        /*0022*/ 	.byte	0x01
	.zero		1


	//----- nvinfo : EIATTR_MERCURY_ISA_VERSION
	.align		4
        /*0024*/ 	.byte	0x03, 0x5f
        /*0026*/ 	.short	0x0101


	//----- nvinfo : EIATTR_COOP_GROUP_MASK_REGIDS
	.align		4
        /*0028*/ 	.byte	0x04, 0x29
        /*002a*/ 	.short	(.L_4661 - .L_4660)


	//   ....[0]....
.L_4660:
        /*002c*/ 	.word	0xffffffff


	//   ....[1]....
        /*0030*/ 	.word	0xffffffff


	//   ....[2]....
        /*0034*/ 	.word	0xffffffff


	//   ....[3]....
        /*0038*/ 	.word	0xffffffff


	//   ....[4]....
        /*003c*/ 	.word	0xffffffff


	//   ....[5]....
        /*0040*/ 	.word	0xffffffff


	//   ....[6]....
        /*0044*/ 	.word	0xffffffff


	//   ....[7]....
        /*0048*/ 	.word	0xffffffff


	//   ....[8]....
        /*004c*/ 	.word	0xffffffff


	//   ....[9]....
        /*0050*/ 	.word	0xffffffff


	//   ....[10]....
        /*0054*/ 	.word	0x05000011


	//   ....[11]....
        /*0058*/ 	.word	0x05000011


	//   ....[12]....
        /*005c*/ 	.word	0x05000011


	//   ....[13]....
        /*0060*/ 	.word	0x05000011


	//   ....[14]....
        /*0064*/ 	.word	0x05000011


	//   ....[15]....
        /*0068*/ 	.word	0x05000011


	//   ....[16]....
        /*006c*/ 	.word	0x05000011


	//   ....[17]....
        /*0070*/ 	.word	0x05000011


	//   ....[18]....
        /*0074*/ 	.word	0x05000011


	//   ....[19]....
        /*0078*/ 	.word	0x05000011


	//----- nvinfo : EIATTR_COOP_GROUP_INSTR_OFFSETS
	.align		4
.L_4661:
        /*007c*/ 	.byte	0x04, 0x28
        /*007e*/ 	.short	(.L_4663 - .L_4662)


	//   ....[0]....
.L_4662:
        /*0080*/ 	.word	0x000008e0


	//   ....[1]....
        /*0084*/ 	.word	0x000008f0


	//   ....[2]....
        /*0088*/ 	.word	0x00000920


	//   ....[3]....
        /*008c*/ 	.word	0x00000930


	//   ....[4]....
        /*0090*/ 	.word	0x00000960


	//   ....[5]....
        /*0094*/ 	.word	0x00000970


	//   ....[6]....
        /*0098*/ 	.word	0x000009a0


	//   ....[7]....
        /*009c*/ 	.word	0x000009b0


	//   ....[8]....
        /*00a0*/ 	.word	0x000009e0


	//   ....[9]....
        /*00a4*/ 	.word	0x000009f0


	//   ....[10]....
        /*00a8*/ 	.word	0x00000ba0


	//   ....[11]....
        /*00ac*/ 	.word	0x00000c10


	//   ....[12]....
        /*00b0*/ 	.word	0x00000c80


	//   ....[13]....
        /*00b4*/ 	.word	0x00000cf0


	//   ....[14]....
        /*00b8*/ 	.word	0x00000d60


	//   ....[15]....
        /*00bc*/ 	.word	0x00000dc0


	//   ....[16]....
        /*00c0*/ 	.word	0x00000e30


	//   ....[17]....
        /*00c4*/ 	.word	0x00000ea0


	//   ....[18]....
        /*00c8*/ 	.word	0x00000f10


	//   ....[19]....
        /*00cc*/ 	.word	0x00000f80


	//----- nvinfo : EIATTR_EXIT_INSTR_OFFSETS
	.align		4
.L_4663:
        /*00d0*/ 	.byte	0x04, 0x1c
        /*00d2*/ 	.short	(.L_4665 - .L_4664)


	//   ....[0]....
.L_4664:
        /*00d4*/ 	.word	0x00000070


	//   ....[1]....
        /*00d8*/ 	.word	0x00000b40


	//----- nvinfo : EIATTR_MAX_THREADS
	.align		4
.L_4665:
        /*00dc*/ 	.byte	0x04, 0x05
        /*00de*/ 	.short	(.L_4667 - .L_4666)
.L_4666:
        /*00e0*/ 	.word	0x00000400
        /*00e4*/ 	.word	0x00000001
        /*00e8*/ 	.word	0x00000001


	//----- nvinfo : EIATTR_CRS_STACK_SIZE
	.align		4
.L_4667:
        /*00ec*/ 	.byte	0x04, 0x1e
        /*00ee*/ 	.short	(.L_4669 - .L_4668)
.L_4668:
        /*00f0*/ 	.word	0x00000000


	//----- nvinfo : EIATTR_CBANK_PARAM_SIZE
	.align		4
.L_4669:
        /*00f4*/ 	.byte	0x03, 0x19
        /*00f6*/ 	.short	0x0128


	//----- nvinfo : EIATTR_PARAM_CBANK
	.align		4
        /*00f8*/ 	.byte	0x04, 0x0a
        /*00fa*/ 	.short	(.L_4671 - .L_4670)
	.align		4
.L_4670:
        /*00fc*/ 	.word	index@(.nv.constant0._ZN10layer_norm22ln_bwd_finalize_kernelINS_22Kernel_traits_finalizeILj768EfffffjLb0ELj1024ELj4ENS_18Kernel_traits_baseILj768EfffffjLj1024EEEEELb0ELb1EEEvNS_9BwdParamsE)
        /*0100*/ 	.short	0x0210
        /*0102*/ 	.short	0x0128


	//----- nvinfo : EIATTR_SW_WAR
	.align		4
.L_4671:
        /*0104*/ 	.byte	0x04, 0x36
        /*0106*/ 	.short	(.L_4673 - .L_4672)
.L_4672:
        /*0108*/ 	.word	0x00000008
.L_4673:


//--------------------- .nv.info._ZN10layer_norm13ln_bwd_kernelINS_13Kernel_traitsIfffffjLj768ELj1ELj4ELj1ELj16ENS_18Kernel_traits_baseILj768EfffffjLj128EEEEELb1ELb0ELb1ELb1EEEvNS_9BwdParamsE --------------------------
	.section	.nv.info._ZN10layer_norm13ln_bwd_kernelINS_13Kernel_traitsIfffffjLj768ELj1ELj4ELj1ELj16ENS_18Kernel_traits_baseILj768EfffffjLj128EEEEELb1ELb0ELb1ELb1EEEvNS_9BwdParamsE,"",@"SHT_CUDA_INFO"
	.sectionflags	@""
	.align	4


	//----- nvinfo : EIATTR_CUDA_API_VERSION
	.align		4
        /*0000*/ 	.byte	0x04, 0x37
        /*0002*/ 	.short	(.L_4675 - .L_4674)
.L_4674:
        /*0004*/ 	.word	0x00000082


	//----- nvinfo : EIATTR_KPARAM_INFO
	.align		4
.L_4675:
        /*0008*/ 	.byte	0x04, 0x17
        /*000a*/ 	.short	(.L_4677 - .L_4676)
.L_4676:
        /*000c*/ 	.word	0x00000000
        /*0010*/ 	.short	0x0000
        /*0012*/ 	.short	0x0000
        /*0014*/ 	.byte	0x00, 0xf0, 0xa1, 0x04


	//----- nvinfo : EIATTR_SPARSE_MMA_MASK
	.align		4
.L_4677:
        /*0018*/ 	.byte	0x03, 0x50
        /*001a*/ 	.short	0x0000


	//----- nvinfo : EIATTR_MAXREG_COUNT
	.align		4
        /*001c*/ 	.byte	0x03, 0x1b
        /*001e*/ 	.short	0x00ff


	//----- nvinfo : EIATTR_NUM_BARRIERS
	.align		4
        /*0020*/ 	.byte	0x02, 0x4c
        /*0022*/ 	.byte	0x01
	.zero		1


	//----- nvinfo : EIATTR_MERCURY_ISA_VERSION
	.align		4
        /*0024*/ 	.byte	0x03, 0x5f
        /*0026*/ 	.short	0x0101


	//----- nvinfo : EIATTR_COOP_GROUP_MASK_REGIDS
	.align		4
        /*0028*/ 	.byte	0x04, 0x29
        /*002a*/ 	.short	(.L_4679 - .L_4678)


	//   ....[0]....
.L_4678:
        /*002c*/ 	.word	0xffffffff


	//   ....[1]....
        /*0030*/ 	.word	0xffffffff


	//   ....[2]....
        /*0034*/ 	.word	0xffffffff


	//   ....[3]....
        /*0038*/ 	.word	0xffffffff


	//   ....[4]....
        /*003c*/ 	.word	0xffffffff


	//   ....[5]....
        /*0040*/ 	.word	0xffffffff


	//   ....[6]....
        /*0044*/ 	.word	0xffffffff


	//   ....[7]....
        /*0048*/ 	.word	0xffffffff


	//   ....[8]....
        /*004c*/ 	.word	0xffffffff


	//   ....[9]....
        /*0050*/ 	.word	0xffffffff


	//   ....[10]....
        /*0054*/ 	.word	0x05000076


	//   ....[11]....
        /*0058*/ 	.word	0x05000076


	//   ....[12]....
        /*005c*/ 	.word	0x05000076


	//   ....[13]....
        /*0060*/ 	.word	0x05000076


	//   ....[14]....
        /*0064*/ 	.word	0x05000076


	//   ....[15]....
        /*0068*/ 	.word	0x05000076


	//   ....[16]....
        /*006c*/ 	.word	0x05000076


	//   ....[17]....
        /*0070*/ 	.word	0x05000076


	//   ....[18]....
        /*0074*/ 	.word	0x05000076


	//   ....[19]....
        /*0078*/ 	.word	0x05000076


	//----- nvinfo : EIATTR_COOP_GROUP_INSTR_OFFSETS
	.align		4
.L_4679:
        /*007c*/ 	.byte	0x04, 0x28
        /*007e*/ 	.short	(.L_4681 - .L_4680)


	//   ....[0]....
.L_4680:
        /*0080*/ 	.word	0x00001860


	//   ....[1]....
        /*0084*/ 	.word	0x00001870


	//   ....[2]....
        /*0088*/ 	.word	0x000018a0


	//   ....[3]....
        /*008c*/ 	.word	0x000018b0


	//   ....[4]....
        /*0090*/ 	.word	0x000018e0


	//   ....[5]....
        /*0094*/ 	.word	0x000018f0


	//   ....[6]....
        /*0098*/ 	.word	0x00001920


	//   ....[7]....
        /*009c*/ 	.word	0x00001930


	//   ....[8]....
        /*00a0*/ 	.word	0x00001960


	//   ....[9]....
        /*00a4*/ 	.word	0x00001970


	//   ....[10]....
        /*00a8*/ 	.word	0x00004210


	//   ....[11]....
        /*00ac*/ 	.word	0x000042a0


	//   ....[12]....
        /*00b0*/ 	.word	0x00004310


	//   ....[13]....
        /*00b4*/ 	.word	0x00004370


	//   ....[14]....
        /*00b8*/ 	.word	0x000043e0


	//   ....[15]....
        /*00bc*/ 	.word	0x00004440


	//   ....[16]....
        /*00c0*/ 	.word	0x000044b0


	//   ....[17]....
        /*00c4*/ 	.word	0x00004510


	//   ....[18]....
        /*00c8*/ 	.word	0x00004580


	//   ....[19]....
        /*00cc*/ 	.word	0x000045e0


	//----- nvinfo : EIATTR_EXIT_INSTR_OFFSETS
	.align		4
.L_4681:
        /*00d0*/ 	.byte	0x04, 0x1c
        /*00d2*/ 	.short	(.L_4683 - .L_4682)


	//   ....[0]....
.L_4682:
        /*00d4*/ 	.word	0x000041a0


	//----- nvinfo : EIATTR_MAX_THREADS
	.align		4
.L_4683:
        /*00d8*/ 	.byte	0x04, 0x05
        /*00da*/ 	.short	(.L_4685 - .L_4684)
.L_4684:
        /*00dc*/ 	.word	0x00000080
        /*00e0*/ 	.word	0x00000001
        /*00e4*/ 	.word	0x00000001


	//----- nvinfo : EIATTR_CRS_STACK_SIZE
	.align		4
.L_4685:
        /*00e8*/ 	.byte	0x04, 0x1e
        /*00ea*/ 	.short	(.L_4687 - .L_4686)
.L_4686:
        /*00ec*/ 	.word	0x00000000


	//----- nvinfo : EIATTR_CBANK_PARAM_SIZE
	.align		4
.L_4687:
        /*00f0*/ 	.byte	0x03, 0x19
        /*00f2*/ 	.short	0x0128


	//----- nvinfo : EIATTR_PARAM_CBANK
	.align		4
        /*00f4*/ 	.byte	0x04, 0x0a
        /*00f6*/ 	.short	(.L_4689 - .L_4688)
	.align		4
.L_4688:
        /*00f8*/ 	.word	index@(.nv.constant0._ZN10layer_norm13ln_bwd_kernelINS_13Kernel_traitsIfffffjLj768ELj1ELj4ELj1ELj16ENS_18Kernel_traits_baseILj768EfffffjLj128EEEEELb1ELb0ELb1ELb1EEEvNS_9BwdParamsE)
        /*00fc*/ 	.short	0x0210
        /*00fe*/ 	.short	0x0128


	//----- nvinfo : EIATTR_SW_WAR
	.align		4
.L_4689:
        /*0100*/ 	.byte	0x04, 0x36
        /*0102*/ 	.short	(.L_4691 - .L_4690)
.L_4690:
        /*0104*/ 	.word	0x00000008
.L_4691:


//--------------------- .nv.info._ZN10layer_norm13ln_bwd_kernelINS_13Kernel_traitsIfffffjLj768ELj1ELj4ELj1ELj16ENS_18Kernel_traits_baseILj768EfffffjLj128EEEEELb1ELb1ELb0ELb0EEEvNS_9BwdParamsE --------------------------
	.section	.nv.info._ZN10layer_norm13ln_bwd_kernelINS_13Kernel_traitsIfffffjLj768ELj1ELj4ELj1ELj16ENS_18Kernel_traits_baseILj768EfffffjLj128EEEEELb1ELb1ELb0ELb0EEEvNS_9BwdParamsE,"",@"SHT_CUDA_INFO"
	.sectionflags	@""
	.align	4


	//----- nvinfo : EIATTR_CUDA_API_VERSION
	.align		4
        /*0000*/ 	.byte	0x04, 0x37
        /*0002*/ 	.short	(.L_4693 - .L_4692)
.L_4692:
        /*0004*/ 	.word	0x00000082


	//----- nvinfo : EIATTR_KPARAM_INFO
	.align		4
.L_4693:
        /*0008*/ 	.byte	0x04, 0x17
        /*000a*/ 	.short	(.L_4695 - .L_4694)
.L_4694:
        /*000c*/ 	.word	0x00000000
        /*0010*/ 	.short	0x0000
        /*0012*/ 	.short	0x0000
        /*0014*/ 	.byte	0x00, 0xf0, 0xa1, 0x04


	//----- nvinfo : EIATTR_SPARSE_MMA_MASK
	.align		4
.L_4695:
        /*0018*/ 	.byte	0x03, 0x50
        /*001a*/ 	.short	0x0000


	//----- nvinfo : EIATTR_MAXREG_COUNT
	.align		4
        /*001c*/ 	.byte	0x03, 0x1b
        /*001e*/ 	.short	0x00ff


	//----- nvinfo : EIATTR_NUM_BARRIERS
	.align		4
        /*0020*/ 	.byte	0x02, 0x4c
        /*0022*/ 	.byte	0x01
	.zero		1


	//----- nvinfo : EIATTR_MERCURY_ISA_VERSION
	.align		4
        /*0024*/ 	.byte	0x03, 0x5f
        /*0026*/ 	.short	0x0101


	//----- nvinfo : EIATTR_COOP_GROUP_MASK_REGIDS
	.align		4
        /*0028*/ 	.byte	0x04, 0x29
        /*002a*/ 	.short	(.L_4697 - .L_4696)


	//   ....[0]....
.L_4696:
        /*002c*/ 	.word	0xffffffff


	//   ....[1]....
        /*0030*/ 	.word	0xffffffff


	//   ....[2]....
        /*0034*/ 	.word	0xffffffff


	//   ....[3]....
        /*0038*/ 	.word	0xffffffff


	//   ....[4]....
        /*003c*/ 	.word	0xffffffff


	//   ....[5]....
        /*0040*/ 	.word	0xffffffff


	//   ....[6]....
        /*0044*/ 	.word	0xffffffff


	//   ....[7]....
        /*0048*/ 	.word	0xffffffff


	//   ....[8]....
        /*004c*/ 	.word	0xffffffff


	//   ....[9]....
        /*0050*/ 	.word	0xffffffff


	//   ....[10]....
        /*0054*/ 	.word	0x050000db


	//   ....[11]....
        /*0058*/ 	.word	0x050000db


	//   ....[12]....
        /*005c*/ 	.word	0x050000db


	//   ....[13]....
        /*0060*/ 	.word	0x050000db


	//   ....[14]....
        /*0064*/ 	.word	0x050000db


	//   ....[15]....
        /*0068*/ 	.word	0x050000db


	//   ....[16]....
        /*006c*/ 	.word	0x050000db


	//   ....[17]....
        /*0070*/ 	.word	0x050000db


	//   ....[18]....
        /*0074*/ 	.word	0x050000db


	//   ....[19]....
        /*0078*/ 	.word	0x050000db


	//----- nvinfo : EIATTR_COOP_GROUP_INSTR_OFFSETS
	.align		4
.L_4697:
        /*007c*/ 	.byte	0x04, 0x28
        /*007e*/ 	.short	(.L_4699 - .L_4698)


	//   ....[0]....
.L_4698:
        /*0080*/ 	.word	0x00001ac0


	//   ....[1]....
        /*0084*/ 	.word	0x00001ad0


	//   ....[2]....
        /*0088*/ 	.word	0x00001b00


	//   ....[3]....
        /*008c*/ 	.word	0x00001b10


	//   ....[4]....
        /*0090*/ 	.word	0x00001b40


	//   ....[5]....
        /*0094*/ 	.word	0x00001b50


	//   ....[6]....
        /*0098*/ 	.word	0x00001b80


	//   ....[7]....
        /*009c*/ 	.word	0x00001b90


	//   ....[8]....
        /*00a0*/ 	.word	0x00001bc0


	//   ....[9]....
        /*00a4*/ 	.word	0x00001bd0


	//   ....[10]....
        /*00a8*/ 	.word	0x00004a80


	//   ....[11]....
        /*00ac*/ 	.word	0x00004b10


	//   ....[12]....
        /*00b0*/ 	.word	0x00004b80


	//   ....[13]....
        /*00b4*/ 	.word	0x00004be0


	//   ....[14]....
        /*00b8*/ 	.word	0x00004c50


	//   ....[15]....
        /*00bc*/ 	.word	0x00004cb0


	//   ....[16]....
        /*00c0*/ 	.word	0x00004d20


	//   ....[17]....
        /*00c4*/ 	.word	0x00004d80


	//   ....[18]....
        /*00c8*/ 	.word	0x00004df0


	//   ....[19]....
        /*00cc*/ 	.word	0x00004e50


	//----- nvinfo : EIATTR_EXIT_INSTR_OFFSETS
	.align		4
.L_4699:
        /*00d0*/ 	.byte	0x04, 0x1c
        /*00d2*/ 	.short	(.L_4701 - .L_4700)


	//   ....[0]....
.L_4700:
        /*00d4*/ 	.word	0x00004990


	//   ....[1]....
        /*00d8*/ 	.word	0x00004a10


	//----- nvinfo : EIATTR_MAX_THREADS
	.align		4
.L_4701:
        /*00dc*/ 	.byte	0x04, 0x05
        /*00de*/ 	.short	(.L_4703 - .L_4702)
.L_4702:
        /*00e0*/ 	.word	0x00000080
        /*00e4*/ 	.word	0x00000001
        /*00e8*/ 	.word	0x00000001


	//----- nvinfo : EIATTR_CRS_STACK_SIZE
	.align		4
.L_4703:
        /*00ec*/ 	.byte	0x04, 0x1e
        /*00ee*/ 	.short	(.L_4705 - .L_4704)
.L_4704:
        /*00f0*/ 	.word	0x00000000


	//----- nvinfo : EIATTR_CBANK_PARAM_SIZE
	.align		4
.L_4705:
        /*00f4*/ 	.byte	0x03, 0x19
        /*00f6*/ 	.short	0x0128


	//----- nvinfo : EIATTR_PARAM_CBANK
	.align		4
        /*00f8*/ 	.byte	0x04, 0x0a
        /*00fa*/ 	.short	(.L_4707 - .L_4706)
	.align		4
.L_4706:
        /*00fc*/ 	.word	index@(.nv.constant0._ZN10layer_norm13ln_bwd_kernelINS_13Kernel_traitsIfffffjLj768ELj1ELj4ELj1ELj16ENS_18Kernel_traits_baseILj768EfffffjLj128EEEEELb1ELb1ELb0ELb0EEEvNS_9BwdParamsE)
        /*0100*/ 	.short	0x0210
        /*0102*/ 	.short	0x0128


	//----- nvinfo : EIATTR_SW_WAR
	.align		4
.L_4707:
        /*0104*/ 	.byte	0x04, 0x36
        /*0106*/ 	.short	(.L_4709 - .L_4708)
.L_4708:
        /*0108*/ 	.word	0x00000008
.L_4709:


//--------------------- .nv.info._ZN10layer_norm13ln_bwd_kernelINS_13Kernel_traitsIfffffjLj768ELj1ELj4ELj1ELj16ENS_18Kernel_traits_baseILj768EfffffjLj128EEEEELb1ELb1ELb0ELb1EEEvNS_9BwdParamsE --------------------------
	.section	.nv.info._ZN10layer_norm13ln_bwd_kernelINS_13Kernel_traitsIfffffjLj768ELj1ELj4ELj1ELj16ENS_18Kernel_traits_baseILj768EfffffjLj128EEEEELb1ELb1ELb0ELb1EEEvNS_9BwdParamsE,"",@"SHT_CUDA_INFO"
	.sectionflags	@""
	.align	4


	//----- nvinfo : EIATTR_CUDA_API_VERSION
	.align		4
        /*0000*/ 	.byte	0x04, 0x37
        /*0002*/ 	.short	(.L_4711 - .L_4710)
.L_4710:
        /*0004*/ 	.word	0x00000082


	//----- nvinfo : EIATTR_KPARAM_INFO
	.align		4
.L_4711:
        /*0008*/ 	.byte	0x04, 0x17
        /*000a*/ 	.short	(.L_4713 - .L_4712)
.L_4712:
        /*000c*/ 	.word	0x00000000
        /*0010*/ 	.short	0x0000
        /*0012*/ 	.short	0x0000
        /*0014*/ 	.byte	0x00, 0xf0, 0xa1, 0x04


	//----- nvinfo : EIATTR_SPARSE_MMA_MASK
	.align		4
.L_4713:
        /*0018*/ 	.byte	0x03, 0x50
        /*001a*/ 	.short	0x0000


	//----- nvinfo : EIATTR_MAXREG_COUNT
	.align		4
        /*001c*/ 	.byte	0x03, 0x1b
        /*001e*/ 	.short	0x00ff


	//----- nvinfo : EIATTR_NUM_BARRIERS
	.align		4
        /*0020*/ 	.byte	0x02, 0x4c
        /*0022*/ 	.byte	0x01
	.zero		1


	//----- nvinfo : EIATTR_MERCURY_ISA_VERSION
	.align		4
        /*0024*/ 	.byte	0x03, 0x5f
        /*0026*/ 	.short	0x0101


	//----- nvinfo : EIATTR_COOP_GROUP_MASK_REGIDS
	.align		4
        /*0028*/ 	.byte	0x04, 0x29
        /*002a*/ 	.short	(.L_4715 - .L_4714)


	//   ....[0]....
.L_4714:
        /*002c*/ 	.word	0xffffffff


	//   ....[1]....
        /*0030*/ 	.word	0xffffffff


	//   ....[2]....
        /*0034*/ 	.word	0xffffffff


	//   ....[3]....
        /*0038*/ 	.word	0xffffffff


	//   ....[4]....
        /*003c*/ 	.word	0xffffffff


	//   ....[5]....
        /*0040*/ 	.word	0xffffffff


	//   ....[6]....
        /*0044*/ 	.word	0xffffffff


	//   ....[7]....
        /*0048*/ 	.word	0xffffffff


	//   ....[8]....
        /*004c*/ 	.word	0xffffffff


	//   ....[9]....
        /*0050*/ 	.word	0xffffffff


	//   ....[10]....
        /*0054*/ 	.word	0x0500007a


	//   ....[11]....
        /*0058*/ 	.word	0x0500007a


	//   ....[12]....
        /*005c*/ 	.word	0x0500007a


	//   ....[13]....
        /*0060*/ 	.word	0x0500007a


	//   ....[14]....
        /*0064*/ 	.word	0x0500007a


	//   ....[15]....
        /*0068*/ 	.word	0x0500007a


	//   ....[16]....
        /*006c*/ 	.word	0x0500007a


	//   ....[17]....
        /*0070*/ 	.word	0x0500007a


	//   ....[18]....
        /*0074*/ 	.word	0x0500007a


	//   ....[19]....
        /*0078*/ 	.word	0x0500007a


	//----- nvinfo : EIATTR_COOP_GROUP_INSTR_OFFSETS
	.align		4
.L_4715:
        /*007c*/ 	.byte	0x04, 0x28
        /*007e*/ 	.short	(.L_4717 - .L_4716)


	//   ....[0]....
.L_4716:
        /*0080*/ 	.word	0x00001700


	//   ....[1]....
        /*0084*/ 	.word	0x00001710


	//   ....[2]....
        /*0088*/ 	.word	0x00001740


	//   ....[3]....
        /*008c*/ 	.word	0x00001750


	//   ....[4]....
        /*0090*/ 	.word	0x00001780


	//   ....[5]....
        /*0094*/ 	.word	0x00001790


	//   ....[6]....
        /*0098*/ 	.word	0x000017c0


	//   ....[7]....
        /*009c*/ 	.word	0x000017d0


	//   ....[8]....
        /*00a0*/ 	.word	0x00001800


	//   ....[9]....
        /*00a4*/ 	.word	0x00001810


	//   ....[10]....
        /*00a8*/ 	.word	0x00004110


	//   ....[11]....
        /*00ac*/ 	.word	0x000041a0


	//   ....[12]....
        /*00b0*/ 	.word	0x00004210


	//   ....[13]....
        /*00b4*/ 	.word	0x00004270


	//   ....[14]....
        /*00b8*/ 	.word	0x000042e0


	//   ....[15]....
        /*00bc*/ 	.word	0x00004340


	//   ....[16]....
        /*00c0*/ 	.word	0x000043b0


	//   ....[17]....
        /*00c4*/ 	.word	0x00004410


	//   ....[18]....
        /*00c8*/ 	.word	0x00004480


	//   ....[19]....
        /*00cc*/ 	.word	0x000044e0


	//----- nvinfo : EIATTR_EXIT_INSTR_OFFSETS
	.align		4
.L_4717:
        /*00d0*/ 	.byte	0x04, 0x1c
        /*00d2*/ 	.short	(.L_4719 - .L_4718)


	//   ....[0]....
.L_4718:
        /*00d4*/ 	.word	0x000040a0


	//----- nvinfo : EIATTR_MAX_THREADS
	.align		4
.L_4719:
        /*00d8*/ 	.byte	0x04, 0x05
        /*00da*/ 	.short	(.L_4721 - .L_4720)
.L_4720:
        /*00dc*/ 	.word	0x00000080
        /*00e0*/ 	.word	0x00000001
        /*00e4*/ 	.word	0x00000001


	//----- nvinfo : EIATTR_CRS_STACK_SIZE
	.align		4
.L_4721:
        /*00e8*/ 	.byte	0x04, 0x1e
        /*00ea*/ 	.short	(.L_4723 - .L_4722)
.L_4722:
        /*00ec*/ 	.word	0x00000000


	//----- nvinfo : EIATTR_CBANK_PARAM_SIZE
	.align		4
.L_4723:
        /*00f0*/ 	.byte	0x03, 0x19
        /*00f2*/ 	.short	0x0128


	//----- nvinfo : EIATTR_PARAM_CBANK
	.align		4
        /*00f4*/ 	.byte	0x04, 0x0a
        /*00f6*/ 	.short	(.L_4725 - .L_4724)
	.align		4
.L_4724:
        /*00f8*/ 	.word	index@(.nv.constant0._ZN10layer_norm13ln_bwd_kernelINS_13Kernel_traitsIfffffjLj768ELj1ELj4ELj1ELj16ENS_18Kernel_traits_baseILj768EfffffjLj128EEEEELb1ELb1ELb0ELb1EEEvNS_9BwdParamsE)
        /*00fc*/ 	.short	0x0210
        /*00fe*/ 	.short	0x0128


	//----- nvinfo : EIATTR_SW_WAR
	.align		4
.L_4725:
        /*0100*/ 	.byte	0x04, 0x36
        /*0102*/ 	.short	(.L_4727 - .L_4726)
.L_4726:
        /*0104*/ 	.word	0x00000008
.L_4727:


//--------------------- .nv.info._ZN10layer_norm22ln_bwd_finalize_kernelINS_22Kernel_traits_finalizeILj768EfffffjLb1ELj1024ELj4ENS_18Kernel_traits_baseILj768EfffffjLj1024EEEEELb1ELb0EEEvNS_9BwdParamsE --------------------------
	.section	.nv.info._ZN10layer_norm22ln_bwd_finalize_kernelINS_22Kernel_traits_finalizeILj768EfffffjLb1ELj1024ELj4ENS_18Kernel_traits_baseILj768EfffffjLj1024EEEEELb1ELb0EEEvNS_9BwdParamsE,"",@"SHT_CUDA_INFO"
	.sectionflags	@""
	.align	4


	//----- nvinfo : EIATTR_CUDA_API_VERSION
	.align		4
        /*0000*/ 	.byte	0x04, 0x37
        /*0002*/ 	.short	(.L_4729 - .L_4728)
.L_4728:
        /*0004*/ 	.word	0x00000082


	//----- nvinfo : EIATTR_KPARAM_INFO
	.align		4
.L_4729:
        /*0008*/ 	.byte	0x04, 0x17
        /*000a*/ 	.short	(.L_4731 - .L_4730)
.L_4730:
        /*000c*/ 	.word	0x00000000
        /*0010*/ 	.short	0x0000
        /*0012*/ 	.short	0x0000
        /*0014*/ 	.byte	0x00, 0xf0, 0xa1, 0x04


	//----- nvinfo : EIATTR_SPARSE_MMA_MASK
	.align		4
.L_4731:
        /*0018*/ 	.byte	0x03, 0x50
        /*001a*/ 	.short	0x0000


	//----- nvinfo : EIATTR_MAXREG_COUNT
	.align		4
        /*001c*/ 	.byte	0x03, 0x1b
        /*001e*/ 	.short	0x0040


	//----- nvinfo : EIATTR_NUM_BARRIERS
	.align		4
        /*0020*/ 	.byte	0x02, 0x4c
        /*0022*/ 	.byte	0x01
	.zero		1


	//----- nvinfo : EIATTR_MERCURY_ISA_VERSION
	.align		4
        /*0024*/ 	.byte	0x03, 0x5f
        /*0026*/ 	.short	0x0101


	//----- nvinfo : EIATTR_COOP_GROUP_MASK_REGIDS
	.align		4
        /*0028*/ 	.byte	0x04, 0x29
        /*002a*/ 	.short	(.L_4733 - .L_4732)


	//   ....[0]....
.L_4732:
        /*002c*/ 	.word	0xffffffff


	//   ....[1]....
        /*0030*/ 	.word	0xffffffff


	//   ....[2]....
        /*0034*/ 	.word	0xffffffff


	//   ....[3]....
        /*0038*/ 	.word	0xffffffff


	//   ....[4]....
        /*003c*/ 	.word	0xffffffff


	//   ....[5]....
        /*0040*/ 	.word	0xffffffff


	//   ....[6]....
        /*0044*/ 	.word	0xffffffff


	//   ....[7]....
        /*0048*/ 	.word	0xffffffff


	//   ....[8]....
        /*004c*/ 	.word	0xffffffff


	//   ....[9]....
        /*0050*/ 	.word	0xffffffff


	//   ....[10]....
        /*0054*/ 	.word	0xffffffff


	//   ....[11]....
        /*0058*/ 	.word	0xffffffff


	//   ....[12]....
        /*005c*/ 	.word	0xffffffff


	//   ....[13]....
        /*0060*/ 	.word	0xffffffff


	//   ....[14]....
        /*0064*/ 	.word	0xffffffff


	//   ....[15]....
        /*0068*/ 	.word	0x05000014


	//   ....[16]....
        /*006c*/ 	.word	0x05000014


	//   ....[17]....
        /*0070*/ 	.word	0x05000014


	//   ....[18]....
        /*0074*/ 	.word	0x05000014


	//   ....[19]....
        /*0078*/ 	.word	0x05000014


	//   ....[20]....
        /*007c*/ 	.word	0x05000014


	//   ....[21]....
        /*0080*/ 	.word	0x05000014


	//   ....[22]....
        /*0084*/ 	.word	0x05000014


	//   ....[23]....
        /*0088*/ 	.word	0x05000014


	//   ....[24]....
        /*008c*/ 	.word	0x05000014


	//   ....[25]....
        /*0090*/ 	.word	0x05000014


	//   ....[26]....
        /*0094*/ 	.word	0x05000014


	//   ....[27]....
        /*0098*/ 	.word	0x05000014


	//   ....[28]....
        /*009c*/ 	.word	0x05000014


	//   ....[29]....
        /*00a0*/ 	.word	0x05000014


	//----- nvinfo : EIATTR_COOP_GROUP_INSTR_OFFSETS
	.align		4
.L_4733:
        /*00a4*/ 	.byte	0x04, 0x28
        /*00a6*/ 	.short	(.L_4735 - .L_4734)


	//   ....[0]....
.L_4734:
        /*00a8*/ 	.word	0x00000ad0


	//   ....[1]....
        /*00ac*/ 	.word	0x00000ae0


	//   ....[2]....
        /*00b0*/ 	.word	0x00000af0


	//   ....[3]....
        /*00b4*/ 	.word	0x00000b20


	//   ....[4]....
        /*00b8*/ 	.word	0x00000b40


	//   ....[5]....
        /*00bc*/ 	.word	0x00000b50


	//   ....[6]....
        /*00c0*/ 	.word	0x00000b90


	//   ....[7]....
        /*00c4*/ 	.word	0x00000ba0


	//   ....[8]....
        /*00c8*/ 	.word	0x00000bb0


	//   ....[9]....
        /*00cc*/ 	.word	0x00000be0


	//   ....[10]....
        /*00d0*/ 	.word	0x00000c00


	//   ....[11]....
        /*00d4*/ 	.word	0x00000c10


	//   ....[12]....
        /*00d8*/ 	.word	0x00000c40


	//   ....[13]....
        /*00dc*/ 	.word	0x00000c60


	//   ....[14]....
        /*00e0*/ 	.word	0x00000c70


	//   ....[15]....
        /*00e4*/ 	.word	0x00000ef0


	//   ....[16]....
        /*00e8*/ 	.word	0x00000f60


	//   ....[17]....
        /*00ec*/ 	.word	0x00000fd0


	//   ....[18]....
        /*00f0*/ 	.word	0x00001040


	//   ....[19]....
        /*00f4*/ 	.word	0x000010b0


	//   ....[20]....
        /*00f8*/ 	.word	0x00001110


	//   ....[21]....
        /*00fc*/ 	.word	0x00001180


	//   ....[22]....
        /*0100*/ 	.word	0x000011f0


	//   ....[23]....
        /*0104*/ 	.word	0x00001260


	//   ....[24]....
        /*0108*/ 	.word	0x000012d0


	//   ....[25]....
        /*010c*/ 	.word	0x00001330


	//   ....[26]....
        /*0110*/ 	.word	0x000013a0


	//   ....[27]....
        /*0114*/ 	.word	0x00001410


	//   ....[28]....
        /*0118*/ 	.word	0x00001480


	//   ....[29]....
        /*011c*/ 	.word	0x000014f0


	//----- nvinfo : EIATTR_EXIT_INSTR_OFFSETS
	.align		4
.L_4735:
        /*0120*/ 	.byte	0x04, 0x1c
        /*0122*/ 	.short	(.L_4737 - .L_4736)


	//   ....[0]....
.L_4736:
        /*0124*/ 	.word	0x00000070


	//   ....[1]....
        /*0128*/ 	.word	0x00000e90


	//----- nvinfo : EIATTR_MAX_THREADS
	.align		4
.L_4737:
        /*012c*/ 	.byte	0x04, 0x05
        /*012e*/ 	.short	(.L_4739 - .L_4738)
.L_4738:
        /*0130*/ 	.word	0x00000400
        /*0134*/ 	.word	0x00000001
        /*0138*/ 	.word	0x00000001


	//----- nvinfo : EIATTR_CRS_STACK_SIZE
	.align		4
.L_4739:
        /*013c*/ 	.byte	0x04, 0x1e
        /*013e*/ 	.short	(.L_4741 - .L_4740)
.L_4740:
        /*0140*/ 	.word	0x00000000


	//----- nvinfo : EIATTR_CBANK_PARAM_SIZE
	.align		4
.L_4741:
        /*0144*/ 	.byte	0x03, 0x19
        /*0146*/ 	.short	0x0128


	//----- nvinfo : EIATTR_PARAM_CBANK
	.align		4
        /*0148*/ 	.byte	0x04, 0x0a
        /*014a*/ 	.short	(.L_4743 - .L_4742)
	.align		4
.L_4742:
        /*014c*/ 	.word	index@(.nv.constant0._ZN10layer_norm22ln_bwd_finalize_kernelINS_22Kernel_traits_finalizeILj768EfffffjLb1ELj1024ELj4ENS_18Kernel_traits_baseILj768EfffffjLj1024EEEEELb1ELb0EEEvNS_9BwdParamsE)
        /*0150*/ 	.short	0x0210
        /*0152*/ 	.short	0x0128


	//----- nvinfo : EIATTR_SW_WAR
	.align		4
.L_4743:
        /*0154*/ 	.byte	0x04, 0x36
        /*0156*/ 	.short	(.L_4745 - .L_4744)
.L_4744:
        /*0158*/ 	.word	0x00000008
.L_4745:


//--------------------- .nv.info._ZN10layer_norm13ln_bwd_kernelINS_13Kernel_traitsIfffffjLj768ELj1ELj4ELj1ELj16ENS_18Kernel_traits_baseILj768EfffffjLj128EEEEELb1ELb1ELb1ELb0EEEvNS_9BwdParamsE --------------------------
	.section	.nv.info._ZN10layer_norm13ln_bwd_kernelINS_13Kernel_traitsIfffffjLj768ELj1ELj4ELj1ELj16ENS_18Kernel_traits_baseILj768EfffffjLj128EEEEELb1ELb1ELb1ELb0EEEvNS_9BwdParamsE,"",@"SHT_CUDA_INFO"
	.sectionflags	@""
	.align	4


	//----- nvinfo : EIATTR_CUDA_API_VERSION
	.align		4
        /*0000*/ 	.byte	0x04, 0x37
        /*0002*/ 	.short	(.L_4747 - .L_4746)
.L_4746:
        /*0004*/ 	.word	0x00000082


	//----- nvinfo : EIATTR_KPARAM_INFO
	.align		4
.L_4747:
        /*0008*/ 	.byte	0x04, 0x17
        /*000a*/ 	.short	(.L_4749 - .L_4748)
.L_4748:
        /*000c*/ 	.word	0x00000000
        /*0010*/ 	.short	0x0000
        /*0012*/ 	.short	0x0000
        /*0014*/ 	.byte	0x00, 0xf0, 0xa1, 0x04


	//----- nvinfo : EIATTR_SPARSE_MMA_MASK
	.align		4
.L_4749:
        /*0018*/ 	.byte	0x03, 0x50
        /*001a*/ 	.short	0x0000


	//----- nvinfo : EIATTR_MAXREG_COUNT
	.align		4
        /*001c*/ 	.byte	0x03, 0x1b
        /*001e*/ 	.short	0x00ff


	//----- nvinfo : EIATTR_NUM_BARRIERS
	.align		4
        /*0020*/ 	.byte	0x02, 0x4c
        /*0022*/ 	.byte	0x01
	.zero		1


	//----- nvinfo : EIATTR_MERCURY_ISA_VERSION
	.align		4
        /*0024*/ 	.byte	0x03, 0x5f
        /*0026*/ 	.short	0x0101


	//----- nvinfo : EIATTR_COOP_GROUP_MASK_REGIDS
	.align		4
        /*0028*/ 	.byte	0x04, 0x29
        /*002a*/ 	.short	(.L_4751 - .L_4750)


	//   ....[0]....
.L_4750:
        /*002c*/ 	.word	0xffffffff


	//   ....[1]....
        /*0030*/ 	.word	0xffffffff


	//   ....[2]....
        /*0034*/ 	.word	0xffffffff


	//   ....[3]....
        /*0038*/ 	.word	0xffffffff


	//   ....[4]....
        /*003c*/ 	.word	0xffffffff


	//   ....[5]....
        /*0040*/ 	.word	0xffffffff


	//   ....[6]....
        /*0044*/ 	.word	0xffffffff


	//   ....[7]....
        /*0048*/ 	.word	0xffffffff


	//   ....[8]....
        /*004c*/ 	.word	0xffffffff


	//   ....[9]....
        /*0050*/ 	.word	0xffffffff


	//   ....[10]....
        /*0054*/ 	.word	0x050000e3


	//   ....[11]....
        /*0058*/ 	.word	0x050000e3


	//   ....[12]....
        /*005c*/ 	.word	0x050000e3


	//   ....[13]....
        /*0060*/ 	.word	0x050000e3


	//   ....[14]....
        /*0064*/ 	.word	0x050000e3


	//   ....[15]....
        /*0068*/ 	.word	0x050000e3


	//   ....[16]....
        /*006c*/ 	.word	0x050000e3


	//   ....[17]....
        /*0070*/ 	.word	0x050000e3


	//   ....[18]....
        /*0074*/ 	.word	0x050000e3


	//   ....[19]....
        /*0078*/ 	.word	0x050000e3


	//----- nvinfo : EIATTR_COOP_GROUP_INSTR_OFFSETS
	.align		4
.L_4751:
        /*007c*/ 	.byte	0x04, 0x28
        /*007e*/ 	.short	(.L_4753 - .L_4752)


	//   ....[0]....
.L_4752:
        /*0080*/ 	.word	0x000020c0


	//   ....[1]....
        /*0084*/ 	.word	0x000020d0


	//   ....[2]....
        /*0088*/ 	.word	0x00002100


	//   ....[3]....
        /*008c*/ 	.word	0x00002110


	//   ....[4]....
        /*0090*/ 	.word	0x00002140


	//   ....[5]....
        /*0094*/ 	.word	0x00002150


	//   ....[6]....
        /*0098*/ 	.word	0x00002180


	//   ....[7]....
        /*009c*/ 	.word	0x00002190


	//   ....[8]....
        /*00a0*/ 	.word	0x000021c0


	//   ....[9]....
        /*00a4*/ 	.word	0x000021d0


	//   ....[10]....
        /*00a8*/ 	.word	0x00006320


	//   ....[11]....
        /*00ac*/ 	.word	0x000063b0


	//   ....[12]....
        /*00b0*/ 	.word	0x00006420


	//   ....[13]....
        /*00b4*/ 	.word	0x00006480


	//   ....[14]....
        /*00b8*/ 	.word	0x000064f0


	//   ....[15]....
        /*00bc*/ 	.word	0x00006550


	//   ....[16]....
        /*00c0*/ 	.word	0x000065c0


	//   ....[17]....
        /*00c4*/ 	.word	0x00006620


	//   ....[18]....
        /*00c8*/ 	.word	0x00006690


	//   ....[19]....
        /*00cc*/ 	.word	0x000066f0


	//----- nvinfo : EIATTR_EXIT_INSTR_OFFSETS
	.align		4
.L_4753:
        /*00d0*/ 	.byte	0x04, 0x1c
        /*00d2*/ 	.short	(.L_4755 - .L_4754)


	//   ....[0]....
.L_4754:
        /*00d4*/ 	.word	0x00006230


	//   ....[1]....
        /*00d8*/ 	.word	0x000062b0


	//----- nvinfo : EIATTR_MAX_THREADS
	.align		4
.L_4755:
        /*00dc*/ 	.byte	0x04, 0x05
        /*00de*/ 	.short	(.L_4757 - .L_4756)
.L_4756:
        /*00e0*/ 	.word	0x00000080
        /*00e4*/ 	.word	0x00000001
        /*00e8*/ 	.word	0x00000001


	//----- nvinfo : EIATTR_CRS_STACK_SIZE
	.align		4
.L_4757:
        /*00ec*/ 	.byte	0x04, 0x1e
        /*00ee*/ 	.short	(.L_4759 - .L_4758)
.L_4758:
        /*00f0*/ 	.word	0x00000000


	//----- nvinfo : EIATTR_CBANK_PARAM_SIZE
	.align		4
.L_4759:
        /*00f4*/ 	.byte	0x03, 0x19
        /*00f6*/ 	.short	0x0128


	//----- nvinfo : EIATTR_PARAM_CBANK
	.align		4
        /*00f8*/ 	.byte	0x04, 0x0a
        /*00fa*/ 	.short	(.L_4761 - .L_4760)
	.align		4
.L_4760:
        /*00fc*/ 	.word	index@(.nv.constant0._ZN10layer_norm13ln_bwd_kernelINS_13Kernel_traitsIfffffjLj768ELj1ELj4ELj1ELj16ENS_18Kernel_traits_baseILj768EfffffjLj128EEEEELb1ELb1ELb1ELb0EEEvNS_9BwdParamsE)
        /*0100*/ 	.short	0x0210
        /*0102*/ 	.short	0x0128


	//----- nvinfo : EIATTR_SW_WAR
	.align		4
.L_4761:
        /*0104*/ 	.byte	0x04, 0x36
        /*0106*/ 	.short	(.L_4763 - .L_4762)
.L_4762:
        /*0108*/ 	.word	0x00000008
.L_4763:


//--------------------- .nv.info._ZN10layer_norm22ln_bwd_finalize_kernelINS_22Kernel_traits_finalizeILj768EfffffjLb1ELj1024ELj4ENS_18Kernel_traits_baseILj768EfffffjLj1024EEEEELb1ELb1EEEvNS_9BwdParamsE --------------------------
	.section	.nv.info._ZN10layer_norm22ln_bwd_finalize_kernelINS_22Kernel_traits_finalizeILj768EfffffjLb1ELj1024ELj4ENS_18Kernel_traits_baseILj768EfffffjLj1024EEEEELb1ELb1EEEvNS_9BwdParamsE,"",@"SHT_CUDA_INFO"
	.sectionflags	@""
	.align	4


	//----- nvinfo : EIATTR_CUDA_API_VERSION
	.align		4
        /*0000*/ 	.byte	0x04, 0x37
        /*0002*/ 	.short	(.L_4765 - .L_4764)
.L_4764:
        /*0004*/ 	.word	0x00000082


	//----- nvinfo : EIATTR_KPARAM_INFO
	.align		4
.L_4765:
        /*0008*/ 	.byte	0x04, 0x17
        /*000a*/ 	.short	(.L_4767 - .L_4766)
.L_4766:
        /*000c*/ 	.word	0x00000000
        /*0010*/ 	.short	0x0000
        /*0012*/ 	.short	0x0000
        /*0014*/ 	.byte	0x00, 0xf0, 0xa1, 0x04


	//----- nvinfo : EIATTR_SPARSE_MMA_MASK
	.align		4
.L_4767:
        /*0018*/ 	.byte	0x03, 0x50
        /*001a*/ 	.short	0x0000


	//----- nvinfo : EIATTR_MAXREG_COUNT
	.align		4
        /*001c*/ 	.byte	0x03, 0x1b
        /*001e*/ 	.short	0x0040


	//----- nvinfo : EIATTR_NUM_BARRIERS
	.align		4
        /*0020*/ 	.byte	0x02, 0x4c
        /*0022*/ 	.byte	0x01
	.zero		1


	//----- nvinfo : EIATTR_MERCURY_ISA_VERSION
	.align		4
        /*0024*/ 	.byte	0x03, 0x5f
        /*0026*/ 	.short	0x0101


	//----- nvinfo : EIATTR_COOP_GROUP_MASK_REGIDS
	.align		4
        /*0028*/ 	.byte	0x04, 0x29
        /*002a*/ 	.short	(.L_4769 - .L_4768)


	//   ....[0]....
.L_4768:
        /*002c*/ 	.word	0xffffffff


	//   ....[1]....
        /*0030*/ 	.word	0xffffffff


	//   ....[2]....
        /*0034*/ 	.word	0xffffffff


	//   ....[3]....
        /*0038*/ 	.word	0xffffffff


	//   ....[4]....
        /*003c*/ 	.word	0xffffffff


	//   ....[5]....
        /*0040*/ 	.word	0xffffffff


	//   ....[6]....
        /*0044*/ 	.word	0xffffffff


	//   ....[7]....
        /*0048*/ 	.word	0xffffffff


	//   ....[8]....
        /*004c*/ 	.word	0xffffffff


	//   ....[9]....
        /*0050*/ 	.word	0xffffffff


	//   ....[10]....
        /*0054*/ 	.word	0xffffffff


	//   ....[11]....
        /*0058*/ 	.word	0xffffffff


	//   ....[12]....
        /*005c*/ 	.word	0xffffffff


	//   ....[13]....
        /*0060*/ 	.word	0xffffffff


	//   ....[14]....
        /*0064*/ 	.word	0xffffffff


	//   ....[15]....
        /*0068*/ 	.word	0x05000014


	//   ....[16]....
        /*006c*/ 	.word	0x05000014


	//   ....[17]....
        /*0070*/ 	.word	0x05000014


	//   ....[18]....
        /*0074*/ 	.word	0x05000014


	//   ....[19]....
        /*0078*/ 	.word	0x05000014


	//   ....[20]....
        /*007c*/ 	.word	0x05000014


	//   ....[21]....
        /*0080*/ 	.word	0x05000014


	//   ....[22]....
        /*0084*/ 	.word	0x05000014


	//   ....[23]....
        /*0088*/ 	.word	0x05000014


	//   ....[24]....
        /*008c*/ 	.word	0x05000014


	//   ....[25]....
        /*0090*/ 	.word	0x05000014


	//   ....[26]....
        /*0094*/ 	.word	0x05000014


	//   ....[27]....
        /*0098*/ 	.word	0x05000014


	//   ....[28]....
        /*009c*/ 	.word	0x05000014


	//   ....[29]....
        /*00a0*/ 	.word	0x05000014


	//----- nvinfo : EIATTR_COOP_GROUP_INSTR_OFFSETS
	.align		4
.L_4769:
        /*00a4*/ 	.byte	0x04, 0x28
        /*00a6*/ 	.short	(.L_4771 - .L_4770)


	//   ....[0]....
.L_4770:
        /*00a8*/ 	.word	0x00000ab0


	//   ....[1]....
        /*00ac*/ 	.word	0x00000ac0


	//   ....[2]....
        /*00b0*/ 	.word	0x00000ad0


	//   ....[3]....
        /*00b4*/ 	.word	0x00000b00


	//   ....[4]....
        /*00b8*/ 	.word	0x00000b20


	//   ....[5]....
        /*00bc*/ 	.word	0x00000b30


	//   ....[6]....
        /*00c0*/ 	.word	0x00000b60


	//   ....[7]....
        /*00c4*/ 	.word	0x00000b80


	//   ....[8]....
        /*00c8*/ 	.word	0x00000b90


	//   ....[9]....
        /*00cc*/ 	.word	0x00000bc0


	//   ....[10]....
        /*00d0*/ 	.word	0x00000be0


	//   ....[11]....
        /*00d4*/ 	.word	0x00000bf0


	//   ....[12]....
        /*00d8*/ 	.word	0x00000c20


	//   ....[13]....
        /*00dc*/ 	.word	0x00000c40


	//   ....[14]....
        /*00e0*/ 	.word	0x00000c50


	//   ....[15]....
        /*00e4*/ 	.word	0x00000eb0


	//   ....[16]....
        /*00e8*/ 	.word	0x00000f20


	//   ....[17]....
        /*00ec*/ 	.word	0x00000f90


	//   ....[18]....
        /*00f0*/ 	.word	0x00001000


	//   ....[19]....
        /*00f4*/ 	.word	0x00001070


	//   ....[20]....
        /*00f8*/ 	.word	0x000010d0


	//   ....[21]....
        /*00fc*/ 	.word	0x00001140


	//   ....[22]....
        /*0100*/ 	.word	0x000011b0


	//   ....[23]....
        /*0104*/ 	.word	0x00001220


	//   ....[24]....
        /*0108*/ 	.word	0x00001290


	//   ....[25]....
        /*010c*/ 	.word	0x000012f0


	//   ....[26]....
        /*0110*/ 	.word	0x00001360


	//   ....[27]....
        /*0114*/ 	.word	0x000013d0


	//   ....[28]....
        /*0118*/ 	.word	0x00001440


	//   ....[29]....
        /*011c*/ 	.word	0x000014b0


	//----- nvinfo : EIATTR_EXIT_INSTR_OFFSETS
	.align		4
.L_4771:
        /*0120*/ 	.byte	0x04, 0x1c
        /*0122*/ 	.short	(.L_4773 - .L_4772)


	//   ....[0]....
.L_4772:
        /*0124*/ 	.word	0x00000070


	//   ....[1]....
        /*0128*/ 	.word	0x00000e50


	//----- nvinfo : EIATTR_MAX_THREADS
	.align		4
.L_4773:
        /*012c*/ 	.byte	0x04, 0x05
        /*012e*/ 	.short	(.L_4775 - .L_4774)
.L_4774:
        /*0130*/ 	.word	0x00000400
        /*0134*/ 	.word	0x00000001
        /*0138*/ 	.word	0x00000001


	//----- nvinfo : EIATTR_CRS_STACK_SIZE
	.align		4
.L_4775:
        /*013c*/ 	.byte	0x04, 0x1e
        /*013e*/ 	.short	(.L_4777 - .L_4776)
.L_4776:
        /*0140*/ 	.word	0x00000000


	//----- nvinfo : EIATTR_CBANK_PARAM_SIZE
	.align		4
.L_4777:
        /*0144*/ 	.byte	0x03, 0x19
        /*0146*/ 	.short	0x0128


	//----- nvinfo : EIATTR_PARAM_CBANK
	.align		4
        /*0148*/ 	.byte	0x04, 0x0a
        /*014a*/ 	.short	(.L_4779 - .L_4778)
	.align		4
.L_4778:
        /*014c*/ 	.word	index@(.nv.constant0._ZN10layer_norm22ln_bwd_finalize_kernelINS_22Kernel_traits_finalizeILj768EfffffjLb1ELj1024ELj4ENS_18Kernel_traits_baseILj768EfffffjLj1024EEEEELb1ELb1EEEvNS_9BwdParamsE)
        /*0150*/ 	.short	0x0210
        /*0152*/ 	.short	0x0128


	//----- nvinfo : EIATTR_SW_WAR
	.align		4
.L_4779:
        /*0154*/ 	.byte	0x04, 0x36
        /*0156*/ 	.short	(.L_4781 - .L_4780)
.L_4780:
        /*0158*/ 	.word	0x00000008
.L_4781:


//--------------------- .nv.info._ZN10layer_norm13ln_bwd_kernelINS_13Kernel_traitsIfffffjLj768ELj1ELj4ELj1ELj16ENS_18Kernel_traits_baseILj768EfffffjLj128EEEEELb1ELb1ELb1ELb1EEEvNS_9BwdParamsE --------------------------
	.section	.nv.info._ZN10layer_norm13ln_bwd_kernelINS_13Kernel_traitsIfffffjLj768ELj1ELj4ELj1ELj16ENS_18Kernel_traits_baseILj768EfffffjLj128EEEEELb1ELb1ELb1ELb1EEEvNS_9BwdParamsE,"",@"SHT_CUDA_INFO"
	.sectionflags	@""
	.align	4


	//----- nvinfo : EIATTR_CUDA_API_VERSION
	.align		4
        /*0000*/ 	.byte	0x04, 0x37
        /*0002*/ 	.short	(.L_4783 - .L_4782)
.L_4782:
        /*0004*/ 	.word	0x00000082


	//----- nvinfo : EIATTR_KPARAM_INFO
	.align		4
.L_4783:
        /*0008*/ 	.byte	0x04, 0x17
        /*000a*/ 	.short	(.L_4785 - .L_4784)
.L_4784:
        /*000c*/ 	.word	0x00000000
        /*0010*/ 	.short	0x0000
        /*0012*/ 	.short	0x0000
        /*0014*/ 	.byte	0x00, 0xf0, 0xa1, 0x04


	//----- nvinfo : EIATTR_SPARSE_MMA_MASK
	.align		4
.L_4785:
        /*0018*/ 	.byte	0x03, 0x50
        /*001a*/ 	.short	0x0000


	//----- nvinfo : EIATTR_MAXREG_COUNT
	.align		4
        /*001c*/ 	.byte	0x03, 0x1b
        /*001e*/ 	.short	0x00ff


	//----- nvinfo : EIATTR_NUM_BARRIERS
	.align		4
        /*0020*/ 	.byte	0x02, 0x4c
        /*0022*/ 	.byte	0x01
	.zero		1


	//----- nvinfo : EIATTR_MERCURY_ISA_VERSION
	.align		4
        /*0024*/ 	.byte	0x03, 0x5f
        /*0026*/ 	.short	0x0101


	//----- nvinfo : EIATTR_COOP_GROUP_MASK_REGIDS
	.align		4
        /*0028*/ 	.byte	0x04, 0x29
        /*002a*/ 	.short	(.L_4787 - .L_4786)


	//   ....[0]....
.L_4786:
        /*002c*/ 	.word	0xffffffff


	//   ....[1]....
        /*0030*/ 	.word	0xffffffff


	//   ....[2]....
        /*0034*/ 	.word	0xffffffff


	//   ....[3]....
        /*0038*/ 	.word	0xffffffff


	//   ....[4]....
        /*003c*/ 	.word	0xffffffff


	//   ....[5]....
        /*0040*/ 	.word	0xffffffff


	//   ....[6]....
        /*0044*/ 	.word	0xffffffff


	//   ....[7]....
        /*0048*/ 	.word	0xffffffff


	//   ....[8]....
        /*004c*/ 	.word	0xffffffff


	//   ....[9]....
        /*0050*/ 	.word	0xffffffff


	//   ....[10]....
        /*0054*/ 	.word	0x050000e0


	//   ....[11]....
        /*0058*/ 	.word	0x050000e0


	//   ....[12]....
        /*005c*/ 	.word	0x050000e0


	//   ....[13]....
        /*0060*/ 	.word	0x050000e0


	//   ....[14]....
        /*0064*/ 	.word	0x050000e0


	//   ....[15]....
        /*0068*/ 	.word	0x050000e0


	//   ....[16]....
        /*006c*/ 	.word	0x050000e0


	//   ....[17]....
        /*0070*/ 	.word	0x050000e0


	//   ....[18]....
        /*0074*/ 	.word	0x050000e0


	//   ....[19]....
        /*0078*/ 	.word	0x050000e0


	//----- nvinfo : EIATTR_COOP_GROUP_INSTR_OFFSETS
	.align		4
.L_4787:
        /*007c*/ 	.byte	0x04, 0x28
        /*007e*/ 	.short	(.L_4789 - .L_4788)


	//   ....[0]....
.L_4788:
        /*0080*/ 	.word	0x00001a90


	//   ....[1]....
        /*0084*/ 	.word	0x00001aa0


	//   ....[2]....
        /*0088*/ 	.word	0x00001ad0


	//   ....[3]....
        /*008c*/ 	.word	0x00001ae0


	//   ....[4]....
        /*0090*/ 	.word	0x00001b10


	//   ....[5]....
        /*0094*/ 	.word	0x00001b20


	//   ....[6]....
        /*0098*/ 	.word	0x00001b50


	//   ....[7]....
        /*009c*/ 	.word	0x00001b60


	//   ....[8]....
        /*00a0*/ 	.word	0x00001b90


	//   ....[9]....
        /*00a4*/ 	.word	0x00001ba0


	//   ....[10]....
        /*00a8*/ 	.word	0x000053b0


	//   ....[11]....
        /*00ac*/ 	.word	0x00005440


	//   ....[12]....
        /*00b0*/ 	.word	0x000054b0


	//   ....[13]....
        /*00b4*/ 	.word	0x00005510


	//   ....[14]....
        /*00b8*/ 	.word	0x00005580


	//   ....[15]....
        /*00bc*/ 	.word	0x000055e0


	//   ....[16]....
        /*00c0*/ 	.word	0x00005650


	//   ....[17]....
        /*00c4*/ 	.word	0x000056b0


	//   ....[18]....
        /*00c8*/ 	.word	0x00005720


	//   ....[19]....
        /*00cc*/ 	.word	0x00005780


	//----- nvinfo : EIATTR_EXIT_INSTR_OFFSETS
	.align		4
.L_4789:
        /*00d0*/ 	.byte	0x04, 0x1c
        /*00d2*/ 	.short	(.L_4791 - .L_4790)


	//   ....[0]....
.L_4790:
        /*00d4*/ 	.word	0x00005340


	//----- nvinfo : EIATTR_MAX_THREADS
	.align		4
.L_4791:
        /*00d8*/ 	.byte	0x04, 0x05
        /*00da*/ 	.short	(.L_4793 - .L_4792)
.L_4792:
        /*00dc*/ 	.word	0x00000080
        /*00e0*/ 	.word	0x00000001
        /*00e4*/ 	.word	0x00000001


	//----- nvinfo : EIATTR_CRS_STACK_SIZE
	.align		4
.L_4793:
        /*00e8*/ 	.byte	0x04, 0x1e
        /*00ea*/ 	.short	(.L_4795 - .L_4794)
.L_4794:
        /*00ec*/ 	.word	0x00000000


	//----- nvinfo : EIATTR_CBANK_PARAM_SIZE
	.align		4
.L_4795:
        /*00f0*/ 	.byte	0x03, 0x19
        /*00f2*/ 	.short	0x0128


	//----- nvinfo : EIATTR_PARAM_CBANK
	.align		4
        /*00f4*/ 	.byte	0x04, 0x0a
        /*00f6*/ 	.short	(.L_4797 - .L_4796)
	.align		4
.L_4796:
        /*00f8*/ 	.word	index@(.nv.constant0._ZN10layer_norm13ln_bwd_kernelINS_13Kernel_traitsIfffffjLj768ELj1ELj4ELj1ELj16ENS_18Kernel_traits_baseILj768EfffffjLj128EEEEELb1ELb1ELb1ELb1EEEvNS_9BwdParamsE)
        /*00fc*/ 	.short	0x0210
        /*00fe*/ 	.short	0x0128


	//----- nvinfo : EIATTR_SW_WAR
	.align		4
.L_4797:
        /*0100*/ 	.byte	0x04, 0x36
        /*0102*/ 	.short	(.L_4799 - .L_4798)
.L_4798:
        /*0104*/ 	.word	0x00000008
.L_4799:


//--------------------- .nv.callgraph             --------------------------
	.section	.nv.callgraph,"",@"SHT_CUDA_CALLGRAPH"
	.align	4
	.sectionentsize	8
	.align		4
        /*0000*/ 	.word	0x00000000
	.align		4
        /*0004*/ 	.word	0xffffffff
	.align		4
        /*0008*/ 	.word	0x00000000
	.align		4
        /*000c*/ 	.word	0xfffffffe
	.align		4
        /*0010*/ 	.word	0x00000000
	.align		4
        /*0014*/ 	.word	0xfffffffd
	.align		4
        /*0018*/ 	.word	0x00000000
	.align		4
        /*001c*/ 	.word	0xfffffffc


//--------------------- .text._ZN10layer_norm13ln_bwd_kernelINS_13Kernel_traitsI13__nv_bfloat16S2_S2_S2_fjLj768ELj1ELj4ELj1ELj16ENS_18Kernel_traits_baseILj768ES2_S2_S2_S2_fjLj128EEEEELb0ELb0ELb0ELb0EEEvNS_9BwdParamsE --------------------------
	.section	.text._ZN10layer_norm13ln_bwd_kernelINS_13Kernel_traitsI13__nv_bfloat16S2_S2_S2_fjLj768ELj1ELj4ELj1ELj16ENS_18Kernel_traits_baseILj768ES2_S2_S2_S2_fjLj128EEEEELb0ELb0ELb0ELb0EEEvNS_9BwdParamsE,"ax",@progbits
	.align	128
        .global         _ZN10layer_norm13ln_bwd_kernelINS_13Kernel_traitsI13__nv_bfloat16S2_S2_S2_fjLj768ELj1ELj4ELj1ELj16ENS_18Kernel_traits_baseILj768ES2_S2_S2_S2_fjLj128EEEEELb0ELb0ELb0ELb0EEEvNS_9BwdParamsE
        .type           _ZN10layer_norm13ln_bwd_kernelINS_13Kernel_traitsI13__nv_bfloat16S2_S2_S2_fjLj768ELj1ELj4ELj1ELj16ENS_18Kernel_traits_baseILj768ES2_S2_S2_S2_fjLj128EEEEELb0ELb0ELb0ELb0EEEvNS_9BwdParamsE,@function
        .size           _ZN10layer_norm13ln_bwd_kernelINS_13Kernel_traitsI13__nv_bfloat16S2_S2_S2_fjLj768ELj1ELj4ELj1ELj16ENS_18Kernel_traits_baseILj768ES2_S2_S2_S2_fjLj128EEEEELb0ELb0ELb0ELb0EEEvNS_9BwdParamsE,(.L_x_11656 - _ZN10layer_norm13ln_bwd_kernelINS_13Kernel_traitsI13__nv_bfloat16S2_S2_S2_fjLj768ELj1ELj4ELj1ELj16ENS_18Kernel_traits_baseILj768ES2_S2_S2_S2_fjLj128EEEEELb0ELb0ELb0ELb0EEEvNS_9BwdParamsE)
        .other          _ZN10layer_norm13ln_bwd_kernelINS_13Kernel_traitsI13__nv_bfloat16S2_S2_S2_fjLj768ELj1ELj4ELj1ELj16ENS_18Kernel_traits_baseILj768ES2_S2_S2_S2_fjLj128EEEEELb0ELb0ELb0ELb0EEEvNS_9BwdParamsE,@"STO_CUDA_ENTRY STV_DEFAULT"
_ZN10layer_norm13ln_bwd_kernelINS_13Kernel_traitsI13__nv_bfloat16S2_S2_S2_fjLj768ELj1ELj4ELj1ELj16ENS_18Kernel_traits_baseILj768ES2_S2_S2_S2_fjLj128EEEEELb0ELb0ELb0ELb0EEEvNS_9BwdParamsE:
.text._ZN10layer_norm13ln_bwd_kernelINS_13Kernel_traitsI13__nv_bfloat16S2_S2_S2_fjLj768ELj1ELj4ELj1ELj16ENS_18Kernel_traits_baseILj768ES2_S2_S2_S2_fjLj128EEEEELb0ELb0ELb0ELb0EEEvNS_9BwdParamsE:
[----:B------:R-:W-:Y:S01]  /*0000*/  LDC R1, c[0x0][0x28] ;  /* 0x00000a00ff017b82 */ /* 0x000fe20000000800 */
[----:B------:R-:W0:Y:S01]  /*0010*/  S2R R98, SR_TID.X ;  /* 0x0000000000627919 */ /* 0x000e220000002100 */
[----:B------:R-:W-:Y:S01]  /*0020*/  ULDC UR4, c[0x0][0x218] ;  /* 0x0000860000047ab9 */ /* 0x000fe20000000800 */
[----:B------:R-:W-:Y:S01]  /*0030*/  ULDC UR6, c[0x0][0x214] ;  /* 0x0000850000067ab9 */ /* 0x000fe20000000800 */
[----:B------:R-:W-:Y:S01]  /*0040*/  MOV R100, UR4 ;  /* 0x0000000400647c02 */ /* 0x000fe20008000f00 */
[----:B------:R-:W-:Y:S01]  /*0050*/  ULDC.64 UR4, c[0x0][0x208] ;  /* 0x0000820000047ab9 */ /* 0x000fe20000000a00 */
[----:B------:R-:W-:Y:S01]  /*0060*/  ULDC UR13, c[0x0][0x218] ;  /* 0x00008600000d7ab9 */ /* 0x000fe20000000800 */
[----:B------:R-:W-:Y:S01]  /*0070*/  ULDC UR12, c[0x0][0x290] ;  /* 0x0000a400000c7ab9 */ /* 0x000fe20000000800 */
[----:B------:R-:W-:Y:S01]  /*0080*/  SHF.R.S32.HI R3, RZ, 0x1f, R100 ;  /* 0x0000001fff037819 */ /* 0x000fe20000011464 */
[----:B------:R-:W-:Y:S01]  /*0090*/  ULDC.64 UR8, c[0x0][0x2c8] ;  /* 0x0000b20000087ab9 */ /* 0x000fe20000000a00 */
[----:B------:R-:W-:Y:S01]  /*00a0*/  ULDC.64 UR10, c[0x0][0x238] ;  /* 0x00008e00000a7ab9 */ /* 0x000fe20000000a00 */
[----:B------:R-:W-:Y:S01]  /*00b0*/  ULDC.64 UR14, c[0x0][0x308] ;  /* 0x0000c200000e7ab9 */ /* 0x000fe20000000a00 */
[----:B------:R-:W-:-:S02]  /*00c0*/  LEA.HI R3, R3, R100, RZ, 0x3 ;  /* 0x0000006403037211 */ /* 0x000fc400078f18ff */
[----:B0-----:R-:W-:-:S04]  /*00d0*/  LOP3.LUT R99, R98, 0x1f, RZ, 0xc0, !PT ;  /* 0x0000001f62637812 */ /* 0x001fc800078ec0ff */
[----:B------:R-:W-:Y:S02]  /*00e0*/  LOP3.LUT R0, R99, 0x1f, RZ, 0x3c, !PT ;  /* 0x0000001f63007812 */ /* 0x000fe400078e3cff */
[----:B------:R-:W-:Y:S02]  /*00f0*/  MOV R19, R99 ;  /* 0x0000006300137202 */ /* 0x000fe40000000f00 */
[----:B------:R-:W-:-:S04]  /*0100*/  LEA.HI.SX32 R0, R3, R0, 0x1d ;  /* 0x0000000003007211 */ /* 0x000fc800078feaff */
[C---:B------:R-:W-:Y:S02]  /*0110*/  LOP3.LUT P2, RZ, R0.reuse, 0xffffffe0, RZ, 0xc0, !PT ;  /* 0xffffffe000ff7812 */ /* 0x040fe4000784c0ff */
[C---:B------:R-:W-:Y:S02]  /*0120*/  ISETP.GE.U32.AND P3, PT, R0.reuse, 0x40, PT ;  /* 0x000000400000780c */ /* 0x040fe40003f66070 */
[----:B------:R-:W-:-:S09]  /*0130*/  ISETP.GE.U32.AND P4, PT, R0, 0x60, PT ;  /* 0x000000600000780c */ /* 0x000fd20003f86070 */
[----:B------:R-:W0:Y:S08]  /*0140*/  @P2 LDC.64 R2, c[0x0][0x260] ;  /* 0x00009800ff022b82 */ /* 0x000e300000000a00 */
[----:B------:R-:W1:Y:S08]  /*0150*/  @P3 LDC.64 R12, c[0x0][0x260] ;  /* 0x00009800ff0c3b82 */ /* 0x000e700000000a00 */
[----:B------:R-:W2:Y:S01]  /*0160*/  @P4 LDC.64 R16, c[0x0][0x260] ;  /* 0x00009800ff104b82 */ /* 0x000ea20000000a00 */
[C---:B0-----:R-:W-:Y:S01]  /*0170*/  @P2 IMAD.WIDE.U32 R2, R19.reuse, 0x10, R2 ;  /* 0x0000001013022825 */ /* 0x041fe200078e0002 */
[----:B------:R-:W-:-:S04]  /*0180*/  @P2 LOP3.LUT R19, R19, 0x20, RZ, 0xfc, !PT ;  /* 0x0000002013132812 */ /* 0x000fc800078efcff */
[----:B------:R-:W5:Y:S01]  /*0190*/  @P2 LDG.E.128 R24, desc[UR4][R2.64] ;  /* 0x0000000402182981 */ /* 0x000f62000c1e1d00 */
[C---:B-1----:R-:W-:Y:S01]  /*01a0*/  @P3 IMAD.WIDE.U32 R14, R19.reuse, 0x10, R12 ;  /* 0x00000010130e3825 */ /* 0x042fe200078e000c */
[----:B------:R-:W-:-:S04]  /*01b0*/  @P3 IADD3 R19, R19, 0x20, RZ ;  /* 0x0000002013133810 */ /* 0x000fc80007ffe0ff */
[----:B------:R-:W5:Y:S01]  /*01c0*/  @P3 LDG.E.128 R8, desc[UR4][R14.64] ;  /* 0x000000040e083981 */ /* 0x000f62000c1e1d00 */
[----:B--2---:R-:W-:Y:S02]  /*01d0*/  @P4 IMAD.WIDE.U32 R12, R19, 0x10, R16 ;  /* 0x00000010130c4825 */ /* 0x004fe400078e0010 */
[----:B------:R-:W0:Y:S01]  /*01e0*/  S2R R17, SR_CTAID.X ;  /* 0x0000000000117919 */ /* 0x000e220000002500 */
[----:B------:R-:W-:Y:S02]  /*01f0*/  SHF.R.U32.HI R0, RZ, 0x5, R98 ;  /* 0x00000005ff007819 */ /* 0x000fe40000011662 */
[----:B------:R0:W5:Y:S01]  /*0200*/  @P4 LDG.E.128 R4, desc[UR4][R12.64] ;  /* 0x000000040c044981 */ /* 0x000162000c1e1d00 */
[----:B------:R-:W-:Y:S01]  /*0210*/  BSSY B0, `(.L_x_0) ;  /* 0x000029c000007945 */ /* 0x000fe20003800000 */
[----:B------:R-:W-:Y:S02]  /*0220*/  CS2R R28, SRZ ;  /* 0x00000000001c7805 */ /* 0x000fe4000001ff00 */
[----:B------:R-:W-:-:S02]  /*0230*/  CS2R R30, SRZ ;  /* 0x00000000001e7805 */ /* 0x000fc4000001ff00 */
[----:B------:R-:W-:Y:S02]  /*0240*/  CS2R R32, SRZ ;  /* 0x0000000000207805 */ /* 0x000fe4000001ff00 */
[----:B------:R-:W-:Y:S02]  /*0250*/  CS2R R34, SRZ ;  /* 0x0000000000227805 */ /* 0x000fe4000001ff00 */
[----:B------:R-:W-:Y:S02]  /*0260*/  CS2R R56, SRZ ;  /* 0x0000000000387805 */ /* 0x000fe4000001ff00 */
[----:B------:R-:W-:Y:S02]  /*0270*/  CS2R R58, SRZ ;  /* 0x00000000003a7805 */ /* 0x000fe4000001ff00 */
[----:B------:R-:W-:Y:S02]  /*0280*/  CS2R R60, SRZ ;  /* 0x00000000003c7805 */ /* 0x000fe4000001ff00 */
[----:B------:R-:W-:-:S02]  /*0290*/  CS2R R62, SRZ ;  /* 0x00000000003e7805 */ /* 0x000fc4000001ff00 */
[----:B0-----:R-:W-:-:S04]  /*02a0*/  LEA R13, R17, R0, 0x2 ;  /* 0x00000000110d7211 */ /* 0x001fc800078e10ff */
[----:B------:R-:W-:Y:S02]  /*02b0*/  ISETP.GE.AND P0, PT, R13, UR6, PT ;  /* 0x000000060d007c0c */ /* 0x000fe4000bf06270 */
[----:B------:R-:W-:Y:S02]  /*02c0*/  CS2R R40, SRZ ;  /* 0x0000000000287805 */ /* 0x000fe4000001ff00 */
[----:B------:R-:W-:Y:S02]  /*02d0*/  CS2R R42, SRZ ;  /* 0x00000000002a7805 */ /* 0x000fe4000001ff00 */
[----:B------:R-:W-:Y:S02]  /*02e0*/  CS2R R44, SRZ ;  /* 0x00000000002c7805 */ /* 0x000fe4000001ff00 */
        /* <DEDUP_REMOVED lines=12> */
[----:B------:R-:W-:Y:S01]  /*03b0*/  CS2R R70, SRZ ;  /* 0x0000000000467805 */ /* 0x000fe2000001ff00 */
[----:B------:R-:W-:Y:S06]  /*03c0*/  @P0 BRA `(.L_x_1) ;  /* 0x0000002800000947 */ /* 0x000fec0003800000 */
[----:B------:R-:W-:Y:S01]  /*03d0*/  ULDC.64 UR6, c[0x0][0x270] ;  /* 0x00009c0000067ab9 */ /* 0x000fe20000000a00 */
[C---:B-----5:R-:W-:Y:S01]  /*03e0*/  @P2 PRMT R12, R24.reuse, 0x7632, R12 ;  /* 0x00007632180c2816 */ /* 0x060fe2000000000c */
[----:B------:R-:W-:Y:S01]  /*03f0*/  HFMA2.MMA R29, -RZ, RZ, 0, 0 ;  /* 0x00000000ff1d7435 */ /* 0x000fe200000001ff */
[----:B------:R-:W-:Y:S01]  /*0400*/  SHF.L.U32 R97, R24, 0x10, RZ ;  /* 0x0000001018617819 */ /* 0x000fe200000006ff */
[----:B------:R-:W-:Y:S01]  /*0410*/  IMAD.U32 R14, R7, 0x10000, RZ ;  /* 0x00010000070e7824 */ /* 0x000fe200078e00ff */
[C---:B------:R-:W-:Y:S02]  /*0420*/  @P2 PRMT R0, R25.reuse, 0x7632, R0 ;  /* 0x0000763219002816 */ /* 0x040fe40000000000 */
[----:B------:R-:W-:Y:S02]  /*0430*/  SHF.L.U32 R96, R25, 0x10, RZ ;  /* 0x0000001019607819 */ /* 0x000fe400000006ff */
[C---:B------:R-:W-:Y:S02]  /*0440*/  @P2 PRMT R2, R26.reuse, 0x7632, R2 ;  /* 0x000076321a022816 */ /* 0x040fe40000000002 */
[----:B------:R-:W-:-:S02]  /*0450*/  SHF.L.U32 R23, R26, 0x10, RZ ;  /* 0x000000101a177819 */ /* 0x000fc400000006ff */
[C---:B------:R-:W-:Y:S02]  /*0460*/  @P2 PRMT R3, R27.reuse, 0x7632, R3 ;  /* 0x000076321b032816 */ /* 0x040fe40000000003 */
[----:B------:R-:W-:Y:S02]  /*0470*/  SHF.L.U32 R22, R27, 0x10, RZ ;  /* 0x000000101b167819 */ /* 0x000fe400000006ff */
[----:B------:R-:W-:Y:S02]  /*0480*/  @P3 PRMT R24, R8, 0x7632, R24 ;  /* 0x0000763208183816 */ /* 0x000fe40000000018 */
[----:B------:R-:W-:Y:S02]  /*0490*/  @P3 PRMT R25, R9, 0x7632, R25 ;  /* 0x0000763209193816 */ /* 0x000fe40000000019 */
[----:B------:R-:W-:Y:S02]  /*04a0*/  @P3 PRMT R26, R10, 0x7632, R26 ;  /* 0x000076320a1a3816 */ /* 0x000fe4000000001a */
[----:B------:R-:W-:-:S02]  /*04b0*/  @P3 PRMT R27, R11, 0x7632, R27 ;  /* 0x000076320b1b3816 */ /* 0x000fc4000000001b */
[----:B------:R-:W-:Y:S02]  /*04c0*/  @P4 PRMT R36, R4, 0x7632, R36 ;  /* 0x0000763204244816 */ /* 0x000fe40000000024 */
[----:B------:R-:W-:Y:S02]  /*04d0*/  @P4 PRMT R37, R5, 0x7632, R37 ;  /* 0x0000763205254816 */ /* 0x000fe40000000025 */
[----:B------:R-:W-:Y:S02]  /*04e0*/  @P4 PRMT R38, R6, 0x7632, R38 ;  /* 0x0000763206264816 */ /* 0x000fe40000000026 */
[----:B------:R-:W-:Y:S01]  /*04f0*/  ISETP.NE.U32.AND P0, PT, RZ, UR6, PT ;  /* 0x00000006ff007c0c */ /* 0x000fe2000bf05070 */
[----:B------:R-:W-:Y:S01]  /*0500*/  ULDC.U8 UR6, c[0x0][0x2a0] ;  /* 0x0000a80000067ab9 */ /* 0x000fe20000000000 */
[----:B------:R-:W-:Y:S02]  /*0510*/  @P4 PRMT R39, R7, 0x7632, R39 ;  /* 0x0000763207274816 */ /* 0x000fe40000000027 */
[----:B------:R-:W-:-:S02]  /*0520*/  SHF.L.U32 R20, R9, 0x10, RZ ;  /* 0x0000001009147819 */ /* 0x000fc400000006ff */
[----:B------:R-:W-:Y:S02]  /*0530*/  SHF.L.U32 R19, R10, 0x10, RZ ;  /* 0x000000100a137819 */ /* 0x000fe400000006ff */
[----:B------:R-:W-:Y:S02]  /*0540*/  SHF.L.U32 R18, R11, 0x10, RZ ;  /* 0x000000100b127819 */ /* 0x000fe400000006ff */
[----:B------:R-:W-:Y:S02]  /*0550*/  SHF.L.U32 R21, R8, 0x10, RZ ;  /* 0x0000001008157819 */ /* 0x000fe400000006ff */
[----:B------:R-:W-:Y:S02]  /*0560*/  SHF.L.U32 R17, R4, 0x10, RZ ;  /* 0x0000001004117819 */ /* 0x000fe400000006ff */
[----:B------:R-:W-:Y:S02]  /*0570*/  SHF.L.U32 R16, R5, 0x10, RZ ;  /* 0x0000001005107819 */ /* 0x000fe400000006ff */
[----:B------:R-:W-:-:S02]  /*0580*/  SHF.L.U32 R15, R6, 0x10, RZ ;  /* 0x00000010060f7819 */ /* 0x000fc400000006ff */
[----:B------:R-:W-:Y:S02]  /*0590*/  SHF.L.U32 R11, R0, 0x10, RZ ;  /* 0x00000010000b7819 */ /* 0x000fe400000006ff */
[----:B------:R-:W-:Y:S02]  /*05a0*/  SHF.L.U32 R10, R2, 0x10, RZ ;  /* 0x00000010020a7819 */ /* 0x000fe400000006ff */
[----:B------:R-:W-:Y:S02]  /*05b0*/  SHF.L.U32 R9, R3, 0x10, RZ ;  /* 0x0000001003097819 */ /* 0x000fe400000006ff */
[----:B------:R-:W-:Y:S02]  /*05c0*/  ISETP.NE.AND.EX P0, PT, RZ, UR7, PT, P0 ;  /* 0x00000007ff007c0c */ /* 0x000fe4000bf05300 */
[----:B------:R-:W-:Y:S02]  /*05d0*/  SHF.L.U32 R12, R12, 0x10, RZ ;  /* 0x000000100c0c7819 */ /* 0x000fe400000006ff */
[----:B------:R-:W-:-:S02]  /*05e0*/  SHF.L.U32 R8, R24, 0x10, RZ ;  /* 0x0000001018087819 */ /* 0x000fc400000006ff */
[----:B------:R-:W-:Y:S02]  /*05f0*/  SHF.L.U32 R7, R25, 0x10, RZ ;  /* 0x0000001019077819 */ /* 0x000fe400000006ff */
[----:B------:R-:W-:Y:S02]  /*0600*/  ISETP.NE.AND P5, PT, RZ, UR6, PT ;  /* 0x00000006ff007c0c */ /* 0x000fe4000bfa5270 */
[----:B------:R-:W-:Y:S02]  /*0610*/  SHF.L.U32 R6, R26, 0x10, RZ ;  /* 0x000000101a067819 */ /* 0x000fe400000006ff */
[----:B------:R-:W-:Y:S02]  /*0620*/  SHF.L.U32 R5, R27, 0x10, RZ ;  /* 0x000000101b057819 */ /* 0x000fe400000006ff */
[----:B------:R-:W-:Y:S02]  /*0630*/  SHF.L.U32 R4, R36, 0x10, RZ ;  /* 0x0000001024047819 */ /* 0x000fe400000006ff */
[----:B------:R-:W-:-:S02]  /*0640*/  SHF.L.U32 R3, R37, 0x10, RZ ;  /* 0x0000001025037819 */ /* 0x000fc400000006ff */
[----:B------:R-:W-:Y:S02]  /*0650*/  SHF.L.U32 R2, R38, 0x10, RZ ;  /* 0x0000001026027819 */ /* 0x000fe400000006ff */
[----:B------:R-:W-:-:S07]  /*0660*/  SHF.L.U32 R0, R39, 0x10, RZ ;  /* 0x0000001027007819 */ /* 0x000fce00000006ff */
.L_x_15:
[----:B------:R-:W0:Y:S01]  /*0670*/  LDC.64 R92, c[0x0][0x250] ;  /* 0x00009400ff5c7b82 */ /* 0x000e220000000a00 */
[----:B------:R-:W-:-:S07]  /*0680*/  SHF.R.S32.HI R94, RZ, 0x1f, R13 ;  /* 0x0000001fff5e7819 */ /* 0x000fce000001140d */
[----:B------:R-:W1:Y:S08]  /*0690*/  @P0 LDC.64 R88, c[0x0][0x270] ;  /* 0x00009c00ff580b82 */ /* 0x000e700000000a00 */
[----:B------:R-:W2:Y:S01]  /*06a0*/  LDC.64 R90, c[0x0][0x258] ;  /* 0x00009600ff5a7b82 */ /* 0x000ea20000000a00 */
[----:B0-----:R-:W-:-:S06]  /*06b0*/  IMAD.WIDE R92, R13, 0x4, R92 ;  /* 0x000000040d5c7825 */ /* 0x001fcc00078e025c */
[----:B------:R-:W3:Y:S01]  /*06c0*/  LDG.E R92, desc[UR4][R92.64] ;  /* 0x000000045c5c7981 */ /* 0x000ee2000c1e1900 */
[----:B-1----:R-:W-:-:S04]  /*06d0*/  @P0 LEA R88, P1, R13, R88, 0x1 ;  /* 0x000000580d580211 */ /* 0x002fc800078208ff */
[C---:B------:R-:W-:Y:S01]  /*06e0*/  @P0 LEA.HI.X R89, R13.reuse, R89, R94, 0x1, P1 ;  /* 0x000000590d590211 */ /* 0x040fe200008f0c5e */
[----:B--2---:R-:W-:-:S04]  /*06f0*/  IMAD.WIDE R90, R13, 0x4, R90 ;  /* 0x000000040d5a7825 */ /* 0x004fc800078e025a */
[----:B------:R0:W5:Y:S04]  /*0700*/  @P0 LDG.E.U16 R153, desc[UR4][R88.64] ;  /* 0x0000000458990981 */ /* 0x000168000c1e1500 */
[----:B------:R0:W5:Y:S01]  /*0710*/  LDG.E R150, desc[UR4][R90.64] ;  /* 0x000000045a967981 */ /* 0x000162000c1e1900 */
[----:B------:R-:W-:-:S04]  /*0720*/  IMAD.U32 R100, RZ, RZ, UR13 ;  /* 0x0000000dff647e24 */ /* 0x000fc8000f8e00ff */
[----:B------:R-:W-:Y:S01]  /*0730*/  IMAD R94, R13, R100, RZ ;  /* 0x000000640d5e7224 */ /* 0x000fe200078e02ff */
[----:B------:R-:W-:-:S04]  /*0740*/  LOP3.LUT R99, R98, 0x1f, RZ, 0xc0, !PT ;  /* 0x0000001f62637812 */ /* 0x000fc800078ec0ff */
[----:B------:R-:W-:-:S04]  /*0750*/  SHF.R.S32.HI R95, RZ, 0x1f, R94 ;  /* 0x0000001fff5f7819 */ /* 0x000fc8000001145e */
[----:B------:R-:W-:Y:S01]  /*0760*/  LEA.HI R94, R95, R94, RZ, 0x3 ;  /* 0x0000005e5f5e7211 */ /* 0x000fe200078f18ff */
[----:B------:R-:W-:Y:S03]  /*0770*/  BSSY B1, `(.L_x_2) ;  /* 0x0000063000017945 */ /* 0x000fe60003800000 */
[----:B------:R-:W-:Y:S02]  /*0780*/  LEA.HI.SX32 R101, R94, R99, 0x1d ;  /* 0x000000635e657211 */ /* 0x000fe400078feaff */
[----:B------:R-:W-:Y:S02]  /*0790*/  CS2R R154, SRZ ;  /* 0x00000000009a7805 */ /* 0x000fe4000001ff00 */
[----:B------:R-:W-:Y:S02]  /*07a0*/  MOV R151, 0x3f800000 ;  /* 0x3f80000000977802 */ /* 0x000fe40000000f00 */
[----:B------:R-:W-:-:S02]  /*07b0*/  MOV R156, R101 ;  /* 0x00000065009c7202 */ /* 0x000fc40000000f00 */
[----:B---3--:R-:W-:Y:S01]  /*07c0*/  FSEL R152, R92, RZ, !P5 ;  /* 0x000000ff5c987208 */ /* 0x008fe20006800000 */
[----:B0-----:R-:W-:Y:S06]  /*07d0*/  @!P2 BRA `(.L_x_3) ;  /* 0x000000040070a947 */ /* 0x001fec0003800000 */
[----:B------:R-:W0:Y:S01]  /*07e0*/  LDC.64 R92, c[0x0][0x2b8] ;  /* 0x0000ae00ff5c7b82 */ /* 0x000e220000000a00 */
[----:B------:R-:W-:-:S04]  /*07f0*/  LEA R88, P1, R101, UR10, 0x4 ;  /* 0x0000000a65587c11 */ /* 0x000fc8000f8220ff */
[----:B------:R-:W-:-:S06]  /*0800*/  LEA.HI.X R89, R101, UR11, RZ, 0x4, P1 ;  /* 0x0000000b65597c11 */ /* 0x000fcc00088f24ff */
[----:B------:R-:W2:Y:S01]  /*0810*/  LDG.E.128 R88, desc[UR4][R88.64] ;  /* 0x0000000458587981 */ /* 0x000ea2000c1e1d00 */
[----:B0-----:R-:W-:-:S06]  /*0820*/  IMAD.WIDE.U32 R92, R101, 0x10, R92 ;  /* 0x00000010655c7825 */ /* 0x001fcc00078e005c */
[----:B------:R-:W3:Y:S01]  /*0830*/  LDG.E.128 R92, desc[UR4][R92.64] ;  /* 0x000000045c5c7981 */ /* 0x000ee2000c1e1d00 */
[----:B------:R-:W-:-:S04]  /*0840*/  ISETP.NE.U32.AND P1, PT, RZ, UR8, PT ;  /* 0x00000008ff007c0c */ /* 0x000fc8000bf25070 */
[----:B------:R-:W-:-:S13]  /*0850*/  ISETP.NE.AND.EX P1, PT, RZ, UR9, PT, P1 ;  /* 0x00000009ff007c0c */ /* 0x000fda000bf25310 */
[----:B------:R-:W-:-:S04]  /*0860*/  @P1 LEA R104, P6, R101, UR8, 0x4 ;  /* 0x0000000865681c11 */ /* 0x000fc8000f8c20ff */
[----:B------:R-:W-:-:S05]  /*0870*/  @P1 LEA.HI.X R105, R101, UR9, RZ, 0x4, P6 ;  /* 0x0000000965691c11 */ /* 0x000fca000b0f24ff */
[----:B------:R0:W5:Y:S01]  /*0880*/  @P1 LDG.E.128 R72, desc[UR4][R104.64] ;  /* 0x0000000468481981 */ /* 0x000162000c1e1d00 */
[----:B------:R-:W-:Y:S02]  /*0890*/  IADD3 R156, R101, 0x20, RZ ;  /* 0x00000020659c7810 */ /* 0x000fe40007ffe0ff */
[C---:B--2---:R-:W-:Y:S02]  /*08a0*/  SHF.L.U32 R107, R88.reuse, 0x10, RZ ;  /* 0x00000010586b7819 */ /* 0x044fe400000006ff */
[----:B------:R-:W-:Y:S02]  /*08b0*/  PRMT R102, R88, 0x7632, R102 ;  /* 0x0000763258667816 */ /* 0x000fe40000000066 */
[----:B------:R-:W-:Y:S01]  /*08c0*/  PRMT R88, R90, 0x7632, R88 ;  /* 0x000076325a587816 */ /* 0x000fe20000000058 */
[----:B------:R-:W-:Y:S01]  /*08d0*/  FADD.FTZ R107, -R152, R107 ;  /* 0x0000006b986b7221 */ /* 0x000fe20000010100 */
[----:B------:R-:W-:Y:S02]  /*08e0*/  SHF.L.U32 R141, R90, 0x10, RZ ;  /* 0x000000105a8d7819 */ /* 0x000fe400000006ff */
[C---:B------:R-:W-:Y:S01]  /*08f0*/  PRMT R106, R89.reuse, 0x7632, R106 ;  /* 0x00007632596a7816 */ /* 0x040fe2000000006a */
[----:B-----5:R-:W-:Y:S01]  /*0900*/  FMUL.FTZ R149, R150, R107 ;  /* 0x0000006b96957220 */ /* 0x020fe20000410000 */
[----:B------:R-:W-:Y:S01]  /*0910*/  SHF.L.U32 R109, R89, 0x10, RZ ;  /* 0x00000010596d7819 */ /* 0x000fe200000006ff */
[----:B------:R-:W-:Y:S01]  /*0920*/  FADD.FTZ R107, -R152, R141 ;  /* 0x0000008d986b7221 */ /* 0x000fe20000010100 */
[----:B------:R-:W-:-:S02]  /*0930*/  PRMT R89, R91, 0x7632, R89 ;  /* 0x000076325b597816 */ /* 0x000fc40000000059 */
[----:B------:R-:W-:Y:S01]  /*0940*/  SHF.L.U32 R155, R91, 0x10, RZ ;  /* 0x000000105b9b7819 */ /* 0x000fe200000006ff */
[----:B------:R-:W-:Y:S01]  /*0950*/  FADD.FTZ R109, -R152, R109 ;  /* 0x0000006d986d7221 */ /* 0x000fe20000010100 */
[----:B------:R-:W-:Y:S01]  /*0960*/  FMUL.FTZ R107, R150, R107 ;  /* 0x0000006b966b7220 */ /* 0x000fe20000410000 */
[----:B---3--:R-:W-:Y:S02]  /*0970*/  PRMT R90, R92, 0x7632, R90 ;  /* 0x000076325c5a7816 */ /* 0x008fe4000000005a */
[----:B0-----:R-:W-:Y:S01]  /*0980*/  FADD.FTZ R105, -R152, R155 ;  /* 0x0000009b98697221 */ /* 0x001fe20000010100 */
[----:B------:R-:W-:Y:S01]  /*0990*/  SHF.L.U32 R92, R92, 0x10, RZ ;  /* 0x000000105c5c7819 */ /* 0x000fe200000006ff */
[C---:B------:R-:W-:Y:S01]  /*09a0*/  FMUL.FTZ R145, R150.reuse, R109 ;  /* 0x0000006d96917220 */ /* 0x040fe20000410000 */
[C---:B------:R-:W-:Y:S01]  /*09b0*/  PRMT R91, R93.reuse, 0x7632, R91 ;  /* 0x000076325d5b7816 */ /* 0x040fe2000000005b */
[----:B------:R-:W-:Y:S01]  /*09c0*/  FMUL.FTZ R105, R150, R105 ;  /* 0x0000006996697220 */ /* 0x000fe20000410000 */
[----:B------:R-:W-:Y:S01]  /*09d0*/  SHF.L.U32 R93, R93, 0x10, RZ ;  /* 0x000000105d5d7819 */ /* 0x000fe200000006ff */
[----:B------:R-:W-:Y:S01]  /*09e0*/  FADD.FTZ R48, R48, R92 ;  /* 0x0000005c30307221 */ /* 0x000fe20000010000 */
[-C--:B------:R-:W-:Y:S01]  /*09f0*/  FFMA.FTZ R28, R149, R92.reuse, R28 ;  /* 0x0000005c951c7223 */ /* 0x080fe2000001001c */
[----:B------:R-:W-:Y:S01]  /*0a00*/  FMUL.FTZ R147, R97, R92 ;  /* 0x0000005c61937220 */ /* 0x000fe20000410000 */
[----:B------:R-:W-:Y:S01]  /*0a10*/  SHF.L.U32 R92, R91, 0x10, RZ ;  /* 0x000000105b5c7819 */ /* 0x000fe200000006ff */
[----:B------:R-:W-:Y:S01]  /*0a20*/  IMAD.U32 R91, R102, 0x10000, RZ ;  /* 0x00010000665b7824 */ /* 0x000fe200078e00ff */
[----:B------:R-:W-:Y:S01]  /*0a30*/  SHF.L.U32 R146, R90, 0x10, RZ ;  /* 0x000000105a927819 */ /* 0x000fe200000006ff */
[----:B------:R-:W-:Y:S01]  /*0a40*/  FADD.FTZ R50, R50, R93 ;  /* 0x0000005d32327221 */ /* 0x000fe20000010000 */
[C---:B------:R-:W-:Y:S01]  /*0a50*/  PRMT R108, R95.reuse, 0x7632, R108 ;  /* 0x000076325f6c7816 */ /* 0x040fe2000000006c */
[----:B------:R-:W-:Y:S01]  /*0a60*/  FADD.FTZ R91, -R152, R91 ;  /* 0x0000005b985b7221 */ /* 0x000fe20000010100 */
[----:B------:R-:W-:Y:S01]  /*0a70*/  SHF.L.U32 R95, R95, 0x10, RZ ;  /* 0x000000105f5f7819 */ /* 0x000fe200000006ff */
[----:B------:R-:W-:Y:S01]  /*0a80*/  FFMA.FTZ R30, R145, R93, R30 ;  /* 0x0000005d911e7223 */ /* 0x000fe2000001001e */
[----:B------:R-:W-:Y:S01]  /*0a90*/  PRMT R104, R94, 0x7632, R104 ;  /* 0x000076325e687816 */ /* 0x000fe20000000068 */
[----:B------:R-:W-:Y:S01]  /*0aa0*/  FMUL.FTZ R148, R150, R91 ;  /* 0x0000005b96947220 */ /* 0x000fe20000410000 */
[----:B------:R-:W-:Y:S01]  /*0ab0*/  SHF.L.U32 R94, R94, 0x10, RZ ;  /* 0x000000105e5e7819 */ /* 0x000fe200000006ff */
[----:B------:R-:W-:Y:S01]  /*0ac0*/  FMUL.FTZ R143, R96, R93 ;  /* 0x0000005d608f7220 */ /* 0x000fe20000410000 */
[----:B------:R-:W-:Y:S01]  /*0ad0*/  SHF.L.U32 R155, R89, 0x10, RZ ;  /* 0x00000010599b7819 */ /* 0x000fe200000006ff */
[----:B------:R-:W-:Y:S01]  /*0ae0*/  FADD.FTZ R49, R49, R146 ;  /* 0x0000009231317221 */ /* 0x000fe20000010000 */
[-C--:B------:R-:W-:Y:S01]  /*0af0*/  FFMA.FTZ R29, R148, R146.reuse, R29 ;  /* 0x00000092941d7223 */ /* 0x080fe2000001001d */
[----:B------:R-:W-:Y:S01]  /*0b00*/  SHF.L.U32 R93, R106, 0x10, RZ ;  /* 0x000000106a5d7819 */ /* 0x000fe200000006ff */
[----:B------:R-:W-:Y:S01]  /*0b10*/  FMUL.FTZ R146, R12, R146 ;  /* 0x000000920c927220 */ /* 0x000fe20000410000 */
[----:B------:R-:W-:Y:S01]  /*0b20*/  FADD.FTZ R89, RZ, R147 ;  /* 0x00000093ff597221 */ /* 0x000fe20000010000 */
[----:B------:R-:W-:Y:S01]  /*0b30*/  FFMA.FTZ R91, R149, R147, RZ ;  /* 0x00000093955b7223 */ /* 0x000fe200000100ff */
[----:B------:R-:W-:Y:S01]  /*0b40*/  FADD.FTZ R54, R54, R95 ;  /* 0x0000005f36367221 */ /* 0x000fe20000010000 */
[-C--:B------:R-:W-:Y:S01]  /*0b50*/  FFMA.FTZ R34, R105, R95.reuse, R34 ;  /* 0x0000005f69227223 */ /* 0x080fe20000010022 */
[----:B------:R-:W-:Y:S01]  /*0b60*/  FMUL.FTZ R102, R22, R95 ;  /* 0x0000005f16667220 */ /* 0x000fe20000410000 */
[----:B------:R-:W-:Y:S01]  /*0b70*/  SHF.L.U32 R109, R104, 0x10, RZ ;  /* 0x00000010686d7819 */ /* 0x000fe200000006ff */
[----:B------:R-:W-:Y:S01]  /*0b80*/  FADD.FTZ R52, R52, R94 ;  /* 0x0000005e34347221 */ /* 0x000fe20000010000 */
[----:B------:R-:W-:Y:S01]  /*0b90*/  SHF.L.U32 R95, R88, 0x10, RZ ;  /* 0x00000010585f7819 */ /* 0x000fe200000006ff */
[-C--:B------:R-:W-:Y:S01]  /*0ba0*/  FFMA.FTZ R32, R107, R94.reuse, R32 ;  /* 0x0000005e6b207223 */ /* 0x080fe20000010020 */
[----:B------:R-:W-:Y:S01]  /*0bb0*/  FMUL.FTZ R104, R23, R94 ;  /* 0x0000005e17687220 */ /* 0x000fe20000410000 */
[----:B------:R-:W-:Y:S01]  /*0bc0*/  FADD.FTZ R88, R89, R146 ;  /* 0x0000009259587221 */ /* 0x000fe20000010000 */
[----:B------:R-:W-:Y:S01]  /*0bd0*/  FADD.FTZ R93, -R152, R93 ;  /* 0x0000005d985d7221 */ /* 0x000fe20000010100 */
[----:B------:R-:W-:Y:S01]  /*0be0*/  FFMA.FTZ R94, R148, R146, R91 ;  /* 0x00000092945e7223 */ /* 0x000fe2000001005b */
[----:B------:R-:W-:Y:S01]  /*0bf0*/  FADD.FTZ R95, -R152, R95 ;  /* 0x0000005f985f7221 */ /* 0x000fe20000010100 */
[-C--:B------:R-:W-:Y:S01]  /*0c00*/  FMUL.FTZ R141, R11, R92.reuse ;  /* 0x0000005c0b8d7220 */ /* 0x080fe20000410000 */
[----:B------:R-:W-:Y:S01]  /*0c10*/  FADD.FTZ R88, R88, R143 ;  /* 0x0000008f58587221 */ /* 0x000fe20000010000 */
[C---:B------:R-:W-:Y:S01]  /*0c20*/  FMUL.FTZ R144, R150.reuse, R93 ;  /* 0x0000005d96907220 */ /* 0x040fe20000410000 */
[----:B------:R-:W-:Y:S01]  /*0c30*/  FFMA.FTZ R89, R145, R143, R94 ;  /* 0x0000008f91597223 */ /* 0x000fe2000001005e */
[----:B------:R-:W-:Y:S01]  /*0c40*/  FMUL.FTZ R106, R150, R95 ;  /* 0x0000005f966a7220 */ /* 0x000fe20000410000 */
[----:B------:R-:W-:Y:S01]  /*0c50*/  FADD.FTZ R91, R88, R141 ;  /* 0x0000008d585b7221 */ /* 0x000fe20000010000 */
[----:B------:R-:W-:Y:S01]  /*0c60*/  FADD.FTZ R51, R51, R92 ;  /* 0x0000005c33337221 */ /* 0x000fe20000010000 */
[C---:B------:R-:W-:Y:S01]  /*0c70*/  FFMA.FTZ R88, R144.reuse, R141, R89 ;  /* 0x0000008d90587223 */ /* 0x040fe20000010059 */
[----:B------:R-:W-:Y:S01]  /*0c80*/  FFMA.FTZ R31, R144, R92, R31 ;  /* 0x0000005c901f7223 */ /* 0x000fe2000001001f */
[----:B------:R-:W-:Y:S01]  /*0c90*/  FADD.FTZ R53, R53, R109 ;  /* 0x0000006d35357221 */ /* 0x000fe20000010000 */
[-C--:B------:R-:W-:Y:S01]  /*0ca0*/  FFMA.FTZ R33, R106, R109.reuse, R33 ;  /* 0x0000006d6a217223 */ /* 0x080fe20000010021 */
[----:B------:R-:W-:Y:S01]  /*0cb0*/  FMUL.FTZ R109, R10, R109 ;  /* 0x0000006d0a6d7220 */ /* 0x000fe20000410000 */
[----:B------:R-:W-:Y:S01]  /*0cc0*/  FADD.FTZ R92, R91, R104 ;  /* 0x000000685b5c7221 */ /* 0x000fe20000010000 */
[----:B------:R-:W-:Y:S01]  /*0cd0*/  FFMA.FTZ R89, R107, R104, R88 ;  /* 0x000000686b597223 */ /* 0x000fe20000010058 */
[----:B------:R-:W-:Y:S01]  /*0ce0*/  SHF.L.U32 R90, R108, 0x10, RZ ;  /* 0x000000106c5a7819 */ /* 0x000fe200000006ff */
[----:B------:R-:W-:Y:S01]  /*0cf0*/  FADD.FTZ R155, -R152, R155 ;  /* 0x0000009b989b7221 */ /* 0x000fe20000010100 */
[----:B------:R-:W-:Y:S01]  /*0d00*/  FADD.FTZ R91, R92, R109 ;  /* 0x0000006d5c5b7221 */ /* 0x000fe20000010000 */
[----:B------:R-:W-:-:S02]  /*0d10*/  FFMA.FTZ R88, R106, R109, R89 ;  /* 0x0000006d6a587223 */ /* 0x000fc40000010059 */
[----:B------:R-:W-:Y:S01]  /*0d20*/  FMUL.FTZ R108, R9, R90 ;  /* 0x0000005a096c7220 */ /* 0x000fe20000410000 */
[----:B------:R-:W-:Y:S01]  /*0d30*/  FMUL.FTZ R110, R150, R155 ;  /* 0x0000009b966e7220 */ /* 0x000fe20000410000 */
[----:B------:R-:W-:Y:S01]  /*0d40*/  FADD.FTZ R91, R91, R102 ;  /* 0x000000665b5b7221 */ /* 0x000fe20000010000 */
[----:B------:R-:W-:Y:S01]  /*0d50*/  FFMA.FTZ R89, R105, R102, R88 ;  /* 0x0000006669597223 */ /* 0x000fe20000010058 */
[----:B------:R-:W-:Y:S01]  /*0d60*/  FADD.FTZ R55, R55, R90 ;  /* 0x0000005a37377221 */ /* 0x000fe20000010000 */
[C---:B------:R-:W-:Y:S01]  /*0d70*/  FFMA.FTZ R35, R110.reuse, R90, R35 ;  /* 0x0000005a6e237223 */ /* 0x040fe20000010023 */
[----:B------:R-:W-:Y:S01]  /*0d80*/  FADD.FTZ R155, R91, R108 ;  /* 0x0000006c5b9b7221 */ /* 0x000fe20000010000 */
[----:B------:R-:W-:-:S07]  /*0d90*/  FFMA.FTZ R154, R110, R108, R89 ;  /* 0x0000006c6e9a7223 */ /* 0x000fce0000010059 */
.L_x_3:
[----:B------:R-:W-:Y:S05]  /*0da0*/  BSYNC B1 ;  /* 0x0000000000017941 */ /* 0x000fea0003800000 */
.L_x_2:
[----:B------:R-:W-:Y:S04]  /*0db0*/  BSSY B1, `(.L_x_4) ;  /* 0x000005e000017945 */ /* 0x000fe80003800000 */
[----:B------:R-:W-:Y:S05]  /*0dc0*/  @!P3 BRA `(.L_x_5) ;  /* 0x000000040070b947 */ /* 0x000fea0003800000 */
        /* <DEDUP_REMOVED lines=13> */
[C---:B------:R-:W-:Y:S02]  /*0ea0*/  PRMT R118, R88.reuse, 0x7632, R118 ;  /* 0x0000763258767816 */ /* 0x040fe40000000076 */
[----:B------:R-:W-:Y:S01]  /*0eb0*/  SHF.L.U32 R111, R88, 0x10, RZ ;  /* 0x00000010586f7819 */ /* 0x000fe200000006ff */
[----:B0-----:R-:W-:Y:S01]  /*0ec0*/  FADD.FTZ R113, -R152, R115 ;  /* 0x0000007398717221 */ /* 0x001fe20000010100 */
[----:B------:R-:W-:Y:S02]  /*0ed0*/  SHF.L.U32 R117, R90, 0x10, RZ ;  /* 0x000000105a757819 */ /* 0x000fe400000006ff */
[----:B------:R-:W-:Y:S01]  /*0ee0*/  PRMT R119, R89, 0x7632, R119 ;  /* 0x0000763259777816 */ /* 0x000fe20000000077 */
[----:B-----5:R-:W-:Y:S01]  /*0ef0*/  FMUL.FTZ R113, R150, R113 ;  /* 0x0000007196717220 */ /* 0x020fe20000410000 */
[C---:B------:R-:W-:Y:S01]  /*0f00*/  SHF.L.U32 R121, R91.reuse, 0x10, RZ ;  /* 0x000000105b797819 */ /* 0x040fe200000006ff */
[----:B------:R-:W-:Y:S01]  /*0f10*/  FADD.FTZ R111, -R152, R111 ;  /* 0x0000006f986f7221 */ /* 0x000fe20000010100 */
[----:B------:R-:W-:Y:S01]  /*0f20*/  PRMT R89, R90, 0x7632, R89 ;  /* 0x000076325a597816 */ /* 0x000fe20000000059 */
[----:B------:R-:W-:Y:S01]  /*0f30*/  FADD.FTZ R115, -R152, R117 ;  /* 0x0000007598737221 */ /* 0x000fe20000010100 */
[----:B------:R-:W-:Y:S01]  /*0f40*/  PRMT R90, R91, 0x7632, R90 ;  /* 0x000076325b5a7816 */ /* 0x000fe2000000005a */
[----:B------:R-:W-:Y:S01]  /*0f50*/  FMUL.FTZ R111, R150, R111 ;  /* 0x0000006f966f7220 */ /* 0x000fe20000410000 */
[----:B------:R-:W-:Y:S01]  /*0f60*/  FADD.FTZ R117, -R152, R121 ;  /* 0x0000007998757221 */ /* 0x000fe20000010100 */
[----:B------:R-:W-:Y:S01]  /*0f70*/  SHF.L.U32 R119, R119, 0x10, RZ ;  /* 0x0000001077777819 */ /* 0x000fe200000006ff */
[C---:B------:R-:W-:Y:S01]  /*0f80*/  FMUL.FTZ R115, R150.reuse, R115 ;  /* 0x0000007396737220 */ /* 0x040fe20000410000 */
[C---:B---3--:R-:W-:Y:S01]  /*0f90*/  PRMT R88, R93.reuse, 0x7632, R88 ;  /* 0x000076325d587816 */ /* 0x048fe20000000058 */
[----:B------:R-:W-:Y:S01]  /*0fa0*/  FMUL.FTZ R117, R150, R117 ;  /* 0x0000007596757220 */ /* 0x000fe20000410000 */
[----:B------:R-:W-:-:S02]  /*0fb0*/  SHF.L.U32 R93, R93, 0x10, RZ ;  /* 0x000000105d5d7819 */ /* 0x000fc400000006ff */
[C---:B------:R-:W-:Y:S02]  /*0fc0*/  PRMT R91, R92.reuse, 0x7632, R91 ;  /* 0x000076325c5b7816 */ /* 0x040fe4000000005b */
[----:B------:R-:W-:Y:S01]  /*0fd0*/  SHF.L.U32 R92, R92, 0x10, RZ ;  /* 0x000000105c5c7819 */ /* 0x000fe200000006ff */
[----:B------:R-:W-:Y:S01]  /*0fe0*/  FADD.FTZ R78, R78, R93 ;  /* 0x0000005d4e4e7221 */ /* 0x000fe20000010000 */
[-C--:B------:R-:W-:Y:S01]  /*0ff0*/  FFMA.FTZ R58, R113, R93.reuse, R58 ;  /* 0x0000005d713a7223 */ /* 0x080fe2000001003a */
[----:B------:R-:W-:Y:S01]  /*1000*/  FMUL.FTZ R114, R20, R93 ;  /* 0x0000005d14727220 */ /* 0x000fe20000410000 */
[----:B------:R-:W-:Y:S01]  /*1010*/  SHF.L.U32 R93, R118, 0x10, RZ ;  /* 0x00000010765d7819 */ /* 0x000fe200000006ff */
[----:B------:R-:W-:Y:S01]  /*1020*/  FADD.FTZ R76, R76, R92 ;  /* 0x0000005c4c4c7221 */ /* 0x000fe20000010000 */
[----:B------:R-:W-:Y:S01]  /*1030*/  PRMT R120, R95, 0x7632, R120 ;  /* 0x000076325f787816 */ /* 0x000fe20000000078 */
[-C--:B------:R-:W-:Y:S01]  /*1040*/  FFMA.FTZ R56, R111, R92.reuse, R56 ;  /* 0x0000005c6f387223 */ /* 0x080fe20000010038 */
[----:B------:R-:W-:Y:S01]  /*1050*/  SHF.L.U32 R95, R95, 0x10, RZ ;  /* 0x000000105f5f7819 */ /* 0x000fe200000006ff */
[----:B------:R-:W-:Y:S01]  /*1060*/  FADD.FTZ R93, -R152, R93 ;  /* 0x0000005d985d7221 */ /* 0x000fe20000010100 */
[----:B------:R-:W-:Y:S01]  /*1070*/  FMUL.FTZ R112, R21, R92 ;  /* 0x0000005c15707220 */ /* 0x000fe20000410000 */
[----:B------:R-:W-:Y:S01]  /*1080*/  SHF.L.U32 R92, R88, 0x10, RZ ;  /* 0x00000010585c7819 */ /* 0x000fe200000006ff */
[----:B------:R-:W-:Y:S01]  /*1090*/  IMAD.U32 R91, R91, 0x10000, RZ ;  /* 0x000100005b5b7824 */ /* 0x000fe200078e00ff */
[----:B------:R-:W-:Y:S01]  /*10a0*/  SHF.L.U32 R88, R120, 0x10, RZ ;  /* 0x0000001078587819 */ /* 0x000fe200000006ff */
[----:B------:R-:W-:Y:S01]  /*10b0*/  FMUL.FTZ R120, R150, R93 ;  /* 0x0000005d96787220 */ /* 0x000fe20000410000 */
[----:B------:R-:W-:Y:S01]  /*10c0*/  FADD.FTZ R82, R82, R95 ;  /* 0x0000005f52527221 */ /* 0x000fe20000010000 */
[-C--:B------:R-:W-:Y:S01]  /*10d0*/  FFMA.FTZ R62, R117, R95.reuse, R62 ;  /* 0x0000005f753e7223 */ /* 0x080fe2000001003e */
[----:B------:R-:W-:Y:S01]  /*10e0*/  FMUL.FTZ R118, R18, R95 ;  /* 0x0000005f12767220 */ /* 0x000fe20000410000 */
[----:B------:R-:W-:Y:S01]  /*10f0*/  SHF.L.U32 R95, R89, 0x10, RZ ;  /* 0x00000010595f7819 */ /* 0x000fe200000006ff */
[----:B------:R-:W-:Y:S01]  /*1100*/  FADD.FTZ R93, -R152, R119 ;  /* 0x00000077985d7221 */ /* 0x000fe20000010100 */
[----:B------:R-:W-:Y:S01]  /*1110*/  SHF.L.U32 R89, R90, 0x10, RZ ;  /* 0x000000105a597819 */ /* 0x000fe200000006ff */
[----:B------:R-:W-:Y:S01]  /*1120*/  FADD.FTZ R90, R155, R112 ;  /* 0x000000709b5a7221 */ /* 0x000fe20000010000 */
[----:B------:R-:W-:Y:S01]  /*1130*/  FADD.FTZ R77, R77, R91 ;  /* 0x0000005b4d4d7221 */ /* 0x000fe20000010000 */
[-C--:B------:R-:W-:Y:S01]  /*1140*/  FFMA.FTZ R57, R120, R91.reuse, R57 ;  /* 0x0000005b78397223 */ /* 0x080fe20000010039 */
[----:B------:R-:W-:Y:S01]  /*1150*/  FMUL.FTZ R119, R8, R91 ;  /* 0x0000005b08777220 */ /* 0x000fe20000410000 */
[----:B------:R-:W-:Y:S01]  /*1160*/  FFMA.FTZ R91, R111, R112, R154 ;  /* 0x000000706f5b7223 */ /* 0x000fe2000001009a */
[----:B------:R-:W-:Y:S01]  /*1170*/  FMUL.FTZ R122, R150, R93 ;  /* 0x0000005d967a7220 */ /* 0x000fe20000410000 */
[----:B------:R-:W-:Y:S01]  /*1180*/  PRMT R123, R94, 0x7632, R123 ;  /* 0x000076325e7b7816 */ /* 0x000fe2000000007b */
[----:B------:R-:W-:Y:S01]  /*1190*/  FADD.FTZ R93, R90, R119 ;  /* 0x000000775a5d7221 */ /* 0x000fe20000010000 */
[----:B------:R-:W-:Y:S01]  /*11a0*/  FFMA.FTZ R90, R120, R119, R91 ;  /* 0x00000077785a7223 */ /* 0x000fe2000001005b */
[----:B------:R-:W-:Y:S01]  /*11b0*/  SHF.L.U32 R94, R94, 0x10, RZ ;  /* 0x000000105e5e7819 */ /* 0x000fe200000006ff */
[----:B------:R-:W-:Y:S01]  /*11c0*/  FADD.FTZ R79, R79, R92 ;  /* 0x0000005c4f4f7221 */ /* 0x000fe20000010000 */
[----:B------:R-:W-:Y:S01]  /*11d0*/  FADD.FTZ R95, -R152, R95 ;  /* 0x0000005f985f7221 */ /* 0x000fe20000010100 */
[-C--:B------:R-:W-:Y:S01]  /*11e0*/  FFMA.FTZ R59, R122, R92.reuse, R59 ;  /* 0x0000005c7a3b7223 */ /* 0x080fe2000001003b */
[----:B------:R-:W-:Y:S01]  /*11f0*/  FMUL.FTZ R121, R7, R92 ;  /* 0x0000005c07797220 */ /* 0x000fe20000410000 */
[----:B------:R-:W-:Y:S01]  /*1200*/  FADD.FTZ R92, R93, R114 ;  /* 0x000000725d5c7221 */ /* 0x000fe20000010000 */
[----:B------:R-:W-:Y:S01]  /*1210*/  FFMA.FTZ R91, R113, R114, R90 ;  /* 0x00000072715b7223 */ /* 0x000fe2000001005a */
[----:B------:R-:W-:Y:S01]  /*1220*/  SHF.L.U32 R123, R123, 0x10, RZ ;  /* 0x000000107b7b7819 */ /* 0x000fe200000006ff */
[----:B------:R-:W-:Y:S01]  /*1230*/  FMUL.FTZ R124, R150, R95 ;  /* 0x0000005f967c7220 */ /* 0x000fe20000410000 */
[----:B------:R-:W-:Y:S01]  /*1240*/  FMUL.FTZ R116, R19, R94 ;  /* 0x0000005e13747220 */ /* 0x000fe20000410000 */
[----:B------:R-:W-:Y:S01]  /*1250*/  FADD.FTZ R93, R92, R121 ;  /* 0x000000795c5d7221 */ /* 0x000fe20000010000 */
[----:B------:R-:W-:Y:S01]  /*1260*/  FFMA.FTZ R90, R122, R121, R91 ;  /* 0x000000797a5a7223 */ /* 0x000fe2000001005b */
[----:B------:R-:W-:Y:S01]  /*1270*/  FADD.FTZ R81, R81, R123 ;  /* 0x0000007b51517221 */ /* 0x000fe20000010000 */
[-C--:B------:R-:W-:Y:S01]  /*1280*/  FFMA.FTZ R61, R124, R123.reuse, R61 ;  /* 0x0000007b7c3d7223 */ /* 0x080fe2000001003d */
[----:B------:R-:W-:Y:S01]  /*1290*/  FMUL.FTZ R123, R6, R123 ;  /* 0x0000007b067b7220 */ /* 0x000fe20000410000 */
[----:B------:R-:W-:Y:S01]  /*12a0*/  FADD.FTZ R92, R93, R116 ;  /* 0x000000745d5c7221 */ /* 0x000fe20000010000 */
[----:B------:R-:W-:Y:S01]  /*12b0*/  FFMA.FTZ R91, R115, R116, R90 ;  /* 0x00000074735b7223 */ /* 0x000fe2000001005a */
[----:B------:R-:W-:Y:S01]  /*12c0*/  FADD.FTZ R93, -R152, R89 ;  /* 0x00000059985d7221 */ /* 0x000fe20000010100 */
[----:B------:R-:W-:Y:S01]  /*12d0*/  FMUL.FTZ R125, R5, R88 ;  /* 0x00000058057d7220 */ /* 0x000fe20000410000 */
[----:B------:R-:W-:Y:S01]  /*12e0*/  FADD.FTZ R89, R92, R123 ;  /* 0x0000007b5c597221 */ /* 0x000fe20000010000 */
[----:B------:R-:W-:Y:S01]  /*12f0*/  FFMA.FTZ R90, R124, R123, R91 ;  /* 0x0000007b7c5a7223 */ /* 0x000fe2000001005b */
[----:B------:R-:W-:Y:S01]  /*1300*/  FMUL.FTZ R126, R150, R93 ;  /* 0x0000005d967e7220 */ /* 0x000fe20000410000 */
[----:B------:R-:W-:Y:S01]  /*1310*/  FADD.FTZ R80, R80, R94 ;  /* 0x0000005e50507221 */ /* 0x000fe20000010000 */
[----:B------:R-:W-:Y:S01]  /*1320*/  FADD.FTZ R92, R89, R118 ;  /* 0x00000076595c7221 */ /* 0x000fe20000010000 */
[----:B------:R-:W-:Y:S01]  /*1330*/  FFMA.FTZ R90, R117, R118, R90 ;  /* 0x00000076755a7223 */ /* 0x000fe2000001005a */
[----:B------:R-:W-:Y:S01]  /*1340*/  FFMA.FTZ R60, R115, R94, R60 ;  /* 0x0000005e733c7223 */ /* 0x000fe2000001003c */
[----:B------:R-:W-:Y:S01]  /*1350*/  FADD.FTZ R83, R83, R88 ;  /* 0x0000005853537221 */ /* 0x000fe20000010000 */
[----:B------:R-:W-:Y:S01]  /*1360*/  FFMA.FTZ R63, R126, R88, R63 ;  /* 0x000000587e3f7223 */ /* 0x000fe2000001003f */
[----:B------:R-:W-:Y:S01]  /*1370*/  FADD.FTZ R155, R92, R125 ;  /* 0x0000007d5c9b7221 */ /* 0x000fe20000010000 */
[----:B------:R-:W-:-:S07]  /*1380*/  FFMA.FTZ R154, R126, R125, R90 ;  /* 0x0000007d7e9a7223 */ /* 0x000fce000001005a */
.L_x_5:
[----:B------:R-:W-:Y:S05]  /*1390*/  BSYNC B1 ;  /* 0x0000000000017941 */ /* 0x000fea0003800000 */
.L_x_4:
        /* <DEDUP_REMOVED lines=13> */
[C---:B--2---:R-:W-:Y:S02]  /*1470*/  PRMT R103, R88.reuse, 0x7632, R103 ;  /* 0x0000763258677816 */ /* 0x044fe40000000067 */
[----:B------:R-:W-:Y:S02]  /*1480*/  SHF.L.U32 R127, R88, 0x10, RZ ;  /* 0x00000010587f7819 */ /* 0x000fe400000006ff */
[----:B------:R-:W-:Y:S02]  /*1490*/  PRMT R88, R90, 0x7632, R88 ;  /* 0x000076325a587816 */ /* 0x000fe40000000058 */
[C---:B------:R-:W-:Y:S01]  /*14a0*/  PRMT R130, R89.reuse, 0x7632, R130 ;  /* 0x0000763259827816 */ /* 0x040fe20000000082 */
[----:B------:R-:W-:Y:S01]  /*14b0*/  FADD.FTZ R127, -R152, R127 ;  /* 0x0000007f987f7221 */ /* 0x000fe20000010100 */
[----:B------:R-:W-:Y:S02]  /*14c0*/  SHF.L.U32 R89, R89, 0x10, RZ ;  /* 0x0000001059597819 */ /* 0x000fe400000006ff */
[----:B------:R-:W-:-:S02]  /*14d0*/  SHF.L.U32 R131, R90, 0x10, RZ ;  /* 0x000000105a837819 */ /* 0x000fc400000006ff */
[----:B------:R-:W-:Y:S01]  /*14e0*/  SHF.L.U32 R103, R103, 0x10, RZ ;  /* 0x0000001067677819 */ /* 0x000fe200000006ff */
[C---:B0-----:R-:W-:Y:S01]  /*14f0*/  FADD.FTZ R129, -R152.reuse, R89 ;  /* 0x0000005998817221 */ /* 0x041fe20000010100 */
[C---:B------:R-:W-:Y:S01]  /*1500*/  PRMT R90, R91.reuse, 0x7632, R90 ;  /* 0x000076325b5a7816 */ /* 0x040fe2000000005a */
[----:B------:R-:W-:Y:S01]  /*1510*/  FADD.FTZ R139, -R152, R131 ;  /* 0x00000083988b7221 */ /* 0x000fe20000010100 */
[----:B------:R-:W-:Y:S01]  /*1520*/  SHF.L.U32 R135, R91, 0x10, RZ ;  /* 0x000000105b877819 */ /* 0x000fe200000006ff */
[----:B------:R-:W-:Y:S01]  /*1530*/  IMAD.U32 R91, R88, 0x10000, RZ ;  /* 0x00010000585b7824 */ /* 0x000fe200078e00ff */
[----:B------:R-:W-:Y:S01]  /*1540*/  SHF.L.U32 R89, R90, 0x10, RZ ;  /* 0x000000105a597819 */ /* 0x000fe200000006ff */
[----:B------:R-:W-:Y:S01]  /*1550*/  FADD.FTZ R131, -R152, R103 ;  /* 0x0000006798837221 */ /* 0x000fe20000010100 */
[----:B---3--:R-:W-:Y:S01]  /*1560*/  PRMT R88, R92, 0x7632, R88 ;  /* 0x000076325c587816 */ /* 0x008fe20000000058 */
[----:B-----5:R-:W-:Y:S01]  /*1570*/  FMUL.FTZ R103, R150, R127 ;  /* 0x0000007f96677220 */ /* 0x020fe20000410000 */
[----:B------:R-:W-:Y:S01]  /*1580*/  SHF.L.U32 R92, R92, 0x10, RZ ;  /* 0x000000105c5c7819 */ /* 0x000fe200000006ff */
[----:B------:R-:W-:Y:S01]  /*1590*/  FMUL.FTZ R127, R150, R129 ;  /* 0x00000081967f7220 */ /* 0x000fe20000410000 */
[----:B------:R-:W-:Y:S01]  /*15a0*/  PRMT R134, R95, 0x7632, R134 ;  /* 0x000076325f867816 */ /* 0x000fe20000000086 */
[----:B------:R-:W-:Y:S01]  /*15b0*/  FADD.FTZ R91, -R152, R91 ;  /* 0x0000005b985b7221 */ /* 0x000fe20000010100 */
[----:B------:R-:W-:Y:S01]  /*15c0*/  PRMT R90, R93, 0x7632, R90 ;  /* 0x000076325d5a7816 */ /* 0x000fe2000000005a */
[-C--:B------:R-:W-:Y:S01]  /*15d0*/  FMUL.FTZ R128, R17, R92.reuse ;  /* 0x0000005c11807220 */ /* 0x080fe20000410000 */
[----:B------:R-:W-:Y:S01]  /*15e0*/  SHF.L.U32 R137, R93, 0x10, RZ ;  /* 0x000000105d897819 */ /* 0x000fe200000006ff */
[----:B------:R-:W-:Y:S01]  /*15f0*/  FADD.FTZ R64, R64, R92 ;  /* 0x0000005c40407221 */ /* 0x000fe20000010000 */
[----:B------:R-:W-:Y:S01]  /*1600*/  SHF.L.U32 R133, R130, 0x10, RZ ;  /* 0x0000001082857819 */ /* 0x000fe200000006ff */
[----:B------:R-:W-:Y:S01]  /*1610*/  FFMA.FTZ R40, R103, R92, R40 ;  /* 0x0000005c67287223 */ /* 0x000fe20000010028 */
[----:B------:R-:W-:Y:S01]  /*1620*/  SHF.L.U32 R93, R88, 0x10, RZ ;  /* 0x00000010585d7819 */ /* 0x000fe200000006ff */
[----:B------:R-:W-:Y:S01]  /*1630*/  FADD.FTZ R66, R66, R137 ;  /* 0x0000008942427221 */ /* 0x000fe20000010000 */
[----:B------:R-:W-:Y:S01]  /*1640*/  SHF.L.U32 R88, R134, 0x10, RZ ;  /* 0x0000001086587819 */ /* 0x000fe200000006ff */
[----:B------:R-:W-:Y:S01]  /*1650*/  FMUL.FTZ R134, R150, R131 ;  /* 0x0000008396867220 */ /* 0x000fe20000410000 */
[----:B------:R-:W-:Y:S01]  /*1660*/  FADD.FTZ R133, -R152, R133 ;  /* 0x0000008598857221 */ /* 0x000fe20000010100 */
[----:B------:R-:W-:Y:S01]  /*1670*/  SHF.L.U32 R92, R90, 0x10, RZ ;  /* 0x000000105a5c7819 */ /* 0x000fe200000006ff */
[----:B------:R-:W-:Y:S01]  /*1680*/  FADD.FTZ R90, R155, R128 ;  /* 0x000000809b5a7221 */ /* 0x000fe20000010000 */
[----:B------:R-:W-:Y:S01]  /*1690*/  FADD.FTZ R65, R65, R93 ;  /* 0x0000005d41417221 */ /* 0x000fe20000010000 */
[-C--:B------:R-:W-:Y:S01]  /*16a0*/  FFMA.FTZ R41, R134, R93.reuse, R41 ;  /* 0x0000005d86297223 */ /* 0x080fe20000010029 */
[----:B------:R-:W-:Y:S01]  /*16b0*/  FMUL.FTZ R131, R4, R93 ;  /* 0x0000005d04837220 */ /* 0x000fe20000410000 */
[----:B------:R-:W-:Y:S01]  /*16c0*/  FFMA.FTZ R93, R103, R128, R154 ;  /* 0x00000080675d7223 */ /* 0x000fe2000001009a */
[-C--:B------:R-:W-:Y:S01]  /*16d0*/  FFMA.FTZ R42, R127, R137.reuse, R42 ;  /* 0x000000897f2a7223 */ /* 0x080fe2000001002a */
[----:B------:R-:W-:Y:S01]  /*16e0*/  FMUL.FTZ R130, R16, R137 ;  /* 0x0000008910827220 */ /* 0x000fe20000410000 */
[----:B------:R-:W-:Y:S01]  /*16f0*/  FMUL.FTZ R136, R150, R133 ;  /* 0x0000008596887220 */ /* 0x000fe20000410000 */
[----:B------:R-:W-:Y:S01]  /*1700*/  FADD.FTZ R137, R90, R131 ;  /* 0x000000835a897221 */ /* 0x000fe20000010000 */
[----:B------:R-:W-:Y:S01]  /*1710*/  FFMA.FTZ R90, R134, R131, R93 ;  /* 0x00000083865a7223 */ /* 0x000fe2000001005d */
[C---:B------:R-:W-:Y:S01]  /*1720*/  PRMT R132, R94.reuse, 0x7632, R132 ;  /* 0x000076325e847816 */ /* 0x040fe20000000084 */
[----:B------:R-:W-:Y:S01]  /*1730*/  FADD.FTZ R67, R67, R92 ;  /* 0x0000005c43437221 */ /* 0x000fe20000010000 */
[----:B------:R-:W-:Y:S01]  /*1740*/  SHF.L.U32 R94, R94, 0x10, RZ ;  /* 0x000000105e5e7819 */ /* 0x000fe200000006ff */
[-C--:B------:R-:W-:Y:S01]  /*1750*/  FFMA.FTZ R43, R136, R92.reuse, R43 ;  /* 0x0000005c882b7223 */ /* 0x080fe2000001002b */
[----:B------:R-:W-:Y:S01]  /*1760*/  FMUL.FTZ R133, R3, R92 ;  /* 0x0000005c03857220 */ /* 0x000fe20000410000 */
[----:B------:R-:W-:Y:S01]  /*1770*/  FADD.FTZ R92, R137, R130 ;  /* 0x00000082895c7221 */ /* 0x000fe20000010000 */
[----:B------:R-:W-:Y:S01]  /*1780*/  FFMA.FTZ R93, R127, R130, R90 ;  /* 0x000000827f5d7223 */ /* 0x000fe2000001005a */
[----:B------:R-:W-:Y:S01]  /*1790*/  FMUL.FTZ R129, R150, R139 ;  /* 0x0000008b96817220 */ /* 0x000fe20000410000 */
[----:B------:R-:W-:Y:S01]  /*17a0*/  SHF.L.U32 R139, R132, 0x10, RZ ;  /* 0x00000010848b7819 */ /* 0x000fe200000006ff */
[----:B------:R-:W-:Y:S01]  /*17b0*/  FMUL.FTZ R138, R150, R91 ;  /* 0x0000005b968a7220 */ /* 0x000fe20000410000 */
[----:B------:R-:W-:Y:S01]  /*17c0*/  FMUL.FTZ R132, R15, R94 ;  /* 0x0000005e0f847220 */ /* 0x000fe20000410000 */
[----:B------:R-:W-:Y:S01]  /*17d0*/  FADD.FTZ R91, R92, R133 ;  /* 0x000000855c5b7221 */ /* 0x000fe20000010000 */
[----:B------:R-:W-:Y:S01]  /*17e0*/  FFMA.FTZ R90, R136, R133, R93 ;  /* 0x00000085885a7223 */ /* 0x000fe2000001005d */
[----:B------:R-:W-:Y:S01]  /*17f0*/  SHF.L.U32 R95, R95, 0x10, RZ ;  /* 0x000000105f5f7819 */ /* 0x000fe200000006ff */
[----:B------:R-:W-:Y:S01]  /*1800*/  FADD.FTZ R135, -R152, R135 ;  /* 0x0000008798877221 */ /* 0x000fe20000010100 */
[----:B------:R-:W-:Y:S01]  /*1810*/  FADD.FTZ R92, R91, R132 ;  /* 0x000000845b5c7221 */ /* 0x000fe20000010000 */
[----:B------:R-:W-:Y:S01]  /*1820*/  FMUL.FTZ R137, R2, R139 ;  /* 0x0000008b02897220 */ /* 0x000fe20000410000 */
[----:B------:R-:W-:Y:S01]  /*1830*/  FFMA.FTZ R91, R129, R132, R90 ;  /* 0x00000084815b7223 */ /* 0x000fe2000001005a */
[----:B------:R-:W-:Y:S01]  /*1840*/  FADD.FTZ R89, -R152, R89 ;  /* 0x0000005998597221 */ /* 0x000fe20000010100 */
[----:B------:R-:W-:Y:S01]  /*1850*/  FMUL.FTZ R135, R150, R135 ;  /* 0x0000008796877220 */ /* 0x000fe20000410000 */
[----:B------:R-:W-:Y:S01]  /*1860*/  FMUL.FTZ R140, R14, R95 ;  /* 0x0000005f0e8c7220 */ /* 0x000fe20000410000 */
[----:B------:R-:W-:Y:S01]  /*1870*/  FADD.FTZ R93, R92, R137 ;  /* 0x000000895c5d7221 */ /* 0x000fe20000010000 */
[C---:B------:R-:W-:Y:S01]  /*1880*/  FFMA.FTZ R90, R138.reuse, R137, R91 ;  /* 0x000000898a5a7223 */ /* 0x040fe2000001005b */
[----:B------:R-:W-:Y:S01]  /*1890*/  FADD.FTZ R69, R69, R139 ;  /* 0x0000008b45457221 */ /* 0x000fe20000010000 */
[----:B------:R-:W-:Y:S01]  /*18a0*/  FFMA.FTZ R45, R138, R139, R45 ;  /* 0x0000008b8a2d7223 */ /* 0x000fe2000001002d */
[----:B------:R-:W-:Y:S01]  /*18b0*/  FMUL.FTZ R139, R0, R88 ;  /* 0x00000058008b7220 */ /* 0x000fe20000410000 */
[----:B------:R-:W-:Y:S01]  /*18c0*/  FMUL.FTZ R142, R150, R89 ;  /* 0x00000059968e7220 */ /* 0x000fe20000410000 */
[----:B------:R-:W-:Y:S01]  /*18d0*/  FADD.FTZ R92, R93, R140 ;  /* 0x0000008c5d5c7221 */ /* 0x000fe20000010000 */
[----:B------:R-:W-:Y:S01]  /*18e0*/  FFMA.FTZ R90, R135, R140, R90 ;  /* 0x0000008c875a7223 */ /* 0x000fe2000001005a */
[----:B------:R-:W-:Y:S01]  /*18f0*/  FADD.FTZ R68, R68, R94 ;  /* 0x0000005e44447221 */ /* 0x000fe20000010000 */
[----:B------:R-:W-:Y:S01]  /*1900*/  FFMA.FTZ R44, R129, R94, R44 ;  /* 0x0000005e812c7223 */ /* 0x000fe2000001002c */
[----:B------:R-:W-:Y:S01]  /*1910*/  FADD.FTZ R70, R70, R95 ;  /* 0x0000005f46467221 */ /* 0x000fe20000010000 */
[----:B------:R-:W-:Y:S01]  /*1920*/  FFMA.FTZ R46, R135, R95, R46 ;  /* 0x0000005f872e7223 */ /* 0x000fe2000001002e */
[----:B------:R-:W-:Y:S01]  /*1930*/  FADD.FTZ R71, R71, R88 ;  /* 0x0000005847477221 */ /* 0x000fe20000010000 */
[----:B------:R-:W-:Y:S01]  /*1940*/  FFMA.FTZ R47, R142, R88, R47 ;  /* 0x000000588e2f7223 */ /* 0x000fe2000001002f */
[----:B------:R-:W-:Y:S01]  /*1950*/  FADD.FTZ R155, R92, R139 ;  /* 0x0000008b5c9b7221 */ /* 0x000fe20000010000 */
[----:B------:R-:W-:-:S07]  /*1960*/  FFMA.FTZ R154, R142, R139, R90 ;  /* 0x0000008b8e9a7223 */ /* 0x000fce000001005a */
.L_x_7:
[----:B------:R-:W-:Y:S05]  /*1970*/  BSYNC B1 ;  /* 0x0000000000017941 */ /* 0x000fea0003800000 */
.L_x_6:
[----:B------:R-:W-:Y:S01]  /*1980*/  UMOV UR6, 0xffffffff ;  /* 0xffffffff00067882 */ /* 0x000fe20000000000 */
[----:B-----5:R-:W-:Y:S02]  /*1990*/  @P0 SHF.L.U32 R151, R153, 0x10, RZ ;  /* 0x0000001099970819 */ /* 0x020fe400000006ff */
[----:B------:R-:W-:Y:S05]  /*19a0*/  BRA.DIV UR6, `(.L_x_8) ;  /* 0x0000001e069c7947 */ /* 0x000fea000b800000 */
[----:B------:R-:W0:Y:S04]  /*19b0*/  SHFL.BFLY PT, R88, R155, 0x1, 0x1f ;  /* 0x0c201f009b587f89 */ /* 0x000e2800000e0000 */
[----:B------:R-:W1:Y:S01]  /*19c0*/  SHFL.BFLY PT, R89, R154, 0x1, 0x1f ;  /* 0x0c201f009a597f89 */ /* 0x000e6200000e0000 */
[----:B0-----:R-:W-:Y:S01]  /*19d0*/  FADD.FTZ R88, R88, R155 ;  /* 0x0000009b58587221 */ /* 0x001fe20000010000 */
[----:B-1----:R-:W-:-:S04]  /*19e0*/  FADD.FTZ R89, R89, R154 ;  /* 0x0000009a59597221 */ /* 0x002fc80000010000 */
        /* <DEDUP_REMOVED lines=12> */
[----:B------:R0:W1:Y:S04]  /*1ab0*/  SHFL.BFLY PT, R88, R95, 0x10, 0x1f ;  /* 0x0e001f005f587f89 */ /* 0x00006800000e0000 */
[----:B------:R0:W2:Y:S02]  /*1ac0*/  SHFL.BFLY PT, R89, R94, 0x10, 0x1f ;  /* 0x0e001f005e597f89 */ /* 0x0000a400000e0000 */
.L_x_27:
[----:B-1----:R-:W-:Y:S01]  /*1ad0*/  FADD.FTZ R88, R95, R88 ;  /* 0x000000585f587221 */ /* 0x002fe20000010000 */
[----:B0-2---:R-:W-:Y:S01]  /*1ae0*/  FADD.FTZ R94, R94, R89 ;  /* 0x000000595e5e7221 */ /* 0x005fe20000010000 */
[----:B------:R-:W-:Y:S02]  /*1af0*/  BSSY B1, `(.L_x_9) ;  /* 0x000005a000017945 */ /* 0x000fe40003800000 */
[----:B------:R-:W-:Y:S01]  /*1b00*/  FMUL.FTZ R88, R88, UR12 ;  /* 0x0000000c58587c20 */ /* 0x000fe20008410000 */
[----:B------:R-:W-:-:S04]  /*1b10*/  FMUL.FTZ R94, R94, UR12 ;  /* 0x0000000c5e5e7c20 */ /* 0x000fc80008410000 */
[----:B------:R-:W-:Y:S01]  /*1b20*/  FSEL R95, R88, RZ, !P5 ;  /* 0x000000ff585f7208 */ /* 0x000fe20006800000 */
[----:B------:R-:W-:Y:S06]  /*1b30*/  @!P2 BRA `(.L_x_10) ;  /* 0x000000040054a947 */ /* 0x000fec0003800000 */
[----:B------:R-:W-:Y:S01]  /*1b40*/  ISETP.NE.U32.AND P1, PT, RZ, UR8, PT ;  /* 0x00000008ff007c0c */ /* 0x000fe2000bf25070 */
[-CC-:B------:R-:W-:Y:S01]  /*1b50*/  FFMA.FTZ R90, R106, R94.reuse, R95.reuse ;  /* 0x0000005e6a5a7223 */ /* 0x180fe2000001005f */
[-CC-:B------:R-:W-:Y:S02]  /*1b60*/  FFMA.FTZ R88, R144, R94.reuse, R95.reuse ;  /* 0x0000005e90587223 */ /* 0x180fe4000001005f */
[----:B------:R-:W-:Y:S01]  /*1b70*/  ISETP.NE.AND.EX P6, PT, RZ, UR9, PT, P1 ;  /* 0x00000009ff007c0c */ /* 0x000fe2000bfc5310 */
[----:B------:R-:W-:Y:S01]  /*1b80*/  FADD.FTZ R91, R109, -R90 ;  /* 0x8000005a6d5b7221 */ /* 0x000fe20000010000 */
[----:B------:R-:W-:Y:S01]  /*1b90*/  FADD.FTZ R89, R141, -R88 ;  /* 0x800000588d597221 */ /* 0x000fe20000010000 */
[----:B------:R-:W-:Y:S02]  /*1ba0*/  ISETP.NE.U32.AND P1, PT, RZ, UR14, PT ;  /* 0x0000000eff007c0c */ /* 0x000fe4000bf25070 */
[C---:B------:R-:W-:Y:S01]  /*1bb0*/  FMUL.FTZ R90, R150.reuse, R91 ;  /* 0x0000005b965a7220 */ /* 0x040fe20000410000 */
[----:B------:R-:W-:Y:S01]  /*1bc0*/  FMUL.FTZ R152, R150, R89 ;  /* 0x0000005996987220 */ /* 0x000fe20000410000 */
[----:B------:R-:W-:Y:S01]  /*1bd0*/  FFMA.FTZ R89, R148, R94, R95 ;  /* 0x0000005e94597223 */ /* 0x000fe2000001005f */
[----:B------:R-:W-:-:S03]  /*1be0*/  ISETP.NE.AND.EX P1, PT, RZ, UR15, PT, P1 ;  /* 0x0000000fff007c0c */ /* 0x000fc6000bf25310 */
[----:B------:R-:W-:Y:S02]  /*1bf0*/  FADD.FTZ R89, R146, -R89 ;  /* 0x8000005992597221 */ /* 0x000fe40000010000 */
[----:B------:R-:W-:Y:S02]  /*1c00*/  @P6 PRMT R88, R73, 0x7632, R88 ;  /* 0x0000763249586816 */ /* 0x000fe40000000058 */
[----:B------:R-:W-:Y:S01]  /*1c10*/  @P6 PRMT R92, R74, 0x7632, R92 ;  /* 0x000076324a5c6816 */ /* 0x000fe2000000005c */
[----:B------:R-:W-:Y:S01]  /*1c20*/  FMUL.FTZ R154, R150, R89 ;  /* 0x00000059969a7220 */ /* 0x000fe20000410000 */
[----:B------:R-:W-:Y:S02]  /*1c30*/  @P6 SHF.L.U32 R91, R88, 0x10, RZ ;  /* 0x00000010585b6819 */ /* 0x000fe400000006ff */
[----:B------:R-:W-:Y:S02]  /*1c40*/  @P6 PRMT R88, R72, 0x7632, R88 ;  /* 0x0000763248586816 */ /* 0x000fe40000000058 */
[----:B------:R-:W-:Y:S01]  /*1c50*/  @P6 SHF.L.U32 R93, R92, 0x10, RZ ;  /* 0x000000105c5d6819 */ /* 0x000fe200000006ff */
[----:B------:R-:W-:Y:S01]  /*1c60*/  @P6 FADD.FTZ R152, R152, R91 ;  /* 0x0000005b98986221 */ /* 0x000fe20000010000 */
[----:B------:R-:W-:Y:S01]  /*1c70*/  @P6 SHF.L.U32 R91, R88, 0x10, RZ ;  /* 0x00000010585b6819 */ /* 0x000fe200000006ff */
[-CC-:B------:R-:W-:Y:S01]  /*1c80*/  FFMA.FTZ R88, R149, R94.reuse, R95.reuse ;  /* 0x0000005e95587223 */ /* 0x180fe2000001005f */
[-C--:B------:R-:W-:Y:S01]  /*1c90*/  FFMA.FTZ R92, R145, R94.reuse, R95 ;  /* 0x0000005e915c7223 */ /* 0x080fe2000001005f */
[----:B------:R-:W-:Y:S01]  /*1ca0*/  @P6 FADD.FTZ R90, R90, R93 ;  /* 0x0000005d5a5a6221 */ /* 0x000fe20000010000 */
[----:B------:R-:W-:Y:S01]  /*1cb0*/  FFMA.FTZ R93, R107, R94, R95 ;  /* 0x0000005e6b5d7223 */ /* 0x000fe2000001005f */
[----:B------:R-:W-:Y:S01]  /*1cc0*/  FADD.FTZ R89, R147, -R88 ;  /* 0x8000005893597221 */ /* 0x000fe20000010000 */
[----:B------:R-:W-:Y:S01]  /*1cd0*/  @P6 FADD.FTZ R154, R154, R91 ;  /* 0x0000005b9a9a6221 */ /* 0x000fe20000010000 */
[----:B------:R-:W-:Y:S01]  /*1ce0*/  FADD.FTZ R91, R143, -R92 ;  /* 0x8000005c8f5b7221 */ /* 0x000fe20000010000 */
[----:B------:R-:W-:Y:S01]  /*1cf0*/  FADD.FTZ R93, R104, -R93 ;  /* 0x8000005d685d7221 */ /* 0x000fe20000010000 */
[----:B------:R-:W-:Y:S01]  /*1d00*/  FMUL.FTZ R160, R150, R89 ;  /* 0x0000005996a07220 */ /* 0x000fe20000410000 */
[----:B------:R-:W-:Y:S01]  /*1d10*/  @P6 SHF.L.U32 R89, R72, 0x10, RZ ;  /* 0x0000001048596819 */ /* 0x000fe200000006ff */
[----:B------:R-:W-:Y:S01]  /*1d20*/  FMUL.FTZ R158, R150, R91 ;  /* 0x0000005b969e7220 */ /* 0x000fe20000410000 */
[----:B------:R-:W-:-:S02]  /*1d30*/  @P6 IMAD.U32 R91, R73, 0x10000, RZ ;  /* 0x00010000495b6824 */ /* 0x000fc400078e00ff */
[----:B------:R-:W-:Y:S01]  /*1d40*/  FMUL.FTZ R156, R150, R93 ;  /* 0x0000005d969c7220 */ /* 0x000fe20000410000 */
[----:B------:R-:W-:Y:S01]  /*1d50*/  @P6 SHF.L.U32 R93, R74, 0x10, RZ ;  /* 0x000000104a5d6819 */ /* 0x000fe200000006ff */
[----:B------:R-:W-:Y:S01]  /*1d60*/  @P6 FADD.FTZ R160, R160, R89 ;  /* 0x00000059a0a06221 */ /* 0x000fe20000010000 */
[-C--:B------:R-:W-:Y:S01]  /*1d70*/  FFMA.FTZ R89, R105, R94.reuse, R95 ;  /* 0x0000005e69597223 */ /* 0x080fe2000001005f */
[----:B------:R-:W-:Y:S01]  /*1d80*/  @P6 FADD.FTZ R158, R158, R91 ;  /* 0x0000005b9e9e6221 */ /* 0x000fe20000010000 */
[----:B------:R-:W-:Y:S01]  /*1d90*/  FFMA.FTZ R91, R110, R94, R95 ;  /* 0x0000005e6e5b7223 */ /* 0x000fe2000001005f */
[C---:B------:R-:W-:Y:S01]  /*1da0*/  @P6 PRMT R88, R75.reuse, 0x7632, R88 ;  /* 0x000076324b586816 */ /* 0x040fe20000000058 */
[----:B------:R-:W-:Y:S01]  /*1db0*/  FADD.FTZ R89, R102, -R89 ;  /* 0x8000005966597221 */ /* 0x000fe20000010000 */
[----:B------:R-:W-:Y:S01]  /*1dc0*/  @P6 FADD.FTZ R156, R156, R93 ;  /* 0x0000005d9c9c6221 */ /* 0x000fe20000010000 */
[----:B------:R-:W-:Y:S01]  /*1dd0*/  FADD.FTZ R91, R108, -R91 ;  /* 0x8000005b6c5b7221 */ /* 0x000fe20000010000 */
[----:B------:R-:W-:Y:S01]  /*1de0*/  @P6 SHF.L.U32 R93, R88, 0x10, RZ ;  /* 0x00000010585d6819 */ /* 0x000fe200000006ff */
[C---:B------:R-:W-:Y:S01]  /*1df0*/  FMUL.FTZ R164, R150.reuse, R89 ;  /* 0x0000005996a47220 */ /* 0x040fe20000410000 */
[----:B------:R-:W-:Y:S01]  /*1e00*/  @P6 SHF.L.U32 R89, R75, 0x10, RZ ;  /* 0x000000104b596819 */ /* 0x000fe200000006ff */
[----:B------:R-:W-:-:S04]  /*1e10*/  FMUL.FTZ R162, R150, R91 ;  /* 0x0000005b96a27220 */ /* 0x000fc80000410000 */
[----:B------:R-:W-:Y:S01]  /*1e20*/  @P6 FADD.FTZ R164, R164, R89 ;  /* 0x00000059a4a46221 */ /* 0x000fe20000010000 */
[----:B------:R-:W-:Y:S01]  /*1e30*/  @P6 FADD.FTZ R162, R162, R93 ;  /* 0x0000005da2a26221 */ /* 0x000fe20000010000 */
[----:B------:R-:W-:Y:S01]  /*1e40*/  ISETP.NE.U32.AND P6, PT, RZ, UR14, PT ;  /* 0x0000000eff007c0c */ /* 0x000fe2000bfc5070 */
[----:B------:R-:W0:Y:S03]  /*1e50*/  @P1 LDC.64 R88, c[0x0][0x308] ;  /* 0x0000c200ff581b82 */ /* 0x000e260000000a00 */
[----:B------:R-:W-:-:S13]  /*1e60*/  ISETP.NE.AND.EX P6, PT, RZ, UR15, PT, P6 ;  /* 0x0000000fff007c0c */ /* 0x000fda000bfc5360 */
[----:B------:R-:W-:Y:S01]  /*1e70*/  @P6 F2FP.BF16.F32.PACK_AB R92, RZ, R158 ;  /* 0x0000009eff5c623e */ /* 0x000fe200000010ff */
[-C--:B------:R-:W-:Y:S01]  /*1e80*/  FMUL.FTZ R158, R158, R151.reuse ;  /* 0x000000979e9e7220 */ /* 0x080fe20000410000 */
[----:B------:R-:W-:Y:S01]  /*1e90*/  @P6 F2FP.BF16.F32.PACK_AB R155, RZ, R164 ;  /* 0x000000a4ff9b623e */ /* 0x000fe200000010ff */
[----:B------:R-:W-:Y:S01]  /*1ea0*/  FMUL.FTZ R164, R164, R151 ;  /* 0x00000097a4a47220 */ /* 0x000fe20000410000 */
[----:B------:R-:W-:Y:S02]  /*1eb0*/  @P6 PRMT R37, R92, 0x7610, R37 ;  /* 0x000076105c256816 */ /* 0x000fe40000000025 */
[----:B------:R-:W-:Y:S02]  /*1ec0*/  @P6 F2FP.BF16.F32.PACK_AB R93, RZ, R152 ;  /* 0x00000098ff5d623e */ /* 0x000fe400000010ff */
[----:B------:R-:W-:Y:S01]  /*1ed0*/  @P6 F2FP.BF16.F32.PACK_AB R92, RZ, R162 ;  /* 0x000000a2ff5c623e */ /* 0x000fe200000010ff */
[----:B0-----:R-:W-:Y:S01]  /*1ee0*/  @P1 IMAD.WIDE.U32 R88, R101, 0x10, R88 ;  /* 0x0000001065581825 */ /* 0x001fe200078e0058 */
[----:B------:R-:W-:-:S03]  /*1ef0*/  @P6 PRMT R39, R155, 0x7610, R39 ;  /* 0x000076109b276816 */ /* 0x000fc60000000027 */
[-C--:B------:R-:W-:Y:S01]  /*1f00*/  FMUL.FTZ R155, R162, R151.reuse ;  /* 0x00000097a29b7220 */ /* 0x080fe20000410000 */
[----:B------:R-:W-:Y:S01]  /*1f10*/  @P6 F2FP.BF16.F32.PACK_AB R91, RZ, R156 ;  /* 0x0000009cff5b623e */ /* 0x000fe200000010ff */
[-C--:B------:R-:W-:Y:S01]  /*1f20*/  FMUL.FTZ R156, R156, R151.reuse ;  /* 0x000000979c9c7220 */ /* 0x080fe20000410000 */
[----:B------:R-:W-:Y:S02]  /*1f30*/  @P6 PRMT R37, R37, 0x5410, R93 ;  /* 0x0000541025256816 */ /* 0x000fe4000000005d */
[----:B------:R-:W-:Y:S02]  /*1f40*/  @P6 PRMT R39, R39, 0x5410, R92 ;  /* 0x0000541027276816 */ /* 0x000fe4000000005c */
[----:B------:R-:W0:Y:S01]  /*1f50*/  LDC.64 R92, c[0x0][0x2f8] ;  /* 0x0000be00ff5c7b82 */ /* 0x000e220000000a00 */
[----:B------:R-:W-:Y:S02]  /*1f60*/  @P6 PRMT R38, R91, 0x7610, R38 ;  /* 0x000076105b266816 */ /* 0x000fe40000000026 */
[----:B------:R-:W-:Y:S01]  /*1f70*/  @P6 F2FP.BF16.F32.PACK_AB R91, RZ, R160 ;  /* 0x000000a0ff5b623e */ /* 0x000fe200000010ff */
[----:B------:R-:W-:Y:S01]  /*1f80*/  FMUL.FTZ R160, R160, R151 ;  /* 0x00000097a0a07220 */ /* 0x000fe20000410000 */
[----:B------:R-:W-:-:S02]  /*1f90*/  @P6 F2FP.BF16.F32.PACK_AB R153, RZ, R90 ;  /* 0x0000005aff99623e */ /* 0x000fc400000010ff */
[----:B------:R-:W-:Y:S02]  /*1fa0*/  @P6 PRMT R36, R91, 0x7610, R36 ;  /* 0x000076105b246816 */ /* 0x000fe40000000024 */
[----:B------:R-:W-:Y:S02]  /*1fb0*/  @P6 F2FP.BF16.F32.PACK_AB R91, RZ, R154 ;  /* 0x0000009aff5b623e */ /* 0x000fe400000010ff */
[----:B------:R-:W-:Y:S01]  /*1fc0*/  @P6 PRMT R38, R38, 0x5410, R153 ;  /* 0x0000541026266816 */ /* 0x000fe20000000099 */
[-C--:B------:R-:W-:Y:S01]  /*1fd0*/  FMUL.FTZ R153, R152, R151.reuse ;  /* 0x0000009798997220 */ /* 0x080fe20000410000 */
[----:B------:R-:W-:Y:S01]  /*1fe0*/  @P6 PRMT R36, R36, 0x5410, R91 ;  /* 0x0000541024246816 */ /* 0x000fe2000000005b */
[----:B------:R-:W-:-:S04]  /*1ff0*/  FMUL.FTZ R91, R90, R151 ;  /* 0x000000975a5b7220 */ /* 0x000fc80000410000 */
[----:B------:R1:W-:Y:S01]  /*2000*/  @P1 STG.E.128 desc[UR4][R88.64], R36 ;  /* 0x0000002458001986 */ /* 0x0003e2000c101d04 */
[----:B------:R-:W-:Y:S01]  /*2010*/  F2FP.BF16.F32.PACK_AB R90, R91, R156 ;  /* 0x0000009c5b5a723e */ /* 0x000fe200000010ff */
[----:B------:R-:W-:Y:S01]  /*2020*/  FMUL.FTZ R91, R154, R151 ;  /* 0x000000979a5b7220 */ /* 0x000fe20000410000 */
[C---:B0-----:R-:W-:Y:S01]  /*2030*/  IMAD.WIDE.U32 R92, R101.reuse, 0x10, R92 ;  /* 0x00000010655c7825 */ /* 0x041fe200078e005c */
[----:B------:R-:W-:-:S03]  /*2040*/  IADD3 R101, R101, 0x20, RZ ;  /* 0x0000002065657810 */ /* 0x000fc60007ffe0ff */
[----:B-1----:R-:W-:Y:S02]  /*2050*/  F2FP.BF16.F32.PACK_AB R88, R91, R160 ;  /* 0x000000a05b58723e */ /* 0x002fe400000010ff */
[----:B------:R-:W-:Y:S02]  /*2060*/  F2FP.BF16.F32.PACK_AB R89, R153, R158 ;  /* 0x0000009e9959723e */ /* 0x000fe400000010ff */
[----:B------:R-:W-:-:S05]  /*2070*/  F2FP.BF16.F32.PACK_AB R91, R155, R164 ;  /* 0x000000a49b5b723e */ /* 0x000fca00000010ff */
[----:B------:R0:W-:Y:S02]  /*2080*/  STG.E.128 desc[UR4][R92.64], R88 ;  /* 0x000000585c007986 */ /* 0x0001e4000c101d04 */
.L_x_10:
[----:B------:R-:W-:Y:S05]  /*2090*/  BSYNC B1 ;  /* 0x0000000000017941 */ /* 0x000fea0003800000 */
.L_x_9:
[----:B------:R-:W-:Y:S04]  /*20a0*/  BSSY B1, `(.L_x_11) ;  /* 0x0000057000017945 */ /* 0x000fe80003800000 */
[----:B------:R-:W-:Y:S05]  /*20b0*/  @!P3 BRA `(.L_x_12) ;  /* 0x000000040054b947 */ /* 0x000fea0003800000 */
[----:B------:R-:W-:Y:S01]  /*20c0*/  ISETP.NE.U32.AND P1, PT, RZ, UR8, PT ;  /* 0x00000008ff007c0c */ /* 0x000fe2000bf25070 */
[-CC-:B0-----:R-:W-:Y:S01]  /*20d0*/  FFMA.FTZ R90, R124, R94.reuse, R95.reuse ;  /* 0x0000005e7c5a7223 */ /* 0x181fe2000001005f */
[----:B------:R-:W-:Y:S01]  /*20e0*/  FFMA.FTZ R88, R122, R94, R95 ;  /* 0x0000005e7a587223 */ /* 0x000fe2000001005f */
[----:B------:R-:W-:Y:S02]  /*20f0*/  ISETP.NE.U32.AND P6, PT, RZ, UR14, PT ;  /* 0x0000000eff007c0c */ /* 0x000fe4000bfc5070 */
[----:B------:R-:W-:Y:S01]  /*2100*/  ISETP.NE.AND.EX P1, PT, RZ, UR9, PT, P1 ;  /* 0x00000009ff007c0c */ /* 0x000fe2000bf25310 */
[----:B------:R-:W-:Y:S01]  /*2110*/  FADD.FTZ R91, R123, -R90 ;  /* 0x8000005a7b5b7221 */ /* 0x000fe20000010000 */
[----:B------:R-:W-:-:S03]  /*2120*/  FADD.FTZ R89, R121, -R88 ;  /* 0x8000005879597221 */ /* 0x000fc60000010000 */
[C---:B------:R-:W-:Y:S01]  /*2130*/  FMUL.FTZ R90, R150.reuse, R91 ;  /* 0x0000005b965a7220 */ /* 0x040fe20000410000 */
[----:B------:R-:W-:-:S07]  /*2140*/  FMUL.FTZ R152, R150, R89 ;  /* 0x0000005996987220 */ /* 0x000fce0000410000 */
[----:B------:R-:W-:Y:S02]  /*2150*/  @P1 PRMT R88, R25, 0x7632, R88 ;  /* 0x0000763219581816 */ /* 0x000fe40000000058 */
[----:B------:R-:W-:Y:S02]  /*2160*/  @P1 PRMT R92, R26, 0x7632, R92 ;  /* 0x000076321a5c1816 */ /* 0x000fe4000000005c */
[----:B------:R-:W-:Y:S01]  /*2170*/  @P1 SHF.L.U32 R91, R88, 0x10, RZ ;  /* 0x00000010585b1819 */ /* 0x000fe200000006ff */
[-C--:B------:R-:W-:Y:S01]  /*2180*/  FFMA.FTZ R88, R120, R94.reuse, R95 ;  /* 0x0000005e78587223 */ /* 0x080fe2000001005f */
[----:B------:R-:W-:Y:S02]  /*2190*/  @P1 SHF.L.U32 R93, R92, 0x10, RZ ;  /* 0x000000105c5d1819 */ /* 0x000fe400000006ff */
[----:B------:R-:W-:Y:S01]  /*21a0*/  @P1 PRMT R92, R27, 0x7632, R92 ;  /* 0x000076321b5c1816 */ /* 0x000fe2000000005c */
[--C-:B------:R-:W-:Y:S01]  /*21b0*/  @P1 FADD.FTZ R152, R152, R91.reuse ;  /* 0x0000005b98981221 */ /* 0x100fe20000010000 */
[----:B------:R-:W-:Y:S01]  /*21c0*/  FADD.FTZ R89, R119, -R88 ;  /* 0x8000005877597221 */ /* 0x000fe20000010000 */
[----:B------:R-:W-:Y:S01]  /*21d0*/  @P1 PRMT R91, R24, 0x7632, R91 ;  /* 0x00007632185b1816 */ /* 0x000fe2000000005b */
[----:B------:R-:W-:Y:S01]  /*21e0*/  @P1 FADD.FTZ R90, R90, R93 ;  /* 0x0000005d5a5a1221 */ /* 0x000fe20000010000 */
[-CC-:B------:R-:W-:Y:S01]  /*21f0*/  FFMA.FTZ R93, R115, R94.reuse, R95.reuse ;  /* 0x0000005e735d7223 */ /* 0x180fe2000001005f */
[----:B------:R-:W-:Y:S01]  /*2200*/  FMUL.FTZ R154, R150, R89 ;  /* 0x00000059969a7220 */ /* 0x000fe20000410000 */
[----:B------:R-:W-:Y:S01]  /*2210*/  @P1 SHF.L.U32 R91, R91, 0x10, RZ ;  /* 0x000000105b5b1819 */ /* 0x000fe200000006ff */
[-C--:B------:R-:W-:Y:S01]  /*2220*/  FFMA.FTZ R89, R111, R94.reuse, R95 ;  /* 0x0000005e6f597223 */ /* 0x080fe2000001005f */
[----:B------:R-:W-:Y:S01]  /*2230*/  FADD.FTZ R93, R116, -R93 ;  /* 0x8000005d745d7221 */ /* 0x000fe20000010000 */
[----:B------:R-:W-:-:S02]  /*2240*/  FFMA.FTZ R88, R126, R94, R95 ;  /* 0x0000005e7e587223 */ /* 0x000fc4000001005f */
[----:B------:R-:W-:Y:S01]  /*2250*/  FADD.FTZ R89, R112, -R89 ;  /* 0x8000005970597221 */ /* 0x000fe20000010000 */
[----:B------:R-:W-:Y:S01]  /*2260*/  @P1 FADD.FTZ R154, R154, R91 ;  /* 0x0000005b9a9a1221 */ /* 0x000fe20000010000 */
[----:B------:R-:W-:Y:S01]  /*2270*/  FFMA.FTZ R91, R113, R94, R95 ;  /* 0x0000005e715b7223 */ /* 0x000fe2000001005f */
[C---:B------:R-:W-:Y:S01]  /*2280*/  FMUL.FTZ R156, R150.reuse, R93 ;  /* 0x0000005d969c7220 */ /* 0x040fe20000410000 */
[----:B------:R-:W-:Y:S01]  /*2290*/  FMUL.FTZ R160, R150, R89 ;  /* 0x0000005996a07220 */ /* 0x000fe20000410000 */
[----:B------:R-:W-:Y:S01]  /*22a0*/  @P1 SHF.L.U32 R89, R24, 0x10, RZ ;  /* 0x0000001018591819 */ /* 0x000fe200000006ff */
[----:B------:R-:W-:Y:S01]  /*22b0*/  FADD.FTZ R91, R114, -R91 ;  /* 0x8000005b725b7221 */ /* 0x000fe20000010000 */
[----:B------:R-:W-:-:S03]  /*22c0*/  @P1 SHF.L.U32 R93, R26, 0x10, RZ ;  /* 0x000000101a5d1819 */ /* 0x000fc600000006ff */
[----:B------:R-:W-:Y:S01]  /*22d0*/  FMUL.FTZ R158, R150, R91 ;  /* 0x0000005b969e7220 */ /* 0x000fe20000410000 */
[----:B------:R-:W-:Y:S01]  /*22e0*/  @P1 FADD.FTZ R160, R160, R89 ;  /* 0x00000059a0a01221 */ /* 0x000fe20000010000 */
[----:B------:R-:W-:Y:S01]  /*22f0*/  @P1 SHF.L.U32 R91, R25, 0x10, RZ ;  /* 0x00000010195b1819 */ /* 0x000fe200000006ff */
[----:B------:R-:W-:Y:S01]  /*2300*/  FFMA.FTZ R89, R117, R94, R95 ;  /* 0x0000005e75597223 */ /* 0x000fe2000001005f */
[----:B------:R-:W-:Y:S01]  /*2310*/  @P1 FADD.FTZ R156, R156, R93 ;  /* 0x0000005d9c9c1221 */ /* 0x000fe20000010000 */
[----:B------:R-:W-:Y:S02]  /*2320*/  @P1 SHF.L.U32 R93, R92, 0x10, RZ ;  /* 0x000000105c5d1819 */ /* 0x000fe400000006ff */
[----:B------:R-:W-:Y:S01]  /*2330*/  FADD.FTZ R89, R118, -R89 ;  /* 0x8000005976597221 */ /* 0x000fe20000010000 */
[----:B------:R-:W-:Y:S01]  /*2340*/  @P1 FADD.FTZ R158, R158, R91 ;  /* 0x0000005b9e9e1221 */ /* 0x000fe20000010000 */
[----:B------:R-:W-:Y:S02]  /*2350*/  FADD.FTZ R91, R125, -R88 ;  /* 0x800000587d5b7221 */ /* 0x000fe40000010000 */
[C---:B------:R-:W-:Y:S01]  /*2360*/  FMUL.FTZ R164, R150.reuse, R89 ;  /* 0x0000005996a47220 */ /* 0x040fe20000410000 */
[----:B------:R-:W-:Y:S01]  /*2370*/  @P1 SHF.L.U32 R89, R27, 0x10, RZ ;  /* 0x000000101b591819 */ /* 0x000fe200000006ff */
[----:B------:R-:W-:-:S04]  /*2380*/  FMUL.FTZ R162, R150, R91 ;  /* 0x0000005b96a27220 */ /* 0x000fc80000410000 */
[----:B------:R-:W-:Y:S01]  /*2390*/  @P1 FADD.FTZ R164, R164, R89 ;  /* 0x00000059a4a41221 */ /* 0x000fe20000010000 */
[----:B------:R-:W-:Y:S01]  /*23a0*/  @P1 FADD.FTZ R162, R162, R93 ;  /* 0x0000005da2a21221 */ /* 0x000fe20000010000 */
[----:B------:R-:W-:Y:S02]  /*23b0*/  ISETP.NE.AND.EX P1, PT, RZ, UR15, PT, P6 ;  /* 0x0000000fff007c0c */ /* 0x000fe4000bf25360 */
[----:B------:R-:W-:-:S04]  /*23c0*/  ISETP.NE.U32.AND P6, PT, RZ, UR14, PT ;  /* 0x0000000eff007c0c */ /* 0x000fc8000bfc5070 */
[----:B------:R-:W-:-:S07]  /*23d0*/  ISETP.NE.AND.EX P6, PT, RZ, UR15, PT, P6 ;  /* 0x0000000fff007c0c */ /* 0x000fce000bfc5360 */
[----:B------:R-:W0:Y:S06]  /*23e0*/  @P1 LDC.64 R88, c[0x0][0x308] ;  /* 0x0000c200ff581b82 */ /* 0x000e2c0000000a00 */
[----:B------:R-:W-:Y:S01]  /*23f0*/  @P6 F2FP.BF16.F32.PACK_AB R92, RZ, R158 ;  /* 0x0000009eff5c623e */ /* 0x000fe200000010ff */
[-C--:B------:R-:W-:Y:S01]  /*2400*/  FMUL.FTZ R158, R158, R151.reuse ;  /* 0x000000979e9e7220 */ /* 0x080fe20000410000 */
[----:B------:R-:W-:Y:S01]  /*2410*/  @P6 F2FP.BF16.F32.PACK_AB R155, RZ, R164 ;  /* 0x000000a4ff9b623e */ /* 0x000fe200000010ff */
[----:B------:R-:W-:Y:S01]  /*2420*/  FMUL.FTZ R164, R164, R151 ;  /* 0x00000097a4a47220 */ /* 0x000fe20000410000 */
[----:B------:R-:W-:-:S02]  /*2430*/  @P6 PRMT R37, R92, 0x7610, R37 ;  /* 0x000076105c256816 */ /* 0x000fc40000000025 */
[----:B------:R-:W-:Y:S02]  /*2440*/  @P6 F2FP.BF16.F32.PACK_AB R93, RZ, R152 ;  /* 0x00000098ff5d623e */ /* 0x000fe400000010ff */
[----:B------:R-:W-:Y:S02]  /*2450*/  @P6 F2FP.BF16.F32.PACK_AB R92, RZ, R162 ;  /* 0x000000a2ff5c623e */ /* 0x000fe400000010ff */
[----:B------:R-:W-:Y:S01]  /*2460*/  @P6 PRMT R39, R155, 0x7610, R39 ;  /* 0x000076109b276816 */ /* 0x000fe20000000027 */
[-C--:B------:R-:W-:Y:S01]  /*2470*/  FMUL.FTZ R155, R162, R151.reuse ;  /* 0x00000097a29b7220 */ /* 0x080fe20000410000 */
[----:B------:R-:W-:Y:S01]  /*2480*/  @P6 F2FP.BF16.F32.PACK_AB R91, RZ, R156 ;  /* 0x0000009cff5b623e */ /* 0x000fe200000010ff */
[----:B------:R-:W-:Y:S01]  /*2490*/  FMUL.FTZ R156, R156, R151 ;  /* 0x000000979c9c7220 */ /* 0x000fe20000410000 */
[----:B------:R-:W-:Y:S02]  /*24a0*/  @P6 PRMT R37, R37, 0x5410, R93 ;  /* 0x0000541025256816 */ /* 0x000fe4000000005d */
[----:B------:R-:W-:-:S02]  /*24b0*/  @P6 PRMT R39, R39, 0x5410, R92 ;  /* 0x0000541027276816 */ /* 0x000fc4000000005c */
[----:B------:R-:W1:Y:S01]  /*24c0*/  LDC.64 R92, c[0x0][0x2f8] ;  /* 0x0000be00ff5c7b82 */ /* 0x000e620000000a00 */
[----:B------:R-:W-:Y:S01]  /*24d0*/  @P6 PRMT R38, R91, 0x7610, R38 ;  /* 0x000076105b266816 */ /* 0x000fe20000000026 */
[----:B0-----:R-:W-:Y:S01]  /*24e0*/  @P1 IMAD.WIDE.U32 R88, R101, 0x10, R88 ;  /* 0x0000001065581825 */ /* 0x001fe200078e0058 */
[----:B------:R-:W-:-:S03]  /*24f0*/  @P6 F2FP.BF16.F32.PACK_AB R91, RZ, R160 ;  /* 0x000000a0ff5b623e */ /* 0x000fc600000010ff */
[-C--:B------:R-:W-:Y:S01]  /*2500*/  FMUL.FTZ R160, R160, R151.reuse ;  /* 0x00000097a0a07220 */ /* 0x080fe20000410000 */
[----:B------:R-:W-:Y:S02]  /*2510*/  @P6 F2FP.BF16.F32.PACK_AB R153, RZ, R90 ;  /* 0x0000005aff99623e */ /* 0x000fe400000010ff */
        /* <DEDUP_REMOVED lines=9> */
[C---:B-1----:R-:W-:Y:S01]  /*25b0*/  IMAD.WIDE.U32 R92, R101.reuse, 0x10, R92 ;  /* 0x00000010655c7825 */ /* 0x042fe200078e005c */
[----:B------:R-:W-:-:S03]  /*25c0*/  IADD3 R101, R101, 0x20, RZ ;  /* 0x0000002065657810 */ /* 0x000fc60007ffe0ff */
[----:B0-----:R-:W-:Y:S02]  /*25d0*/  F2FP.BF16.F32.PACK_AB R88, R91, R160 ;  /* 0x000000a05b58723e */ /* 0x001fe400000010ff */
[----:B------:R-:W-:Y:S02]  /*25e0*/  F2FP.BF16.F32.PACK_AB R89, R153, R158 ;  /* 0x0000009e9959723e */ /* 0x000fe400000010ff */
[----:B------:R-:W-:-:S05]  /*25f0*/  F2FP.BF16.F32.PACK_AB R91, R155, R164 ;  /* 0x000000a49b5b723e */ /* 0x000fca00000010ff */
[----:B------:R1:W-:Y:S02]  /*2600*/  STG.E.128 desc[UR4][R92.64], R88 ;  /* 0x000000585c007986 */ /* 0x0003e4000c101d04 */
.L_x_12:
[----:B------:R-:W-:Y:S05]  /*2610*/  BSYNC B1 ;  /* 0x0000000000017941 */ /* 0x000fea0003800000 */
.L_x_11:
[----:B------:R-:W-:Y:S04]  /*2620*/  BSSY B1, `(.L_x_13) ;  /* 0x0000056000017945 */ /* 0x000fe80003800000 */
[----:B------:R-:W-:Y:S05]  /*2630*/  @!P4 BRA `(.L_x_14) ;  /* 0x000000040050c947 */ /* 0x000fea0003800000 */
[----:B------:R-:W-:Y:S01]  /*2640*/  ISETP.NE.U32.AND P1, PT, RZ, UR8, PT ;  /* 0x00000008ff007c0c */ /* 0x000fe2000bf25070 */
[-CC-:B01----:R-:W-:Y:S01]  /*2650*/  FFMA.FTZ R89, R103, R94.reuse, R95.reuse ;  /* 0x0000005e67597223 */ /* 0x183fe2000001005f */
[-CC-:B------:R-:W-:Y:S01]  /*2660*/  FFMA.FTZ R88, R134, R94.reuse, R95.reuse ;  /* 0x0000005e86587223 */ /* 0x180fe2000001005f */
[-C--:B------:R-:W-:Y:S01]  /*2670*/  FFMA.FTZ R90, R136, R94.reuse, R95 ;  /* 0x0000005e885a7223 */ /* 0x080fe2000001005f */
[----:B------:R-:W-:Y:S01]  /*2680*/  ISETP.NE.AND.EX P1, PT, RZ, UR9, PT, P1 ;  /* 0x00000009ff007c0c */ /* 0x000fe2000bf25310 */
[----:B------:R-:W-:Y:S01]  /*2690*/  FADD.FTZ R89, R128, -R89 ;  /* 0x8000005980597221 */ /* 0x000fe20000010000 */
[----:B------:R-:W-:Y:S01]  /*26a0*/  FADD.FTZ R91, R131, -R88 ;  /* 0x80000058835b7221 */ /* 0x000fe20000010000 */
[-CC-:B------:R-:W-:Y:S01]  /*26b0*/  FFMA.FTZ R93, R127, R94.reuse, R95.reuse ;  /* 0x0000005e7f5d7223 */ /* 0x180fe2000001005f */
[-CC-:B------:R-:W-:Y:S01]  /*26c0*/  FFMA.FTZ R153, R129, R94.reuse, R95.reuse ;  /* 0x0000005e81997223 */ /* 0x180fe2000001005f */
[----:B------:R-:W-:Y:S01]  /*26d0*/  FMUL.FTZ R88, R150, R89 ;  /* 0x0000005996587220 */ /* 0x000fe20000410000 */
[-CC-:B------:R-:W-:Y:S01]  /*26e0*/  FFMA.FTZ R92, R138, R94.reuse, R95.reuse ;  /* 0x0000005e8a5c7223 */ /* 0x180fe2000001005f */
[-CC-:B------:R-:W-:Y:S01]  /*26f0*/  FFMA.FTZ R157, R135, R94.reuse, R95.reuse ;  /* 0x0000005e879d7223 */ /* 0x180fe2000001005f */
[----:B------:R-:W-:Y:S01]  /*2700*/  FFMA.FTZ R94, R142, R94, R95 ;  /* 0x0000005e8e5e7223 */ /* 0x000fe2000001005f */
[----:B------:R-:W-:Y:S01]  /*2710*/  FADD.FTZ R95, R133, -R90 ;  /* 0x8000005a855f7221 */ /* 0x000fe20000010000 */
[----:B------:R-:W-:Y:S01]  /*2720*/  FMUL.FTZ R90, R150, R91 ;  /* 0x0000005b965a7220 */ /* 0x000fe20000410000 */
[----:B------:R-:W-:Y:S01]  /*2730*/  FADD.FTZ R93, R130, -R93 ;  /* 0x8000005d825d7221 */ /* 0x000fe20000010000 */
[--C-:B------:R-:W-:Y:S01]  /*2740*/  FADD.FTZ R155, R137, -R92.reuse ;  /* 0x8000005c899b7221 */ /* 0x100fe20000010000 */
[----:B------:R-:W-:Y:S01]  /*2750*/  @P1 PRMT R89, R84, 0x7632, R89 ;  /* 0x0000763254591816 */ /* 0x000fe20000000059 */
[C---:B------:R-:W-:Y:S01]  /*2760*/  FMUL.FTZ R158, R150.reuse, R95 ;  /* 0x0000005f969e7220 */ /* 0x040fe20000410000 */
[----:B------:R-:W-:Y:S01]  /*2770*/  @P1 PRMT R91, R85, 0x7632, R91 ;  /* 0x00007632555b1816 */ /* 0x000fe2000000005b */
[----:B------:R-:W-:Y:S01]  /*2780*/  FMUL.FTZ R152, R150, R93 ;  /* 0x0000005d96987220 */ /* 0x000fe20000410000 */
[----:B------:R-:W-:Y:S01]  /*2790*/  @P1 SHF.L.U32 R89, R89, 0x10, RZ ;  /* 0x0000001059591819 */ /* 0x000fe200000006ff */
[----:B------:R-:W-:Y:S01]  /*27a0*/  FADD.FTZ R153, R132, -R153 ;  /* 0x8000009984997221 */ /* 0x000fe20000010000 */
[----:B------:R-:W-:Y:S01]  /*27b0*/  @P1 PRMT R92, R86, 0x7632, R92 ;  /* 0x00007632565c1816 */ /* 0x000fe2000000005c */
[----:B------:R-:W-:-:S02]  /*27c0*/  @P1 IMAD.U32 R91, R91, 0x10000, RZ ;  /* 0x000100005b5b1824 */ /* 0x000fc400078e00ff */
[----:B------:R-:W-:Y:S01]  /*27d0*/  FMUL.FTZ R154, R150, R155 ;  /* 0x0000009b969a7220 */ /* 0x000fe20000410000 */
[----:B------:R-:W-:Y:S01]  /*27e0*/  @P1 FADD.FTZ R90, R90, R89 ;  /* 0x000000595a5a1221 */ /* 0x000fe20000010000 */
[----:B------:R-:W-:Y:S01]  /*27f0*/  @P1 SHF.L.U32 R89, R85, 0x10, RZ ;  /* 0x0000001055591819 */ /* 0x000fe200000006ff */
[----:B------:R-:W-:Y:S01]  /*2800*/  @P1 FADD.FTZ R158, R158, R91 ;  /* 0x0000005b9e9e1221 */ /* 0x000fe20000010000 */
[----:B------:R-:W-:Y:S01]  /*2810*/  @P1 SHF.L.U32 R93, R92, 0x10, RZ ;  /* 0x000000105c5d1819 */ /* 0x000fe200000006ff */
[----:B------:R-:W-:Y:S01]  /*2820*/  FMUL.FTZ R160, R150, R153 ;  /* 0x0000009996a07220 */ /* 0x000fe20000410000 */
[----:B------:R-:W-:Y:S01]  /*2830*/  @P1 SHF.L.U32 R91, R86, 0x10, RZ ;  /* 0x00000010565b1819 */ /* 0x000fe200000006ff */
[--C-:B------:R-:W-:Y:S01]  /*2840*/  @P1 FADD.FTZ R152, R152, R89.reuse ;  /* 0x0000005998981221 */ /* 0x100fe20000010000 */
[----:B------:R-:W-:Y:S01]  /*2850*/  @P1 PRMT R89, R87, 0x7632, R89 ;  /* 0x0000763257591816 */ /* 0x000fe20000000059 */
[----:B------:R-:W-:Y:S01]  /*2860*/  FADD.FTZ R157, R140, -R157 ;  /* 0x8000009d8c9d7221 */ /* 0x000fe20000010000 */
[----:B------:R-:W-:Y:S01]  /*2870*/  FADD.FTZ R159, R139, -R94 ;  /* 0x8000005e8b9f7221 */ /* 0x000fe20000010000 */
[----:B------:R-:W-:Y:S01]  /*2880*/  @P1 FADD.FTZ R154, R154, R93 ;  /* 0x0000005d9a9a1221 */ /* 0x000fe20000010000 */
[----:B------:R-:W-:Y:S01]  /*2890*/  @P1 FADD.FTZ R160, R160, R91 ;  /* 0x0000005ba0a01221 */ /* 0x000fe20000010000 */
[----:B------:R-:W-:Y:S01]  /*28a0*/  @P1 SHF.L.U32 R93, R89, 0x10, RZ ;  /* 0x00000010595d1819 */ /* 0x000fe200000006ff */
[----:B------:R-:W-:Y:S01]  /*28b0*/  FMUL.FTZ R156, R150, R157 ;  /* 0x0000009d969c7220 */ /* 0x000fe20000410000 */
[----:B------:R-:W-:Y:S01]  /*28c0*/  @P1 SHF.L.U32 R89, R84, 0x10, RZ ;  /* 0x0000001054591819 */ /* 0x000fe200000006ff */
[----:B------:R-:W-:Y:S01]  /*28d0*/  FMUL.FTZ R150, R150, R159 ;  /* 0x0000009f96967220 */ /* 0x000fe20000410000 */
[----:B------:R-:W-:Y:S01]  /*28e0*/  @P1 SHF.L.U32 R91, R87, 0x10, RZ ;  /* 0x00000010575b1819 */ /* 0x000fe200000006ff */
[----:B------:R-:W-:Y:S01]  /*28f0*/  FMUL.FTZ R159, R154, R151 ;  /* 0x000000979a9f7220 */ /* 0x000fe20000410000 */
[----:B------:R-:W-:Y:S01]  /*2900*/  ISETP.NE.U32.AND P6, PT, RZ, UR14, PT ;  /* 0x0000000eff007c0c */ /* 0x000fe2000bfc5070 */
[----:B------:R-:W-:Y:S01]  /*2910*/  @P1 FADD.FTZ R88, R88, R89 ;  /* 0x0000005958581221 */ /* 0x000fe20000010000 */
[----:B------:R-:W-:Y:S01]  /*2920*/  @P1 FADD.FTZ R150, R150, R93 ;  /* 0x0000005d96961221 */ /* 0x000fe20000010000 */
[----:B------:R-:W-:Y:S01]  /*2930*/  @P1 FADD.FTZ R156, R156, R91 ;  /* 0x0000005b9c9c1221 */ /* 0x000fe20000010000 */
[----:B------:R-:W-:-:S02]  /*2940*/  ISETP.NE.AND.EX P6, PT, RZ, UR15, PT, P6 ;  /* 0x0000000fff007c0c */ /* 0x000fc4000bfc5360 */
[----:B------:R-:W-:-:S04]  /*2950*/  ISETP.NE.U32.AND P1, PT, RZ, UR14, PT ;  /* 0x0000000eff007c0c */ /* 0x000fc8000bf25070 */
[----:B------:R-:W-:-:S07]  /*2960*/  ISETP.NE.AND.EX P1, PT, RZ, UR15, PT, P1 ;  /* 0x0000000fff007c0c */ /* 0x000fce000bf25310 */
[----:B------:R-:W-:Y:S01]  /*2970*/  @P6 F2FP.BF16.F32.PACK_AB R92, RZ, R160 ;  /* 0x000000a0ff5c623e */ /* 0x000fe200000010ff */
[-C--:B------:R-:W-:Y:S01]  /*2980*/  FMUL.FTZ R160, R160, R151.reuse ;  /* 0x00000097a0a07220 */ /* 0x080fe20000410000 */
[----:B------:R-:W-:Y:S01]  /*2990*/  @P6 F2FP.BF16.F32.PACK_AB R93, RZ, R156 ;  /* 0x0000009cff5d623e */ /* 0x000fe200000010ff */
[-C--:B------:R-:W-:Y:S01]  /*29a0*/  FMUL.FTZ R156, R156, R151.reuse ;  /* 0x000000979c9c7220 */ /* 0x080fe20000410000 */
[----:B------:R-:W-:Y:S02]  /*29b0*/  @P6 PRMT R38, R92, 0x7610, R38 ;  /* 0x000076105c266816 */ /* 0x000fe40000000026 */
[----:B------:R-:W-:Y:S01]  /*29c0*/  @P6 PRMT R39, R93, 0x7610, R39 ;  /* 0x000076105d276816 */ /* 0x000fe20000000027 */
[----:B------:R-:W0:Y:S01]  /*29d0*/  @P1 LDC.64 R94, c[0x0][0x308] ;  /* 0x0000c200ff5e1b82 */ /* 0x000e220000000a00 */
[----:B------:R-:W-:Y:S02]  /*29e0*/  @P6 F2FP.BF16.F32.PACK_AB R91, RZ, R152 ;  /* 0x00000098ff5b623e */ /* 0x000fe400000010ff */
[----:B------:R-:W-:Y:S01]  /*29f0*/  @P6 F2FP.BF16.F32.PACK_AB R89, RZ, R88 ;  /* 0x00000058ff59623e */ /* 0x000fe200000010ff */
[-C--:B------:R-:W-:Y:S01]  /*2a00*/  FMUL.FTZ R88, R88, R151.reuse ;  /* 0x0000009758587220 */ /* 0x080fe20000410000 */
[----:B------:R-:W-:Y:S01]  /*2a10*/  @P6 PRMT R37, R91, 0x7610, R37 ;  /* 0x000076105b256816 */ /* 0x000fe20000000025 */
[-C--:B------:R-:W-:Y:S01]  /*2a20*/  FMUL.FTZ R91, R90, R151.reuse ;  /* 0x000000975a5b7220 */ /* 0x080fe20000410000 */
[----:B------:R-:W-:Y:S01]  /*2a30*/  @P6 PRMT R36, R89, 0x7610, R36 ;  /* 0x0000761059246816 */ /* 0x000fe20000000024 */
[----:B------:R-:W1:Y:S01]  /*2a40*/  LDC.64 R92, c[0x0][0x2f8] ;  /* 0x0000be00ff5c7b82 */ /* 0x000e620000000a00 */
[----:B------:R-:W-:Y:S01]  /*2a50*/  @P6 F2FP.BF16.F32.PACK_AB R157, RZ, R158 ;  /* 0x0000009eff9d623e */ /* 0x000fe200000010ff */
[-C--:B------:R-:W-:Y:S01]  /*2a60*/  FMUL.FTZ R89, R152, R151.reuse ;  /* 0x0000009798597220 */ /* 0x080fe20000410000 */
[-C--:B------:R-:W-:Y:S01]  /*2a70*/  FMUL.FTZ R158, R158, R151.reuse ;  /* 0x000000979e9e7220 */ /* 0x080fe20000410000 */
[----:B------:R-:W-:Y:S01]  /*2a80*/  FMUL.FTZ R151, R150, R151 ;  /* 0x0000009796977220 */ /* 0x000fe20000410000 */
[----:B------:R-:W-:-:S02]  /*2a90*/  @P6 F2FP.BF16.F32.PACK_AB R153, RZ, R154 ;  /* 0x0000009aff99623e */ /* 0x000fc400000010ff */
[----:B------:R-:W-:Y:S02]  /*2aa0*/  @P6 F2FP.BF16.F32.PACK_AB R155, RZ, R90 ;  /* 0x0000005aff9b623e */ /* 0x000fe400000010ff */
[----:B------:R-:W-:Y:S02]  /*2ab0*/  @P6 F2FP.BF16.F32.PACK_AB R150, RZ, R150 ;  /* 0x00000096ff96623e */ /* 0x000fe400000010ff */
[----:B------:R-:W-:Y:S02]  /*2ac0*/  F2FP.BF16.F32.PACK_AB R88, R91, R88 ;  /* 0x000000585b58723e */ /* 0x000fe400000010ff */
[----:B------:R-:W-:Y:S02]  /*2ad0*/  @P6 PRMT R38, R38, 0x5410, R153 ;  /* 0x0000541026266816 */ /* 0x000fe40000000099 */
[----:B------:R-:W-:Y:S01]  /*2ae0*/  @P6 PRMT R37, R37, 0x5410, R157 ;  /* 0x0000541025256816 */ /* 0x000fe2000000009d */
[----:B0-----:R-:W-:Y:S01]  /*2af0*/  @P1 IMAD.WIDE.U32 R94, R101, 0x10, R94 ;  /* 0x00000010655e1825 */ /* 0x001fe200078e005e */
[----:B------:R-:W-:-:S02]  /*2b00*/  @P6 PRMT R36, R36, 0x5410, R155 ;  /* 0x0000541024246816 */ /* 0x000fc4000000009b */
[----:B------:R-:W-:Y:S02]  /*2b10*/  @P6 PRMT R39, R39, 0x5410, R150 ;  /* 0x0000541027276816 */ /* 0x000fe40000000096 */
[----:B------:R-:W-:Y:S02]  /*2b20*/  F2FP.BF16.F32.PACK_AB R90, R159, R160 ;  /* 0x000000a09f5a723e */ /* 0x000fe400000010ff */
[----:B------:R-:W-:Y:S01]  /*2b30*/  F2FP.BF16.F32.PACK_AB R89, R158, R89 ;  /* 0x000000599e59723e */ /* 0x000fe200000010ff */
[----:B-1----:R-:W-:Y:S01]  /*2b40*/  IMAD.WIDE.U32 R92, R101, 0x10, R92 ;  /* 0x00000010655c7825 */ /* 0x002fe200078e005c */
[----:B------:R-:W-:Y:S01]  /*2b50*/  F2FP.BF16.F32.PACK_AB R91, R151, R156 ;  /* 0x0000009c975b723e */ /* 0x000fe200000010ff */
[----:B------:R2:W-:Y:S04]  /*2b60*/  @P1 STG.E.128 desc[UR4][R94.64], R36 ;  /* 0x000000245e001986 */ /* 0x0005e8000c101d04 */
[----:B------:R2:W-:Y:S02]  /*2b70*/  STG.E.128 desc[UR4][R92.64], R88 ;  /* 0x000000585c007986 */ /* 0x0005e4000c101d04 */
.L_x_14:
[----:B------:R-:W-:Y:S05]  /*2b80*/  BSYNC B1 ;  /* 0x0000000000017941 */ /* 0x000fea0003800000 */
.L_x_13:
[----:B012---:R-:W0:Y:S02]  /*2b90*/  LDC.64 R88, c[0x0][0x210] ;  /* 0x00008400ff587b82 */ /* 0x007e240000000a00 */
[----:B0-----:R-:W-:-:S04]  /*2ba0*/  LEA R13, R88, R13, 0x2 ;  /* 0x0000000d580d7211 */ /* 0x001fc800078e10ff */
[----:B------:R-:W-:-:S13]  /*2bb0*/  ISETP.GE.AND P1, PT, R13, R89, PT ;  /* 0x000000590d00720c */ /* 0x000fda0003f26270 */
[----:B------:R-:W-:Y:S05]  /*2bc0*/  @!P1 BRA `(.L_x_15) ;  /* 0xffffffd800a89947 */ /* 0x000fea000383ffff */
.L_x_1:
[----:B------:R-:W-:Y:S05]  /*2bd0*/  BSYNC B0 ;  /* 0x0000000000007941 */ /* 0x000fea0003800000 */
.L_x_0:
[----:B------:R-:W0:Y:S01]  /*2be0*/  S2R R3, SR_CgaCtaId ;  /* 0x0000000000037919 */ /* 0x000e220000008800 */
[--C-:B------:R-:W-:Y:S01]  /*2bf0*/  SHF.R.U32.HI R2, RZ, 0x5, R98.reuse ;  /* 0x00000005ff027819 */ /* 0x100fe20000011662 */
[----:B------:R-:W-:Y:S05]  /*2c00*/  WARPSYNC.ALL ;  /* 0x0000000000007948 */ /* 0x000fea0003800000 */
[----:B------:R-:W-:Y:S01]  /*2c10*/  MOV R0, 0x400 ;  /* 0x0000040000007802 */ /* 0x000fe20000000f00 */
[----:B------:R-:W-:Y:S01]  /*2c20*/  IMAD R99, R2, 0x60, R99 ;  /* 0x0000006002637824 */ /* 0x000fe200078e0263 */
[----:B------:R-:W1:Y:S01]  /*2c30*/  S2R R37, SR_CTAID.X ;  /* 0x0000000000257919 */ /* 0x000e620000002500 */
[----:B-----5:R-:W-:Y:S01]  /*2c40*/  IADD3 R27, R100, 0x7f, -R98 ;  /* 0x0000007f641b7810 */ /* 0x020fe20007ffe862 */
[----:B------:R-:W-:Y:S01]  /*2c50*/  ULDC.64 UR6, c[0x0][0x2d8] ;  /* 0x0000b60000067ab9 */ /* 0x000fe20000000a00 */
[----:B------:R-:W-:-:S02]  /*2c60*/  ULDC.64 UR16, c[0x0][0x2d0] ;  /* 0x0000b40000107ab9 */ /* 0x000fc40000000a00 */
[C---:B------:R-:W-:Y:S02]  /*2c70*/  LOP3.LUT P5, RZ, R27.reuse, 0xffffff80, RZ, 0xc0, !PT ;  /* 0xffffff801bff7812 */ /* 0x040fe400078ac0ff */
[C---:B------:R-:W-:Y:S02]  /*2c80*/  ISETP.GE.U32.AND P4, PT, R27.reuse, 0x100, PT ;  /* 0x000001001b00780c */ /* 0x040fe40003f86070 */
[C---:B------:R-:W-:Y:S02]  /*2c90*/  ISETP.GE.U32.AND P3, PT, R27.reuse, 0x180, PT ;  /* 0x000001801b00780c */ /* 0x040fe40003f66070 */
[C---:B------:R-:W-:Y:S02]  /*2ca0*/  ISETP.GE.U32.AND P2, PT, R27.reuse, 0x200, PT ;  /* 0x000002001b00780c */ /* 0x040fe40003f46070 */
[C---:B------:R-:W-:Y:S02]  /*2cb0*/  ISETP.GE.U32.AND P1, PT, R27.reuse, 0x280, PT ;  /* 0x000002801b00780c */ /* 0x040fe40003f26070 */
[----:B------:R-:W-:-:S02]  /*2cc0*/  ISETP.GE.U32.AND P0, PT, R27, 0x300, PT ;  /* 0x000003001b00780c */ /* 0x000fc40003f06070 */
[----:B0-----:R-:W-:-:S04]  /*2cd0*/  LEA R0, R3, R0, 0x18 ;  /* 0x0000000003007211 */ /* 0x001fc800078ec0ff */
[-C--:B------:R-:W-:Y:S02]  /*2ce0*/  LEA R99, R99, R0.reuse, 0x5 ;  /* 0x0000000063637211 */ /* 0x080fe400078e28ff */
[----:B------:R-:W-:-:S03]  /*2cf0*/  LEA R0, R98, R0, 0x2 ;  /* 0x0000000062007211 */ /* 0x000fc600078e10ff */
[----:B------:R-:W-:Y:S01]  /*2d00*/  STS.128 [R99], R48 ;  /* 0x0000003063007388 */ /* 0x000fe20000000c00 */
[----:B-1----:R-:W-:-:S03]  /*2d10*/  IMAD R39, R37, R100, RZ ;  /* 0x0000006425277224 */ /* 0x002fc600078e02ff */
[----:B------:R-:W-:Y:S02]  /*2d20*/  STS.128 [R99+0x10], R52 ;  /* 0x0000103463007388 */ /* 0x000fe40000000c00 */
[----:B------:R-:W-:Y:S02]  /*2d30*/  IADD3 R98, P6, R39, R98, RZ ;  /* 0x0000006227627210 */ /* 0x000fe40007fde0ff */
[----:B------:R-:W-:Y:S04]  /*2d40*/  STS.128 [R99+0x400], R76 ;  /* 0x0004004c63007388 */ /* 0x000fe80000000c00 */
[----:B------:R-:W-:Y:S04]  /*2d50*/  STS.128 [R99+0x410], R80 ;  /* 0x0004105063007388 */ /* 0x000fe80000000c00 */
[----:B------:R-:W-:Y:S04]  /*2d60*/  STS.128 [R99+0x800], R64 ;  /* 0x0008004063007388 */ /* 0x000fe80000000c00 */
[----:B------:R-:W-:Y:S01]  /*2d70*/  STS.128 [R99+0x810], R68 ;  /* 0x0008104463007388 */ /* 0x000fe20000000c00 */
[----:B------:R-:W-:Y:S06]  /*2d80*/  BAR.SYNC.DEFER_BLOCKING 0x0 ;  /* 0x0000000000007b1d */ /* 0x000fec0000010000 */
[----:B------:R-:W0:Y:S04]  /*2d90*/  LDS R2, [R0] ;  /* 0x0000000000027984 */ /* 0x000e280000000800 */
[----:B------:R-:W1:Y:S04]  /*2da0*/  LDS R9, [R0+0xc00] ;  /* 0x000c000000097984 */ /* 0x000e680000000800 */
[----:B------:R-:W2:Y:S04]  /*2db0*/  LDS R3, [R0+0x200] ;  /* 0x0002000000037984 */ /* 0x000ea80000000800 */
[----:B------:R-:W3:Y:S04]  /*2dc0*/  LDS R8, [R0+0xe00] ;  /* 0x000e000000087984 */ /* 0x000ee80000000800 */
[----:B------:R-:W4:Y:S04]  /*2dd0*/  LDS R4, [R0+0x400] ;  /* 0x0004000000047984 */ /* 0x000f280000000800 */
[----:B------:R-:W4:Y:S04]  /*2de0*/  LDS R11, [R0+0x1000] ;  /* 0x00100000000b7984 */ /* 0x000f280000000800 */
[----:B------:R-:W4:Y:S04]  /*2df0*/  LDS R5, [R0+0x600] ;  /* 0x0006000000057984 */ /* 0x000f280000000800 */
[----:B------:R-:W4:Y:S04]  /*2e00*/  LDS R10, [R0+0x1200] ;  /* 0x00120000000a7984 */ /* 0x000f280000000800 */
[----:B------:R-:W4:Y:S04]  /*2e10*/  LDS R6, [R0+0x800] ;  /* 0x0008000000067984 */ /* 0x000f280000000800 */
[----:B------:R-:W4:Y:S04]  /*2e20*/  LDS R13, [R0+0x1400] ;  /* 0x00140000000d7984 */ /* 0x000f280000000800 */
[----:B------:R-:W4:Y:S01]  /*2e30*/  LDS R7, [R0+0xa00] ;  /* 0x000a000000077984 */ /* 0x000f220000000800 */
[----:B0-----:R-:W-:-:S03]  /*2e40*/  FADD.FTZ R2, RZ, R2 ;  /* 0x00000002ff027221 */ /* 0x001fc60000010000 */
[----:B------:R-:W0:Y:S01]  /*2e50*/  LDS R12, [R0+0x1600] ;  /* 0x00160000000c7984 */ /* 0x000e220000000800 */
[----:B-1----:R-:W-:-:S03]  /*2e60*/  FADD.FTZ R2, R2, R9 ;  /* 0x0000000902027221 */ /* 0x002fc60000010000 */
[----:B------:R-:W1:Y:S01]  /*2e70*/  LDS R15, [R0+0x1800] ;  /* 0x00180000000f7984 */ /* 0x000e620000000800 */
[----:B--2---:R-:W-:-:S03]  /*2e80*/  FADD.FTZ R3, RZ, R3 ;  /* 0x00000003ff037221 */ /* 0x004fc60000010000 */
[----:B------:R-:W2:Y:S01]  /*2e90*/  LDS R14, [R0+0x1a00] ;  /* 0x001a0000000e7984 */ /* 0x000ea20000000800 */
[----:B---3--:R-:W-:-:S03]  /*2ea0*/  FADD.FTZ R3, R3, R8 ;  /* 0x0000000803037221 */ /* 0x008fc60000010000 */
[----:B------:R-:W3:Y:S01]  /*2eb0*/  LDS R17, [R0+0x1c00] ;  /* 0x001c000000117984 */ /* 0x000ee20000000800 */
[----:B----4-:R-:W-:-:S03]  /*2ec0*/  FADD.FTZ R4, RZ, R4 ;  /* 0x00000004ff047221 */ /* 0x010fc60000010000 */
[----:B------:R-:W4:Y:S01]  /*2ed0*/  LDS R16, [R0+0x1e00] ;  /* 0x001e000000107984 */ /* 0x000f220000000800 */
[----:B------:R-:W-:-:S03]  /*2ee0*/  FADD.FTZ R4, R4, R11 ;  /* 0x0000000b04047221 */ /* 0x000fc60000010000 */
[----:B------:R-:W4:Y:S01]  /*2ef0*/  LDS R19, [R0+0x2000] ;  /* 0x0020000000137984 */ /* 0x000f220000000800 */
[----:B------:R-:W-:-:S03]  /*2f00*/  FADD.FTZ R5, RZ, R5 ;  /* 0x00000005ff057221 */ /* 0x000fc60000010000 */
        /* <DEDUP_REMOVED lines=9> */
[----:B0-----:R-:W-:-:S03]  /*2fa0*/  FADD.FTZ R7, R7, R12 ;  /* 0x0000000c07077221 */ /* 0x001fc60000010000 */
[----:B------:R-:W0:Y:S01]  /*2fb0*/  LDS R25, [R0+0x2c00] ;  /* 0x002c000000197984 */ /* 0x000e220000000800 */
[----:B-1----:R-:W-:-:S03]  /*2fc0*/  FADD.FTZ R2, R2, R15 ;  /* 0x0000000f02027221 */ /* 0x002fc60000010000 */
[----:B------:R-:W1:Y:S01]  /*2fd0*/  LDS R24, [R0+0x2e00] ;  /* 0x002e000000187984 */ /* 0x000e620000000800 */
[----:B--2---:R-:W-:Y:S01]  /*2fe0*/  FADD.FTZ R3, R3, R14 ;  /* 0x0000000e03037221 */ /* 0x004fe20000010000 */
[----:B------:R-:W-:Y:S01]  /*2ff0*/  SHF.L.U32 R14, R98, 0x2, RZ ;  /* 0x00000002620e7819 */ /* 0x000fe200000006ff */
[----:B------:R-:W-:Y:S01]  /*3000*/  BAR.SYNC.DEFER_BLOCKING 0x0 ;  /* 0x0000000000007b1d */ /* 0x000fe20000010000 */
[----:B---3--:R-:W-:Y:S01]  /*3010*/  FADD.FTZ R4, R4, R17 ;  /* 0x0000001104047221 */ /* 0x008fe20000010000 */
[----:B----4-:R-:W-:Y:S01]  /*3020*/  FADD.FTZ R5, R5, R16 ;  /* 0x0000001005057221 */ /* 0x010fe20000010000 */
[----:B------:R-:W-:Y:S01]  /*3030*/  FADD.FTZ R6, R6, R19 ;  /* 0x0000001306067221 */ /* 0x000fe20000010000 */
[----:B------:R-:W-:Y:S01]  /*3040*/  FADD.FTZ R7, R7, R18 ;  /* 0x0000001207077221 */ /* 0x000fe20000010000 */
[----:B------:R-:W-:Y:S01]  /*3050*/  FADD.FTZ R21, R2, R21 ;  /* 0x0000001502157221 */ /* 0x000fe20000010000 */
[----:B------:R-:W-:Y:S01]  /*3060*/  FADD.FTZ R9, R3, R20 ;  /* 0x0000001403097221 */ /* 0x000fe20000010000 */
[----:B------:R-:W-:Y:S01]  /*3070*/  STS.128 [R99], R28 ;  /* 0x0000001c63007388 */ /* 0x000fe20000000c00 */
[----:B------:R-:W-:-:S03]  /*3080*/  FADD.FTZ R23, R4, R23 ;  /* 0x0000001704177221 */ /* 0x000fc60000010000 */
[----:B------:R-:W-:Y:S01]  /*3090*/  STS.128 [R99+0x10], R32 ;  /* 0x0000102063007388 */ /* 0x000fe20000000c00 */
[----:B------:R-:W-:-:S03]  /*30a0*/  FADD.FTZ R11, R5, R22 ;  /* 0x00000016050b7221 */ /* 0x000fc60000010000 */
[----:B------:R-:W-:Y:S01]  /*30b0*/  STS.128 [R99+0x400], R56 ;  /* 0x0004003863007388 */ /* 0x000fe20000000c00 */
[----:B0-----:R-:W-:-:S03]  /*30c0*/  FADD.FTZ R25, R6, R25 ;  /* 0x0000001906197221 */ /* 0x001fc60000010000 */
[----:B------:R-:W-:Y:S01]  /*30d0*/  STS.128 [R99+0x410], R60 ;  /* 0x0004103c63007388 */ /* 0x000fe20000000c00 */
[----:B-1----:R-:W-:-:S03]  /*30e0*/  FADD.FTZ R13, R7, R24 ;  /* 0x00000018070d7221 */ /* 0x002fc60000010000 */
[----:B------:R0:W-:Y:S04]  /*30f0*/  STS.128 [R99+0x800], R40 ;  /* 0x0008002863007388 */ /* 0x0001e80000000c00 */
[----:B------:R-:W-:Y:S01]  /*3100*/  STS.128 [R99+0x810], R44 ;  /* 0x0008102c63007388 */ /* 0x000fe20000000c00 */
[----:B------:R-:W-:Y:S01]  /*3110*/  BAR.SYNC.DEFER_BLOCKING 0x0 ;  /* 0x0000000000007b1d */ /* 0x000fe20000010000 */
[----:B0-----:R-:W-:Y:S02]  /*3120*/  IADD3.X R41, RZ, RZ, RZ, P6, !PT ;  /* 0x000000ffff297210 */ /* 0x001fe400037fe4ff */
[----:B------:R-:W-:Y:S02]  /*3130*/  IADD3 R16, P6, R14, UR6, RZ ;  /* 0x000000060e107c10 */ /* 0x000fe4000ffde0ff */
[----:B------:R-:W-:-:S02]  /*3140*/  SHF.L.U64.HI R41, R98, 0x2, R41 ;  /* 0x0000000262297819 */ /* 0x000fc40000010229 */
[----:B------:R-:W-:Y:S02]  /*3150*/  @P5 MOV R2, R16 ;  /* 0x0000001000025202 */ /* 0x000fe40000000f00 */
[C---:B------:R-:W-:Y:S02]  /*3160*/  IADD3.X R43, R41.reuse, UR7, RZ, P6, !PT ;  /* 0x00000007292b7c10 */ /* 0x040fe4000b7fe4ff */
[----:B------:R-:W-:Y:S02]  /*3170*/  IADD3 R14, P6, R14, UR16, RZ ;  /* 0x000000100e0e7c10 */ /* 0x000fe4000ffde0ff */
[----:B------:R-:W-:Y:S02]  /*3180*/  @P5 MOV R3, R43 ;  /* 0x0000002b00035202 */ /* 0x000fe40000000f00 */
[----:B------:R-:W-:Y:S01]  /*3190*/  IADD3.X R41, R41, UR17, RZ, P6, !PT ;  /* 0x0000001129297c10 */ /* 0x000fe2000b7fe4ff */
[----:B------:R-:W0:Y:S01]  /*31a0*/  LDS R26, [R0] ;  /* 0x00000000001a7984 */ /* 0x000e220000000800 */
[----:B------:R-:W-:-:S03]  /*31b0*/  @P5 IADD3 R16, P6, R16, 0x200, RZ ;  /* 0x0000020010105810 */ /* 0x000fc60007fde0ff */
[----:B------:R-:W1:Y:S01]  /*31c0*/  LDS R37, [R0+0xc00] ;  /* 0x000c000000257984 */ /* 0x000e620000000800 */
[----:B------:R-:W-:-:S03]  /*31d0*/  @P5 IADD3.X R43, RZ, R43, RZ, P6, !PT ;  /* 0x0000002bff2b5210 */ /* 0x000fc600037fe4ff */
        /* <DEDUP_REMOVED lines=15> */
[----:B---3--:R-:W-:Y:S01]  /*32d0*/  FADD.FTZ R26, R26, R29 ;  /* 0x0000001d1a1a7221 */ /* 0x008fe20000010000 */
[----:B----4-:R-:W-:Y:S02]  /*32e0*/  FADD.FTZ R27, R27, R28 ;  /* 0x0000001c1b1b7221 */ /* 0x010fe40000010000 */
[----:B------:R-:W3:Y:S02]  /*32f0*/  LDS R29, [R0+0x1e00] ;  /* 0x001e0000001d7984 */ /* 0x000ee40000000800 */
[----:B------:R-:W-:Y:S02]  /*3300*/  FADD.FTZ R27, R27, R30 ;  /* 0x0000001e1b1b7221 */ /* 0x000fe40000010000 */
[----:B------:R-:W4:Y:S01]  /*3310*/  LDS R5, [R0+0x800] ;  /* 0x0008000000057984 */ /* 0x000f220000000800 */
[----:B------:R-:W-:-:S03]  /*3320*/  FADD.FTZ R31, R26, R31 ;  /* 0x0000001f1a1f7221 */ /* 0x000fc60000010000 */
[----:B------:R-:W4:Y:S01]  /*3330*/  LDS R37, [R0+0x2a00] ;  /* 0x002a000000257984 */ /* 0x000f220000000800 */
[----:B------:R-:W-:-:S03]  /*3340*/  FADD.FTZ R33, R27, R12 ;  /* 0x0000000c1b217221 */ /* 0x000fc60000010000 */
[----:B------:R-:W4:Y:S01]  /*3350*/  LDS R10, [R0+0x1400] ;  /* 0x00140000000a7984 */ /* 0x000f220000000800 */
[----:B------:R-:W-:-:S03]  /*3360*/  FADD.FTZ R8, RZ, R8 ;  /* 0x00000008ff087221 */ /* 0x000fc60000010000 */
[----:B------:R-:W4:Y:S01]  /*3370*/  LDS R6, [R0+0xa00] ;  /* 0x000a000000067984 */ /* 0x000f220000000800 */
[----:B------:R-:W-:-:S03]  /*3380*/  FADD.FTZ R8, R8, R15 ;  /* 0x0000000f08087221 */ /* 0x000fc60000010000 */
[----:B------:R-:W4:Y:S01]  /*3390*/  LDS R27, [R0+0x2000] ;  /* 0x00200000001b7984 */ /* 0x000f220000000800 */
[----:B------:R-:W-:-:S03]  /*33a0*/  FADD.FTZ R8, R8, R19 ;  /* 0x0000001308087221 */ /* 0x000fc60000010000 */
[----:B------:R-:W4:Y:S01]  /*33b0*/  LDS R17, [R0+0x1600] ;  /* 0x0016000000117984 */ /* 0x000f220000000800 */
[----:B0-----:R-:W-:-:S03]  /*33c0*/  FADD.FTZ R35, R8, R35 ;  /* 0x0000002308237221 */ /* 0x001fc60000010000 */
[----:B------:R0:W-:Y:S01]  /*33d0*/  @P5 STG.E desc[UR4][R2.64], R31 ;  /* 0x0000001f02005986 */ /* 0x0001e2000c101904 */
[----:B-1----:R-:W-:-:S03]  /*33e0*/  FADD.FTZ R4, RZ, R4 ;  /* 0x00000004ff047221 */ /* 0x002fc60000010000 */
[----:B------:R-:W1:Y:S01]  /*33f0*/  LDS R39, [R0+0x2c00] ;  /* 0x002c000000277984 */ /* 0x000e620000000800 */
[----:B--2---:R-:W-:-:S03]  /*3400*/  FADD.FTZ R4, R4, R7 ;  /* 0x0000000704047221 */ /* 0x004fc60000010000 */
[----:B------:R-:W2:Y:S01]  /*3410*/  LDS R12, [R0+0x2200] ;  /* 0x00220000000c7984 */ /* 0x000ea20000000800 */
[----:B0-----:R-:W-:Y:S01]  /*3420*/  @P5 MOV R2, R14 ;  /* 0x0000000e00025202 */ /* 0x001fe20000000f00 */
[----:B------:R-:W-:Y:S01]  /*3430*/  @P5 IMAD.MOV.U32 R3, RZ, RZ, R41 ;  /* 0x000000ffff035224 */ /* 0x000fe200078e0029 */
[----:B------:R-:W-:Y:S01]  /*3440*/  @P5 IADD3 R14, P6, R14, 0x200, RZ ;  /* 0x000002000e0e5810 */ /* 0x000fe20007fde0ff */
[----:B------:R-:W0:Y:S01]  /*3450*/  LDS R15, [R0+0x2e00] ;  /* 0x002e0000000f7984 */ /* 0x000e220000000800 */
[----:B---3--:R-:W-:Y:S01]  /*3460*/  FADD.FTZ R4, R4, R29 ;  /* 0x0000001d04047221 */ /* 0x008fe20000010000 */
[----:B----4-:R-:W-:Y:S01]  /*3470*/  FADD.FTZ R5, RZ, R5 ;  /* 0x00000005ff057221 */ /* 0x010fe20000010000 */
[----:B------:R-:W-:Y:S01]  /*3480*/  @P5 IADD3.X R41, RZ, R41, RZ, P6, !PT ;  /* 0x00000029ff295210 */ /* 0x000fe200037fe4ff */
[----:B------:R3:W-:Y:S01]  /*3490*/  @P5 STG.E desc[UR4][R2.64], R21 ;  /* 0x0000001502005986 */ /* 0x0007e2000c101904 */
[----:B------:R-:W-:Y:S01]  /*34a0*/  FADD.FTZ R37, R4, R37 ;  /* 0x0000002504257221 */ /* 0x000fe20000010000 */
[----:B------:R-:W-:Y:S01]  /*34b0*/  FADD.FTZ R10, R5, R10 ;  /* 0x0000000a050a7221 */ /* 0x000fe20000010000 */
[----:B------:R-:W-:Y:S01]  /*34c0*/  FADD.FTZ R6, RZ, R6 ;  /* 0x00000006ff067221 */ /* 0x000fe20000010000 */
[----:B---3--:R-:W-:-:S02]  /*34d0*/  @P4 MOV R2, R16 ;  /* 0x0000001000024202 */ /* 0x008fc40000000f00 */
[----:B------:R-:W-:Y:S01]  /*34e0*/  FADD.FTZ R10, R10, R27 ;  /* 0x0000001b0a0a7221 */ /* 0x000fe20000010000 */
[-C--:B------:R-:W-:Y:S02]  /*34f0*/  @P4 MOV R3, R43.reuse ;  /* 0x0000002b00034202 */ /* 0x080fe40000000f00 */
[----:B------:R-:W-:Y:S01]  /*3500*/  @P4 IADD3 R16, P5, R16, 0x200, RZ ;  /* 0x0000020010104810 */ /* 0x000fe20007fbe0ff */
[----:B------:R-:W-:Y:S02]  /*3510*/  FADD.FTZ R17, R6, R17 ;  /* 0x0000001106117221 */ /* 0x000fe40000010000 */
[----:B------:R3:W-:Y:S01]  /*3520*/  @P4 STG.E desc[UR4][R2.64], R33 ;  /* 0x0000002102004986 */ /* 0x0007e2000c101904 */
[----:B------:R-:W-:Y:S01]  /*3530*/  @P4 IADD3.X R43, RZ, R43, RZ, P5, !PT ;  /* 0x0000002bff2b4210 */ /* 0x000fe20002ffe4ff */
[----:B-1----:R-:W-:Y:S01]  /*3540*/  FADD.FTZ R39, R10, R39 ;  /* 0x000000270a277221 */ /* 0x002fe20000010000 */
[----:B--2---:R-:W-:Y:S01]  /*3550*/  FADD.FTZ R12, R17, R12 ;  /* 0x0000000c110c7221 */ /* 0x004fe20000010000 */
[----:B---3--:R-:W-:-:S02]  /*3560*/  @P4 MOV R2, R14 ;  /* 0x0000000e00024202 */ /* 0x008fc40000000f00 */
[-C--:B------:R-:W-:Y:S02]  /*3570*/  @P4 MOV R3, R41.reuse ;  /* 0x0000002900034202 */ /* 0x080fe40000000f00 */
[----:B------:R-:W-:Y:S01]  /*3580*/  @P4 IADD3 R14, P6, R14, 0x200, RZ ;  /* 0x000002000e0e4810 */ /* 0x000fe20007fde0ff */
[----:B0-----:R-:W-:Y:S02]  /*3590*/  FADD.FTZ R15, R12, R15 ;  /* 0x0000000f0c0f7221 */ /* 0x001fe40000010000 */
[----:B------:R0:W-:Y:S01]  /*35a0*/  @P4 STG.E desc[UR4][R2.64], R9 ;  /* 0x0000000902004986 */ /* 0x0001e2000c101904 */
[----:B------:R-:W-:Y:S02]  /*35b0*/  @P4 IADD3.X R41, RZ, R41, RZ, P6, !PT ;  /* 0x00000029ff294210 */ /* 0x000fe400037fe4ff */
[----:B0-----:R-:W-:Y:S02]  /*35c0*/  @P3 MOV R2, R16 ;  /* 0x0000001000023202 */ /* 0x001fe40000000f00 */
[----:B------:R-:W-:-:S02]  /*35d0*/  @P3 MOV R3, R43 ;  /* 0x0000002b00033202 */ /* 0x000fc40000000f00 */
[----:B------:R-:W-:-:S03]  /*35e0*/  @P3 IADD3 R16, P4, R16, 0x200, RZ ;  /* 0x0000020010103810 */ /* 0x000fc60007f9e0ff */
[----:B------:R0:W-:Y:S01]  /*35f0*/  @P3 STG.E desc[UR4][R2.64], R35 ;  /* 0x0000002302003986 */ /* 0x0001e2000c101904 */
[----:B------:R-:W-:Y:S02]  /*3600*/  @P3 IADD3.X R43, RZ, R43, RZ, P4, !PT ;  /* 0x0000002bff2b3210 */ /* 0x000fe400027fe4ff */
[----:B0-----:R-:W-:Y:S02]  /*3610*/  @P3 MOV R2, R14 ;  /* 0x0000000e00023202 */ /* 0x001fe40000000f00 */
[----:B------:R-:W-:Y:S02]  /*3620*/  @P3 MOV R3, R41 ;  /* 0x0000002900033202 */ /* 0x000fe40000000f00 */
[----:B------:R-:W-:-:S03]  /*3630*/  @P3 IADD3 R14, P5, R14, 0x200, RZ ;  /* 0x000002000e0e3810 */ /* 0x000fc60007fbe0ff */
[----:B------:R0:W-:Y:S01]  /*3640*/  @P3 STG.E desc[UR4][R2.64], R23 ;  /* 0x0000001702003986 */ /* 0x0001e2000c101904 */
[----:B------:R-:W-:Y:S02]  /*3650*/  @P3 IADD3.X R41, RZ, R41, RZ, P5, !PT ;  /* 0x00000029ff293210 */ /* 0x000fe40002ffe4ff */
[----:B------:R-:W-:Y:S02]  /*3660*/  @P2 MOV R4, R14 ;  /* 0x0000000e00042202 */ /* 0x000fe40000000f00 */
[----:B------:R-:W-:Y:S02]  /*3670*/  @P2 IADD3 R14, P4, R14, 0x200, RZ ;  /* 0x000002000e0e2810 */ /* 0x000fe40007f9e0ff */
[-C--:B------:R-:W-:Y:S02]  /*3680*/  @P2 MOV R5, R41.reuse ;  /* 0x0000002900052202 */ /* 0x080fe40000000f00 */
[----:B------:R-:W-:Y:S02]  /*3690*/  @P2 IADD3.X R41, RZ, R41, RZ, P4, !PT ;  /* 0x00000029ff292210 */ /* 0x000fe400027fe4ff */
[----:B------:R-:W-:Y:S01]  /*36a0*/  @P1 MOV R6, R14 ;  /* 0x0000000e00061202 */ /* 0x000fe20000000f00 */
[----:B0-----:R-:W-:Y:S01]  /*36b0*/  @P2 IMAD.MOV.U32 R2, RZ, RZ, R16 ;  /* 0x000000ffff022224 */ /* 0x001fe200078e0010 */
[----:B------:R-:W-:-:S02]  /*36c0*/  @P2 IADD3 R16, P3, R16, 0x200, RZ ;  /* 0x0000020010102810 */ /* 0x000fc40007f7e0ff */
[-C--:B------:R-:W-:Y:S02]  /*36d0*/  @P2 MOV R3, R43.reuse ;  /* 0x0000002b00032202 */ /* 0x080fe40000000f00 */
[----:B------:R-:W-:Y:S02]  /*36e0*/  @P2 IADD3.X R43, RZ, R43, RZ, P3, !PT ;  /* 0x0000002bff2b2210 */ /* 0x000fe40001ffe4ff */
[----:B------:R-:W-:Y:S01]  /*36f0*/  @P1 IADD3 R14, P4, R14, 0x200, RZ ;  /* 0x000002000e0e1810 */ /* 0x000fe20007f9e0ff */
[----:B------:R0:W-:Y:S01]  /*3700*/  @P2 STG.E desc[UR4][R2.64], R37 ;  /* 0x0000002502002986 */ /* 0x0001e2000c101904 */
[-C--:B------:R-:W-:Y:S02]  /*3710*/  @P1 MOV R7, R41.reuse ;  /* 0x0000002900071202 */ /* 0x080fe40000000f00 */
[----:B------:R-:W-:Y:S01]  /*3720*/  @P1 IADD3.X R41, RZ, R41, RZ, P4, !PT ;  /* 0x00000029ff291210 */ /* 0x000fe200027fe4ff */
[----:B------:R1:W-:Y:S01]  /*3730*/  @P2 STG.E desc[UR4][R4.64], R11 ;  /* 0x0000000b04002986 */ /* 0x0003e2000c101904 */
[----:B0-----:R-:W-:-:S02]  /*3740*/  @P1 MOV R2, R16 ;  /* 0x0000001000021202 */ /* 0x001fc40000000f00 */
[-C--:B------:R-:W-:Y:S02]  /*3750*/  @P1 MOV R3, R43.reuse ;  /* 0x0000002b00031202 */ /* 0x080fe40000000f00 */
[----:B------:R-:W-:Y:S01]  /*3760*/  @P1 IADD3 R16, P3, R16, 0x200, RZ ;  /* 0x0000020010101810 */ /* 0x000fe20007f7e0ff */
[----:B-1----:R-:W-:Y:S01]  /*3770*/  IMAD.MOV.U32 R5, RZ, RZ, R41 ;  /* 0x000000ffff057224 */ /* 0x002fe200078e0029 */
[----:B------:R-:W-:Y:S01]  /*3780*/  MOV R4, R14 ;  /* 0x0000000e00047202 */ /* 0x000fe20000000f00 */
[----:B------:R0:W-:Y:S01]  /*3790*/  @P1 STG.E desc[UR4][R2.64], R39 ;  /* 0x0000002702001986 */ /* 0x0001e2000c101904 */
[----:B------:R-:W-:-:S03]  /*37a0*/  @P1 IADD3.X R43, RZ, R43, RZ, P3, !PT ;  /* 0x0000002bff2b1210 */ /* 0x000fc60001ffe4ff */
[----:B------:R1:W-:Y:S01]  /*37b0*/  @P1 STG.E desc[UR4][R6.64], R25 ;  /* 0x0000001906001986 */ /* 0x0003e2000c101904 */
[----:B0-----:R-:W-:Y:S02]  /*37c0*/  MOV R2, R16 ;  /* 0x0000001000027202 */ /* 0x001fe40000000f00 */
[----:B------:R-:W-:Y:S01]  /*37d0*/  MOV R3, R43 ;  /* 0x0000002b00037202 */ /* 0x000fe20000000f00 */
[----:B------:R-:W-:Y:S06]  /*37e0*/  @!P0 EXIT ;  /* 0x000000000000894d */ /* 0x000fec0003800000 */
[----:B------:R-:W-:Y:S04]  /*37f0*/  STG.E desc[UR4][R2.64], R15 ;  /* 0x0000000f02007986 */ /* 0x000fe8000c101904 */
[----:B------:R-:W-:Y:S01]  /*3800*/  STG.E desc[UR4][R4.64], R13 ;  /* 0x0000000d04007986 */ /* 0x000fe2000c101904 */
[----:B------:R-:W-:Y:S05]  /*3810*/  EXIT ;  /* 0x000000000000794d */ /* 0x000fea0003800000 */
.L_x_8:
[----:B------:R-:W-:Y:S01]  /*3820*/  HFMA2.MMA R156, -RZ, RZ, 0, 5.9604644775390625e-08 ;  /* 0x00000001ff9c7435 */ /* 0x000fe200000001ff */
[----:B------:R-:W-:Y:S01]  /*3830*/  BSSY B1, `(.L_x_16) ;  /* 0x0000006000017945 */ /* 0x000fe20003800000 */
[----:B------:R-:W-:Y:S02]  /*3840*/  MOV R157, 0x1f ;  /* 0x0000001f009d7802 */ /* 0x000fe40000000f00 */
[----:B------:R-:W-:-:S07]  /*3850*/  MOV R152, 0xffffffff ;  /* 0xffffffff00987802 */ /* 0x000fce0000000f00 */
[----:B------:R-:W-:Y:S05]  /*3860*/  WARPSYNC.COLLECTIVE R152, `(.L_x_17) ;  /* 0x0000000098087348 */ /* 0x000fea0003c00000 */
[----:B------:R0:W1:Y:S02]  /*3870*/  SHFL.BFLY P1, R153, R155, R156, R157 ;  /* 0x0c00009c9b997389 */ /* 0x000064000002009d */
[----:B01----:R-:W-:Y:S01]  /*3880*/  ENDCOLLECTIVE ;  /* 0x000000000000791b */ /* 0x003fe20003800000 */
.L_x_17:
[----:B------:R-:W-:Y:S05]  /*3890*/  BSYNC B1 ;  /* 0x0000000000017941 */ /* 0x000fea0003800000 */
.L_x_16:
[----:B------:R-:W-:Y:S01]  /*38a0*/  MOV R88, R153 ;  /* 0x0000009900587202 */ /* 0x000fe20000000f00 */
[----:B------:R-:W-:Y:S01]  /*38b0*/  HFMA2.MMA R156, -RZ, RZ, 0, 5.9604644775390625e-08 ;  /* 0x00000001ff9c7435 */ /* 0x000fe200000001ff */
[----:B------:R-:W-:Y:S02]  /*38c0*/  MOV R157, 0x1f ;  /* 0x0000001f009d7802 */ /* 0x000fe40000000f00 */
[----:B------:R-:W-:Y:S01]  /*38d0*/  MOV R152, 0xffffffff ;  /* 0xffffffff00987802 */ /* 0x000fe20000000f00 */
[----:B------:R-:W-:Y:S01]  /*38e0*/  FADD.FTZ R88, R88, R155 ;  /* 0x0000009b58587221 */ /* 0x000fe20000010000 */
[----:B------:R-:W-:-:S07]  /*38f0*/  MOV R155, R154 ;  /* 0x0000009a009b7202 */ /* 0x000fce0000000f00 */
[----:B------:R-:W-:Y:S05]  /*3900*/  WARPSYNC.COLLECTIVE R152, `(.L_x_18) ;  /* 0x0000000098087348 */ /* 0x000fea0003c00000 */
[----:B------:R0:W1:Y:S02]  /*3910*/  SHFL.BFLY P1, R153, R155, R156, R157 ;  /* 0x0c00009c9b997389 */ /* 0x000064000002009d */
[----:B01----:R-:W-:Y:S01]  /*3920*/  ENDCOLLECTIVE ;  /* 0x000000000000791b */ /* 0x003fe20003800000 */
.L_x_18:
[----:B------:R-:W-:Y:S01]  /*3930*/  HFMA2.MMA R156, -RZ, RZ, 0, 1.1920928955078125e-07 ;  /* 0x00000002ff9c7435 */ /* 0x000fe200000001ff */
[----:B------:R-:W-:Y:S02]  /*3940*/  MOV R155, R88 ;  /* 0x00000058009b7202 */ /* 0x000fe40000000f00 */
[----:B------:R-:W-:-:S08]  /*3950*/  MOV R89, R153 ;  /* 0x0000009900597202 */ /* 0x000fd00000000f00 */
[----:B------:R-:W-:Y:S05]  /*3960*/  WARPSYNC.COLLECTIVE R152, `(.L_x_19) ;  /* 0x0000000098087348 */ /* 0x000fea0003c00000 */
[----:B------:R0:W1:Y:S02]  /*3970*/  SHFL.BFLY P1, R153, R155, R156, R157 ;  /* 0x0c00009c9b997389 */ /* 0x000064000002009d */
[----:B01----:R-:W-:Y:S01]  /*3980*/  ENDCOLLECTIVE ;  /* 0x000000000000791b */ /* 0x003fe20003800000 */
.L_x_19:
[----:B------:R-:W-:-:S05]  /*3990*/  FADD.FTZ R89, R89, R154 ;  /* 0x0000009a59597221 */ /* 0x000fca0000010000 */
[----:B------:R-:W-:Y:S02]  /*39a0*/  MOV R155, R89 ;  /* 0x00000059009b7202 */ /* 0x000fe40000000f00 */
[----:B------:R-:W-:-:S07]  /*39b0*/  MOV R91, R153 ;  /* 0x00000099005b7202 */ /* 0x000fce0000000f00 */
[----:B------:R-:W-:Y:S05]  /*39c0*/  WARPSYNC.COLLECTIVE R152, `(.L_x_20) ;  /* 0x0000000098087348 */ /* 0x000fea0003c00000 */
[----:B------:R0:W1:Y:S02]  /*39d0*/  SHFL.BFLY P1, R153, R155, R156, R157 ;  /* 0x0c00009c9b997389 */ /* 0x000064000002009d */
[----:B01----:R-:W-:Y:S01]  /*39e0*/  ENDCOLLECTIVE ;  /* 0x000000000000791b */ /* 0x003fe20003800000 */
.L_x_20:
[----:B------:R-:W-:Y:S01]  /*39f0*/  FADD.FTZ R91, R88, R91 ;  /* 0x0000005b585b7221 */ /* 0x000fe20000010000 */
[----:B------:R-:W-:-:S03]  /*3a00*/  HFMA2.MMA R156, -RZ, RZ, 0, 2.384185791015625e-07 ;  /* 0x00000004ff9c7435 */ /* 0x000fc600000001ff */
[----:B------:R-:W-:Y:S01]  /*3a10*/  IMAD.MOV.U32 R155, RZ, RZ, R91 ;  /* 0x000000ffff9b7224 */ /* 0x000fe200078e005b */
[----:B------:R-:W-:-:S07]  /*3a20*/  MOV R90, R153 ;  /* 0x00000099005a7202 */ /* 0x000fce0000000f00 */
[----:B------:R-:W-:Y:S05]  /*3a30*/  WARPSYNC.COLLECTIVE R152, `(.L_x_21) ;  /* 0x0000000098087348 */ /* 0x000fea0003c00000 */
[----:B------:R0:W1:Y:S02]  /*3a40*/  SHFL.BFLY P1, R153, R155, R156, R157 ;  /* 0x0c00009c9b997389 */ /* 0x000064000002009d */
[----:B01----:R-:W-:Y:S01]  /*3a50*/  ENDCOLLECTIVE ;  /* 0x000000000000791b */ /* 0x003fe20003800000 */
.L_x_21:
[----:B------:R-:W-:-:S05]  /*3a60*/  FADD.FTZ R90, R89, R90 ;  /* 0x0000005a595a7221 */ /* 0x000fca0000010000 */
[----:B------:R-:W-:Y:S02]  /*3a70*/  MOV R155, R90 ;  /* 0x0000005a009b7202 */ /* 0x000fe40000000f00 */
[----:B------:R-:W-:-:S07]  /*3a80*/  MOV R92, R153 ;  /* 0x00000099005c7202 */ /* 0x000fce0000000f00 */
[----:B------:R-:W-:Y:S05]  /*3a90*/  WARPSYNC.COLLECTIVE R152, `(.L_x_22) ;  /* 0x0000000098087348 */ /* 0x000fea0003c00000 */
[----:B------:R0:W1:Y:S02]  /*3aa0*/  SHFL.BFLY P1, R153, R155, R156, R157 ;  /* 0x0c00009c9b997389 */ /* 0x000064000002009d */
[----:B01----:R-:W-:Y:S01]  /*3ab0*/  ENDCOLLECTIVE ;  /* 0x000000000000791b */ /* 0x003fe20003800000 */
.L_x_22:
[----:B------:R-:W-:Y:S01]  /*3ac0*/  FADD.FTZ R92, R91, R92 ;  /* 0x0000005c5b5c7221 */ /* 0x000fe20000010000 */
[----:B------:R-:W-:-:S04]  /*3ad0*/  HFMA2.MMA R156, -RZ, RZ, 0, 4.76837158203125e-07 ;  /* 0x00000008ff9c7435 */ /* 0x000fc800000001ff */
[----:B------:R-:W-:Y:S02]  /*3ae0*/  MOV R155, R92 ;  /* 0x0000005c009b7202 */ /* 0x000fe40000000f00 */
[----:B------:R-:W-:-:S07]  /*3af0*/  MOV R93, R153 ;  /* 0x00000099005d7202 */ /* 0x000fce0000000f00 */
[----:B------:R-:W-:Y:S05]  /*3b00*/  WARPSYNC.COLLECTIVE R152, `(.L_x_23) ;  /* 0x0000000098087348 */ /* 0x000fea0003c00000 */
[----:B------:R0:W1:Y:S02]  /*3b10*/  SHFL.BFLY P1, R153, R155, R156, R157 ;  /* 0x0c00009c9b997389 */ /* 0x000064000002009d */
[----:B01----:R-:W-:Y:S01]  /*3b20*/  ENDCOLLECTIVE ;  /* 0x000000000000791b */ /* 0x003fe20003800000 */
.L_x_23:
[----:B------:R-:W-:-:S05]  /*3b30*/  FADD.FTZ R93, R90, R93 ;  /* 0x0000005d5a5d7221 */ /* 0x000fca0000010000 */
[----:B------:R-:W-:Y:S02]  /*3b40*/  MOV R155, R93 ;  /* 0x0000005d009b7202 */ /* 0x000fe40000000f00 */
[----:B------:R-:W-:-:S07]  /*3b50*/  MOV R95, R153 ;  /* 0x00000099005f7202 */ /* 0x000fce0000000f00 */
[----:B------:R-:W-:Y:S05]  /*3b60*/  WARPSYNC.COLLECTIVE R152, `(.L_x_24) ;  /* 0x0000000098087348 */ /* 0x000fea0003c00000 */
[----:B------:R0:W1:Y:S02]  /*3b70*/  SHFL.BFLY P1, R153, R155, R156, R157 ;  /* 0x0c00009c9b997389 */ /* 0x000064000002009d */
[----:B01----:R-:W-:Y:S01]  /*3b80*/  ENDCOLLECTIVE ;  /* 0x000000000000791b */ /* 0x003fe20003800000 */
.L_x_24:
[----:B------:R-:W-:Y:S01]  /*3b90*/  FADD.FTZ R95, R92, R95 ;  /* 0x0000005f5c5f7221 */ /* 0x000fe20000010000 */
[----:B------:R-:W-:-:S04]  /*3ba0*/  HFMA2.MMA R156, -RZ, RZ, 0, 9.5367431640625e-07 ;  /* 0x00000010ff9c7435 */ /* 0x000fc800000001ff */
[----:B------:R-:W-:Y:S02]  /*3bb0*/  MOV R155, R95 ;  /* 0x0000005f009b7202 */ /* 0x000fe40000000f00 */
[----:B------:R-:W-:-:S07]  /*3bc0*/  MOV R94, R153 ;  /* 0x00000099005e7202 */ /* 0x000fce0000000f00 */
[----:B------:R-:W-:Y:S05]  /*3bd0*/  WARPSYNC.COLLECTIVE R152, `(.L_x_25) ;  /* 0x0000000098087348 */ /* 0x000fea0003c00000 */
[----:B------:R0:W1:Y:S02]  /*3be0*/  SHFL.BFLY P1, R153, R155, R156, R157 ;  /* 0x0c00009c9b997389 */ /* 0x000064000002009d */
[----:B01----:R-:W-:Y:S01]  /*3bf0*/  ENDCOLLECTIVE ;  /* 0x000000000000791b */ /* 0x003fe20003800000 */
.L_x_25:
[----:B------:R-:W-:-:S05]  /*3c00*/  FADD.FTZ R94, R93, R94 ;  /* 0x0000005e5d5e7221 */ /* 0x000fca0000010000 */
[----:B------:R-:W-:Y:S02]  /*3c10*/  MOV R155, R94 ;  /* 0x0000005e009b7202 */ /* 0x000fe40000000f00 */
[----:B------:R-:W-:-:S07]  /*3c20*/  MOV R88, R153 ;  /* 0x0000009900587202 */ /* 0x000fce0000000f00 */
[----:B------:R-:W-:Y:S05]  /*3c30*/  WARPSYNC.COLLECTIVE R152, `(.L_x_26) ;  /* 0x0000000098087348 */ /* 0x000fea0003c00000 */
[----:B------:R0:W1:Y:S02]  /*3c40*/  SHFL.BFLY P1, R153, R155, R156, R157 ;  /* 0x0c00009c9b997389 */ /* 0x000064000002009d */
[----:B01----:R-:W-:Y:S01]  /*3c50*/  ENDCOLLECTIVE ;  /* 0x000000000000791b */ /* 0x003fe20003800000 */
.L_x_26:
[----:B------:R-:W-:Y:S01]  /*3c60*/  MOV R89, R153 ;  /* 0x0000009900597202 */ /* 0x000fe20000000f00 */
[----:B------:R-:W-:Y:S06]  /*3c70*/  BRA `(.L_x_27) ;  /* 0xffffffdc00947947 */ /* 0x000fec000383ffff */
.L_x_28:
[----:B------:R-:W-:-:S00]  /*3c80*/  BRA `(.L_x_28) ;  /* 0xfffffffc00fc7947 */ /* 0x000fc0000383ffff */
[----:B------:R-:W-:-:S00]  /*3c90*/  NOP ;  /* 0x0000000000007918 */ /* 0x000fc00000000000 */
        /* <DEDUP_REMOVED lines=14> */
.L_x_11656:


//--------------------- .text._ZN10layer_norm13ln_bwd_kernelINS_13Kernel_traitsI13__nv_bfloat16S2_S2_S2_fjLj768ELj1ELj4ELj1ELj16ENS_18Kernel_traits_baseILj768ES2_S2_S2_S2_fjLj128EEEEELb0ELb0ELb0ELb1EEEvNS_9BwdParamsE --------------------------
	.section	.text._ZN10layer_norm13ln_bwd_kernelINS_13Kernel_traitsI13__nv_bfloat16S2_S2_S2_fjLj768ELj1ELj4ELj1ELj16ENS_18Kernel_traits_baseILj768ES2_S2_S2_S2_fjLj128EEEEELb0ELb0ELb0ELb1EEEvNS_9BwdParamsE,"ax",@progbits
	.align	128
        .global         _ZN10layer_norm13ln_bwd_kernelINS_13Kernel_traitsI13__nv_bfloat16S2_S2_S2_fjLj768ELj1ELj4ELj1ELj16ENS_18Kernel_traits_baseILj768ES2_S2_S2_S2_fjLj128EEEEELb0ELb0ELb0ELb1EEEvNS_9BwdParamsE
        .type           _ZN10layer_norm13ln_bwd_kernelINS_13Kernel_traitsI13__nv_bfloat16S2_S2_S2_fjLj768ELj1ELj4ELj1ELj16ENS_18Kernel_traits_baseILj768ES2_S2_S2_S2_fjLj128EEEEELb0ELb0ELb0ELb1EEEvNS_9BwdParamsE,@function
        .size           _ZN10layer_norm13ln_bwd_kernelINS_13Kernel_traitsI13__nv_bfloat16S2_S2_S2_fjLj768ELj1ELj4ELj1ELj16ENS_18Kernel_traits_baseILj768ES2_S2_S2_S2_fjLj128EEEEELb0ELb0ELb0ELb1EEEvNS_9BwdParamsE,(.L_x_11657 - _ZN10layer_norm13ln_bwd_kernelINS_13Kernel_traitsI13__nv_bfloat16S2_S2_S2_fjLj768ELj1ELj4ELj1ELj16ENS_18Kernel_traits_baseILj768ES2_S2_S2_S2_fjLj128EEEEELb0ELb0ELb0ELb1EEEvNS_9BwdParamsE)
        .other          _ZN10layer_norm13ln_bwd_kernelINS_13Kernel_traitsI13__nv_bfloat16S2_S2_S2_fjLj768ELj1ELj4ELj1ELj16ENS_18Kernel_traits_baseILj768ES2_S2_S2_S2_fjLj128EEEEELb0ELb0ELb0ELb1EEEvNS_9BwdParamsE,@"STO_CUDA_ENTRY STV_DEFAULT"
_ZN10layer_norm13ln_bwd_kernelINS_13Kernel_traitsI13__nv_bfloat16S2_S2_S2_fjLj768ELj1ELj4ELj1ELj16ENS_18Kernel_traits_baseILj768ES2_S2_S2_S2_fjLj128EEEEELb0ELb0ELb0ELb1EEEvNS_9BwdParamsE:
.text._ZN10layer_norm13ln_bwd_kernelINS_13Kernel_traitsI13__nv_bfloat16S2_S2_S2_fjLj768ELj1ELj4ELj1ELj16ENS_18Kernel_traits_baseILj768ES2_S2_S2_S2_fjLj128EEEEELb0ELb0ELb0ELb1EEEvNS_9BwdParamsE:
[----:B------:R-:W-:Y:S01]  /*0000*/  LDC R1, c[0x0][0x28] ;  /* 0x00000a00ff017b82 */ /* 0x000fe20000000800 */
[----:B------:R-:W0:Y:S01]  /*0010*/  S2R R0, SR_TID.X ;  /* 0x0000000000007919 */ /* 0x000e220000002100 */
[----:B------:R-:W-:Y:S01]  /*0020*/  ULDC UR4, c[0x0][0x214] ;  /* 0x0000850000047ab9 */ /* 0x000fe20000000800 */
[----:B------:R-:W-:Y:S01]  /*0030*/  ULDC UR8, c[0x0][0x218] ;  /* 0x0000860000087ab9 */ /* 0x000fe20000000800 */
[----:B------:R-:W-:Y:S01]  /*0040*/  ULDC UR9, c[0x0][0x290] ;  /* 0x0000a40000097ab9 */ /* 0x000fe20000000800 */
[----:B------:R-:W1:Y:S01]  /*0050*/  S2R R2, SR_CTAID.X ;  /* 0x0000000000027919 */ /* 0x000e620000002500 */
[----:B------:R-:W-:Y:S01]  /*0060*/  ULDC.64 UR10, c[0x0][0x2c8] ;  /* 0x0000b200000a7ab9 */ /* 0x000fe20000000a00 */
[----:B------:R-:W-:Y:S01]  /*0070*/  ULDC.64 UR12, c[0x0][0x238] ;  /* 0x00008e00000c7ab9 */ /* 0x000fe20000000a00 */
[----:B------:R-:W-:Y:S01]  /*0080*/  ULDC.64 UR14, c[0x0][0x308] ;  /* 0x0000c200000e7ab9 */ /* 0x000fe20000000a00 */
[----:B------:R-:W-:Y:S01]  /*0090*/  ULDC.64 UR16, c[0x0][0x2f8] ;  /* 0x0000be0000107ab9 */ /* 0x000fe20000000a00 */
[----:B------:R-:W-:Y:S01]  /*00a0*/  BSSY B0, `(.L_x_29) ;  /* 0x00002c8000007945 */ /* 0x000fe20003800000 */
[----:B0-----:R-:W-:-:S04]  /*00b0*/  SHF.R.U32.HI R123, RZ, 0x5, R0 ;  /* 0x00000005ff7b7819 */ /* 0x001fc80000011600 */
[----:B-1----:R-:W-:-:S04]  /*00c0*/  LEA R123, R2, R123, 0x2 ;  /* 0x0000007b027b7211 */ /* 0x002fc800078e10ff */
[----:B------:R-:W-:Y:S01]  /*00d0*/  ISETP.GE.AND P0, PT, R123, UR4, PT ;  /* 0x000000047b007c0c */ /* 0x000fe2000bf06270 */
[----:B------:R-:W-:-:S12]  /*00e0*/  ULDC.64 UR4, c[0x0][0x208] ;  /* 0x0000820000047ab9 */ /* 0x000fd80000000a00 */
[----:B------:R-:W-:Y:S05]  /*00f0*/  @!P0 BRA `(.L_x_30) ;  /* 0x0000000000648947 */ /* 0x000fea0003800000 */
        /* <DEDUP_REMOVED lines=23> */
[----:B------:R-:W-:Y:S01]  /*0270*/  CS2R R32, SRZ ;  /* 0x0000000000207805 */ /* 0x000fe2000001ff00 */
[----:B------:R-:W-:Y:S06]  /*0280*/  BRA `(.L_x_31) ;  /* 0x0000002800a47947 */ /* 0x000fec0003800000 */
.L_x_30:
[----:B------:R-:W-:Y:S01]  /*0290*/  SHF.L.U32 R2, R0, 0x4, RZ ;  /* 0x0000000400027819 */ /* 0x000fe200000006ff */
[----:B------:R-:W-:Y:S01]  /*02a0*/  ULDC.64 UR6, c[0x0][0x260] ;  /* 0x0000980000067ab9 */ /* 0x000fe20000000a00 */
[----:B------:R-:W0:Y:S02]  /*02b0*/  LDC.U8 R107, c[0x0][0x2a0] ;  /* 0x0000a800ff6b7b82 */ /* 0x000e240000000000 */
[----:B------:R-:W-:-:S04]  /*02c0*/  LOP3.LUT R2, R2, 0x1f0, RZ, 0xc0, !PT ;  /* 0x000001f002027812 */ /* 0x000fc800078ec0ff */
[----:B------:R-:W-:-:S04]  /*02d0*/  IADD3 R2, P0, R2, UR6, RZ ;  /* 0x0000000602027c10 */ /* 0x000fc8000ff1e0ff */
[----:B------:R-:W-:Y:S01]  /*02e0*/  IADD3.X R3, RZ, UR7, RZ, P0, !PT ;  /* 0x00000007ff037c10 */ /* 0x000fe200087fe4ff */
[----:B------:R-:W-:-:S04]  /*02f0*/  ULDC.64 UR6, c[0x0][0x270] ;  /* 0x00009c0000067ab9 */ /* 0x000fc80000000a00 */
[----:B------:R-:W2:Y:S04]  /*0300*/  LDG.E.128 R4, desc[UR4][R2.64] ;  /* 0x0000000402047981 */ /* 0x000ea8000c1e1d00 */
[----:B------:R-:W3:Y:S04]  /*0310*/  LDG.E.128 R12, desc[UR4][R2.64+0x400] ;  /* 0x00040004020c7981 */ /* 0x000ee8000c1e1d00 */
[----:B------:R1:W4:Y:S01]  /*0320*/  LDG.E.128 R8, desc[UR4][R2.64+0x200] ;  /* 0x0002000402087981 */ /* 0x000322000c1e1d00 */
[----:B------:R-:W-:Y:S01]  /*0330*/  ISETP.NE.U32.AND P0, PT, RZ, UR6, PT ;  /* 0x00000006ff007c0c */ /* 0x000fe2000bf05070 */
[----:B------:R-:W-:Y:S01]  /*0340*/  HFMA2.MMA R88, -RZ, RZ, 0, 0 ;  /* 0x00000000ff587435 */ /* 0x000fe200000001ff */
[----:B------:R-:W-:Y:S01]  /*0350*/  BSSY B1, `(.L_x_32) ;  /* 0x000026e000017945 */ /* 0x000fe20003800000 */
[----:B------:R-:W-:-:S02]  /*0360*/  CS2R R16, SRZ ;  /* 0x0000000000107805 */ /* 0x000fc4000001ff00 */
[----:B------:R-:W-:Y:S02]  /*0370*/  ISETP.NE.AND.EX P0, PT, RZ, UR7, PT, P0 ;  /* 0x00000007ff007c0c */ /* 0x000fe4000bf05300 */
[----:B------:R-:W-:Y:S02]  /*0380*/  CS2R R74, SRZ ;  /* 0x00000000004a7805 */ /* 0x000fe4000001ff00 */
[----:B------:R-:W-:Y:S02]  /*0390*/  CS2R R18, SRZ ;  /* 0x0000000000127805 */ /* 0x000fe4000001ff00 */
[----:B------:R-:W-:Y:S02]  /*03a0*/  CS2R R80, SRZ ;  /* 0x0000000000507805 */ /* 0x000fe4000001ff00 */
[----:B------:R-:W-:Y:S02]  /*03b0*/  CS2R R78, SRZ ;  /* 0x00000000004e7805 */ /* 0x000fe4000001ff00 */
[----:B-1----:R-:W-:-:S02]  /*03c0*/  CS2R R2, SRZ ;  /* 0x0000000000027805 */ /* 0x002fc4000001ff00 */
        /* <DEDUP_REMOVED lines=11> */
[----:B------:R-:W-:-:S02]  /*0480*/  MOV R110, RZ ;  /* 0x000000ff006e7202 */ /* 0x000fc40000000f00 */
[----:B--2---:R-:W-:Y:S02]  /*0490*/  PRMT R111, R4, 0x7632, R111 ;  /* 0x00007632046f7816 */ /* 0x004fe4000000006f */
[----:B------:R-:W-:Y:S02]  /*04a0*/  PRMT R112, R5, 0x7632, R112 ;  /* 0x0000763205707816 */ /* 0x000fe40000000070 */
[----:B---3--:R-:W-:Y:S02]  /*04b0*/  PRMT R120, R13, 0x7632, R120 ;  /* 0x000076320d787816 */ /* 0x008fe40000000078 */
[----:B------:R-:W-:Y:S02]  /*04c0*/  PRMT R113, R6, 0x7632, R113 ;  /* 0x0000763206717816 */ /* 0x000fe40000000071 */
[----:B------:R-:W-:Y:S02]  /*04d0*/  PRMT R114, R7, 0x7632, R114 ;  /* 0x0000763207727816 */ /* 0x000fe40000000072 */
[----:B----4-:R-:W-:-:S02]  /*04e0*/  PRMT R115, R8, 0x7632, R115 ;  /* 0x0000763208737816 */ /* 0x010fc40000000073 */
[----:B------:R-:W-:Y:S02]  /*04f0*/  PRMT R116, R9, 0x7632, R116 ;  /* 0x0000763209747816 */ /* 0x000fe40000000074 */
[----:B------:R-:W-:Y:S02]  /*0500*/  PRMT R117, R10, 0x7632, R117 ;  /* 0x000076320a757816 */ /* 0x000fe40000000075 */
[----:B------:R-:W-:Y:S02]  /*0510*/  PRMT R118, R11, 0x7632, R118 ;  /* 0x000076320b767816 */ /* 0x000fe40000000076 */
[----:B------:R-:W-:Y:S02]  /*0520*/  PRMT R119, R12, 0x7632, R119 ;  /* 0x000076320c777816 */ /* 0x000fe40000000077 */
[----:B------:R-:W-:Y:S02]  /*0530*/  PRMT R121, R14, 0x7632, R121 ;  /* 0x000076320e797816 */ /* 0x000fe40000000079 */
[----:B------:R-:W-:Y:S01]  /*0540*/  PRMT R122, R15, 0x7632, R122 ;  /* 0x000076320f7a7816 */ /* 0x000fe2000000007a */
[----:B------:R-:W-:Y:S01]  /*0550*/  IMAD.U32 R94, R9, 0x10000, RZ ;  /* 0x00010000095e7824 */ /* 0x000fe200078e00ff */
[----:B------:R-:W-:Y:S01]  /*0560*/  SHF.L.U32 R89, R4, 0x10, RZ ;  /* 0x0000001004597819 */ /* 0x000fe200000006ff */
[----:B------:R-:W-:Y:S01]  /*0570*/  IMAD.U32 R111, R111, 0x10000, RZ ;  /* 0x000100006f6f7824 */ /* 0x000fe200078e00ff */
[----:B------:R-:W-:-:S02]  /*0580*/  SHF.L.U32 R90, R5, 0x10, RZ ;  /* 0x00000010055a7819 */ /* 0x000fc400000006ff */
[----:B------:R-:W-:Y:S02]  /*0590*/  CS2R R4, SRZ ;  /* 0x0000000000047805 */ /* 0x000fe4000001ff00 */
[----:B------:R-:W-:Y:S01]  /*05a0*/  SHF.L.U32 R91, R6, 0x10, RZ ;  /* 0x00000010065b7819 */ /* 0x000fe200000006ff */
[----:B------:R-:W-:Y:S01]  /*05b0*/  IMAD.U32 R120, R120, 0x10000, RZ ;  /* 0x0001000078787824 */ /* 0x000fe200078e00ff */
[----:B------:R-:W-:Y:S02]  /*05c0*/  SHF.L.U32 R92, R7, 0x10, RZ ;  /* 0x00000010075c7819 */ /* 0x000fe400000006ff */
[----:B------:R-:W-:Y:S02]  /*05d0*/  CS2R R6, SRZ ;  /* 0x0000000000067805 */ /* 0x000fe4000001ff00 */
[----:B------:R-:W-:Y:S02]  /*05e0*/  SHF.L.U32 R93, R8, 0x10, RZ ;  /* 0x00000010085d7819 */ /* 0x000fe400000006ff */
[----:B------:R-:W-:-:S02]  /*05f0*/  CS2R R8, SRZ ;  /* 0x0000000000087805 */ /* 0x000fc4000001ff00 */
[----:B------:R-:W-:Y:S02]  /*0600*/  SHF.L.U32 R95, R10, 0x10, RZ ;  /* 0x000000100a5f7819 */ /* 0x000fe400000006ff */
[----:B------:R-:W-:Y:S02]  /*0610*/  SHF.L.U32 R96, R11, 0x10, RZ ;  /* 0x000000100b607819 */ /* 0x000fe400000006ff */
[----:B------:R-:W-:Y:S02]  /*0620*/  CS2R R10, SRZ ;  /* 0x00000000000a7805 */ /* 0x000fe4000001ff00 */
[----:B------:R-:W-:Y:S02]  /*0630*/  SHF.L.U32 R97, R12, 0x10, RZ ;  /* 0x000000100c617819 */ /* 0x000fe400000006ff */
[----:B------:R-:W-:Y:S02]  /*0640*/  SHF.L.U32 R98, R13, 0x10, RZ ;  /* 0x000000100d627819 */ /* 0x000fe400000006ff */
[----:B------:R-:W-:-:S02]  /*0650*/  CS2R R12, SRZ ;  /* 0x00000000000c7805 */ /* 0x000fc4000001ff00 */
[----:B------:R-:W-:Y:S02]  /*0660*/  SHF.L.U32 R99, R14, 0x10, RZ ;  /* 0x000000100e637819 */ /* 0x000fe400000006ff */
[----:B------:R-:W-:Y:S02]  /*0670*/  SHF.L.U32 R106, R15, 0x10, RZ ;  /* 0x000000100f6a7819 */ /* 0x000fe400000006ff */
[----:B------:R-:W-:Y:S02]  /*0680*/  CS2R R14, SRZ ;  /* 0x00000000000e7805 */ /* 0x000fe4000001ff00 */
[----:B------:R-:W-:Y:S02]  /*0690*/  SHF.L.U32 R112, R112, 0x10, RZ ;  /* 0x0000001070707819 */ /* 0x000fe400000006ff */
[----:B------:R-:W-:Y:S02]  /*06a0*/  SHF.L.U32 R113, R113, 0x10, RZ ;  /* 0x0000001071717819 */ /* 0x000fe400000006ff */
[----:B------:R-:W-:-:S02]  /*06b0*/  SHF.L.U32 R114, R114, 0x10, RZ ;  /* 0x0000001072727819 */ /* 0x000fc400000006ff */
[----:B------:R-:W-:Y:S02]  /*06c0*/  SHF.L.U32 R115, R115, 0x10, RZ ;  /* 0x0000001073737819 */ /* 0x000fe400000006ff */
[----:B------:R-:W-:Y:S02]  /*06d0*/  SHF.L.U32 R116, R116, 0x10, RZ ;  /* 0x0000001074747819 */ /* 0x000fe400000006ff */
[----:B------:R-:W-:Y:S02]  /*06e0*/  SHF.L.U32 R117, R117, 0x10, RZ ;  /* 0x0000001075757819 */ /* 0x000fe400000006ff */
[----:B------:R-:W-:Y:S02]  /*06f0*/  SHF.L.U32 R118, R118, 0x10, RZ ;  /* 0x0000001076767819 */ /* 0x000fe400000006ff */
[----:B------:R-:W-:Y:S02]  /*0700*/  SHF.L.U32 R119, R119, 0x10, RZ ;  /* 0x0000001077777819 */ /* 0x000fe400000006ff */
[----:B------:R-:W-:-:S02]  /*0710*/  SHF.L.U32 R121, R121, 0x10, RZ ;  /* 0x0000001079797819 */ /* 0x000fc400000006ff */
[----:B0-----:R-:W-:-:S07]  /*0720*/  SHF.L.U32 R122, R122, 0x10, RZ ;  /* 0x000000107a7a7819 */ /* 0x001fce00000006ff */
.L_x_34:
[----:B-1----:R-:W0:Y:S01]  /*0730*/  @P0 LDC.64 R48, c[0x0][0x270] ;  /* 0x00009c00ff300b82 */ /* 0x002e220000000a00 */
[----:B------:R-:W-:Y:S01]  /*0740*/  IMAD R50, R123, UR8, RZ ;  /* 0x000000087b327c24 */ /* 0x000fe2000f8e02ff */
[----:B------:R-:W-:-:S04]  /*0750*/  LOP3.LUT R52, R0, 0x1f, RZ, 0xc0, !PT ;  /* 0x0000001f00347812 */ /* 0x000fc800078ec0ff */
[----:B------:R-:W-:Y:S02]  /*0760*/  SHF.R.S32.HI R51, RZ, 0x1f, R50 ;  /* 0x0000001fff337819 */ /* 0x000fe40000011432 */
[----:B------:R-:W1:Y:S02]  /*0770*/  LDC.64 R68, c[0x0][0x2b8] ;  /* 0x0000ae00ff447b82 */ /* 0x000e640000000a00 */
[----:B------:R-:W-:Y:S02]  /*0780*/  LEA.HI R51, R51, R50, RZ, 0x3 ;  /* 0x0000003233337211 */ /* 0x000fe400078f18ff */
[----:B------:R-:W-:Y:S02]  /*0790*/  SHF.R.S32.HI R50, RZ, 0x1f, R123 ;  /* 0x0000001fff327819 */ /* 0x000fe4000001147b */
[----:B------:R-:W-:Y:S02]  /*07a0*/  LEA.HI.SX32 R103, R51, R52, 0x1d ;  /* 0x0000003433677211 */ /* 0x000fe400078feaff */
[----:B------:R-:W2:Y:S02]  /*07b0*/  LDC.64 R66, c[0x0][0x250] ;  /* 0x00009400ff427b82 */ /* 0x000ea40000000a00 */
[----:B------:R-:W-:-:S06]  /*07c0*/  IADD3 R133, R103, 0x20, RZ ;  /* 0x0000002067857810 */ /* 0x000fcc0007ffe0ff */
[----:B------:R-:W3:Y:S01]  /*07d0*/  LDC.64 R100, c[0x0][0x258] ;  /* 0x00009600ff647b82 */ /* 0x000ee20000000a00 */
[----:B0-----:R-:W-:Y:S02]  /*07e0*/  @P0 LEA R58, P1, R123, R48, 0x1 ;  /* 0x000000307b3a0211 */ /* 0x001fe400078208ff */
[----:B------:R-:W-:Y:S02]  /*07f0*/  SHF.L.U32 R127, R133, 0x4, RZ ;  /* 0x00000004857f7819 */ /* 0x000fe400000006ff */
[C---:B------:R-:W-:Y:S02]  /*0800*/  IADD3 R135, R103.reuse, 0x40, RZ ;  /* 0x0000004067877810 */ /* 0x040fe40007ffe0ff */
[----:B------:R-:W-:Y:S02]  /*0810*/  SHF.L.U32 R128, R103, 0x4, RZ ;  /* 0x0000000467807819 */ /* 0x000fe400000006ff */
[----:B------:R-:W-:Y:S02]  /*0820*/  @P0 LEA.HI.X R59, R123, R49, R50, 0x1, P1 ;  /* 0x000000317b3b0211 */ /* 0x000fe400008f0c32 */
[----:B------:R-:W-:-:S02]  /*0830*/  SHF.R.U32.HI R126, RZ, 0x1c, R133 ;  /* 0x0000001cff7e7819 */ /* 0x000fc40000011685 */
[----:B------:R-:W-:Y:S02]  /*0840*/  IADD3 R56, P1, R127, UR12, RZ ;  /* 0x0000000c7f387c10 */ /* 0x000fe4000ff3e0ff */
[----:B------:R-:W-:Y:S01]  /*0850*/  SHF.R.U32.HI R129, RZ, 0x1c, R103 ;  /* 0x0000001cff817819 */ /* 0x000fe20000011667 */
[----:B-1----:R-:W-:Y:S01]  /*0860*/  IMAD.WIDE.U32 R52, R103, 0x10, R68 ;  /* 0x0000001067347825 */ /* 0x002fe200078e0044 */
[----:B------:R-:W-:Y:S01]  /*0870*/  SHF.L.U32 R125, R135, 0x4, RZ ;  /* 0x00000004877d7819 */ /* 0x000fe200000006ff */
[----:B------:R-:W4:Y:S01]  /*0880*/  @P0 LDG.E.U16 R131, desc[UR4][R58.64] ;  /* 0x000000043a830981 */ /* 0x000f22000c1e1500 */
[----:B------:R-:W-:Y:S02]  /*0890*/  IADD3 R48, P2, R128, UR12, RZ ;  /* 0x0000000c80307c10 */ /* 0x000fe4000ff5e0ff */
[----:B------:R-:W-:Y:S01]  /*08a0*/  IADD3.X R57, R126, UR13, RZ, P1, !PT ;  /* 0x0000000d7e397c10 */ /* 0x000fe20008ffe4ff */
[----:B--2---:R-:W-:Y:S01]  /*08b0*/  IMAD.WIDE R104, R123, 0x4, R66 ;  /* 0x000000047b687825 */ /* 0x004fe200078e0242 */
[----:B------:R-:W-:Y:S01]  /*08c0*/  SHF.R.U32.HI R124, RZ, 0x1c, R135 ;  /* 0x0000001cff7c7819 */ /* 0x000fe20000011687 */
[----:B------:R-:W2:Y:S01]  /*08d0*/  LDG.E.128 R52, desc[UR4][R52.64] ;  /* 0x0000000434347981 */ /* 0x000ea2000c1e1d00 */
[----:B------:R-:W-:-:S02]  /*08e0*/  IADD3 R64, P1, R125, UR12, RZ ;  /* 0x0000000c7d407c10 */ /* 0x000fc4000ff3e0ff */
[----:B------:R-:W-:Y:S01]  /*08f0*/  IADD3.X R49, R129, UR13, RZ, P2, !PT ;  /* 0x0000000d81317c10 */ /* 0x000fe200097fe4ff */
[----:B------:R-:W-:Y:S01]  /*0900*/  IMAD.WIDE.U32 R60, R133, 0x10, R68 ;  /* 0x00000010853c7825 */ /* 0x000fe200078e0044 */
[----:B------:R-:W-:Y:S01]  /*0910*/  IADD3.X R65, R124, UR13, RZ, P1, !PT ;  /* 0x0000000d7c417c10 */ /* 0x000fe20008ffe4ff */
[----:B------:R0:W2:Y:S04]  /*0920*/  LDG.E R130, desc[UR4][R104.64] ;  /* 0x0000000468827981 */ /* 0x0000a8000c1e1900 */
[----:B------:R-:W2:Y:S01]  /*0930*/  LDG.E.128 R48, desc[UR4][R48.64] ;  /* 0x0000000430307981 */ /* 0x000ea2000c1e1d00 */
[----:B---3--:R-:W-:-:S03]  /*0940*/  IMAD.WIDE R108, R123, 0x4, R100 ;  /* 0x000000047b6c7825 */ /* 0x008fc600078e0264 */
[----:B------:R-:W3:Y:S04]  /*0950*/  LDG.E.128 R56, desc[UR4][R56.64] ;  /* 0x0000000438387981 */ /* 0x000ee8000c1e1d00 */
[----:B------:R-:W3:Y:S04]  /*0960*/  LDG.E.128 R60, desc[UR4][R60.64] ;  /* 0x000000043c3c7981 */ /* 0x000ee8000c1e1d00 */
[----:B------:R-:W3:Y:S01]  /*0970*/  LDG.E.128 R64, desc[UR4][R64.64] ;  /* 0x0000000440407981 */ /* 0x000ee2000c1e1d00 */
[----:B------:R-:W-:-:S03]  /*0980*/  IMAD.WIDE.U32 R68, R135, 0x10, R68 ;  /* 0x0000001087447825 */ /* 0x000fc600078e0044 */
[----:B------:R1:W3:Y:S04]  /*0990*/  LDG.E R109, desc[UR4][R108.64] ;  /* 0x000000046c6d7981 */ /* 0x0002e8000c1e1900 */
[----:B------:R-:W3:Y:S01]  /*09a0*/  LDG.E.128 R68, desc[UR4][R68.64] ;  /* 0x0000000444447981 */ /* 0x000ee2000c1e1d00 */
[----:B------:R-:W-:-:S04]  /*09b0*/  ISETP.NE.U32.AND P1, PT, RZ, UR10, PT ;  /* 0x0000000aff007c0c */ /* 0x000fc8000bf25070 */
[----:B------:R-:W-:-:S13]  /*09c0*/  ISETP.NE.AND.EX P1, PT, RZ, UR11, PT, P1 ;  /* 0x0000000bff007c0c */ /* 0x000fda000bf25310 */
[----:B------:R-:W-:Y:S02]  /*09d0*/  @P1 LEA R100, P3, R103, UR10, 0x4 ;  /* 0x0000000a67641c11 */ /* 0x000fe4000f8620ff */
[----:B------:R-:W-:Y:S02]  /*09e0*/  @P1 LEA R102, P2, R133, UR10, 0x4 ;  /* 0x0000000a85661c11 */ /* 0x000fe4000f8420ff */
[----:B------:R-:W-:Y:S02]  /*09f0*/  @P1 LEA.HI.X R101, R103, UR11, RZ, 0x4, P3 ;  /* 0x0000000b67651c11 */ /* 0x000fe400098f24ff */
[----:B0-----:R-:W-:Y:S02]  /*0a00*/  @P1 LEA R104, P3, R135, UR10, 0x4 ;  /* 0x0000000a87681c11 */ /* 0x001fe4000f8620ff */
[----:B------:R-:W-:Y:S01]  /*0a10*/  @P1 LEA.HI.X R103, R133, UR11, RZ, 0x4, P2 ;  /* 0x0000000b85671c11 */ /* 0x000fe200090f24ff */
[----:B------:R2:W5:Y:S01]  /*0a20*/  @P1 LDG.E.128 R32, desc[UR4][R100.64] ;  /* 0x0000000464201981 */ /* 0x000562000c1e1d00 */
[----:B------:R-:W-:-:S02]  /*0a30*/  @P1 LEA.HI.X R105, R135, UR11, RZ, 0x4, P3 ;  /* 0x0000000b87691c11 */ /* 0x000fc400098f24ff */
[----:B------:R-:W-:Y:S01]  /*0a40*/  ISETP.NE.AND P2, PT, R107, RZ, PT ;  /* 0x000000ff6b00720c */ /* 0x000fe20003f45270 */
[----:B------:R0:W5:Y:S01]  /*0a50*/  @P1 LDG.E.128 R36, desc[UR4][R102.64] ;  /* 0x0000000466241981 */ /* 0x000162000c1e1d00 */
[----:B-1----:R-:W-:-:S03]  /*0a60*/  MOV R108, 0x3f800000 ;  /* 0x3f800000006c7802 */ /* 0x002fc60000000f00 */
[----:B------:R1:W5:Y:S01]  /*0a70*/  @P1 LDG.E.128 R40, desc[UR4][R104.64] ;  /* 0x0000000468281981 */ /* 0x000362000c1e1d00 */
[----:B------:R-:W-:Y:S01]  /*0a80*/  UMOV UR6, 0xffffffff ;  /* 0xffffffff00067882 */ /* 0x000fe20000000000 */
[----:B----4-:R-:W-:Y:S01]  /*0a90*/  @P0 IMAD.U32 R108, R131, 0x10000, RZ ;  /* 0x00010000836c0824 */ /* 0x010fe200078e00ff */
[C---:B--2---:R-:W-:Y:S02]  /*0aa0*/  PRMT R101, R54.reuse, 0x7632, R101 ;  /* 0x0000763236657816 */ /* 0x044fe40000000065 */
[----:B------:R-:W-:Y:S02]  /*0ab0*/  SHF.L.U32 R133, R54, 0x10, RZ ;  /* 0x0000001036857819 */ /* 0x000fe400000006ff */
[C---:B------:R-:W-:Y:S02]  /*0ac0*/  PRMT R100, R55.reuse, 0x7632, R100 ;  /* 0x0000763237647816 */ /* 0x040fe40000000064 */
[----:B------:R-:W-:Y:S02]  /*0ad0*/  SHF.L.U32 R131, R55, 0x10, RZ ;  /* 0x0000001037837819 */ /* 0x000fe400000006ff */
[----:B------:R-:W-:-:S02]  /*0ae0*/  FSEL R150, R130, RZ, !P2 ;  /* 0x000000ff82967208 */ /* 0x000fc40005000000 */
[C---:B------:R-:W-:Y:S02]  /*0af0*/  PRMT R136, R48.reuse, 0x7632, R136 ;  /* 0x0000763230887816 */ /* 0x040fe40000000088 */
[----:B------:R-:W-:Y:S02]  /*0b00*/  SHF.L.U32 R153, R48, 0x10, RZ ;  /* 0x0000001030997819 */ /* 0x000fe400000006ff */
[----:B------:R-:W-:Y:S02]  /*0b10*/  SHF.L.U32 R145, R50, 0x10, RZ ;  /* 0x0000001032917819 */ /* 0x000fe400000006ff */
[C---:B0-----:R-:W-:Y:S02]  /*0b20*/  PRMT R102, R53.reuse, 0x7632, R102 ;  /* 0x0000763235667816 */ /* 0x041fe40000000066 */
[----:B------:R-:W-:Y:S02]  /*0b30*/  SHF.L.U32 R135, R53, 0x10, RZ ;  /* 0x0000001035877819 */ /* 0x000fe400000006ff */
[----:B---3--:R-:W-:-:S02]  /*0b40*/  PRMT R48, R58, 0x7632, R48 ;  /* 0x000076323a307816 */ /* 0x008fc40000000030 */
[----:B-1----:R-:W-:Y:S01]  /*0b50*/  SHF.L.U32 R105, R58, 0x10, RZ ;  /* 0x000000103a697819 */ /* 0x002fe200000006ff */
[----:B------:R-:W-:Y:S01]  /*0b60*/  IMAD.U32 R147, R65, 0x10000, RZ ;  /* 0x0001000041937824 */ /* 0x000fe200078e00ff */
[C---:B------:R-:W-:Y:S02]  /*0b70*/  PRMT R54, R59.reuse, 0x7632, R54 ;  /* 0x000076323b367816 */ /* 0x040fe40000000036 */
[----:B------:R-:W-:Y:S02]  /*0b80*/  SHF.L.U32 R55, R59, 0x10, RZ ;  /* 0x000000103b377819 */ /* 0x000fe400000006ff */
[----:B------:R-:W-:Y:S02]  /*0b90*/  PRMT R137, R51, 0x7632, R137 ;  /* 0x0000763233897816 */ /* 0x000fe40000000089 */
[C---:B------:R-:W-:Y:S02]  /*0ba0*/  PRMT R53, R61.reuse, 0x7632, R53 ;  /* 0x000076323d357816 */ /* 0x040fe40000000035 */
[----:B------:R-:W-:-:S02]  /*0bb0*/  SHF.L.U32 R59, R61, 0x10, RZ ;  /* 0x000000103d3b7819 */ /* 0x000fc400000006ff */
[----:B------:R-:W-:Y:S01]  /*0bc0*/  PRMT R58, R65, 0x7632, R58 ;  /* 0x00007632413a7816 */ /* 0x000fe2000000003a */
[----:B------:R-:W-:Y:S01]  /*0bd0*/  IMAD.U32 R139, R56, 0x10000, RZ ;  /* 0x00010000388b7824 */ /* 0x000fe200078e00ff */
[----:B------:R-:W-:Y:S02]  /*0be0*/  PRMT R134, R49, 0x7632, R134 ;  /* 0x0000763231867816 */ /* 0x000fe40000000086 */
[----:B------:R-:W-:Y:S02]  /*0bf0*/  PRMT R132, R50, 0x7632, R132 ;  /* 0x0000763232847816 */ /* 0x000fe40000000084 */
[----:B------:R-:W-:Y:S02]  /*0c00*/  SHF.L.U32 R141, R51, 0x10, RZ ;  /* 0x00000010338d7819 */ /* 0x000fe400000006ff */
[----:B------:R-:W-:Y:S02]  /*0c10*/  PRMT R61, R66, 0x7632, R61 ;  /* 0x00007632423d7816 */ /* 0x000fe4000000003d */
[----:B------:R-:W-:-:S02]  /*0c20*/  SHF.L.U32 R65, R136, 0x10, RZ ;  /* 0x0000001088417819 */ /* 0x000fc400000006ff */
[----:B------:R-:W-:Y:S01]  /*0c30*/  SHF.L.U32 R155, R49, 0x10, RZ ;  /* 0x00000010319b7819 */ /* 0x000fe200000006ff */
[----:B------:R-:W-:Y:S01]  /*0c40*/  FADD.FTZ R49, -R150, R153 ;  /* 0x0000009996317221 */ /* 0x000fe20000010100 */
[----:B------:R-:W-:Y:S01]  /*0c50*/  PRMT R50, R56, 0x7632, R50 ;  /* 0x0000763238327816 */ /* 0x000fe20000000032 */
[----:B------:R-:W-:Y:S01]  /*0c60*/  FADD.FTZ R136, -R150, R145 ;  /* 0x0000009196887221 */ /* 0x000fe20000010100 */
[----:B------:R-:W-:Y:S02]  /*0c70*/  PRMT R56, R64, 0x7632, R56 ;  /* 0x0000763240387816 */ /* 0x000fe40000000038 */
[----:B------:R-:W-:Y:S02]  /*0c80*/  SHF.L.U32 R143, R57, 0x10, RZ ;  /* 0x00000010398f7819 */ /* 0x000fe400000006ff */
[----:B------:R-:W-:Y:S02]  /*0c90*/  PRMT R142, R67, 0x7632, R142 ;  /* 0x00007632438e7816 */ /* 0x000fe4000000008e */
[----:B------:R-:W-:-:S02]  /*0ca0*/  SHF.L.U32 R137, R137, 0x10, RZ ;  /* 0x0000001089897819 */ /* 0x000fc400000006ff */
[C---:B------:R-:W-:Y:S02]  /*0cb0*/  PRMT R103, R52.reuse, 0x7632, R103 ;  /* 0x0000763234677816 */ /* 0x040fe40000000067 */
[----:B------:R-:W-:Y:S02]  /*0cc0*/  SHF.L.U32 R140, R52, 0x10, RZ ;  /* 0x00000010348c7819 */ /* 0x000fe400000006ff */
[----:B------:R-:W-:Y:S02]  /*0cd0*/  SHF.L.U32 R67, R67, 0x10, RZ ;  /* 0x0000001043437819 */ /* 0x000fe400000006ff */
[----:B------:R-:W-:Y:S01]  /*0ce0*/  SHF.L.U32 R153, R134, 0x10, RZ ;  /* 0x0000001086997819 */ /* 0x000fe200000006ff */
[----:B------:R-:W-:Y:S01]  /*0cf0*/  FADD.FTZ R134, -R150, R141 ;  /* 0x0000008d96867221 */ /* 0x000fe20000010100 */
[----:B------:R-:W-:Y:S01]  /*0d00*/  SHF.L.U32 R145, R132, 0x10, RZ ;  /* 0x0000001084917819 */ /* 0x000fe200000006ff */
[C---:B------:R-:W-:Y:S01]  /*0d10*/  FADD.FTZ R132, -R150.reuse, R65 ;  /* 0x0000004196847221 */ /* 0x040fe20000010100 */
[----:B------:R-:W-:Y:S01]  /*0d20*/  SHF.L.U32 R61, R61, 0x10, RZ ;  /* 0x000000103d3d7819 */ /* 0x000fe200000006ff */
[----:B------:R-:W-:Y:S01]  /*0d30*/  FMUL.FTZ R49, R109, R49 ;  /* 0x000000316d317220 */ /* 0x000fe20000410000 */
[----:B------:R-:W-:Y:S01]  /*0d40*/  PRMT R52, R57, 0x7632, R52 ;  /* 0x0000763239347816 */ /* 0x000fe20000000034 */
[----:B------:R-:W-:Y:S01]  /*0d50*/  FADD.FTZ R160, -R150, R105 ;  /* 0x0000006996a07221 */ /* 0x000fe20000010100 */
[----:B------:R-:W-:Y:S01]  /*0d60*/  SHF.L.U32 R141, R56, 0x10, RZ ;  /* 0x00000010388d7819 */ /* 0x000fe200000006ff */
[----:B------:R-:W-:Y:S01]  /*0d70*/  FADD.FTZ R65, -R150, R137 ;  /* 0x0000008996417221 */ /* 0x000fe20000010100 */
[----:B------:R-:W-:Y:S01]  /*0d80*/  SHF.L.U32 R151, R66, 0x10, RZ ;  /* 0x0000001042977819 */ /* 0x000fe200000006ff */
[C---:B------:R-:W-:Y:S01]  /*0d90*/  FADD.FTZ R164, -R150.reuse, R139 ;  /* 0x0000008b96a47221 */ /* 0x040fe20000010100 */
[----:B------:R-:W-:Y:S01]  /*0da0*/  FADD.FTZ R162, -R150, R143 ;  /* 0x0000008f96a27221 */ /* 0x000fe20000010100 */
[----:B------:R-:W-:-:S02]  /*0db0*/  IMAD.U32 R105, R48, 0x10000, RZ ;  /* 0x0001000030697824 */ /* 0x000fc400078e00ff */
[C---:B------:R-:W-:Y:S01]  /*0dc0*/  FADD.FTZ R66, -R150.reuse, R55 ;  /* 0x0000003796427221 */ /* 0x040fe20000010100 */
[----:B------:R-:W-:Y:S01]  /*0dd0*/  SHF.L.U32 R103, R103, 0x10, RZ ;  /* 0x0000001067677819 */ /* 0x000fe200000006ff */
[----:B------:R-:W-:Y:S01]  /*0de0*/  FADD.FTZ R146, -R150, R67 ;  /* 0x0000004396927221 */ /* 0x000fe20000010100 */
[----:B------:R-:W-:Y:S01]  /*0df0*/  SHF.L.U32 R149, R64, 0x10, RZ ;  /* 0x0000001040957819 */ /* 0x000fe200000006ff */
[----:B------:R-:W-:Y:S01]  /*0e00*/  FADD.FTZ R148, -R150, R61 ;  /* 0x0000003d96947221 */ /* 0x000fe20000010100 */
[----:B------:R-:W-:Y:S01]  /*0e10*/  SHF.L.U32 R137, R50, 0x10, RZ ;  /* 0x0000001032897819 */ /* 0x000fe200000006ff */
[----:B------:R-:W-:Y:S01]  /*0e20*/  FMUL.FTZ R132, R109, R132 ;  /* 0x000000846d847220 */ /* 0x000fe20000410000 */
[----:B------:R-:W-:Y:S01]  /*0e30*/  SHF.L.U32 R139, R52, 0x10, RZ ;  /* 0x00000010348b7819 */ /* 0x000fe200000006ff */
[----:B------:R-:W-:Y:S01]  /*0e40*/  FADD.FTZ R138, -R150, R155 ;  /* 0x0000009b968a7221 */ /* 0x000fe20000010100 */
[----:B------:R-:W-:Y:S01]  /*0e50*/  SHF.L.U32 R55, R54, 0x10, RZ ;  /* 0x0000001036377819 */ /* 0x000fe200000006ff */
[----:B------:R-:W-:Y:S01]  /*0e60*/  FADD.FTZ R88, R140, R88 ;  /* 0x000000588c587221 */ /* 0x000fe20000010000 */
[----:B------:R-:W-:Y:S01]  /*0e70*/  SHF.L.U32 R143, R58, 0x10, RZ ;  /* 0x000000103a8f7819 */ /* 0x000fe200000006ff */
[-C--:B------:R-:W-:Y:S01]  /*0e80*/  FFMA.FTZ R110, R49, R140.reuse, R110 ;  /* 0x0000008c316e7223 */ /* 0x080fe2000001006e */
[----:B------:R-:W-:Y:S01]  /*0e90*/  SHF.L.U32 R57, R62, 0x10, RZ ;  /* 0x000000103e397819 */ /* 0x000fe200000006ff */
[----:B------:R-:W-:Y:S01]  /*0ea0*/  FADD.FTZ R104, -R150, R145 ;  /* 0x0000009196687221 */ /* 0x000fe20000010100 */
[----:B------:R-:W-:Y:S01]  /*0eb0*/  SHF.L.U32 R67, R142, 0x10, RZ ;  /* 0x000000108e437819 */ /* 0x000fe200000006ff */
[----:B------:R-:W-:Y:S01]  /*0ec0*/  FADD.FTZ R142, -R150, R141 ;  /* 0x0000008d968e7221 */ /* 0x000fe20000010100 */
[C---:B------:R-:W-:Y:S01]  /*0ed0*/  PRMT R154, R68.reuse, 0x7632, R154 ;  /* 0x00007632449a7816 */ /* 0x040fe2000000009a */
[----:B------:R-:W-:Y:S01]  /*0ee0*/  FMUL.FTZ R140, R89, R140 ;  /* 0x0000008c598c7220 */ /* 0x000fe20000410000 */
[----:B------:R-:W-:Y:S01]  /*0ef0*/  SHF.L.U32 R61, R68, 0x10, RZ ;  /* 0x00000010443d7819 */ /* 0x000fe200000006ff */
[----:B------:R-:W-:Y:S01]  /*0f00*/  FMUL.FTZ R68, R109, R160 ;  /* 0x000000a06d447220 */ /* 0x000fe20000410000 */
[----:B------:R-:W-:Y:S01]  /*0f10*/  FADD.FTZ R50, -R150, R105 ;  /* 0x0000006996327221 */ /* 0x000fe20000010100 */
[C---:B------:R-:W-:Y:S01]  /*0f20*/  PRMT R145, R71.reuse, 0x7632, R145 ;  /* 0x0000763247917816 */ /* 0x040fe20000000091 */
[----:B------:R-:W-:Y:S01]  /*0f30*/  IMAD.U32 R141, R71, 0x10000, RZ ;  /* 0x00010000478d7824 */ /* 0x000fe200078e00ff */
[----:B------:R-:W-:Y:S01]  /*0f40*/  PRMT R156, R62, 0x7632, R156 ;  /* 0x000076323e9c7816 */ /* 0x000fe2000000009c */
[----:B------:R-:W-:Y:S01]  /*0f50*/  FADD.FTZ R130, -R150, R153 ;  /* 0x0000009996827221 */ /* 0x000fe20000010100 */
[----:B------:R-:W-:Y:S01]  /*0f60*/  SHF.L.U32 R71, R100, 0x10, RZ ;  /* 0x0000001064477819 */ /* 0x000fe200000006ff */
[----:B------:R-:W-:Y:S01]  /*0f70*/  FADD.FTZ R86, R103, R86 ;  /* 0x0000005667567221 */ /* 0x000fe20000010000 */
[-C--:B------:R-:W-:Y:S01]  /*0f80*/  FFMA.FTZ R87, R132, R103.reuse, R87 ;  /* 0x0000006784577223 */ /* 0x080fe20000010057 */
[----:B------:R-:W-:Y:S01]  /*0f90*/  FMUL.FTZ R105, R111, R103 ;  /* 0x000000676f697220 */ /* 0x000fe20000410000 */
[C---:B------:R-:W-:Y:S01]  /*0fa0*/  FADD.FTZ R64, -R150.reuse, R149 ;  /* 0x0000009596407221 */ /* 0x040fe20000010100 */
[C---:B------:R-:W-:Y:S01]  /*0fb0*/  FADD.FTZ R62, -R150.reuse, R147 ;  /* 0x00000093963e7221 */ /* 0x040fe20000010100 */
[C---:B------:R-:W-:Y:S01]  /*0fc0*/  FADD.FTZ R58, -R150.reuse, R151 ;  /* 0x00000097963a7221 */ /* 0x040fe20000010100 */
[C---:B------:R-:W-:Y:S01]  /*0fd0*/  FADD.FTZ R54, -R150.reuse, R137 ;  /* 0x0000008996367221 */ /* 0x040fe20000010100 */
[C---:B------:R-:W-:Y:S01]  /*0fe0*/  FADD.FTZ R52, -R150.reuse, R139 ;  /* 0x0000008b96347221 */ /* 0x040fe20000010100 */
[C---:B------:R-:W-:Y:S01]  /*0ff0*/  FADD.FTZ R48, -R150.reuse, R55 ;  /* 0x0000003796307221 */ /* 0x040fe20000010100 */
[C---:B------:R-:W-:Y:S01]  /*1000*/  FADD.FTZ R144, -R150.reuse, R143 ;  /* 0x0000008f96907221 */ /* 0x040fe20000010100 */
[C---:B------:R-:W-:Y:S01]  /*1010*/  FMUL.FTZ R138, R109.reuse, R138 ;  /* 0x0000008a6d8a7220 */ /* 0x040fe20000410000 */
[C---:B------:R-:W-:Y:S01]  /*1020*/  FMUL.FTZ R103, R109.reuse, R65 ;  /* 0x000000416d677220 */ /* 0x040fe20000410000 */
[----:B------:R-:W-:Y:S01]  /*1030*/  FMUL.FTZ R100, R109, R164 ;  /* 0x000000a46d647220 */ /* 0x000fe20000410000 */
[----:B------:R-:W-:Y:S01]  /*1040*/  FADD.FTZ R150, -R150, R67 ;  /* 0x0000004396967221 */ /* 0x000fe20000010100 */
[----:B------:R-:W-:Y:S01]  /*1050*/  FADD.FTZ R164, RZ, R140 ;  /* 0x0000008cffa47221 */ /* 0x000fe20000010000 */
[----:B------:R-:W-:Y:S01]  /*1060*/  FADD.FTZ R12, R57, R12 ;  /* 0x0000000c390c7221 */ /* 0x000fe20000010000 */
[-C--:B------:R-:W-:Y:S01]  /*1070*/  FFMA.FTZ R29, R68, R57.reuse, R29 ;  /* 0x00000039441d7223 */ /* 0x080fe2000001001d */
[----:B------:R-:W-:Y:S01]  /*1080*/  FMUL.FTZ R65, R95, R57 ;  /* 0x000000395f417220 */ /* 0x000fe20000410000 */
[----:B------:R-:W-:Y:S01]  /*1090*/  SHF.L.U32 R67, R102, 0x10, RZ ;  /* 0x0000001066437819 */ /* 0x000fe200000006ff */
[----:B------:R-:W-:Y:S01]  /*10a0*/  FFMA.FTZ R57, R49, R140, RZ ;  /* 0x0000008c31397223 */ /* 0x000fe200000100ff */
[C---:B------:R-:W-:Y:S01]  /*10b0*/  PRMT R152, R70.reuse, 0x7632, R152 ;  /* 0x0000763246987816 */ /* 0x040fe20000000098 */
[----:B------:R-:W-:Y:S01]  /*10c0*/  FMUL.FTZ R130, R109, R130 ;  /* 0x000000826d827220 */ /* 0x000fe20000410000 */
[----:B------:R-:W-:Y:S01]  /*10d0*/  SHF.L.U32 R56, R70, 0x10, RZ ;  /* 0x0000001046387819 */ /* 0x000fe200000006ff */
[----:B------:R-:W-:Y:S01]  /*10e0*/  FADD.FTZ R84, R135, R84 ;  /* 0x0000005487547221 */ /* 0x000fe20000010000 */
[-C--:B------:R-:W-:Y:S01]  /*10f0*/  FFMA.FTZ R85, R138, R135.reuse, R85 ;  /* 0x000000878a557223 */ /* 0x080fe20000010055 */
[----:B------:R-:W-:Y:S01]  /*1100*/  FMUL.FTZ R70, R109, R162 ;  /* 0x000000a26d467220 */ /* 0x000fe20000410000 */
[----:B------:R-:W-:Y:S01]  /*1110*/  FMUL.FTZ R135, R90, R135 ;  /* 0x000000875a877220 */ /* 0x000fe20000410000 */
[----:B------:R-:W-:Y:S01]  /*1120*/  FADD.FTZ R164, R164, R105 ;  /* 0x00000069a4a47221 */ /* 0x000fe20000010000 */
[----:B------:R-:W-:Y:S01]  /*1130*/  FFMA.FTZ R57, R132, R105, R57 ;  /* 0x0000006984397223 */ /* 0x000fe20000010039 */
[----:B------:R-:W-:Y:S01]  /*1140*/  FADD.FTZ R82, R67, R82 ;  /* 0x0000005243527221 */ /* 0x000fe20000010000 */
[-C--:B------:R-:W-:Y:S01]  /*1150*/  FFMA.FTZ R83, R130, R67.reuse, R83 ;  /* 0x0000004382537223 */ /* 0x080fe20000010053 */
[----:B------:R-:W-:Y:S01]  /*1160*/  FMUL.FTZ R102, R112, R67 ;  /* 0x0000004370667220 */ /* 0x000fe20000410000 */
[----:B------:R-:W-:Y:S01]  /*1170*/  FMUL.FTZ R136, R109, R136 ;  /* 0x000000886d887220 */ /* 0x000fe20000410000 */
[----:B------:R-:W-:Y:S01]  /*1180*/  FADD.FTZ R14, R59, R14 ;  /* 0x0000000e3b0e7221 */ /* 0x000fe20000010000 */
[-C--:B------:R-:W-:Y:S01]  /*1190*/  FFMA.FTZ R31, R70, R59.reuse, R31 ;  /* 0x0000003b461f7223 */ /* 0x080fe2000001001f */
[----:B------:R-:W-:Y:S01]  /*11a0*/  FMUL.FTZ R67, R94, R59 ;  /* 0x0000003b5e437220 */ /* 0x000fe20000410000 */
[----:B------:R-:W-:Y:S01]  /*11b0*/  FADD.FTZ R59, R164, R135 ;  /* 0x00000087a43b7221 */ /* 0x000fe20000010000 */
[----:B------:R-:W-:Y:S01]  /*11c0*/  FFMA.FTZ R57, R138, R135, R57 ;  /* 0x000000878a397223 */ /* 0x000fe20000010039 */
[----:B------:R-:W-:Y:S01]  /*11d0*/  SHF.L.U32 R101, R101, 0x10, RZ ;  /* 0x0000001065657819 */ /* 0x000fe200000006ff */
[----:B------:R-:W-:Y:S01]  /*11e0*/  FADD.FTZ R80, R133, R80 ;  /* 0x0000005085507221 */ /* 0x000fe20000010000 */
[-C--:B------:R-:W-:Y:S01]  /*11f0*/  FFMA.FTZ R81, R136, R133.reuse, R81 ;  /* 0x0000008588517223 */ /* 0x080fe20000010051 */
[----:B------:R-:W-:Y:S01]  /*1200*/  FMUL.FTZ R104, R109, R104 ;  /* 0x000000686d687220 */ /* 0x000fe20000410000 */
[----:B------:R-:W-:Y:S01]  /*1210*/  FMUL.FTZ R133, R91, R133 ;  /* 0x000000855b857220 */ /* 0x000fe20000410000 */
[----:B------:R-:W-:Y:S01]  /*1220*/  FADD.FTZ R160, R59, R102 ;  /* 0x000000663ba07221 */ /* 0x000fe20000010000 */
[----:B------:R-:W-:Y:S01]  /*1230*/  FFMA.FTZ R57, R130, R102, R57 ;  /* 0x0000006682397223 */ /* 0x000fe20000010039 */
[----:B------:R-:W-:Y:S01]  /*1240*/  FMUL.FTZ R134, R109, R134 ;  /* 0x000000866d867220 */ /* 0x000fe20000410000 */
[----:B------:R-:W-:Y:S01]  /*1250*/  FADD.FTZ R78, R101, R78 ;  /* 0x0000004e654e7221 */ /* 0x000fe20000010000 */
[-C--:B------:R-:W-:Y:S01]  /*1260*/  FFMA.FTZ R79, R104, R101.reuse, R79 ;  /* 0x00000065684f7223 */ /* 0x080fe2000001004f */
        /* <DEDUP_REMOVED lines=15> */
[----:B------:R-:W-:Y:S01]  /*1360*/  SHF.L.U32 R55, R69, 0x10, RZ ;  /* 0x0000001045377819 */ /* 0x000fe200000006ff */
[----:B------:R-:W-:Y:S01]  /*1370*/  FMUL.FTZ R62, R109, R62 ;  /* 0x0000003e6d3e7220 */ /* 0x000fe20000410000 */
[----:B------:R-:W-:Y:S01]  /*1380*/  PRMT R139, R69, 0x7632, R139 ;  /* 0x00007632458b7816 */ /* 0x000fe2000000008b */
[----:B------:R-:W-:Y:S01]  /*1390*/  FMUL.FTZ R69, R93, R60 ;  /* 0x0000003c5d457220 */ /* 0x000fe20000410000 */
[----:B------:R-:W-:Y:S01]  /*13a0*/  SHF.L.U32 R158, R158, 0x10, RZ ;  /* 0x000000109e9e7819 */ /* 0x000fe200000006ff */
[----:B------:R-:W-:Y:S01]  /*13b0*/  FMUL.FTZ R59, R109, R54 ;  /* 0x000000366d3b7220 */ /* 0x000fe20000410000 */
[----:B------:R-:W-:Y:S01]  /*13c0*/  FADD.FTZ R160, R160, R71 ;  /* 0x00000047a0a07221 */ /* 0x000fe20000010000 */
[----:B------:R-:W-:Y:S01]  /*13d0*/  FFMA.FTZ R137, R103, R71, R162 ;  /* 0x0000004767897223 */ /* 0x000fe200000100a2 */
[----:B------:R-:W-:Y:S01]  /*13e0*/  FADD.FTZ R16, R60, R16 ;  /* 0x000000103c107221 */ /* 0x000fe20000010000 */
[----:B------:R-:W-:Y:S01]  /*13f0*/  FFMA.FTZ R73, R100, R60, R73 ;  /* 0x0000003c64497223 */ /* 0x000fe20000010049 */
[----:B------:R-:W-:Y:S01]  /*1400*/  SHF.L.U32 R53, R53, 0x10, RZ ;  /* 0x0000001035357819 */ /* 0x000fe200000006ff */
[----:B------:R-:W-:Y:S01]  /*1410*/  FADD.FTZ R6, R55, R6 ;  /* 0x0000000637067221 */ /* 0x000fe20000010000 */
[-C--:B------:R-:W-:Y:S01]  /*1420*/  FFMA.FTZ R23, R62, R55.reuse, R23 ;  /* 0x000000373e177223 */ /* 0x080fe20000010017 */
[----:B------:R-:W-:Y:S01]  /*1430*/  FMUL.FTZ R60, R98, R55 ;  /* 0x00000037623c7220 */ /* 0x000fe20000410000 */
        /* <DEDUP_REMOVED lines=8> */
[----:B------:R-:W-:Y:S01]  /*14c0*/  FADD.FTZ R160, R55, R54 ;  /* 0x0000003637a07221 */ /* 0x000fe20000010000 */
[----:B------:R-:W-:Y:S01]  /*14d0*/  FMUL.FTZ R52, R116, R53 ;  /* 0x0000003574347220 */ /* 0x000fe20000410000 */
[----:B------:R-:W-:-:S02]  /*14e0*/  FFMA.FTZ R53, R59, R54, R158 ;  /* 0x000000363b357223 */ /* 0x000fc4000001009e */
[----:B------:R-:W-:Y:S02]  /*14f0*/  FADD.FTZ R137, R160, R67 ;  /* 0x00000043a0897221 */ /* 0x000fe40000010000 */
[----:B------:R-:W-:Y:S01]  /*1500*/  FFMA.FTZ R158, R70, R67, R53 ;  /* 0x00000043469e7223 */ /* 0x000fe20000010035 */
[----:B------:R-:W-:Y:S01]  /*1510*/  SHF.L.U32 R156, R156, 0x10, RZ ;  /* 0x000000109c9c7819 */ /* 0x000fe200000006ff */
[----:B------:R-:W-:Y:S01]  /*1520*/  FMUL.FTZ R55, R109, R50 ;  /* 0x000000326d377220 */ /* 0x000fe20000410000 */
[----:B------:R-:W-:Y:S01]  /*1530*/  FADD.FTZ R160, R137, R52 ;  /* 0x0000003489a07221 */ /* 0x000fe20000010000 */
[----:B------:R-:W-:Y:S01]  /*1540*/  FFMA.FTZ R137, R57, R52, R158 ;  /* 0x0000003439897223 */ /* 0x000fe2000001009e */
[----:B------:R-:W-:Y:S01]  /*1550*/  PRMT R51, R63, 0x7632, R51 ;  /* 0x000076323f337816 */ /* 0x000fe20000000033 */
[----:B------:R-:W-:Y:S01]  /*1560*/  FMUL.FTZ R66, R109, R66 ;  /* 0x000000426d427220 */ /* 0x000fe20000410000 */
[----:B------:R-:W-:Y:S01]  /*1570*/  SHF.L.U32 R63, R63, 0x10, RZ ;  /* 0x000000103f3f7819 */ /* 0x000fe200000006ff */
        /* <DEDUP_REMOVED lines=9> */
[----:B------:R-:W-:Y:S01]  /*1610*/  FADD.FTZ R158, R143, R50 ;  /* 0x000000328f9e7221 */ /* 0x000fe20000010000 */
[----:B------:R-:W-:Y:S01]  /*1620*/  FFMA.FTZ R137, R55, R50, R156 ;  /* 0x0000003237897223 */ /* 0x000fe2000001009c */
[C---:B------:R-:W-:Y:S01]  /*1630*/  FMUL.FTZ R53, R109.reuse, R48 ;  /* 0x000000306d357220 */ /* 0x040fe20000410000 */
[----:B------:R-:W-:Y:S01]  /*1640*/  FMUL.FTZ R64, R109, R64 ;  /* 0x000000406d407220 */ /* 0x000fe20000410000 */
[----:B------:R-:W-:Y:S01]  /*1650*/  FMUL.FTZ R48, R118, R51 ;  /* 0x0000003376307220 */ /* 0x000fe20000410000 */
[----:B------:R-:W-:Y:S01]  /*1660*/  FADD.FTZ R143, R158, R63 ;  /* 0x0000003f9e8f7221 */ /* 0x000fe20000010000 */
[----:B------:R-:W-:Y:S01]  /*1670*/  FFMA.FTZ R156, R66, R63, R137 ;  /* 0x0000003f429c7223 */ /* 0x000fe20000010089 */
[----:B------:R-:W-:Y:S01]  /*1680*/  FADD.FTZ R11, R51, R11 ;  /* 0x0000000b330b7221 */ /* 0x000fe20000010000 */
[----:B------:R-:W-:Y:S01]  /*1690*/  FFMA.FTZ R28, R53, R51, R28 ;  /* 0x00000033351c7223 */ /* 0x000fe2000001001c */
[----:B------:R-:W-:-:S02]  /*16a0*/  IMAD.U32 R154, R154, 0x10000, RZ ;  /* 0x000100009a9a7824 */ /* 0x000fc400078e00ff */
        /* <DEDUP_REMOVED lines=11> */
[----:B------:R-:W-:Y:S01]  /*1760*/  SHF.L.U32 R139, R139, 0x10, RZ ;  /* 0x000000108b8b7819 */ /* 0x000fe200000006ff */
[----:B------:R-:W-:Y:S01]  /*1770*/  FMUL.FTZ R137, R109, R144 ;  /* 0x000000906d897220 */ /* 0x000fe20000410000 */
[----:B------:R-:W-:Y:S01]  /*1780*/  FADD.FTZ R143, R143, R142 ;  /* 0x0000008e8f8f7221 */ /* 0x000fe20000010000 */
[----:B------:R-:W-:Y:S01]  /*1790*/  FFMA.FTZ R147, R51, R142, R154 ;  /* 0x0000008e33937223 */ /* 0x000fe2000001009a */
[----:B------:R-:W-:Y:S01]  /*17a0*/  FMUL.FTZ R58, R109, R58 ;  /* 0x0000003a6d3a7220 */ /* 0x000fe20000410000 */
[----:B------:R-:W-:Y:S01]  /*17b0*/  FADD.FTZ R7, R139, R7 ;  /* 0x000000078b077221 */ /* 0x000fe20000010000 */
[-C--:B------:R-:W-:Y:S01]  /*17c0*/  FFMA.FTZ R24, R137, R139.reuse, R24 ;  /* 0x0000008b89187223 */ /* 0x080fe20000010018 */
[----:B------:R-:W-:Y:S01]  /*17d0*/  FMUL.FTZ R144, R120, R139 ;  /* 0x0000008b78907220 */ /* 0x000fe20000410000 */
        /* <DEDUP_REMOVED lines=9> */
[----:B------:R-:W-:Y:S01]  /*1870*/  FADD.FTZ R5, R152, R5 ;  /* 0x0000000598057221 */ /* 0x000fe20000010000 */
[----:B------:R-:W-:Y:S01]  /*1880*/  FMUL.FTZ R146, R109, R146 ;  /* 0x000000926d927220 */ /* 0x000fe20000410000 */
        /* <DEDUP_REMOVED lines=18> */
[----:B------:R-:W-:Y:S06]  /*19b0*/  BRA.DIV UR6, `(.L_x_33) ;  /* 0x0000001e06247947 */ /* 0x000fec000b800000 */
        /* <DEDUP_REMOVED lines=18> */
.L_x_46:
[----:B-1----:R-:W-:-:S04]  /*1ae0*/  FADD.FTZ R152, R145, R152 ;  /* 0x0000009891987221 */ /* 0x002fc80000010000 */
[----:B0-----:R-:W-:Y:S01]  /*1af0*/  FMUL.FTZ R145, R152, UR9 ;  /* 0x0000000998917c20 */ /* 0x001fe20008410000 */
[----:B--2---:R-:W-:-:S04]  /*1b00*/  FADD.FTZ R152, R147, R154 ;  /* 0x0000009a93987221 */ /* 0x004fc80000010000 */
[----:B------:R-:W-:Y:S01]  /*1b10*/  FSEL R145, R145, RZ, !P2 ;  /* 0x000000ff91917208 */ /* 0x000fe20005000000 */
[----:B------:R-:W-:Y:S01]  /*1b20*/  FMUL.FTZ R152, R152, UR9 ;  /* 0x0000000998987c20 */ /* 0x000fe20008410000 */
[----:B------:R-:W-:-:S03]  /*1b30*/  ISETP.NE.U32.AND P2, PT, RZ, UR14, PT ;  /* 0x0000000eff007c0c */ /* 0x000fc6000bf45070 */
[-CC-:B------:R-:W-:Y:S01]  /*1b40*/  FFMA.FTZ R136, R136, R152.reuse, R145.reuse ;  /* 0x0000009888887223 */ /* 0x180fe20000010091 */
[-CC-:B------:R-:W-:Y:S01]  /*1b50*/  FFMA.FTZ R53, R53, R152.reuse, R145.reuse ;  /* 0x0000009835357223 */ /* 0x180fe20000010091 */
[-CC-:B------:R-:W-:Y:S01]  /*1b60*/  FFMA.FTZ R147, R130, R152.reuse, R145.reuse ;  /* 0x0000009882937223 */ /* 0x180fe20000010091 */
[-CC-:B------:R-:W-:Y:S01]  /*1b70*/  FFMA.FTZ R139, R139, R152.reuse, R145.reuse ;  /* 0x000000988b8b7223 */ /* 0x180fe20000010091 */
[-CC-:B------:R-:W-:Y:S01]  /*1b80*/  FFMA.FTZ R130, R103, R152.reuse, R145.reuse ;  /* 0x0000009867827223 */ /* 0x180fe20000010091 */
[----:B------:R-:W-:Y:S01]  /*1b90*/  FADD.FTZ R136, R133, -R136 ;  /* 0x8000008885887221 */ /* 0x000fe20000010000 */
[-CC-:B------:R-:W-:Y:S01]  /*1ba0*/  FFMA.FTZ R49, R49, R152.reuse, R145.reuse ;  /* 0x0000009831317223 */ /* 0x180fe20000010091 */
        /* <DEDUP_REMOVED lines=17> */
[----:B------:R-:W-:Y:S01]  /*1cc0*/  FFMA.FTZ R143, R143, R152, R145 ;  /* 0x000000988f8f7223 */ /* 0x000fe20000010091 */
[----:B------:R-:W-:Y:S01]  /*1cd0*/  FADD.FTZ R152, R48, -R53 ;  /* 0x8000003530987221 */ /* 0x000fe20000010000 */
[----:B------:R-:W-:Y:S01]  /*1ce0*/  FADD.FTZ R148, R148, -R139 ;  /* 0x8000008b94947221 */ /* 0x000fe20000010000 */
[----:B-----5:R-:W-:Y:S01]  /*1cf0*/  @P1 SHF.L.U32 R48, R34, 0x10, RZ ;  /* 0x0000001022301819 */ /* 0x020fe200000006ff */
[----:B------:R-:W-:Y:S01]  /*1d00*/  FMUL.FTZ R139, R109, R136 ;  /* 0x000000886d8b7220 */ /* 0x000fe20000410000 */
[----:B------:R-:W-:Y:S01]  /*1d10*/  FADD.FTZ R54, R54, -R59 ;  /* 0x8000003b36367221 */ /* 0x000fe20000010000 */
[--C-:B------:R-:W-:Y:S01]  /*1d20*/  FADD.FTZ R140, R140, -R49.reuse ;  /* 0x800000318c8c7221 */ /* 0x100fe20000010000 */
[----:B------:R-:W-:Y:S01]  /*1d30*/  @P1 PRMT R49, R35, 0x7632, R49 ;  /* 0x0000763223311816 */ /* 0x000fe20000000031 */
[--C-:B------:R-:W-:Y:S01]  /*1d40*/  @P1 FADD.FTZ R139, R139, R48.reuse ;  /* 0x000000308b8b1221 */ /* 0x100fe20000010000 */
[----:B------:R-:W-:Y:S01]  /*1d50*/  @P1 PRMT R48, R33, 0x7632, R48 ;  /* 0x0000763221301816 */ /* 0x000fe20000000030 */
[----:B------:R-:W-:Y:S01]  /*1d60*/  FADD.FTZ R102, R102, -R147 ;  /* 0x8000009366667221 */ /* 0x000fe20000010000 */
[----:B------:R-:W-:Y:S01]  /*1d70*/  FADD.FTZ R104, R101, -R104 ;  /* 0x8000006865687221 */ /* 0x000fe20000010000 */
[----:B------:R-:W-:Y:S01]  /*1d80*/  FADD.FTZ R134, R131, -R134 ;  /* 0x8000008683867221 */ /* 0x000fe20000010000 */
[----:B------:R-:W-:Y:S01]  /*1d90*/  FMUL.FTZ R101, R109, R54 ;  /* 0x000000366d657220 */ /* 0x000fe20000410000 */
[----:B------:R-:W-:Y:S01]  /*1da0*/  FADD.FTZ R58, R52, -R57 ;  /* 0x80000039343a7221 */ /* 0x000fe20000010000 */
[----:B------:R-:W-:Y:S01]  /*1db0*/  FADD.FTZ R62, R50, -R55 ;  /* 0x80000037323e7221 */ /* 0x000fe20000010000 */
[----:B------:R-:W-:-:S02]  /*1dc0*/  @P1 IMAD.U32 R54, R48, 0x10000, RZ ;  /* 0x0001000030361824 */ /* 0x000fc400078e00ff */
[----:B------:R-:W-:Y:S01]  /*1dd0*/  FADD.FTZ R150, R150, -R143 ;  /* 0x8000008f96967221 */ /* 0x000fe20000010000 */
[----:B------:R-:W-:Y:S01]  /*1de0*/  @P1 SHF.L.U32 R50, R35, 0x10, RZ ;  /* 0x0000001023321819 */ /* 0x000fe200000006ff */
[----:B------:R-:W-:Y:S01]  /*1df0*/  FADD.FTZ R130, R71, -R130 ;  /* 0x8000008247827221 */ /* 0x000fe20000010000 */
[----:B------:R-:W-:Y:S01]  /*1e00*/  @P1 SHF.L.U32 R52, R49, 0x10, RZ ;  /* 0x0000001031341819 */ /* 0x000fe200000006ff */
[C---:B------:R-:W-:Y:S01]  /*1e10*/  FMUL.FTZ R49, R109.reuse, R140 ;  /* 0x0000008c6d317220 */ /* 0x040fe20000410000 */
[----:B------:R-:W-:Y:S01]  /*1e20*/  @P1 SHF.L.U32 R48, R32, 0x10, RZ ;  /* 0x0000001020301819 */ /* 0x000fe200000006ff */
[C---:B------:R-:W-:Y:S01]  /*1e30*/  FMUL.FTZ R55, R109.reuse, R102 ;  /* 0x000000666d377220 */ /* 0x040fe20000410000 */
[----:B------:R-:W-:Y:S01]  /*1e40*/  FMUL.FTZ R143, R109, R134 ;  /* 0x000000866d8f7220 */ /* 0x000fe20000410000 */
[----:B------:R-:W-:Y:S01]  /*1e50*/  FADD.FTZ R66, R63, -R66 ;  /* 0x800000423f427221 */ /* 0x000fe20000010000 */
[----:B------:R-:W-:Y:S01]  /*1e60*/  FADD.FTZ R56, R56, -R149 ;  /* 0x8000009538387221 */ /* 0x000fe20000010000 */
[----:B------:R-:W-:Y:S01]  /*1e70*/  FMUL.FTZ R145, R109, R130 ;  /* 0x000000826d917220 */ /* 0x000fe20000410000 */
[----:B------:R-:W-:Y:S01]  /*1e80*/  @P1 FADD.FTZ R143, R143, R50 ;  /* 0x000000328f8f1221 */ /* 0x000fe20000010000 */
[----:B------:R-:W-:Y:S01]  /*1e90*/  @P1 FADD.FTZ R55, R55, R54 ;  /* 0x0000003637371221 */ /* 0x000fe20000010000 */
[----:B------:R-:W-:Y:S01]  /*1ea0*/  @P1 FADD.FTZ R49, R49, R48 ;  /* 0x0000003031311221 */ /* 0x000fe20000010000 */
[----:B------:R-:W-:Y:S01]  /*1eb0*/  FADD.FTZ R138, R135, -R138 ;  /* 0x8000008a878a7221 */ /* 0x000fe20000010000 */
[----:B------:R-:W-:Y:S01]  /*1ec0*/  @P1 PRMT R50, R34, 0x7632, R50 ;  /* 0x0000763222321816 */ /* 0x000fe20000000032 */
[----:B------:R-:W-:Y:S01]  /*1ed0*/  FMUL.FTZ R135, R109, R66 ;  /* 0x000000426d877220 */ /* 0x000fe20000410000 */
[----:B------:R-:W-:Y:S01]  /*1ee0*/  @P1 PRMT R54, R39, 0x7632, R54 ;  /* 0x0000763227361816 */ /* 0x000fe20000000036 */
[----:B------:R-:W-:Y:S01]  /*1ef0*/  FADD.FTZ R68, R65, -R68 ;  /* 0x8000004441447221 */ /* 0x000fe20000010000 */
[----:B------:R-:W-:Y:S01]  /*1f00*/  @P1 SHF.L.U32 R48, R39, 0x10, RZ ;  /* 0x0000001027301819 */ /* 0x000fe200000006ff */
[----:B------:R-:W-:Y:S01]  /*1f10*/  FMUL.FTZ R65, R109, R56 ;  /* 0x000000386d417220 */ /* 0x000fe20000410000 */
[----:B------:R-:W-:Y:S01]  /*1f20*/  @P1 FADD.FTZ R145, R145, R52 ;  /* 0x0000003491911221 */ /* 0x000fe20000010000 */
[----:B------:R-:W-:Y:S01]  /*1f30*/  FADD.FTZ R144, R144, -R137 ;  /* 0x8000008990907221 */ /* 0x000fe20000010000 */
[----:B------:R-:W-:Y:S01]  /*1f40*/  @P1 SHF.L.U32 R56, R50, 0x10, RZ ;  /* 0x0000001032381819 */ /* 0x000fe200000006ff */
[----:B------:R-:W-:Y:S01]  /*1f50*/  FMUL.FTZ R53, R109, R138 ;  /* 0x0000008a6d357220 */ /* 0x000fe20000410000 */
[----:B------:R-:W-:Y:S01]  /*1f60*/  @P1 SHF.L.U32 R52, R33, 0x10, RZ ;  /* 0x0000001021341819 */ /* 0x000fe200000006ff */
[----:B------:R-:W-:Y:S01]  /*1f70*/  FMUL.FTZ R137, R109, R152 ;  /* 0x000000986d897220 */ /* 0x000fe20000410000 */
[----:B------:R-:W-:Y:S01]  /*1f80*/  @P1 SHF.L.U32 R54, R54, 0x10, RZ ;  /* 0x0000001036361819 */ /* 0x000fe200000006ff */
[----:B------:R-:W-:Y:S01]  /*1f90*/  @P1 FADD.FTZ R135, R135, R48 ;  /* 0x0000003087871221 */ /* 0x000fe20000010000 */
[----:B------:R-:W-:Y:S01]  /*1fa0*/  @P1 PRMT R50, R32, 0x7632, R50 ;  /* 0x0000763220321816 */ /* 0x000fe20000000032 */
[----:B------:R-:W-:Y:S01]  /*1fb0*/  FADD.FTZ R132, R105, -R132 ;  /* 0x8000008469847221 */ /* 0x000fe20000010000 */
[----:B------:R-:W-:Y:S01]  /*1fc0*/  @P1 PRMT R48, R37, 0x7632, R48 ;  /* 0x0000763225301816 */ /* 0x000fe20000000030 */
[----:B------:R-:W-:Y:S01]  /*1fd0*/  FADD.FTZ R146, R141, -R146 ;  /* 0x800000928d927221 */ /* 0x000fe20000010000 */
[----:B------:R-:W-:Y:S01]  /*1fe0*/  FADD.FTZ R142, R142, -R51 ;  /* 0x800000338e8e7221 */ /* 0x000fe20000010000 */
[----:B------:R-:W-:Y:S01]  /*1ff0*/  FMUL.FTZ R141, R109, R104 ;  /* 0x000000686d8d7220 */ /* 0x000fe20000410000 */
[----:B------:R-:W-:Y:S01]  /*2000*/  @P1 FADD.FTZ R53, R53, R52 ;  /* 0x0000003435351221 */ /* 0x000fe20000010000 */
[----:B------:R-:W-:Y:S01]  /*2010*/  @P1 SHF.L.U32 R50, R50, 0x10, RZ ;  /* 0x0000001032321819 */ /* 0x000fe200000006ff */
[----:B------:R-:W-:Y:S01]  /*2020*/  @P1 FADD.FTZ R137, R137, R54 ;  /* 0x0000003689891221 */ /* 0x000fe20000010000 */
[C---:B------:R-:W-:Y:S01]  /*2030*/  FMUL.FTZ R51, R109.reuse, R132 ;  /* 0x000000846d337220 */ /* 0x040fe20000410000 */
[----:B------:R-:W-:Y:S01]  /*2040*/  @P1 PRMT R52, R38, 0x7632, R52 ;  /* 0x0000763226341816 */ /* 0x000fe20000000034 */
[----:B------:R-:W-:Y:S01]  /*2050*/  FMUL.FTZ R105, R109, R58 ;  /* 0x0000003a6d697220 */ /* 0x000fe20000410000 */
[----:B------:R-:W-:Y:S01]  /*2060*/  @P1 SHF.L.U32 R54, R48, 0x10, RZ ;  /* 0x0000001030361819 */ /* 0x000fe200000006ff */
[----:B------:R-:W-:Y:S01]  /*2070*/  FADD.FTZ R70, R67, -R70 ;  /* 0x8000004643467221 */ /* 0x000fe20000010000 */
[----:B------:R-:W-:Y:S01]  /*2080*/  @P1 FADD.FTZ R141, R141, R56 ;  /* 0x000000388d8d1221 */ /* 0x000fe20000010000 */
[----:B------:R-:W-:Y:S01]  /*2090*/  @P1 FADD.FTZ R51, R51, R50 ;  /* 0x0000003233331221 */ /* 0x000fe20000010000 */
[----:B------:R-:W-:Y:S01]  /*20a0*/  @P1 SHF.L.U32 R56, R52, 0x10, RZ ;  /* 0x0000001034381819 */ /* 0x000fe200000006ff */
[----:B------:R-:W-:Y:S01]  /*20b0*/  FADD.FTZ R60, R60, -R103 ;  /* 0x800000673c3c7221 */ /* 0x000fe20000010000 */
[----:B------:R-:W-:Y:S01]  /*20c0*/  @P1 SHF.L.U32 R50, R38, 0x10, RZ ;  /* 0x0000001026321819 */ /* 0x000fe200000006ff */
[----:B------:R-:W-:Y:S01]  /*20d0*/  @P1 FADD.FTZ R105, R105, R54 ;  /* 0x0000003669691221 */ /* 0x000fe20000010000 */
[----:B------:R-:W-:Y:S01]  /*20e0*/  @P1 SHF.L.U32 R52, R37, 0x10, RZ ;  /* 0x0000001025341819 */ /* 0x000fe200000006ff */
[----:B------:R-:W-:Y:S01]  /*20f0*/  FADD.FTZ R100, R69, -R100 ;  /* 0x8000006445647221 */ /* 0x000fe20000010000 */
[----:B------:R-:W-:Y:S01]  /*2100*/  FADD.FTZ R64, R61, -R64 ;  /* 0x800000403d407221 */ /* 0x000fe20000010000 */
[C---:B------:R-:W-:Y:S01]  /*2110*/  FMUL.FTZ R103, R109.reuse, R70 ;  /* 0x000000466d677220 */ /* 0x040fe20000410000 */
[----:B------:R-:W-:Y:S01]  /*2120*/  FMUL.FTZ R131, R109, R68 ;  /* 0x000000446d837220 */ /* 0x000fe20000410000 */
[----:B------:R-:W-:Y:S01]  /*2130*/  @P1 PRMT R54, R43, 0x7632, R54 ;  /* 0x000076322b361816 */ /* 0x000fe20000000036 */
[C---:B------:R-:W-:Y:S01]  /*2140*/  FMUL.FTZ R71, R109.reuse, R100 ;  /* 0x000000646d477220 */ /* 0x040fe20000410000 */
[C---:B------:R-:W-:Y:S01]  /*2150*/  FMUL.FTZ R133, R109.reuse, R62 ;  /* 0x0000003e6d857220 */ /* 0x040fe20000410000 */
[C---:B------:R-:W-:Y:S01]  /*2160*/  FMUL.FTZ R63, R109.reuse, R64 ;  /* 0x000000406d3f7220 */ /* 0x040fe20000410000 */
[C---:B------:R-:W-:Y:S01]  /*2170*/  FMUL.FTZ R57, R109.reuse, R142 ;  /* 0x0000008e6d397220 */ /* 0x040fe20000410000 */
[C---:B------:R-:W-:Y:S01]  /*2180*/  FMUL.FTZ R59, R109.reuse, R60 ;  /* 0x0000003c6d3b7220 */ /* 0x040fe20000410000 */
[C---:B------:R-:W-:Y:S01]  /*2190*/  FMUL.FTZ R61, R109.reuse, R144 ;  /* 0x000000906d3d7220 */ /* 0x040fe20000410000 */
[C---:B------:R-:W-:Y:S01]  /*21a0*/  FMUL.FTZ R67, R109.reuse, R148 ;  /* 0x000000946d437220 */ /* 0x040fe20000410000 */
[----:B------:R-:W-:Y:S01]  /*21b0*/  FMUL.FTZ R69, R109, R146 ;  /* 0x000000926d457220 */ /* 0x000fe20000410000 */
[----:B------:R-:W-:Y:S01]  /*21c0*/  @P1 FADD.FTZ R131, R131, R50 ;  /* 0x0000003283831221 */ /* 0x000fe20000010000 */
[----:B------:R-:W-:Y:S01]  /*21d0*/  @P1 FADD.FTZ R103, R103, R52 ;  /* 0x0000003467671221 */ /* 0x000fe20000010000 */
[----:B------:R-:W-:Y:S01]  /*21e0*/  @P1 SHF.L.U32 R54, R54, 0x10, RZ ;  /* 0x0000001036361819 */ /* 0x000fe200000006ff */
[----:B------:R-:W-:Y:S01]  /*21f0*/  FMUL.FTZ R109, R109, R150 ;  /* 0x000000966d6d7220 */ /* 0x000fe20000410000 */
[----:B------:R-:W-:Y:S01]  /*2200*/  @P1 PRMT R50, R36, 0x7632, R50 ;  /* 0x0000763224321816 */ /* 0x000fe20000000032 */
[----:B------:R-:W-:Y:S01]  /*2210*/  @P1 FADD.FTZ R133, R133, R56 ;  /* 0x0000003885851221 */ /* 0x000fe20000010000 */
[----:B------:R-:W-:Y:S01]  /*2220*/  @P1 PRMT R52, R40, 0x7632, R52 ;  /* 0x0000763228341816 */ /* 0x000fe20000000034 */
[----:B------:R-:W-:Y:S01]  /*2230*/  @P1 FADD.FTZ R109, R109, R54 ;  /* 0x000000366d6d1221 */ /* 0x000fe20000010000 */
[----:B------:R-:W-:Y:S01]  /*2240*/  @P1 SHF.L.U32 R48, R36, 0x10, RZ ;  /* 0x0000001024301819 */ /* 0x000fe200000006ff */
[----:B------:R-:W-:Y:S01]  /*2250*/  @P1 IMAD.U32 R50, R50, 0x10000, RZ ;  /* 0x0001000032321824 */ /* 0x000fe200078e00ff */
[----:B------:R-:W-:Y:S01]  /*2260*/  ISETP.NE.AND.EX P2, PT, RZ, UR15, PT, P2 ;  /* 0x0000000fff007c0c */ /* 0x000fe2000bf45320 */
[-C--:B------:R-:W-:Y:S01]  /*2270*/  FMUL.FTZ R68, R53, R108.reuse ;  /* 0x0000006c35447220 */ /* 0x080fe20000410000 */
[----:B------:R-:W-:Y:S01]  /*2280*/  @P1 SHF.L.U32 R52, R52, 0x10, RZ ;  /* 0x0000001034341819 */ /* 0x000fe200000006ff */
[----:B------:R-:W-:Y:S01]  /*2290*/  @P1 FADD.FTZ R71, R71, R48 ;  /* 0x0000003047471221 */ /* 0x000fe20000010000 */
[----:B------:R-:W-:Y:S01]  /*22a0*/  @P1 PRMT R54, R42, 0x7632, R54 ;  /* 0x000076322a361816 */ /* 0x000fe20000000036 */
[----:B------:R-:W-:Y:S01]  /*22b0*/  @P1 FADD.FTZ R101, R101, R50 ;  /* 0x0000003265651221 */ /* 0x000fe20000010000 */
[----:B------:R-:W-:Y:S01]  /*22c0*/  @P1 SHF.L.U32 R48, R40, 0x10, RZ ;  /* 0x0000001028301819 */ /* 0x000fe200000006ff */
[----:B------:R-:W-:Y:S01]  /*22d0*/  @P1 FADD.FTZ R57, R57, R52 ;  /* 0x0000003439391221 */ /* 0x000fe20000010000 */
[----:B------:R-:W-:Y:S01]  /*22e0*/  @P1 SHF.L.U32 R54, R54, 0x10, RZ ;  /* 0x0000001036361819 */ /* 0x000fe200000006ff */
[----:B------:R-:W-:Y:S01]  /*22f0*/  FMUL.FTZ R70, R145, R108 ;  /* 0x0000006c91467220 */ /* 0x000fe20000410000 */
[----:B------:R-:W-:Y:S01]  /*2300*/  @P1 PRMT R50, R41, 0x7632, R50 ;  /* 0x0000763229321816 */ /* 0x000fe20000000032 */
[----:B------:R-:W-:Y:S01]  /*2310*/  @P1 FADD.FTZ R63, R63, R48 ;  /* 0x000000303f3f1221 */ /* 0x000fe20000010000 */
[----:B------:R-:W-:Y:S01]  /*2320*/  @P1 SHF.L.U32 R52, R42, 0x10, RZ ;  /* 0x000000102a341819 */ /* 0x000fe200000006ff */
[----:B------:R-:W-:Y:S01]  /*2330*/  @P1 FADD.FTZ R67, R67, R54 ;  /* 0x0000003643431221 */ /* 0x000fe20000010000 */
[----:B------:R-:W-:-:S02]  /*2340*/  @P1 SHF.L.U32 R48, R41, 0x10, RZ ;  /* 0x0000001029301819 */ /* 0x000fc400000006ff */
[----:B------:R-:W-:Y:S01]  /*2350*/  @P1 SHF.L.U32 R50, R50, 0x10, RZ ;  /* 0x0000001032321819 */ /* 0x000fe200000006ff */
[----:B------:R-:W-:Y:S01]  /*2360*/  @P1 FADD.FTZ R65, R65, R52 ;  /* 0x0000003441411221 */ /* 0x000fe20000010000 */
[----:B------:R-:W-:Y:S01]  /*2370*/  @P1 SHF.L.U32 R56, R43, 0x10, RZ ;  /* 0x000000102b381819 */ /* 0x000fe200000006ff */
[----:B------:R-:W-:Y:S01]  /*2380*/  @P1 FADD.FTZ R59, R59, R48 ;  /* 0x000000303b3b1221 */ /* 0x000fe20000010000 */
[----:B------:R-:W-:Y:S01]  /*2390*/  @P2 F2FP.BF16.F32.PACK_AB R54, RZ, R53 ;  /* 0x00000035ff36223e */ /* 0x000fe200000010ff */
[----:B------:R-:W-:Y:S01]  /*23a0*/  @P1 FADD.FTZ R61, R61, R50 ;  /* 0x000000323d3d1221 */ /* 0x000fe20000010000 */
[----:B------:R-:W-:Y:S01]  /*23b0*/  @P2 F2FP.BF16.F32.PACK_AB R64, RZ, R143 ;  /* 0x0000008fff40223e */ /* 0x000fe200000010ff */
[----:B------:R-:W-:Y:S01]  /*23c0*/  @P1 FADD.FTZ R69, R69, R56 ;  /* 0x0000003845451221 */ /* 0x000fe20000010000 */
[----:B------:R-:W-:Y:S01]  /*23d0*/  @P2 F2FP.BF16.F32.PACK_AB R60, RZ, R139 ;  /* 0x0000008bff3c223e */ /* 0x000fe200000010ff */
[-C--:B------:R-:W-:Y:S01]  /*23e0*/  FMUL.FTZ R48, R49, R108.reuse ;  /* 0x0000006c31307220 */ /* 0x080fe20000410000 */
[----:B------:R-:W-:Y:S01]  /*23f0*/  @P2 F2FP.BF16.F32.PACK_AB R52, RZ, R49 ;  /* 0x00000031ff34223e */ /* 0x000fe200000010ff */
[-C--:B------:R-:W-:Y:S01]  /*2400*/  FMUL.FTZ R53, R51, R108.reuse ;  /* 0x0000006c33357220 */ /* 0x080fe20000410000 */
[----:B------:R-:W-:Y:S01]  /*2410*/  @P2 F2FP.BF16.F32.PACK_AB R58, RZ, R55 ;  /* 0x00000037ff3a223e */ /* 0x000fe200000010ff */
[-C--:B------:R-:W-:Y:S01]  /*2420*/  FMUL.FTZ R55, R55, R108.reuse ;  /* 0x0000006c37377220 */ /* 0x080fe20000410000 */
[----:B------:R-:W-:Y:S01]  /*2430*/  @P2 F2FP.BF16.F32.PACK_AB R62, RZ, R141 ;  /* 0x0000008dff3e223e */ /* 0x000fe200000010ff */
[-C--:B------:R-:W-:Y:S01]  /*2440*/  FMUL.FTZ R143, R143, R108.reuse ;  /* 0x0000006c8f8f7220 */ /* 0x080fe20000410000 */
[----:B------:R-:W-:Y:S01]  /*2450*/  @P2 PRMT R45, R54, 0x7610, R45 ;  /* 0x00007610362d2816 */ /* 0x000fe2000000002d */
[-C--:B------:R-:W-:Y:S01]  /*2460*/  FMUL.FTZ R50, R139, R108.reuse ;  /* 0x0000006c8b327220 */ /* 0x080fe20000410000 */
[----:B------:R-:W-:Y:S01]  /*2470*/  @P2 F2FP.BF16.F32.PACK_AB R66, RZ, R145 ;  /* 0x00000091ff42223e */ /* 0x000fe200000010ff */
[----:B------:R-:W-:Y:S01]  /*2480*/  FMUL.FTZ R141, R141, R108 ;  /* 0x0000006c8d8d7220 */ /* 0x000fe20000410000 */
[----:B------:R-:W-:-:S02]  /*2490*/  @P2 F2FP.BF16.F32.PACK_AB R56, RZ, R51 ;  /* 0x00000033ff38223e */ /* 0x000fc400000010ff */
[----:B------:R-:W-:Y:S02]  /*24a0*/  @P2 PRMT R47, R64, 0x7610, R47 ;  /* 0x00007610402f2816 */ /* 0x000fe4000000002f */
[----:B------:R-:W-:Y:S02]  /*24b0*/  @P2 PRMT R46, R60, 0x7610, R46 ;  /* 0x000076103c2e2816 */ /* 0x000fe4000000002e */
[----:B------:R-:W-:Y:S02]  /*24c0*/  @P2 IADD3 R54, P1, R128, UR14, RZ ;  /* 0x0000000e80362c10 */ /* 0x000fe4000ff3e0ff */
[----:B------:R-:W-:Y:S02]  /*24d0*/  @P2 PRMT R44, R52, 0x7610, R44 ;  /* 0x00007610342c2816 */ /* 0x000fe4000000002c */
[----:B------:R-:W-:Y:S02]  /*24e0*/  IADD3 R52, P3, R128, UR16, RZ ;  /* 0x0000001080347c10 */ /* 0x000fe4000ff7e0ff */
[----:B------:R-:W-:-:S02]  /*24f0*/  F2FP.BF16.F32.PACK_AB R49, R55, R68 ;  /* 0x000000443731723e */ /* 0x000fc400000010ff */
[----:B------:R-:W-:Y:S02]  /*2500*/  F2FP.BF16.F32.PACK_AB R48, R53, R48 ;  /* 0x000000303530723e */ /* 0x000fe400000010ff */
[----:B------:R-:W-:Y:S01]  /*2510*/  @P2 PRMT R47, R47, 0x5410, R66 ;  /* 0x000054102f2f2816 */ /* 0x000fe20000000042 */
[----:B------:R-:W-:Y:S01]  /*2520*/  FMUL.FTZ R66, R137, R108 ;  /* 0x0000006c89427220 */ /* 0x000fe20000410000 */
[----:B------:R-:W-:Y:S02]  /*2530*/  @P2 IADD3.X R55, R129, UR15, RZ, P1, !PT ;  /* 0x0000000f81372c10 */ /* 0x000fe40008ffe4ff */
[----:B------:R-:W-:Y:S02]  /*2540*/  @P2 PRMT R46, R46, 0x5410, R62 ;  /* 0x000054102e2e2816 */ /* 0x000fe4000000003e */
[----:B------:R-:W-:Y:S02]  /*2550*/  @P2 PRMT R45, R45, 0x5410, R58 ;  /* 0x000054102d2d2816 */ /* 0x000fe4000000003a */
[----:B------:R-:W-:-:S02]  /*2560*/  @P2 PRMT R44, R44, 0x5410, R56 ;  /* 0x000054102c2c2816 */ /* 0x000fc40000000038 */
[----:B------:R-:W-:Y:S02]  /*2570*/  F2FP.BF16.F32.PACK_AB R51, R70, R143 ;  /* 0x0000008f4633723e */ /* 0x000fe400000010ff */
[----:B------:R-:W-:Y:S01]  /*2580*/  F2FP.BF16.F32.PACK_AB R50, R141, R50 ;  /* 0x000000328d32723e */ /* 0x000fe200000010ff */
[----:B------:R0:W-:Y:S01]  /*2590*/  @P2 STG.E.128 desc[UR4][R54.64], R44 ;  /* 0x0000002c36002986 */ /* 0x0001e2000c101d04 */
[----:B------:R-:W-:Y:S02]  /*25a0*/  IADD3.X R53, R129, UR17, RZ, P3, !PT ;  /* 0x0000001181357c10 */ /* 0x000fe40009ffe4ff */
[----:B------:R-:W-:Y:S01]  /*25b0*/  @P2 F2FP.BF16.F32.PACK_AB R62, RZ, R135 ;  /* 0x00000087ff3e223e */ /* 0x000fe200000010ff */
[-C--:B------:R-:W-:Y:S01]  /*25c0*/  FMUL.FTZ R135, R135, R108.reuse ;  /* 0x0000006c87877220 */ /* 0x080fe20000410000 */
[----:B------:R-:W-:Y:S01]  /*25d0*/  @P2 F2FP.BF16.F32.PACK_AB R58, RZ, R131 ;  /* 0x00000083ff3a223e */ /* 0x000fe200000010ff */
[----:B------:R1:W-:Y:S01]  /*25e0*/  STG.E.128 desc[UR4][R52.64], R48 ;  /* 0x0000003034007986 */ /* 0x0003e2000c101d04 */
[----:B------:R-:W-:Y:S01]  /*25f0*/  @P2 F2FP.BF16.F32.PACK_AB R64, RZ, R137 ;  /* 0x00000089ff40223e */ /* 0x000fe200000010ff */
[----:B------:R-:W-:Y:S01]  /*2600*/  FMUL.FTZ R131, R131, R108 ;  /* 0x0000006c83837220 */ /* 0x000fe20000410000 */
[----:B------:R-:W-:-:S02]  /*2610*/  @P2 F2FP.BF16.F32.PACK_AB R60, RZ, R133 ;  /* 0x00000085ff3c223e */ /* 0x000fc400000010ff */
[----:B------:R-:W-:Y:S02]  /*2620*/  @P2 F2FP.BF16.F32.PACK_AB R56, RZ, R105 ;  /* 0x00000069ff38223e */ /* 0x000fe400000010ff */
[----:B0-----:R-:W-:Y:S02]  /*2630*/  @P2 F2FP.BF16.F32.PACK_AB R55, RZ, R103 ;  /* 0x00000067ff37223e */ /* 0x001fe400000010ff */
[----:B------:R-:W-:Y:S02]  /*2640*/  @P2 PRMT R47, R62, 0x7610, R47 ;  /* 0x000076103e2f2816 */ /* 0x000fe4000000002f */
[----:B------:R-:W-:Y:S01]  /*2650*/  @P2 PRMT R46, R58, 0x7610, R46 ;  /* 0x000076103a2e2816 */ /* 0x000fe2000000002e */
[-C--:B-1----:R-:W-:Y:S01]  /*2660*/  FMUL.FTZ R49, R103, R108.reuse ;  /* 0x0000006c67317220 */ /* 0x082fe20000410000 */
[-C--:B------:R-:W-:Y:S01]  /*2670*/  FMUL.FTZ R52, R105, R108.reuse ;  /* 0x0000006c69347220 */ /* 0x080fe20000410000 */
[----:B------:R-:W-:Y:S01]  /*2680*/  @P2 F2FP.BF16.F32.PACK_AB R53, RZ, R71 ;  /* 0x00000047ff35223e */ /* 0x000fe200000010ff */
[-C--:B------:R-:W-:Y:S01]  /*2690*/  FMUL.FTZ R48, R71, R108.reuse ;  /* 0x0000006c47307220 */ /* 0x080fe20000410000 */
[-C--:B------:R-:W-:Y:S01]  /*26a0*/  FMUL.FTZ R71, R101, R108.reuse ;  /* 0x0000006c65477220 */ /* 0x080fe20000410000 */
[----:B------:R-:W-:Y:S01]  /*26b0*/  @P2 F2FP.BF16.F32.PACK_AB R101, RZ, R101 ;  /* 0x00000065ff65223e */ /* 0x000fe200000010ff */
[----:B------:R-:W-:Y:S01]  /*26c0*/  FMUL.FTZ R50, R133, R108 ;  /* 0x0000006c85327220 */ /* 0x000fe20000410000 */
[----:B------:R-:W-:-:S02]  /*26d0*/  F2FP.BF16.F32.PACK_AB R49, R52, R49 ;  /* 0x000000313431723e */ /* 0x000fc400000010ff */
[----:B------:R-:W-:Y:S02]  /*26e0*/  @P2 PRMT R45, R55, 0x7610, R45 ;  /* 0x00007610372d2816 */ /* 0x000fe4000000002d */
[----:B------:R-:W-:Y:S02]  /*26f0*/  @P2 IADD3 R52, P1, R127, UR14, RZ ;  /* 0x0000000e7f342c10 */ /* 0x000fe4000ff3e0ff */
[----:B------:R-:W-:Y:S02]  /*2700*/  @P2 PRMT R44, R53, 0x7610, R44 ;  /* 0x00007610352c2816 */ /* 0x000fe4000000002c */
[----:B------:R-:W-:Y:S01]  /*2710*/  @P2 PRMT R47, R47, 0x5410, R64 ;  /* 0x000054102f2f2816 */ /* 0x000fe20000000040 */
[----:B------:R-:W-:Y:S01]  /*2720*/  FMUL.FTZ R64, R57, R108 ;  /* 0x0000006c39407220 */ /* 0x000fe20000410000 */
[----:B------:R-:W-:Y:S02]  /*2730*/  @P2 IADD3.X R53, R126, UR15, RZ, P1, !PT ;  /* 0x0000000f7e352c10 */ /* 0x000fe40008ffe4ff */
[----:B------:R-:W-:-:S02]  /*2740*/  @P2 PRMT R46, R46, 0x5410, R60 ;  /* 0x000054102e2e2816 */ /* 0x000fc4000000003c */
[----:B------:R-:W-:Y:S02]  /*2750*/  @P2 PRMT R45, R45, 0x5410, R56 ;  /* 0x000054102d2d2816 */ /* 0x000fe40000000038 */
[----:B------:R-:W-:Y:S02]  /*2760*/  @P2 PRMT R44, R44, 0x5410, R101 ;  /* 0x000054102c2c2816 */ /* 0x000fe40000000065 */
[----:B------:R-:W-:Y:S02]  /*2770*/  IADD3 R54, P3, R127, UR16, RZ ;  /* 0x000000107f367c10 */ /* 0x000fe4000ff7e0ff */
[----:B------:R-:W-:Y:S01]  /*2780*/  F2FP.BF16.F32.PACK_AB R51, R66, R135 ;  /* 0x000000874233723e */ /* 0x000fe200000010ff */
[----:B------:R0:W-:Y:S01]  /*2790*/  @P2 STG.E.128 desc[UR4][R52.64], R44 ;  /* 0x0000002c34002986 */ /* 0x0001e2000c101d04 */
[----:B------:R-:W-:Y:S01]  /*27a0*/  F2FP.BF16.F32.PACK_AB R50, R50, R131 ;  /* 0x000000833232723e */ /* 0x000fe200000010ff */
[----:B------:R-:W-:Y:S01]  /*27b0*/  FMUL.FTZ R66, R61, R108 ;  /* 0x0000006c3d427220 */ /* 0x000fe20000410000 */
[----:B------:R-:W-:-:S02]  /*27c0*/  F2FP.BF16.F32.PACK_AB R48, R71, R48 ;  /* 0x000000304730723e */ /* 0x000fc400000010ff */
[----:B------:R-:W-:Y:S02]  /*27d0*/  IADD3.X R55, R126, UR17, RZ, P3, !PT ;  /* 0x000000117e377c10 */ /* 0x000fe40009ffe4ff */
[----:B------:R-:W-:Y:S01]  /*27e0*/  @P2 F2FP.BF16.F32.PACK_AB R56, RZ, R59 ;  /* 0x0000003bff38223e */ /* 0x000fe200000010ff */
[-C--:B------:R-:W-:Y:S01]  /*27f0*/  FMUL.FTZ R59, R59, R108.reuse ;  /* 0x0000006c3b3b7220 */ /* 0x080fe20000410000 */
[----:B------:R-:W-:Y:S01]  /*2800*/  @P2 F2FP.BF16.F32.PACK_AB R62, RZ, R65 ;  /* 0x00000041ff3e223e */ /* 0x000fe200000010ff */
[----:B------:R1:W-:Y:S01]  /*2810*/  STG.E.128 desc[UR4][R54.64], R48 ;  /* 0x0000003036007986 */ /* 0x0003e2000c101d04 */
[----:B------:R-:W-:Y:S01]  /*2820*/  @P2 F2FP.BF16.F32.PACK_AB R58, RZ, R57 ;  /* 0x00000039ff3a223e */ /* 0x000fe200000010ff */
[----:B------:R-:W-:Y:S01]  /*2830*/  FMUL.FTZ R65, R65, R108 ;  /* 0x0000006c41417220 */ /* 0x000fe20000410000 */
[----:B------:R-:W-:Y:S01]  /*2840*/  @P2 F2FP.BF16.F32.PACK_AB R60, RZ, R61 ;  /* 0x0000003dff3c223e */ /* 0x000fe200000010ff */
[----:B0-----:R-:W0:Y:S01]  /*2850*/  LDC.64 R52, c[0x0][0x210] ;  /* 0x00008400ff347b82 */ /* 0x001e220000000a00 */
[----:B------:R-:W-:-:S02]  /*2860*/  @P2 PRMT R45, R56, 0x7610, R45 ;  /* 0x00007610382d2816 */ /* 0x000fc4000000002d */
[----:B------:R-:W-:Y:S02]  /*2870*/  @P2 PRMT R46, R62, 0x7610, R46 ;  /* 0x000076103e2e2816 */ /* 0x000fe4000000002e */
[----:B------:R-:W-:Y:S02]  /*2880*/  IADD3 R56, P3, R125, UR16, RZ ;  /* 0x000000107d387c10 */ /* 0x000fe4000ff7e0ff */
[----:B------:R-:W-:Y:S02]  /*2890*/  @P2 PRMT R45, R45, 0x5410, R60 ;  /* 0x000054102d2d2816 */ /* 0x000fe4000000003c */
[----:B------:R-:W-:Y:S01]  /*28a0*/  IADD3.X R57, R124, UR17, RZ, P3, !PT ;  /* 0x000000117c397c10 */ /* 0x000fe20009ffe4ff */
[-C--:B-1----:R-:W-:Y:S01]  /*28b0*/  FMUL.FTZ R51, R69, R108.reuse ;  /* 0x0000006c45337220 */ /* 0x082fe20000410000 */
[----:B------:R-:W-:Y:S01]  /*28c0*/  @P2 F2FP.BF16.F32.PACK_AB R55, RZ, R63 ;  /* 0x0000003fff37223e */ /* 0x000fe200000010ff */
[-C--:B------:R-:W-:Y:S01]  /*28d0*/  FMUL.FTZ R48, R109, R108.reuse ;  /* 0x0000006c6d307220 */ /* 0x080fe20000410000 */
[----:B------:R-:W-:Y:S01]  /*28e0*/  @P2 F2FP.BF16.F32.PACK_AB R69, RZ, R69 ;  /* 0x00000045ff45223e */ /* 0x000fe200000010ff */
[-C--:B------:R-:W-:Y:S01]  /*28f0*/  FMUL.FTZ R50, R67, R108.reuse ;  /* 0x0000006c43327220 */ /* 0x080fe20000410000 */
[----:B------:R-:W-:Y:S01]  /*2900*/  FMUL.FTZ R63, R63, R108 ;  /* 0x0000006c3f3f7220 */ /* 0x000fe20000410000 */
[----:B------:R-:W-:-:S02]  /*2910*/  @P2 F2FP.BF16.F32.PACK_AB R67, RZ, R67 ;  /* 0x00000043ff43223e */ /* 0x000fc400000010ff */
[----:B------:R-:W-:Y:S02]  /*2920*/  @P2 F2FP.BF16.F32.PACK_AB R109, RZ, R109 ;  /* 0x0000006dff6d223e */ /* 0x000fe400000010ff */
[----:B------:R-:W-:Y:S02]  /*2930*/  @P2 PRMT R44, R55, 0x7610, R44 ;  /* 0x00007610372c2816 */ /* 0x000fe4000000002c */
[----:B------:R-:W-:Y:S02]  /*2940*/  @P2 IADD3 R54, P1, R125, UR14, RZ ;  /* 0x0000000e7d362c10 */ /* 0x000fe4000ff3e0ff */
[----:B------:R-:W-:Y:S02]  /*2950*/  @P2 PRMT R47, R69, 0x7610, R47 ;  /* 0x00007610452f2816 */ /* 0x000fe4000000002f */
[----:B------:R-:W-:Y:S02]  /*2960*/  F2FP.BF16.F32.PACK_AB R51, R48, R51 ;  /* 0x000000333033723e */ /* 0x000fe400000010ff */
[----:B------:R-:W-:-:S02]  /*2970*/  @P2 PRMT R44, R44, 0x5410, R58 ;  /* 0x000054102c2c2816 */ /* 0x000fc4000000003a */
[----:B------:R-:W-:Y:S02]  /*2980*/  @P2 IADD3.X R55, R124, UR15, RZ, P1, !PT ;  /* 0x0000000f7c372c10 */ /* 0x000fe40008ffe4ff */
[----:B------:R-:W-:Y:S02]  /*2990*/  @P2 PRMT R46, R46, 0x5410, R67 ;  /* 0x000054102e2e2816 */ /* 0x000fe40000000043 */
[----:B------:R-:W-:Y:S02]  /*29a0*/  @P2 PRMT R47, R47, 0x5410, R109 ;  /* 0x000054102f2f2816 */ /* 0x000fe4000000006d */
[----:B------:R-:W-:Y:S02]  /*29b0*/  F2FP.BF16.F32.PACK_AB R50, R50, R65 ;  /* 0x000000413232723e */ /* 0x000fe400000010ff */
[----:B------:R-:W-:Y:S01]  /*29c0*/  F2FP.BF16.F32.PACK_AB R49, R66, R59 ;  /* 0x0000003b4231723e */ /* 0x000fe200000010ff */
[----:B------:R1:W-:Y:S01]  /*29d0*/  @P2 STG.E.128 desc[UR4][R54.64], R44 ;  /* 0x0000002c36002986 */ /* 0x0003e2000c101d04 */
[----:B------:R-:W-:-:S02]  /*29e0*/  F2FP.BF16.F32.PACK_AB R48, R64, R63 ;  /* 0x0000003f4030723e */ /* 0x000fc400000010ff */
[----:B0-----:R-:W-:-:S03]  /*29f0*/  LEA R123, R52, R123, 0x2 ;  /* 0x0000007b347b7211 */ /* 0x001fc600078e10ff */
[----:B------:R1:W-:Y:S01]  /*2a00*/  STG.E.128 desc[UR4][R56.64], R48 ;  /* 0x0000003038007986 */ /* 0x0003e2000c101d04 */
[----:B------:R-:W-:-:S13]  /*2a10*/  ISETP.GE.AND P1, PT, R123, R53, PT ;  /* 0x000000357b00720c */ /* 0x000fda0003f26270 */
[----:B------:R-:W-:Y:S05]  /*2a20*/  @!P1 BRA `(.L_x_34) ;  /* 0xffffffdc00409947 */ /* 0x000fea000383ffff */
[----:B------:R-:W-:Y:S05]  /*2a30*/  BSYNC B1 ;  /* 0x0000000000017941 */ /* 0x000fea0003800000 */
.L_x_32:
[----:B-1----:R-:W-:Y:S01]  /*2a40*/  IMAD.MOV.U32 R50, RZ, RZ, R31 ;  /* 0x000000ffff327224 */ /* 0x002fe200078e001f */
[----:B------:R-:W-:Y:S01]  /*2a50*/  MOV R56, R29 ;  /* 0x0000001d00387202 */ /* 0x000fe20000000f00 */
[----:B------:R-:W-:Y:S01]  /*2a60*/  IMAD.MOV.U32 R59, RZ, RZ, R28 ;  /* 0x000000ffff3b7224 */ /* 0x000fe200078e001c */
[----:B------:R-:W-:Y:S01]  /*2a70*/  MOV R57, R30 ;  /* 0x0000001e00397202 */ /* 0x000fe20000000f00 */
[----:B------:R-:W-:Y:S01]  /*2a80*/  IMAD.MOV.U32 R32, RZ, RZ, R110 ;  /* 0x000000ffff207224 */ /* 0x000fe200078e006e */
[----:B------:R-:W-:Y:S01]  /*2a90*/  MOV R54, R14 ;  /* 0x0000000e00367202 */ /* 0x000fe20000000f00 */
[----:B------:R-:W-:Y:S01]  /*2aa0*/  IMAD.MOV.U32 R37, RZ, RZ, R79 ;  /* 0x000000ffff257224 */ /* 0x000fe200078e004f */
[----:B------:R-:W-:Y:S02]  /*2ab0*/  MOV R55, R15 ;  /* 0x0000000f00377202 */ /* 0x000fe40000000f00 */
[----:B------:R-:W-:Y:S02]  /*2ac0*/  MOV R60, R12 ;  /* 0x0000000c003c7202 */ /* 0x000fe40000000f00 */
[----:B------:R-:W-:-:S02]  /*2ad0*/  MOV R61, R13 ;  /* 0x0000000d003d7202 */ /* 0x000fc40000000f00 */
[----:B------:R-:W-:Y:S02]  /*2ae0*/  MOV R62, R10 ;  /* 0x0000000a003e7202 */ /* 0x000fe40000000f00 */
[----:B------:R-:W-:Y:S02]  /*2af0*/  MOV R63, R11 ;  /* 0x0000000b003f7202 */ /* 0x000fe40000000f00 */
[----:B------:R-:W-:Y:S01]  /*2b00*/  MOV R28, R8 ;  /* 0x00000008001c7202 */ /* 0x000fe20000000f00 */
[----:B------:R-:W-:Y:S01]  /*2b10*/  IMAD.MOV.U32 R8, RZ, RZ, R21 ;  /* 0x000000ffff087224 */ /* 0x000fe200078e0015 */
[----:B------:R-:W-:Y:S02]  /*2b20*/  MOV R29, R9 ;  /* 0x00000009001d7202 */ /* 0x000fe40000000f00 */
[----:B------:R-:W-:Y:S02]  /*2b30*/  MOV R30, R6 ;  /* 0x00000006001e7202 */ /* 0x000fe40000000f00 */
[----:B------:R-:W-:-:S02]  /*2b40*/  MOV R31, R7 ;  /* 0x00000007001f7202 */ /* 0x000fc40000000f00 */
[----:B------:R-:W-:Y:S02]  /*2b50*/  MOV R40, R88 ;  /* 0x0000005800287202 */ /* 0x000fe40000000f00 */
[----:B------:R-:W-:Y:S02]  /*2b60*/  MOV R33, R87 ;  /* 0x0000005700217202 */ /* 0x000fe40000000f00 */
[----:B------:R-:W-:Y:S02]  /*2b70*/  MOV R41, R86 ;  /* 0x0000005600297202 */ /* 0x000fe40000000f00 */
        /* <DEDUP_REMOVED lines=25> */
[----:B------:R-:W-:-:S07]  /*2d10*/  MOV R7, R3 ;  /* 0x0000000300077202 */ /* 0x000fce0000000f00 */
.L_x_31:
[----:B------:R-:W-:Y:S05]  /*2d20*/  BSYNC B0 ;  /* 0x0000000000007941 */ /* 0x000fea0003800000 */
.L_x_29:
[----:B------:R-:W0:Y:S01]  /*2d30*/  S2R R16, SR_CgaCtaId ;  /* 0x0000000000107919 */ /* 0x000e220000008800 */
[----:B------:R-:W-:Y:S01]  /*2d40*/  SHF.R.U32.HI R2, RZ, 0x5, R0 ;  /* 0x00000005ff027819 */ /* 0x000fe20000011600 */
[----:B------:R-:W-:Y:S05]  /*2d50*/  WARPSYNC.ALL ;  /* 0x0000000000007948 */ /* 0x000fea0003800000 */
[----:B------:R-:W-:Y:S01]  /*2d60*/  LOP3.LUT R17, R0, 0x1f, RZ, 0xc0, !PT ;  /* 0x0000001f00117812 */ /* 0x000fe200078ec0ff */
[----:B------:R-:W1:Y:S01]  /*2d70*/  S2R R23, SR_CTAID.X ;  /* 0x0000000000177919 */ /* 0x000e620000002500 */
[----:B------:R-:W-:Y:S01]  /*2d80*/  MOV R3, 0x400 ;  /* 0x0000040000037802 */ /* 0x000fe20000000f00 */
[----:B------:R-:W-:Y:S01]  /*2d90*/  ULDC UR6, c[0x0][0x218] ;  /* 0x0000860000067ab9 */ /* 0x000fe20000000800 */
[----:B------:R-:W-:Y:S01]  /*2da0*/  ULDC.64 UR18, c[0x0][0x2d0] ;  /* 0x0000b40000127ab9 */ /* 0x000fe20000000a00 */
[----:B------:R-:W-:Y:S01]  /*2db0*/  IMAD R2, R2, 0x60, R17 ;  /* 0x0000006002027824 */ /* 0x000fe200078e0211 */
[----:B0-----:R-:W-:-:S04]  /*2dc0*/  LEA R3, R16, R3, 0x18 ;  /* 0x0000000310037211 */ /* 0x001fc800078ec0ff */
[-C--:B------:R-:W-:Y:S02]  /*2dd0*/  LEA R2, R2, R3.reuse, 0x5 ;  /* 0x0000000302027211 */ /* 0x080fe400078e28ff */
[----:B------:R-:W-:Y:S01]  /*2de0*/  LEA R16, R0, R3, 0x2 ;  /* 0x0000000300107211 */ /* 0x000fe200078e10ff */
[----:B-1----:R-:W-:Y:S02]  /*2df0*/  IMAD R27, R23, UR6, RZ ;  /* 0x00000006171b7c24 */ /* 0x002fe4000f8e02ff */
[----:B------:R0:W-:Y:S01]  /*2e00*/  STS.128 [R2], R40 ;  /* 0x0000002802007388 */ /* 0x0001e20000000c00 */
[----:B------:R-:W-:-:S03]  /*2e10*/  ULDC.64 UR6, c[0x0][0x2d8] ;  /* 0x0000b60000067ab9 */ /* 0x000fc60000000a00 */
[----:B------:R-:W-:Y:S04]  /*2e20*/  STS.128 [R2+0x10], R44 ;  /* 0x0000102c02007388 */ /* 0x000fe80000000c00 */
[----:B------:R-:W-:Y:S04]  /*2e30*/  STS.128 [R2+0x400], R52 ;  /* 0x0004003402007388 */ /* 0x000fe80000000c00 */
[----:B------:R-:W-:Y:S04]  /*2e40*/  STS.128 [R2+0x410], R60 ;  /* 0x0004103c02007388 */ /* 0x000fe80000000c00 */
[----:B------:R-:W-:Y:S01]  /*2e50*/  STS.128 [R2+0x800], R28 ;  /* 0x0008001c02007388 */ /* 0x000fe20000000c00 */
[----:B0-----:R-:W-:-:S03]  /*2e60*/  IADD3 R42, P0, R27, R0, RZ ;  /* 0x000000001b2a7210 */ /* 0x001fc60007f1e0ff */
[----:B------:R-:W-:Y:S01]  /*2e70*/  STS.128 [R2+0x810], R4 ;  /* 0x0008100402007388 */ /* 0x000fe20000000c00 */
[----:B------:R-:W-:Y:S06]  /*2e80*/  BAR.SYNC.DEFER_BLOCKING 0x0 ;  /* 0x0000000000007b1d */ /* 0x000fec0000010000 */
[----:B------:R-:W0:Y:S04]  /*2e90*/  LDS R3, [R16] ;  /* 0x0000000010037984 */ /* 0x000e280000000800 */
[----:B------:R-:W1:Y:S04]  /*2ea0*/  LDS R18, [R16+0x400] ;  /* 0x0004000010127984 */ /* 0x000e680000000800 */
[----:B------:R-:W2:Y:S04]  /*2eb0*/  LDS R20, [R16+0xc00] ;  /* 0x000c000010147984 */ /* 0x000ea80000000800 */
[----:B------:R-:W3:Y:S04]  /*2ec0*/  LDS R19, [R16+0x1000] ;  /* 0x0010000010137984 */ /* 0x000ee80000000800 */
[----:B------:R-:W4:Y:S04]  /*2ed0*/  LDS R17, [R16+0x200] ;  /* 0x0002000010117984 */ /* 0x000f280000000800 */
[----:B------:R-:W5:Y:S04]  /*2ee0*/  LDS R22, [R16+0xe00] ;  /* 0x000e000010167984 */ /* 0x000f680000000800 */
[----:B------:R-:W5:Y:S04]  /*2ef0*/  LDS R4, [R16+0x600] ;  /* 0x0006000010047984 */ /* 0x000f680000000800 */
[----:B------:R-:W5:Y:S04]  /*2f00*/  LDS R5, [R16+0x800] ;  /* 0x0008000010057984 */ /* 0x000f680000000800 */
[----:B------:R-:W5:Y:S04]  /*2f10*/  LDS R6, [R16+0xa00] ;  /* 0x000a000010067984 */ /* 0x000f680000000800 */
[----:B------:R-:W5:Y:S01]  /*2f20*/  LDS R7, [R16+0x1200] ;  /* 0x0012000010077984 */ /* 0x000f620000000800 */
[----:B0-----:R-:W-:-:S03]  /*2f30*/  FADD.FTZ R3, RZ, R3 ;  /* 0x00000003ff037221 */ /* 0x001fc60000010000 */
[----:B------:R-:W0:Y:S01]  /*2f40*/  LDS R24, [R16+0x1400] ;  /* 0x0014000010187984 */ /* 0x000e220000000800 */
[----:B-1----:R-:W-:-:S03]  /*2f50*/  FADD.FTZ R18, RZ, R18 ;  /* 0x00000012ff127221 */ /* 0x002fc60000010000 */
[----:B------:R-:W1:Y:S01]  /*2f60*/  LDS R21, [R16+0x1600] ;  /* 0x0016000010157984 */ /* 0x000e620000000800 */
[----:B--2---:R-:W-:-:S03]  /*2f70*/  FADD.FTZ R3, R3, R20 ;  /* 0x0000001403037221 */ /* 0x004fc60000010000 */
[----:B------:R-:W2:Y:S01]  /*2f80*/  LDS R26, [R16+0x1800] ;  /* 0x00180000101a7984 */ /* 0x000ea20000000800 */
[----:B---3--:R-:W-:-:S03]  /*2f90*/  FADD.FTZ R18, R18, R19 ;  /* 0x0000001312127221 */ /* 0x008fc60000010000 */
[----:B------:R-:W3:Y:S01]  /*2fa0*/  LDS R28, [R16+0x1a00] ;  /* 0x001a0000101c7984 */ /* 0x000ee20000000800 */
[----:B----4-:R-:W-:-:S03]  /*2fb0*/  FADD.FTZ R17, RZ, R17 ;  /* 0x00000011ff117221 */ /* 0x010fc60000010000 */
[----:B------:R-:W4:Y:S01]  /*2fc0*/  LDS R23, [R16+0x1c00] ;  /* 0x001c000010177984 */ /* 0x000f220000000800 */
[----:B-----5:R-:W-:-:S03]  /*2fd0*/  FADD.FTZ R17, R17, R22 ;  /* 0x0000001611117221 */ /* 0x020fc60000010000 */
[----:B------:R-:W5:Y:S01]  /*2fe0*/  LDS R25, [R16+0x1e00] ;  /* 0x001e000010197984 */ /* 0x000f620000000800 */
[----:B------:R-:W-:-:S03]  /*2ff0*/  FADD.FTZ R4, RZ, R4 ;  /* 0x00000004ff047221 */ /* 0x000fc60000010000 */
[----:B------:R-:W5:Y:S01]  /*3000*/  LDS R30, [R16+0x2000] ;  /* 0x00200000101e7984 */ /* 0x000f620000000800 */
[----:B------:R-:W-:-:S03]  /*3010*/  FADD.FTZ R5, RZ, R5 ;  /* 0x00000005ff057221 */ /* 0x000fc60000010000 */
[----:B------:R-:W5:Y:S01]  /*3020*/  LDS R27, [R16+0x2200] ;  /* 0x00220000101b7984 */ /* 0x000f620000000800 */
[----:B------:R-:W-:-:S03]  /*3030*/  FADD.FTZ R6, RZ, R6 ;  /* 0x00000006ff067221 */ /* 0x000fc60000010000 */
[----:B------:R-:W5:Y:S01]  /*3040*/  LDS R0, [R16+0x2400] ;  /* 0x0024000010007984 */ /* 0x000f620000000800 */
[----:B------:R-:W-:-:S03]  /*3050*/  FADD.FTZ R4, R4, R7 ;  /* 0x0000000704047221 */ /* 0x000fc60000010000 */
[----:B------:R-:W5:Y:S04]  /*3060*/  LDS R40, [R16+0x2600] ;  /* 0x0026000010287984 */ /* 0x000f680000000800 */
[----:B------:R-:W5:Y:S01]  /*3070*/  LDS R29, [R16+0x2800] ;  /* 0x00280000101d7984 */ /* 0x000f620000000800 */
[----:B0-----:R-:W-:-:S03]  /*3080*/  FADD.FTZ R5, R5, R24 ;  /* 0x0000001805057221 */ /* 0x001fc60000010000 */
[----:B------:R-:W0:Y:S01]  /*3090*/  LDS R31, [R16+0x2a00] ;  /* 0x002a0000101f7984 */ /* 0x000e220000000800 */
[----:B-1----:R-:W-:-:S03]  /*30a0*/  FADD.FTZ R6, R6, R21 ;  /* 0x0000001506067221 */ /* 0x002fc60000010000 */
[----:B------:R-:W-:Y:S01]  /*30b0*/  LDS R20, [R16+0x2c00] ;  /* 0x002c000010147984 */ /* 0x000fe20000000800 */
[----:B--2---:R-:W-:-:S03]  /*30c0*/  FADD.FTZ R3, R3, R26 ;  /* 0x0000001a03037221 */ /* 0x004fc60000010000 */
[----:B------:R-:W1:Y:S01]  /*30d0*/  LDS R19, [R16+0x2e00] ;  /* 0x002e000010137984 */ /* 0x000e620000000800 */
[----:B---3--:R-:W-:Y:S01]  /*30e0*/  FADD.FTZ R17, R17, R28 ;  /* 0x0000001c11117221 */ /* 0x008fe20000010000 */
[----:B------:R-:W-:Y:S01]  /*30f0*/  BAR.SYNC.DEFER_BLOCKING 0x0 ;  /* 0x0000000000007b1d */ /* 0x000fe20000010000 */
[----:B----4-:R-:W-:Y:S01]  /*3100*/  FADD.FTZ R18, R18, R23 ;  /* 0x0000001712127221 */ /* 0x010fe20000010000 */
[----:B-----5:R-:W-:Y:S01]  /*3110*/  FADD.FTZ R4, R4, R25 ;  /* 0x0000001904047221 */ /* 0x020fe20000010000 */
[----:B------:R-:W-:Y:S01]  /*3120*/  FADD.FTZ R5, R5, R30 ;  /* 0x0000001e05057221 */ /* 0x000fe20000010000 */
[----:B------:R-:W-:Y:S01]  /*3130*/  FADD.FTZ R6, R6, R27 ;  /* 0x0000001b06067221 */ /* 0x000fe20000010000 */
[----:B------:R-:W-:Y:S01]  /*3140*/  FADD.FTZ R7, R3, R0 ;  /* 0x0000000003077221 */ /* 0x000fe20000010000 */
[----:B------:R-:W-:Y:S01]  /*3150*/  FADD.FTZ R17, R17, R40 ;  /* 0x0000002811117221 */ /* 0x000fe20000010000 */
[----:B------:R-:W-:Y:S01]  /*3160*/  STS.128 [R2], R32 ;  /* 0x0000002002007388 */ /* 0x000fe20000000c00 */
[----:B------:R-:W-:-:S03]  /*3170*/  FADD.FTZ R29, R18, R29 ;  /* 0x0000001d121d7221 */ /* 0x000fc60000010000 */
[----:B------:R-:W-:Y:S01]  /*3180*/  STS.128 [R2+0x10], R36 ;  /* 0x0000102402007388 */ /* 0x000fe20000000c00 */
[----:B0-----:R-:W-:Y:S01]  /*3190*/  FADD.FTZ R31, R4, R31 ;  /* 0x0000001f041f7221 */ /* 0x001fe20000010000 */
[----:B------:R-:W-:Y:S02]  /*31a0*/  SHF.L.U32 R4, R42, 0x2, RZ ;  /* 0x000000022a047819 */ /* 0x000fe400000006ff */
[----:B------:R-:W-:Y:S04]  /*31b0*/  STS.128 [R2+0x400], R48 ;  /* 0x0004003002007388 */ /* 0x000fe80000000c00 */
[----:B------:R-:W-:Y:S01]  /*31c0*/  STS.128 [R2+0x410], R56 ;  /* 0x0004103802007388 */ /* 0x000fe20000000c00 */
[----:B-1----:R-:W-:-:S03]  /*31d0*/  FADD.FTZ R19, R6, R19 ;  /* 0x0000001306137221 */ /* 0x002fc60000010000 */
[----:B------:R-:W-:Y:S04]  /*31e0*/  STS.128 [R2+0x800], R12 ;  /* 0x0008000c02007388 */ /* 0x000fe80000000c00 */
[----:B------:R0:W-:Y:S01]  /*31f0*/  STS.128 [R2+0x810], R8 ;  /* 0x0008100802007388 */ /* 0x0001e20000000c00 */
[----:B------:R-:W-:Y:S01]  /*3200*/  BAR.SYNC.DEFER_BLOCKING 0x0 ;  /* 0x0000000000007b1d */ /* 0x000fe20000010000 */
[----:B0-----:R-:W-:Y:S01]  /*3210*/  FADD.FTZ R9, R5, R20 ;  /* 0x0000001405097221 */ /* 0x001fe20000010000 */
[----:B------:R-:W-:Y:S02]  /*3220*/  IADD3.X R5, RZ, RZ, RZ, P0, !PT ;  /* 0x000000ffff057210 */ /* 0x000fe400007fe4ff */
[----:B------:R-:W-:Y:S02]  /*3230*/  IADD3 R2, P0, R4, UR6, RZ ;  /* 0x0000000604027c10 */ /* 0x000fe4000ff1e0ff */
[----:B------:R-:W-:-:S02]  /*3240*/  SHF.L.U64.HI R5, R42, 0x2, R5 ;  /* 0x000000022a057819 */ /* 0x000fc40000010205 */
[----:B------:R-:W-:Y:S02]  /*3250*/  IADD3 R4, P1, R4, UR18, RZ ;  /* 0x0000001204047c10 */ /* 0x000fe4000ff3e0ff */
[C---:B------:R-:W-:Y:S02]  /*3260*/  IADD3.X R3, R5.reuse, UR7, RZ, P0, !PT ;  /* 0x0000000705037c10 */ /* 0x040fe400087fe4ff */
[----:B------:R-:W-:Y:S01]  /*3270*/  IADD3.X R5, R5, UR19, RZ, P1, !PT ;  /* 0x0000001305057c10 */ /* 0x000fe20008ffe4ff */
        /* <DEDUP_REMOVED lines=17> */
[----:B---3--:R-:W-:-:S03]  /*3390*/  FADD.FTZ R8, RZ, R8 ;  /* 0x00000008ff087221 */ /* 0x008fc60000010000 */
[----:B------:R-:W3:Y:S01]  /*33a0*/  LDS R23, [R16+0x1400] ;  /* 0x0014000010177984 */ /* 0x000ee20000000800 */
[----:B----4-:R-:W-:-:S03]  /*33b0*/  FADD.FTZ R12, R12, R13 ;  /* 0x0000000d0c0c7221 */ /* 0x010fc60000010000 */
[----:B------:R-:W4:Y:S01]  /*33c0*/  LDS R43, [R16+0x2600] ;  /* 0x00260000102b7984 */ /* 0x000f220000000800 */
[----:B-----5:R-:W-:-:S03]  /*33d0*/  FADD.FTZ R0, RZ, R0 ;  /* 0x00000000ff007221 */ /* 0x020fc60000010000 */
[----:B------:R-:W5:Y:S01]  /*33e0*/  LDS R37, [R16+0x1e00] ;  /* 0x001e000010257984 */ /* 0x000f620000000800 */
[----:B------:R-:W-:-:S03]  /*33f0*/  FADD.FTZ R22, R22, R35 ;  /* 0x0000002316167221 */ /* 0x000fc60000010000 */
[----:B------:R-:W5:Y:S01]  /*3400*/  LDS R14, [R16+0x1600] ;  /* 0x00160000100e7984 */ /* 0x000f620000000800 */
[----:B------:R-:W-:-:S03]  /*3410*/  FADD.FTZ R8, R8, R15 ;  /* 0x0000000f08087221 */ /* 0x000fc60000010000 */
[----:B------:R-:W5:Y:S01]  /*3420*/  LDS R45, [R16+0x2800] ;  /* 0x00280000102d7984 */ /* 0x000f620000000800 */
[----:B------:R-:W-:-:S03]  /*3430*/  FADD.FTZ R10, RZ, R10 ;  /* 0x0000000aff0a7221 */ /* 0x000fc60000010000 */
[----:B------:R-:W5:Y:S01]  /*3440*/  LDS R39, [R16+0x2000] ;  /* 0x0020000010277984 */ /* 0x000f620000000800 */
[----:B------:R-:W-:-:S03]  /*3450*/  FADD.FTZ R12, R12, R25 ;  /* 0x000000190c0c7221 */ /* 0x000fc60000010000 */
[----:B------:R-:W5:Y:S01]  /*3460*/  LDS R47, [R16+0x2a00] ;  /* 0x002a0000102f7984 */ /* 0x000f620000000800 */
[----:B------:R-:W-:-:S03]  /*3470*/  FADD.FTZ R0, R0, R21 ;  /* 0x0000001500007221 */ /* 0x000fc60000010000 */
[----:B------:R-:W5:Y:S01]  /*3480*/  LDS R18, [R16+0x2200] ;  /* 0x0022000010127984 */ /* 0x000f620000000800 */
[----:B0-----:R-:W-:-:S03]  /*3490*/  FADD.FTZ R11, RZ, R11 ;  /* 0x0000000bff0b7221 */ /* 0x001fc60000010000 */
[----:B------:R-:W0:Y:S01]  /*34a0*/  LDS R49, [R16+0x2c00] ;  /* 0x002c000010317984 */ /* 0x000e220000000800 */
[----:B-1----:R-:W-:-:S03]  /*34b0*/  FADD.FTZ R41, R22, R41 ;  /* 0x0000002916297221 */ /* 0x002fc60000010000 */
[----:B------:R-:W1:Y:S01]  /*34c0*/  LDS R20, [R16+0x2e00] ;  /* 0x002e000010147984 */ /* 0x000e620000000800 */
[----:B--2---:R-:W-:Y:S01]  /*34d0*/  FADD.FTZ R8, R8, R27 ;  /* 0x0000001b08087221 */ /* 0x004fe20000010000 */
[----:B---3--:R-:W-:Y:S02]  /*34e0*/  FADD.FTZ R10, R10, R23 ;  /* 0x000000170a0a7221 */ /* 0x008fe40000010000 */
[----:B------:R-:W-:Y:S01]  /*34f0*/  STG.E desc[UR4][R2.64], R41 ;  /* 0x0000002902007986 */ /* 0x000fe2000c101904 */
[----:B----4-:R-:W-:-:S03]  /*3500*/  FADD.FTZ R43, R12, R43 ;  /* 0x0000002b0c2b7221 */ /* 0x010fc60000010000 */
[----:B------:R-:W-:Y:S01]  /*3510*/  STG.E desc[UR4][R4.64], R7 ;  /* 0x0000000704007986 */ /* 0x000fe2000c101904 */
[----:B-----5:R-:W-:-:S03]  /*3520*/  FADD.FTZ R0, R0, R37 ;  /* 0x0000002500007221 */ /* 0x020fc60000010000 */
[----:B------:R-:W-:Y:S01]  /*3530*/  STG.E desc[UR4][R2.64+0x200], R43 ;  /* 0x0002002b02007986 */ /* 0x000fe2000c101904 */
[----:B------:R-:W-:-:S03]  /*3540*/  FADD.FTZ R11, R11, R14 ;  /* 0x0000000e0b0b7221 */ /* 0x000fc60000010000 */
[----:B------:R-:W-:Y:S01]  /*3550*/  STG.E desc[UR4][R4.64+0x200], R17 ;  /* 0x0002001104007986 */ /* 0x000fe2000c101904 */
[----:B------:R-:W-:Y:S01]  /*3560*/  FADD.FTZ R45, R8, R45 ;  /* 0x0000002d082d7221 */ /* 0x000fe20000010000 */
[----:B------:R-:W-:-:S04]  /*3570*/  FADD.FTZ R10, R10, R39 ;  /* 0x000000270a0a7221 */ /* 0x000fc80000010000 */
[----:B------:R-:W-:Y:S01]  /*3580*/  STG.E desc[UR4][R2.64+0x400], R45 ;  /* 0x0004002d02007986 */ /* 0x000fe2000c101904 */
[----:B------:R-:W-:-:S03]  /*3590*/  FADD.FTZ R47, R0, R47 ;  /* 0x0000002f002f7221 */ /* 0x000fc60000010000 */
[----:B------:R-:W-:Y:S01]  /*35a0*/  STG.E desc[UR4][R4.64+0x400], R29 ;  /* 0x0004001d04007986 */ /* 0x000fe2000c101904 */
[----:B------:R-:W-:-:S03]  /*35b0*/  FADD.FTZ R11, R11, R18 ;  /* 0x000000120b0b7221 */ /* 0x000fc60000010000 */
[----:B------:R-:W-:Y:S01]  /*35c0*/  STG.E desc[UR4][R2.64+0x600], R47 ;  /* 0x0006002f02007986 */ /* 0x000fe2000c101904 */
[----:B0-----:R-:W-:-:S03]  /*35d0*/  FADD.FTZ R49, R10, R49 ;  /* 0x000000310a317221 */ /* 0x001fc60000010000 */
[----:B------:R-:W-:Y:S01]  /*35e0*/  STG.E desc[UR4][R4.64+0x600], R31 ;  /* 0x0006001f04007986 */ /* 0x000fe2000c101904 */
[----:B-1----:R-:W-:-:S03]  /*35f0*/  FADD.FTZ R11, R11, R20 ;  /* 0x000000140b0b7221 */ /* 0x002fc60000010000 */
[----:B------:R-:W-:Y:S04]  /*3600*/  STG.E desc[UR4][R2.64+0x800], R49 ;  /* 0x0008003102007986 */ /* 0x000fe8000c101904 */
[----:B------:R-:W-:Y:S04]  /*3610*/  STG.E desc[UR4][R4.64+0x800], R9 ;  /* 0x0008000904007986 */ /* 0x000fe8000c101904 */
[----:B------:R-:W-:Y:S04]  /*3620*/  STG.E desc[UR4][R2.64+0xa00], R11 ;  /* 0x000a000b02007986 */ /* 0x000fe8000c101904 */
[----:B------:R-:W-:Y:S01]  /*3630*/  STG.E desc[UR4][R4.64+0xa00], R19 ;  /* 0x000a001304007986 */ /* 0x000fe2000c101904 */
[----:B------:R-:W-:Y:S05]  /*3640*/  EXIT ;  /* 0x000000000000794d */ /* 0x000fea0003800000 */
.L_x_33:
[----:B------:R-:W-:Y:S01]  /*3650*/  HFMA2.MMA R159, -RZ, RZ, 0, 5.9604644775390625e-08 ;  /* 0x00000001ff9f7435 */ /* 0x000fe200000001ff */
[----:B------:R-:W-:Y:S01]  /*3660*/  BSSY B2, `(.L_x_35) ;  /* 0x0000007000027945 */ /* 0x000fe20003800000 */
[----:B------:R-:W-:Y:S01]  /*3670*/  IMAD.MOV.U32 R160, RZ, RZ, R149 ;  /* 0x000000ffffa07224 */ /* 0x000fe200078e0095 */
[----:B------:R-:W-:Y:S02]  /*3680*/  MOV R162, 0x1f ;  /* 0x0000001f00a27802 */ /* 0x000fe40000000f00 */
[----:B------:R-:W-:-:S07]  /*3690*/  MOV R155, 0xffffffff ;  /* 0xffffffff009b7802 */ /* 0x000fce0000000f00 */
[----:B-----5:R-:W-:Y:S05]  /*36a0*/  WARPSYNC.COLLECTIVE R155, `(.L_x_36) ;  /* 0x000000009b087348 */ /* 0x020fea0003c00000 */
[----:B------:R0:W1:Y:S02]  /*36b0*/  SHFL.BFLY P3, R157, R160, R159, R162 ;  /* 0x0c00009fa09d7389 */ /* 0x00006400000600a2 */
[----:B01---5:R-:W-:Y:S01]  /*36c0*/  ENDCOLLECTIVE ;  /* 0x000000000000791b */ /* 0x023fe20003800000 */
.L_x_36:
[----:B------:R-:W-:Y:S05]  /*36d0*/  BSYNC B2 ;  /* 0x0000000000027941 */ /* 0x000fea0003800000 */
.L_x_35:
[----:B------:R-:W-:Y:S01]  /*36e0*/  HFMA2.MMA R159, -RZ, RZ, 0, 5.9604644775390625e-08 ;  /* 0x00000001ff9f7435 */ /* 0x000fe200000001ff */
[----:B------:R-:W-:Y:S02]  /*36f0*/  MOV R160, R147 ;  /* 0x0000009300a07202 */ /* 0x000fe40000000f00 */
[----:B------:R-:W-:Y:S02]  /*3700*/  MOV R162, 0x1f ;  /* 0x0000001f00a27802 */ /* 0x000fe40000000f00 */
[----:B------:R-:W-:Y:S02]  /*3710*/  MOV R155, 0xffffffff ;  /* 0xffffffff009b7802 */ /* 0x000fe40000000f00 */
[----:B------:R-:W-:-:S07]  /*3720*/  MOV R152, R157 ;  /* 0x0000009d00987202 */ /* 0x000fce0000000f00 */
[----:B------:R-:W-:Y:S05]  /*3730*/  WARPSYNC.COLLECTIVE R155, `(.L_x_37) ;  /* 0x000000009b087348 */ /* 0x000fea0003c00000 */
[----:B------:R0:W1:Y:S02]  /*3740*/  SHFL.BFLY P3, R157, R160, R159, R162 ;  /* 0x0c00009fa09d7389 */ /* 0x00006400000600a2 */
[----:B01----:R-:W-:Y:S01]  /*3750*/  ENDCOLLECTIVE ;  /* 0x000000000000791b */ /* 0x003fe20003800000 */
.L_x_37:
[----:B------:R-:W-:Y:S01]  /*3760*/  FADD.FTZ R152, R149, R152 ;  /* 0x0000009895987221 */ /* 0x000fe20000010000 */
[----:B------:R-:W-:-:S03]  /*3770*/  HFMA2.MMA R159, -RZ, RZ, 0, 1.1920928955078125e-07 ;  /* 0x00000002ff9f7435 */ /* 0x000fc600000001ff */
[----:B------:R-:W-:Y:S01]  /*3780*/  IMAD.MOV.U32 R160, RZ, RZ, R152 ;  /* 0x000000ffffa07224 */ /* 0x000fe200078e0098 */
[----:B------:R-:W-:-:S07]  /*3790*/  MOV R154, R157 ;  /* 0x0000009d009a7202 */ /* 0x000fce0000000f00 */
[----:B------:R-:W-:Y:S05]  /*37a0*/  WARPSYNC.COLLECTIVE R155, `(.L_x_38) ;  /* 0x000000009b087348 */ /* 0x000fea0003c00000 */
[----:B------:R0:W1:Y:S02]  /*37b0*/  SHFL.BFLY P3, R157, R160, R159, R162 ;  /* 0x0c00009fa09d7389 */ /* 0x00006400000600a2 */
[----:B01----:R-:W-:Y:S01]  /*37c0*/  ENDCOLLECTIVE ;  /* 0x000000000000791b */ /* 0x003fe20003800000 */
.L_x_38:
[----:B------:R-:W-:-:S05]  /*37d0*/  FADD.FTZ R154, R147, R154 ;  /* 0x0000009a939a7221 */ /* 0x000fca0000010000 */
[----:B------:R-:W-:Y:S02]  /*37e0*/  MOV R160, R154 ;  /* 0x0000009a00a07202 */ /* 0x000fe40000000f00 */
[----:B------:R-:W-:-:S07]  /*37f0*/  MOV R145, R157 ;  /* 0x0000009d00917202 */ /* 0x000fce0000000f00 */
[----:B------:R-:W-:Y:S05]  /*3800*/  WARPSYNC.COLLECTIVE R155, `(.L_x_39) ;  /* 0x000000009b087348 */ /* 0x000fea0003c00000 */
[----:B------:R0:W1:Y:S02]  /*3810*/  SHFL.BFLY P3, R157, R160, R159, R162 ;  /* 0x0c00009fa09d7389 */ /* 0x00006400000600a2 */
[----:B01----:R-:W-:Y:S01]  /*3820*/  ENDCOLLECTIVE ;  /* 0x000000000000791b */ /* 0x003fe20003800000 */
.L_x_39:
[----:B------:R-:W-:Y:S01]  /*3830*/  FADD.FTZ R153, R152, R145 ;  /* 0x0000009198997221 */ /* 0x000fe20000010000 */
[----:B------:R-:W-:-:S04]  /*3840*/  HFMA2.MMA R159, -RZ, RZ, 0, 2.384185791015625e-07 ;  /* 0x00000004ff9f7435 */ /* 0x000fc800000001ff */
[----:B------:R-:W-:Y:S02]  /*3850*/  MOV R160, R153 ;  /* 0x0000009900a07202 */ /* 0x000fe40000000f00 */
[----:B------:R-:W-:-:S07]  /*3860*/  MOV R151, R157 ;  /* 0x0000009d00977202 */ /* 0x000fce0000000f00 */
[----:B------:R-:W-:Y:S05]  /*3870*/  WARPSYNC.COLLECTIVE R155, `(.L_x_40) ;  /* 0x000000009b087348 */ /* 0x000fea0003c00000 */
[----:B------:R0:W1:Y:S02]  /*3880*/  SHFL.BFLY P3, R157, R160, R159, R162 ;  /* 0x0c00009fa09d7389 */ /* 0x00006400000600a2 */
[----:B01----:R-:W-:Y:S01]  /*3890*/  ENDCOLLECTIVE ;  /* 0x000000000000791b */ /* 0x003fe20003800000 */
.L_x_40:
[----:B------:R-:W-:-:S05]  /*38a0*/  FADD.FTZ R151, R154, R151 ;  /* 0x000000979a977221 */ /* 0x000fca0000010000 */
[----:B------:R-:W-:Y:S02]  /*38b0*/  MOV R160, R151 ;  /* 0x0000009700a07202 */ /* 0x000fe40000000f00 */
[----:B------:R-:W-:-:S07]  /*38c0*/  MOV R156, R157 ;  /* 0x0000009d009c7202 */ /* 0x000fce0000000f00 */
[----:B------:R-:W-:Y:S05]  /*38d0*/  WARPSYNC.COLLECTIVE R155, `(.L_x_41) ;  /* 0x000000009b087348 */ /* 0x000fea0003c00000 */
[----:B------:R0:W1:Y:S02]  /*38e0*/  SHFL.BFLY P3, R157, R160, R159, R162 ;  /* 0x0c00009fa09d7389 */ /* 0x00006400000600a2 */
[----:B01----:R-:W-:Y:S01]  /*38f0*/  ENDCOLLECTIVE ;  /* 0x000000000000791b */ /* 0x003fe20003800000 */
.L_x_41:
[----:B------:R-:W-:Y:S01]  /*3900*/  FADD.FTZ R156, R153, R156 ;  /* 0x0000009c999c7221 */ /* 0x000fe20000010000 */
[----:B------:R-:W-:-:S03]  /*3910*/  HFMA2.MMA R159, -RZ, RZ, 0, 4.76837158203125e-07 ;  /* 0x00000008ff9f7435 */ /* 0x000fc600000001ff */
[----:B------:R-:W-:Y:S01]  /*3920*/  IMAD.MOV.U32 R160, RZ, RZ, R156 ;  /* 0x000000ffffa07224 */ /* 0x000fe200078e009c */
[----:B------:R-:W-:-:S07]  /*3930*/  MOV R158, R157 ;  /* 0x0000009d009e7202 */ /* 0x000fce0000000f00 */
[----:B------:R-:W-:Y:S05]  /*3940*/  WARPSYNC.COLLECTIVE R155, `(.L_x_42) ;  /* 0x000000009b087348 */ /* 0x000fea0003c00000 */
[----:B------:R0:W1:Y:S02]  /*3950*/  SHFL.BFLY P3, R157, R160, R159, R162 ;  /* 0x0c00009fa09d7389 */ /* 0x00006400000600a2 */
[----:B01----:R-:W-:Y:S01]  /*3960*/  ENDCOLLECTIVE ;  /* 0x000000000000791b */ /* 0x003fe20003800000 */
.L_x_42:
[----:B------:R-:W-:-:S05]  /*3970*/  FADD.FTZ R158, R151, R158 ;  /* 0x0000009e979e7221 */ /* 0x000fca0000010000 */
[----:B------:R-:W-:Y:S02]  /*3980*/  MOV R160, R158 ;  /* 0x0000009e00a07202 */ /* 0x000fe40000000f00 */
[----:B------:R-:W-:-:S07]  /*3990*/  MOV R145, R157 ;  /* 0x0000009d00917202 */ /* 0x000fce0000000f00 */
[----:B------:R-:W-:Y:S05]  /*39a0*/  WARPSYNC.COLLECTIVE R155, `(.L_x_43) ;  /* 0x000000009b087348 */ /* 0x000fea0003c00000 */
[----:B------:R0:W1:Y:S02]  /*39b0*/  SHFL.BFLY P3, R157, R160, R159, R162 ;  /* 0x0c00009fa09d7389 */ /* 0x00006400000600a2 */
[----:B01----:R-:W-:Y:S01]  /*39c0*/  ENDCOLLECTIVE ;  /* 0x000000000000791b */ /* 0x003fe20003800000 */
.L_x_43:
[----:B------:R-:W-:Y:S01]  /*39d0*/  FADD.FTZ R145, R156, R145 ;  /* 0x000000919c917221 */ /* 0x000fe20000010000 */
[----:B------:R-:W-:-:S04]  /*39e0*/  HFMA2.MMA R159, -RZ, RZ, 0, 9.5367431640625e-07 ;  /* 0x00000010ff9f7435 */ /* 0x000fc800000001ff */
[----:B------:R-:W-:Y:S02]  /*39f0*/  MOV R160, R145 ;  /* 0x0000009100a07202 */ /* 0x000fe40000000f00 */
[----:B------:R-:W-:-:S07]  /*3a00*/  MOV R147, R157 ;  /* 0x0000009d00937202 */ /* 0x000fce0000000f00 */
[----:B------:R-:W-:Y:S05]  /*3a10*/  WARPSYNC.COLLECTIVE R155, `(.L_x_44) ;  /* 0x000000009b087348 */ /* 0x000fea0003c00000 */
[----:B------:R0:W1:Y:S02]  /*3a20*/  SHFL.BFLY P3, R157, R160, R159, R162 ;  /* 0x0c00009fa09d7389 */ /* 0x00006400000600a2 */
[----:B01----:R-:W-:Y:S01]  /*3a30*/  ENDCOLLECTIVE ;  /* 0x000000000000791b */ /* 0x003fe20003800000 */
.L_x_44:
[----:B------:R-:W-:-:S05]  /*3a40*/  FADD.FTZ R147, R158, R147 ;  /* 0x000000939e937221 */ /* 0x000fca0000010000 */
[----:B------:R-:W-:Y:S02]  /*3a50*/  MOV R160, R147 ;  /* 0x0000009300a07202 */ /* 0x000fe40000000f00 */
[----:B------:R-:W-:-:S07]  /*3a60*/  MOV R152, R157 ;  /* 0x0000009d00987202 */ /* 0x000fce0000000f00 */
[----:B------:R-:W-:Y:S05]  /*3a70*/  WARPSYNC.COLLECTIVE R155, `(.L_x_45) ;  /* 0x000000009b087348 */ /* 0x000fea0003c00000 */
[----:B------:R0:W1:Y:S02]  /*3a80*/  SHFL.BFLY P3, R157, R160, R159, R162 ;  /* 0x0c00009fa09d7389 */ /* 0x00006400000600a2 */
[----:B01----:R-:W-:Y:S01]  /*3a90*/  ENDCOLLECTIVE ;  /* 0x000000000000791b */ /* 0x003fe20003800000 */
.L_x_45:
[----:B------:R-:W-:Y:S01]  /*3aa0*/  MOV R154, R157 ;  /* 0x0000009d009a7202 */ /* 0x000fe20000000f00 */
[----:B------:R-:W-:Y:S06]  /*3ab0*/  BRA `(.L_x_46) ;  /* 0xffffffe000087947 */ /* 0x000fec000383ffff */
.L_x_47:
        /* <DEDUP_REMOVED lines=12> */
.L_x_11657:


//--------------------- .text._ZN10layer_norm13ln_bwd_kernelINS_13Kernel_traitsI13__nv_bfloat16S2_S2_S2_fjLj768ELj1ELj4ELj1ELj16ENS_18Kernel_traits_baseILj768ES2_S2_S2_S2_fjLj128EEEEELb0ELb0ELb1ELb0EEEvNS_9BwdParamsE --------------------------
	.section	.text._ZN10layer_norm13ln_bwd_kernelINS_13Kernel_traitsI13__nv_bfloat16S2_S2_S2_fjLj768ELj1ELj4ELj1ELj16ENS_18Kernel_traits_baseILj768ES2_S2_S2_S2_fjLj128EEEEELb0ELb0ELb1ELb0EEEvNS_9BwdParamsE,"ax",@progbits
	.align	128
        .global         _ZN10layer_norm13ln_bwd_kernelINS_13Kernel_traitsI13__nv_bfloat16S2_S2_S2_fjLj768ELj1ELj4ELj1ELj16ENS_18Kernel_traits_baseILj768ES2_S2_S2_S2_fjLj128EEEEELb0ELb0ELb1ELb0EEEvNS_9BwdParamsE
        .type           _ZN10layer_norm13ln_bwd_kernelINS_13Kernel_traitsI13__nv_bfloat16S2_S2_S2_fjLj768ELj1ELj4ELj1ELj16ENS_18Kernel_traits_baseILj768ES2_S2_S2_S2_fjLj128EEEEELb0ELb0ELb1ELb0EEEvNS_9BwdParamsE,@function
        .size           _ZN10layer_norm13ln_bwd_kernelINS_13Kernel_traitsI13__nv_bfloat16S2_S2_S2_fjLj768ELj1ELj4ELj1ELj16ENS_18Kernel_traits_baseILj768ES2_S2_S2_S2_fjLj128EEEEELb0ELb0ELb1ELb0EEEvNS_9BwdParamsE,(.L_x_11658 - _ZN10layer_norm13ln_bwd_kernelINS_13Kernel_traitsI13__nv_bfloat16S2_S2_S2_fjLj768ELj1ELj4ELj1ELj16ENS_18Kernel_traits_baseILj768ES2_S2_S2_S2_fjLj128EEEEELb0ELb0ELb1ELb0EEEvNS_9BwdParamsE)
        .other          _ZN10layer_norm13ln_bwd_kernelINS_13Kernel_traitsI13__nv_bfloat16S2_S2_S2_fjLj768ELj1ELj4ELj1ELj16ENS_18Kernel_traits_baseILj768ES2_S2_S2_S2_fjLj128EEEEELb0ELb0ELb1ELb0EEEvNS_9BwdParamsE,@"STO_CUDA_ENTRY STV_DEFAULT"
_ZN10layer_norm13ln_bwd_kernelINS_13Kernel_traitsI13__nv_bfloat16S2_S2_S2_fjLj768ELj1ELj4ELj1ELj16ENS_18Kernel_traits_baseILj768ES2_S2_S2_S2_fjLj128EEEEELb0ELb0ELb1ELb0EEEvNS_9BwdParamsE:
.text._ZN10layer_norm13ln_bwd_kernelINS_13Kernel_traitsI13__nv_bfloat16S2_S2_S2_fjLj768ELj1ELj4ELj1ELj16ENS_18Kernel_traits_baseILj768ES2_S2_S2_S2_fjLj128EEEEELb0ELb0ELb1ELb0EEEvNS_9BwdParamsE:
        /* <DEDUP_REMOVED lines=10> */
[----:B------:R-:W-:-:S02]  /*00a0*/  ULDC.64 UR10, c[0x0][0x308] ;  /* 0x0000c200000a7ab9 */ /* 0x000fc40000000a00 */
[----:B------:R-:W-:Y:S02]  /*00b0*/  LEA.HI R5, R5, R4, RZ, 0x3 ;  /* 0x0000000405057211 */ /* 0x000fe400078f18ff */
[----:B0-----:R-:W-:-:S04]  /*00c0*/  LOP3.LUT R3, R160, 0x1f, RZ, 0xc0, !PT ;  /* 0x0000001fa0037812 */ /* 0x001fc800078ec0ff */
[----:B------:R-:W-:-:S04]  /*00d0*/  LOP3.LUT R0, R3, 0x1f, RZ, 0x3c, !PT ;  /* 0x0000001f03007812 */ /* 0x000fc800078e3cff */
[----:B------:R-:W-:Y:S02]  /*00e0*/  LEA.HI.SX32 R0, R5, R0, 0x1d ;  /* 0x0000000005007211 */ /* 0x000fe400078feaff */
[----:B------:R-:W-:Y:S02]  /*00f0*/  MOV R5, R3 ;  /* 0x0000000300057202 */ /* 0x000fe40000000f00 */
[C---:B------:R-:W-:Y:S02]  /*0100*/  LOP3.LUT P0, RZ, R0.reuse, 0xffffffe0, RZ, 0xc0, !PT ;  /* 0xffffffe000ff7812 */ /* 0x040fe4000780c0ff */
[C---:B------:R-:W-:Y:S02]  /*0110*/  ISETP.GE.U32.AND P1, PT, R0.reuse, 0x40, PT ;  /* 0x000000400000780c */ /* 0x040fe40003f26070 */
[----:B------:R-:W-:Y:S02]  /*0120*/  ISETP.GE.U32.AND P3, PT, R0, 0x60, PT ;  /* 0x000000600000780c */ /* 0x000fe40003f66070 */
[----:B------:R-:W-:Y:S01]  /*0130*/  SHF.R.U32.HI R2, RZ, 0x5, R160 ;  /* 0x00000005ff027819 */ /* 0x000fe200000116a0 */
[----:B------:R-:W-:Y:S01]  /*0140*/  BSSY B0, `(.L_x_48) ;  /* 0x00003ce000007945 */ /* 0x000fe20003800000 */
[----:B------:R-:W-:-:S05]  /*0150*/  P2R R126, PR, RZ, 0x8 ;  /* 0x00000008ff7e7803 */ /* 0x000fca0000000000 */
[----:B------:R-:W0:Y:S08]  /*0160*/  @P0 LDC.64 R6, c[0x0][0x260] ;  /* 0x00009800ff060b82 */ /* 0x000e300000000a00 */
[----:B------:R-:W1:Y:S08]  /*0170*/  @P1 LDC.64 R12, c[0x0][0x260] ;  /* 0x00009800ff0c1b82 */ /* 0x000e700000000a00 */
[----:B------:R-:W2:Y:S01]  /*0180*/  @P3 LDC.64 R16, c[0x0][0x260] ;  /* 0x00009800ff103b82 */ /* 0x000ea20000000a00 */
[C---:B0-----:R-:W-:Y:S01]  /*0190*/  @P0 IMAD.WIDE.U32 R6, R5.reuse, 0x10, R6 ;  /* 0x0000001005060825 */ /* 0x041fe200078e0006 */
[----:B------:R-:W-:-:S04]  /*01a0*/  @P0 LOP3.LUT R5, R5, 0x20, RZ, 0xfc, !PT ;  /* 0x0000002005050812 */ /* 0x000fc800078efcff */
[----:B------:R0:W5:Y:S01]  /*01b0*/  @P0 LDG.E.128 R156, desc[UR4][R6.64] ;  /* 0x00000004069c0981 */ /* 0x000162000c1e1d00 */
[C---:B-1----:R-:W-:Y:S01]  /*01c0*/  @P1 IMAD.WIDE.U32 R14, R5.reuse, 0x10, R12 ;  /* 0x00000010050e1825 */ /* 0x042fe200078e000c */
[----:B------:R-:W-:-:S04]  /*01d0*/  @P1 IADD3 R5, R5, 0x20, RZ ;  /* 0x0000002005051810 */ /* 0x000fc80007ffe0ff */
[----:B------:R0:W5:Y:S01]  /*01e0*/  @P1 LDG.E.128 R8, desc[UR4][R14.64] ;  /* 0x000000040e081981 */ /* 0x000162000c1e1d00 */
[----:B--2---:R-:W-:-:S05]  /*01f0*/  @P3 IMAD.WIDE.U32 R12, R5, 0x10, R16 ;  /* 0x00000010050c3825 */ /* 0x004fca00078e0010 */
[----:B------:R0:W5:Y:S01]  /*0200*/  @P3 LDG.E.128 R128, desc[UR4][R12.64] ;  /* 0x000000040c803981 */ /* 0x000162000c1e1d00 */
[----:B------:R-:W1:Y:S01]  /*0210*/  S2R R5, SR_CTAID.X ;  /* 0x0000000000057919 */ /* 0x000e620000002500 */
        /* <DEDUP_REMOVED lines=11> */
[----:B------:R-:W-:Y:S01]  /*02d0*/  CS2R R62, SRZ ;  /* 0x00000000003e7805 */ /* 0x000fe2000001ff00 */
[----:B-1----:R-:W-:-:S05]  /*02e0*/  IMAD R2, R5, 0x4, R2 ;  /* 0x0000000405027824 */ /* 0x002fca00078e0202 */
        /* <DEDUP_REMOVED lines=13> */
[----:B0-----:R-:W-:Y:S06]  /*03c0*/  @P2 BRA `(.L_x_49) ;  /* 0x0000003800942947 */ /* 0x001fec0003800000 */
[----:B------:R-:W0:Y:S01]  /*03d0*/  LDC.U8 R161, c[0x0][0x2a0] ;  /* 0x0000a800ffa17b82 */ /* 0x000e220000000000 */
[----:B------:R-:W-:Y:S01]  /*03e0*/  ULDC.64 UR6, c[0x0][0x2c8] ;  /* 0x0000b20000067ab9 */ /* 0x000fe20000000a00 */
[----:B-----5:R-:W-:Y:S01]  /*03f0*/  @P0 PRMT R153, R157, 0x7632, R153 ;  /* 0x000076329d990816 */ /* 0x020fe20000000099 */
[----:B------:R-:W-:Y:S01]  /*0400*/  HFMA2.MMA R81, -RZ, RZ, 0, 0 ;  /* 0x00000000ff517435 */ /* 0x000fe200000001ff */
[----:B------:R-:W-:Y:S01]  /*0410*/  ISETP.NE.U32.AND P2, PT, RZ, UR6, PT ;  /* 0x00000006ff007c0c */ /* 0x000fe2000bf45070 */
[----:B------:R-:W-:Y:S01]  /*0420*/  IMAD.U32 R152, R158, 0x10000, RZ ;  /* 0x000100009e987824 */ /* 0x000fe200078e00ff */
[----:B------:R-:W-:Y:S01]  /*0430*/  @P1 PRMT R145, R9, 0x7632, R145 ;  /* 0x0000763209911816 */ /* 0x000fe20000000091 */
[----:B------:R-:W-:Y:S01]  /*0440*/  IMAD.U32 R144, R10, 0x10000, RZ ;  /* 0x000100000a907824 */ /* 0x000fe200078e00ff */
[----:B------:R-:W-:Y:S01]  /*0450*/  ISETP.NE.AND.EX P2, PT, RZ, UR7, PT, P2 ;  /* 0x00000007ff007c0c */ /* 0x000fe2000bf45320 */
[----:B------:R-:W-:Y:S01]  /*0460*/  IMAD.U32 R153, R153, 0x10000, RZ ;  /* 0x0001000099997824 */ /* 0x000fe200078e00ff */
[----:B------:R-:W-:Y:S01]  /*0470*/  @P3 PRMT R133, R129, 0x7632, R133 ;  /* 0x0000763281853816 */ /* 0x000fe20000000085 */
[----:B------:R-:W-:Y:S01]  /*0480*/  IMAD.U32 R145, R145, 0x10000, RZ ;  /* 0x0001000091917824 */ /* 0x000fe200078e00ff */
[----:B------:R-:W-:-:S02]  /*0490*/  SHF.L.U32 R137, R129, 0x10, RZ ;  /* 0x0000001081897819 */ /* 0x000fc400000006ff */
[----:B------:R-:W-:Y:S01]  /*04a0*/  @P0 PRMT R155, R156, 0x7632, R155 ;  /* 0x000076329c9b0816 */ /* 0x000fe2000000009b */
[----:B------:R-:W-:Y:S01]  /*04b0*/  IMAD.U32 R133, R133, 0x10000, RZ ;  /* 0x0001000085857824 */ /* 0x000fe200078e00ff */
[----:B------:R-:W-:Y:S02]  /*04c0*/  @P0 PRMT R151, R158, 0x7632, R151 ;  /* 0x000076329e970816 */ /* 0x000fe40000000097 */
[----:B------:R-:W-:Y:S02]  /*04d0*/  @P0 PRMT R149, R159, 0x7632, R149 ;  /* 0x000076329f950816 */ /* 0x000fe40000000095 */
[----:B------:R-:W-:Y:S02]  /*04e0*/  @P1 PRMT R147, R8, 0x7632, R147 ;  /* 0x0000763208931816 */ /* 0x000fe40000000093 */
[----:B------:R-:W-:Y:S02]  /*04f0*/  @P1 PRMT R143, R10, 0x7632, R143 ;  /* 0x000076320a8f1816 */ /* 0x000fe4000000008f */
[----:B------:R-:W-:-:S02]  /*0500*/  @P1 PRMT R141, R11, 0x7632, R141 ;  /* 0x000076320b8d1816 */ /* 0x000fc4000000008d */
[----:B------:R-:W-:Y:S02]  /*0510*/  @P3 PRMT R138, R128, 0x7632, R138 ;  /* 0x00007632808a3816 */ /* 0x000fe4000000008a */
[C---:B------:R-:W-:Y:S01]  /*0520*/  @P3 PRMT R129, R130.reuse, 0x7632, R129 ;  /* 0x0000763282813816 */ /* 0x040fe20000000081 */
[----:B------:R-:W-:Y:S01]  /*0530*/  IMAD.U32 R130, R130, 0x10000, RZ ;  /* 0x0001000082827824 */ /* 0x000fe200078e00ff */
[----:B------:R-:W-:Y:S02]  /*0540*/  @P3 PRMT R127, R131, 0x7632, R127 ;  /* 0x00007632837f3816 */ /* 0x000fe4000000007f */
[----:B------:R-:W-:Y:S02]  /*0550*/  ISETP.LT.U32.OR P2, PT, R0, 0x60, !P2 ;  /* 0x000000600000780c */ /* 0x000fe40005741470 */
        /* <DEDUP_REMOVED lines=8> */
[----:B------:R-:W-:Y:S02]  /*05e0*/  P2R R157, PR, RZ, 0x4 ;  /* 0x00000004ff9d7803 */ /* 0x000fe40000000000 */
        /* <DEDUP_REMOVED lines=8> */
[----:B0-----:R-:W-:-:S07]  /*0670*/  SHF.L.U32 R127, R127, 0x10, RZ ;  /* 0x000000107f7f7819 */ /* 0x001fce00000006ff */
.L_x_142:
[----:B------:R-:W0:Y:S08]  /*0680*/  LDC.64 R96, c[0x0][0x288] ;  /* 0x0000a200ff607b82 */ /* 0x000e300000000a00 */
[----:B------:R-:W1:Y:S08]  /*0690*/  LDC.64 R98, c[0x0][0x258] ;  /* 0x00009600ff627b82 */ /* 0x000e700000000a00 */
[----:B------:R-:W2:Y:S01]  /*06a0*/  LDC.64 R124, c[0x0][0x280] ;  /* 0x0000a000ff7c7b82 */ /* 0x000ea20000000a00 */
[----:B0-----:R-:W-:-:S07]  /*06b0*/  IMAD.WIDE R96, R2, 0x4, R96 ;  /* 0x0000000402607825 */ /* 0x001fce00078e0260 */
[----:B------:R-:W0:Y:S01]  /*06c0*/  LDC.64 R158, c[0x0][0x2c8] ;  /* 0x0000b200ff9e7b82 */ /* 0x000e220000000a00 */
[----:B------:R1:W3:Y:S02]  /*06d0*/  LDG.E R132, desc[UR4][R96.64] ;  /* 0x0000000460847981 */ /* 0x0002e4000c1e1900 */
[----:B-1----:R-:W-:-:S04]  /*06e0*/  IMAD.WIDE R96, R2, 0x4, R98 ;  /* 0x0000000402607825 */ /* 0x002fc800078e0262 */
[C---:B--2---:R-:W-:Y:S01]  /*06f0*/  IMAD.WIDE R98, R2.reuse, 0x4, R124 ;  /* 0x0000000402627825 */ /* 0x044fe200078e027c */
[----:B------:R-:W-:Y:S01]  /*0700*/  MOV R4, UR9 ;  /* 0x0000000900047c02 */ /* 0x000fe20008000f00 */
[----:B------:R-:W-:Y:S01]  /*0710*/  BSSY B1, `(.L_x_50) ;  /* 0x000014a000017945 */ /* 0x000fe20003800000 */
[----:B------:R0:W5:Y:S04]  /*0720*/  LDG.E R124, desc[UR4][R96.64] ;  /* 0x00000004607c7981 */ /* 0x000168000c1e1900 */
[----:B------:R1:W5:Y:S01]  /*0730*/  LDG.E R131, desc[UR4][R98.64] ;  /* 0x0000000462837981 */ /* 0x000362000c1e1900 */
[----:B------:R-:W-:-:S05]  /*0740*/  IMAD R125, R2, R4, RZ ;  /* 0x00000004027d7224 */ /* 0x000fca00078e02ff */
[----:B------:R-:W-:-:S04]  /*0750*/  SHF.R.S32.HI R134, RZ, 0x1f, R125 ;  /* 0x0000001fff867819 */ /* 0x000fc8000001147d */
[----:B------:R-:W-:-:S04]  /*0760*/  LEA.HI R134, R134, R125, RZ, 0x3 ;  /* 0x0000007d86867211 */ /* 0x000fc800078f18ff */
[----:B------:R-:W-:-:S05]  /*0770*/  LEA.HI.SX32 R125, R134, R3, 0x1d ;  /* 0x00000003867d7211 */ /* 0x000fca00078feaff */
[----:B0-----:R-:W-:Y:S01]  /*0780*/  IMAD.WIDE.U32 R96, R125, 0x10, R158 ;  /* 0x000000107d607825 */ /* 0x001fe200078e009e */
[----:B---3--:R-:W-:-:S13]  /*0790*/  ISETP.GT.AND P2, PT, R132, RZ, PT ;  /* 0x000000ff8400720c */ /* 0x008fda0003f44270 */
[----:B-1----:R-:W-:Y:S05]  /*07a0*/  @P2 BRA `(.L_x_51) ;  /* 0x0000000000642947 */ /* 0x002fea0003800000 */
[----:B------:R-:W-:Y:S01]  /*07b0*/  BSSY B2, `(.L_x_52) ;  /* 0x0000008000027945 */ /* 0x000fe20003800000 */
[----:B------:R-:W-:-:S03]  /*07c0*/  IMAD.MOV.U32 R99, RZ, RZ, R125 ;  /* 0x000000ffff637224 */ /* 0x000fc600078e007d */
[----:B------:R-:W-:Y:S05]  /*07d0*/  @!P0 BRA `(.L_x_53) ;  /* 0x0000000000148947 */ /* 0x000fea0003800000 */
[----:B------:R-:W-:-:S04]  /*07e0*/  ISETP.NE.U32.AND P3, PT, RZ, UR14, PT ;  /* 0x0000000eff007c0c */ /* 0x000fc8000bf65070 */
[----:B------:R-:W-:-:S13]  /*07f0*/  ISETP.NE.AND.EX P3, PT, RZ, UR15, PT, P3 ;  /* 0x0000000fff007c0c */ /* 0x000fda000bf65330 */
[----:B------:R-:W-:Y:S05]  /*0800*/  @!P3 BRA `(.L_x_54) ;  /* 0x000000000004b947 */ /* 0x000fea0003800000 */
[----:B------:R0:W5:Y:S02]  /*0810*/  LDG.E.128 R32, desc[UR4][R96.64] ;  /* 0x0000000460207981 */ /* 0x000164000c1e1d00 */
.L_x_54:
[----:B------:R-:W-:-:S07]  /*0820*/  IADD3 R99, R125, 0x20, RZ ;  /* 0x000000207d637810 */ /* 0x000fce0007ffe0ff */
.L_x_53:
[----:B------:R-:W-:Y:S05]  /*0830*/  BSYNC B2 ;  /* 0x0000000000027941 */ /* 0x000fea0003800000 */
.L_x_52:
[----:B------:R-:W-:Y:S04]  /*0840*/  BSSY B2, `(.L_x_55) ;  /* 0x0000008000027945 */ /* 0x000fe80003800000 */
[----:B------:R-:W-:Y:S05]  /*0850*/  @!P1 BRA `(.L_x_56) ;  /* 0x0000000000189947 */ /* 0x000fea0003800000 */
[----:B------:R-:W-:-:S04]  /*0860*/  ISETP.NE.U32.AND P3, PT, RZ, UR14, PT ;  /* 0x0000000eff007c0c */ /* 0x000fc8000bf65070 */
[----:B------:R-:W-:-:S13]  /*0870*/  ISETP.NE.AND.EX P3, PT, RZ, UR15, PT, P3 ;  /* 0x0000000fff007c0c */ /* 0x000fda000bf65330 */
[----:B------:R-:W-:Y:S05]  /*0880*/  @!P3 BRA `(.L_x_57) ;  /* 0x000000000008b947 */ /* 0x000fea0003800000 */
[----:B------:R-:W-:-:S06]  /*0890*/  IMAD.WIDE.U32 R28, R99, 0x10, R158 ;  /* 0x00000010631c7825 */ /* 0x000fcc00078e009e */
[----:B------:R-:W5:Y:S02]  /*08a0*/  LDG.E.128 R28, desc[UR4][R28.64] ;  /* 0x000000041c1c7981 */ /* 0x000f64000c1e1d00 */
.L_x_57:
[----:B------:R-:W-:-:S07]  /*08b0*/  IADD3 R99, R99, 0x20, RZ ;  /* 0x0000002063637810 */ /* 0x000fce0007ffe0ff */
.L_x_56:
[----:B------:R-:W-:Y:S05]  /*08c0*/  BSYNC B2 ;  /* 0x0000000000027941 */ /* 0x000fea0003800000 */
.L_x_55:
[----:B------:R-:W-:Y:S01]  /*08d0*/  ISETP.NE.AND P3, PT, R157, RZ, PT ;  /* 0x000000ff9d00720c */ /* 0x000fe20003f65270 */
[----:B------:R-:W-:Y:S01]  /*08e0*/  IMAD.MOV.U32 R136, RZ, RZ, RZ ;  /* 0x000000ffff887224 */ /* 0x000fe200078e00ff */
[----:B------:R-:W-:-:S11]  /*08f0*/  MOV R135, RZ ;  /* 0x000000ff00877202 */ /* 0x000fd60000000f00 */
[----:B------:R-:W-:Y:S05]  /*0900*/  @P3 BRA `(.L_x_58) ;  /* 0x0000001000a83947 */ /* 0x000fea0003800000 */
[----:B------:R-:W-:-:S06]  /*0910*/  IMAD.WIDE.U32 R24, R99, 0x10, R158 ;  /* 0x0000001063187825 */ /* 0x000fcc00078e009e */
[----:B------:R-:W5:Y:S01]  /*0920*/  LDG.E.128 R24, desc[UR4][R24.64] ;  /* 0x0000000418187981 */ /* 0x000f62000c1e1d00 */
[----:B------:R-:W-:Y:S05]  /*0930*/  BRA `(.L_x_58) ;  /* 0x00000010009c7947 */ /* 0x000fea0003800000 */
.L_x_51:
[----:B------:R-:W0:Y:S02]  /*0940*/  LDC.64 R98, c[0x0][0x250] ;  /* 0x00009400ff627b82 */ /* 0x000e240000000a00 */
[----:B0-----:R-:W-:-:S06]  /*0950*/  IMAD.WIDE R98, R2, 0x4, R98 ;  /* 0x0000000402627825 */ /* 0x001fcc00078e0262 */
[----:B------:R-:W2:Y:S01]  /*0960*/  LDG.E R98, desc[UR4][R98.64] ;  /* 0x0000000462627981 */ /* 0x000ea2000c1e1900 */
[----:B------:R-:W-:Y:S01]  /*0970*/  IADD3 R3, R132, -0x1, RZ ;  /* 0xffffffff84037810 */ /* 0x000fe20007ffe0ff */
[----:B------:R-:W-:Y:S01]  /*0980*/  BSSY B2, `(.L_x_59) ;  /* 0x0000067000027945 */ /* 0x000fe20003800000 */
[----:B------:R-:W-:Y:S01]  /*0990*/  ISETP.NE.AND P3, PT, R161, RZ, PT ;  /* 0x000000ffa100720c */ /* 0x000fe20003f65270 */
[----:B------:R-:W-:Y:S01]  /*09a0*/  HFMA2.MMA R135, -RZ, RZ, 0, 0 ;  /* 0x00000000ff877435 */ /* 0x000fe200000001ff */
[----:B------:R-:W-:Y:S01]  /*09b0*/  MOV R136, RZ ;  /* 0x000000ff00887202 */ /* 0x000fe20000000f00 */
[----:B------:R-:W-:Y:S02]  /*09c0*/  IMAD R3, R3, R4, RZ ;  /* 0x0000000403037224 */ /* 0x000fe400078e02ff */
[----:B------:R-:W-:-:S03]  /*09d0*/  IMAD.MOV.U32 R140, RZ, RZ, R125 ;  /* 0x000000ffff8c7224 */ /* 0x000fc600078e007d */
[----:B------:R-:W-:-:S04]  /*09e0*/  SHF.R.S32.HI R132, RZ, 0x1f, R3 ;  /* 0x0000001fff847819 */ /* 0x000fc80000011403 */
[----:B------:R-:W-:Y:S02]  /*09f0*/  LEA.HI R134, R132, R3, RZ, 0x3 ;  /* 0x0000000384867211 */ /* 0x000fe400078f18ff */
[----:B------:R-:W-:-:S04]  /*0a00*/  LOP3.LUT R3, R160, 0x1f, RZ, 0xc0, !PT ;  /* 0x0000001fa0037812 */ /* 0x000fc800078ec0ff */
[----:B------:R-:W-:Y:S02]  /*0a10*/  LEA.HI.SX32 R134, R134, R3, 0x1d ;  /* 0x0000000386867211 */ /* 0x000fe400078feaff */
[----:B--2---:R-:W-:Y:S01]  /*0a20*/  FSEL R132, R98, RZ, !P3 ;  /* 0x000000ff62847208 */ /* 0x004fe20005800000 */
[----:B------:R-:W-:Y:S06]  /*0a30*/  @!P0 BRA `(.L_x_60) ;  /* 0x00000004006c8947 */ /* 0x000fec0003800000 */
[----:B------:R-:W0:Y:S08]  /*0a40*/  LDC.64 R8, c[0x0][0x238] ;  /* 0x00008e00ff087b82 */ /* 0x000e300000000a00 */
[----:B------:R-:W1:Y:S01]  /*0a50*/  LDC.64 R12, c[0x0][0x2b8] ;  /* 0x0000ae00ff0c7b82 */ /* 0x000e620000000a00 */
[----:B0-----:R-:W-:-:S06]  /*0a60*/  IMAD.WIDE.U32 R8, R125, 0x10, R8 ;  /* 0x000000107d087825 */ /* 0x001fcc00078e0008 */
[----:B------:R-:W2:Y:S01]  /*0a70*/  LDG.E.128 R8, desc[UR4][R8.64] ;  /* 0x0000000408087981 */ /* 0x000ea2000c1e1d00 */
[----:B-1----:R-:W-:-:S06]  /*0a80*/  IMAD.WIDE.U32 R12, R134, 0x10, R12 ;  /* 0x00000010860c7825 */ /* 0x002fcc00078e000c */
[----:B------:R-:W3:Y:S01]  /*0a90*/  LDG.E.128 R12, desc[UR4][R12.64] ;  /* 0x000000040c0c7981 */ /* 0x000ee2000c1e1d00 */
[----:B------:R-:W-:-:S04]  /*0aa0*/  ISETP.NE.U32.AND P3, PT, RZ, UR14, PT ;  /* 0x0000000eff007c0c */ /* 0x000fc8000bf65070 */
[----:B------:R-:W-:-:S13]  /*0ab0*/  ISETP.NE.AND.EX P3, PT, RZ, UR15, PT, P3 ;  /* 0x0000000fff007c0c */ /* 0x000fda000bf65330 */
[----:B------:R0:W5:Y:S01]  /*0ac0*/  @P3 LDG.E.128 R32, desc[UR4][R96.64] ;  /* 0x0000000460203981 */ /* 0x000162000c1e1d00 */
[----:B------:R-:W-:Y:S02]  /*0ad0*/  IADD3 R134, R134, 0x20, RZ ;  /* 0x0000002086867810 */ /* 0x000fe40007ffe0ff */
[----:B------:R-:W-:Y:S02]  /*0ae0*/  IADD3 R140, R125, 0x20, RZ ;  /* 0x000000207d8c7810 */ /* 0x000fe40007ffe0ff */
[C---:B--2---:R-:W-:Y:S01]  /*0af0*/  PRMT R19, R8.reuse, 0x7632, R19 ;  /* 0x0000763208137816 */ /* 0x044fe20000000013 */
[----:B------:R-:W-:Y:S01]  /*0b00*/  IMAD.U32 R165, R11, 0x10000, RZ ;  /* 0x000100000ba57824 */ /* 0x000fe200078e00ff */
[----:B------:R-:W-:Y:S02]  /*0b10*/  SHF.L.U32 R7, R8, 0x10, RZ ;  /* 0x0000001008077819 */ /* 0x000fe400000006ff */
[----:B------:R-:W-:Y:S01]  /*0b20*/  SHF.L.U32 R19, R19, 0x10, RZ ;  /* 0x0000001013137819 */ /* 0x000fe200000006ff */
[C---:B------:R-:W-:Y:S01]  /*0b30*/  FADD.FTZ R165, -R132.reuse, R165 ;  /* 0x000000a584a57221 */ /* 0x040fe20000010100 */
[----:B------:R-:W-:Y:S01]  /*0b40*/  PRMT R0, R9, 0x7632, R0 ;  /* 0x0000763209007816 */ /* 0x000fe20000000000 */
[C---:B------:R-:W-:Y:S01]  /*0b50*/  FADD.FTZ R7, -R132.reuse, R7 ;  /* 0x0000000784077221 */ /* 0x040fe20000010100 */
[----:B------:R-:W-:Y:S01]  /*0b60*/  PRMT R99, R11, 0x7632, R99 ;  /* 0x000076320b637816 */ /* 0x000fe20000000063 */
[----:B------:R-:W-:Y:S01]  /*0b70*/  FADD.FTZ R19, -R132, R19 ;  /* 0x0000001384137221 */ /* 0x000fe20000010100 */
[C---:B---3--:R-:W-:Y:S01]  /*0b80*/  PRMT R11, R15.reuse, 0x7632, R11 ;  /* 0x000076320f0b7816 */ /* 0x048fe2000000000b */
[----:B------:R-:W-:Y:S01]  /*0b90*/  IMAD.U32 R15, R15, 0x10000, RZ ;  /* 0x000100000f0f7824 */ /* 0x000fe200078e00ff */
[----:B------:R-:W-:Y:S01]  /*0ba0*/  SHF.L.U32 R135, R9, 0x10, RZ ;  /* 0x0000001009877819 */ /* 0x000fe200000006ff */
[----:B------:R-:W-:Y:S01]  /*0bb0*/  IMAD.U32 R99, R99, 0x10000, RZ ;  /* 0x0001000063637824 */ /* 0x000fe200078e00ff */
[C---:B------:R-:W-:Y:S01]  /*0bc0*/  PRMT R17, R10.reuse, 0x7632, R17 ;  /* 0x000076320a117816 */ /* 0x040fe20000000011 */
[----:B0-----:R-:W-:Y:S01]  /*0bd0*/  IMAD.U32 R96, R11, 0x10000, RZ ;  /* 0x000100000b607824 */ /* 0x001fe200078e00ff */
[----:B------:R-:W-:Y:S01]  /*0be0*/  SHF.L.U32 R163, R10, 0x10, RZ ;  /* 0x000000100aa37819 */ /* 0x000fe200000006ff */
[----:B-----5:R-:W-:Y:S01]  /*0bf0*/  FMUL.FTZ R10, R124, R165 ;  /* 0x000000a57c0a7220 */ /* 0x020fe20000410000 */
[----:B------:R-:W-:Y:S01]  /*0c00*/  PRMT R6, R12, 0x7632, R6 ;  /* 0x000076320c067816 */ /* 0x000fe20000000006 */
[----:B------:R-:W-:Y:S01]  /*0c10*/  FADD.FTZ R135, -R132, R135 ;  /* 0x0000008784877221 */ /* 0x000fe20000010100 */
[C---:B------:R-:W-:Y:S01]  /*0c20*/  PRMT R16, R13.reuse, 0x7632, R16 ;  /* 0x000076320d107816 */ /* 0x040fe20000000010 */
[----:B------:R-:W-:Y:S01]  /*0c30*/  FADD.FTZ R54, R54, R15 ;  /* 0x0000000f36367221 */ /* 0x000fe20000010000 */
[----:B------:R-:W-:Y:S01]  /*0c40*/  SHF.L.U32 R97, R13, 0x10, RZ ;  /* 0x000000100d617819 */ /* 0x000fe200000006ff */
[-C--:B------:R-:W-:Y:S01]  /*0c50*/  FFMA.FTZ R78, R10, R15.reuse, R78 ;  /* 0x0000000f0a4e7223 */ /* 0x080fe2000001004e */
[----:B------:R-:W-:Y:S01]  /*0c60*/  SHF.L.U32 R5, R12, 0x10, RZ ;  /* 0x000000100c057819 */ /* 0x000fe200000006ff */
[----:B------:R-:W-:Y:S01]  /*0c70*/  FMUL.FTZ R11, R150, R15 ;  /* 0x0000000f960b7220 */ /* 0x000fe20000410000 */
[----:B------:R-:W-:Y:S01]  /*0c80*/  SHF.L.U32 R13, R0, 0x10, RZ ;  /* 0x00000010000d7819 */ /* 0x000fe200000006ff */
[----:B------:R-:W-:Y:S01]  /*0c90*/  FMUL.FTZ R0, R124, R7 ;  /* 0x000000077c007220 */ /* 0x000fe20000410000 */
[----:B------:R-:W-:Y:S01]  /*0ca0*/  PRMT R18, R14, 0x7632, R18 ;  /* 0x000076320e127816 */ /* 0x000fe20000000012 */
[----:B------:R-:W-:Y:S01]  /*0cb0*/  FMUL.FTZ R12, R124, R19 ;  /* 0x000000137c0c7220 */ /* 0x000fe20000410000 */
[----:B------:R-:W-:Y:S01]  /*0cc0*/  SHF.L.U32 R9, R14, 0x10, RZ ;  /* 0x000000100e097819 */ /* 0x000fe200000006ff */
[----:B------:R-:W-:Y:S01]  /*0cd0*/  FADD.FTZ R56, R56, R5 ;  /* 0x0000000538387221 */ /* 0x000fe20000010000 */
[----:B------:R-:W-:Y:S01]  /*0ce0*/  SHF.L.U32 R14, R6, 0x10, RZ ;  /* 0x00000010060e7819 */ /* 0x000fe200000006ff */
[-C--:B------:R-:W-:Y:S01]  /*0cf0*/  FFMA.FTZ R80, R0, R5.reuse, R80 ;  /* 0x0000000500507223 */ /* 0x080fe20000010050 */
[----:B------:R-:W-:Y:S01]  /*0d00*/  FADD.FTZ R15, -R132, R13 ;  /* 0x0000000d840f7221 */ /* 0x000fe20000010100 */
[----:B------:R-:W-:Y:S01]  /*0d10*/  FMUL.FTZ R5, R156, R5 ;  /* 0x000000059c057220 */ /* 0x000fe20000410000 */
[----:B------:R-:W-:Y:S01]  /*0d20*/  SHF.L.U32 R17, R17, 0x10, RZ ;  /* 0x0000001011117819 */ /* 0x000fe200000006ff */
[----:B------:R-:W-:Y:S01]  /*0d30*/  FMUL.FTZ R6, R124, R135 ;  /* 0x000000877c067220 */ /* 0x000fe20000410000 */
[----:B------:R-:W-:Y:S01]  /*0d40*/  FADD.FTZ R57, R57, R14 ;  /* 0x0000000e39397221 */ /* 0x000fe20000010000 */
[-C--:B------:R-:W-:Y:S01]  /*0d50*/  FFMA.FTZ R81, R12, R14.reuse, R81 ;  /* 0x0000000e0c517223 */ /* 0x080fe20000010051 */
[----:B------:R-:W-:Y:S01]  /*0d60*/  FMUL.FTZ R13, R155, R14 ;  /* 0x0000000e9b0d7220 */ /* 0x000fe20000410000 */
[----:B------:R-:W-:Y:S01]  /*0d70*/  FMUL.FTZ R14, R124, R15 ;  /* 0x0000000f7c0e7220 */ /* 0x000fe20000410000 */
[----:B------:R-:W-:Y:S01]  /*0d80*/  FADD.FTZ R98, RZ, R5 ;  /* 0x00000005ff627221 */ /* 0x000fe20000010000 */
[----:B------:R-:W-:Y:S01]  /*0d90*/  FFMA.FTZ R15, R0, R5, RZ ;  /* 0x00000005000f7223 */ /* 0x000fe200000100ff */
[----:B------:R-:W-:Y:S01]  /*0da0*/  FADD.FTZ R58, R58, R97 ;  /* 0x000000613a3a7221 */ /* 0x000fe20000010000 */
[-C--:B------:R-:W-:Y:S01]  /*0db0*/  FFMA.FTZ R82, R6, R97.reuse, R82 ;  /* 0x0000006106527223 */ /* 0x080fe20000010052 */
[----:B------:R-:W-:Y:S01]  /*0dc0*/  FMUL.FTZ R8, R154, R97 ;  /* 0x000000619a087220 */ /* 0x000fe20000410000 */
[----:B------:R-:W-:Y:S01]  /*0dd0*/  FADD.FTZ R163, -R132, R163 ;  /* 0x000000a384a37221 */ /* 0x000fe20000010100 */
[----:B------:R-:W-:Y:S01]  /*0de0*/  SHF.L.U32 R16, R16, 0x10, RZ ;  /* 0x0000001010107819 */ /* 0x000fe200000006ff */
[----:B------:R-:W-:Y:S01]  /*0df0*/  FADD.FTZ R97, -R132, R17 ;  /* 0x0000001184617221 */ /* 0x000fe20000010100 */
[----:B------:R-:W-:Y:S01]  /*0e00*/  FADD.FTZ R17, R98, R13 ;  /* 0x0000000d62117221 */ /* 0x000fe20000010000 */
[----:B------:R-:W-:Y:S01]  /*0e10*/  FFMA.FTZ R19, R12, R13, R15 ;  /* 0x0000000d0c137223 */ /* 0x000fe2000001000f */
        /* <DEDUP_REMOVED lines=9> */
[C---:B------:R-:W-:Y:S01]  /*0eb0*/  FFMA.FTZ R136, R14.reuse, R15, R19 ;  /* 0x0000000f0e887223 */ /* 0x040fe20000010013 */
[----:B------:R-:W-:Y:S01]  /*0ec0*/  FADD.FTZ R59, R59, R16 ;  /* 0x000000103b3b7221 */ /* 0x000fe20000010000 */
[----:B------:R-:W-:Y:S01]  /*0ed0*/  FFMA.FTZ R83, R14, R16, R83 ;  /* 0x000000100e537223 */ /* 0x000fe20000010053 */
[----:B------:R-:W-:Y:S01]  /*0ee0*/  FMUL.FTZ R16, R124, R97 ;  /* 0x000000617c107220 */ /* 0x000fe20000410000 */
[-C--:B------:R-:W-:Y:S01]  /*0ef0*/  FMUL.FTZ R17, R151, R18.reuse ;  /* 0x0000001297117220 */ /* 0x080fe20000410000 */
[----:B------:R-:W-:Y:S01]  /*0f00*/  FADD.FTZ R98, R98, R9 ;  /* 0x0000000962627221 */ /* 0x000fe20000010000 */
[----:B------:R-:W-:Y:S01]  /*0f10*/  FFMA.FTZ R19, R7, R9, R136 ;  /* 0x0000000907137223 */ /* 0x000fe20000010088 */
[----:B------:R-:W-:Y:S01]  /*0f20*/  FADD.FTZ R99, -R132, R99 ;  /* 0x0000006384637221 */ /* 0x000fe20000010100 */
[----:B------:R-:W-:Y:S01]  /*0f30*/  FADD.FTZ R53, R53, R18 ;  /* 0x0000001235357221 */ /* 0x000fe20000010000 */
[----:B------:R-:W-:Y:S01]  /*0f40*/  FADD.FTZ R98, R98, R17 ;  /* 0x0000001162627221 */ /* 0x000fe20000010000 */
[C---:B------:R-:W-:Y:S01]  /*0f50*/  FFMA.FTZ R97, R16.reuse, R17, R19 ;  /* 0x0000001110617223 */ /* 0x040fe20000010013 */
[----:B------:R-:W-:Y:S01]  /*0f60*/  FFMA.FTZ R77, R16, R18, R77 ;  /* 0x00000012104d7223 */ /* 0x000fe2000001004d */
[----:B------:R-:W-:Y:S01]  /*0f70*/  FMUL.FTZ R18, R124, R99 ;  /* 0x000000637c127220 */ /* 0x000fe20000410000 */
[-C--:B------:R-:W-:Y:S01]  /*0f80*/  FMUL.FTZ R19, R149, R96.reuse ;  /* 0x0000006095137220 */ /* 0x080fe20000410000 */
[----:B------:R-:W-:Y:S01]  /*0f90*/  FADD.FTZ R98, R98, R11 ;  /* 0x0000000b62627221 */ /* 0x000fe20000010000 */
[----:B------:R-:W-:Y:S01]  /*0fa0*/  FFMA.FTZ R97, R10, R11, R97 ;  /* 0x0000000b0a617223 */ /* 0x000fe20000010061 */
[----:B------:R-:W-:Y:S01]  /*0fb0*/  FADD.FTZ R55, R55, R96 ;  /* 0x0000006037377221 */ /* 0x000fe20000010000 */
[----:B------:R-:W-:Y:S01]  /*0fc0*/  FFMA.FTZ R79, R18, R96, R79 ;  /* 0x00000060124f7223 */ /* 0x000fe2000001004f */
[----:B------:R-:W-:Y:S01]  /*0fd0*/  FADD.FTZ R135, R98, R19 ;  /* 0x0000001362877221 */ /* 0x000fe20000010000 */
[----:B------:R-:W-:-:S07]  /*0fe0*/  FFMA.FTZ R136, R18, R19, R97 ;  /* 0x0000001312887223 */ /* 0x000fce0000010061 */
.L_x_60:
[----:B------:R-:W-:Y:S05]  /*0ff0*/  BSYNC B2 ;  /* 0x0000000000027941 */ /* 0x000fea0003800000 */
.L_x_59:
[----:B------:R-:W-:Y:S04]  /*1000*/  BSSY B2, `(.L_x_61) ;  /* 0x000005e000027945 */ /* 0x000fe80003800000 */
[----:B------:R-:W-:Y:S05]  /*1010*/  @!P1 BRA `(.L_x_62) ;  /* 0x0000000400709947 */ /* 0x000fea0003800000 */
        /* <DEDUP_REMOVED lines=8> */
[----:B------:R-:W-:-:S05]  /*10a0*/  @P3 IMAD.WIDE.U32 R100, R140, 0x10, R158 ;  /* 0x000000108c643825 */ /* 0x000fca00078e009e */
[----:B------:R0:W5:Y:S01]  /*10b0*/  @P3 LDG.E.128 R28, desc[UR4][R100.64] ;  /* 0x00000004641c3981 */ /* 0x000162000c1e1d00 */
[----:B------:R-:W-:Y:S01]  /*10c0*/  IADD3 R134, R134, 0x20, RZ ;  /* 0x0000002086867810 */ /* 0x000fe20007ffe0ff */
[----:B------:R-:W-:Y:S01]  /*10d0*/  VIADD R140, R140, 0x20 ;  /* 0x000000208c8c7836 */ /* 0x000fe20000000000 */
[----:B--2---:R-:W-:Y:S01]  /*10e0*/  SHF.L.U32 R110, R20, 0x10, RZ ;  /* 0x00000010146e7819 */ /* 0x004fe200000006ff */
[C---:B------:R-:W-:Y:S01]  /*10f0*/  IMAD.U32 R104, R21.reuse, 0x10000, RZ ;  /* 0x0001000015687824 */ /* 0x040fe200078e00ff */
[----:B------:R-:W-:Y:S02]  /*1100*/  SHF.L.U32 R165, R22, 0x10, RZ ;  /* 0x0000001016a57819 */ /* 0x000fe400000006ff */
[----:B------:R-:W-:Y:S01]  /*1110*/  PRMT R107, R20, 0x7632, R107 ;  /* 0x00007632146b7816 */ /* 0x000fe2000000006b */
[----:B------:R-:W-:Y:S01]  /*1120*/  FADD.FTZ R110, -R132, R110 ;  /* 0x0000006e846e7221 */ /* 0x000fe20000010100 */
[----:B------:R-:W-:Y:S01]  /*1130*/  PRMT R20, R22, 0x7632, R20 ;  /* 0x0000763216147816 */ /* 0x000fe20000000014 */
[----:B------:R-:W-:Y:S01]  /*1140*/  FADD.FTZ R165, -R132, R165 ;  /* 0x000000a584a57221 */ /* 0x000fe20000010100 */
[----:B------:R-:W-:Y:S01]  /*1150*/  PRMT R102, R21, 0x7632, R102 ;  /* 0x0000763215667816 */ /* 0x000fe20000000066 */
[----:B---3--:R-:W-:Y:S01]  /*1160*/  IMAD.U32 R111, R97, 0x10000, RZ ;  /* 0x00010000616f7824 */ /* 0x008fe200078e00ff */
[----:B------:R-:W-:-:S02]  /*1170*/  PRMT R105, R23, 0x7632, R105 ;  /* 0x0000763217697816 */ /* 0x000fc40000000069 */
[----:B------:R-:W-:Y:S01]  /*1180*/  SHF.L.U32 R163, R23, 0x10, RZ ;  /* 0x0000001017a37819 */ /* 0x000fe200000006ff */
[----:B------:R-:W-:Y:S01]  /*1190*/  FADD.FTZ R23, -R132, R104 ;  /* 0x0000006884177221 */ /* 0x000fe20000010100 */
[----:B------:R-:W-:Y:S01]  /*11a0*/  PRMT R106, R96, 0x7632, R106 ;  /* 0x00007632606a7816 */ /* 0x000fe2000000006a */
[----:B------:R-:W-:Y:S01]  /*11b0*/  FADD.FTZ R50, R50, R111 ;  /* 0x0000006f32327221 */ /* 0x000fe20000010000 */
[----:B------:R-:W-:Y:S01]  /*11c0*/  SHF.L.U32 R21, R96, 0x10, RZ ;  /* 0x0000001060157819 */ /* 0x000fe200000006ff */
[C---:B-----5:R-:W-:Y:S01]  /*11d0*/  FMUL.FTZ R22, R124.reuse, R23 ;  /* 0x000000177c167220 */ /* 0x060fe20000410000 */
[C---:B------:R-:W-:Y:S01]  /*11e0*/  PRMT R96, R99.reuse, 0x7632, R96 ;  /* 0x0000763263607816 */ /* 0x040fe20000000060 */
[----:B------:R-:W-:Y:S01]  /*11f0*/  FMUL.FTZ R23, R124, R165 ;  /* 0x000000a57c177220 */ /* 0x000fe20000410000 */
[----:B------:R-:W-:Y:S01]  /*1200*/  SHF.L.U32 R103, R99, 0x10, RZ ;  /* 0x0000001063677819 */ /* 0x000fe200000006ff */
[----:B------:R-:W-:Y:S01]  /*1210*/  FADD.FTZ R48, R48, R21 ;  /* 0x0000001530307221 */ /* 0x000fe20000010000 */
[----:B------:R-:W-:Y:S01]  /*1220*/  SHF.L.U32 R107, R107, 0x10, RZ ;  /* 0x000000106b6b7819 */ /* 0x000fe200000006ff */
[----:B------:R-:W-:Y:S01]  /*1230*/  FFMA.FTZ R74, R22, R111, R74 ;  /* 0x0000006f164a7223 */ /* 0x000fe2000001004a */
[----:B------:R-:W-:Y:S01]  /*1240*/  SHF.L.U32 R99, R20, 0x10, RZ ;  /* 0x0000001014637819 */ /* 0x000fe200000006ff */
[----:B------:R-:W-:Y:S01]  /*1250*/  FMUL.FTZ R20, R124, R110 ;  /* 0x0000006e7c147220 */ /* 0x000fe20000410000 */
[----:B0-----:R-:W-:Y:S01]  /*1260*/  PRMT R101, R98, 0x7632, R101 ;  /* 0x0000763262657816 */ /* 0x001fe20000000065 */
[----:B------:R-:W-:Y:S01]  /*1270*/  FADD.FTZ R107, -R132, R107 ;  /* 0x0000006b846b7221 */ /* 0x000fe20000010100 */
[----:B------:R-:W-:Y:S01]  /*1280*/  SHF.L.U32 R109, R98, 0x10, RZ ;  /* 0x00000010626d7819 */ /* 0x000fe200000006ff */
[-C--:B------:R-:W-:Y:S01]  /*1290*/  FFMA.FTZ R72, R20, R21.reuse, R72 ;  /* 0x0000001514487223 */ /* 0x080fe20000010048 */
[----:B------:R-:W-:Y:S01]  /*12a0*/  PRMT R108, R97, 0x7632, R108 ;  /* 0x00007632616c7816 */ /* 0x000fe2000000006c */
[----:B------:R-:W-:Y:S01]  /*12b0*/  IMAD.U32 R97, R102, 0x10000, RZ ;  /* 0x0001000066617824 */ /* 0x000fe200078e00ff */
[----:B------:R-:W-:Y:S01]  /*12c0*/  SHF.L.U32 R105, R105, 0x10, RZ ;  /* 0x0000001069697819 */ /* 0x000fe200000006ff */
[----:B------:R-:W-:Y:S01]  /*12d0*/  FMUL.FTZ R21, R148, R21 ;  /* 0x0000001594157220 */ /* 0x000fe20000410000 */
[----:B------:R-:W-:Y:S01]  /*12e0*/  SHF.L.U32 R106, R106, 0x10, RZ ;  /* 0x000000106a6a7819 */ /* 0x000fe200000006ff */
[----:B------:R-:W-:Y:S01]  /*12f0*/  FADD.FTZ R44, R44, R109 ;  /* 0x0000006d2c2c7221 */ /* 0x000fe20000010000 */
[----:B------:R-:W-:Y:S01]  /*1300*/  SHF.L.U32 R98, R101, 0x10, RZ ;  /* 0x0000001065627819 */ /* 0x000fe200000006ff */
[-C--:B------:R-:W-:Y:S01]  /*1310*/  FFMA.FTZ R68, R23, R109.reuse, R68 ;  /* 0x0000006d17447223 */ /* 0x080fe20000010044 */
[----:B------:R-:W-:Y:S01]  /*1320*/  FMUL.FTZ R101, R144, R109 ;  /* 0x0000006d90657220 */ /* 0x000fe20000410000 */
[----:B------:R-:W-:Y:S01]  /*1330*/  FADD.FTZ R109, -R132, R97 ;  /* 0x00000061846d7221 */ /* 0x000fe20000010100 */
[----:B------:R-:W-:Y:S01]  /*1340*/  FMUL.FTZ R104, R124, R107 ;  /* 0x0000006b7c687220 */ /* 0x000fe20000410000 */
[----:B------:R-:W-:Y:S01]  /*1350*/  FADD.FTZ R97, -R132, R105 ;  /* 0x0000006984617221 */ /* 0x000fe20000010100 */
[----:B------:R-:W-:Y:S01]  /*1360*/  FADD.FTZ R110, R135, R21 ;  /* 0x00000015876e7221 */ /* 0x000fe20000010000 */
[-C--:B------:R-:W-:Y:S01]  /*1370*/  FMUL.FTZ R105, R147, R106.reuse ;  /* 0x0000006a93697220 */ /* 0x080fe20000410000 */
[----:B------:R-:W-:Y:S01]  /*1380*/  FFMA.FTZ R107, R20, R21, R136 ;  /* 0x00000015146b7223 */ /* 0x000fe20000010088 */
[----:B------:R-:W-:Y:S01]  /*1390*/  FADD.FTZ R49, R49, R106 ;  /* 0x0000006a31317221 */ /* 0x000fe20000010000 */
[----:B------:R-:W-:Y:S01]  /*13a0*/  FFMA.FTZ R73, R104, R106, R73 ;  /* 0x0000006a68497223 */ /* 0x000fe20000010049 */
[----:B------:R-:W-:Y:S01]  /*13b0*/  FMUL.FTZ R100, R146, R111 ;  /* 0x0000006f92647220 */ /* 0x000fe20000410000 */
[----:B------:R-:W-:Y:S01]  /*13c0*/  FMUL.FTZ R106, R124, R109 ;  /* 0x0000006d7c6a7220 */ /* 0x000fe20000410000 */
[----:B------:R-:W-:-:S02]  /*13d0*/  IMAD.U32 R108, R108, 0x10000, RZ ;  /* 0x000100006c6c7824 */ /* 0x000fc400078e00ff */
[----:B------:R-:W-:Y:S01]  /*13e0*/  FADD.FTZ R109, R110, R105 ;  /* 0x000000696e6d7221 */ /* 0x000fe20000010000 */
[----:B------:R-:W-:Y:S01]  /*13f0*/  FFMA.FTZ R111, R104, R105, R107 ;  /* 0x00000069686f7223 */ /* 0x000fe2000001006b */
[----:B------:R-:W-:Y:S01]  /*1400*/  FADD.FTZ R99, -R132, R99 ;  /* 0x0000006384637221 */ /* 0x000fe20000010100 */
[----:B------:R-:W-:Y:S01]  /*1410*/  FMUL.FTZ R107, R145, R108 ;  /* 0x0000006c916b7220 */ /* 0x000fe20000410000 */
[----:B------:R-:W-:Y:S01]  /*1420*/  FADD.FTZ R110, R109, R100 ;  /* 0x000000646d6e7221 */ /* 0x000fe20000010000 */
[----:B------:R-:W-:Y:S01]  /*1430*/  FFMA.FTZ R111, R22, R100, R111 ;  /* 0x00000064166f7223 */ /* 0x000fe2000001006f */
        /* <DEDUP_REMOVED lines=26> */
.L_x_62:
[----:B------:R-:W-:Y:S05]  /*15e0*/  BSYNC B2 ;  /* 0x0000000000027941 */ /* 0x000fea0003800000 */
.L_x_61:
[----:B------:R-:W-:-:S13]  /*15f0*/  ISETP.NE.AND P3, PT, R126, RZ, PT ;  /* 0x000000ff7e00720c */ /* 0x000fda0003f65270 */
        /* <DEDUP_REMOVED lines=11> */
[C---:B--2---:R-:W-:Y:S01]  /*16b0*/  PRMT R114, R92.reuse, 0x7632, R114 ;  /* 0x000076325c727816 */ /* 0x044fe20000000072 */
[C---:B------:R-:W-:Y:S01]  /*16c0*/  IMAD.U32 R123, R95.reuse, 0x10000, RZ ;  /* 0x000100005f7b7824 */ /* 0x040fe200078e00ff */
[----:B------:R-:W-:Y:S02]  /*16d0*/  SHF.L.U32 R115, R92, 0x10, RZ ;  /* 0x000000105c737819 */ /* 0x000fe400000006ff */
[C---:B------:R-:W-:Y:S02]  /*16e0*/  PRMT R92, R94.reuse, 0x7632, R92 ;  /* 0x000076325e5c7816 */ /* 0x040fe4000000005c */
[----:B------:R-:W-:Y:S02]  /*16f0*/  SHF.L.U32 R121, R94, 0x10, RZ ;  /* 0x000000105e797819 */ /* 0x000fe400000006ff */
[----:B------:R-:W-:Y:S02]  /*1700*/  PRMT R94, R95, 0x7632, R94 ;  /* 0x000076325f5e7816 */ /* 0x000fe4000000005e */
[C---:B------:R-:W-:Y:S01]  /*1710*/  SHF.L.U32 R117, R93.reuse, 0x10, RZ ;  /* 0x000000105d757819 */ /* 0x040fe200000006ff */
[----:B0-----:R-:W-:Y:S01]  /*1720*/  FADD.FTZ R113, -R132, R121 ;  /* 0x0000007984717221 */ /* 0x001fe20000010100 */
[----:B------:R-:W-:Y:S01]  /*1730*/  PRMT R116, R93, 0x7632, R116 ;  /* 0x000076325d747816 */ /* 0x000fe20000000074 */
[----:B------:R-:W-:-:S02]  /*1740*/  IMAD.U32 R159, R94, 0x10000, RZ ;  /* 0x000100005e9f7824 */ /* 0x000fc400078e00ff */
[C---:B------:R-:W-:Y:S01]  /*1750*/  FADD.FTZ R93, -R132.reuse, R115 ;  /* 0x00000073845d7221 */ /* 0x040fe20000010100 */
[C---:B------:R-:W-:Y:S01]  /*1760*/  FADD.FTZ R95, -R132.reuse, R117 ;  /* 0x00000075845f7221 */ /* 0x040fe20000010100 */
[C---:B------:R-:W-:Y:S01]  /*1770*/  FADD.FTZ R117, -R132.reuse, R123 ;  /* 0x0000007b84757221 */ /* 0x040fe20000010100 */
[----:B------:R-:W-:Y:S01]  /*1780*/  FADD.FTZ R123, -R132, R159 ;  /* 0x0000009f847b7221 */ /* 0x000fe20000010100 */
[----:B------:R-:W-:Y:S02]  /*1790*/  SHF.L.U32 R115, R114, 0x10, RZ ;  /* 0x0000001072737819 */ /* 0x000fe400000006ff */
[----:B---3--:R-:W-:Y:S01]  /*17a0*/  PRMT R94, R96, 0x7632, R94 ;  /* 0x00007632605e7816 */ /* 0x008fe2000000005e */
[----:B-----5:R-:W-:Y:S01]  /*17b0*/  FMUL.FTZ R114, R124, R117 ;  /* 0x000000757c727220 */ /* 0x020fe20000410000 */
[----:B------:R-:W-:Y:S01]  /*17c0*/  SHF.L.U32 R159, R96, 0x10, RZ ;  /* 0x00000010609f7819 */ /* 0x000fe200000006ff */
[----:B------:R-:W-:Y:S01]  /*17d0*/  FADD.FTZ R115, -R132, R115 ;  /* 0x0000007384737221 */ /* 0x000fe20000010100 */
[----:B------:R-:W-:Y:S01]  /*17e0*/  SHF.L.U32 R121, R92, 0x10, RZ ;  /* 0x000000105c797819 */ /* 0x000fe200000006ff */
[----:B------:R-:W-:Y:S01]  /*17f0*/  FMUL.FTZ R92, R124, R93 ;  /* 0x0000005d7c5c7220 */ /* 0x000fe20000410000 */
[----:B------:R-:W-:Y:S01]  /*1800*/  SHF.L.U32 R118, R94, 0x10, RZ ;  /* 0x000000105e767819 */ /* 0x000fe200000006ff */
[----:B------:R-:W-:Y:S01]  /*1810*/  FMUL.FTZ R93, R139, R159 ;  /* 0x0000009f8b5d7220 */ /* 0x000fe20000410000 */
[----:B------:R-:W-:Y:S01]  /*1820*/  SHF.L.U32 R119, R116, 0x10, RZ ;  /* 0x0000001074777819 */ /* 0x000fe200000006ff */
[C---:B------:R-:W-:Y:S01]  /*1830*/  FMUL.FTZ R94, R124.reuse, R95 ;  /* 0x0000005f7c5e7220 */ /* 0x040fe20000410000 */
[----:B------:R-:W-:Y:S01]  /*1840*/  PRMT R120, R97, 0x7632, R120 ;  /* 0x0000763261787816 */ /* 0x000fe20000000078 */
[----:B------:R-:W-:Y:S01]  /*1850*/  FMUL.FTZ R115, R124, R115 ;  /* 0x000000737c737220 */ /* 0x000fe20000410000 */
[----:B------:R-:W-:Y:S01]  /*1860*/  PRMT R96, R98, 0x7632, R96 ;  /* 0x0000763262607816 */ /* 0x000fe20000000060 */
[----:B------:R-:W-:Y:S01]  /*1870*/  FADD.FTZ R122, R135, R93 ;  /* 0x0000005d877a7221 */ /* 0x000fe20000010000 */
[C---:B------:R-:W-:Y:S01]  /*1880*/  PRMT R116, R99.reuse, 0x7632, R116 ;  /* 0x0000763263747816 */ /* 0x040fe20000000074 */
[----:B------:R-:W-:Y:S01]  /*1890*/  IMAD.U32 R99, R99, 0x10000, RZ ;  /* 0x0001000063637824 */ /* 0x000fe200078e00ff */
[----:B------:R-:W-:Y:S01]  /*18a0*/  SHF.L.U32 R97, R97, 0x10, RZ ;  /* 0x0000001061617819 */ /* 0x000fe200000006ff */
[-C--:B------:R-:W-:Y:S01]  /*18b0*/  FMUL.FTZ R117, R138, R118.reuse ;  /* 0x000000768a757220 */ /* 0x080fe20000410000 */
[----:B------:R-:W-:Y:S01]  /*18c0*/  SHF.L.U32 R163, R98, 0x10, RZ ;  /* 0x0000001062a37819 */ /* 0x000fe200000006ff */
[----:B------:R-:W-:Y:S01]  /*18d0*/  FFMA.FTZ R136, R92, R93, R136 ;  /* 0x0000005d5c887223 */ /* 0x000fe20000010088 */
[----:B------:R-:W-:Y:S01]  /*18e0*/  SHF.L.U32 R98, R96, 0x10, RZ ;  /* 0x0000001060627819 */ /* 0x000fe200000006ff */
[----:B------:R-:W-:Y:S01]  /*18f0*/  FADD.FTZ R119, -R132, R119 ;  /* 0x0000007784777221 */ /* 0x000fe20000010100 */
[----:B------:R-:W-:Y:S01]  /*1900*/  IMAD.U32 R96, R116, 0x10000, RZ ;  /* 0x0001000074607824 */ /* 0x000fe200078e00ff */
[----:B------:R-:W-:Y:S01]  /*1910*/  SHF.L.U32 R120, R120, 0x10, RZ ;  /* 0x0000001078787819 */ /* 0x000fe200000006ff */
[----:B------:R-:W-:Y:S01]  /*1920*/  FADD.FTZ R42, R42, R97 ;  /* 0x000000612a2a7221 */ /* 0x000fe20000010000 */
[-C--:B------:R-:W-:Y:S01]  /*1930*/  FFMA.FTZ R66, R94, R97.reuse, R66 ;  /* 0x000000615e427223 */ /* 0x080fe20000010042 */
[----:B------:R-:W-:Y:S01]  /*1940*/  FMUL.FTZ R112, R137, R97 ;  /* 0x0000006189707220 */ /* 0x000fe20000410000 */
[----:B------:R-:W-:Y:S01]  /*1950*/  FADD.FTZ R38, R38, R99 ;  /* 0x0000006326267221 */ /* 0x000fe20000010000 */
[-C--:B------:R-:W-:Y:S01]  /*1960*/  FFMA.FTZ R62, R114, R99.reuse, R62 ;  /* 0x00000063723e7223 */ /* 0x080fe2000001003e */
[----:B------:R-:W-:Y:S01]  /*1970*/  FMUL.FTZ R116, R128, R99 ;  /* 0x0000006380747220 */ /* 0x000fe20000410000 */
[----:B------:R-:W-:Y:S01]  /*1980*/  FADD.FTZ R97, R122, R117 ;  /* 0x000000757a617221 */ /* 0x000fe20000010000 */
[----:B------:R-:W-:Y:S01]  /*1990*/  FFMA.FTZ R99, R115, R117, R136 ;  /* 0x0000007573637223 */ /* 0x000fe20000010088 */
[----:B------:R-:W-:Y:S01]  /*19a0*/  FADD.FTZ R41, R41, R118 ;  /* 0x0000007629297221 */ /* 0x000fe20000010000 */
[----:B------:R-:W-:Y:S01]  /*19b0*/  FFMA.FTZ R65, R115, R118, R65 ;  /* 0x0000007673417223 */ /* 0x000fe20000010041 */
[----:B------:R-:W-:Y:S01]  /*19c0*/  FMUL.FTZ R118, R124, R119 ;  /* 0x000000777c767220 */ /* 0x000fe20000410000 */
[----:B------:R-:W-:Y:S01]  /*19d0*/  FADD.FTZ R121, -R132, R121 ;  /* 0x0000007984797221 */ /* 0x000fe20000010100 */
[----:B------:R-:W-:Y:S01]  /*19e0*/  FMUL.FTZ R119, R133, R120 ;  /* 0x0000007885777220 */ /* 0x000fe20000410000 */
[----:B------:R-:W-:Y:S01]  /*19f0*/  FADD.FTZ R122, R97, R112 ;  /* 0x00000070617a7221 */ /* 0x000fe20000010000 */
[----:B------:R-:W-:Y:S01]  /*1a00*/  FFMA.FTZ R99, R94, R112, R99 ;  /* 0x000000705e637223 */ /* 0x000fe20000010063 */
        /* <DEDUP_REMOVED lines=12> */
[----:B------:R-:W-:Y:S01]  /*1ad0*/  FMUL.FTZ R122, R124, R123 ;  /* 0x0000007b7c7a7220 */ /* 0x000fe20000410000 */
[----:B------:R-:W-:Y:S01]  /*1ae0*/  FADD.FTZ R39, R39, R96 ;  /* 0x0000006027277221 */ /* 0x000fe20000010000 */
[----:B------:R-:W-:Y:S01]  /*1af0*/  FADD.FTZ R99, R98, R121 ;  /* 0x0000007962637221 */ /* 0x000fe20000010000 */
[----:B------:R-:W-:Y:S01]  /*1b00*/  FFMA.FTZ R97, R120, R121, R97 ;  /* 0x0000007978617223 */ /* 0x000fe20000010061 */
[-C--:B------:R-:W-:Y:S01]  /*1b10*/  FFMA.FTZ R63, R122, R96.reuse, R63 ;  /* 0x000000607a3f7223 */ /* 0x080fe2000001003f */
        /* <DEDUP_REMOVED lines=9> */
.L_x_58:
[----:B------:R-:W-:Y:S05]  /*1bb0*/  BSYNC B1 ;  /* 0x0000000000017941 */ /* 0x000fea0003800000 */
.L_x_50:
[----:B------:R-:W-:-:S03]  /*1bc0*/  UMOV UR6, 0xffffffff ;  /* 0xffffffff00067882 */ /* 0x000fc60000000000 */
[----:B------:R-:W-:Y:S05]  /*1bd0*/  BRA.DIV UR6, `(.L_x_63) ;  /* 0x0000002e06a87947 */ /* 0x000fea000b800000 */
[----:B0-----:R-:W0:Y:S04]  /*1be0*/  SHFL.BFLY PT, R96, R135, 0x1, 0x1f ;  /* 0x0c201f0087607f89 */ /* 0x001e2800000e0000 */
        /* <DEDUP_REMOVED lines=17> */
.L_x_154:
[----:B-----5:R-:W-:Y:S01]  /*1d00*/  ISETP.GE.AND P3, PT, R131, 0x1, PT ;  /* 0x000000018300780c */ /* 0x020fe20003f66270 */
[----:B-1----:R-:W-:Y:S01]  /*1d10*/  FADD.FTZ R132, R135, R132 ;  /* 0x0000008487847221 */ /* 0x002fe20000010000 */
[----:B--2---:R-:W-:Y:S01]  /*1d20*/  FADD.FTZ R99, R136, R99 ;  /* 0x0000006388637221 */ /* 0x004fe20000010000 */
[----:B------:R-:W-:Y:S01]  /*1d30*/  ISETP.NE.AND P4, PT, R161, RZ, PT ;  /* 0x000000ffa100720c */ /* 0x000fe20003f85270 */
[----:B------:R-:W-:Y:S01]  /*1d40*/  BSSY B1, `(.L_x_64) ;  /* 0x00000b4000017945 */ /* 0x000fe20003800000 */
[----:B0-----:R-:W-:Y:S01]  /*1d50*/  FMUL.FTZ R135, R132, UR8 ;  /* 0x0000000884877c20 */ /* 0x001fe20008410000 */
[----:B------:R-:W-:-:S04]  /*1d60*/  FMUL.FTZ R132, R99, UR8 ;  /* 0x0000000863847c20 */ /* 0x000fc80008410000 */
[----:B------:R-:W-:-:S03]  /*1d70*/  FSEL R135, R135, RZ, !P4 ;  /* 0x000000ff87877208 */ /* 0x000fc60006000000 */
[----:B------:R-:W-:Y:S02]  /*1d80*/  @P3 IADD3 R131, R131, -0x1, RZ ;  /* 0xffffffff83833810 */ /* 0x000fe40007ffe0ff */
[----:B------:R-:W-:-:S03]  /*1d90*/  @P3 LOP3.LUT R3, R160, 0x1f, RZ, 0xc0, !PT ;  /* 0x0000001fa0033812 */ /* 0x000fc600078ec0ff */
[----:B------:R-:W-:-:S05]  /*1da0*/  @P3 IMAD R131, R131, R4, RZ ;  /* 0x0000000483833224 */ /* 0x000fca00078e02ff */
[----:B------:R-:W-:-:S04]  /*1db0*/  @P3 SHF.R.S32.HI R96, RZ, 0x1f, R131 ;  /* 0x0000001fff603819 */ /* 0x000fc80000011483 */
[----:B------:R-:W-:Y:S01]  /*1dc0*/  @P3 LEA.HI R96, R96, R131, RZ, 0x3 ;  /* 0x0000008360603211 */ /* 0x000fe200078f18ff */
[----:B------:R-:W-:-:S06]  /*1dd0*/  HFMA2.MMA R131, -RZ, RZ, 0, 0 ;  /* 0x00000000ff837435 */ /* 0x000fcc00000001ff */
[----:B------:R-:W-:Y:S01]  /*1de0*/  @P3 LEA.HI.SX32 R131, R96, R3, 0x1d ;  /* 0x0000000360833211 */ /* 0x000fe200078feaff */
[----:B------:R-:W-:Y:S06]  /*1df0*/  @!P0 BRA `(.L_x_65) ;  /* 0x0000000800a08947 */ /* 0x000fec0003800000 */
[----:B------:R-:W-:Y:S04]  /*1e00*/  BSSY B2, `(.L_x_66) ;  /* 0x0000011000027945 */ /* 0x000fe80003800000 */
[----:B------:R-:W-:Y:S05]  /*1e10*/  @P2 BRA `(.L_x_67) ;  /* 0x00000000001c2947 */ /* 0x000fea0003800000 */
[----:B------:R-:W-:Y:S01]  /*1e20*/  UISETP.NE.U32.AND UP0, UPT, UR14, URZ, UPT ;  /* 0x0000003f0e00728c */ /* 0x000fe2000bf05070 */
[----:B------:R-:W-:-:S03]  /*1e30*/  MOV R97, RZ ;  /* 0x000000ff00617202 */ /* 0x000fc60000000f00 */
[----:B------:R-:W-:-:S06]  /*1e40*/  UISETP.NE.AND.EX UP0, UPT, UR15, URZ, UPT, UP0 ;  /* 0x0000003f0f00728c */ /* 0x000fcc000bf05300 */
[----:B------:R-:W-:-:S13]  /*1e50*/  PLOP3.LUT P4, PT, PT, PT, UP0, 0x80, 0x0 ;  /* 0x000000000000781c */ /* 0x000fda0003f8f008 */
[----:B------:R-:W-:Y:S05]  /*1e60*/  @!P4 BRA `(.L_x_68) ;  /* 0x000000000028c947 */ /* 0x000fea0003800000 */
[----:B------:R-:W-:Y:S01]  /*1e70*/  IMAD.U32 R97, R32, 0x10000, RZ ;  /* 0x0001000020617824 */ /* 0x000fe200078e00ff */
[----:B------:R-:W-:Y:S06]  /*1e80*/  BRA `(.L_x_68) ;  /* 0x0000000000207947 */ /* 0x000fec0003800000 */
.L_x_67:
[----:B------:R-:W-:Y:S01]  /*1e90*/  UISETP.NE.U32.AND UP0, UPT, UR14, URZ, UPT ;  /* 0x0000003f0e00728c */ /* 0x000fe2000bf05070 */
[----:B------:R-:W-:-:S03]  /*1ea0*/  FFMA.FTZ R96, R0, R132, R135 ;  /* 0x0000008400607223 */ /* 0x000fc60000010087 */
[----:B------:R-:W-:Y:S01]  /*1eb0*/  UISETP.NE.AND.EX UP0, UPT, UR15, URZ, UPT, UP0 ;  /* 0x0000003f0f00728c */ /* 0x000fe2000bf05300 */
[----:B------:R-:W-:-:S04]  /*1ec0*/  FADD.FTZ R97, R5, -R96 ;  /* 0x8000006005617221 */ /* 0x000fc80000010000 */
[----:B------:R-:W-:Y:S01]  /*1ed0*/  FMUL.FTZ R97, R124, R97 ;  /* 0x000000617c617220 */ /* 0x000fe20000410000 */
[----:B------:R-:W-:-:S13]  /*1ee0*/  PLOP3.LUT P4, PT, PT, PT, UP0, 0x80, 0x0 ;  /* 0x000000000000781c */ /* 0x000fda0003f8f008 */
[----:B------:R-:W-:-:S05]  /*1ef0*/  @P4 SHF.L.U32 R96, R32, 0x10, RZ ;  /* 0x0000001020604819 */ /* 0x000fca00000006ff */
[----:B------:R-:W-:-:S07]  /*1f00*/  @P4 FADD.FTZ R97, R97, R96 ;  /* 0x0000006061614221 */ /* 0x000fce0000010000 */
.L_x_68:
[----:B------:R-:W-:Y:S05]  /*1f10*/  BSYNC B2 ;  /* 0x0000000000027941 */ /* 0x000fea0003800000 */
.L_x_66:
[----:B------:R-:W0:Y:S01]  /*1f20*/  @P3 LDC R96, c[0x0][0x29c] ;  /* 0x0000a700ff603b82 */ /* 0x000e220000000800 */
[----:B------:R-:W-:Y:S01]  /*1f30*/  ISETP.NE.U32.AND P5, PT, RZ, UR10, PT ;  /* 0x0000000aff007c0c */ /* 0x000fe2000bfa5070 */
[----:B------:R-:W-:Y:S03]  /*1f40*/  BSSY B2, `(.L_x_69) ;  /* 0x0000013000027945 */ /* 0x000fe60003800000 */
[----:B------:R-:W-:Y:S01]  /*1f50*/  ISETP.NE.AND.EX P5, PT, RZ, UR11, PT, P5 ;  /* 0x0000000bff007c0c */ /* 0x000fe2000bfa5350 */
[----:B0-----:R-:W-:-:S12]  /*1f60*/  @P3 FMUL.FTZ R96, R97, R96 ;  /* 0x0000006061603220 */ /* 0x001fd80000410000 */
[----:B------:R-:W-:Y:S02]  /*1f70*/  @P5 F2FP.BF16.F32.PACK_AB R97, RZ, R97 ;  /* 0x00000061ff61523e */ /* 0x000fe400000010ff */
[----:B------:R-:W-:Y:S02]  /*1f80*/  @P3 F2FP.BF16.F32.PACK_AB R96, RZ, R96 ;  /* 0x00000060ff60323e */ /* 0x000fe400000010ff */
[----:B------:R-:W-:Y:S02]  /*1f90*/  @P5 PRMT R84, R97, 0x7610, R84 ;  /* 0x0000761061545816 */ /* 0x000fe40000000054 */
[----:B------:R-:W-:Y:S01]  /*1fa0*/  @P3 PRMT R88, R96, 0x7610, R88 ;  /* 0x0000761060583816 */ /* 0x000fe20000000058 */
[----:B------:R-:W-:Y:S06]  /*1fb0*/  @P2 BRA `(.L_x_70) ;  /* 0x0000000000142947 */ /* 0x000fec0003800000 */
[----:B------:R-:W-:Y:S01]  /*1fc0*/  HFMA2.MMA R97, -RZ, RZ, 0, 0 ;  /* 0x00000000ff617435 */ /* 0x000fe200000001ff */
[----:B------:R-:W-:Y:S10]  /*1fd0*/  @!P4 BRA `(.L_x_71) ;  /* 0x000000000024c947 */ /* 0x000ff40003800000 */
[----:B------:R-:W-:-:S04]  /*1fe0*/  PRMT R97, R32, 0x7632, R97 ;  /* 0x0000763220617816 */ /* 0x000fc80000000061 */
[----:B------:R-:W-:Y:S01]  /*1ff0*/  SHF.L.U32 R97, R97, 0x10, RZ ;  /* 0x0000001061617819 */ /* 0x000fe200000006ff */
[----:B------:R-:W-:Y:S06]  /*2000*/  BRA `(.L_x_71) ;  /* 0x0000000000187947 */ /* 0x000fec0003800000 */
.L_x_70:
[----:B------:R-:W-:-:S04]  /*2010*/  FFMA.FTZ R96, R12, R132, R135 ;  /* 0x000000840c607223 */ /* 0x000fc80000010087 */
[--C-:B------:R-:W-:Y:S01]  /*2020*/  FADD.FTZ R97, R13, -R96.reuse ;  /* 0x800000600d617221 */ /* 0x100fe20000010000 */
[----:B------:R-:W-:-:S03]  /*2030*/  @P4 PRMT R96, R32, 0x7632, R96 ;  /* 0x0000763220604816 */ /* 0x000fc60000000060 */
[----:B------:R-:W-:Y:S02]  /*2040*/  FMUL.FTZ R97, R124, R97 ;  /* 0x000000617c617220 */ /* 0x000fe40000410000 */
[----:B------:R-:W-:-:S04]  /*2050*/  @P4 IMAD.U32 R96, R96, 0x10000, RZ ;  /* 0x0001000060604824 */ /* 0x000fc800078e00ff */
[----:B------:R-:W-:-:S07]  /*2060*/  @P4 FADD.FTZ R97, R97, R96 ;  /* 0x0000006061614221 */ /* 0x000fce0000010000 */
.L_x_71:
[----:B------:R-:W-:Y:S05]  /*2070*/  BSYNC B2 ;  /* 0x0000000000027941 */ /* 0x000fea0003800000 */
.L_x_69:
[----:B------:R-:W0:Y:S01]  /*2080*/  @P3 LDC R96, c[0x0][0x29c] ;  /* 0x0000a700ff603b82 */ /* 0x000e220000000800 */
[----:B------:R-:W-:Y:S01]  /*2090*/  BSSY B2, `(.L_x_72) ;  /* 0x0000010000027945 */ /* 0x000fe20003800000 */
[----:B0-----:R-:W-:Y:S01]  /*20a0*/  @P3 FMUL.FTZ R96, R97, R96 ;  /* 0x0000006061603220 */ /* 0x001fe20000410000 */
[----:B------:R-:W-:-:S04]  /*20b0*/  @P5 F2FP.BF16.F32.PACK_AB R97, RZ, R97 ;  /* 0x00000061ff61523e */ /* 0x000fc800000010ff */
[----:B------:R-:W-:Y:S02]  /*20c0*/  @P3 F2FP.BF16.F32.PACK_AB R96, RZ, R96 ;  /* 0x00000060ff60323e */ /* 0x000fe400000010ff */
[----:B------:R-:W-:Y:S02]  /*20d0*/  @P5 PRMT R84, R84, 0x5410, R97 ;  /* 0x0000541054545816 */ /* 0x000fe40000000061 */
[----:B------:R-:W-:Y:S01]  /*20e0*/  @P3 PRMT R88, R88, 0x5410, R96 ;  /* 0x0000541058583816 */ /* 0x000fe20000000060 */
[----:B------:R-:W-:Y:S06]  /*20f0*/  @P2 BRA `(.L_x_73) ;  /* 0x0000000000102947 */ /* 0x000fec0003800000 */
[----:B------:R-:W-:Y:S01]  /*2100*/  MOV R97, RZ ;  /* 0x000000ff00617202 */ /* 0x000fe20000000f00 */
[----:B------:R-:W-:Y:S06]  /*2110*/  @!P4 BRA `(.L_x_74) ;  /* 0x00000000001cc947 */ /* 0x000fec0003800000 */
[----:B------:R-:W-:Y:S01]  /*2120*/  SHF.L.U32 R97, R33, 0x10, RZ ;  /* 0x0000001021617819 */ /* 0x000fe200000006ff */
[----:B------:R-:W-:Y:S06]  /*2130*/  BRA `(.L_x_74) ;  /* 0x0000000000147947 */ /* 0x000fec0003800000 */
.L_x_73:
[----:B------:R-:W-:Y:S01]  /*2140*/  FFMA.FTZ R97, R6, R132, R135 ;  /* 0x0000008406617223 */ /* 0x000fe20000010087 */
[----:B------:R-:W-:-:S03]  /*2150*/  @P4 SHF.L.U32 R96, R33, 0x10, RZ ;  /* 0x0000001021604819 */ /* 0x000fc600000006ff */
[----:B------:R-:W-:-:S04]  /*2160*/  FADD.FTZ R97, R8, -R97 ;  /* 0x8000006108617221 */ /* 0x000fc80000010000 */
[----:B------:R-:W-:-:S04]  /*2170*/  FMUL.FTZ R97, R124, R97 ;  /* 0x000000617c617220 */ /* 0x000fc80000410000 */
[----:B------:R-:W-:-:S07]  /*2180*/  @P4 FADD.FTZ R97, R97, R96 ;  /* 0x0000006061614221 */ /* 0x000fce0000010000 */
.L_x_74:
[----:B------:R-:W-:Y:S05]  /*2190*/  BSYNC B2 ;  /* 0x0000000000027941 */ /* 0x000fea0003800000 */
.L_x_72:
        /* <DEDUP_REMOVED lines=8> */
[----:B------:R-:W-:Y:S01]  /*2220*/  IMAD.MOV.U32 R97, RZ, RZ, RZ ;  /* 0x000000ffff617224 */ /* 0x000fe200078e00ff */
[----:B------:R-:W-:Y:S06]  /*2230*/  @!P4 BRA `(.L_x_77) ;  /* 0x000000000024c947 */ /* 0x000fec0003800000 */
[----:B------:R-:W-:-:S04]  /*2240*/  PRMT R97, R33, 0x7632, R97 ;  /* 0x0000763221617816 */ /* 0x000fc80000000061 */
[----:B------:R-:W-:Y:S01]  /*2250*/  SHF.L.U32 R97, R97, 0x10, RZ ;  /* 0x0000001061617819 */ /* 0x000fe200000006ff */
[----:B------:R-:W-:Y:S06]  /*2260*/  BRA `(.L_x_77) ;  /* 0x0000000000187947 */ /* 0x000fec0003800000 */
.L_x_76:
[----:B------:R-:W-:-:S04]  /*2270*/  FFMA.FTZ R96, R14, R132, R135 ;  /* 0x000000840e607223 */ /* 0x000fc80000010087 */
[--C-:B------:R-:W-:Y:S01]  /*2280*/  FADD.FTZ R97, R15, -R96.reuse ;  /* 0x800000600f617221 */ /* 0x100fe20000010000 */
[----:B------:R-:W-:-:S03]  /*2290*/  @P4 PRMT R96, R33, 0x7632, R96 ;  /* 0x0000763221604816 */ /* 0x000fc60000000060 */
[----:B------:R-:W-:Y:S01]  /*22a0*/  FMUL.FTZ R97, R124, R97 ;  /* 0x000000617c617220 */ /* 0x000fe20000410000 */
[----:B------:R-:W-:-:S05]  /*22b0*/  @P4 SHF.L.U32 R96, R96, 0x10, RZ ;  /* 0x0000001060604819 */ /* 0x000fca00000006ff */
[----:B------:R-:W-:-:S07]  /*22c0*/  @P4 FADD.FTZ R97, R97, R96 ;  /* 0x0000006061614221 */ /* 0x000fce0000010000 */
.L_x_77:
[----:B------:R-:W-:Y:S05]  /*22d0*/  BSYNC B2 ;  /* 0x0000000000027941 */ /* 0x000fea0003800000 */
.L_x_75:
        /* <DEDUP_REMOVED lines=8> */
[----:B------:R-:W-:Y:S01]  /*2360*/  HFMA2.MMA R97, -RZ, RZ, 0, 0 ;  /* 0x00000000ff617435 */ /* 0x000fe200000001ff */
[----:B------:R-:W-:Y:S10]  /*2370*/  @!P4 BRA `(.L_x_80) ;  /* 0x00000000001cc947 */ /* 0x000ff40003800000 */
[----:B------:R-:W-:Y:S01]  /*2380*/  IMAD.U32 R97, R34, 0x10000, RZ ;  /* 0x0001000022617824 */ /* 0x000fe200078e00ff */
[----:B------:R-:W-:Y:S06]  /*2390*/  BRA `(.L_x_80) ;  /* 0x0000000000147947 */ /* 0x000fec0003800000 */
.L_x_79:
[----:B------:R-:W-:-:S04]  /*23a0*/  FFMA.FTZ R96, R7, R132, R135 ;  /* 0x0000008407607223 */ /* 0x000fc80000010087 */
[----:B------:R-:W-:Y:S01]  /*23b0*/  FADD.FTZ R97, R9, -R96 ;  /* 0x8000006009617221 */ /* 0x000fe20000010000 */
[----:B------:R-:W-:-:S03]  /*23c0*/  @P4 SHF.L.U32 R96, R34, 0x10, RZ ;  /* 0x0000001022604819 */ /* 0x000fc600000006ff */
[----:B------:R-:W-:-:S04]  /*23d0*/  FMUL.FTZ R97, R124, R97 ;  /* 0x000000617c617220 */ /* 0x000fc80000410000 */
[----:B------:R-:W-:-:S07]  /*23e0*/  @P4 FADD.FTZ R97, R97, R96 ;  /* 0x0000006061614221 */ /* 0x000fce0000010000 */
.L_x_80:
[----:B------:R-:W-:Y:S05]  /*23f0*/  BSYNC B2 ;  /* 0x0000000000027941 */ /* 0x000fea0003800000 */
.L_x_78:
        /* <DEDUP_REMOVED lines=10> */
[----:B------:R-:W-:-:S04]  /*24a0*/  PRMT R97, R34, 0x7632, R97 ;  /* 0x0000763222617816 */ /* 0x000fc80000000061 */
[----:B------:R-:W-:Y:S01]  /*24b0*/  SHF.L.U32 R97, R97, 0x10, RZ ;  /* 0x0000001061617819 */ /* 0x000fe200000006ff */
[----:B------:R-:W-:Y:S06]  /*24c0*/  BRA `(.L_x_83) ;  /* 0x0000000000187947 */ /* 0x000fec0003800000 */
.L_x_82:
[----:B------:R-:W-:-:S04]  /*24d0*/  FFMA.FTZ R96, R16, R132, R135 ;  /* 0x0000008410607223 */ /* 0x000fc80000010087 */
[--C-:B------:R-:W-:Y:S01]  /*24e0*/  FADD.FTZ R97, R17, -R96.reuse ;  /* 0x8000006011617221 */ /* 0x100fe20000010000 */
[----:B------:R-:W-:-:S03]  /*24f0*/  @P4 PRMT R96, R34, 0x7632, R96 ;  /* 0x0000763222604816 */ /* 0x000fc60000000060 */
[----:B------:R-:W-:Y:S02]  /*2500*/  FMUL.FTZ R97, R124, R97 ;  /* 0x000000617c617220 */ /* 0x000fe40000410000 */
[----:B------:R-:W-:-:S04]  /*2510*/  @P4 IMAD.U32 R96, R96, 0x10000, RZ ;  /* 0x0001000060604824 */ /* 0x000fc800078e00ff */
[----:B------:R-:W-:-:S07]  /*2520*/  @P4 FADD.FTZ R97, R97, R96 ;  /* 0x0000006061614221 */ /* 0x000fce0000010000 */
.L_x_83:
[----:B------:R-:W-:Y:S05]  /*2530*/  BSYNC B2 ;  /* 0x0000000000027941 */ /* 0x000fea0003800000 */
.L_x_81:
        /* <DEDUP_REMOVED lines=10> */
[----:B------:R-:W-:Y:S01]  /*25e0*/  SHF.L.U32 R97, R35, 0x10, RZ ;  /* 0x0000001023617819 */ /* 0x000fe200000006ff */
[----:B------:R-:W-:Y:S06]  /*25f0*/  BRA `(.L_x_86) ;  /* 0x0000000000147947 */ /* 0x000fec0003800000 */
.L_x_85:
[----:B------:R-:W-:-:S04]  /*2600*/  FFMA.FTZ R96, R10, R132, R135 ;  /* 0x000000840a607223 */ /* 0x000fc80000010087 */
[----:B------:R-:W-:Y:S01]  /*2610*/  FADD.FTZ R97, R11, -R96 ;  /* 0x800000600b617221 */ /* 0x000fe20000010000 */
[----:B------:R-:W-:-:S03]  /*2620*/  @P4 SHF.L.U32 R96, R35, 0x10, RZ ;  /* 0x0000001023604819 */ /* 0x000fc600000006ff */
[----:B------:R-:W-:-:S04]  /*2630*/  FMUL.FTZ R97, R124, R97 ;  /* 0x000000617c617220 */ /* 0x000fc80000410000 */
[----:B------:R-:W-:-:S07]  /*2640*/  @P4 FADD.FTZ R97, R97, R96 ;  /* 0x0000006061614221 */ /* 0x000fce0000010000 */
.L_x_86:
[----:B------:R-:W-:Y:S05]  /*2650*/  BSYNC B2 ;  /* 0x0000000000027941 */ /* 0x000fea0003800000 */
.L_x_84:
        /* <DEDUP_REMOVED lines=13> */
.L_x_88:
[----:B------:R-:W-:-:S04]  /*2730*/  FFMA.FTZ R96, R18, R132, R135 ;  /* 0x0000008412607223 */ /* 0x000fc80000010087 */
[--C-:B------:R-:W-:Y:S01]  /*2740*/  FADD.FTZ R97, R19, -R96.reuse ;  /* 0x8000006013617221 */ /* 0x100fe20000010000 */
[----:B------:R-:W-:-:S03]  /*2750*/  @P4 PRMT R96, R35, 0x7632, R96 ;  /* 0x0000763223604816 */ /* 0x000fc60000000060 */
[----:B------:R-:W-:Y:S01]  /*2760*/  FMUL.FTZ R134, R124, R97 ;  /* 0x000000617c867220 */ /* 0x000fe20000410000 */
[----:B------:R-:W-:-:S05]  /*2770*/  @P4 SHF.L.U32 R99, R96, 0x10, RZ ;  /* 0x0000001060634819 */ /* 0x000fca00000006ff */
[----:B------:R-:W-:-:S07]  /*2780*/  @P4 FADD.FTZ R134, R134, R99 ;  /* 0x0000006386864221 */ /* 0x000fce0000010000 */
.L_x_89:
[----:B------:R-:W-:Y:S05]  /*2790*/  BSYNC B2 ;  /* 0x0000000000027941 */ /* 0x000fea0003800000 */
.L_x_87:
[----:B------:R-:W0:Y:S01]  /*27a0*/  @P3 LDC R159, c[0x0][0x29c] ;  /* 0x0000a700ff9f3b82 */ /* 0x000e220000000800 */
[----:B------:R-:W-:-:S04]  /*27b0*/  @P5 F2FP.BF16.F32.PACK_AB R136, RZ, R134 ;  /* 0x00000086ff88523e */ /* 0x000fc800000010ff */
[----:B------:R-:W-:-:S03]  /*27c0*/  @P5 PRMT R87, R87, 0x5410, R136 ;  /* 0x0000541057575816 */ /* 0x000fc60000000088 */
[----:B------:R-:W1:Y:S08]  /*27d0*/  @P5 LDC.64 R98, c[0x0][0x308] ;  /* 0x0000c200ff625b82 */ /* 0x000e700000000a00 */
[----:B------:R-:W2:Y:S01]  /*27e0*/  @P3 LDC.64 R96, c[0x0][0x2f8] ;  /* 0x0000be00ff603b82 */ /* 0x000ea20000000a00 */
[----:B0-----:R-:W-:-:S05]  /*27f0*/  @P3 FMUL.FTZ R134, R134, R159 ;  /* 0x0000009f86863220 */ /* 0x001fca0000410000 */
[----:B------:R-:W-:Y:S01]  /*2800*/  @P3 F2FP.BF16.F32.PACK_AB R134, RZ, R134 ;  /* 0x00000086ff86323e */ /* 0x000fe200000010ff */
[----:B-1----:R-:W-:-:S03]  /*2810*/  @P5 IMAD.WIDE.U32 R98, R125, 0x10, R98 ;  /* 0x000000107d625825 */ /* 0x002fc600078e0062 */
[----:B------:R-:W-:Y:S02]  /*2820*/  @P3 PRMT R91, R91, 0x5410, R134 ;  /* 0x000054105b5b3816 */ /* 0x000fe40000000086 */
[----:B------:R-:W-:Y:S01]  /*2830*/  IADD3 R125, R125, 0x20, RZ ;  /* 0x000000207d7d7810 */ /* 0x000fe20007ffe0ff */
[----:B------:R0:W-:Y:S01]  /*2840*/  @P5 STG.E.128 desc[UR4][R98.64], R84 ;  /* 0x0000005462005986 */ /* 0x0001e2000c101d04 */
[----:B--2---:R-:W-:-:S04]  /*2850*/  @P3 IMAD.WIDE.U32 R96, R131, 0x10, R96 ;  /* 0x0000001083603825 */ /* 0x004fc800078e0060 */
[----:B------:R-:W-:Y:S01]  /*2860*/  VIADD R131, R131, 0x20 ;  /* 0x0000002083837836 */ /* 0x000fe20000000000 */
[----:B------:R0:W-:Y:S06]  /*2870*/  @P3 STG.E.128 desc[UR4][R96.64], R88 ;  /* 0x0000005860003986 */ /* 0x0001ec000c101d04 */
.L_x_65:
[----:B------:R-:W-:Y:S05]  /*2880*/  BSYNC B1 ;  /* 0x0000000000017941 */ /* 0x000fea0003800000 */
.L_x_64:
[----:B------:R-:W-:Y:S04]  /*2890*/  BSSY B1, `(.L_x_90) ;  /* 0x00000aa000017945 */ /* 0x000fe80003800000 */
[----:B------:R-:W-:Y:S05]  /*28a0*/  @!P1 BRA `(.L_x_91) ;  /* 0x0000000800a09947 */ /* 0x000fea0003800000 */
[----:B------:R-:W-:Y:S04]  /*28b0*/  BSSY B2, `(.L_x_92) ;  /* 0x0000011000027945 */ /* 0x000fe80003800000 */
[----:B------:R-:W-:Y:S05]  /*28c0*/  @P2 BRA `(.L_x_93) ;  /* 0x00000000001c2947 */ /* 0x000fea0003800000 */
[----:B------:R-:W-:Y:S01]  /*28d0*/  UISETP.NE.U32.AND UP0, UPT, UR14, URZ, UPT ;  /* 0x0000003f0e00728c */ /* 0x000fe2000bf05070 */
[----:B0-----:R-:W-:-:S03]  /*28e0*/  MOV R97, RZ ;  /* 0x000000ff00617202 */ /* 0x001fc60000000f00 */
[----:B------:R-:W-:-:S06]  /*28f0*/  UISETP.NE.AND.EX UP0, UPT, UR15, URZ, UPT, UP0 ;  /* 0x0000003f0f00728c */ /* 0x000fcc000bf05300 */
[----:B------:R-:W-:-:S13]  /*2900*/  PLOP3.LUT P4, PT, PT, PT, UP0, 0x80, 0x0 ;  /* 0x000000000000781c */ /* 0x000fda0003f8f008 */
[----:B------:R-:W-:Y:S05]  /*2910*/  @!P4 BRA `(.L_x_94) ;  /* 0x000000000028c947 */ /* 0x000fea0003800000 */
[----:B------:R-:W-:Y:S01]  /*2920*/  SHF.L.U32 R97, R28, 0x10, RZ ;  /* 0x000000101c617819 */ /* 0x000fe200000006ff */
[----:B------:R-:W-:Y:S06]  /*2930*/  BRA `(.L_x_94) ;  /* 0x0000000000207947 */ /* 0x000fec0003800000 */
.L_x_93:
[----:B------:R-:W-:Y:S01]  /*2940*/  UISETP.NE.U32.AND UP0, UPT, UR14, URZ, UPT ;  /* 0x0000003f0e00728c */ /* 0x000fe2000bf05070 */
[----:B0-----:R-:W-:-:S03]  /*2950*/  FFMA.FTZ R96, R20, R132, R135 ;  /* 0x0000008414607223 */ /* 0x001fc60000010087 */
[----:B------:R-:W-:Y:S01]  /*2960*/  UISETP.NE.AND.EX UP0, UPT, UR15, URZ, UPT, UP0 ;  /* 0x0000003f0f00728c */ /* 0x000fe2000bf05300 */
[----:B------:R-:W-:-:S04]  /*2970*/  FADD.FTZ R97, R21, -R96 ;  /* 0x8000006015617221 */ /* 0x000fc80000010000 */
[----:B------:R-:W-:Y:S01]  /*2980*/  FMUL.FTZ R97, R124, R97 ;  /* 0x000000617c617220 */ /* 0x000fe20000410000 */
[----:B------:R-:W-:-:S13]  /*2990*/  PLOP3.LUT P4, PT, PT, PT, UP0, 0x80, 0x0 ;  /* 0x000000000000781c */ /* 0x000fda0003f8f008 */
[----:B------:R-:W-:-:S05]  /*29a0*/  @P4 SHF.L.U32 R96, R28, 0x10, RZ ;  /* 0x000000101c604819 */ /* 0x000fca00000006ff */
[----:B------:R-:W-:-:S07]  /*29b0*/  @P4 FADD.FTZ R97, R97, R96 ;  /* 0x0000006061614221 */ /* 0x000fce0000010000 */
.L_x_94:
[----:B------:R-:W-:Y:S05]  /*29c0*/  BSYNC B2 ;  /* 0x0000000000027941 */ /* 0x000fea0003800000 */
.L_x_92:
        /* <DEDUP_REMOVED lines=15> */
.L_x_96:
[----:B------:R-:W-:-:S04]  /*2ac0*/  FFMA.FTZ R96, R104, R132, R135 ;  /* 0x0000008468607223 */ /* 0x000fc80000010087 */
[--C-:B------:R-:W-:Y:S01]  /*2ad0*/  FADD.FTZ R97, R105, -R96.reuse ;  /* 0x8000006069617221 */ /* 0x100fe20000010000 */
[----:B------:R-:W-:-:S03]  /*2ae0*/  @P4 PRMT R96, R28, 0x7632, R96 ;  /* 0x000076321c604816 */ /* 0x000fc60000000060 */
[----:B------:R-:W-:Y:S01]  /*2af0*/  FMUL.FTZ R97, R124, R97 ;  /* 0x000000617c617220 */ /* 0x000fe20000410000 */
[----:B------:R-:W-:-:S05]  /*2b00*/  @P4 SHF.L.U32 R96, R96, 0x10, RZ ;  /* 0x0000001060604819 */ /* 0x000fca00000006ff */
[----:B------:R-:W-:-:S07]  /*2b10*/  @P4 FADD.FTZ R97, R97, R96 ;  /* 0x0000006061614221 */ /* 0x000fce0000010000 */
.L_x_97:
[----:B------:R-:W-:Y:S05]  /*2b20*/  BSYNC B2 ;  /* 0x0000000000027941 */ /* 0x000fea0003800000 */
.L_x_95:
        /* <DEDUP_REMOVED lines=12> */
.L_x_99:
[----:B------:R-:W-:Y:S01]  /*2bf0*/  FFMA.FTZ R97, R22, R132, R135 ;  /* 0x0000008416617223 */ /* 0x000fe20000010087 */
[----:B------:R-:W-:-:S03]  /*2c00*/  @P4 SHF.L.U32 R96, R29, 0x10, RZ ;  /* 0x000000101d604819 */ /* 0x000fc600000006ff */
[----:B------:R-:W-:-:S04]  /*2c10*/  FADD.FTZ R97, R100, -R97 ;  /* 0x8000006164617221 */ /* 0x000fc80000010000 */
[----:B------:R-:W-:-:S04]  /*2c20*/  FMUL.FTZ R97, R124, R97 ;  /* 0x000000617c617220 */ /* 0x000fc80000410000 */
[----:B------:R-:W-:-:S07]  /*2c30*/  @P4 FADD.FTZ R97, R97, R96 ;  /* 0x0000006061614221 */ /* 0x000fce0000010000 */
.L_x_100:
[----:B------:R-:W-:Y:S05]  /*2c40*/  BSYNC B2 ;  /* 0x0000000000027941 */ /* 0x000fea0003800000 */
.L_x_98:
        /* <DEDUP_REMOVED lines=13> */
.L_x_102:
[----:B------:R-:W-:-:S04]  /*2d20*/  FFMA.FTZ R96, R106, R132, R135 ;  /* 0x000000846a607223 */ /* 0x000fc80000010087 */
[--C-:B------:R-:W-:Y:S01]  /*2d30*/  FADD.FTZ R97, R107, -R96.reuse ;  /* 0x800000606b617221 */ /* 0x100fe20000010000 */
[----:B------:R-:W-:-:S03]  /*2d40*/  @P4 PRMT R96, R29, 0x7632, R96 ;  /* 0x000076321d604816 */ /* 0x000fc60000000060 */
[----:B------:R-:W-:Y:S02]  /*2d50*/  FMUL.FTZ R97, R124, R97 ;  /* 0x000000617c617220 */ /* 0x000fe40000410000 */
[----:B------:R-:W-:-:S04]  /*2d60*/  @P4 IMAD.U32 R96, R96, 0x10000, RZ ;  /* 0x0001000060604824 */ /* 0x000fc800078e00ff */
[----:B------:R-:W-:-:S07]  /*2d70*/  @P4 FADD.FTZ R97, R97, R96 ;  /* 0x0000006061614221 */ /* 0x000fce0000010000 */
.L_x_103:
[----:B------:R-:W-:Y:S05]  /*2d80*/  BSYNC B2 ;  /* 0x0000000000027941 */ /* 0x000fea0003800000 */
.L_x_101:
        /* <DEDUP_REMOVED lines=12> */
.L_x_105:
[----:B------:R-:W-:-:S04]  /*2e50*/  FFMA.FTZ R96, R23, R132, R135 ;  /* 0x0000008417607223 */ /* 0x000fc80000010087 */
[----:B------:R-:W-:Y:S01]  /*2e60*/  FADD.FTZ R97, R101, -R96 ;  /* 0x8000006065617221 */ /* 0x000fe20000010000 */
[----:B------:R-:W-:-:S03]  /*2e70*/  @P4 SHF.L.U32 R96, R30, 0x10, RZ ;  /* 0x000000101e604819 */ /* 0x000fc600000006ff */
[----:B------:R-:W-:-:S04]  /*2e80*/  FMUL.FTZ R97, R124, R97 ;  /* 0x000000617c617220 */ /* 0x000fc80000410000 */
[----:B------:R-:W-:-:S07]  /*2e90*/  @P4 FADD.FTZ R97, R97, R96 ;  /* 0x0000006061614221 */ /* 0x000fce0000010000 */
.L_x_106:
[----:B------:R-:W-:Y:S05]  /*2ea0*/  BSYNC B2 ;  /* 0x0000000000027941 */ /* 0x000fea0003800000 */
.L_x_104:
        /* <DEDUP_REMOVED lines=13> */
.L_x_108:
[----:B------:R-:W-:-:S04]  /*2f80*/  FFMA.FTZ R96, R108, R132, R135 ;  /* 0x000000846c607223 */ /* 0x000fc80000010087 */
[--C-:B------:R-:W-:Y:S01]  /*2f90*/  FADD.FTZ R97, R109, -R96.reuse ;  /* 0x800000606d617221 */ /* 0x100fe20000010000 */
[----:B------:R-:W-:-:S03]  /*2fa0*/  @P4 PRMT R96, R30, 0x7632, R96 ;  /* 0x000076321e604816 */ /* 0x000fc60000000060 */
[----:B------:R-:W-:Y:S01]  /*2fb0*/  FMUL.FTZ R97, R124, R97 ;  /* 0x000000617c617220 */ /* 0x000fe20000410000 */
[----:B------:R-:W-:-:S05]  /*2fc0*/  @P4 SHF.L.U32 R96, R96, 0x10, RZ ;  /* 0x0000001060604819 */ /* 0x000fca00000006ff */
[----:B------:R-:W-:-:S07]  /*2fd0*/  @P4 FADD.FTZ R97, R97, R96 ;  /* 0x0000006061614221 */ /* 0x000fce0000010000 */
.L_x_109:
[----:B------:R-:W-:Y:S05]  /*2fe0*/  BSYNC B2 ;  /* 0x0000000000027941 */ /* 0x000fea0003800000 */
.L_x_107:
        /* <DEDUP_REMOVED lines=10> */
[----:B------:R-:W-:Y:S01]  /*3090*/  IMAD.U32 R97, R31, 0x10000, RZ ;  /* 0x000100001f617824 */ /* 0x000fe200078e00ff */
[----:B------:R-:W-:Y:S06]  /*30a0*/  BRA `(.L_x_112) ;  /* 0x0000000000147947 */ /* 0x000fec0003800000 */
.L_x_111:
[----:B------:R-:W-:-:S04]  /*30b0*/  FFMA.FTZ R96, R102, R132, R135 ;  /* 0x0000008466607223 */ /* 0x000fc80000010087 */
[----:B------:R-:W-:Y:S01]  /*30c0*/  FADD.FTZ R97, R103, -R96 ;  /* 0x8000006067617221 */ /* 0x000fe20000010000 */
[----:B------:R-:W-:-:S03]  /*30d0*/  @P4 SHF.L.U32 R96, R31, 0x10, RZ ;  /* 0x000000101f604819 */ /* 0x000fc600000006ff */
[----:B------:R-:W-:-:S04]  /*30e0*/  FMUL.FTZ R97, R124, R97 ;  /* 0x000000617c617220 */ /* 0x000fc80000410000 */
[----:B------:R-:W-:-:S07]  /*30f0*/  @P4 FADD.FTZ R97, R97, R96 ;  /* 0x0000006061614221 */ /* 0x000fce0000010000 */
.L_x_112:
[----:B------:R-:W-:Y:S05]  /*3100*/  BSYNC B2 ;  /* 0x0000000000027941 */ /* 0x000fea0003800000 */
.L_x_110:
        /* <DEDUP_REMOVED lines=13> */
.L_x_114:
[----:B------:R-:W-:-:S04]  /*31e0*/  FFMA.FTZ R96, R110, R132, R135 ;  /* 0x000000846e607223 */ /* 0x000fc80000010087 */
[--C-:B------:R-:W-:Y:S01]  /*31f0*/  FADD.FTZ R97, R111, -R96.reuse ;  /* 0x800000606f617221 */ /* 0x100fe20000010000 */
[----:B------:R-:W-:-:S03]  /*3200*/  @P4 PRMT R96, R31, 0x7632, R96 ;  /* 0x000076321f604816 */ /* 0x000fc60000000060 */
[----:B------:R-:W-:Y:S02]  /*3210*/  FMUL.FTZ R134, R124, R97 ;  /* 0x000000617c867220 */ /* 0x000fe40000410000 */
[----:B------:R-:W-:-:S04]  /*3220*/  @P4 IMAD.U32 R99, R96, 0x10000, RZ ;  /* 0x0001000060634824 */ /* 0x000fc800078e00ff */
[----:B------:R-:W-:-:S07]  /*3230*/  @P4 FADD.FTZ R134, R134, R99 ;  /* 0x0000006386864221 */ /* 0x000fce0000010000 */
.L_x_115:
[----:B------:R-:W-:Y:S05]  /*3240*/  BSYNC B2 ;  /* 0x0000000000027941 */ /* 0x000fea0003800000 */
.L_x_113:
[----:B------:R-:W0:Y:S08]  /*3250*/  @P3 LDC R159, c[0x0][0x29c] ;  /* 0x0000a700ff9f3b82 */ /* 0x000e300000000800 */
[----:B------:R-:W1:Y:S08]  /*3260*/  @P5 LDC.64 R98, c[0x0][0x308] ;  /* 0x0000c200ff625b82 */ /* 0x000e700000000a00 */
[----:B------:R-:W2:Y:S01]  /*3270*/  @P3 LDC.64 R96, c[0x0][0x2f8] ;  /* 0x0000be00ff603b82 */ /* 0x000ea20000000a00 */
[----:B0-----:R-:W-:Y:S01]  /*3280*/  @P3 FMUL.FTZ R136, R134, R159 ;  /* 0x0000009f86883220 */ /* 0x001fe20000410000 */
[----:B------:R-:W-:-:S04]  /*3290*/  @P5 F2FP.BF16.F32.PACK_AB R134, RZ, R134 ;  /* 0x00000086ff86523e */ /* 0x000fc800000010ff */
[----:B------:R-:W-:Y:S02]  /*32a0*/  @P3 F2FP.BF16.F32.PACK_AB R136, RZ, R136 ;  /* 0x00000088ff88323e */ /* 0x000fe400000010ff */
[----:B------:R-:W-:Y:S01]  /*32b0*/  @P5 PRMT R87, R87, 0x5410, R134 ;  /* 0x0000541057575816 */ /* 0x000fe20000000086 */
[----:B-1----:R-:W-:Y:S01]  /*32c0*/  @P5 IMAD.WIDE.U32 R98, R125, 0x10, R98 ;  /* 0x000000107d625825 */ /* 0x002fe200078e0062 */
[----:B------:R-:W-:Y:S02]  /*32d0*/  @P3 PRMT R91, R91, 0x5410, R136 ;  /* 0x000054105b5b3816 */ /* 0x000fe40000000088 */
[----:B------:R-:W-:Y:S02]  /*32e0*/  IADD3 R125, R125, 0x20, RZ ;  /* 0x000000207d7d7810 */ /* 0x000fe40007ffe0ff */
[----:B------:R1:W-:Y:S01]  /*32f0*/  @P5 STG.E.128 desc[UR4][R98.64], R84 ;  /* 0x0000005462005986 */ /* 0x0003e2000c101d04 */
[C---:B--2---:R-:W-:Y:S01]  /*3300*/  @P3 IMAD.WIDE.U32 R96, R131.reuse, 0x10, R96 ;  /* 0x0000001083603825 */ /* 0x044fe200078e0060 */
[----:B------:R-:W-:-:S04]  /*3310*/  IADD3 R131, R131, 0x20, RZ ;  /* 0x0000002083837810 */ /* 0x000fc80007ffe0ff */
[----:B------:R1:W-:Y:S03]  /*3320*/  @P3 STG.E.128 desc[UR4][R96.64], R88 ;  /* 0x0000005860003986 */ /* 0x0003e6000c101d04 */
.L_x_91:
[----:B------:R-:W-:Y:S05]  /*3330*/  BSYNC B1 ;  /* 0x0000000000017941 */ /* 0x000fea0003800000 */
.L_x_90:
[----:B------:R-:W-:Y:S01]  /*3340*/  ISETP.NE.AND P4, PT, R126, RZ, PT ;  /* 0x000000ff7e00720c */ /* 0x000fe20003f85270 */
[----:B------:R-:W-:-:S12]  /*3350*/  BSSY B1, `(.L_x_116) ;  /* 0x00000a8000017945 */ /* 0x000fd80003800000 */
[----:B------:R-:W-:Y:S05]  /*3360*/  @!P4 BRA `(.L_x_117) ;  /* 0x000000080098c947 */ /* 0x000fea0003800000 */
[----:B------:R-:W-:Y:S04]  /*3370*/  BSSY B2, `(.L_x_118) ;  /* 0x0000011000027945 */ /* 0x000fe80003800000 */
[----:B------:R-:W-:Y:S05]  /*3380*/  @P2 BRA `(.L_x_119) ;  /* 0x00000000001c2947 */ /* 0x000fea0003800000 */
[----:B------:R-:W-:Y:S01]  /*3390*/  UISETP.NE.U32.AND UP0, UPT, UR14, URZ, UPT ;  /* 0x0000003f0e00728c */ /* 0x000fe2000bf05070 */
[----:B01----:R-:W-:-:S03]  /*33a0*/  MOV R97, RZ ;  /* 0x000000ff00617202 */ /* 0x003fc60000000f00 */
[----:B------:R-:W-:-:S06]  /*33b0*/  UISETP.NE.AND.EX UP0, UPT, UR15, URZ, UPT, UP0 ;  /* 0x0000003f0f00728c */ /* 0x000fcc000bf05300 */
[----:B------:R-:W-:-:S13]  /*33c0*/  PLOP3.LUT P4, PT, PT, PT, UP0, 0x80, 0x0 ;  /* 0x000000000000781c */ /* 0x000fda0003f8f008 */
[----:B------:R-:W-:Y:S05]  /*33d0*/  @!P4 BRA `(.L_x_120) ;  /* 0x000000000028c947 */ /* 0x000fea0003800000 */
[----:B------:R-:W-:Y:S01]  /*33e0*/  IMAD.U32 R97, R24, 0x10000, RZ ;  /* 0x0001000018617824 */ /* 0x000fe200078e00ff */
[----:B------:R-:W-:Y:S06]  /*33f0*/  BRA `(.L_x_120) ;  /* 0x0000000000207947 */ /* 0x000fec0003800000 */
.L_x_119:
[----:B------:R-:W-:Y:S01]  /*3400*/  UISETP.NE.U32.AND UP0, UPT, UR14, URZ, UPT ;  /* 0x0000003f0e00728c */ /* 0x000fe2000bf05070 */
[----:B01----:R-:W-:-:S03]  /*3410*/  FFMA.FTZ R96, R92, R132, R135 ;  /* 0x000000845c607223 */ /* 0x003fc60000010087 */
[----:B------:R-:W-:Y:S01]  /*3420*/  UISETP.NE.AND.EX UP0, UPT, UR15, URZ, UPT, UP0 ;  /* 0x0000003f0f00728c */ /* 0x000fe2000bf05300 */
[----:B------:R-:W-:-:S04]  /*3430*/  FADD.FTZ R97, R93, -R96 ;  /* 0x800000605d617221 */ /* 0x000fc80000010000 */
[----:B------:R-:W-:Y:S01]  /*3440*/  FMUL.FTZ R97, R124, R97 ;  /* 0x000000617c617220 */ /* 0x000fe20000410000 */
[----:B------:R-:W-:-:S13]  /*3450*/  PLOP3.LUT P4, PT, PT, PT, UP0, 0x80, 0x0 ;  /* 0x000000000000781c */ /* 0x000fda0003f8f008 */
[----:B------:R-:W-:-:S05]  /*3460*/  @P4 SHF.L.U32 R96, R24, 0x10, RZ ;  /* 0x0000001018604819 */ /* 0x000fca00000006ff */
[----:B------:R-:W-:-:S07]  /*3470*/  @P4 FADD.FTZ R97, R97, R96 ;  /* 0x0000006061614221 */ /* 0x000fce0000010000 */
.L_x_120:
[----:B------:R-:W-:Y:S05]  /*3480*/  BSYNC B2 ;  /* 0x0000000000027941 */ /* 0x000fea0003800000 */
.L_x_118:
        /* <DEDUP_REMOVED lines=15> */
.L_x_122:
[----:B------:R-:W-:-:S04]  /*3580*/  FFMA.FTZ R96, R115, R132, R135 ;  /* 0x0000008473607223 */ /* 0x000fc80000010087 */
[--C-:B------:R-:W-:Y:S01]  /*3590*/  FADD.FTZ R97, R117, -R96.reuse ;  /* 0x8000006075617221 */ /* 0x100fe20000010000 */
[----:B------:R-:W-:-:S03]  /*35a0*/  @P4 PRMT R96, R24, 0x7632, R96 ;  /* 0x0000763218604816 */ /* 0x000fc60000000060 */
[----:B------:R-:W-:Y:S02]  /*35b0*/  FMUL.FTZ R97, R124, R97 ;  /* 0x000000617c617220 */ /* 0x000fe40000410000 */
[----:B------:R-:W-:-:S04]  /*35c0*/  @P4 IMAD.U32 R96, R96, 0x10000, RZ ;  /* 0x0001000060604824 */ /* 0x000fc800078e00ff */
[----:B------:R-:W-:-:S07]  /*35d0*/  @P4 FADD.FTZ R97, R97, R96 ;  /* 0x0000006061614221 */ /* 0x000fce0000010000 */
.L_x_123:
[----:B------:R-:W-:Y:S05]  /*35e0*/  BSYNC B2 ;  /* 0x0000000000027941 */ /* 0x000fea0003800000 */
.L_x_121:
        /* <DEDUP_REMOVED lines=12> */
.L_x_125:
[----:B------:R-:W-:Y:S01]  /*36b0*/  FFMA.FTZ R97, R94, R132, R135 ;  /* 0x000000845e617223 */ /* 0x000fe20000010087 */
[----:B------:R-:W-:-:S03]  /*36c0*/  @P4 SHF.L.U32 R96, R25, 0x10, RZ ;  /* 0x0000001019604819 */ /* 0x000fc600000006ff */
[----:B------:R-:W-:-:S04]  /*36d0*/  FADD.FTZ R97, R112, -R97 ;  /* 0x8000006170617221 */ /* 0x000fc80000010000 */
[----:B------:R-:W-:-:S04]  /*36e0*/  FMUL.FTZ R97, R124, R97 ;  /* 0x000000617c617220 */ /* 0x000fc80000410000 */
[----:B------:R-:W-:-:S07]  /*36f0*/  @P4 FADD.FTZ R97, R97, R96 ;  /* 0x0000006061614221 */ /* 0x000fce0000010000 */
.L_x_126:
[----:B------:R-:W-:Y:S05]  /*3700*/  BSYNC B2 ;  /* 0x0000000000027941 */ /* 0x000fea0003800000 */
.L_x_124:
        /* <DEDUP_REMOVED lines=13> */
.L_x_128:
[----:B------:R-:W-:-:S04]  /*37e0*/  FFMA.FTZ R96, R118, R132, R135 ;  /* 0x0000008476607223 */ /* 0x000fc80000010087 */
[--C-:B------:R-:W-:Y:S01]  /*37f0*/  FADD.FTZ R97, R119, -R96.reuse ;  /* 0x8000006077617221 */ /* 0x100fe20000010000 */
[----:B------:R-:W-:-:S03]  /*3800*/  @P4 PRMT R96, R25, 0x7632, R96 ;  /* 0x0000763219604816 */ /* 0x000fc60000000060 */
[----:B------:R-:W-:Y:S01]  /*3810*/  FMUL.FTZ R97, R124, R97 ;  /* 0x000000617c617220 */ /* 0x000fe20000410000 */
[----:B------:R-:W-:-:S05]  /*3820*/  @P4 SHF.L.U32 R96, R96, 0x10, RZ ;  /* 0x0000001060604819 */ /* 0x000fca00000006ff */
[----:B------:R-:W-:-:S07]  /*3830*/  @P4 FADD.FTZ R97, R97, R96 ;  /* 0x0000006061614221 */ /* 0x000fce0000010000 */
.L_x_129:
[----:B------:R-:W-:Y:S05]  /*3840*/  BSYNC B2 ;  /* 0x0000000000027941 */ /* 0x000fea0003800000 */
.L_x_127:
        /* <DEDUP_REMOVED lines=12> */
.L_x_131:
[----:B------:R-:W-:-:S04]  /*3910*/  FFMA.FTZ R96, R95, R132, R135 ;  /* 0x000000845f607223 */ /* 0x000fc80000010087 */
[----:B------:R-:W-:Y:S01]  /*3920*/  FADD.FTZ R97, R113, -R96 ;  /* 0x8000006071617221 */ /* 0x000fe20000010000 */
[----:B------:R-:W-:-:S03]  /*3930*/  @P4 SHF.L.U32 R96, R26, 0x10, RZ ;  /* 0x000000101a604819 */ /* 0x000fc600000006ff */
[----:B------:R-:W-:-:S04]  /*3940*/  FMUL.FTZ R97, R124, R97 ;  /* 0x000000617c617220 */ /* 0x000fc80000410000 */
[----:B------:R-:W-:-:S07]  /*3950*/  @P4 FADD.FTZ R97, R97, R96 ;  /* 0x0000006061614221 */ /* 0x000fce0000010000 */
.L_x_132:
[----:B------:R-:W-:Y:S05]  /*3960*/  BSYNC B2 ;  /* 0x0000000000027941 */ /* 0x000fea0003800000 */
.L_x_130:
        /* <DEDUP_REMOVED lines=13> */
.L_x_134:
[----:B------:R-:W-:-:S04]  /*3a40*/  FFMA.FTZ R96, R120, R132, R135 ;  /* 0x0000008478607223 */ /* 0x000fc80000010087 */
[--C-:B------:R-:W-:Y:S01]  /*3a50*/  FADD.FTZ R97, R121, -R96.reuse ;  /* 0x8000006079617221 */ /* 0x100fe20000010000 */
[----:B------:R-:W-:-:S03]  /*3a60*/  @P4 PRMT R96, R26, 0x7632, R96 ;  /* 0x000076321a604816 */ /* 0x000fc60000000060 */
[----:B------:R-:W-:Y:S02]  /*3a70*/  FMUL.FTZ R97, R124, R97 ;  /* 0x000000617c617220 */ /* 0x000fe40000410000 */
[----:B------:R-:W-:-:S04]  /*3a80*/  @P4 IMAD.U32 R96, R96, 0x10000, RZ ;  /* 0x0001000060604824 */ /* 0x000fc800078e00ff */
[----:B------:R-:W-:-:S07]  /*3a90*/  @P4 FADD.FTZ R97, R97, R96 ;  /* 0x0000006061614221 */ /* 0x000fce0000010000 */
.L_x_135:
[----:B------:R-:W-:Y:S05]  /*3aa0*/  BSYNC B2 ;  /* 0x0000000000027941 */ /* 0x000fea0003800000 */
.L_x_133:
        /* <DEDUP_REMOVED lines=12> */
.L_x_137:
[----:B------:R-:W-:Y:S01]  /*3b70*/  FFMA.FTZ R97, R114, R132, R135 ;  /* 0x0000008472617223 */ /* 0x000fe20000010087 */
[----:B------:R-:W-:-:S03]  /*3b80*/  @P4 SHF.L.U32 R96, R27, 0x10, RZ ;  /* 0x000000101b604819 */ /* 0x000fc600000006ff */
[----:B------:R-:W-:-:S04]  /*3b90*/  FADD.FTZ R97, R116, -R97 ;  /* 0x8000006174617221 */ /* 0x000fc80000010000 */
[----:B------:R-:W-:-:S04]  /*3ba0*/  FMUL.FTZ R97, R124, R97 ;  /* 0x000000617c617220 */ /* 0x000fc80000410000 */
[----:B------:R-:W-:-:S07]  /*3bb0*/  @P4 FADD.FTZ R97, R97, R96 ;  /* 0x0000006061614221 */ /* 0x000fce0000010000 */
.L_x_138:
[----:B------:R-:W-:Y:S05]  /*3bc0*/  BSYNC B2 ;  /* 0x0000000000027941 */ /* 0x000fea0003800000 */
.L_x_136:
        /* <DEDUP_REMOVED lines=13> */
.L_x_140:
[----:B------:R-:W-:Y:S01]  /*3ca0*/  FFMA.FTZ R132, R122, R132, R135 ;  /* 0x000000847a847223 */ /* 0x000fe20000010087 */
[----:B------:R-:W-:-:S03]  /*3cb0*/  @P4 PRMT R96, R27, 0x7632, R96 ;  /* 0x000076321b604816 */ /* 0x000fc60000000060 */
[----:B------:R-:W-:-:S04]  /*3cc0*/  FADD.FTZ R97, R123, -R132 ;  /* 0x800000847b617221 */ /* 0x000fc80000010000 */
[----:B------:R-:W-:Y:S01]  /*3cd0*/  FMUL.FTZ R124, R124, R97 ;  /* 0x000000617c7c7220 */ /* 0x000fe20000410000 */
[----:B------:R-:W-:-:S05]  /*3ce0*/  @P4 SHF.L.U32 R97, R96, 0x10, RZ ;  /* 0x0000001060614819 */ /* 0x000fca00000006ff */
[----:B------:R-:W-:-:S07]  /*3cf0*/  @P4 FADD.FTZ R124, R124, R97 ;  /* 0x000000617c7c4221 */ /* 0x000fce0000010000 */
.L_x_141:
[----:B------:R-:W-:Y:S05]  /*3d00*/  BSYNC B2 ;  /* 0x0000000000027941 */ /* 0x000fea0003800000 */
.L_x_139:
        /* <DEDUP_REMOVED lines=8> */
[----:B------:R-:W-:-:S04]  /*3d90*/  @P3 PRMT R91, R91, 0x5410, R132 ;  /* 0x000054105b5b3816 */ /* 0x000fc80000000084 */
[----:B------:R3:W-:Y:S01]  /*3da0*/  @P5 STG.E.128 desc[UR4][R98.64], R84 ;  /* 0x0000005462005986 */ /* 0x0007e2000c101d04 */
[----:B--2---:R-:W-:-:S05]  /*3db0*/  @P3 IMAD.WIDE.U32 R96, R131, 0x10, R96 ;  /* 0x0000001083603825 */ /* 0x004fca00078e0060 */
[----:B------:R3:W-:Y:S02]  /*3dc0*/  @P3 STG.E.128 desc[UR4][R96.64], R88 ;  /* 0x0000005860003986 */ /* 0x0007e4000c101d04 */
.L_x_117:
[----:B------:R-:W-:Y:S05]  /*3dd0*/  BSYNC B1 ;  /* 0x0000000000017941 */ /* 0x000fea0003800000 */
.L_x_116:
[----:B01-3--:R-:W0:Y:S02]  /*3de0*/  LDC.64 R96, c[0x0][0x210] ;  /* 0x00008400ff607b82 */ /* 0x00be240000000a00 */
[----:B0-----:R-:W-:-:S04]  /*3df0*/  LEA R2, R96, R2, 0x2 ;  /* 0x0000000260027211 */ /* 0x001fc800078e10ff */
[----:B------:R-:W-:-:S13]  /*3e00*/  ISETP.GE.AND P2, PT, R2, R97, PT ;  /* 0x000000610200720c */ /* 0x000fda0003f46270 */
[----:B------:R-:W-:Y:S05]  /*3e10*/  @!P2 BRA `(.L_x_142) ;  /* 0xffffffc80018a947 */ /* 0x000fea000383ffff */
.L_x_49:
[----:B------:R-:W-:Y:S05]  /*3e20*/  BSYNC B0 ;  /* 0x0000000000007941 */ /* 0x000fea0003800000 */
.L_x_48:
[----:B------:R-:W0:Y:S01]  /*3e30*/  S2R R3, SR_CgaCtaId ;  /* 0x0000000000037919 */ /* 0x000e220000008800 */
[--C-:B------:R-:W-:Y:S01]  /*3e40*/  SHF.R.U32.HI R0, RZ, 0x5, R160.reuse ;  /* 0x00000005ff007819 */ /* 0x100fe200000116a0 */
[----:B------:R-:W-:Y:S05]  /*3e50*/  WARPSYNC.ALL ;  /* 0x0000000000007948 */ /* 0x000fea0003800000 */
[----:B------:R-:W-:Y:S01]  /*3e60*/  LOP3.LUT R5, R160, 0x1f, RZ, 0xc0, !PT ;  /* 0x0000001fa0057812 */ /* 0x000fe200078ec0ff */
[----:B------:R-:W1:Y:S01]  /*3e70*/  S2R R29, SR_CTAID.X ;  /* 0x00000000001d7919 */ /* 0x000e620000002500 */
[----:B------:R-:W-:Y:S01]  /*3e80*/  MOV R2, 0x400 ;  /* 0x0000040000027802 */ /* 0x000fe20000000f00 */
[----:B------:R-:W-:Y:S01]  /*3e90*/  ULDC.64 UR6, c[0x0][0x2d8] ;  /* 0x0000b60000067ab9 */ /* 0x000fe20000000a00 */
[----:B------:R-:W-:Y:S01]  /*3ea0*/  IADD3 R30, R4, 0x7f, -R160 ;  /* 0x0000007f041e7810 */ /* 0x000fe20007ffe8a0 */
[----:B------:R-:W-:Y:S01]  /*3eb0*/  IMAD R0, R0, 0x60, R5 ;  /* 0x0000006000007824 */ /* 0x000fe200078e0205 */
        /* <DEDUP_REMOVED lines=8> */
[----:B------:R-:W-:Y:S01]  /*3f40*/  LEA R5, R160, R3, 0x2 ;  /* 0x00000003a0057211 */ /* 0x000fe200078e10ff */
[----:B------:R-:W-:Y:S02]  /*3f50*/  IMAD R0, R0, 0x20, R3 ;  /* 0x0000002000007824 */ /* 0x000fe400078e0203 */
[----:B-1----:R-:W-:-:S03]  /*3f60*/  IMAD R31, R29, R4, RZ ;  /* 0x000000041d1f7224 */ /* 0x002fc600078e02ff */
[----:B------:R-:W-:Y:S02]  /*3f70*/  STS.128 [R0], R56 ;  /* 0x0000003800007388 */ /* 0x000fe40000000c00 */
[----:B------:R-:W-:Y:S02]  /*3f80*/  IADD3 R160, P6, R31, R160, RZ ;  /* 0x000000a01fa07210 */ /* 0x000fe40007fde0ff */
[----:B------:R-:W-:Y:S04]  /*3f90*/  STS.128 [R0+0x10], R52 ;  /* 0x0000103400007388 */ /* 0x000fe80000000c00 */
[----:B------:R-:W-:Y:S04]  /*3fa0*/  STS.128 [R0+0x400], R48 ;  /* 0x0004003000007388 */ /* 0x000fe80000000c00 */
[----:B------:R-:W-:Y:S04]  /*3fb0*/  STS.128 [R0+0x410], R44 ;  /* 0x0004102c00007388 */ /* 0x000fe80000000c00 */
[----:B------:R0:W-:Y:S04]  /*3fc0*/  STS.128 [R0+0x800], R40 ;  /* 0x0008002800007388 */ /* 0x0001e80000000c00 */
[----:B------:R-:W-:Y:S01]  /*3fd0*/  STS.128 [R0+0x810], R36 ;  /* 0x0008102400007388 */ /* 0x000fe20000000c00 */
[----:B------:R-:W-:Y:S01]  /*3fe0*/  BAR.SYNC.DEFER_BLOCKING 0x0 ;  /* 0x0000000000007b1d */ /* 0x000fe20000010000 */
[----:B0-----:R-:W-:-:S04]  /*3ff0*/  IADD3.X R43, RZ, RZ, RZ, P6, !PT ;  /* 0x000000ffff2b7210 */ /* 0x001fc800037fe4ff */
[----:B------:R-:W-:Y:S01]  /*4000*/  SHF.L.U64.HI R43, R160, 0x2, R43 ;  /* 0x00000002a02b7819 */ /* 0x000fe2000001022b */
[----:B------:R-:W0:Y:S04]  /*4010*/  LDS R2, [R5] ;  /* 0x0000000005027984 */ /* 0x000e280000000800 */
[----:B-----5:R-:W1:Y:S04]  /*4020*/  LDS R11, [R5+0xc00] ;  /* 0x000c0000050b7984 */ /* 0x020e680000000800 */
        /* <DEDUP_REMOVED lines=23> */
[----:B------:R-:W-:Y:S01]  /*41a0*/  FADD.FTZ R7, R7, R12 ;  /* 0x0000000c07077221 */ /* 0x000fe20000010000 */
[----:B------:R-:W-:Y:S02]  /*41b0*/  SHF.L.U32 R12, R160, 0x2, RZ ;  /* 0x00000002a00c7819 */ /* 0x000fe400000006ff */
[----:B------:R-:W4:Y:S01]  /*41c0*/  LDS R23, [R5+0x2400] ;  /* 0x0024000005177984 */ /* 0x000f220000000800 */
[----:B------:R-:W-:-:S03]  /*41d0*/  FADD.FTZ R8, RZ, R8 ;  /* 0x00000008ff087221 */ /* 0x000fc60000010000 */
[----:B------:R-:W4:Y:S01]  /*41e0*/  LDS R22, [R5+0x2600] ;  /* 0x0026000005167984 */ /* 0x000f220000000800 */
[----:B------:R-:W-:-:S03]  /*41f0*/  FADD.FTZ R8, R8, R15 ;  /* 0x0000000f08087221 */ /* 0x000fc60000010000 */
[----:B------:R-:W4:Y:S01]  /*4200*/  LDS R25, [R5+0x2800] ;  /* 0x0028000005197984 */ /* 0x000f220000000800 */
[----:B------:R-:W-:-:S03]  /*4210*/  FADD.FTZ R9, RZ, R9 ;  /* 0x00000009ff097221 */ /* 0x000fc60000010000 */
[----:B------:R-:W4:Y:S01]  /*4220*/  LDS R24, [R5+0x2a00] ;  /* 0x002a000005187984 */ /* 0x000f220000000800 */
[----:B0-----:R-:W-:Y:S01]  /*4230*/  FADD.FTZ R9, R9, R14 ;  /* 0x0000000e09097221 */ /* 0x001fe20000010000 */
[----:B------:R-:W-:Y:S02]  /*4240*/  IADD3 R14, P6, R12, UR6, RZ ;  /* 0x000000060c0e7c10 */ /* 0x000fe4000ffde0ff */
[----:B------:R-:W0:Y:S01]  /*4250*/  LDS R27, [R5+0x2c00] ;  /* 0x002c0000051b7984 */ /* 0x000e220000000800 */
[----:B-1----:R-:W-:Y:S01]  /*4260*/  FADD.FTZ R2, R2, R17 ;  /* 0x0000001102027221 */ /* 0x002fe20000010000 */
[----:B------:R-:W-:Y:S02]  /*4270*/  IADD3.X R45, R43, UR7, RZ, P6, !PT ;  /* 0x000000072b2d7c10 */ /* 0x000fe4000b7fe4ff */
[----:B------:R-:W1:Y:S01]  /*4280*/  LDS R26, [R5+0x2e00] ;  /* 0x002e0000051a7984 */ /* 0x000e620000000800 */
[----:B--2---:R-:W-:Y:S01]  /*4290*/  FADD.FTZ R3, R3, R16 ;  /* 0x0000001003037221 */ /* 0x004fe20000010000 */
[----:B------:R-:W-:Y:S01]  /*42a0*/  BAR.SYNC.DEFER_BLOCKING 0x0 ;  /* 0x0000000000007b1d */ /* 0x000fe20000010000 */
[----:B---3--:R-:W-:Y:S01]  /*42b0*/  FADD.FTZ R6, R6, R19 ;  /* 0x0000001306067221 */ /* 0x008fe20000010000 */
[----:B------:R-:W-:Y:S01]  /*42c0*/  IADD3 R12, P6, R12, UR12, RZ ;  /* 0x0000000c0c0c7c10 */ /* 0x000fe2000ffde0ff */
[----:B----4-:R-:W-:-:S03]  /*42d0*/  FADD.FTZ R7, R7, R18 ;  /* 0x0000001207077221 */ /* 0x010fc60000010000 */
[----:B------:R-:W-:Y:S01]  /*42e0*/  IADD3.X R43, R43, UR13, RZ, P6, !PT ;  /* 0x0000000d2b2b7c10 */ /* 0x000fe2000b7fe4ff */
[----:B------:R-:W-:Y:S01]  /*42f0*/  FADD.FTZ R8, R8, R21 ;  /* 0x0000001508087221 */ /* 0x000fe20000010000 */
[----:B------:R-:W-:Y:S01]  /*4300*/  FADD.FTZ R9, R9, R20 ;  /* 0x0000001409097221 */ /* 0x000fe20000010000 */
[----:B------:R-:W-:Y:S01]  /*4310*/  FADD.FTZ R23, R2, R23 ;  /* 0x0000001702177221 */ /* 0x000fe20000010000 */
[----:B------:R-:W-:Y:S01]  /*4320*/  @P5 IMAD.MOV.U32 R2, RZ, RZ, R14 ;  /* 0x000000ffff025224 */ /* 0x000fe200078e000e */
[----:B------:R-:W-:Y:S01]  /*4330*/  @P5 IADD3 R14, P6, R14, 0x200, RZ ;  /* 0x000002000e0e5810 */ /* 0x000fe20007fde0ff */
[----:B------:R-:W-:Y:S01]  /*4340*/  FADD.FTZ R11, R3, R22 ;  /* 0x00000016030b7221 */ /* 0x000fe20000010000 */
[----:B------:R-:W-:-:S03]  /*4350*/  @P5 MOV R3, R45 ;  /* 0x0000002d00035202 */ /* 0x000fc60000000f00 */
[----:B------:R-:W-:Y:S01]  /*4360*/  @P5 IMAD.X R45, RZ, RZ, R45, P6 ;  /* 0x000000ffff2d5224 */ /* 0x000fe200030e062d */
        /* <DEDUP_REMOVED lines=26> */
[----:B--2---:R-:W-:-:S03]  /*4510*/  FADD.FTZ R28, R28, R33 ;  /* 0x000000211c1c7221 */ /* 0x004fc60000010000 */
[----:B------:R-:W2:Y:S01]  /*4520*/  LDS R33, [R5+0x2800] ;  /* 0x0028000005217984 */ /* 0x000ea20000000800 */
[----:B---3--:R-:W-:-:S03]  /*4530*/  FADD.FTZ R0, RZ, R0 ;  /* 0x00000000ff007221 */ /* 0x008fc60000010000 */
[----:B------:R-:W3:Y:S01]  /*4540*/  LDS R29, [R5+0x1e00] ;  /* 0x001e0000051d7984 */ /* 0x000ee20000000800 */
[----:B----4-:R-:W-:-:S03]  /*4550*/  FADD.FTZ R31, R0, R31 ;  /* 0x0000001f001f7221 */ /* 0x010fc60000010000 */
        /* <DEDUP_REMOVED lines=10> */
[----:B------:R2:W-:Y:S01]  /*4600*/  @P5 STG.E desc[UR4][R2.64], R35 ;  /* 0x0000002302005986 */ /* 0x0005e2000c101904 */
[----:B------:R-:W-:-:S03]  /*4610*/  FADD.FTZ R4, R4, R21 ;  /* 0x0000001504047221 */ /* 0x000fc60000010000 */
[----:B------:R-:W4:Y:S01]  /*4620*/  LDS R41, [R5+0x2c00] ;  /* 0x002c000005297984 */ /* 0x000f220000000800 */
[----:B0-----:R-:W-:-:S03]  /*4630*/  FADD.FTZ R6, RZ, R6 ;  /* 0x00000006ff067221 */ /* 0x001fc60000010000 */
[----:B------:R-:W0:Y:S01]  /*4640*/  LDS R8, [R5+0x1600] ;  /* 0x0016000005087984 */ /* 0x000e220000000800 */
[----:B-1----:R-:W-:Y:S01]  /*4650*/  FADD.FTZ R6, R6, R17 ;  /* 0x0000001106067221 */ /* 0x002fe20000010000 */
[----:B--2---:R-:W-:Y:S02]  /*4660*/  @P5 MOV R2, R12 ;  /* 0x0000000c00025202 */ /* 0x004fe40000000f00 */
[----:B------:R-:W1:Y:S01]  /*4670*/  LDS R15, [R5+0x2200] ;  /* 0x00220000050f7984 */ /* 0x000e620000000800 */
[-C--:B------:R-:W-:Y:S01]  /*4680*/  @P5 MOV R3, R43.reuse ;  /* 0x0000002b00035202 */ /* 0x080fe20000000f00 */
[----:B------:R-:W-:Y:S01]  /*4690*/  FADD.FTZ R33, R4, R33 ;  /* 0x0000002104217221 */ /* 0x000fe20000010000 */
[----:B------:R-:W-:Y:S01]  /*46a0*/  @P5 IADD3 R12, P6, R12, 0x200, RZ ;  /* 0x000002000c0c5810 */ /* 0x000fe20007fde0ff */
[----:B------:R-:W2:Y:S01]  /*46b0*/  LDS R21, [R5+0x2e00] ;  /* 0x002e000005157984 */ /* 0x000ea20000000800 */
[----:B---3--:R-:W-:Y:S02]  /*46c0*/  FADD.FTZ R6, R6, R29 ;  /* 0x0000001d06067221 */ /* 0x008fe40000010000 */
[----:B------:R-:W-:Y:S01]  /*46d0*/  @P5 IADD3.X R43, RZ, R43, RZ, P6, !PT ;  /* 0x0000002bff2b5210 */ /* 0x000fe200037fe4ff */
[----:B------:R3:W-:Y:S01]  /*46e0*/  @P5 STG.E desc[UR4][R2.64], R23 ;  /* 0x0000001702005986 */ /* 0x0007e2000c101904 */
[----:B----4-:R-:W-:Y:S01]  /*46f0*/  FADD.FTZ R0, RZ, R0 ;  /* 0x00000000ff007221 */ /* 0x010fe20000010000 */
[----:B------:R-:W-:-:S03]  /*4700*/  FADD.FTZ R39, R6, R39 ;  /* 0x0000002706277221 */ /* 0x000fc60000010000 */
[----:B------:R-:W-:-:S04]  /*4710*/  FADD.FTZ R0, R0, R19 ;  /* 0x0000001300007221 */ /* 0x000fc80000010000 */
[----:B------:R-:W-:Y:S01]  /*4720*/  FADD.FTZ R0, R0, R31 ;  /* 0x0000001f00007221 */ /* 0x000fe20000010000 */
[----:B---3--:R-:W-:Y:S02]  /*4730*/  @P4 MOV R2, R14 ;  /* 0x0000000e00024202 */ /* 0x008fe40000000f00 */
[----:B------:R-:W-:Y:S01]  /*4740*/  @P4 MOV R3, R45 ;  /* 0x0000002d00034202 */ /* 0x000fe20000000f00 */
[----:B------:R-:W-:Y:S01]  /*4750*/  FADD.FTZ R7, RZ, R7 ;  /* 0x00000007ff077221 */ /* 0x000fe20000010000 */
[----:B------:R-:W-:-:S03]  /*4760*/  @P4 IADD3 R14, P5, R14, 0x200, RZ ;  /* 0x000002000e0e4810 */ /* 0x000fc60007fbe0ff */
[----:B------:R3:W-:Y:S01]  /*4770*/  @P4 STG.E desc[UR4][R2.64], R37 ;  /* 0x0000002502004986 */ /* 0x0007e2000c101904 */
[----:B------:R-:W-:Y:S01]  /*4780*/  @P4 IADD3.X R45, RZ, R45, RZ, P5, !PT ;  /* 0x0000002dff2d4210 */ /* 0x000fe20002ffe4ff */
[----:B------:R-:W-:Y:S01]  /*4790*/  FADD.FTZ R41, R0, R41 ;  /* 0x0000002900297221 */ /* 0x000fe20000010000 */
[----:B0-----:R-:W-:Y:S01]  /*47a0*/  FADD.FTZ R8, R7, R8 ;  /* 0x0000000807087221 */ /* 0x001fe20000010000 */
[----:B---3--:R-:W-:Y:S01]  /*47b0*/  @P4 IMAD.MOV.U32 R2, RZ, RZ, R12 ;  /* 0x000000ffff024224 */ /* 0x008fe200078e000c */
[-C--:B------:R-:W-:Y:S02]  /*47c0*/  @P4 MOV R3, R43.reuse ;  /* 0x0000002b00034202 */ /* 0x080fe40000000f00 */
[----:B-1----:R-:W-:Y:S01]  /*47d0*/  FADD.FTZ R8, R8, R15 ;  /* 0x0000000f08087221 */ /* 0x002fe20000010000 */
[----:B------:R-:W-:Y:S02]  /*47e0*/  @P4 IADD3 R12, P6, R12, 0x200, RZ ;  /* 0x000002000c0c4810 */ /* 0x000fe40007fde0ff */
[----:B------:R0:W-:Y:S02]  /*47f0*/  @P4 STG.E desc[UR4][R2.64], R11 ;  /* 0x0000000b02004986 */ /* 0x0001e4000c101904 */
[----:B------:R-:W-:Y:S01]  /*4800*/  @P4 IADD3.X R43, RZ, R43, RZ, P6, !PT ;  /* 0x0000002bff2b4210 */ /* 0x000fe200037fe4ff */
[----:B--2---:R-:W-:Y:S01]  /*4810*/  FADD.FTZ R21, R8, R21 ;  /* 0x0000001508157221 */ /* 0x004fe20000010000 */
[----:B0-----:R-:W-:Y:S01]  /*4820*/  @P3 IMAD.MOV.U32 R2, RZ, RZ, R14 ;  /* 0x000000ffff023224 */ /* 0x001fe200078e000e */
[----:B------:R-:W-:-:S02]  /*4830*/  @P3 MOV R3, R45 ;  /* 0x0000002d00033202 */ /* 0x000fc40000000f00 */
[----:B------:R-:W-:-:S03]  /*4840*/  @P3 IADD3 R14, P4, R14, 0x200, RZ ;  /* 0x000002000e0e3810 */ /* 0x000fc60007f9e0ff */
[----:B------:R0:W-:Y:S02]  /*4850*/  @P3 STG.E desc[UR4][R2.64], R33 ;  /* 0x0000002102003986 */ /* 0x0001e4000c101904 */
[----:B------:R-:W-:Y:S01]  /*4860*/  @P3 IMAD.X R45, RZ, RZ, R45, P4 ;  /* 0x000000ffff2d3224 */ /* 0x000fe200020e062d */
[----:B0-----:R-:W-:Y:S02]  /*4870*/  @P3 MOV R2, R12 ;  /* 0x0000000c00023202 */ /* 0x001fe40000000f00 */
[----:B------:R-:W-:Y:S02]  /*4880*/  @P3 MOV R3, R43 ;  /* 0x0000002b00033202 */ /* 0x000fe40000000f00 */
[----:B------:R-:W-:-:S03]  /*4890*/  @P3 IADD3 R12, P5, R12, 0x200, RZ ;  /* 0x000002000c0c3810 */ /* 0x000fc60007fbe0ff */
[----:B------:R0:W-:Y:S01]  /*48a0*/  @P3 STG.E desc[UR4][R2.64], R25 ;  /* 0x0000001902003986 */ /* 0x0001e2000c101904 */
[----:B------:R-:W-:Y:S01]  /*48b0*/  @P3 IADD3.X R43, RZ, R43, RZ, P5, !PT ;  /* 0x0000002bff2b3210 */ /* 0x000fe20002ffe4ff */
[----:B------:R-:W-:Y:S01]  /*48c0*/  @P2 IMAD.MOV.U32 R4, RZ, RZ, R12 ;  /* 0x000000ffff042224 */ /* 0x000fe200078e000c */
[----:B------:R-:W-:Y:S02]  /*48d0*/  @P2 IADD3 R12, P4, R12, 0x200, RZ ;  /* 0x000002000c0c2810 */ /* 0x000fe40007f9e0ff */
[-C--:B------:R-:W-:Y:S02]  /*48e0*/  @P2 MOV R5, R43.reuse ;  /* 0x0000002b00052202 */ /* 0x080fe40000000f00 */
[----:B------:R-:W-:Y:S02]  /*48f0*/  @P2 IADD3.X R43, RZ, R43, RZ, P4, !PT ;  /* 0x0000002bff2b2210 */ /* 0x000fe400027fe4ff */
[----:B------:R-:W-:Y:S02]  /*4900*/  @P1 MOV R6, R12 ;  /* 0x0000000c00061202 */ /* 0x000fe40000000f00 */
[----:B------:R-:W-:-:S02]  /*4910*/  @P1 MOV R7, R43 ;  /* 0x0000002b00071202 */ /* 0x000fc40000000f00 */
[----:B0-----:R-:W-:Y:S02]  /*4920*/  @P2 MOV R2, R14 ;  /* 0x0000000e00022202 */ /* 0x001fe40000000f00 */
[-C--:B------:R-:W-:Y:S02]  /*4930*/  @P2 MOV R3, R45.reuse ;  /* 0x0000002d00032202 */ /* 0x080fe40000000f00 */
[----:B------:R-:W-:Y:S02]  /*4940*/  @P2 IADD3 R14, P3, R14, 0x200, RZ ;  /* 0x000002000e0e2810 */ /* 0x000fe40007f7e0ff */
[----:B------:R-:W-:Y:S01]  /*4950*/  @P1 IADD3 R12, P4, R12, 0x200, RZ ;  /* 0x000002000c0c1810 */ /* 0x000fe20007f9e0ff */
[----:B------:R0:W-:Y:S01]  /*4960*/  @P2 STG.E desc[UR4][R2.64], R39 ;  /* 0x0000002702002986 */ /* 0x0001e2000c101904 */
[----:B------:R-:W-:Y:S02]  /*4970*/  @P2 IADD3.X R45, RZ, R45, RZ, P3, !PT ;  /* 0x0000002dff2d2210 */ /* 0x000fe40001ffe4ff */
[----:B------:R-:W-:Y:S01]  /*4980*/  @P1 IADD3.X R43, RZ, R43, RZ, P4, !PT ;  /* 0x0000002bff2b1210 */ /* 0x000fe200027fe4ff */
[----:B------:R1:W-:Y:S01]  /*4990*/  @P2 STG.E desc[UR4][R4.64], R13 ;  /* 0x0000000d04002986 */ /* 0x0003e2000c101904 */
[----:B0-----:R-:W-:Y:S01]  /*49a0*/  @P1 IMAD.MOV.U32 R2, RZ, RZ, R14 ;  /* 0x000000ffff021224 */ /* 0x001fe200078e000e */
[----:B------:R-:W-:-:S02]  /*49b0*/  @P1 IADD3 R14, P3, R14, 0x200, RZ ;  /* 0x000002000e0e1810 */ /* 0x000fc40007f7e0ff */
[----:B------:R-:W-:Y:S01]  /*49c0*/  @P1 MOV R3, R45 ;  /* 0x0000002d00031202 */ /* 0x000fe20000000f00 */
[----:B-1----:R-:W-:Y:S01]  /*49d0*/  IMAD.MOV.U32 R4, RZ, RZ, R12 ;  /* 0x000000ffff047224 */ /* 0x002fe200078e000c */
[----:B------:R-:W-:Y:S01]  /*49e0*/  MOV R5, R43 ;  /* 0x0000002b00057202 */ /* 0x000fe20000000f00 */
[----:B------:R-:W-:Y:S02]  /*49f0*/  @P1 IMAD.X R45, RZ, RZ, R45, P3 ;  /* 0x000000ffff2d1224 */ /* 0x000fe400018e062d */
[----:B------:R0:W-:Y:S04]  /*4a00*/  @P1 STG.E desc[UR4][R2.64], R41 ;  /* 0x0000002902001986 */ /* 0x0001e8000c101904 */
[----:B------:R1:W-:Y:S01]  /*4a10*/  @P1 STG.E desc[UR4][R6.64], R27 ;  /* 0x0000001b06001986 */ /* 0x0003e2000c101904 */
[----:B0-----:R-:W-:-:S02]  /*4a20*/  MOV R2, R14 ;  /* 0x0000000e00027202 */ /* 0x001fc40000000f00 */
[----:B------:R-:W-:Y:S01]  /*4a30*/  MOV R3, R45 ;  /* 0x0000002d00037202 */ /* 0x000fe20000000f00 */
[----:B------:R-:W-:Y:S06]  /*4a40*/  @!P0 EXIT ;  /* 0x000000000000894d */ /* 0x000fec0003800000 */
[----:B------:R-:W-:Y:S04]  /*4a50*/  STG.E desc[UR4][R2.64], R21 ;  /* 0x0000001502007986 */ /* 0x000fe8000c101904 */
[----:B------:R-:W-:Y:S01]  /*4a60*/  STG.E desc[UR4][R4.64], R9 ;  /* 0x0000000904007986 */ /* 0x000fe2000c101904 */
[----:B------:R-:W-:Y:S05]  /*4a70*/  EXIT ;  /* 0x000000000000794d */ /* 0x000fea0003800000 */
.L_x_63:
[----:B0-----:R-:W-:Y:S01]  /*4a80*/  HFMA2.MMA R96, -RZ, RZ, 0, 5.9604644775390625e-08 ;  /* 0x00000001ff607435 */ /* 0x001fe200000001ff */
[----:B------:R-:W-:Y:S01]  /*4a90*/  BSSY B1, `(.L_x_143) ;  /* 0x0000007000017945 */ /* 0x000fe20003800000 */
[----:B------:R-:W-:Y:S01]  /*4aa0*/  MOV R165, R135 ;  /* 0x0000008700a57202 */ /* 0x000fe20000000f00 */
[----:B------:R-:W-:Y:S01]  /*4ab0*/  IMAD.MOV.U32 R97, RZ, RZ, 0x1f ;  /* 0x0000001fff617424 */ /* 0x000fe200078e00ff */
[----:B------:R-:W-:-:S07]  /*4ac0*/  MOV R98, 0xffffffff ;  /* 0xffffffff00627802 */ /* 0x000fce0000000f00 */
[----:B-----5:R-:W-:Y:S05]  /*4ad0*/  WARPSYNC.COLLECTIVE R98, `(.L_x_144) ;  /* 0x0000000062087348 */ /* 0x020fea0003c00000 */
[----:B------:R0:W1:Y:S02]  /*4ae0*/  SHFL.BFLY P3, R158, R165, R96, R97 ;  /* 0x0c000060a59e7389 */ /* 0x0000640000060061 */
[----:B01---5:R-:W-:Y:S01]  /*4af0*/  ENDCOLLECTIVE ;  /* 0x000000000000791b */ /* 0x023fe20003800000 */
.L_x_144:
[----:B------:R-:W-:Y:S05]  /*4b00*/  BSYNC B1 ;  /* 0x0000000000017941 */ /* 0x000fea0003800000 */
.L_x_143:
[----:B------:R-:W-:Y:S01]  /*4b10*/  MOV R96, R158 ;  /* 0x0000009e00607202 */ /* 0x000fe20000000f00 */
[----:B------:R-:W-:Y:S01]  /*4b20*/  HFMA2.MMA R97, -RZ, RZ, 0, 1.847743988037109375e-06 ;  /* 0x0000001fff617435 */ /* 0x000fe200000001ff */
[----:B------:R-:W-:Y:S02]  /*4b30*/  MOV R165, R136 ;  /* 0x0000008800a57202 */ /* 0x000fe40000000f00 */
[----:B------:R-:W-:Y:S01]  /*4b40*/  MOV R98, 0xffffffff ;  /* 0xffffffff00627802 */ /* 0x000fe20000000f00 */
[----:B------:R-:W-:Y:S01]  /*4b50*/  FADD.FTZ R132, R96, R135 ;  /* 0x0000008760847221 */ /* 0x000fe20000010000 */
[----:B------:R-:W-:-:S07]  /*4b60*/  IMAD.MOV.U32 R96, RZ, RZ, 0x1 ;  /* 0x00000001ff607424 */ /* 0x000fce00078e00ff */
[----:B------:R-:W-:Y:S05]  /*4b70*/  WARPSYNC.COLLECTIVE R98, `(.L_x_145) ;  /* 0x0000000062087348 */ /* 0x000fea0003c00000 */
[----:B------:R0:W1:Y:S02]  /*4b80*/  SHFL.BFLY P3, R158, R165, R96, R97 ;  /* 0x0c000060a59e7389 */ /* 0x0000640000060061 */
[----:B01----:R-:W-:Y:S01]  /*4b90*/  ENDCOLLECTIVE ;  /* 0x000000000000791b */ /* 0x003fe20003800000 */
.L_x_145:
[----:B------:R-:W-:Y:S01]  /*4ba0*/  HFMA2.MMA R96, -RZ, RZ, 0, 1.1920928955078125e-07 ;  /* 0x00000002ff607435 */ /* 0x000fe200000001ff */
[----:B------:R-:W-:Y:S01]  /*4bb0*/  IMAD.MOV.U32 R165, RZ, RZ, R132 ;  /* 0x000000ffffa57224 */ /* 0x000fe200078e0084 */
[----:B------:R-:W-:-:S09]  /*4bc0*/  MOV R99, R158 ;  /* 0x0000009e00637202 */ /* 0x000fd20000000f00 */
[----:B------:R-:W-:Y:S05]  /*4bd0*/  WARPSYNC.COLLECTIVE R98, `(.L_x_146) ;  /* 0x0000000062087348 */ /* 0x000fea0003c00000 */
[----:B------:R0:W1:Y:S02]  /*4be0*/  SHFL.BFLY P3, R158, R165, R96, R97 ;  /* 0x0c000060a59e7389 */ /* 0x0000640000060061 */
[----:B01----:R-:W-:Y:S01]  /*4bf0*/  ENDCOLLECTIVE ;  /* 0x000000000000791b */ /* 0x003fe20003800000 */
.L_x_146:
[----:B------:R-:W-:-:S05]  /*4c00*/  FADD.FTZ R99, R99, R136 ;  /* 0x0000008863637221 */ /* 0x000fca0000010000 */
[----:B------:R-:W-:Y:S02]  /*4c10*/  MOV R165, R99 ;  /* 0x0000006300a57202 */ /* 0x000fe40000000f00 */
[----:B------:R-:W-:-:S07]  /*4c20*/  MOV R159, R158 ;  /* 0x0000009e009f7202 */ /* 0x000fce0000000f00 */
[----:B------:R-:W-:Y:S05]  /*4c30*/  WARPSYNC.COLLECTIVE R98, `(.L_x_147) ;  /* 0x0000000062087348 */ /* 0x000fea0003c00000 */
[----:B------:R0:W1:Y:S02]  /*4c40*/  SHFL.BFLY P3, R158, R165, R96, R97 ;  /* 0x0c000060a59e7389 */ /* 0x0000640000060061 */
[----:B01----:R-:W-:Y:S01]  /*4c50*/  ENDCOLLECTIVE ;  /* 0x000000000000791b */ /* 0x003fe20003800000 */
.L_x_147:
[----:B------:R-:W-:Y:S01]  /*4c60*/  FADD.FTZ R159, R132, R159 ;  /* 0x0000009f849f7221 */ /* 0x000fe20000010000 */
[----:B------:R-:W-:-:S04]  /*4c70*/  HFMA2.MMA R96, -RZ, RZ, 0, 2.384185791015625e-07 ;  /* 0x00000004ff607435 */ /* 0x000fc800000001ff */
[----:B------:R-:W-:Y:S01]  /*4c80*/  MOV R165, R159 ;  /* 0x0000009f00a57202 */ /* 0x000fe20000000f00 */
[----:B------:R-:W-:-:S07]  /*4c90*/  IMAD.MOV.U32 R134, RZ, RZ, R158 ;  /* 0x000000ffff867224 */ /* 0x000fce00078e009e */
[----:B------:R-:W-:Y:S05]  /*4ca0*/  WARPSYNC.COLLECTIVE R98, `(.L_x_148) ;  /* 0x0000000062087348 */ /* 0x000fea0003c00000 */
[----:B------:R0:W1:Y:S02]  /*4cb0*/  SHFL.BFLY P3, R158, R165, R96, R97 ;  /* 0x0c000060a59e7389 */ /* 0x0000640000060061 */
[----:B01----:R-:W-:Y:S01]  /*4cc0*/  ENDCOLLECTIVE ;  /* 0x000000000000791b */ /* 0x003fe20003800000 */
.L_x_148:
[----:B------:R-:W-:-:S04]  /*4cd0*/  FADD.FTZ R134, R99, R134 ;  /* 0x0000008663867221 */ /* 0x000fc80000010000 */
[----:B------:R-:W-:Y:S01]  /*4ce0*/  IMAD.MOV.U32 R165, RZ, RZ, R134 ;  /* 0x000000ffffa57224 */ /* 0x000fe200078e0086 */
[----:B------:R-:W-:-:S07]  /*4cf0*/  MOV R140, R158 ;  /* 0x0000009e008c7202 */ /* 0x000fce0000000f00 */
[----:B------:R-:W-:Y:S05]  /*4d00*/  WARPSYNC.COLLECTIVE R98, `(.L_x_149) ;  /* 0x0000000062087348 */ /* 0x000fea0003c00000 */
[----:B------:R0:W1:Y:S02]  /*4d10*/  SHFL.BFLY P3, R158, R165, R96, R97 ;  /* 0x0c000060a59e7389 */ /* 0x0000640000060061 */
[----:B01----:R-:W-:Y:S01]  /*4d20*/  ENDCOLLECTIVE ;  /* 0x000000000000791b */ /* 0x003fe20003800000 */
.L_x_149:
[----:B------:R-:W-:Y:S01]  /*4d30*/  FADD.FTZ R140, R159, R140 ;  /* 0x0000008c9f8c7221 */ /* 0x000fe20000010000 */
[----:B------:R-:W-:-:S04]  /*4d40*/  HFMA2.MMA R96, -RZ, RZ, 0, 4.76837158203125e-07 ;  /* 0x00000008ff607435 */ /* 0x000fc800000001ff */
[----:B------:R-:W-:Y:S02]  /*4d50*/  MOV R165, R140 ;  /* 0x0000008c00a57202 */ /* 0x000fe40000000f00 */
[----:B------:R-:W-:-:S07]  /*4d60*/  MOV R163, R158 ;  /* 0x0000009e00a37202 */ /* 0x000fce0000000f00 */
[----:B------:R-:W-:Y:S05]  /*4d70*/  WARPSYNC.COLLECTIVE R98, `(.L_x_150) ;  /* 0x0000000062087348 */ /* 0x000fea0003c00000 */
[----:B------:R0:W1:Y:S02]  /*4d80*/  SHFL.BFLY P3, R158, R165, R96, R97 ;  /* 0x0c000060a59e7389 */ /* 0x0000640000060061 */
[----:B01----:R-:W-:Y:S01]  /*4d90*/  ENDCOLLECTIVE ;  /* 0x000000000000791b */ /* 0x003fe20003800000 */
.L_x_150:
[----:B------:R-:W-:-:S05]  /*4da0*/  FADD.FTZ R163, R134, R163 ;  /* 0x000000a386a37221 */ /* 0x000fca0000010000 */
[----:B------:R-:W-:Y:S01]  /*4db0*/  MOV R165, R163 ;  /* 0x000000a300a57202 */ /* 0x000fe20000000f00 */
[----:B------:R-:W-:-:S07]  /*4dc0*/  IMAD.MOV.U32 R135, RZ, RZ, R158 ;  /* 0x000000ffff877224 */ /* 0x000fce00078e009e */
[----:B------:R-:W-:Y:S05]  /*4dd0*/  WARPSYNC.COLLECTIVE R98, `(.L_x_151) ;  /* 0x0000000062087348 */ /* 0x000fea0003c00000 */
[----:B------:R0:W1:Y:S02]  /*4de0*/  SHFL.BFLY P3, R158, R165, R96, R97 ;  /* 0x0c000060a59e7389 */ /* 0x0000640000060061 */
[----:B01----:R-:W-:Y:S01]  /*4df0*/  ENDCOLLECTIVE ;  /* 0x000000000000791b */ /* 0x003fe20003800000 */
.L_x_151:
[----:B------:R-:W-:-:S05]  /*4e00*/  FADD.FTZ R135, R140, R135 ;  /* 0x000000878c877221 */ /* 0x000fca0000010000 */
[----:B------:R-:W-:Y:S01]  /*4e10*/  MOV R165, R135 ;  /* 0x0000008700a57202 */ /* 0x000fe20000000f00 */
[----:B------:R-:W-:Y:S01]  /*4e20*/  IMAD.MOV.U32 R96, RZ, RZ, 0x10 ;  /* 0x00000010ff607424 */ /* 0x000fe200078e00ff */
[----:B------:R-:W-:-:S07]  /*4e30*/  MOV R136, R158 ;  /* 0x0000009e00887202 */ /* 0x000fce0000000f00 */
[----:B------:R-:W-:Y:S05]  /*4e40*/  WARPSYNC.COLLECTIVE R98, `(.L_x_152) ;  /* 0x0000000062087348 */ /* 0x000fea0003c00000 */
[----:B------:R0:W1:Y:S02]  /*4e50*/  SHFL.BFLY P3, R158, R165, R96, R97 ;  /* 0x0c000060a59e7389 */ /* 0x0000640000060061 */
[----:B01----:R-:W-:Y:S01]  /*4e60*/  ENDCOLLECTIVE ;  /* 0x000000000000791b */ /* 0x003fe20003800000 */
.L_x_152:
[----:B------:R-:W-:-:S05]  /*4e70*/  FADD.FTZ R136, R163, R136 ;  /* 0x00000088a3887221 */ /* 0x000fca0000010000 */
[----:B------:R-:W-:Y:S02]  /*4e80*/  MOV R165, R136 ;  /* 0x0000008800a57202 */ /* 0x000fe40000000f00 */
[----:B------:R-:W-:-:S07]  /*4e90*/  MOV R132, R158 ;  /* 0x0000009e00847202 */ /* 0x000fce0000000f00 */
[----:B------:R-:W-:Y:S05]  /*4ea0*/  WARPSYNC.COLLECTIVE R98, `(.L_x_153) ;  /* 0x0000000062087348 */ /* 0x000fea0003c00000 */
[----:B------:R0:W1:Y:S02]  /*4eb0*/  SHFL.BFLY P3, R158, R165, R96, R97 ;  /* 0x0c000060a59e7389 */ /* 0x0000640000060061 */
[----:B01----:R-:W-:Y:S01]  /*4ec0*/  ENDCOLLECTIVE ;  /* 0x000000000000791b */ /* 0x003fe20003800000 */
.L_x_153:
[----:B------:R-:W-:Y:S01]  /*4ed0*/  MOV R99, R158 ;  /* 0x0000009e00637202 */ /* 0x000fe20000000f00 */
[----:B------:R-:W-:Y:S06]  /*4ee0*/  BRA `(.L_x_154) ;  /* 0xffffffcc00847947 */ /* 0x000fec000383ffff */
.L_x_155:
        /* <DEDUP_REMOVED lines=9> */
.L_x_11658:


//--------------------- .text._ZN10layer_norm13ln_bwd_kernelINS_13Kernel_traitsI13__nv_bfloat16S2_S2_S2_fjLj768ELj1ELj4ELj1ELj16ENS_18Kernel_traits_baseILj768ES2_S2_S2_S2_fjLj128EEEEELb0ELb0ELb1ELb1EEEvNS_9BwdParamsE --------------------------
	.section	.text._ZN10layer_norm13ln_bwd_kernelINS_13Kernel_traitsI13__nv_bfloat16S2_S2_S2_fjLj768ELj1ELj4ELj1ELj16ENS_18Kernel_traits_baseILj768ES2_S2_S2_S2_fjLj128EEEEELb0ELb0ELb1ELb1EEEvNS_9BwdParamsE,"ax",@progbits
	.align	128
        .global         _ZN10layer_norm13ln_bwd_kernelINS_13Kernel_traitsI13__nv_bfloat16S2_S2_S2_fjLj768ELj1ELj4ELj1ELj16ENS_18Kernel_traits_baseILj768ES2_S2_S2_S2_fjLj128EEEEELb0ELb0ELb1ELb1EEEvNS_9BwdParamsE
        .type           _ZN10layer_norm13ln_bwd_kernelINS_13Kernel_traitsI13__nv_bfloat16S2_S2_S2_fjLj768ELj1ELj4ELj1ELj16ENS_18Kernel_traits_baseILj768ES2_S2_S2_S2_fjLj128EEEEELb0ELb0ELb1ELb1EEEvNS_9BwdParamsE,@function
        .size           _ZN10layer_norm13ln_bwd_kernelINS_13Kernel_traitsI13__nv_bfloat16S2_S2_S2_fjLj768ELj1ELj4ELj1ELj16ENS_18Kernel_traits_baseILj768ES2_S2_S2_S2_fjLj128EEEEELb0ELb0ELb1ELb1EEEvNS_9BwdParamsE,(.L_x_11659 - _ZN10layer_norm13ln_bwd_kernelINS_13Kernel_traitsI13__nv_bfloat16S2_S2_S2_fjLj768ELj1ELj4ELj1ELj16ENS_18Kernel_traits_baseILj768ES2_S2_S2_S2_fjLj128EEEEELb0ELb0ELb1ELb1EEEvNS_9BwdParamsE)
        .other          _ZN10layer_norm13ln_bwd_kernelINS_13Kernel_traitsI13__nv_bfloat16S2_S2_S2_fjLj768ELj1ELj4ELj1ELj16ENS_18Kernel_traits_baseILj768ES2_S2_S2_S2_fjLj128EEEEELb0ELb0ELb1ELb1EEEvNS_9BwdParamsE,@"STO_CUDA_ENTRY STV_DEFAULT"
_ZN10layer_norm13ln_bwd_kernelINS_13Kernel_traitsI13__nv_bfloat16S2_S2_S2_fjLj768ELj1ELj4ELj1ELj16ENS_18Kernel_traits_baseILj768ES2_S2_S2_S2_fjLj128EEEEELb0ELb0ELb1ELb1EEEvNS_9BwdParamsE:
.text._ZN10layer_norm13ln_bwd_kernelINS_13Kernel_traitsI13__nv_bfloat16S2_S2_S2_fjLj768ELj1ELj4ELj1ELj16ENS_18Kernel_traits_baseILj768ES2_S2_S2_S2_fjLj128EEEEELb0ELb0ELb1ELb1EEEvNS_9BwdParamsE:
[----:B------:R-:W-:Y:S01]  /*0000*/  LDC R1, c[0x0][0x28] ;  /* 0x00000a00ff017b82 */ /* 0x000fe20000000800 */
[----:B------:R-:W0:Y:S01]  /*0010*/  S2R R2, SR_TID.X ;  /* 0x0000000000027919 */ /* 0x000e220000002100 */
[----:B------:R-:W-:Y:S01]  /*0020*/  ULDC UR4, c[0x0][0x214] ;  /* 0x0000850000047ab9 */ /* 0x000fe20000000800 */
[----:B------:R-:W-:Y:S01]  /*0030*/  ULDC UR8, c[0x0][0x290] ;  /* 0x0000a40000087ab9 */ /* 0x000fe20000000800 */
[----:B------:R-:W-:Y:S01]  /*0040*/  ULDC.64 UR14, c[0x0][0x2c8] ;  /* 0x0000b200000e7ab9 */ /* 0x000fe20000000a00 */
[----:B------:R-:W1:Y:S01]  /*0050*/  S2R R3, SR_CTAID.X ;  /* 0x0000000000037919 */ /* 0x000e620000002500 */
        /* <DEDUP_REMOVED lines=32> */
.L_x_157:
[----:B------:R-:W-:Y:S01]  /*0260*/  SHF.L.U32 R3, R2, 0x4, RZ ;  /* 0x0000000402037819 */ /* 0x000fe200000006ff */
[----:B------:R-:W-:-:S03]  /*0270*/  ULDC.64 UR6, c[0x0][0x260] ;  /* 0x0000980000067ab9 */ /* 0x000fc60000000a00 */
[----:B------:R-:W-:-:S04]  /*0280*/  LOP3.LUT R3, R3, 0x1f0, RZ, 0xc0, !PT ;  /* 0x000001f003037812 */ /* 0x000fc800078ec0ff */
[----:B------:R-:W-:-:S04]  /*0290*/  IADD3 R10, P0, R3, UR6, RZ ;  /* 0x00000006030a7c10 */ /* 0x000fc8000ff1e0ff */
[----:B------:R-:W-:-:S05]  /*02a0*/  IADD3.X R11, RZ, UR7, RZ, P0, !PT ;  /* 0x00000007ff0b7c10 */ /* 0x000fca00087fe4ff */
[----:B------:R-:W2:Y:S04]  /*02b0*/  LDG.E.128 R12, desc[UR4][R10.64+0x200] ;  /* 0x000200040a0c7981 */ /* 0x000ea8000c1e1d00 */
[----:B------:R-:W3:Y:S04]  /*02c0*/  LDG.E.128 R16, desc[UR4][R10.64+0x400] ;  /* 0x000400040a107981 */ /* 0x000ee8000c1e1d00 */
[----:B------:R-:W4:Y:S01]  /*02d0*/  LDG.E.128 R4, desc[UR4][R10.64] ;  /* 0x000000040a047981 */ /* 0x000f22000c1e1d00 */
        /* <DEDUP_REMOVED lines=24> */
[C---:B--2---:R-:W-:Y:S02]  /*0460*/  PRMT R113, R12.reuse, 0x7632, R113 ;  /* 0x000076320c717816 */ /* 0x044fe40000000071 */
[----:B------:R-:W-:-:S02]  /*0470*/  SHF.L.U32 R8, R12, 0x10, RZ ;  /* 0x000000100c087819 */ /* 0x000fc400000006ff */
[C---:B---3--:R-:W-:Y:S01]  /*0480*/  PRMT R117, R16.reuse, 0x7632, R117 ;  /* 0x0000763210757816 */ /* 0x048fe20000000075 */
[----:B------:R-:W-:Y:S02]  /*0490*/  IMAD.U32 R12, R16, 0x10000, RZ ;  /* 0x00010000100c7824 */ /* 0x000fe400078e00ff */
[----:B------:R-:W0:Y:S01]  /*04a0*/  LDC.U8 R16, c[0x0][0x2a0] ;  /* 0x0000a800ff107b82 */ /* 0x000e220000000000 */
[----:B----4-:R-:W-:Y:S02]  /*04b0*/  PRMT R21, R6, 0x7632, R21 ;  /* 0x0000763206157816 */ /* 0x010fe40000000015 */
[----:B------:R-:W-:Y:S02]  /*04c0*/  PRMT R3, R4, 0x7632, R3 ;  /* 0x0000763204037816 */ /* 0x000fe40000000003 */
[----:B------:R-:W-:Y:S02]  /*04d0*/  PRMT R20, R5, 0x7632, R20 ;  /* 0x0000763205147816 */ /* 0x000fe40000000014 */
[----:B------:R-:W-:-:S02]  /*04e0*/  PRMT R112, R7, 0x7632, R112 ;  /* 0x0000763207707816 */ /* 0x000fc40000000070 */
[----:B------:R-:W-:Y:S02]  /*04f0*/  PRMT R114, R13, 0x7632, R114 ;  /* 0x000076320d727816 */ /* 0x000fe40000000072 */
[----:B------:R-:W-:Y:S02]  /*0500*/  PRMT R115, R14, 0x7632, R115 ;  /* 0x000076320e737816 */ /* 0x000fe40000000073 */
[----:B------:R-:W-:Y:S02]  /*0510*/  PRMT R116, R15, 0x7632, R116 ;  /* 0x000076320f747816 */ /* 0x000fe40000000074 */
[----:B------:R-:W-:Y:S02]  /*0520*/  PRMT R118, R17, 0x7632, R118 ;  /* 0x0000763211767816 */ /* 0x000fe40000000076 */
[----:B------:R-:W-:Y:S02]  /*0530*/  PRMT R119, R18, 0x7632, R119 ;  /* 0x0000763212777816 */ /* 0x000fe40000000077 */
[----:B------:R-:W-:-:S02]  /*0540*/  PRMT R120, R19, 0x7632, R120 ;  /* 0x0000763213787816 */ /* 0x000fc40000000078 */
[----:B------:R-:W-:Y:S02]  /*0550*/  SHF.L.U32 R9, R13, 0x10, RZ ;  /* 0x000000100d097819 */ /* 0x000fe400000006ff */
[----:B------:R-:W-:Y:S02]  /*0560*/  SHF.L.U32 R10, R14, 0x10, RZ ;  /* 0x000000100e0a7819 */ /* 0x000fe400000006ff */
[----:B------:R-:W-:Y:S01]  /*0570*/  SHF.L.U32 R11, R15, 0x10, RZ ;  /* 0x000000100f0b7819 */ /* 0x000fe200000006ff */
[----:B------:R-:W-:Y:S01]  /*0580*/  IMAD.U32 R6, R6, 0x10000, RZ ;  /* 0x0001000006067824 */ /* 0x000fe200078e00ff */
[----:B------:R-:W-:Y:S01]  /*0590*/  SHF.L.U32 R13, R17, 0x10, RZ ;  /* 0x00000010110d7819 */ /* 0x000fe200000006ff */
[----:B------:R-:W-:Y:S01]  /*05a0*/  IMAD.U32 R117, R117, 0x10000, RZ ;  /* 0x0001000075757824 */ /* 0x000fe200078e00ff */
[----:B------:R-:W-:Y:S02]  /*05b0*/  SHF.L.U32 R14, R18, 0x10, RZ ;  /* 0x00000010120e7819 */ /* 0x000fe400000006ff */
[----:B------:R-:W-:Y:S01]  /*05c0*/  SHF.L.U32 R15, R19, 0x10, RZ ;  /* 0x00000010130f7819 */ /* 0x000fe200000006ff */
[----:B------:R-:W-:Y:S01]  /*05d0*/  IMAD.U32 R19, R21, 0x10000, RZ ;  /* 0x0001000015137824 */ /* 0x000fe200078e00ff */
        /* <DEDUP_REMOVED lines=12> */
[----:B0-----:R-:W-:-:S07]  /*06a0*/  SHF.L.U32 R120, R120, 0x10, RZ ;  /* 0x0000001078787819 */ /* 0x001fce00000006ff */
.L_x_235:
[----:B------:R-:W0:Y:S08]  /*06b0*/  LDC.64 R122, c[0x0][0x288] ;  /* 0x0000a200ff7a7b82 */ /* 0x000e300000000a00 */
[----:B------:R-:W1:Y:S08]  /*06c0*/  LDC.64 R88, c[0x0][0x280] ;  /* 0x0000a000ff587b82 */ /* 0x000e700000000a00 */
[----:B------:R-:W2:Y:S01]  /*06d0*/  LDC R133, c[0x0][0x218] ;  /* 0x00008600ff857b82 */ /* 0x000ea20000000800 */
[----:B0-----:R-:W-:-:S07]  /*06e0*/  IMAD.WIDE R122, R0, 0x4, R122 ;  /* 0x00000004007a7825 */ /* 0x001fce00078e027a */
[----:B------:R-:W0:Y:S01]  /*06f0*/  LDC.64 R126, c[0x0][0x258] ;  /* 0x00009600ff7e7b82 */ /* 0x000e220000000a00 */
[----:B------:R3:W4:Y:S01]  /*0700*/  LDG.E R134, desc[UR4][R122.64] ;  /* 0x000000047a867981 */ /* 0x000722000c1e1900 */
[----:B-1----:R-:W-:-:S06]  /*0710*/  IMAD.WIDE R88, R0, 0x4, R88 ;  /* 0x0000000400587825 */ /* 0x002fcc00078e0258 */
[----:B------:R-:W1:Y:S01]  /*0720*/  LDC.64 R130, c[0x0][0x2c8] ;  /* 0x0000b200ff827b82 */ /* 0x000e620000000a00 */
[----:B------:R-:W5:Y:S01]  /*0730*/  LDG.E R132, desc[UR4][R88.64] ;  /* 0x0000000458847981 */ /* 0x000f62000c1e1900 */
[----:B--2---:R-:W-:Y:S01]  /*0740*/  IMAD R121, R0, R133, RZ ;  /* 0x0000008500797224 */ /* 0x004fe200078e02ff */
[----:B------:R-:W-:-:S04]  /*0750*/  LOP3.LUT R125, R2, 0x1f, RZ, 0xc0, !PT ;  /* 0x0000001f027d7812 */ /* 0x000fc800078ec0ff */
[----:B------:R-:W-:-:S04]  /*0760*/  SHF.R.S32.HI R128, RZ, 0x1f, R121 ;  /* 0x0000001fff807819 */ /* 0x000fc80000011479 */
[----:B------:R-:W-:Y:S01]  /*0770*/  LEA.HI R128, R128, R121, RZ, 0x3 ;  /* 0x0000007980807211 */ /* 0x000fe200078f18ff */
[----:B0-----:R-:W-:-:S03]  /*0780*/  IMAD.WIDE R126, R0, 0x4, R126 ;  /* 0x00000004007e7825 */ /* 0x001fc600078e027e */
[----:B---3--:R-:W-:Y:S01]  /*0790*/  LEA.HI.SX32 R123, R128, R125, 0x1d ;  /* 0x0000007d807b7211 */ /* 0x008fe200078feaff */
[----:B------:R-:W-:Y:S01]  /*07a0*/  BSSY B1, `(.L_x_159) ;  /* 0x0000125000017945 */ /* 0x000fe20003800000 */
[----:B------:R0:W5:Y:S02]  /*07b0*/  LDG.E R124, desc[UR4][R126.64] ;  /* 0x000000047e7c7981 */ /* 0x000164000c1e1900 */
[C---:B------:R-:W-:Y:S02]  /*07c0*/  IADD3 R122, R123.reuse, 0x20, RZ ;  /* 0x000000207b7a7810 */ /* 0x040fe40007ffe0ff */
[----:B------:R-:W-:-:S03]  /*07d0*/  IADD3 R121, R123, 0x40, RZ ;  /* 0x000000407b797810 */ /* 0x000fc60007ffe0ff */
[----:B-1----:R-:W-:-:S04]  /*07e0*/  IMAD.WIDE.U32 R128, R122, 0x10, R130 ;  /* 0x000000107a807825 */ /* 0x002fc800078e0082 */
[----:B0-----:R-:W-:-:S04]  /*07f0*/  IMAD.WIDE.U32 R126, R123, 0x10, R130 ;  /* 0x000000107b7e7825 */ /* 0x001fc800078e0082 */
[----:B------:R-:W-:Y:S01]  /*0800*/  IMAD.WIDE.U32 R130, R121, 0x10, R130 ;  /* 0x0000001079827825 */ /* 0x000fe200078e0082 */
[----:B----4-:R-:W-:-:S13]  /*0810*/  ISETP.GT.AND P1, PT, R134, RZ, PT ;  /* 0x000000ff8600720c */ /* 0x010fda0003f24270 */
[----:B------:R-:W-:Y:S05]  /*0820*/  @P1 BRA `(.L_x_160) ;  /* 0x00000000002c1947 */ /* 0x000fea0003800000 */
[----:B------:R-:W-:Y:S01]  /*0830*/  IMAD.U32 R135, RZ, RZ, UR14 ;  /* 0x0000000eff877e24 */ /* 0x000fe2000f8e00ff */
[----:B------:R-:W-:Y:S02]  /*0840*/  MOV R134, UR15 ;  /* 0x0000000f00867c02 */ /* 0x000fe40008000f00 */
[----:B------:R-:W-:Y:S02]  /*0850*/  CS2R R88, SRZ ;  /* 0x0000000000587805 */ /* 0x000fe4000001ff00 */
[----:B------:R-:W-:-:S04]  /*0860*/  ISETP.NE.U32.AND P0, PT, R135, RZ, PT ;  /* 0x000000ff8700720c */ /* 0x000fc80003f05070 */
[----:B------:R-:W-:-:S13]  /*0870*/  ISETP.NE.AND.EX P0, PT, R134, RZ, PT, P0 ;  /* 0x000000ff8600720c */ /* 0x000fda0003f05300 */
[----:B------:R-:W-:Y:S05]  /*0880*/  @!P0 BRA `(.L_x_161) ;  /* 0x0000001000588947 */ /* 0x000fea0003800000 */
[----:B------:R0:W5:Y:S04]  /*0890*/  LDG.E.128 R28, desc[UR4][R126.64] ;  /* 0x000000047e1c7981 */ /* 0x000168000c1e1d00 */
[----:B------:R0:W5:Y:S04]  /*08a0*/  LDG.E.128 R24, desc[UR4][R128.64] ;  /* 0x0000000480187981 */ /* 0x000168000c1e1d00 */
[----:B------:R0:W5:Y:S01]  /*08b0*/  LDG.E.128 R20, desc[UR4][R130.64] ;  /* 0x0000000482147981 */ /* 0x000162000c1e1d00 */
[----:B------:R-:W-:Y:S01]  /*08c0*/  CS2R R88, SRZ ;  /* 0x0000000000587805 */ /* 0x000fe2000001ff00 */
[----:B------:R-:W-:Y:S06]  /*08d0*/  BRA `(.L_x_161) ;  /* 0x0000001000447947 */ /* 0x000fec0003800000 */
.L_x_160:
[----:B------:R-:W0:Y:S01]  /*08e0*/  LDC.64 R104, c[0x0][0x238] ;  /* 0x00008e00ff687b82 */ /* 0x000e220000000a00 */
[----:B------:R-:W-:-:S05]  /*08f0*/  IADD3 R134, R134, -0x1, RZ ;  /* 0xffffffff86867810 */ /* 0x000fca0007ffe0ff */
[----:B------:R-:W-:Y:S02]  /*0900*/  IMAD R134, R134, R133, RZ ;  /* 0x0000008586867224 */ /* 0x000fe400078e02ff */
[----:B------:R-:W1:Y:S03]  /*0910*/  LDC.64 R108, c[0x0][0x2b8] ;  /* 0x0000ae00ff6c7b82 */ /* 0x000e660000000a00 */
[----:B------:R-:W-:-:S04]  /*0920*/  SHF.R.S32.HI R3, RZ, 0x1f, R134 ;  /* 0x0000001fff037819 */ /* 0x000fc80000011486 */
[----:B------:R-:W-:Y:S01]  /*0930*/  LEA.HI R134, R3, R134, RZ, 0x3 ;  /* 0x0000008603867211 */ /* 0x000fe200078f18ff */
[----:B------:R-:W2:Y:S03]  /*0940*/  LDC.64 R136, c[0x0][0x250] ;  /* 0x00009400ff887b82 */ /* 0x000ea60000000a00 */
[----:B------:R-:W-:-:S04]  /*0950*/  LEA.HI.SX32 R3, R134, R125, 0x1d ;  /* 0x0000007d86037211 */ /* 0x000fc800078feaff */
[----:B------:R-:W-:Y:S01]  /*0960*/  IADD3 R101, R3, 0x20, RZ ;  /* 0x0000002003657810 */ /* 0x000fe20007ffe0ff */
[----:B0-----:R-:W-:-:S04]  /*0970*/  IMAD.WIDE.U32 R88, R123, 0x10, R104 ;  /* 0x000000107b587825 */ /* 0x001fc800078e0068 */
[----:B------:R-:W-:Y:S02]  /*0980*/  IMAD.WIDE.U32 R96, R122, 0x10, R104 ;  /* 0x000000107a607825 */ /* 0x000fe400078e0068 */
[----:B------:R-:W3:Y:S02]  /*0990*/  LDG.E.128 R88, desc[UR4][R88.64] ;  /* 0x0000000458587981 */ /* 0x000ee4000c1e1d00 */
[--C-:B-1----:R-:W-:Y:S02]  /*09a0*/  IMAD.WIDE.U32 R92, R3, 0x10, R108.reuse ;  /* 0x00000010035c7825 */ /* 0x102fe400078e006c */
[----:B------:R-:W4:Y:S02]  /*09b0*/  LDG.E.128 R96, desc[UR4][R96.64] ;  /* 0x0000000460607981 */ /* 0x000f24000c1e1d00 */
[----:B------:R-:W-:Y:S02]  /*09c0*/  IMAD.WIDE.U32 R100, R101, 0x10, R108 ;  /* 0x0000001065647825 */ /* 0x000fe400078e006c */
[----:B------:R-:W4:Y:S02]  /*09d0*/  LDG.E.128 R92, desc[UR4][R92.64] ;  /* 0x000000045c5c7981 */ /* 0x000f24000c1e1d00 */
[----:B--2---:R-:W-:-:S04]  /*09e0*/  IMAD.WIDE R136, R0, 0x4, R136 ;  /* 0x0000000400887825 */ /* 0x004fc800078e0288 */
[----:B------:R-:W-:Y:S01]  /*09f0*/  IMAD.WIDE.U32 R104, R121, 0x10, R104 ;  /* 0x0000001079687825 */ /* 0x000fe200078e0068 */
[----:B------:R-:W2:Y:S01]  /*0a00*/  LDG.E.128 R100, desc[UR4][R100.64] ;  /* 0x0000000464647981 */ /* 0x000ea2000c1e1d00 */
[----:B------:R-:W-:-:S03]  /*0a10*/  IADD3 R3, R3, 0x40, RZ ;  /* 0x0000004003037810 */ /* 0x000fc60007ffe0ff */
[----:B------:R-:W2:Y:S04]  /*0a20*/  LDG.E R136, desc[UR4][R136.64] ;  /* 0x0000000488887981 */ /* 0x000ea8000c1e1900 */
[----:B------:R-:W2:Y:S01]  /*0a30*/  LDG.E.128 R104, desc[UR4][R104.64] ;  /* 0x0000000468687981 */ /* 0x000ea2000c1e1d00 */
[----:B------:R-:W-:-:S06]  /*0a40*/  IMAD.WIDE.U32 R108, R3, 0x10, R108 ;  /* 0x00000010036c7825 */ /* 0x000fcc00078e006c */
[----:B------:R-:W2:Y:S01]  /*0a50*/  LDG.E.128 R108, desc[UR4][R108.64] ;  /* 0x000000046c6c7981 */ /* 0x000ea2000c1e1d00 */
[----:B------:R-:W-:Y:S01]  /*0a60*/  MOV R135, UR14 ;  /* 0x0000000e00877c02 */ /* 0x000fe20008000f00 */
[----:B------:R-:W-:-:S03]  /*0a70*/  IMAD.U32 R134, RZ, RZ, UR15 ;  /* 0x0000000fff867e24 */ /* 0x000fc6000f8e00ff */
[----:B------:R-:W-:-:S04]  /*0a80*/  ISETP.NE.U32.AND P0, PT, R135, RZ, PT ;  /* 0x000000ff8700720c */ /* 0x000fc80003f05070 */
[----:B------:R-:W-:-:S13]  /*0a90*/  ISETP.NE.AND.EX P0, PT, R134, RZ, PT, P0 ;  /* 0x000000ff8600720c */ /* 0x000fda0003f05300 */
[----:B------:R0:W5:Y:S04]  /*0aa0*/  @P0 LDG.E.128 R28, desc[UR4][R126.64] ;  /* 0x000000047e1c0981 */ /* 0x000168000c1e1d00 */
[----:B------:R1:W5:Y:S04]  /*0ab0*/  @P0 LDG.E.128 R24, desc[UR4][R128.64] ;  /* 0x0000000480180981 */ /* 0x000368000c1e1d00 */
[----:B------:R1:W5:Y:S01]  /*0ac0*/  @P0 LDG.E.128 R20, desc[UR4][R130.64] ;  /* 0x0000000482140981 */ /* 0x000362000c1e1d00 */
[----:B------:R-:W-:Y:S02]  /*0ad0*/  ISETP.NE.AND P0, PT, R16, RZ, PT ;  /* 0x000000ff1000720c */ /* 0x000fe40003f05270 */
[----:B---3--:R-:W-:-:S02]  /*0ae0*/  PRMT R138, R90, 0x7632, R138 ;  /* 0x000076325a8a7816 */ /* 0x008fc4000000008a */
[----:B------:R-:W-:Y:S02]  /*0af0*/  SHF.L.U32 R142, R90, 0x10, RZ ;  /* 0x000000105a8e7819 */ /* 0x000fe400000006ff */
[----:B----4-:R-:W-:Y:S02]  /*0b00*/  SHF.L.U32 R152, R96, 0x10, RZ ;  /* 0x0000001060987819 */ /* 0x010fe400000006ff */
[----:B------:R-:W-:Y:S02]  /*0b10*/  SHF.L.U32 R154, R97, 0x10, RZ ;  /* 0x00000010619a7819 */ /* 0x000fe400000006ff */
[C---:B------:R-:W-:Y:S02]  /*0b20*/  PRMT R90, R94.reuse, 0x7632, R90 ;  /* 0x000076325e5a7816 */ /* 0x040fe4000000005a */
[----:B0-----:R-:W-:Y:S02]  /*0b30*/  SHF.L.U32 R127, R94, 0x10, RZ ;  /* 0x000000105e7f7819 */ /* 0x001fe400000006ff */
[----:B------:R-:W-:-:S02]  /*0b40*/  PRMT R94, R96, 0x7632, R94 ;  /* 0x00007632605e7816 */ /* 0x000fc4000000005e */
[----:B------:R-:W-:Y:S02]  /*0b50*/  PRMT R96, R97, 0x7632, R96 ;  /* 0x0000763261607816 */ /* 0x000fe40000000060 */
[----:B------:R-:W-:Y:S02]  /*0b60*/  SHF.L.U32 R148, R88, 0x10, RZ ;  /* 0x0000001058947819 */ /* 0x000fe400000006ff */
[----:B------:R-:W-:Y:S02]  /*0b70*/  PRMT R97, R98, 0x7632, R97 ;  /* 0x0000763262617816 */ /* 0x000fe40000000061 */
[----:B--2---:R-:W-:Y:S01]  /*0b80*/  FSEL R147, R136, RZ, !P0 ;  /* 0x000000ff88937208 */ /* 0x004fe20004000000 */
[----:B------:R-:W-:Y:S01]  /*0b90*/  IMAD.U32 R156, R99, 0x10000, RZ ;  /* 0x00010000639c7824 */ /* 0x000fe200078e00ff */
[----:B------:R-:W-:Y:S02]  /*0ba0*/  SHF.L.U32 R150, R89, 0x10, RZ ;  /* 0x0000001059967819 */ /* 0x000fe400000006ff */
[----:B------:R-:W-:Y:S01]  /*0bb0*/  SHF.L.U32 R98, R98, 0x10, RZ ;  /* 0x0000001062627819 */ /* 0x000fe200000006ff */
[----:B------:R-:W-:Y:S01]  /*0bc0*/  IMAD.U32 R158, R105, 0x10000, RZ ;  /* 0x00010000699e7824 */ /* 0x000fe200078e00ff */
[----:B------:R-:W-:-:S02]  /*0bd0*/  PRMT R139, R88, 0x7632, R139 ;  /* 0x00007632588b7816 */ /* 0x000fc4000000008b */
[----:B------:R-:W-:Y:S02]  /*0be0*/  PRMT R149, R99, 0x7632, R149 ;  /* 0x0000763263957816 */ /* 0x000fe40000000095 */
[C---:B------:R-:W-:Y:S02]  /*0bf0*/  PRMT R126, R100.reuse, 0x7632, R126 ;  /* 0x00007632647e7816 */ /* 0x040fe4000000007e */
[----:B-1----:R-:W-:Y:S02]  /*0c00*/  SHF.L.U32 R129, R100, 0x10, RZ ;  /* 0x0000001064817819 */ /* 0x002fe400000006ff */
[----:B------:R-:W-:Y:S02]  /*0c10*/  PRMT R137, R89, 0x7632, R137 ;  /* 0x0000763259897816 */ /* 0x000fe40000000089 */
[----:B------:R-:W-:Y:S02]  /*0c20*/  SHF.L.U32 R146, R91, 0x10, RZ ;  /* 0x000000105b927819 */ /* 0x000fe400000006ff */
[----:B------:R-:W-:-:S02]  /*0c30*/  PRMT R131, R102, 0x7632, R131 ;  /* 0x0000763266837816 */ /* 0x000fc40000000083 */
[----:B------:R-:W-:Y:S02]  /*0c40*/  SHF.L.U32 R143, R102, 0x10, RZ ;  /* 0x00000010668f7819 */ /* 0x000fe400000006ff */
[C---:B------:R-:W-:Y:S02]  /*0c50*/  PRMT R99, R104.reuse, 0x7632, R99 ;  /* 0x0000763268637816 */ /* 0x040fe40000000063 */
[----:B------:R-:W-:Y:S02]  /*0c60*/  SHF.L.U32 R100, R104, 0x10, RZ ;  /* 0x0000001068647819 */ /* 0x000fe400000006ff */
[----:B------:R-:W-:Y:S01]  /*0c70*/  SHF.L.U32 R160, R107, 0x10, RZ ;  /* 0x000000106ba07819 */ /* 0x000fe200000006ff */
[----:B------:R-:W-:Y:S01]  /*0c80*/  FADD.FTZ R3, -R147, R148 ;  /* 0x0000009493037221 */ /* 0x000fe20000010100 */
[----:B------:R-:W-:Y:S02]  /*0c90*/  PRMT R140, R91, 0x7632, R140 ;  /* 0x000076325b8c7816 */ /* 0x000fe4000000008c */
[----:B------:R-:W-:-:S02]  /*0ca0*/  PRMT R102, R105, 0x7632, R102 ;  /* 0x0000763269667816 */ /* 0x000fc40000000066 */
[C---:B------:R-:W-:Y:S02]  /*0cb0*/  PRMT R104, R106.reuse, 0x7632, R104 ;  /* 0x000076326a687816 */ /* 0x040fe40000000068 */
[----:B------:R-:W-:Y:S01]  /*0cc0*/  SHF.L.U32 R136, R106, 0x10, RZ ;  /* 0x000000106a887819 */ /* 0x000fe200000006ff */
[----:B------:R-:W-:Y:S01]  /*0cd0*/  FADD.FTZ R141, -R147, R150 ;  /* 0x00000096938d7221 */ /* 0x000fe20000010100 */
[----:B------:R-:W-:Y:S01]  /*0ce0*/  PRMT R106, R107, 0x7632, R106 ;  /* 0x000076326b6a7816 */ /* 0x000fe2000000006a */
[----:B------:R-:W-:Y:S01]  /*0cf0*/  FADD.FTZ R105, -R147, R154 ;  /* 0x0000009a93697221 */ /* 0x000fe20000010100 */
[----:B------:R-:W-:Y:S01]  /*0d00*/  PRMT R128, R101, 0x7632, R128 ;  /* 0x0000763265807816 */ /* 0x000fe20000000080 */
[----:B------:R-:W-:Y:S01]  /*0d10*/  FADD.FTZ R107, -R147, R98 ;  /* 0x00000062936b7221 */ /* 0x000fe20000010100 */
[----:B------:R-:W-:Y:S01]  /*0d20*/  SHF.L.U32 R130, R101, 0x10, RZ ;  /* 0x0000001065827819 */ /* 0x000fe200000006ff */
[----:B------:R-:W-:Y:S01]  /*0d30*/  FADD.FTZ R98, -R147, R156 ;  /* 0x0000009c93627221 */ /* 0x000fe20000010100 */
[----:B------:R-:W-:Y:S01]  /*0d40*/  PRMT R144, R103, 0x7632, R144 ;  /* 0x0000763267907816 */ /* 0x000fe20000000090 */
[----:B------:R-:W-:Y:S01]  /*0d50*/  FADD.FTZ R101, -R147, R158 ;  /* 0x0000009e93657221 */ /* 0x000fe20000010100 */
[----:B------:R-:W-:Y:S01]  /*0d60*/  SHF.L.U32 R145, R103, 0x10, RZ ;  /* 0x0000001067917819 */ /* 0x000fe200000006ff */
        /* <DEDUP_REMOVED lines=8> */
[----:B------:R-:W-:Y:S01]  /*0df0*/  IMAD.U32 R146, R140, 0x10000, RZ ;  /* 0x000100008c927824 */ /* 0x000fe200078e00ff */
[----:B------:R-:W-:Y:S01]  /*0e00*/  SHF.L.U32 R94, R94, 0x10, RZ ;  /* 0x000000105e5e7819 */ /* 0x000fe200000006ff */
[----:B------:R-:W-:Y:S01]  /*0e10*/  IMAD.U32 R102, R102, 0x10000, RZ ;  /* 0x0001000066667824 */ /* 0x000fe200078e00ff */
[----:B------:R-:W-:-:S02]  /*0e20*/  SHF.L.U32 R152, R96, 0x10, RZ ;  /* 0x0000001060987819 */ /* 0x000fc400000006ff */
[----:B------:R-:W-:Y:S02]  /*0e30*/  SHF.L.U32 R156, R149, 0x10, RZ ;  /* 0x00000010959c7819 */ /* 0x000fe400000006ff */
[----:B------:R-:W-:Y:S02]  /*0e40*/  SHF.L.U32 R162, R99, 0x10, RZ ;  /* 0x0000001063a27819 */ /* 0x000fe400000006ff */
[----:B------:R-:W-:Y:S02]  /*0e50*/  SHF.L.U32 R158, R104, 0x10, RZ ;  /* 0x00000010689e7819 */ /* 0x000fe400000006ff */
[----:B------:R-:W-:Y:S02]  /*0e60*/  SHF.L.U32 R160, R106, 0x10, RZ ;  /* 0x000000106aa07819 */ /* 0x000fe400000006ff */
[C---:B------:R-:W-:Y:S02]  /*0e70*/  PRMT R88, R92.reuse, 0x7632, R88 ;  /* 0x000076325c587816 */ /* 0x040fe40000000058 */
[----:B------:R-:W-:Y:S01]  /*0e80*/  SHF.L.U32 R91, R92, 0x10, RZ ;  /* 0x000000105c5b7819 */ /* 0x000fe200000006ff */
[C---:B------:R-:W-:Y:S01]  /*0e90*/  FADD.FTZ R99, -R147.reuse, R136 ;  /* 0x0000008893637221 */ /* 0x040fe20000010100 */
        /* <DEDUP_REMOVED lines=11> */
[----:B------:R-:W-:Y:S01]  /*0f50*/  FADD.FTZ R159, -R147, R158 ;  /* 0x0000009e939f7221 */ /* 0x000fe20000010100 */
[----:B------:R-:W-:Y:S01]  /*0f60*/  PRMT R150, R109, 0x7632, R150 ;  /* 0x000076326d967816 */ /* 0x000fe20000000096 */
[----:B------:R-:W-:Y:S01]  /*0f70*/  FADD.FTZ R147, -R147, R160 ;  /* 0x000000a093937221 */ /* 0x000fe20000010100 */
[----:B------:R-:W-:Y:S01]  /*0f80*/  SHF.L.U32 R151, R109, 0x10, RZ ;  /* 0x000000106d977819 */ /* 0x000fe200000006ff */
[----:B-----5:R-:W-:Y:S01]  /*0f90*/  FMUL.FTZ R109, R124, R105 ;  /* 0x000000697c6d7220 */ /* 0x020fe20000410000 */
[----:B------:R-:W-:Y:S01]  /*0fa0*/  SHF.L.U32 R88, R88, 0x10, RZ ;  /* 0x0000001058587819 */ /* 0x000fe200000006ff */
[----:B------:R-:W-:Y:S01]  /*0fb0*/  FMUL.FTZ R139, R124, R139 ;  /* 0x0000008b7c8b7220 */ /* 0x000fe20000410000 */
[C---:B------:R-:W-:Y:S01]  /*0fc0*/  PRMT R89, R93.reuse, 0x7632, R89 ;  /* 0x000076325d597816 */ /* 0x040fe20000000059 */
[----:B------:R-:W-:Y:S01]  /*0fd0*/  FMUL.FTZ R142, R4, R91 ;  /* 0x0000005b048e7220 */ /* 0x000fe20000410000 */
[----:B------:R-:W-:Y:S01]  /*0fe0*/  IMAD.U32 R93, R93, 0x10000, RZ ;  /* 0x000100005d5d7824 */ /* 0x000fe200078e00ff */
[----:B------:R-:W-:Y:S01]  /*0ff0*/  PRMT R148, R108, 0x7632, R148 ;  /* 0x000076326c947816 */ /* 0x000fe20000000094 */
[----:B------:R-:W-:Y:S01]  /*1000*/  FMUL.FTZ R3, R124, R3 ;  /* 0x000000037c037220 */ /* 0x000fe20000410000 */
[----:B------:R-:W-:Y:S01]  /*1010*/  SHF.L.U32 R149, R108, 0x10, RZ ;  /* 0x000000106c957819 */ /* 0x000fe200000006ff */
[----:B------:R-:W-:Y:S01]  /*1020*/  FMUL.FTZ R141, R124, R141 ;  /* 0x0000008d7c8d7220 */ /* 0x000fe20000410000 */
[----:B------:R-:W-:Y:S01]  /*1030*/  SHF.L.U32 R152, R90, 0x10, RZ ;  /* 0x000000105a987819 */ /* 0x000fe200000006ff */
[C---:B------:R-:W-:Y:S01]  /*1040*/  IMAD.U32 R157, R111.reuse, 0x10000, RZ ;  /* 0x000100006f9d7824 */ /* 0x040fe200078e00ff */
[----:B------:R-:W-:Y:S01]  /*1050*/  PRMT R154, R111, 0x7632, R154 ;  /* 0x000076326f9a7816 */ /* 0x000fe2000000009a */
[C---:B------:R-:W-:Y:S01]  /*1060*/  FMUL.FTZ R136, R124.reuse, R136 ;  /* 0x000000887c887220 */ /* 0x040fe20000410000 */
[C---:B------:R-:W-:Y:S01]  /*1070*/  FMUL.FTZ R108, R124.reuse, R94 ;  /* 0x0000005e7c6c7220 */ /* 0x040fe20000410000 */
[C---:B------:R-:W-:Y:S01]  /*1080*/  FMUL.FTZ R111, R124.reuse, R103 ;  /* 0x000000677c6f7220 */ /* 0x040fe20000410000 */
[----:B------:R-:W-:Y:S01]  /*1090*/  FMUL.FTZ R94, R124, R147 ;  /* 0x000000937c5e7220 */ /* 0x000fe20000410000 */
[-C--:B------:R-:W-:Y:S01]  /*10a0*/  FFMA.FTZ R42, R109, R130.reuse, R42 ;  /* 0x000000826d2a7223 */ /* 0x080fe2000001002a */
[----:B------:R-:W-:Y:S01]  /*10b0*/  FADD.FTZ R62, R62, R130 ;  /* 0x000000823e3e7221 */ /* 0x000fe20000010000 */
[----:B------:R-:W-:Y:S01]  /*10c0*/  FMUL.FTZ R156, R9, R130 ;  /* 0x00000082099c7220 */ /* 0x000fe20000410000 */
[-C--:B------:R-:W-:Y:S01]  /*10d0*/  FFMA.FTZ R36, R139, R127.reuse, R36 ;  /* 0x0000007f8b247223 */ /* 0x080fe20000010024 */
[----:B------:R-:W-:Y:S01]  /*10e0*/  FADD.FTZ R64, R64, R127 ;  /* 0x0000007f40407221 */ /* 0x000fe20000010000 */
[----:B------:R-:W-:Y:S01]  /*10f0*/  FMUL.FTZ R90, R6, R127 ;  /* 0x0000007f065a7220 */ /* 0x000fe20000410000 */
[----:B------:R-:W-:Y:S01]  /*1100*/  FMUL.FTZ R147, R17, R88 ;  /* 0x0000005811937220 */ /* 0x000fe20000410000 */
[----:B------:R-:W-:Y:S01]  /*1110*/  FADD.FTZ R130, RZ, R142 ;  /* 0x0000008eff827221 */ /* 0x000fe20000010000 */
[----:B------:R-:W-:Y:S01]  /*1120*/  PRMT R92, R95, 0x7632, R92 ;  /* 0x000076325f5c7816 */ /* 0x000fe2000000005c */
[----:B------:R-:W-:Y:S01]  /*1130*/  FMUL.FTZ R140, R124, R140 ;  /* 0x0000008c7c8c7220 */ /* 0x000fe20000410000 */
[-C--:B------:R-:W-:Y:S01]  /*1140*/  FFMA.FTZ R34, R141, R93.reuse, R34 ;  /* 0x0000005d8d227223 */ /* 0x080fe20000010022 */
[----:B------:R-:W-:Y:S01]  /*1150*/  FADD.FTZ R70, R70, R93 ;  /* 0x0000005d46467221 */ /* 0x000fe20000010000 */
[----:B------:R-:W-:Y:S01]  /*1160*/  FMUL.FTZ R146, R5, R93 ;  /* 0x0000005d05927220 */ /* 0x000fe20000410000 */
[----:B------:R-:W-:Y:S01]  /*1170*/  FFMA.FTZ R127, R3, R142, RZ ;  /* 0x0000008e037f7223 */ /* 0x000fe200000100ff */
[----:B------:R-:W-:Y:S01]  /*1180*/  SHF.L.U32 R95, R95, 0x10, RZ ;  /* 0x000000105f5f7819 */ /* 0x000fe200000006ff */
[-C--:B------:R-:W-:Y:S01]  /*1190*/  FFMA.FTZ R37, R136, R152.reuse, R37 ;  /* 0x0000009888257223 */ /* 0x080fe20000010025 */
[----:B------:R-:W-:Y:S01]  /*11a0*/  FADD.FTZ R65, R65, R152 ;  /* 0x0000009841417221 */ /* 0x000fe20000010000 */
[----:B------:R-:W-:Y:S01]  /*11b0*/  FMUL.FTZ R93, R19, R152 ;  /* 0x00000098135d7220 */ /* 0x000fe20000410000 */
[----:B------:R-:W-:Y:S01]  /*11c0*/  FMUL.FTZ R137, R124, R137 ;  /* 0x000000897c897220 */ /* 0x000fe20000410000 */
[----:B------:R-:W-:Y:S01]  /*11d0*/  SHF.L.U32 R89, R89, 0x10, RZ ;  /* 0x0000001059597819 */ /* 0x000fe200000006ff */
[-C--:B------:R-:W-:Y:S01]  /*11e0*/  FFMA.FTZ R40, R111, R129.reuse, R40 ;  /* 0x000000816f287223 */ /* 0x080fe20000010028 */
[----:B------:R-:W-:Y:S01]  /*11f0*/  FADD.FTZ R60, R60, R129 ;  /* 0x000000813c3c7221 */ /* 0x000fe20000010000 */
[----:B------:R-:W-:Y:S01]  /*1200*/  FMUL.FTZ R152, R8, R129 ;  /* 0x0000008108987220 */ /* 0x000fe20000410000 */
[----:B------:R-:W-:Y:S01]  /*1210*/  FADD.FTZ R129, R130, R147 ;  /* 0x0000009382817221 */ /* 0x000fe20000010000 */
[----:B------:R-:W-:Y:S01]  /*1220*/  FFMA.FTZ R32, R3, R91, R32 ;  /* 0x0000005b03207223 */ /* 0x000fe20000010020 */
[----:B------:R-:W-:Y:S01]  /*1230*/  FADD.FTZ R68, R68, R91 ;  /* 0x0000005b44447221 */ /* 0x000fe20000010000 */
[----:B------:R-:W-:Y:S01]  /*1240*/  FFMA.FTZ R130, R140, R147, R127 ;  /* 0x000000938c827223 */ /* 0x000fe2000001007f */
[----:B------:R-:W-:Y:S01]  /*1250*/  SHF.L.U32 R91, R92, 0x10, RZ ;  /* 0x000000105c5b7819 */ /* 0x000fe200000006ff */
[-C--:B------:R-:W-:Y:S01]  /*1260*/  FFMA.FTZ R38, R137, R95.reuse, R38 ;  /* 0x0000005f89267223 */ /* 0x080fe20000010026 */
[----:B------:R-:W-:Y:S01]  /*1270*/  FADD.FTZ R66, R66, R95 ;  /* 0x0000005f42427221 */ /* 0x000fe20000010000 */
[----:B------:R-:W-:Y:S01]  /*1280*/  FMUL.FTZ R92, R7, R95 ;  /* 0x0000005f075c7220 */ /* 0x000fe20000410000 */
[----:B------:R-:W-:Y:S01]  /*1290*/  FMUL.FTZ R95, R18, R89 ;  /* 0x00000059125f7220 */ /* 0x000fe20000410000 */
[----:B------:R-:W-:Y:S01]  /*12a0*/  FADD.FTZ R160, R129, R146 ;  /* 0x0000009281a07221 */ /* 0x000fe20000010000 */
[----:B------:R-:W-:Y:S01]  /*12b0*/  FMUL.FTZ R138, R124, R138 ;  /* 0x0000008a7c8a7220 */ /* 0x000fe20000410000 */
[----:B------:R-:W-:-:S02]  /*12c0*/  FFMA.FTZ R127, R141, R146, R130 ;  /* 0x000000928d7f7223 */ /* 0x000fc40000010082 */
[----:B------:R-:W-:Y:S02]  /*12d0*/  FADD.FTZ R129, R160, R95 ;  /* 0x0000005fa0817221 */ /* 0x000fe40000010000 */
[----:B------:R-:W-:Y:S02]  /*12e0*/  FFMA.FTZ R160, R138, R95, R127 ;  /* 0x0000005f8aa07223 */ /* 0x000fe4000001007f */
[----:B------:R-:W-:Y:S01]  /*12f0*/  FADD.FTZ R162, R129, R90 ;  /* 0x0000005a81a27221 */ /* 0x000fe20000010000 */
[C---:B------:R-:W-:Y:S01]  /*1300*/  PRMT R153, R110.reuse, 0x7632, R153 ;  /* 0x000076326e997816 */ /* 0x040fe20000000099 */
[----:B------:R-:W-:Y:S01]  /*1310*/  FFMA.FTZ R129, R139, R90, R160 ;  /* 0x0000005a8b817223 */ /* 0x000fe200000100a0 */
[----:B------:R-:W-:Y:S01]  /*1320*/  SHF.L.U32 R155, R110, 0x10, RZ ;  /* 0x000000106e9b7819 */ /* 0x000fe200000006ff */
[----:B------:R-:W-:Y:S01]  /*1330*/  FFMA.FTZ R33, R140, R88, R33 ;  /* 0x000000588c217223 */ /* 0x000fe20000010021 */
[----:B------:R-:W-:Y:S01]  /*1340*/  FADD.FTZ R69, R69, R88 ;  /* 0x0000005845457221 */ /* 0x000fe20000010000 */
[----:B------:R-:W-:Y:S01]  /*1350*/  FMUL.FTZ R110, R124, R96 ;  /* 0x000000607c6e7220 */ /* 0x000fe20000410000 */
[----:B------:R-:W-:Y:S01]  /*1360*/  SHF.L.U32 R88, R131, 0x10, RZ ;  /* 0x0000001083587819 */ /* 0x000fe200000006ff */
[----:B------:R-:W-:Y:S01]  /*1370*/  FADD.FTZ R131, R162, R93 ;  /* 0x0000005da2837221 */ /* 0x000fe20000010000 */
[----:B------:R-:W-:Y:S01]  /*1380*/  FFMA.FTZ R160, R136, R93, R129 ;  /* 0x0000005d88a07223 */ /* 0x000fe20000010081 */
[-C--:B------:R-:W-:Y:S01]  /*1390*/  FFMA.FTZ R39, R110, R91.reuse, R39 ;  /* 0x0000005b6e277223 */ /* 0x080fe20000010027 */
[----:B------:R-:W-:Y:S01]  /*13a0*/  FADD.FTZ R67, R67, R91 ;  /* 0x0000005b43437221 */ /* 0x000fe20000010000 */
[----:B------:R-:W-:Y:S01]  /*13b0*/  FMUL.FTZ R91, R112, R91 ;  /* 0x0000005b705b7220 */ /* 0x000fe20000410000 */
[----:B------:R-:W-:Y:S01]  /*13c0*/  FADD.FTZ R164, R131, R92 ;  /* 0x0000005c83a47221 */ /* 0x000fe20000010000 */
[----:B------:R-:W-:Y:S01]  /*13d0*/  FFMA.FTZ R129, R137, R92, R160 ;  /* 0x0000005c89817223 */ /* 0x000fe200000100a0 */
[----:B------:R-:W-:Y:S01]  /*13e0*/  FMUL.FTZ R103, R124, R100 ;  /* 0x000000647c677220 */ /* 0x000fe20000410000 */
[----:B------:R-:W-:Y:S01]  /*13f0*/  SHF.L.U32 R126, R126, 0x10, RZ ;  /* 0x000000107e7e7819 */ /* 0x000fe200000006ff */
[----:B------:R-:W-:Y:S01]  /*1400*/  FADD.FTZ R131, R164, R91 ;  /* 0x0000005ba4837221 */ /* 0x000fe20000010000 */
[----:B------:R-:W-:Y:S01]  /*1410*/  SHF.L.U32 R130, R148, 0x10, RZ ;  /* 0x0000001094827819 */ /* 0x000fe200000006ff */
[----:B------:R-:W-:Y:S01]  /*1420*/  FFMA.FTZ R160, R110, R91, R129 ;  /* 0x0000005b6ea07223 */ /* 0x000fe20000010081 */
[-C--:B------:R-:W-:Y:S01]  /*1430*/  FFMA.FTZ R48, R103, R149.reuse, R48 ;  /* 0x0000009567307223 */ /* 0x080fe20000010030 */
[----:B------:R-:W-:Y:S01]  /*1440*/  FADD.FTZ R52, R52, R149 ;  /* 0x0000009534347221 */ /* 0x000fe20000010000 */
[----:B------:R-:W-:Y:S01]  /*1450*/  FMUL.FTZ R148, R12, R149 ;  /* 0x000000950c947220 */ /* 0x000fe20000410000 */
[-C--:B------:R-:W-:Y:S01]  /*1460*/  FFMA.FTZ R41, R108, R126.reuse, R41 ;  /* 0x0000007e6c297223 */ /* 0x080fe20000010029 */
[----:B------:R-:W-:Y:S01]  /*1470*/  FADD.FTZ R61, R61, R126 ;  /* 0x0000007e3d3d7221 */ /* 0x000fe20000010000 */
[----:B------:R-:W-:Y:S01]  /*1480*/  FMUL.FTZ R149, R113, R126 ;  /* 0x0000007e71957220 */ /* 0x000fe20000410000 */
[----:B------:R-:W-:Y:S01]  /*1490*/  FADD.FTZ R126, R131, R152 ;  /* 0x00000098837e7221 */ /* 0x000fe20000010000 */
[----:B------:R-:W-:Y:S01]  /*14a0*/  FFMA.FTZ R129, R111, R152, R160 ;  /* 0x000000986f817223 */ /* 0x000fe200000100a0 */
[C---:B------:R-:W-:Y:S01]  /*14b0*/  FMUL.FTZ R105, R124.reuse, R98 ;  /* 0x000000627c697220 */ /* 0x040fe20000410000 */
[----:B------:R-:W-:Y:S01]  /*14c0*/  FMUL.FTZ R106, R124, R106 ;  /* 0x0000006a7c6a7220 */ /* 0x000fe20000410000 */
[----:B------:R-:W-:-:S02]  /*14d0*/  IMAD.U32 R128, R128, 0x10000, RZ ;  /* 0x0001000080807824 */ /* 0x000fc400078e00ff */
[----:B------:R-:W-:Y:S01]  /*14e0*/  FFMA.FTZ R35, R138, R89, R35 ;  /* 0x000000598a237223 */ /* 0x000fe20000010023 */
[----:B------:R-:W-:Y:S01]  /*14f0*/  FADD.FTZ R71, R71, R89 ;  /* 0x0000005947477221 */ /* 0x000fe20000010000 */
        /* <DEDUP_REMOVED lines=16> */
[----:B------:R-:W-:Y:S01]  /*1600*/  FFMA.FTZ R44, R107, R143, R44 ;  /* 0x0000008f6b2c7223 */ /* 0x000fe2000001002c */
[----:B------:R-:W-:Y:S01]  /*1610*/  FADD.FTZ R56, R56, R143 ;  /* 0x0000008f38387221 */ /* 0x000fe20000010000 */
[-C--:B------:R-:W-:Y:S01]  /*1620*/  FFMA.FTZ R45, R104, R88.reuse, R45 ;  /* 0x00000058682d7223 */ /* 0x080fe2000001002d */
[----:B------:R-:W-:Y:S01]  /*1630*/  FADD.FTZ R57, R57, R88 ;  /* 0x0000005839397221 */ /* 0x000fe20000010000 */
[----:B------:R-:W-:Y:S01]  /*1640*/  FMUL.FTZ R143, R115, R88 ;  /* 0x00000058738f7220 */ /* 0x000fe20000410000 */
[----:B------:R-:W-:Y:S01]  /*1650*/  FADD.FTZ R88, R131, R158 ;  /* 0x0000009e83587221 */ /* 0x000fe20000010000 */
[----:B------:R-:W-:Y:S01]  /*1660*/  FFMA.FTZ R129, R107, R158, R126 ;  /* 0x0000009e6b817223 */ /* 0x000fe2000001007e */
[C---:B------:R-:W-:Y:S01]  /*1670*/  FMUL.FTZ R101, R124.reuse, R101 ;  /* 0x000000657c657220 */ /* 0x040fe20000410000 */
[----:B------:R-:W-:Y:S01]  /*1680*/  FMUL.FTZ R102, R124, R165 ;  /* 0x000000a57c667220 */ /* 0x000fe20000410000 */
[----:B------:R-:W-:Y:S01]  /*1690*/  FADD.FTZ R131, R88, R143 ;  /* 0x0000008f58837221 */ /* 0x000fe20000010000 */
[----:B------:R-:W-:Y:S01]  /*16a0*/  FFMA.FTZ R88, R104, R143, R129 ;  /* 0x0000008f68587223 */ /* 0x000fe20000010081 */
[----:B------:R-:W-:Y:S01]  /*16b0*/  SHF.L.U32 R127, R150, 0x10, RZ ;  /* 0x00000010967f7819 */ /* 0x000fe200000006ff */
[-C--:B------:R-:W-:Y:S01]  /*16c0*/  FFMA.FTZ R50, R101, R151.reuse, R50 ;  /* 0x0000009765327223 */ /* 0x080fe20000010032 */
[----:B------:R-:W-:Y:S01]  /*16d0*/  FADD.FTZ R54, R54, R151 ;  /* 0x0000009736367221 */ /* 0x000fe20000010000 */
[----:B------:R-:W-:Y:S01]  /*16e0*/  FMUL.FTZ R150, R13, R151 ;  /* 0x000000970d967220 */ /* 0x000fe20000410000 */
[-C--:B------:R-:W-:Y:S01]  /*16f0*/  FFMA.FTZ R47, R102, R89.reuse, R47 ;  /* 0x00000059662f7223 */ /* 0x080fe2000001002f */
[----:B------:R-:W-:Y:S01]  /*1700*/  FADD.FTZ R59, R59, R89 ;  /* 0x000000593b3b7221 */ /* 0x000fe20000010000 */
[----:B------:R-:W-:Y:S01]  /*1710*/  FMUL.FTZ R151, R116, R89 ;  /* 0x0000005974977220 */ /* 0x000fe20000410000 */
[----:B------:R-:W-:Y:S01]  /*1720*/  FADD.FTZ R126, R131, R144 ;  /* 0x00000090837e7221 */ /* 0x000fe20000010000 */
[----:B------:R-:W-:-:S03]  /*1730*/  FFMA.FTZ R89, R105, R144, R88 ;  /* 0x0000009069597223 */ /* 0x000fc60000010058 */
[----:B------:R-:W-:Y:S01]  /*1740*/  FADD.FTZ R129, R126, R151 ;  /* 0x000000977e817221 */ /* 0x000fe20000010000 */
[----:B------:R-:W-:Y:S01]  /*1750*/  FFMA.FTZ R128, R102, R151, R89 ;  /* 0x0000009766807223 */ /* 0x000fe20000010059 */
[----:B------:R-:W-:Y:S01]  /*1760*/  SHF.L.U32 R162, R153, 0x10, RZ ;  /* 0x0000001099a27819 */ /* 0x000fe200000006ff */
[----:B------:R-:W-:Y:S01]  /*1770*/  FMUL.FTZ R153, R117, R130 ;  /* 0x0000008275997220 */ /* 0x000fe20000410000 */
[----:B------:R-:W-:Y:S01]  /*1780*/  FADD.FTZ R126, R129, R148 ;  /* 0x00000094817e7221 */ /* 0x000fe20000010000 */
[C---:B------:R-:W-:Y:S01]  /*1790*/  FMUL.FTZ R100, R124.reuse, R163 ;  /* 0x000000a37c647220 */ /* 0x040fe20000410000 */
[----:B------:R-:W-:Y:S01]  /*17a0*/  FFMA.FTZ R89, R103, R148, R128 ;  /* 0x0000009467597223 */ /* 0x000fe20000010080 */
[----:B------:R-:W-:Y:S01]  /*17b0*/  FMUL.FTZ R99, R124, R99 ;  /* 0x000000637c637220 */ /* 0x000fe20000410000 */
[----:B------:R-:W-:Y:S02]  /*17c0*/  FADD.FTZ R129, R126, R153 ;  /* 0x000000997e817221 */ /* 0x000fe40000010000 */
[----:B------:R-:W-:Y:S01]  /*17d0*/  FFMA.FTZ R126, R100, R153, R89 ;  /* 0x00000099647e7223 */ /* 0x000fe20000010059 */
[----:B------:R-:W-:Y:S01]  /*17e0*/  FMUL.FTZ R98, R124, R161 ;  /* 0x000000a17c627220 */ /* 0x000fe20000410000 */
[-C--:B------:R-:W-:Y:S01]  /*17f0*/  FFMA.FTZ R72, R99, R155.reuse, R72 ;  /* 0x0000009b63487223 */ /* 0x080fe20000010048 */
[----:B------:R-:W-:Y:S01]  /*1800*/  FADD.FTZ R76, R76, R155 ;  /* 0x0000009b4c4c7221 */ /* 0x000fe20000010000 */
[----:B------:R-:W-:Y:S01]  /*1810*/  FMUL.FTZ R160, R14, R155 ;  /* 0x0000009b0ea07220 */ /* 0x000fe20000410000 */
[-C--:B------:R-:W-:Y:S01]  /*1820*/  FMUL.FTZ R155, R118, R127.reuse ;  /* 0x0000007f769b7220 */ /* 0x080fe20000410000 */
[----:B------:R-:W-:Y:S01]  /*1830*/  FADD.FTZ R128, R129, R150 ;  /* 0x0000009681807221 */ /* 0x000fe20000010000 */
[----:B------:R-:W-:Y:S01]  /*1840*/  FFMA.FTZ R89, R101, R150, R126 ;  /* 0x0000009665597223 */ /* 0x000fe2000001007e */
[----:B------:R-:W-:Y:S01]  /*1850*/  FFMA.FTZ R51, R98, R127, R51 ;  /* 0x0000007f62337223 */ /* 0x000fe20000010033 */
[----:B------:R-:W-:Y:S01]  /*1860*/  FADD.FTZ R55, R55, R127 ;  /* 0x0000007f37377221 */ /* 0x000fe20000010000 */
[----:B------:R-:W-:Y:S01]  /*1870*/  FADD.FTZ R127, R128, R155 ;  /* 0x0000009b807f7221 */ /* 0x000fe20000010000 */
[----:B------:R-:W-:Y:S01]  /*1880*/  FFMA.FTZ R126, R98, R155, R89 ;  /* 0x0000009b627e7223 */ /* 0x000fe20000010059 */
[C---:B------:R-:W-:Y:S01]  /*1890*/  FMUL.FTZ R96, R124.reuse, R159 ;  /* 0x0000009f7c607220 */ /* 0x040fe20000410000 */
[----:B------:R-:W-:Y:S01]  /*18a0*/  FMUL.FTZ R159, R119, R162 ;  /* 0x000000a2779f7220 */ /* 0x000fe20000410000 */
[----:B------:R-:W-:Y:S01]  /*18b0*/  FADD.FTZ R128, R127, R160 ;  /* 0x000000a07f807221 */ /* 0x000fe20000010000 */
[----:B------:R-:W-:Y:S01]  /*18c0*/  FFMA.FTZ R89, R99, R160, R126 ;  /* 0x000000a063597223 */ /* 0x000fe2000001007e */
[----:B------:R-:W-:Y:S01]  /*18d0*/  FMUL.FTZ R97, R124, R97 ;  /* 0x000000617c617220 */ /* 0x000fe20000410000 */
[----:B------:R-:W-:-:S02]  /*18e0*/  IMAD.U32 R88, R154, 0x10000, RZ ;  /* 0x000100009a587824 */ /* 0x000fc400078e00ff */
        /* <DEDUP_REMOVED lines=10> */
[----:B------:R-:W-:Y:S01]  /*1990*/  FFMA.FTZ R49, R100, R130, R49 ;  /* 0x0000008264317223 */ /* 0x000fe20000010031 */
[----:B------:R-:W-:Y:S01]  /*19a0*/  FADD.FTZ R53, R53, R130 ;  /* 0x0000008235357221 */ /* 0x000fe20000010000 */
[----:B------:R-:W-:Y:S01]  /*19b0*/  FFMA.FTZ R73, R96, R162, R73 ;  /* 0x000000a260497223 */ /* 0x000fe20000010049 */
[----:B------:R-:W-:Y:S01]  /*19c0*/  FADD.FTZ R77, R77, R162 ;  /* 0x000000a24d4d7221 */ /* 0x000fe20000010000 */
[----:B------:R-:W-:Y:S01]  /*19d0*/  FADD.FTZ R88, R88, R157 ;  /* 0x0000009d58587221 */ /* 0x000fe20000010000 */
[----:B------:R-:W-:-:S07]  /*19e0*/  FFMA.FTZ R89, R94, R157, R89 ;  /* 0x0000009d5e597223 */ /* 0x000fce0000010059 */
.L_x_161:
[----:B------:R-:W-:Y:S05]  /*19f0*/  BSYNC B1 ;  /* 0x0000000000017941 */ /* 0x000fea0003800000 */
.L_x_159:
        /* <DEDUP_REMOVED lines=20> */
.L_x_247:
[----:B-----5:R-:W-:Y:S01]  /*1b40*/  ISETP.GE.AND P3, PT, R132, 0x1, PT ;  /* 0x000000018400780c */ /* 0x020fe20003f66270 */
[----:B------:R-:W-:Y:S01]  /*1b50*/  HFMA2.MMA R129, -RZ, RZ, 0, 0 ;  /* 0x00000000ff817435 */ /* 0x000fe200000001ff */
[----:B-1----:R-:W-:Y:S01]  /*1b60*/  FADD.FTZ R131, R88, R131 ;  /* 0x0000008358837221 */ /* 0x002fe20000010000 */
[----:B------:R-:W-:Y:S01]  /*1b70*/  ISETP.NE.AND P0, PT, R16, RZ, PT ;  /* 0x000000ff1000720c */ /* 0x000fe20003f05270 */
[----:B------:R-:W-:Y:S02]  /*1b80*/  BSSY B1, `(.L_x_163) ;  /* 0x0000018000017945 */ /* 0x000fe40003800000 */
[----:B------:R-:W-:-:S05]  /*1b90*/  FMUL.FTZ R128, R131, UR8 ;  /* 0x0000000883807c20 */ /* 0x000fca0008410000 */
[----:B------:R-:W-:Y:S02]  /*1ba0*/  FSEL R128, R128, RZ, !P0 ;  /* 0x000000ff80807208 */ /* 0x000fe40004000000 */
[----:B------:R-:W-:-:S05]  /*1bb0*/  @P3 IADD3 R132, R132, -0x1, RZ ;  /* 0xffffffff84843810 */ /* 0x000fca0007ffe0ff */
[----:B------:R-:W-:-:S05]  /*1bc0*/  @P3 IMAD R132, R132, R133, RZ ;  /* 0x0000008584843224 */ /* 0x000fca00078e02ff */
[----:B------:R-:W-:-:S04]  /*1bd0*/  @P3 SHF.R.S32.HI R127, RZ, 0x1f, R132 ;  /* 0x0000001fff7f3819 */ /* 0x000fc80000011484 */
[----:B------:R-:W-:-:S04]  /*1be0*/  @P3 LEA.HI R132, R127, R132, RZ, 0x3 ;  /* 0x000000847f843211 */ /* 0x000fc800078f18ff */
[----:B------:R-:W-:Y:S01]  /*1bf0*/  @P3 LEA.HI.SX32 R129, R132, R125, 0x1d ;  /* 0x0000007d84813211 */ /* 0x000fe200078feaff */
[----:B--2---:R-:W-:-:S04]  /*1c00*/  FADD.FTZ R125, R89, R130 ;  /* 0x00000082597d7221 */ /* 0x004fc80000010000 */
[----:B------:R-:W-:Y:S01]  /*1c10*/  FMUL.FTZ R125, R125, UR8 ;  /* 0x000000087d7d7c20 */ /* 0x000fe20008410000 */
[----:B------:R-:W-:Y:S06]  /*1c20*/  @P1 BRA `(.L_x_164) ;  /* 0x0000000000181947 */ /* 0x000fec0003800000 */
[----:B------:R-:W-:Y:S02]  /*1c30*/  ISETP.NE.U32.AND P0, PT, R135, RZ, PT ;  /* 0x000000ff8700720c */ /* 0x000fe40003f05070 */
[----:B0-----:R-:W-:Y:S02]  /*1c40*/  MOV R89, RZ ;  /* 0x000000ff00597202 */ /* 0x001fe40000000f00 */
[----:B------:R-:W-:-:S13]  /*1c50*/  ISETP.NE.AND.EX P0, PT, R134, RZ, PT, P0 ;  /* 0x000000ff8600720c */ /* 0x000fda0003f05300 */
[----:B------:R-:W-:Y:S05]  /*1c60*/  @!P0 BRA `(.L_x_165) ;  /* 0x0000000000248947 */ /* 0x000fea0003800000 */
[----:B------:R-:W-:Y:S01]  /*1c70*/  SHF.L.U32 R89, R28, 0x10, RZ ;  /* 0x000000101c597819 */ /* 0x000fe200000006ff */
[----:B------:R-:W-:Y:S06]  /*1c80*/  BRA `(.L_x_165) ;  /* 0x00000000001c7947 */ /* 0x000fec0003800000 */
.L_x_164:
[----:B------:R-:W-:Y:S01]  /*1c90*/  ISETP.NE.U32.AND P0, PT, R135, RZ, PT ;  /* 0x000000ff8700720c */ /* 0x000fe20003f05070 */
[----:B0-----:R-:W-:-:S03]  /*1ca0*/  FFMA.FTZ R89, R3, R125, R128 ;  /* 0x0000007d03597223 */ /* 0x001fc60000010080 */
[----:B------:R-:W-:Y:S01]  /*1cb0*/  ISETP.NE.AND.EX P0, PT, R134, RZ, PT, P0 ;  /* 0x000000ff8600720c */ /* 0x000fe20003f05300 */
[----:B------:R-:W-:-:S04]  /*1cc0*/  FADD.FTZ R89, R142, -R89 ;  /* 0x800000598e597221 */ /* 0x000fc80000010000 */
[----:B------:R-:W-:-:S08]  /*1cd0*/  FMUL.FTZ R89, R124, R89 ;  /* 0x000000597c597220 */ /* 0x000fd00000410000 */
[----:B------:R-:W-:-:S05]  /*1ce0*/  @P0 SHF.L.U32 R88, R28, 0x10, RZ ;  /* 0x000000101c580819 */ /* 0x000fca00000006ff */
[----:B------:R-:W-:-:S07]  /*1cf0*/  @P0 FADD.FTZ R89, R89, R88 ;  /* 0x0000005859590221 */ /* 0x000fce0000010000 */
.L_x_165:
[----:B------:R-:W-:Y:S05]  /*1d00*/  BSYNC B1 ;  /* 0x0000000000017941 */ /* 0x000fea0003800000 */
.L_x_163:
        /* <DEDUP_REMOVED lines=15> */
.L_x_167:
[----:B------:R-:W-:-:S04]  /*1e00*/  FFMA.FTZ R88, R140, R125, R128 ;  /* 0x0000007d8c587223 */ /* 0x000fc80000010080 */
[--C-:B------:R-:W-:Y:S01]  /*1e10*/  FADD.FTZ R89, R147, -R88.reuse ;  /* 0x8000005893597221 */ /* 0x100fe20000010000 */
[----:B------:R-:W-:-:S03]  /*1e20*/  @P0 PRMT R88, R28, 0x7632, R88 ;  /* 0x000076321c580816 */ /* 0x000fc60000000058 */
[----:B------:R-:W-:Y:S01]  /*1e30*/  FMUL.FTZ R89, R124, R89 ;  /* 0x000000597c597220 */ /* 0x000fe20000410000 */
[----:B------:R-:W-:-:S05]  /*1e40*/  @P0 SHF.L.U32 R88, R88, 0x10, RZ ;  /* 0x0000001058580819 */ /* 0x000fca00000006ff */
[----:B------:R-:W-:-:S07]  /*1e50*/  @P0 FADD.FTZ R89, R89, R88 ;  /* 0x0000005859590221 */ /* 0x000fce0000010000 */
.L_x_168:
[----:B------:R-:W-:Y:S05]  /*1e60*/  BSYNC B1 ;  /* 0x0000000000017941 */ /* 0x000fea0003800000 */
.L_x_166:
        /* <DEDUP_REMOVED lines=12> */
.L_x_170:
[----:B------:R-:W-:Y:S01]  /*1f30*/  FFMA.FTZ R89, R141, R125, R128 ;  /* 0x0000007d8d597223 */ /* 0x000fe20000010080 */
[----:B------:R-:W-:-:S03]  /*1f40*/  @P0 SHF.L.U32 R88, R29, 0x10, RZ ;  /* 0x000000101d580819 */ /* 0x000fc600000006ff */
[----:B------:R-:W-:-:S04]  /*1f50*/  FADD.FTZ R89, R146, -R89 ;  /* 0x8000005992597221 */ /* 0x000fc80000010000 */
[----:B------:R-:W-:-:S04]  /*1f60*/  FMUL.FTZ R89, R124, R89 ;  /* 0x000000597c597220 */ /* 0x000fc80000410000 */
[----:B------:R-:W-:-:S07]  /*1f70*/  @P0 FADD.FTZ R89, R89, R88 ;  /* 0x0000005859590221 */ /* 0x000fce0000010000 */
.L_x_171:
[----:B------:R-:W-:Y:S05]  /*1f80*/  BSYNC B1 ;  /* 0x0000000000017941 */ /* 0x000fea0003800000 */
.L_x_169:
        /* <DEDUP_REMOVED lines=13> */
.L_x_173:
[----:B------:R-:W-:-:S04]  /*2060*/  FFMA.FTZ R88, R138, R125, R128 ;  /* 0x0000007d8a587223 */ /* 0x000fc80000010080 */
[--C-:B------:R-:W-:Y:S01]  /*2070*/  FADD.FTZ R89, R95, -R88.reuse ;  /* 0x800000585f597221 */ /* 0x100fe20000010000 */
[----:B------:R-:W-:-:S03]  /*2080*/  @P0 PRMT R88, R29, 0x7632, R88 ;  /* 0x000076321d580816 */ /* 0x000fc60000000058 */
[----:B------:R-:W-:Y:S01]  /*2090*/  FMUL.FTZ R89, R124, R89 ;  /* 0x000000597c597220 */ /* 0x000fe20000410000 */
[----:B------:R-:W-:-:S05]  /*20a0*/  @P0 SHF.L.U32 R88, R88, 0x10, RZ ;  /* 0x0000001058580819 */ /* 0x000fca00000006ff */
[----:B------:R-:W-:-:S07]  /*20b0*/  @P0 FADD.FTZ R89, R89, R88 ;  /* 0x0000005859590221 */ /* 0x000fce0000010000 */
.L_x_174:
[----:B------:R-:W-:Y:S05]  /*20c0*/  BSYNC B1 ;  /* 0x0000000000017941 */ /* 0x000fea0003800000 */
.L_x_172:
        /* <DEDUP_REMOVED lines=12> */
.L_x_176:
[----:B------:R-:W-:Y:S01]  /*2190*/  FFMA.FTZ R89, R139, R125, R128 ;  /* 0x0000007d8b597223 */ /* 0x000fe20000010080 */
[----:B------:R-:W-:-:S03]  /*21a0*/  @P0 SHF.L.U32 R88, R30, 0x10, RZ ;  /* 0x000000101e580819 */ /* 0x000fc600000006ff */
[----:B------:R-:W-:-:S04]  /*21b0*/  FADD.FTZ R89, R90, -R89 ;  /* 0x800000595a597221 */ /* 0x000fc80000010000 */
[----:B------:R-:W-:-:S04]  /*21c0*/  FMUL.FTZ R89, R124, R89 ;  /* 0x000000597c597220 */ /* 0x000fc80000410000 */
[----:B------:R-:W-:-:S07]  /*21d0*/  @P0 FADD.FTZ R89, R89, R88 ;  /* 0x0000005859590221 */ /* 0x000fce0000010000 */
.L_x_177:
[----:B------:R-:W-:Y:S05]  /*21e0*/  BSYNC B1 ;  /* 0x0000000000017941 */ /* 0x000fea0003800000 */
.L_x_175:
        /* <DEDUP_REMOVED lines=13> */
.L_x_179:
[----:B------:R-:W-:-:S04]  /*22c0*/  FFMA.FTZ R88, R136, R125, R128 ;  /* 0x0000007d88587223 */ /* 0x000fc80000010080 */
[--C-:B------:R-:W-:Y:S01]  /*22d0*/  FADD.FTZ R89, R93, -R88.reuse ;  /* 0x800000585d597221 */ /* 0x100fe20000010000 */
[----:B------:R-:W-:-:S03]  /*22e0*/  @P0 PRMT R88, R30, 0x7632, R88 ;  /* 0x000076321e580816 */ /* 0x000fc60000000058 */
[----:B------:R-:W-:Y:S01]  /*22f0*/  FMUL.FTZ R89, R124, R89 ;  /* 0x000000597c597220 */ /* 0x000fe20000410000 */
[----:B------:R-:W-:-:S05]  /*2300*/  @P0 SHF.L.U32 R88, R88, 0x10, RZ ;  /* 0x0000001058580819 */ /* 0x000fca00000006ff */
[----:B------:R-:W-:-:S07]  /*2310*/  @P0 FADD.FTZ R89, R89, R88 ;  /* 0x0000005859590221 */ /* 0x000fce0000010000 */
.L_x_180:
[----:B------:R-:W-:Y:S05]  /*2320*/  BSYNC B1 ;  /* 0x0000000000017941 */ /* 0x000fea0003800000 */
.L_x_178:
        /* <DEDUP_REMOVED lines=12> */
.L_x_182:
[----:B------:R-:W-:Y:S01]  /*23f0*/  FFMA.FTZ R89, R137, R125, R128 ;  /* 0x0000007d89597223 */ /* 0x000fe20000010080 */
[----:B------:R-:W-:-:S03]  /*2400*/  @P0 SHF.L.U32 R88, R31, 0x10, RZ ;  /* 0x000000101f580819 */ /* 0x000fc600000006ff */
[----:B------:R-:W-:-:S04]  /*2410*/  FADD.FTZ R89, R92, -R89 ;  /* 0x800000595c597221 */ /* 0x000fc80000010000 */
[----:B------:R-:W-:-:S04]  /*2420*/  FMUL.FTZ R89, R124, R89 ;  /* 0x000000597c597220 */ /* 0x000fc80000410000 */
[----:B------:R-:W-:-:S07]  /*2430*/  @P0 FADD.FTZ R89, R89, R88 ;  /* 0x0000005859590221 */ /* 0x000fce0000010000 */
.L_x_183:
[----:B------:R-:W-:Y:S05]  /*2440*/  BSYNC B1 ;  /* 0x0000000000017941 */ /* 0x000fea0003800000 */
.L_x_181:
        /* <DEDUP_REMOVED lines=13> */
.L_x_185:
[----:B------:R-:W-:-:S04]  /*2520*/  FFMA.FTZ R88, R110, R125, R128 ;  /* 0x0000007d6e587223 */ /* 0x000fc80000010080 */
[--C-:B------:R-:W-:Y:S01]  /*2530*/  FADD.FTZ R89, R91, -R88.reuse ;  /* 0x800000585b597221 */ /* 0x100fe20000010000 */
[----:B------:R-:W-:-:S03]  /*2540*/  @P0 PRMT R88, R31, 0x7632, R88 ;  /* 0x000076321f580816 */ /* 0x000fc60000000058 */
[----:B------:R-:W-:Y:S01]  /*2550*/  FMUL.FTZ R130, R124, R89 ;  /* 0x000000597c827220 */ /* 0x000fe20000410000 */
[----:B------:R-:W-:-:S05]  /*2560*/  @P0 SHF.L.U32 R127, R88, 0x10, RZ ;  /* 0x00000010587f0819 */ /* 0x000fca00000006ff */
[----:B------:R-:W-:-:S07]  /*2570*/  @P0 FADD.FTZ R130, R130, R127 ;  /* 0x0000007f82820221 */ /* 0x000fce0000010000 */
.L_x_186:
[----:B------:R-:W-:Y:S05]  /*2580*/  BSYNC B1 ;  /* 0x0000000000017941 */ /* 0x000fea0003800000 */
.L_x_184:
[----:B------:R-:W0:Y:S01]  /*2590*/  @P2 LDC.64 R126, c[0x0][0x308] ;  /* 0x0000c200ff7e2b82 */ /* 0x000e220000000a00 */
[----:B------:R-:W-:Y:S07]  /*25a0*/  BSSY B1, `(.L_x_187) ;  /* 0x0000016000017945 */ /* 0x000fee0003800000 */
[----:B------:R-:W1:Y:S08]  /*25b0*/  @P3 LDC R131, c[0x0][0x29c] ;  /* 0x0000a700ff833b82 */ /* 0x000e700000000800 */
[----:B------:R-:W2:Y:S01]  /*25c0*/  @P3 LDC.64 R88, c[0x0][0x2f8] ;  /* 0x0000be00ff583b82 */ /* 0x000ea20000000a00 */
[----:B0-----:R-:W-:Y:S01]  /*25d0*/  @P2 IMAD.WIDE.U32 R126, R123, 0x10, R126 ;  /* 0x000000107b7e2825 */ /* 0x001fe200078e007e */
[----:B------:R-:W-:-:S04]  /*25e0*/  @P2 F2FP.BF16.F32.PACK_AB R123, RZ, R130 ;  /* 0x00000082ff7b223e */ /* 0x000fc800000010ff */
[----:B------:R-:W-:Y:S01]  /*25f0*/  @P2 PRMT R83, R83, 0x5410, R123 ;  /* 0x0000541053532816 */ /* 0x000fe2000000007b */
[----:B-1----:R-:W-:-:S04]  /*2600*/  @P3 FMUL.FTZ R130, R130, R131 ;  /* 0x0000008382823220 */ /* 0x002fc80000410000 */
[----:B------:R0:W-:Y:S01]  /*2610*/  @P2 STG.E.128 desc[UR4][R126.64], R80 ;  /* 0x000000507e002986 */ /* 0x0001e2000c101d04 */
[----:B------:R-:W-:Y:S01]  /*2620*/  @P3 F2FP.BF16.F32.PACK_AB R130, RZ, R130 ;  /* 0x00000082ff82323e */ /* 0x000fe200000010ff */
[----:B--2---:R-:W-:-:S03]  /*2630*/  @P3 IMAD.WIDE.U32 R88, R129, 0x10, R88 ;  /* 0x0000001081583825 */ /* 0x004fc600078e0058 */
[----:B------:R-:W-:-:S05]  /*2640*/  @P3 PRMT R87, R87, 0x5410, R130 ;  /* 0x0000541057573816 */ /* 0x000fca0000000082 */
[----:B------:R0:W-:Y:S01]  /*2650*/  @P3 STG.E.128 desc[UR4][R88.64], R84 ;  /* 0x0000005458003986 */ /* 0x0001e2000c101d04 */
[----:B------:R-:W-:Y:S05]  /*2660*/  @P1 BRA `(.L_x_188) ;  /* 0x0000000000101947 */ /* 0x000fea0003800000 */
[----:B0-----:R-:W-:Y:S01]  /*2670*/  HFMA2.MMA R89, -RZ, RZ, 0, 0 ;  /* 0x00000000ff597435 */ /* 0x001fe200000001ff */
[----:B------:R-:W-:Y:S10]  /*2680*/  @!P0 BRA `(.L_x_189) ;  /* 0x00000000001c8947 */ /* 0x000ff40003800000 */
[----:B------:R-:W-:Y:S01]  /*2690*/  SHF.L.U32 R89, R24, 0x10, RZ ;  /* 0x0000001018597819 */ /* 0x000fe200000006ff */
[----:B------:R-:W-:Y:S06]  /*26a0*/  BRA `(.L_x_189) ;  /* 0x0000000000147947 */ /* 0x000fec0003800000 */
.L_x_188:
[----:B0-----:R-:W-:Y:S01]  /*26b0*/  FFMA.FTZ R89, R111, R125, R128 ;  /* 0x0000007d6f597223 */ /* 0x001fe20000010080 */
[----:B------:R-:W-:-:S03]  /*26c0*/  @P0 SHF.L.U32 R88, R24, 0x10, RZ ;  /* 0x0000001018580819 */ /* 0x000fc600000006ff */
[----:B------:R-:W-:-:S04]  /*26d0*/  FADD.FTZ R89, R152, -R89 ;  /* 0x8000005998597221 */ /* 0x000fc80000010000 */
[----:B------:R-:W-:-:S04]  /*26e0*/  FMUL.FTZ R89, R124, R89 ;  /* 0x000000597c597220 */ /* 0x000fc80000410000 */
[----:B------:R-:W-:-:S07]  /*26f0*/  @P0 FADD.FTZ R89, R89, R88 ;  /* 0x0000005859590221 */ /* 0x000fce0000010000 */
.L_x_189:
[----:B------:R-:W-:Y:S05]  /*2700*/  BSYNC B1 ;  /* 0x0000000000017941 */ /* 0x000fea0003800000 */
.L_x_187:
        /* <DEDUP_REMOVED lines=13> */
.L_x_191:
[----:B------:R-:W-:-:S04]  /*27e0*/  FFMA.FTZ R88, R108, R125, R128 ;  /* 0x0000007d6c587223 */ /* 0x000fc80000010080 */
[--C-:B------:R-:W-:Y:S01]  /*27f0*/  FADD.FTZ R89, R149, -R88.reuse ;  /* 0x8000005895597221 */ /* 0x100fe20000010000 */
[----:B------:R-:W-:-:S03]  /*2800*/  @P0 PRMT R88, R24, 0x7632, R88 ;  /* 0x0000763218580816 */ /* 0x000fc60000000058 */
[----:B------:R-:W-:Y:S01]  /*2810*/  FMUL.FTZ R89, R124, R89 ;  /* 0x000000597c597220 */ /* 0x000fe20000410000 */
[----:B------:R-:W-:-:S05]  /*2820*/  @P0 SHF.L.U32 R88, R88, 0x10, RZ ;  /* 0x0000001058580819 */ /* 0x000fca00000006ff */
[----:B------:R-:W-:-:S07]  /*2830*/  @P0 FADD.FTZ R89, R89, R88 ;  /* 0x0000005859590221 */ /* 0x000fce0000010000 */
.L_x_192:
[----:B------:R-:W-:Y:S05]  /*2840*/  BSYNC B1 ;  /* 0x0000000000017941 */ /* 0x000fea0003800000 */
.L_x_190:
        /* <DEDUP_REMOVED lines=12> */
.L_x_194:
[----:B------:R-:W-:Y:S01]  /*2910*/  FFMA.FTZ R89, R109, R125, R128 ;  /* 0x0000007d6d597223 */ /* 0x000fe20000010080 */
[----:B------:R-:W-:-:S03]  /*2920*/  @P0 SHF.L.U32 R88, R25, 0x10, RZ ;  /* 0x0000001019580819 */ /* 0x000fc600000006ff */
[----:B------:R-:W-:-:S04]  /*2930*/  FADD.FTZ R89, R156, -R89 ;  /* 0x800000599c597221 */ /* 0x000fc80000010000 */
[----:B------:R-:W-:-:S04]  /*2940*/  FMUL.FTZ R89, R124, R89 ;  /* 0x000000597c597220 */ /* 0x000fc80000410000 */
[----:B------:R-:W-:-:S07]  /*2950*/  @P0 FADD.FTZ R89, R89, R88 ;  /* 0x0000005859590221 */ /* 0x000fce0000010000 */
.L_x_195:
[----:B------:R-:W-:Y:S05]  /*2960*/  BSYNC B1 ;  /* 0x0000000000017941 */ /* 0x000fea0003800000 */
.L_x_193:
        /* <DEDUP_REMOVED lines=13> */
.L_x_197:
[----:B------:R-:W-:-:S04]  /*2a40*/  FFMA.FTZ R88, R106, R125, R128 ;  /* 0x0000007d6a587223 */ /* 0x000fc80000010080 */
[--C-:B------:R-:W-:Y:S01]  /*2a50*/  FADD.FTZ R89, R145, -R88.reuse ;  /* 0x8000005891597221 */ /* 0x100fe20000010000 */
[----:B------:R-:W-:-:S03]  /*2a60*/  @P0 PRMT R88, R25, 0x7632, R88 ;  /* 0x0000763219580816 */ /* 0x000fc60000000058 */
[----:B------:R-:W-:Y:S01]  /*2a70*/  FMUL.FTZ R89, R124, R89 ;  /* 0x000000597c597220 */ /* 0x000fe20000410000 */
[----:B------:R-:W-:-:S05]  /*2a80*/  @P0 SHF.L.U32 R88, R88, 0x10, RZ ;  /* 0x0000001058580819 */ /* 0x000fca00000006ff */
[----:B------:R-:W-:-:S07]  /*2a90*/  @P0 FADD.FTZ R89, R89, R88 ;  /* 0x0000005859590221 */ /* 0x000fce0000010000 */
.L_x_198:
[----:B------:R-:W-:Y:S05]  /*2aa0*/  BSYNC B1 ;  /* 0x0000000000017941 */ /* 0x000fea0003800000 */
.L_x_196:
        /* <DEDUP_REMOVED lines=12> */
.L_x_200:
[----:B------:R-:W-:Y:S01]  /*2b70*/  FFMA.FTZ R89, R107, R125, R128 ;  /* 0x0000007d6b597223 */ /* 0x000fe20000010080 */
[----:B------:R-:W-:-:S03]  /*2b80*/  @P0 SHF.L.U32 R88, R26, 0x10, RZ ;  /* 0x000000101a580819 */ /* 0x000fc600000006ff */
[----:B------:R-:W-:-:S04]  /*2b90*/  FADD.FTZ R89, R158, -R89 ;  /* 0x800000599e597221 */ /* 0x000fc80000010000 */
[----:B------:R-:W-:-:S04]  /*2ba0*/  FMUL.FTZ R89, R124, R89 ;  /* 0x000000597c597220 */ /* 0x000fc80000410000 */
[----:B------:R-:W-:-:S07]  /*2bb0*/  @P0 FADD.FTZ R89, R89, R88 ;  /* 0x0000005859590221 */ /* 0x000fce0000010000 */
.L_x_201:
[----:B------:R-:W-:Y:S05]  /*2bc0*/  BSYNC B1 ;  /* 0x0000000000017941 */ /* 0x000fea0003800000 */
.L_x_199:
        /* <DEDUP_REMOVED lines=13> */
.L_x_203:
[----:B------:R-:W-:-:S04]  /*2ca0*/  FFMA.FTZ R88, R104, R125, R128 ;  /* 0x0000007d68587223 */ /* 0x000fc80000010080 */
[--C-:B------:R-:W-:Y:S01]  /*2cb0*/  FADD.FTZ R89, R143, -R88.reuse ;  /* 0x800000588f597221 */ /* 0x100fe20000010000 */
[----:B------:R-:W-:-:S03]  /*2cc0*/  @P0 PRMT R88, R26, 0x7632, R88 ;  /* 0x000076321a580816 */ /* 0x000fc60000000058 */
[----:B------:R-:W-:Y:S01]  /*2cd0*/  FMUL.FTZ R89, R124, R89 ;  /* 0x000000597c597220 */ /* 0x000fe20000410000 */
[----:B------:R-:W-:-:S05]  /*2ce0*/  @P0 SHF.L.U32 R88, R88, 0x10, RZ ;  /* 0x0000001058580819 */ /* 0x000fca00000006ff */
[----:B------:R-:W-:-:S07]  /*2cf0*/  @P0 FADD.FTZ R89, R89, R88 ;  /* 0x0000005859590221 */ /* 0x000fce0000010000 */
.L_x_204:
[----:B------:R-:W-:Y:S05]  /*2d00*/  BSYNC B1 ;  /* 0x0000000000017941 */ /* 0x000fea0003800000 */
.L_x_202:
        /* <DEDUP_REMOVED lines=12> */
.L_x_206:
[----:B------:R-:W-:Y:S01]  /*2dd0*/  FFMA.FTZ R89, R105, R125, R128 ;  /* 0x0000007d69597223 */ /* 0x000fe20000010080 */
[----:B------:R-:W-:-:S03]  /*2de0*/  @P0 SHF.L.U32 R88, R27, 0x10, RZ ;  /* 0x000000101b580819 */ /* 0x000fc600000006ff */
[----:B------:R-:W-:-:S04]  /*2df0*/  FADD.FTZ R89, R144, -R89 ;  /* 0x8000005990597221 */ /* 0x000fc80000010000 */
[----:B------:R-:W-:-:S04]  /*2e00*/  FMUL.FTZ R89, R124, R89 ;  /* 0x000000597c597220 */ /* 0x000fc80000410000 */
[----:B------:R-:W-:-:S07]  /*2e10*/  @P0 FADD.FTZ R89, R89, R88 ;  /* 0x0000005859590221 */ /* 0x000fce0000010000 */
.L_x_207:
[----:B------:R-:W-:Y:S05]  /*2e20*/  BSYNC B1 ;  /* 0x0000000000017941 */ /* 0x000fea0003800000 */
.L_x_205:
        /* <DEDUP_REMOVED lines=13> */
.L_x_209:
[----:B------:R-:W-:-:S04]  /*2f00*/  FFMA.FTZ R88, R102, R125, R128 ;  /* 0x0000007d66587223 */ /* 0x000fc80000010080 */
[--C-:B------:R-:W-:Y:S01]  /*2f10*/  FADD.FTZ R89, R151, -R88.reuse ;  /* 0x8000005897597221 */ /* 0x100fe20000010000 */
[----:B------:R-:W-:-:S03]  /*2f20*/  @P0 PRMT R88, R27, 0x7632, R88 ;  /* 0x000076321b580816 */ /* 0x000fc60000000058 */
[----:B------:R-:W-:Y:S01]  /*2f30*/  FMUL.FTZ R123, R124, R89 ;  /* 0x000000597c7b7220 */ /* 0x000fe20000410000 */
[----:B------:R-:W-:-:S05]  /*2f40*/  @P0 SHF.L.U32 R88, R88, 0x10, RZ ;  /* 0x0000001058580819 */ /* 0x000fca00000006ff */
[----:B------:R-:W-:-:S07]  /*2f50*/  @P0 FADD.FTZ R123, R123, R88 ;  /* 0x000000587b7b0221 */ /* 0x000fce0000010000 */
.L_x_210:
[----:B------:R-:W-:Y:S05]  /*2f60*/  BSYNC B1 ;  /* 0x0000000000017941 */ /* 0x000fea0003800000 */
.L_x_208:
[----:B------:R-:W0:Y:S01]  /*2f70*/  @P3 LDC R130, c[0x0][0x29c] ;  /* 0x0000a700ff823b82 */ /* 0x000e220000000800 */
[----:B------:R-:W-:Y:S01]  /*2f80*/  @P3 IADD3 R131, R129, 0x20, RZ ;  /* 0x0000002081833810 */ /* 0x000fe20007ffe0ff */
[----:B------:R-:W-:Y:S06]  /*2f90*/  BSSY B1, `(.L_x_211) ;  /* 0x0000016000017945 */ /* 0x000fec0003800000 */
        /* <DEDUP_REMOVED lines=10> */
[----:B------:R0:W-:Y:S01]  /*3040*/  @P3 STG.E.128 desc[UR4][R88.64], R84 ;  /* 0x0000005458003986 */ /* 0x0001e2000c101d04 */
[----:B------:R-:W-:Y:S05]  /*3050*/  @P1 BRA `(.L_x_212) ;  /* 0x0000000000101947 */ /* 0x000fea0003800000 */
[----:B0-----:R-:W-:Y:S01]  /*3060*/  HFMA2.MMA R89, -RZ, RZ, 0, 0 ;  /* 0x00000000ff597435 */ /* 0x001fe200000001ff */
[----:B------:R-:W-:Y:S10]  /*3070*/  @!P0 BRA `(.L_x_213) ;  /* 0x00000000001c8947 */ /* 0x000ff40003800000 */
[----:B------:R-:W-:Y:S01]  /*3080*/  SHF.L.U32 R89, R20, 0x10, RZ ;  /* 0x0000001014597819 */ /* 0x000fe200000006ff */
[----:B------:R-:W-:Y:S06]  /*3090*/  BRA `(.L_x_213) ;  /* 0x0000000000147947 */ /* 0x000fec0003800000 */
.L_x_212:
[----:B0-----:R-:W-:Y:S01]  /*30a0*/  FFMA.FTZ R89, R103, R125, R128 ;  /* 0x0000007d67597223 */ /* 0x001fe20000010080 */
[----:B------:R-:W-:-:S03]  /*30b0*/  @P0 IMAD.U32 R88, R20, 0x10000, RZ ;  /* 0x0001000014580824 */ /* 0x000fc600078e00ff */
[----:B------:R-:W-:-:S04]  /*30c0*/  FADD.FTZ R89, R148, -R89 ;  /* 0x8000005994597221 */ /* 0x000fc80000010000 */
[----:B------:R-:W-:-:S04]  /*30d0*/  FMUL.FTZ R89, R124, R89 ;  /* 0x000000597c597220 */ /* 0x000fc80000410000 */
[----:B------:R-:W-:-:S07]  /*30e0*/  @P0 FADD.FTZ R89, R89, R88 ;  /* 0x0000005859590221 */ /* 0x000fce0000010000 */
.L_x_213:
[----:B------:R-:W-:Y:S05]  /*30f0*/  BSYNC B1 ;  /* 0x0000000000017941 */ /* 0x000fea0003800000 */
.L_x_211:
        /* <DEDUP_REMOVED lines=13> */
.L_x_215:
[----:B------:R-:W-:Y:S01]  /*31d0*/  FFMA.FTZ R88, R100, R125, R128 ;  /* 0x0000007d64587223 */ /* 0x000fe20000010080 */
[----:B------:R-:W-:-:S03]  /*31e0*/  @P0 PRMT R122, R20, 0x7632, R122 ;  /* 0x00007632147a0816 */ /* 0x000fc6000000007a */
[----:B------:R-:W-:Y:S01]  /*31f0*/  FADD.FTZ R89, R153, -R88 ;  /* 0x8000005899597221 */ /* 0x000fe20000010000 */
[----:B------:R-:W-:-:S03]  /*3200*/  @P0 SHF.L.U32 R122, R122, 0x10, RZ ;  /* 0x000000107a7a0819 */ /* 0x000fc600000006ff */
[----:B------:R-:W-:-:S04]  /*3210*/  FMUL.FTZ R89, R124, R89 ;  /* 0x000000597c597220 */ /* 0x000fc80000410000 */
[----:B------:R-:W-:-:S07]  /*3220*/  @P0 FADD.FTZ R89, R89, R122 ;  /* 0x0000007a59590221 */ /* 0x000fce0000010000 */
.L_x_216:
[----:B------:R-:W-:Y:S05]  /*3230*/  BSYNC B1 ;  /* 0x0000000000017941 */ /* 0x000fea0003800000 */
.L_x_214:
        /* <DEDUP_REMOVED lines=12> */
.L_x_218:
[----:B------:R-:W-:Y:S01]  /*3300*/  FFMA.FTZ R89, R101, R125, R128 ;  /* 0x0000007d65597223 */ /* 0x000fe20000010080 */
[----:B------:R-:W-:-:S03]  /*3310*/  @P0 IMAD.U32 R88, R21, 0x10000, RZ ;  /* 0x0001000015580824 */ /* 0x000fc600078e00ff */
[----:B------:R-:W-:-:S04]  /*3320*/  FADD.FTZ R89, R150, -R89 ;  /* 0x8000005996597221 */ /* 0x000fc80000010000 */
[----:B------:R-:W-:-:S04]  /*3330*/  FMUL.FTZ R89, R124, R89 ;  /* 0x000000597c597220 */ /* 0x000fc80000410000 */
[----:B------:R-:W-:-:S07]  /*3340*/  @P0 FADD.FTZ R89, R89, R88 ;  /* 0x0000005859590221 */ /* 0x000fce0000010000 */
.L_x_219:
[----:B------:R-:W-:Y:S05]  /*3350*/  BSYNC B1 ;  /* 0x0000000000017941 */ /* 0x000fea0003800000 */
.L_x_217:
        /* <DEDUP_REMOVED lines=13> */
.L_x_221:
[----:B------:R-:W-:Y:S01]  /*3430*/  FFMA.FTZ R88, R98, R125, R128 ;  /* 0x0000007d62587223 */ /* 0x000fe20000010080 */
[----:B------:R-:W-:-:S03]  /*3440*/  @P0 PRMT R122, R21, 0x7632, R122 ;  /* 0x00007632157a0816 */ /* 0x000fc6000000007a */
[----:B------:R-:W-:Y:S01]  /*3450*/  FADD.FTZ R89, R155, -R88 ;  /* 0x800000589b597221 */ /* 0x000fe20000010000 */
[----:B------:R-:W-:-:S03]  /*3460*/  @P0 SHF.L.U32 R122, R122, 0x10, RZ ;  /* 0x000000107a7a0819 */ /* 0x000fc600000006ff */
[----:B------:R-:W-:-:S04]  /*3470*/  FMUL.FTZ R89, R124, R89 ;  /* 0x000000597c597220 */ /* 0x000fc80000410000 */
[----:B------:R-:W-:-:S07]  /*3480*/  @P0 FADD.FTZ R89, R89, R122 ;  /* 0x0000007a59590221 */ /* 0x000fce0000010000 */
.L_x_222:
[----:B------:R-:W-:Y:S05]  /*3490*/  BSYNC B1 ;  /* 0x0000000000017941 */ /* 0x000fea0003800000 */
.L_x_220:
        /* <DEDUP_REMOVED lines=12> */
.L_x_224:
[----:B------:R-:W-:Y:S01]  /*3560*/  FFMA.FTZ R89, R99, R125, R128 ;  /* 0x0000007d63597223 */ /* 0x000fe20000010080 */
[----:B------:R-:W-:-:S03]  /*3570*/  @P0 IMAD.U32 R88, R22, 0x10000, RZ ;  /* 0x0001000016580824 */ /* 0x000fc600078e00ff */
[----:B------:R-:W-:-:S04]  /*3580*/  FADD.FTZ R89, R160, -R89 ;  /* 0x80000059a0597221 */ /* 0x000fc80000010000 */
[----:B------:R-:W-:-:S04]  /*3590*/  FMUL.FTZ R89, R124, R89 ;  /* 0x000000597c597220 */ /* 0x000fc80000410000 */
[----:B------:R-:W-:-:S07]  /*35a0*/  @P0 FADD.FTZ R89, R89, R88 ;  /* 0x0000005859590221 */ /* 0x000fce0000010000 */
.L_x_225:
[----:B------:R-:W-:Y:S05]  /*35b0*/  BSYNC B1 ;  /* 0x0000000000017941 */ /* 0x000fea0003800000 */
.L_x_223:
        /* <DEDUP_REMOVED lines=13> */
.L_x_227:
[----:B------:R-:W-:Y:S01]  /*3690*/  FFMA.FTZ R88, R96, R125, R128 ;  /* 0x0000007d60587223 */ /* 0x000fe20000010080 */
[----:B------:R-:W-:-:S03]  /*36a0*/  @P0 PRMT R122, R22, 0x7632, R122 ;  /* 0x00007632167a0816 */ /* 0x000fc6000000007a */
[----:B------:R-:W-:Y:S01]  /*36b0*/  FADD.FTZ R89, R159, -R88 ;  /* 0x800000589f597221 */ /* 0x000fe20000010000 */
[----:B------:R-:W-:-:S03]  /*36c0*/  @P0 SHF.L.U32 R122, R122, 0x10, RZ ;  /* 0x000000107a7a0819 */ /* 0x000fc600000006ff */
[----:B------:R-:W-:-:S04]  /*36d0*/  FMUL.FTZ R89, R124, R89 ;  /* 0x000000597c597220 */ /* 0x000fc80000410000 */
[----:B------:R-:W-:-:S07]  /*36e0*/  @P0 FADD.FTZ R89, R89, R122 ;  /* 0x0000007a59590221 */ /* 0x000fce0000010000 */
.L_x_228:
[----:B------:R-:W-:Y:S05]  /*36f0*/  BSYNC B1 ;  /* 0x0000000000017941 */ /* 0x000fea0003800000 */
.L_x_226:
        /* <DEDUP_REMOVED lines=12> */
.L_x_230:
[----:B------:R-:W-:Y:S01]  /*37c0*/  FFMA.FTZ R89, R97, R125, R128 ;  /* 0x0000007d61597223 */ /* 0x000fe20000010080 */
[----:B------:R-:W-:-:S03]  /*37d0*/  @P0 IMAD.U32 R88, R23, 0x10000, RZ ;  /* 0x0001000017580824 */ /* 0x000fc600078e00ff */
[----:B------:R-:W-:-:S04]  /*37e0*/  FADD.FTZ R89, R154, -R89 ;  /* 0x800000599a597221 */ /* 0x000fc80000010000 */
[----:B------:R-:W-:-:S04]  /*37f0*/  FMUL.FTZ R89, R124, R89 ;  /* 0x000000597c597220 */ /* 0x000fc80000410000 */
[----:B------:R-:W-:-:S07]  /*3800*/  @P0 FADD.FTZ R89, R89, R88 ;  /* 0x0000005859590221 */ /* 0x000fce0000010000 */
.L_x_231:
[----:B------:R-:W-:Y:S05]  /*3810*/  BSYNC B1 ;  /* 0x0000000000017941 */ /* 0x000fea0003800000 */
.L_x_229:
        /* <DEDUP_REMOVED lines=13> */
.L_x_233:
[----:B------:R-:W-:Y:S01]  /*38f0*/  FFMA.FTZ R128, R94, R125, R128 ;  /* 0x0000007d5e807223 */ /* 0x000fe20000010080 */
[----:B------:R-:W-:-:S03]  /*3900*/  @P0 PRMT R88, R23, 0x7632, R88 ;  /* 0x0000763217580816 */ /* 0x000fc60000000058 */
[----:B------:R-:W-:Y:S01]  /*3910*/  FADD.FTZ R89, R157, -R128 ;  /* 0x800000809d597221 */ /* 0x000fe20000010000 */
[----:B------:R-:W-:-:S03]  /*3920*/  @P0 SHF.L.U32 R123, R88, 0x10, RZ ;  /* 0x00000010587b0819 */ /* 0x000fc600000006ff */
[----:B------:R-:W-:-:S04]  /*3930*/  FMUL.FTZ R126, R124, R89 ;  /* 0x000000597c7e7220 */ /* 0x000fc80000410000 */
[----:B------:R-:W-:-:S07]  /*3940*/  @P0 FADD.FTZ R126, R126, R123 ;  /* 0x0000007b7e7e0221 */ /* 0x000fce0000010000 */
.L_x_234:
[----:B------:R-:W-:Y:S05]  /*3950*/  BSYNC B1 ;  /* 0x0000000000017941 */ /* 0x000fea0003800000 */
.L_x_232:
[----:B------:R-:W0:Y:S01]  /*3960*/  @P3 LDC R127, c[0x0][0x29c] ;  /* 0x0000a700ff7f3b82 */ /* 0x000e220000000800 */
[----:B------:R-:W-:-:S07]  /*3970*/  @P3 IADD3 R129, R129, 0x40, RZ ;  /* 0x0000004081813810 */ /* 0x000fce0007ffe0ff */
[----:B------:R-:W1:Y:S08]  /*3980*/  @P2 LDC.64 R124, c[0x0][0x308] ;  /* 0x0000c200ff7c2b82 */ /* 0x000e700000000a00 */
[----:B------:R-:W2:Y:S08]  /*3990*/  @P3 LDC.64 R122, c[0x0][0x2f8] ;  /* 0x0000be00ff7a3b82 */ /* 0x000eb00000000a00 */
[----:B------:R-:W3:Y:S01]  /*39a0*/  LDC.64 R88, c[0x0][0x210] ;  /* 0x00008400ff587b82 */ /* 0x000ee20000000a00 */
[----:B0-----:R-:W-:Y:S01]  /*39b0*/  @P3 FMUL.FTZ R127, R126, R127 ;  /* 0x0000007f7e7f3220 */ /* 0x001fe20000410000 */
[----:B------:R-:W-:-:S04]  /*39c0*/  @P2 F2FP.BF16.F32.PACK_AB R126, RZ, R126 ;  /* 0x0000007eff7e223e */ /* 0x000fc800000010ff */
[----:B------:R-:W-:Y:S01]  /*39d0*/  @P3 F2FP.BF16.F32.PACK_AB R127, RZ, R127 ;  /* 0x0000007fff7f323e */ /* 0x000fe200000010ff */
[----:B-1----:R-:W-:Y:S01]  /*39e0*/  @P2 IMAD.WIDE.U32 R124, R121, 0x10, R124 ;  /* 0x00000010797c2825 */ /* 0x002fe200078e007c */
[----:B------:R-:W-:Y:S02]  /*39f0*/  @P2 PRMT R83, R83, 0x5410, R126 ;  /* 0x0000541053532816 */ /* 0x000fe4000000007e */
[----:B------:R-:W-:-:S03]  /*3a00*/  @P3 PRMT R87, R87, 0x5410, R127 ;  /* 0x0000541057573816 */ /* 0x000fc6000000007f */
[----:B------:R0:W-:Y:S01]  /*3a10*/  @P2 STG.E.128 desc[UR4][R124.64], R80 ;  /* 0x000000507c002986 */ /* 0x0001e2000c101d04 */
[----:B--2---:R-:W-:-:S05]  /*3a20*/  @P3 IMAD.WIDE.U32 R122, R129, 0x10, R122 ;  /* 0x00000010817a3825 */ /* 0x004fca00078e007a */
[----:B------:R0:W-:Y:S01]  /*3a30*/  @P3 STG.E.128 desc[UR4][R122.64], R84 ;  /* 0x000000547a003986 */ /* 0x0001e2000c101d04 */
[----:B---3--:R-:W-:-:S04]  /*3a40*/  LEA R0, R88, R0, 0x2 ;  /* 0x0000000058007211 */ /* 0x008fc800078e10ff */
[----:B------:R-:W-:-:S13]  /*3a50*/  ISETP.GE.AND P0, PT, R0, R89, PT ;  /* 0x000000590000720c */ /* 0x000fda0003f06270 */
[----:B0-----:R-:W-:Y:S05]  /*3a60*/  @!P0 BRA `(.L_x_235) ;  /* 0xffffffcc00108947 */ /* 0x001fea000383ffff */
.L_x_158:
[----:B------:R-:W-:Y:S05]  /*3a70*/  BSYNC B0 ;  /* 0x0000000000007941 */ /* 0x000fea0003800000 */
.L_x_156:
        /* <DEDUP_REMOVED lines=10> */
[----:B------:R-:W-:Y:S01]  /*3b20*/  LEA R4, R2, R3, 0x2 ;  /* 0x0000000302047211 */ /* 0x000fe200078e10ff */
[----:B------:R-:W-:Y:S02]  /*3b30*/  IMAD R0, R0, 0x20, R3 ;  /* 0x0000002000007824 */ /* 0x000fe400078e0203 */
[----:B-1----:R-:W-:Y:S01]  /*3b40*/  IMAD R19, R15, UR6, RZ ;  /* 0x000000060f137c24 */ /* 0x002fe2000f8e02ff */
[----:B------:R-:W-:Y:S02]  /*3b50*/  ULDC.64 UR6, c[0x0][0x2d8] ;  /* 0x0000b60000067ab9 */ /* 0x000fe40000000a00 */
[----:B------:R-:W-:Y:S02]  /*3b60*/  STS.128 [R0], R68 ;  /* 0x0000004400007388 */ /* 0x000fe40000000c00 */
[----:B------:R-:W-:Y:S02]  /*3b70*/  IADD3 R30, P0, R19, R2, RZ ;  /* 0x00000002131e7210 */ /* 0x000fe40007f1e0ff */
[----:B------:R-:W-:Y:S04]  /*3b80*/  STS.128 [R0+0x10], R64 ;  /* 0x0000104000007388 */ /* 0x000fe80000000c00 */
        /* <DEDUP_REMOVED lines=20> */
[----:B--2---:R-:W-:-:S03]  /*3cd0*/  FADD.FTZ R6, RZ, R6 ;  /* 0x00000006ff067221 */ /* 0x004fc60000010000 */
[----:B------:R-:W2:Y:S01]  /*3ce0*/  LDS R20, [R4+0x1a00] ;  /* 0x001a000004147984 */ /* 0x000ea20000000800 */
[----:B---3--:R-:W-:-:S03]  /*3cf0*/  FADD.FTZ R3, R3, R10 ;  /* 0x0000000a03037221 */ /* 0x008fc60000010000 */
[----:B------:R-:W3:Y:S01]  /*3d00*/  LDS R15, [R4+0x1c00] ;  /* 0x001c0000040f7984 */ /* 0x000ee20000000800 */
[----:B----4-:R-:W-:-:S03]  /*3d10*/  FADD.FTZ R5, R5, R12 ;  /* 0x0000000c05057221 */ /* 0x010fc60000010000 */
        /* <DEDUP_REMOVED lines=10> */
[----:B------:R-:W5:Y:S01]  /*3dc0*/  LDS R19, [R4+0x2800] ;  /* 0x0028000004137984 */ /* 0x000f620000000800 */
[----:B------:R-:W-:-:S03]  /*3dd0*/  FADD.FTZ R8, R8, R13 ;  /* 0x0000000d08087221 */ /* 0x000fc60000010000 */
[----:B------:R-:W5:Y:S01]  /*3de0*/  LDS R28, [R4+0x2a00] ;  /* 0x002a0000041c7984 */ /* 0x000f620000000800 */
[----:B0-----:R-:W-:-:S03]  /*3df0*/  FADD.FTZ R9, R9, R16 ;  /* 0x0000001009097221 */ /* 0x001fc60000010000 */
[----:B------:R-:W0:Y:S01]  /*3e00*/  LDS R21, [R4+0x2c00] ;  /* 0x002c000004157984 */ /* 0x000e220000000800 */
[----:B-1----:R-:W-:-:S03]  /*3e10*/  FADD.FTZ R3, R3, R18 ;  /* 0x0000001203037221 */ /* 0x002fc60000010000 */
[----:B------:R-:W1:Y:S01]  /*3e20*/  LDS R23, [R4+0x2e00] ;  /* 0x002e000004177984 */ /* 0x000e620000000800 */
[----:B--2---:R-:W-:Y:S01]  /*3e30*/  FADD.FTZ R5, R5, R20 ;  /* 0x0000001405057221 */ /* 0x004fe20000010000 */
[----:B------:R-:W-:Y:S01]  /*3e40*/  BAR.SYNC.DEFER_BLOCKING 0x0 ;  /* 0x0000000000007b1d */ /* 0x000fe20000010000 */
[----:B---3--:R-:W-:Y:S01]  /*3e50*/  FADD.FTZ R6, R6, R15 ;  /* 0x0000000f06067221 */ /* 0x008fe20000010000 */
[----:B----4-:R-:W-:Y:S01]  /*3e60*/  FADD.FTZ R7, R7, R22 ;  /* 0x0000001607077221 */ /* 0x010fe20000010000 */
[----:B-----5:R-:W-:Y:S01]  /*3e70*/  FADD.FTZ R8, R8, R17 ;  /* 0x0000001108087221 */ /* 0x020fe20000010000 */
[----:B------:R-:W-:Y:S01]  /*3e80*/  FADD.FTZ R2, R9, R2 ;  /* 0x0000000209027221 */ /* 0x000fe20000010000 */
[----:B------:R-:W-:Y:S01]  /*3e90*/  FADD.FTZ R9, R3, R24 ;  /* 0x0000001803097221 */ /* 0x000fe20000010000 */
[----:B------:R-:W-:Y:S01]  /*3ea0*/  IADD3.X R3, RZ, RZ, RZ, P0, !PT ;  /* 0x000000ffff037210 */ /* 0x000fe200007fe4ff */
[----:B------:R-:W-:Y:S01]  /*3eb0*/  FADD.FTZ R11, R5, R26 ;  /* 0x0000001a050b7221 */ /* 0x000fe20000010000 */
[----:B------:R-:W-:-:S02]  /*3ec0*/  SHF.L.U32 R5, R30, 0x2, RZ ;  /* 0x000000021e057819 */ /* 0x000fc400000006ff */
[----:B------:R-:W-:Y:S01]  /*3ed0*/  SHF.L.U64.HI R18, R30, 0x2, R3 ;  /* 0x000000021e127819 */ /* 0x000fe20000010203 */
[----:B------:R-:W-:Y:S01]  /*3ee0*/  STS.128 [R0], R32 ;  /* 0x0000002000007388 */ /* 0x000fe20000000c00 */
[----:B------:R-:W-:-:S03]  /*3ef0*/  FADD.FTZ R19, R6, R19 ;  /* 0x0000001306137221 */ /* 0x000fc60000010000 */
[----:B------:R-:W-:Y:S01]  /*3f00*/  STS.128 [R0+0x10], R36 ;  /* 0x0000102400007388 */ /* 0x000fe20000000c00 */
[----:B------:R-:W-:-:S03]  /*3f10*/  FADD.FTZ R7, R7, R28 ;  /* 0x0000001c07077221 */ /* 0x000fc60000010000 */
[----:B------:R-:W-:Y:S01]  /*3f20*/  STS.128 [R0+0x400], R40 ;  /* 0x0004002800007388 */ /* 0x000fe20000000c00 */
[----:B0-----:R-:W-:-:S03]  /*3f30*/  FADD.FTZ R21, R8, R21 ;  /* 0x0000001508157221 */ /* 0x001fc60000010000 */
[----:B------:R-:W-:Y:S01]  /*3f40*/  STS.128 [R0+0x410], R44 ;  /* 0x0004102c00007388 */ /* 0x000fe20000000c00 */
[----:B-1----:R-:W-:Y:S01]  /*3f50*/  FADD.FTZ R23, R2, R23 ;  /* 0x0000001702177221 */ /* 0x002fe20000010000 */
[----:B------:R-:W-:Y:S02]  /*3f60*/  IADD3 R2, P0, R5, UR6, RZ ;  /* 0x0000000605027c10 */ /* 0x000fe4000ff1e0ff */
[----:B------:R-:W-:Y:S02]  /*3f70*/  STS.128 [R0+0x800], R48 ;  /* 0x0008003000007388 */ /* 0x000fe40000000c00 */
[----:B------:R-:W-:Y:S02]  /*3f80*/  IADD3.X R3, R18, UR7, RZ, P0, !PT ;  /* 0x0000000712037c10 */ /* 0x000fe400087fe4ff */
        /* <DEDUP_REMOVED lines=38> */
[----:B------:R1:W0:Y:S01]  /*41f0*/  LDS R51, [R4+0x2e00] ;  /* 0x002e000004337984 */ /* 0x0002220000000800 */
[----:B--2---:R-:W-:Y:S01]  /*4200*/  FADD.FTZ R0, R0, R35 ;  /* 0x0000002300007221 */ /* 0x004fe20000010000 */
[----:B---3--:R-:W-:Y:S02]  /*4210*/  FADD.FTZ R13, R13, R16 ;  /* 0x000000100d0d7221 */ /* 0x008fe40000010000 */
[----:B------:R-:W-:Y:S01]  /*4220*/  STG.E desc[UR4][R2.64], R41 ;  /* 0x0000002902007986 */ /* 0x000fe2000c101904 */
[----:B-1----:R-:W-:Y:S01]  /*4230*/  IADD3 R4, P1, R5, UR12, RZ ;  /* 0x0000000c05047c10 */ /* 0x002fe2000ff3e0ff */
[----:B----4-:R-:W-:-:S03]  /*4240*/  FADD.FTZ R43, R12, R43 ;  /* 0x0000002b0c2b7221 */ /* 0x010fc60000010000 */
[----:B------:R-:W-:Y:S01]  /*4250*/  IADD3.X R5, R18, UR13, RZ, P1, !PT ;  /* 0x0000000d12057c10 */ /* 0x000fe20008ffe4ff */
[----:B-----5:R-:W-:Y:S01]  /*4260*/  FADD.FTZ R6, R6, R37 ;  /* 0x0000002506067221 */ /* 0x020fe20000010000 */
[----:B------:R-:W-:-:S03]  /*4270*/  FADD.FTZ R14, R14, R29 ;  /* 0x0000001d0e0e7221 */ /* 0x000fc60000010000 */
[----:B------:R-:W-:Y:S01]  /*4280*/  STG.E desc[UR4][R4.64], R9 ;  /* 0x0000000904007986 */ /* 0x000fe2000c101904 */
        /* <DEDUP_REMOVED lines=8> */
[----:B0-----:R-:W-:-:S03]  /*4310*/  FADD.FTZ R49, R8, R49 ;  /* 0x0000003108317221 */ /* 0x001fc60000010000 */
[----:B------:R-:W-:Y:S01]  /*4320*/  STG.E desc[UR4][R2.64+0x600], R47 ;  /* 0x0006002f02007986 */ /* 0x000fe2000c101904 */
[----:B------:R-:W-:-:S03]  /*4330*/  FADD.FTZ R51, R14, R51 ;  /* 0x000000330e337221 */ /* 0x000fc60000010000 */
[----:B------:R-:W-:Y:S04]  /*4340*/  STG.E desc[UR4][R4.64+0x600], R7 ;  /* 0x0006000704007986 */ /* 0x000fe8000c101904 */
[----:B------:R-:W-:Y:S04]  /*4350*/  STG.E desc[UR4][R2.64+0x800], R49 ;  /* 0x0008003102007986 */ /* 0x000fe8000c101904 */
[----:B------:R-:W-:Y:S04]  /*4360*/  STG.E desc[UR4][R4.64+0x800], R21 ;  /* 0x0008001504007986 */ /* 0x000fe8000c101904 */
[----:B------:R-:W-:Y:S04]  /*4370*/  STG.E desc[UR4][R2.64+0xa00], R51 ;  /* 0x000a003302007986 */ /* 0x000fe8000c101904 */
[----:B------:R-:W-:Y:S01]  /*4380*/  STG.E desc[UR4][R4.64+0xa00], R23 ;  /* 0x000a001704007986 */ /* 0x000fe2000c101904 */
[----:B------:R-:W-:Y:S05]  /*4390*/  EXIT ;  /* 0x000000000000794d */ /* 0x000fea0003800000 */
.L_x_162:
        /* <DEDUP_REMOVED lines=8> */
.L_x_237:
[----:B------:R-:W-:Y:S05]  /*4420*/  BSYNC B1 ;  /* 0x0000000000017941 */ /* 0x000fea0003800000 */
.L_x_236:
[----:B------:R-:W-:Y:S01]  /*4430*/  MOV R127, R165 ;  /* 0x000000a5007f7202 */ /* 0x000fe20000000f00 */
[----:B------:R-:W-:Y:S01]  /*4440*/  HFMA2.MMA R128, -RZ, RZ, 0, 5.9604644775390625e-08 ;  /* 0x00000001ff807435 */ /* 0x000fe200000001ff */
[----:B------:R-:W-:Y:S02]  /*4450*/  MOV R129, R89 ;  /* 0x0000005900817202 */ /* 0x000fe40000000f00 */
[----:B------:R-:W-:Y:S01]  /*4460*/  MOV R126, 0xffffffff ;  /* 0xffffffff007e7802 */ /* 0x000fe20000000f00 */
[----:B------:R-:W-:Y:S01]  /*4470*/  FADD.FTZ R131, R127, R88 ;  /* 0x000000587f837221 */ /* 0x000fe20000010000 */
[----:B------:R-:W-:-:S07]  /*4480*/  MOV R127, 0x1f ;  /* 0x0000001f007f7802 */ /* 0x000fce0000000f00 */
[----:B------:R-:W-:Y:S05]  /*4490*/  WARPSYNC.COLLECTIVE R126, `(.L_x_238) ;  /* 0x000000007e087348 */ /* 0x000fea0003c00000 */
[----:B------:R0:W1:Y:S02]  /*44a0*/  SHFL.BFLY P0, R165, R129, R128, R127 ;  /* 0x0c00008081a57389 */ /* 0x000064000000007f */
[----:B01----:R-:W-:Y:S01]  /*44b0*/  ENDCOLLECTIVE ;  /* 0x000000000000791b */ /* 0x003fe20003800000 */
.L_x_238:
[----:B------:R-:W-:Y:S01]  /*44c0*/  HFMA2.MMA R128, -RZ, RZ, 0, 1.1920928955078125e-07 ;  /* 0x00000002ff807435 */ /* 0x000fe200000001ff */
[----:B------:R-:W-:Y:S01]  /*44d0*/  MOV R129, R131 ;  /* 0x0000008300817202 */ /* 0x000fe20000000f00 */
[----:B------:R-:W-:-:S09]  /*44e0*/  IMAD.MOV.U32 R130, RZ, RZ, R165 ;  /* 0x000000ffff827224 */ /* 0x000fd200078e00a5 */
[----:B------:R-:W-:Y:S05]  /*44f0*/  WARPSYNC.COLLECTIVE R126, `(.L_x_239) ;  /* 0x000000007e087348 */ /* 0x000fea0003c00000 */
[----:B------:R0:W1:Y:S02]  /*4500*/  SHFL.BFLY P0, R165, R129, R128, R127 ;  /* 0x0c00008081a57389 */ /* 0x000064000000007f */
[----:B01----:R-:W-:Y:S01]  /*4510*/  ENDCOLLECTIVE ;  /* 0x000000000000791b */ /* 0x003fe20003800000 */
.L_x_239:
[----:B------:R-:W-:-:S05]  /*4520*/  FADD.FTZ R130, R130, R89 ;  /* 0x0000005982827221 */ /* 0x000fca0000010000 */
[----:B------:R-:W-:Y:S02]  /*4530*/  MOV R129, R130 ;  /* 0x0000008200817202 */ /* 0x000fe40000000f00 */
[----:B------:R-:W-:-:S07]  /*4540*/  MOV R162, R165 ;  /* 0x000000a500a27202 */ /* 0x000fce0000000f00 */
[----:B------:R-:W-:Y:S05]  /*4550*/  WARPSYNC.COLLECTIVE R126, `(.L_x_240) ;  /* 0x000000007e087348 */ /* 0x000fea0003c00000 */
[----:B------:R0:W1:Y:S02]  /*4560*/  SHFL.BFLY P0, R165, R129, R128, R127 ;  /* 0x0c00008081a57389 */ /* 0x000064000000007f */
[----:B01----:R-:W-:Y:S01]  /*4570*/  ENDCOLLECTIVE ;  /* 0x000000000000791b */ /* 0x003fe20003800000 */
.L_x_240:
[----:B------:R-:W-:-:S05]  /*4580*/  FADD.FTZ R162, R131, R162 ;  /* 0x000000a283a27221 */ /* 0x000fca0000010000 */
[----:B------:R-:W-:Y:S01]  /*4590*/  MOV R129, R162 ;  /* 0x000000a200817202 */ /* 0x000fe20000000f00 */
[----:B------:R-:W-:Y:S01]  /*45a0*/  IMAD.MOV.U32 R128, RZ, RZ, 0x4 ;  /* 0x00000004ff807424 */ /* 0x000fe200078e00ff */
[----:B------:R-:W-:-:S07]  /*45b0*/  MOV R161, R165 ;  /* 0x000000a500a17202 */ /* 0x000fce0000000f00 */
[----:B------:R-:W-:Y:S05]  /*45c0*/  WARPSYNC.COLLECTIVE R126, `(.L_x_241) ;  /* 0x000000007e087348 */ /* 0x000fea0003c00000 */
[----:B------:R0:W1:Y:S02]  /*45d0*/  SHFL.BFLY P0, R165, R129, R128, R127 ;  /* 0x0c00008081a57389 */ /* 0x000064000000007f */
[----:B01----:R-:W-:Y:S01]  /*45e0*/  ENDCOLLECTIVE ;  /* 0x000000000000791b */ /* 0x003fe20003800000 */
.L_x_241:
[----:B------:R-:W-:-:S05]  /*45f0*/  FADD.FTZ R161, R130, R161 ;  /* 0x000000a182a17221 */ /* 0x000fca0000010000 */
[----:B------:R-:W-:Y:S02]  /*4600*/  MOV R129, R161 ;  /* 0x000000a100817202 */ /* 0x000fe40000000f00 */
[----:B------:R-:W-:-:S07]  /*4610*/  MOV R163, R165 ;  /* 0x000000a500a37202 */ /* 0x000fce0000000f00 */
[----:B------:R-:W-:Y:S05]  /*4620*/  WARPSYNC.COLLECTIVE R126, `(.L_x_242) ;  /* 0x000000007e087348 */ /* 0x000fea0003c00000 */
[----:B------:R0:W1:Y:S02]  /*4630*/  SHFL.BFLY P0, R165, R129, R128, R127 ;  /* 0x0c00008081a57389 */ /* 0x000064000000007f */
[----:B01----:R-:W-:Y:S01]  /*4640*/  ENDCOLLECTIVE ;  /* 0x000000000000791b */ /* 0x003fe20003800000 */
.L_x_242:
[----:B------:R-:W-:Y:S01]  /*4650*/  FADD.FTZ R163, R162, R163 ;  /* 0x000000a3a2a37221 */ /* 0x000fe20000010000 */
[----:B------:R-:W-:-:S04]  /*4660*/  HFMA2.MMA R128, -RZ, RZ, 0, 4.76837158203125e-07 ;  /* 0x00000008ff807435 */ /* 0x000fc800000001ff */
[----:B------:R-:W-:Y:S02]  /*4670*/  MOV R129, R163 ;  /* 0x000000a300817202 */ /* 0x000fe40000000f00 */
[----:B------:R-:W-:-:S07]  /*4680*/  MOV R164, R165 ;  /* 0x000000a500a47202 */ /* 0x000fce0000000f00 */
[----:B------:R-:W-:Y:S05]  /*4690*/  WARPSYNC.COLLECTIVE R126, `(.L_x_243) ;  /* 0x000000007e087348 */ /* 0x000fea0003c00000 */
[----:B------:R0:W1:Y:S02]  /*46a0*/  SHFL.BFLY P0, R165, R129, R128, R127 ;  /* 0x0c00008081a57389 */ /* 0x000064000000007f */
[----:B01----:R-:W-:Y:S01]  /*46b0*/  ENDCOLLECTIVE ;  /* 0x000000000000791b */ /* 0x003fe20003800000 */
.L_x_243:
[----:B------:R-:W-:-:S04]  /*46c0*/  FADD.FTZ R164, R161, R164 ;  /* 0x000000a4a1a47221 */ /* 0x000fc80000010000 */
[----:B------:R-:W-:Y:S01]  /*46d0*/  IMAD.MOV.U32 R129, RZ, RZ, R164 ;  /* 0x000000ffff817224 */ /* 0x000fe200078e00a4 */
[----:B------:R-:W-:-:S07]  /*46e0*/  MOV R88, R165 ;  /* 0x000000a500587202 */ /* 0x000fce0000000f00 */
[----:B------:R-:W-:Y:S05]  /*46f0*/  WARPSYNC.COLLECTIVE R126, `(.L_x_244) ;  /* 0x000000007e087348 */ /* 0x000fea0003c00000 */
[----:B------:R0:W1:Y:S02]  /*4700*/  SHFL.BFLY P0, R165, R129, R128, R127 ;  /* 0x0c00008081a57389 */ /* 0x000064000000007f */
[----:B01----:R-:W-:Y:S01]  /*4710*/  ENDCOLLECTIVE ;  /* 0x000000000000791b */ /* 0x003fe20003800000 */
.L_x_244:
[----:B------:R-:W-:Y:S01]  /*4720*/  FADD.FTZ R88, R163, R88 ;  /* 0x00000058a3587221 */ /* 0x000fe20000010000 */
[----:B------:R-:W-:-:S04]  /*4730*/  HFMA2.MMA R128, -RZ, RZ, 0, 9.5367431640625e-07 ;  /* 0x00000010ff807435 */ /* 0x000fc800000001ff */
[----:B------:R-:W-:Y:S02]  /*4740*/  MOV R129, R88 ;  /* 0x0000005800817202 */ /* 0x000fe40000000f00 */
[----:B------:R-:W-:-:S07]  /*4750*/  MOV R89, R165 ;  /* 0x000000a500597202 */ /* 0x000fce0000000f00 */
[----:B------:R-:W-:Y:S05]  /*4760*/  WARPSYNC.COLLECTIVE R126, `(.L_x_245) ;  /* 0x000000007e087348 */ /* 0x000fea0003c00000 */
[----:B------:R0:W1:Y:S02]  /*4770*/  SHFL.BFLY P0, R165, R129, R128, R127 ;  /* 0x0c00008081a57389 */ /* 0x000064000000007f */
[----:B01----:R-:W-:Y:S01]  /*4780*/  ENDCOLLECTIVE ;  /* 0x000000000000791b */ /* 0x003fe20003800000 */
.L_x_245:
[----:B------:R-:W-:-:S05]  /*4790*/  FADD.FTZ R89, R164, R89 ;  /* 0x00000059a4597221 */ /* 0x000fca0000010000 */
[----:B------:R-:W-:Y:S02]  /*47a0*/  MOV R129, R89 ;  /* 0x0000005900817202 */ /* 0x000fe40000000f00 */
[----:B------:R-:W-:-:S07]  /*47b0*/  MOV R131, R165 ;  /* 0x000000a500837202 */ /* 0x000fce0000000f00 */
[----:B------:R-:W-:Y:S05]  /*47c0*/  WARPSYNC.COLLECTIVE R126, `(.L_x_246) ;  /* 0x000000007e087348 */ /* 0x000fea0003c00000 */
[----:B------:R0:W1:Y:S02]  /*47d0*/  SHFL.BFLY P0, R165, R129, R128, R127 ;  /* 0x0c00008081a57389 */ /* 0x000064000000007f */
[----:B01----:R-:W-:Y:S01]  /*47e0*/  ENDCOLLECTIVE ;  /* 0x000000000000791b */ /* 0x003fe20003800000 */
.L_x_246:
[----:B------:R-:W-:Y:S01]  /*47f0*/  MOV R130, R165 ;  /* 0x000000a500827202 */ /* 0x000fe20000000f00 */
[----:B------:R-:W-:Y:S06]  /*4800*/  BRA `(.L_x_247) ;  /* 0xffffffd000cc7947 */ /* 0x000fec000383ffff */
.L_x_248:
        /* <DEDUP_REMOVED lines=15> */
.L_x_11659:


//--------------------- .text._ZN10layer_norm13ln_bwd_kernelINS_13Kernel_traitsI13__nv_bfloat16S2_S2_S2_fjLj768ELj1ELj4ELj1ELj16ENS_18Kernel_traits_baseILj768ES2_S2_S2_S2_fjLj128EEEEELb0ELb1ELb0ELb0EEEvNS_9BwdParamsE --------------------------
	.section	.text._ZN10layer_norm13ln_bwd_kernelINS_13Kernel_traitsI13__nv_bfloat16S2_S2_S2_fjLj768ELj1ELj4ELj1ELj16ENS_18Kernel_traits_baseILj768ES2_S2_S2_S2_fjLj128EEEEELb0ELb1ELb0ELb0EEEvNS_9BwdParamsE,"ax",@progbits
	.align	128
        .global         _ZN10layer_norm13ln_bwd_kernelINS_13Kernel_traitsI13__nv_bfloat16S2_S2_S2_fjLj768ELj1ELj4ELj1ELj16ENS_18Kernel_traits_baseILj768ES2_S2_S2_S2_fjLj128EEEEELb0ELb1ELb0ELb0EEEvNS_9BwdParamsE
        .type           _ZN10layer_norm13ln_bwd_kernelINS_13Kernel_traitsI13__nv_bfloat16S2_S2_S2_fjLj768ELj1ELj4ELj1ELj16ENS_18Kernel_traits_baseILj768ES2_S2_S2_S2_fjLj128EEEEELb0ELb1ELb0ELb0EEEvNS_9BwdParamsE,@function
        .size           _ZN10layer_norm13ln_bwd_kernelINS_13Kernel_traitsI13__nv_bfloat16S2_S2_S2_fjLj768ELj1ELj4ELj1ELj16ENS_18Kernel_traits_baseILj768ES2_S2_S2_S2_fjLj128EEEEELb0ELb1ELb0ELb0EEEvNS_9BwdParamsE,(.L_x_11660 - _ZN10layer_norm13ln_bwd_kernelINS_13Kernel_traitsI13__nv_bfloat16S2_S2_S2_fjLj768ELj1ELj4ELj1ELj16ENS_18Kernel_traits_baseILj768ES2_S2_S2_S2_fjLj128EEEEELb0ELb1ELb0ELb0EEEvNS_9BwdParamsE)
        .other          _ZN10layer_norm13ln_bwd_kernelINS_13Kernel_traitsI13__nv_bfloat16S2_S2_S2_fjLj768ELj1ELj4ELj1ELj16ENS_18Kernel_traits_baseILj768ES2_S2_S2_S2_fjLj128EEEEELb0ELb1ELb0ELb0EEEvNS_9BwdParamsE,@"STO_CUDA_ENTRY STV_DEFAULT"
_ZN10layer_norm13ln_bwd_kernelINS_13Kernel_traitsI13__nv_bfloat16S2_S2_S2_fjLj768ELj1ELj4ELj1ELj16ENS_18Kernel_traits_baseILj768ES2_S2_S2_S2_fjLj128EEEEELb0ELb1ELb0ELb0EEEvNS_9BwdParamsE:
.text._ZN10layer_norm13ln_bwd_kernelINS_13Kernel_traitsI13__nv_bfloat16S2_S2_S2_fjLj768ELj1ELj4ELj1ELj16ENS_18Kernel_traits_baseILj768ES2_S2_S2_S2_fjLj128EEEEELb0ELb1ELb0ELb0EEEvNS_9BwdParamsE:
[----:B------:R-:W-:Y:S01]  /*0000*/  LDC R1, c[0x0][0x28] ;  /* 0x00000a00ff017b82 */ /* 0x000fe20000000800 */
[----:B------:R-:W0:Y:S01]  /*0010*/  S2R R147, SR_TID.X ;  /* 0x0000000000937919 */ /* 0x000e220000002100 */
[----:B------:R-:W-:Y:S01]  /*0020*/  ULDC UR4, c[0x0][0x218] ;  /* 0x0000860000047ab9 */ /* 0x000fe20000000800 */
[----:B------:R-:W-:Y:S01]  /*0030*/  ULDC UR6, c[0x0][0x214] ;  /* 0x0000850000067ab9 */ /* 0x000fe20000000800 */
[----:B------:R-:W-:Y:S01]  /*0040*/  MOV R149, UR4 ;  /* 0x0000000400957c02 */ /* 0x000fe20008000f00 */
[----:B------:R-:W-:Y:S01]  /*0050*/  ULDC.64 UR4, c[0x0][0x208] ;  /* 0x0000820000047ab9 */ /* 0x000fe20000000a00 */
[----:B------:R-:W1:Y:S01]  /*0060*/  S2R R41, SR_CTAID.X ;  /* 0x0000000000297919 */ /* 0x000e620000002500 */
[----:B------:R-:W-:Y:S01]  /*0070*/  ULDC UR13, c[0x0][0x218] ;  /* 0x00008600000d7ab9 */ /* 0x000fe20000000800 */
[----:B------:R-:W-:Y:S01]  /*0080*/  SHF.R.S32.HI R0, RZ, 0x1f, R149 ;  /* 0x0000001fff007819 */ /* 0x000fe20000011495 */
[----:B------:R-:W-:Y:S01]  /*0090*/  ULDC UR12, c[0x0][0x290] ;  /* 0x0000a400000c7ab9 */ /* 0x000fe20000000800 */
[----:B------:R-:W-:Y:S01]  /*00a0*/  ULDC.64 UR8, c[0x0][0x2c8] ;  /* 0x0000b20000087ab9 */ /* 0x000fe20000000a00 */
[----:B------:R-:W-:Y:S01]  /*00b0*/  ULDC.64 UR10, c[0x0][0x238] ;  /* 0x00008e00000a7ab9 */ /* 0x000fe20000000a00 */
[----:B------:R-:W-:Y:S01]  /*00c0*/  LEA.HI R0, R0, R149, RZ, 0x3 ;  /* 0x0000009500007211 */ /* 0x000fe200078f18ff */
[----:B------:R-:W-:Y:S01]  /*00d0*/  ULDC.64 UR14, c[0x0][0x308] ;  /* 0x0000c200000e7ab9 */ /* 0x000fe20000000a00 */
[----:B------:R-:W-:Y:S01]  /*00e0*/  ULDC.64 UR16, c[0x0][0x2f8] ;  /* 0x0000be0000107ab9 */ /* 0x000fe20000000a00 */
        /* <DEDUP_REMOVED lines=8> */
[----:B------:R-:W2:Y:S08]  /*0170*/  @P2 LDC.64 R4, c[0x0][0x278] ;  /* 0x00009e00ff042b82 */ /* 0x000eb00000000a00 */
[----:B------:R-:W3:Y:S08]  /*0180*/  @P3 LDC.64 R6, c[0x0][0x260] ;  /* 0x00009800ff063b82 */ /* 0x000ef00000000a00 */
[----:B------:R-:W4:Y:S01]  /*0190*/  @P3 LDC.64 R8, c[0x0][0x278] ;  /* 0x00009e00ff083b82 */ /* 0x000f220000000a00 */
[----:B0-----:R-:W-:-:S05]  /*01a0*/  @P2 IMAD.WIDE.U32 R2, R19, 0x10, R2 ;  /* 0x0000001013022825 */ /* 0x001fca00078e0002 */
[----:B------:R0:W5:Y:S02]  /*01b0*/  @P2 LDG.E.128 R140, desc[UR4][R2.64] ;  /* 0x00000004028c2981 */ /* 0x000164000c1e1d00 */
[----:B------:R-:W1:Y:S01]  /*01c0*/  @P4 LDC.64 R14, c[0x0][0x260] ;  /* 0x00009800ff0e4b82 */ /* 0x000e620000000a00 */
[C---:B--2---:R-:W-:Y:S01]  /*01d0*/  @P2 IMAD.WIDE.U32 R4, R19.reuse, 0x10, R4 ;  /* 0x0000001013042825 */ /* 0x044fe200078e0004 */
[----:B------:R-:W-:-:S04]  /*01e0*/  @P2 LOP3.LUT R19, R19, 0x20, RZ, 0xfc, !PT ;  /* 0x0000002013132812 */ /* 0x000fc800078efcff */
[----:B------:R0:W5:Y:S02]  /*01f0*/  @P2 LDG.E.128 R32, desc[UR4][R4.64] ;  /* 0x0000000404202981 */ /* 0x000164000c1e1d00 */
[----:B------:R-:W2:Y:S01]  /*0200*/  @P4 LDC.64 R16, c[0x0][0x278] ;  /* 0x00009e00ff104b82 */ /* 0x000ea20000000a00 */
[----:B---3--:R-:W-:-:S05]  /*0210*/  @P3 IMAD.WIDE.U32 R10, R19, 0x10, R6 ;  /* 0x00000010130a3825 */ /* 0x008fca00078e0006 */
[----:B------:R0:W5:Y:S01]  /*0220*/  @P3 LDG.E.128 R136, desc[UR4][R10.64] ;  /* 0x000000040a883981 */ /* 0x000162000c1e1d00 */
[C---:B----4-:R-:W-:Y:S01]  /*0230*/  @P3 IMAD.WIDE.U32 R12, R19.reuse, 0x10, R8 ;  /* 0x00000010130c3825 */ /* 0x050fe200078e0008 */
[----:B------:R-:W-:-:S04]  /*0240*/  @P3 IADD3 R19, R19, 0x20, RZ ;  /* 0x0000002013133810 */ /* 0x000fc80007ffe0ff */
[----:B------:R0:W5:Y:S01]  /*0250*/  @P3 LDG.E.128 R28, desc[UR4][R12.64] ;  /* 0x000000040c1c3981 */ /* 0x000162000c1e1d00 */
[----:B-1----:R-:W-:-:S05]  /*0260*/  @P4 IMAD.WIDE.U32 R6, R19, 0x10, R14 ;  /* 0x0000001013064825 */ /* 0x002fca00078e000e */
[----:B------:R0:W5:Y:S01]  /*0270*/  @P4 LDG.E.128 R36, desc[UR4][R6.64] ;  /* 0x0000000406244981 */ /* 0x000162000c1e1d00 */
[----:B--2---:R-:W-:-:S05]  /*0280*/  @P4 IMAD.WIDE.U32 R8, R19, 0x10, R16 ;  /* 0x0000001013084825 */ /* 0x004fca00078e0010 */
[----:B------:R0:W5:Y:S01]  /*0290*/  @P4 LDG.E.128 R24, desc[UR4][R8.64] ;  /* 0x0000000408184981 */ /* 0x000162000c1e1d00 */
[----:B------:R-:W-:-:S04]  /*02a0*/  SHF.R.U32.HI R0, RZ, 0x5, R147 ;  /* 0x00000005ff007819 */ /* 0x000fc80000011693 */
[----:B------:R-:W-:-:S04]  /*02b0*/  LEA R41, R41, R0, 0x2 ;  /* 0x0000000029297211 */ /* 0x000fc800078e10ff */
[----:B------:R-:W-:Y:S01]  /*02c0*/  ISETP.GE.AND P0, PT, R41, UR6, PT ;  /* 0x0000000629007c0c */ /* 0x000fe2000bf06270 */
[----:B------:R-:W-:Y:S01]  /*02d0*/  BSSY B0, `(.L_x_249) ;  /* 0x0000322000007945 */ /* 0x000fe20003800000 */
        /* <DEDUP_REMOVED lines=37> */
[C---:B-----5:R-:W-:Y:S01]  /*0530*/  @P2 PRMT R2, R141.reuse, 0x7632, R2 ;  /* 0x000076328d022816 */ /* 0x060fe20000000002 */
[----:B------:R-:W-:Y:S01]  /*0540*/  ULDC.64 UR6, c[0x0][0x270] ;  /* 0x00009c0000067ab9 */ /* 0x000fe20000000a00 */
[----:B------:R-:W-:Y:S01]  /*0550*/  SHF.L.U32 R145, R141, 0x10, RZ ;  /* 0x000000108d917819 */ /* 0x000fe200000006ff */
[----:B------:R-:W-:Y:S01]  /*0560*/  HFMA2.MMA R45, -RZ, RZ, 0, 0 ;  /* 0x00000000ff2d7435 */ /* 0x000fe200000001ff */
[C---:B------:R-:W-:Y:S02]  /*0570*/  @P2 PRMT R23, R142.reuse, 0x7632, R23 ;  /* 0x000076328e172816 */ /* 0x040fe40000000017 */
[----:B------:R-:W-:Y:S02]  /*0580*/  SHF.L.U32 R144, R142, 0x10, RZ ;  /* 0x000000108e907819 */ /* 0x000fe400000006ff */
[C---:B------:R-:W-:Y:S02]  /*0590*/  @P2 PRMT R0, R140.reuse, 0x7632, R0 ;  /* 0x000076328c002816 */ /* 0x040fe40000000000 */
[----:B------:R-:W-:-:S02]  /*05a0*/  SHF.L.U32 R146, R140, 0x10, RZ ;  /* 0x000000108c927819 */ /* 0x000fc400000006ff */
[C---:B------:R-:W-:Y:S02]  /*05b0*/  @P3 PRMT R21, R136.reuse, 0x7632, R21 ;  /* 0x0000763288153816 */ /* 0x040fe40000000015 */
[----:B------:R-:W-:Y:S02]  /*05c0*/  SHF.L.U32 R142, R136, 0x10, RZ ;  /* 0x00000010888e7819 */ /* 0x000fe400000006ff */
[C---:B------:R-:W-:Y:S02]  /*05d0*/  @P3 PRMT R20, R137.reuse, 0x7632, R20 ;  /* 0x0000763289143816 */ /* 0x040fe40000000014 */
[----:B------:R-:W-:Y:S02]  /*05e0*/  SHF.L.U32 R141, R137, 0x10, RZ ;  /* 0x00000010898d7819 */ /* 0x000fe400000006ff */
[C---:B------:R-:W-:Y:S02]  /*05f0*/  @P3 PRMT R19, R138.reuse, 0x7632, R19 ;  /* 0x000076328a133816 */ /* 0x040fe40000000013 */
[----:B------:R-:W-:-:S02]  /*0600*/  SHF.L.U32 R140, R138, 0x10, RZ ;  /* 0x000000108a8c7819 */ /* 0x000fc400000006ff */
[C---:B------:R-:W-:Y:S02]  /*0610*/  @P4 PRMT R16, R37.reuse, 0x7632, R16 ;  /* 0x0000763225104816 */ /* 0x040fe40000000010 */
[----:B------:R-:W-:Y:S02]  /*0620*/  SHF.L.U32 R137, R37, 0x10, RZ ;  /* 0x0000001025897819 */ /* 0x000fe400000006ff */
[----:B------:R-:W-:Y:S01]  /*0630*/  @P4 PRMT R15, R38, 0x7632, R15 ;  /* 0x00007632260f4816 */ /* 0x000fe2000000000f */
[----:B------:R-:W-:Y:S01]  /*0640*/  IMAD.U32 R16, R16, 0x10000, RZ ;  /* 0x0001000010107824 */ /* 0x000fe200078e00ff */
[----:B------:R-:W-:Y:S02]  /*0650*/  SHF.L.U32 R136, R38, 0x10, RZ ;  /* 0x0000001026887819 */ /* 0x000fe400000006ff */
[----:B------:R-:W-:Y:S02]  /*0660*/  @P3 PRMT R8, R29, 0x7632, R8 ;  /* 0x000076321d083816 */ /* 0x000fe40000000008 */
[C---:B------:R-:W-:Y:S01]  /*0670*/  @P2 PRMT R22, R143.reuse, 0x7632, R22 ;  /* 0x000076328f162816 */ /* 0x040fe20000000016 */
[----:B------:R-:W-:Y:S01]  /*0680*/  IMAD.U32 R143, R143, 0x10000, RZ ;  /* 0x000100008f8f7824 */ /* 0x000fe200078e00ff */
[----:B------:R-:W-:Y:S01]  /*0690*/  @P3 PRMT R18, R139, 0x7632, R18 ;  /* 0x000076328b123816 */ /* 0x000fe20000000012 */
[----:B------:R-:W-:Y:S01]  /*06a0*/  IMAD.U32 R8, R8, 0x10000, RZ ;  /* 0x0001000008087824 */ /* 0x000fe200078e00ff */
[----:B------:R-:W-:-:S02]  /*06b0*/  @P4 PRMT R17, R36, 0x7632, R17 ;  /* 0x0000763224114816 */ /* 0x000fc40000000011 */
[----:B------:R-:W-:Y:S02]  /*06c0*/  SHF.L.U32 R138, R36, 0x10, RZ ;  /* 0x00000010248a7819 */ /* 0x000fe400000006ff */
[C---:B------:R-:W-:Y:S01]  /*06d0*/  @P4 PRMT R14, R39.reuse, 0x7632, R14 ;  /* 0x00007632270e4816 */ /* 0x040fe2000000000e */
[----:B------:R-:W-:Y:S01]  /*06e0*/  IMAD.U32 R39, R39, 0x10000, RZ ;  /* 0x0001000027277824 */ /* 0x000fe200078e00ff */
[C---:B------:R-:W-:Y:S02]  /*06f0*/  @P2 PRMT R13, R32.reuse, 0x7632, R13 ;  /* 0x00007632200d2816 */ /* 0x040fe4000000000d */
[----:B------:R-:W-:Y:S02]  /*0700*/  SHF.L.U32 R38, R32, 0x10, RZ ;  /* 0x0000001020267819 */ /* 0x000fe400000006ff */
[C---:B------:R-:W-:Y:S02]  /*0710*/  @P2 PRMT R12, R33.reuse, 0x7632, R12 ;  /* 0x00007632210c2816 */ /* 0x040fe4000000000c */
[----:B------:R-:W-:-:S02]  /*0720*/  SHF.L.U32 R37, R33, 0x10, RZ ;  /* 0x0000001021257819 */ /* 0x000fc400000006ff */
[----:B------:R-:W-:Y:S02]  /*0730*/  @P2 PRMT R11, R34, 0x7632, R11 ;  /* 0x00007632220b2816 */ /* 0x000fe4000000000b */
[----:B------:R-:W-:Y:S02]  /*0740*/  @P2 PRMT R10, R35, 0x7632, R10 ;  /* 0x00007632230a2816 */ /* 0x000fe4000000000a */
[----:B------:R-:W-:Y:S02]  /*0750*/  @P3 PRMT R9, R28, 0x7632, R9 ;  /* 0x000076321c093816 */ /* 0x000fe40000000009 */
[----:B------:R-:W-:Y:S02]  /*0760*/  @P3 PRMT R7, R30, 0x7632, R7 ;  /* 0x000076321e073816 */ /* 0x000fe40000000007 */
[C---:B------:R-:W-:Y:S01]  /*0770*/  @P3 PRMT R6, R31.reuse, 0x7632, R6 ;  /* 0x000076321f063816 */ /* 0x040fe20000000006 */
[----:B------:R-:W-:Y:S01]  /*0780*/  IMAD.U32 R31, R31, 0x10000, RZ ;  /* 0x000100001f1f7824 */ /* 0x000fe200078e00ff */
[----:B------:R-:W-:-:S02]  /*0790*/  @P4 PRMT R5, R24, 0x7632, R5 ;  /* 0x0000763218054816 */ /* 0x000fc40000000005 */
[----:B------:R-:W-:Y:S02]  /*07a0*/  @P4 PRMT R4, R25, 0x7632, R4 ;  /* 0x0000763219044816 */ /* 0x000fe40000000004 */
[----:B------:R-:W-:Y:S02]  /*07b0*/  @P4 PRMT R3, R26, 0x7632, R3 ;  /* 0x000076321a034816 */ /* 0x000fe40000000003 */
[----:B------:R-:W-:Y:S01]  /*07c0*/  ISETP.NE.U32.AND P0, PT, RZ, UR6, PT ;  /* 0x00000006ff007c0c */ /* 0x000fe2000bf05070 */
[----:B------:R-:W-:Y:S01]  /*07d0*/  ULDC.U8 UR6, c[0x0][0x2a0] ;  /* 0x0000a80000067ab9 */ /* 0x000fe20000000000 */
[----:B------:R-:W-:Y:S02]  /*07e0*/  @P4 PRMT R40, R27, 0x7632, R40 ;  /* 0x000076321b284816 */ /* 0x000fe40000000028 */
[----:B------:R-:W-:Y:S02]  /*07f0*/  SHF.L.U32 R36, R34, 0x10, RZ ;  /* 0x0000001022247819 */ /* 0x000fe400000006ff */
[----:B------:R-:W-:-:S02]  /*0800*/  SHF.L.U32 R33, R29, 0x10, RZ ;  /* 0x000000101d217819 */ /* 0x000fc400000006ff */
[----:B------:R-:W-:Y:S02]  /*0810*/  SHF.L.U32 R32, R30, 0x10, RZ ;  /* 0x000000101e207819 */ /* 0x000fe400000006ff */
[----:B------:R-:W-:Y:S02]  /*0820*/  SHF.L.U32 R34, R28, 0x10, RZ ;  /* 0x000000101c227819 */ /* 0x000fe400000006ff */
[----:B------:R-:W-:Y:S01]  /*0830*/  SHF.L.U32 R30, R24, 0x10, RZ ;  /* 0x00000010181e7819 */ /* 0x000fe200000006ff */
[----:B------:R-:W-:Y:S01]  /*0840*/  IMAD.U32 R24, R2, 0x10000, RZ ;  /* 0x0001000002187824 */ /* 0x000fe200078e00ff */
[----:B------:R-:W-:Y:S02]  /*0850*/  SHF.L.U32 R29, R25, 0x10, RZ ;  /* 0x00000010191d7819 */ /* 0x000fe400000006ff */
[----:B------:R-:W-:Y:S02]  /*0860*/  SHF.L.U32 R28, R26, 0x10, RZ ;  /* 0x000000101a1c7819 */ /* 0x000fe400000006ff */
[----:B------:R-:W-:-:S02]  /*0870*/  SHF.L.U32 R25, R0, 0x10, RZ ;  /* 0x0000001000197819 */ /* 0x000fc400000006ff */
[----:B------:R-:W-:Y:S02]  /*0880*/  SHF.L.U32 R139, R139, 0x10, RZ ;  /* 0x000000108b8b7819 */ /* 0x000fe400000006ff */
[----:B------:R-:W-:Y:S02]  /*0890*/  SHF.L.U32 R35, R35, 0x10, RZ ;  /* 0x0000001023237819 */ /* 0x000fe400000006ff */
[----:B------:R-:W-:Y:S02]  /*08a0*/  SHF.L.U32 R27, R27, 0x10, RZ ;  /* 0x000000101b1b7819 */ /* 0x000fe400000006ff */
[----:B------:R-:W-:Y:S02]  /*08b0*/  ISETP.NE.AND.EX P0, PT, RZ, UR7, PT, P0 ;  /* 0x00000007ff007c0c */ /* 0x000fe4000bf05300 */
[----:B------:R-:W-:Y:S02]  /*08c0*/  MOV R26, R41 ;  /* 0x00000029001a7202 */ /* 0x000fe40000000f00 */
        /* <DEDUP_REMOVED lines=21> */
.L_x_264:
[----:B0-----:R-:W0:Y:S01]  /*0a20*/  LDC.64 R132, c[0x0][0x250] ;  /* 0x00009400ff847b82 */ /* 0x001e220000000a00 */
        /* <DEDUP_REMOVED lines=10> */
[----:B------:R-:W-:-:S05]  /*0ad0*/  MOV R149, UR13 ;  /* 0x0000000d00957c02 */ /* 0x000fca0008000f00 */
[----:B------:R-:W-:Y:S01]  /*0ae0*/  IMAD R134, R26, R149, RZ ;  /* 0x000000951a867224 */ /* 0x000fe200078e02ff */
[----:B------:R-:W-:-:S04]  /*0af0*/  LOP3.LUT R148, R147, 0x1f, RZ, 0xc0, !PT ;  /* 0x0000001f93947812 */ /* 0x000fc800078ec0ff */
[----:B------:R-:W-:-:S04]  /*0b00*/  SHF.R.S32.HI R135, RZ, 0x1f, R134 ;  /* 0x0000001fff877819 */ /* 0x000fc80000011486 */
[----:B------:R-:W-:Y:S01]  /*0b10*/  LEA.HI R135, R135, R134, RZ, 0x3 ;  /* 0x0000008687877211 */ /* 0x000fe200078f18ff */
[----:B------:R-:W-:Y:S03]  /*0b20*/  BSSY B1, `(.L_x_251) ;  /* 0x0000063000017945 */ /* 0x000fe60003800000 */
[----:B------:R-:W-:Y:S01]  /*0b30*/  LEA.HI.SX32 R150, R135, R148, 0x1d ;  /* 0x0000009487967211 */ /* 0x000fe200078feaff */
[----:B------:R-:W-:Y:S01]  /*0b40*/  IMAD.MOV.U32 R203, RZ, RZ, 0x3f800000 ;  /* 0x3f800000ffcb7424 */ /* 0x000fe200078e00ff */
[----:B------:R-:W-:Y:S02]  /*0b50*/  CS2R R204, SRZ ;  /* 0x0000000000cc7805 */ /* 0x000fe4000001ff00 */
[----:B------:R-:W-:Y:S02]  /*0b60*/  MOV R173, R150 ;  /* 0x0000009600ad7202 */ /* 0x000fe40000000f00 */
        /* <DEDUP_REMOVED lines=14> */
[C---:B--2---:R-:W-:Y:S02]  /*0c50*/  PRMT R156, R128.reuse, 0x7632, R156 ;  /* 0x00007632809c7816 */ /* 0x044fe4000000009c */
[----:B------:R-:W-:Y:S02]  /*0c60*/  SHF.L.U32 R154, R128, 0x10, RZ ;  /* 0x00000010809a7819 */ /* 0x000fe400000006ff */
[C---:B------:R-:W-:Y:S02]  /*0c70*/  PRMT R159, R129.reuse, 0x7632, R159 ;  /* 0x00007632819f7816 */ /* 0x040fe4000000009f */
[----:B------:R-:W-:Y:S01]  /*0c80*/  SHF.L.U32 R158, R129, 0x10, RZ ;  /* 0x00000010819e7819 */ /* 0x000fe200000006ff */
[----:B------:R-:W-:Y:S01]  /*0c90*/  FADD.FTZ R154, -R175, R154 ;  /* 0x0000009aaf9a7221 */ /* 0x000fe20000010100 */
[----:B------:R-:W-:-:S02]  /*0ca0*/  PRMT R162, R130, 0x7632, R162 ;  /* 0x0000763282a27816 */ /* 0x000fc400000000a2 */
[----:B------:R-:W-:Y:S01]  /*0cb0*/  SHF.L.U32 R160, R130, 0x10, RZ ;  /* 0x0000001082a07819 */ /* 0x000fe200000006ff */
[----:B------:R-:W-:Y:S01]  /*0cc0*/  FADD.FTZ R158, -R175, R158 ;  /* 0x0000009eaf9e7221 */ /* 0x000fe20000010100 */
[----:B------:R-:W-:Y:S01]  /*0cd0*/  PRMT R163, R131, 0x7632, R163 ;  /* 0x0000763283a37816 */ /* 0x000fe200000000a3 */
[----:B-----5:R-:W-:Y:S01]  /*0ce0*/  FMUL.FTZ R3, R201, R154 ;  /* 0x0000009ac9037220 */ /* 0x020fe20000410000 */
[----:B------:R-:W-:Y:S01]  /*0cf0*/  SHF.L.U32 R164, R131, 0x10, RZ ;  /* 0x0000001083a47819 */ /* 0x000fe200000006ff */
[----:B------:R-:W-:Y:S01]  /*0d00*/  FADD.FTZ R160, -R175, R160 ;  /* 0x000000a0afa07221 */ /* 0x000fe20000010100 */
[----:B0-----:R-:W-:Y:S01]  /*0d10*/  FMUL.FTZ R153, R201, R158 ;  /* 0x0000009ec9997220 */ /* 0x001fe20000410000 */
[----:B------:R-:W-:Y:S02]  /*0d20*/  SHF.L.U32 R172, R163, 0x10, RZ ;  /* 0x00000010a3ac7819 */ /* 0x000fe400000006ff */
[----:B---3--:R-:W-:Y:S01]  /*0d30*/  PRMT R128, R132, 0x7632, R128 ;  /* 0x0000763284807816 */ /* 0x008fe20000000080 */
[----:B------:R-:W-:Y:S01]  /*0d40*/  IMAD.U32 R157, R134, 0x10000, RZ ;  /* 0x00010000869d7824 */ /* 0x000fe200078e00ff */
[----:B------:R-:W-:Y:S01]  /*0d50*/  SHF.L.U32 R129, R132, 0x10, RZ ;  /* 0x0000001084817819 */ /* 0x000fe200000006ff */
[----:B------:R-:W-:Y:S01]  /*0d60*/  FMUL.FTZ R155, R201, R160 ;  /* 0x000000a0c99b7220 */ /* 0x000fe20000410000 */
[----:B------:R-:W-:Y:S01]  /*0d70*/  SHF.L.U32 R130, R128, 0x10, RZ ;  /* 0x0000001080827819 */ /* 0x000fe200000006ff */
[----:B------:R-:W-:Y:S01]  /*0d80*/  FADD.FTZ R164, -R175, R164 ;  /* 0x000000a4afa47221 */ /* 0x000fe20000010100 */
[----:B------:R-:W-:Y:S01]  /*0d90*/  PRMT R132, R134, 0x7632, R132 ;  /* 0x0000763286847816 */ /* 0x000fe20000000084 */
[-C--:B------:R-:W-:Y:S01]  /*0da0*/  FMUL.FTZ R152, R146, R129.reuse ;  /* 0x0000008192987220 */ /* 0x080fe20000410000 */
[----:B------:R-:W-:Y:S01]  /*0db0*/  SHF.L.U32 R128, R156, 0x10, RZ ;  /* 0x000000109c807819 */ /* 0x000fe200000006ff */
[----:B------:R-:W-:Y:S01]  /*0dc0*/  FADD.FTZ R72, R72, R129 ;  /* 0x0000008148487221 */ /* 0x000fe20000010000 */
[----:B------:R-:W-:Y:S01]  /*0dd0*/  SHF.L.U32 R166, R132, 0x10, RZ ;  /* 0x0000001084a67819 */ /* 0x000fe200000006ff */
[----:B------:R-:W-:Y:S01]  /*0de0*/  FFMA.FTZ R44, R3, R129, R44 ;  /* 0x00000081032c7223 */ /* 0x000fe2000001002c */
[----:B------:R-:W-:Y:S01]  /*0df0*/  PRMT R131, R133, 0x7632, R131 ;  /* 0x0000763285837816 */ /* 0x000fe20000000083 */
[----:B------:R-:W-:Y:S01]  /*0e00*/  FADD.FTZ R128, -R175, R128 ;  /* 0x00000080af807221 */ /* 0x000fe20000010100 */
[----:B------:R-:W-:Y:S01]  /*0e10*/  SHF.L.U32 R132, R159, 0x10, RZ ;  /* 0x000000109f847819 */ /* 0x000fe200000006ff */
[----:B------:R-:W-:Y:S01]  /*0e20*/  FMUL.FTZ R159, R25, R130 ;  /* 0x00000082199f7220 */ /* 0x000fe20000410000 */
[----:B------:R-:W-:Y:S01]  /*0e30*/  SHF.L.U32 R133, R133, 0x10, RZ ;  /* 0x0000001085857819 */ /* 0x000fe200000006ff */
[----:B------:R-:W-:Y:S01]  /*0e40*/  FMUL.FTZ R160, R201, R128 ;  /* 0x00000080c9a07220 */ /* 0x000fe20000410000 */
[----:B------:R-:W-:Y:S01]  /*0e50*/  PRMT R134, R135, 0x7632, R134 ;  /* 0x0000763287867816 */ /* 0x000fe20000000086 */
[----:B------:R-:W-:Y:S01]  /*0e60*/  FADD.FTZ R132, -R175, R132 ;  /* 0x00000084af847221 */ /* 0x000fe20000010100 */
[----:B------:R-:W-:Y:S01]  /*0e70*/  FADD.FTZ R128, RZ, R152 ;  /* 0x00000098ff807221 */ /* 0x000fe20000010000 */
[----:B------:R-:W-:Y:S01]  /*0e80*/  FADD.FTZ R74, R74, R133 ;  /* 0x000000854a4a7221 */ /* 0x000fe20000010000 */
[-C--:B------:R-:W-:Y:S01]  /*0e90*/  FFMA.FTZ R46, R153, R133.reuse, R46 ;  /* 0x00000085992e7223 */ /* 0x080fe2000001002e */
[----:B------:R-:W-:Y:S01]  /*0ea0*/  FMUL.FTZ R154, R145, R133 ;  /* 0x00000085919a7220 */ /* 0x000fe20000410000 */
[----:B------:R-:W-:Y:S01]  /*0eb0*/  FFMA.FTZ R129, R3, R152, RZ ;  /* 0x0000009803817223 */ /* 0x000fe200000100ff */
[----:B------:R-:W-:Y:S01]  /*0ec0*/  SHF.L.U32 R133, R134, 0x10, RZ ;  /* 0x0000001086857819 */ /* 0x000fe200000006ff */
[----:B------:R-:W-:Y:S01]  /*0ed0*/  IMAD.U32 R134, R162, 0x10000, RZ ;  /* 0x00010000a2867824 */ /* 0x000fe200078e00ff */
[----:B------:R-:W-:Y:S01]  /*0ee0*/  SHF.L.U32 R161, R131, 0x10, RZ ;  /* 0x0000001083a17819 */ /* 0x000fe200000006ff */
[----:B------:R-:W-:Y:S01]  /*0ef0*/  FMUL.FTZ R162, R201, R132 ;  /* 0x00000084c9a27220 */ /* 0x000fe20000410000 */
[----:B------:R-:W-:Y:S01]  /*0f00*/  FADD.FTZ R131, R128, R159 ;  /* 0x0000009f80837221 */ /* 0x000fe20000010000 */
[C---:B------:R-:W-:Y:S01]  /*0f10*/  FFMA.FTZ R128, R160.reuse, R159, R129 ;  /* 0x0000009fa0807223 */ /* 0x040fe20000010081 */
        /* <DEDUP_REMOVED lines=19> */
[----:B------:R-:W-:Y:S01]  /*1050*/  FADD.FTZ R77, R77, R166 ;  /* 0x000000a64d4d7221 */ /* 0x000fe20000010000 */
[----:B------:R-:W-:Y:S01]  /*1060*/  FFMA.FTZ R49, R164, R166, R49 ;  /* 0x000000a6a4317223 */ /* 0x000fe20000010031 */
[----:B------:R-:W-:Y:S01]  /*1070*/  FMUL.FTZ R158, R143, R135 ;  /* 0x000000878f9e7220 */ /* 0x000fe20000410000 */
[----:B------:R-:W-:Y:S01]  /*1080*/  FADD.FTZ R166, -R175, R172 ;  /* 0x000000acafa67221 */ /* 0x000fe20000010100 */
[----:B------:R-:W-:Y:S01]  /*1090*/  FADD.FTZ R131, R130, R163 ;  /* 0x000000a382837221 */ /* 0x000fe20000010000 */
[----:B------:R-:W-:Y:S01]  /*10a0*/  FFMA.FTZ R128, R164, R163, R129 ;  /* 0x000000a3a4807223 */ /* 0x000fe20000010081 */
[----:B------:R-:W-:Y:S01]  /*10b0*/  FMUL.FTZ R165, R22, R133 ;  /* 0x0000008516a57220 */ /* 0x000fe20000410000 */
[----:B------:R-:W-:Y:S01]  /*10c0*/  FMUL.FTZ R166, R201, R166 ;  /* 0x000000a6c9a67220 */ /* 0x000fe20000410000 */
[----:B------:R-:W-:Y:S01]  /*10d0*/  FADD.FTZ R130, R131, R158 ;  /* 0x0000009e83827221 */ /* 0x000fe20000010000 */
[C---:B------:R-:W-:Y:S01]  /*10e0*/  FFMA.FTZ R128, R157.reuse, R158, R128 ;  /* 0x0000009e9d807223 */ /* 0x040fe20000010080 */
[----:B------:R-:W-:Y:S01]  /*10f0*/  FADD.FTZ R78, R78, R135 ;  /* 0x000000874e4e7221 */ /* 0x000fe20000010000 */
[----:B------:R-:W-:Y:S01]  /*1100*/  FFMA.FTZ R50, R157, R135, R50 ;  /* 0x000000879d327223 */ /* 0x000fe20000010032 */
[----:B------:R-:W-:Y:S01]  /*1110*/  FADD.FTZ R79, R79, R133 ;  /* 0x000000854f4f7221 */ /* 0x000fe20000010000 */
[----:B------:R-:W-:Y:S01]  /*1120*/  FFMA.FTZ R51, R166, R133, R51 ;  /* 0x00000085a6337223 */ /* 0x000fe20000010033 */
[----:B------:R-:W-:Y:S01]  /*1130*/  FADD.FTZ R205, R130, R165 ;  /* 0x000000a582cd7221 */ /* 0x000fe20000010000 */
[----:B------:R-:W-:-:S07]  /*1140*/  FFMA.FTZ R204, R166, R165, R128 ;  /* 0x000000a5a6cc7223 */ /* 0x000fce0000010080 */
.L_x_252:
[----:B------:R-:W-:Y:S05]  /*1150*/  BSYNC B1 ;  /* 0x0000000000017941 */ /* 0x000fea0003800000 */
.L_x_251:
        /* <DEDUP_REMOVED lines=14> */
[----:B--2---:R-:W-:Y:S02]  /*1240*/  SHF.L.U32 R176, R129, 0x10, RZ ;  /* 0x0000001081b07819 */ /* 0x004fe400000006ff */
[C---:B------:R-:W-:Y:S02]  /*1250*/  SHF.L.U32 R170, R128.reuse, 0x10, RZ ;  /* 0x0000001080aa7819 */ /* 0x040fe400000006ff */
[----:B------:R-:W-:Y:S01]  /*1260*/  PRMT R172, R128, 0x7632, R172 ;  /* 0x0000763280ac7816 */ /* 0x000fe200000000ac */
[----:B------:R-:W-:Y:S01]  /*1270*/  FADD.FTZ R176, -R175, R176 ;  /* 0x000000b0afb07221 */ /* 0x000fe20000010100 */
[----:B------:R-:W-:Y:S01]  /*1280*/  PRMT R179, R129, 0x7632, R179 ;  /* 0x0000763281b37816 */ /* 0x000fe200000000b3 */
[----:B------:R-:W-:Y:S01]  /*1290*/  FADD.FTZ R170, -R175, R170 ;  /* 0x000000aaafaa7221 */ /* 0x000fe20000010100 */
[----:B------:R-:W-:Y:S01]  /*12a0*/  PRMT R182, R131, 0x7632, R182 ;  /* 0x0000763283b67816 */ /* 0x000fe200000000b6 */
[----:B0----5:R-:W-:Y:S01]  /*12b0*/  FMUL.FTZ R169, R201, R176 ;  /* 0x000000b0c9a97220 */ /* 0x021fe20000410000 */
[----:B------:R-:W-:Y:S01]  /*12c0*/  SHF.L.U32 R184, R131, 0x10, RZ ;  /* 0x0000001083b87819 */ /* 0x000fe200000006ff */
[----:B------:R-:W-:Y:S01]  /*12d0*/  FMUL.FTZ R167, R201, R170 ;  /* 0x000000aac9a77220 */ /* 0x000fe20000410000 */
[----:B------:R-:W-:-:S02]  /*12e0*/  SHF.L.U32 R172, R172, 0x10, RZ ;  /* 0x00000010acac7819 */ /* 0x000fc400000006ff */
[C---:B------:R-:W-:Y:S01]  /*12f0*/  PRMT R180, R130.reuse, 0x7632, R180 ;  /* 0x0000763282b47816 */ /* 0x040fe200000000b4 */
[C---:B------:R-:W-:Y:S01]  /*1300*/  FADD.FTZ R184, -R175.reuse, R184 ;  /* 0x000000b8afb87221 */ /* 0x040fe20000010100 */
[----:B------:R-:W-:Y:S01]  /*1310*/  SHF.L.U32 R178, R130, 0x10, RZ ;  /* 0x0000001082b27819 */ /* 0x000fe200000006ff */
[C---:B------:R-:W-:Y:S01]  /*1320*/  FADD.FTZ R172, -R175.reuse, R172 ;  /* 0x000000acafac7221 */ /* 0x040fe20000010100 */
[----:B------:R-:W-:Y:S02]  /*1330*/  SHF.L.U32 R206, R182, 0x10, RZ ;  /* 0x00000010b6ce7819 */ /* 0x000fe400000006ff */
[C---:B---3--:R-:W-:Y:S01]  /*1340*/  PRMT R128, R132.reuse, 0x7632, R128 ;  /* 0x0000763284807816 */ /* 0x048fe20000000080 */
[----:B------:R-:W-:Y:S01]  /*1350*/  FADD.FTZ R178, -R175, R178 ;  /* 0x000000b2afb27221 */ /* 0x000fe20000010100 */
[----:B------:R-:W-:Y:S02]  /*1360*/  SHF.L.U32 R129, R132, 0x10, RZ ;  /* 0x0000001084817819 */ /* 0x000fe400000006ff */
[C---:B------:R-:W-:Y:S01]  /*1370*/  PRMT R132, R134.reuse, 0x7632, R132 ;  /* 0x0000763286847816 */ /* 0x040fe20000000084 */
[----:B------:R-:W-:Y:S01]  /*1380*/  FMUL.FTZ R171, R201, R178 ;  /* 0x000000b2c9ab7220 */ /* 0x000fe20000410000 */
[C---:B------:R-:W-:Y:S01]  /*1390*/  PRMT R131, R133.reuse, 0x7632, R131 ;  /* 0x0000763285837816 */ /* 0x040fe20000000083 */
[----:B------:R-:W-:Y:S01]  /*13a0*/  IMAD.U32 R133, R133, 0x10000, RZ ;  /* 0x0001000085857824 */ /* 0x000fe200078e00ff */
[----:B------:R-:W-:Y:S01]  /*13b0*/  SHF.L.U32 R177, R134, 0x10, RZ ;  /* 0x0000001086b17819 */ /* 0x000fe200000006ff */
[----:B------:R-:W-:Y:S01]  /*13c0*/  FMUL.FTZ R168, R142, R129 ;  /* 0x000000818ea87220 */ /* 0x000fe20000410000 */
[----:B------:R-:W-:Y:S01]  /*13d0*/  PRMT R134, R135, 0x7632, R134 ;  /* 0x0000763287867816 */ /* 0x000fe20000000086 */
[----:B------:R-:W-:Y:S01]  /*13e0*/  FADD.FTZ R82, R82, R133 ;  /* 0x0000008552527221 */ /* 0x000fe20000010000 */
[----:B------:R-:W-:Y:S01]  /*13f0*/  SHF.L.U32 R130, R128, 0x10, RZ ;  /* 0x0000001080827819 */ /* 0x000fe200000006ff */
[----:B------:R-:W-:Y:S01]  /*1400*/  FFMA.FTZ R54, R169, R133, R54 ;  /* 0x00000085a9367223 */ /* 0x000fe20000010036 */
[----:B------:R-:W-:Y:S01]  /*1410*/  SHF.L.U32 R186, R132, 0x10, RZ ;  /* 0x0000001084ba7819 */ /* 0x000fe200000006ff */
[----:B------:R-:W-:-:S02]  /*1420*/  IMAD.U32 R132, R179, 0x10000, RZ ;  /* 0x00010000b3847824 */ /* 0x000fc400078e00ff */
[----:B------:R-:W-:Y:S01]  /*1430*/  FMUL.FTZ R170, R141, R133 ;  /* 0x000000858daa7220 */ /* 0x000fe20000410000 */
[----:B------:R-:W-:Y:S01]  /*1440*/  SHF.L.U32 R133, R134, 0x10, RZ ;  /* 0x0000001086857819 */ /* 0x000fe200000006ff */
[----:B------:R-:W-:Y:S01]  /*1450*/  FADD.FTZ R80, R80, R129 ;  /* 0x0000008150507221 */ /* 0x000fe20000010000 */
[----:B------:R-:W-:Y:S01]  /*1460*/  FFMA.FTZ R52, R167, R129, R52 ;  /* 0x00000081a7347223 */ /* 0x000fe20000010034 */
[----:B------:R-:W-:Y:S01]  /*1470*/  SHF.L.U32 R134, R180, 0x10, RZ ;  /* 0x00000010b4867819 */ /* 0x000fe200000006ff */
[----:B------:R-:W-:Y:S01]  /*1480*/  FADD.FTZ R128, R205, R168 ;  /* 0x000000a8cd807221 */ /* 0x000fe20000010000 */
[----:B------:R-:W-:Y:S01]  /*1490*/  FADD.FTZ R132, -R175, R132 ;  /* 0x00000084af847221 */ /* 0x000fe20000010100 */
[----:B------:R-:W-:Y:S01]  /*14a0*/  FMUL.FTZ R179, R21, R130 ;  /* 0x0000008215b37220 */ /* 0x000fe20000410000 */
[----:B------:R-:W-:Y:S01]  /*14b0*/  FMUL.FTZ R180, R201, R172 ;  /* 0x000000acc9b47220 */ /* 0x000fe20000410000 */
[----:B------:R-:W-:Y:S01]  /*14c0*/  FFMA.FTZ R129, R167, R168, R204 ;  /* 0x000000a8a7817223 */ /* 0x000fe200000100cc */
        /* <DEDUP_REMOVED lines=39> */
.L_x_254:
[----:B------:R-:W-:Y:S05]  /*1740*/  BSYNC B1 ;  /* 0x0000000000017941 */ /* 0x000fea0003800000 */
.L_x_253:
        /* <DEDUP_REMOVED lines=15> */
[----:B------:R-:W-:Y:S01]  /*1840*/  SHF.L.U32 R188, R128, 0x10, RZ ;  /* 0x0000001080bc7819 */ /* 0x000fe200000006ff */
[----:B------:R-:W-:Y:S01]  /*1850*/  IMAD.U32 R128, R151, 0x10000, RZ ;  /* 0x0001000097807824 */ /* 0x000fe200078e00ff */
[----:B------:R-:W-:Y:S01]  /*1860*/  PRMT R187, R129, 0x7632, R187 ;  /* 0x0000763281bb7816 */ /* 0x000fe200000000bb */
[----:B------:R-:W-:Y:S01]  /*1870*/  FADD.FTZ R200, -R175, R194 ;  /* 0x000000c2afc87221 */ /* 0x000fe20000010100 */
[----:B------:R-:W-:Y:S01]  /*1880*/  SHF.L.U32 R190, R129, 0x10, RZ ;  /* 0x0000001081be7819 */ /* 0x000fe200000006ff */
[C---:B------:R-:W-:Y:S01]  /*1890*/  FADD.FTZ R194, -R175.reuse, R128 ;  /* 0x00000080afc27221 */ /* 0x040fe20000010100 */
[C---:B------:R-:W-:Y:S01]  /*18a0*/  PRMT R129, R130.reuse, 0x7632, R129 ;  /* 0x0000763282817816 */ /* 0x040fe20000000081 */
[C---:B------:R-:W-:Y:S01]  /*18b0*/  FADD.FTZ R188, -R175.reuse, R188 ;  /* 0x000000bcafbc7221 */ /* 0x040fe20000010100 */
[----:B------:R-:W-:Y:S01]  /*18c0*/  SHF.L.U32 R192, R130, 0x10, RZ ;  /* 0x0000001082c07819 */ /* 0x000fe200000006ff */
[----:B------:R-:W-:Y:S01]  /*18d0*/  FADD.FTZ R190, -R175, R190 ;  /* 0x000000beafbe7221 */ /* 0x000fe20000010100 */
[----:B------:R-:W-:Y:S01]  /*18e0*/  SHF.L.U32 R130, R187, 0x10, RZ ;  /* 0x00000010bb827819 */ /* 0x000fe200000006ff */
[----:B-----5:R-:W-:Y:S01]  /*18f0*/  FMUL.FTZ R151, R201, R188 ;  /* 0x000000bcc9977220 */ /* 0x020fe20000410000 */
[----:B0-----:R-:W-:Y:S01]  /*1900*/  SHF.L.U32 R172, R129, 0x10, RZ ;  /* 0x0000001081ac7819 */ /* 0x001fe200000006ff */
[----:B------:R-:W-:Y:S01]  /*1910*/  FMUL.FTZ R194, R201, R194 ;  /* 0x000000c2c9c27220 */ /* 0x000fe20000410000 */
[----:B------:R-:W-:Y:S01]  /*1920*/  PRMT R189, R131, 0x7632, R189 ;  /* 0x0000763283bd7816 */ /* 0x000fe200000000bd */
[----:B------:R-:W-:Y:S01]  /*1930*/  FADD.FTZ R196, -R175, R130 ;  /* 0x00000082afc47221 */ /* 0x000fe20000010100 */
[C---:B---3--:R-:W-:Y:S01]  /*1940*/  PRMT R128, R132.reuse, 0x7632, R128 ;  /* 0x0000763284807816 */ /* 0x048fe20000000080 */
[C---:B------:R-:W-:Y:S01]  /*1950*/  FMUL.FTZ R187, R201.reuse, R190 ;  /* 0x000000bec9bb7220 */ /* 0x040fe20000410000 */
[----:B------:R-:W-:Y:S01]  /*1960*/  SHF.L.U32 R129, R132, 0x10, RZ ;  /* 0x0000001084817819 */ /* 0x000fe200000006ff */
[----:B------:R-:W-:Y:S01]  /*1970*/  FMUL.FTZ R196, R201, R196 ;  /* 0x000000c4c9c47220 */ /* 0x000fe20000410000 */
[C---:B------:R-:W-:Y:S01]  /*1980*/  PRMT R131, R133.reuse, 0x7632, R131 ;  /* 0x0000763285837816 */ /* 0x040fe20000000083 */
[----:B------:R-:W-:Y:S01]  /*1990*/  IMAD.U32 R130, R128, 0x10000, RZ ;  /* 0x0001000080827824 */ /* 0x000fe200078e00ff */
[----:B------:R-:W-:Y:S01]  /*19a0*/  SHF.L.U32 R133, R133, 0x10, RZ ;  /* 0x0000001085857819 */ /* 0x000fe200000006ff */
[-C--:B------:R-:W-:Y:S01]  /*19b0*/  FMUL.FTZ R188, R138, R129.reuse ;  /* 0x000000818abc7220 */ /* 0x080fe20000410000 */
[----:B------:R-:W-:Y:S01]  /*19c0*/  FADD.FTZ R60, R60, R129 ;  /* 0x000000813c3c7221 */ /* 0x000fe20000010000 */
[----:B------:R-:W-:Y:S01]  /*19d0*/  FFMA.FTZ R88, R151, R129, R88 ;  /* 0x0000008197587223 */ /* 0x000fe20000010058 */
[----:B------:R-:W-:Y:S01]  /*19e0*/  FMUL.FTZ R191, R17, R130 ;  /* 0x0000008211bf7220 */ /* 0x000fe20000410000 */
[----:B------:R-:W-:Y:S01]  /*19f0*/  FADD.FTZ R128, R205, R188 ;  /* 0x000000bccd807221 */ /* 0x000fe20000010000 */
[----:B------:R-:W-:Y:S01]  /*1a00*/  FFMA.FTZ R129, R151, R188, R204 ;  /* 0x000000bc97817223 */ /* 0x000fe200000100cc */
[----:B------:R-:W-:Y:S01]  /*1a10*/  SHF.L.U32 R193, R131, 0x10, RZ ;  /* 0x0000001083c17819 */ /* 0x000fe200000006ff */
[----:B------:R-:W-:Y:S01]  /*1a20*/  FMUL.FTZ R190, R137, R133 ;  /* 0x0000008589be7220 */ /* 0x000fe20000410000 */
[----:B------:R-:W-:Y:S01]  /*1a30*/  FADD.FTZ R131, R128, R191 ;  /* 0x000000bf80837221 */ /* 0x000fe20000010000 */
[----:B------:R-:W-:Y:S01]  /*1a40*/  FFMA.FTZ R128, R194, R191, R129 ;  /* 0x000000bfc2807223 */ /* 0x000fe20000010081 */
[----:B------:R-:W-:Y:S01]  /*1a50*/  FADD.FTZ R192, -R175, R192 ;  /* 0x000000c0afc07221 */ /* 0x000fe20000010100 */
[C---:B------:R-:W-:Y:S01]  /*1a60*/  PRMT R132, R134.reuse, 0x7632, R132 ;  /* 0x0000763286847816 */ /* 0x040fe20000000084 */
[----:B------:R-:W-:Y:S01]  /*1a70*/  FADD.FTZ R61, R61, R130 ;  /* 0x000000823d3d7221 */ /* 0x000fe20000010000 */
[----:B------:R-:W-:Y:S01]  /*1a80*/  SHF.L.U32 R173, R134, 0x10, RZ ;  /* 0x0000001086ad7819 */ /* 0x000fe200000006ff */
        /* <DEDUP_REMOVED lines=8> */
[----:B------:R-:W-:Y:S01]  /*1b10*/  SHF.L.U32 R132, R132, 0x10, RZ ;  /* 0x0000001084847819 */ /* 0x000fe200000006ff */
[----:B------:R-:W-:Y:S01]  /*1b20*/  FADD.FTZ R172, -R175, R172 ;  /* 0x000000acafac7221 */ /* 0x000fe20000010100 */
[----:B------:R-:W-:Y:S01]  /*1b30*/  FMUL.FTZ R192, R136, R173 ;  /* 0x000000ad88c07220 */ /* 0x000fe20000410000 */
[----:B------:R-:W-:Y:S01]  /*1b40*/  FADD.FTZ R131, R130, R193 ;  /* 0x000000c182837221 */ /* 0x000fe20000010000 */
[----:B------:R-:W-:Y:S01]  /*1b50*/  FFMA.FTZ R128, R196, R193, R129 ;  /* 0x000000c1c4807223 */ /* 0x000fe20000010081 */
[----:B------:R-:W-:Y:S01]  /*1b60*/  PRMT R134, R135, 0x7632, R134 ;  /* 0x0000763287867816 */ /* 0x000fe20000000086 */
[----:B------:R-:W-:Y:S01]  /*1b70*/  FADD.FTZ R202, -R175, R198 ;  /* 0x000000c6afca7221 */ /* 0x000fe20000010100 */
[----:B------:R-:W-:Y:S01]  /*1b80*/  SHF.L.U32 R135, R135, 0x10, RZ ;  /* 0x0000001087877819 */ /* 0x000fe200000006ff */
[----:B------:R-:W-:Y:S01]  /*1b90*/  FMUL.FTZ R198, R201, R172 ;  /* 0x000000acc9c67220 */ /* 0x000fe20000410000 */
        /* <DEDUP_REMOVED lines=24> */
.L_x_256:
[----:B------:R-:W-:Y:S05]  /*1d20*/  BSYNC B1 ;  /* 0x0000000000017941 */ /* 0x000fea0003800000 */
.L_x_255:
        /* <DEDUP_REMOVED lines=21> */
.L_x_286:
[----:B-1----:R-:W-:Y:S01]  /*1e80*/  FADD.FTZ R128, R135, R128 ;  /* 0x0000008087807221 */ /* 0x002fe20000010000 */
[----:B--2---:R-:W-:Y:S01]  /*1e90*/  FADD.FTZ R129, R134, R129 ;  /* 0x0000008186817221 */ /* 0x004fe20000010000 */
[----:B------:R-:W-:Y:S02]  /*1ea0*/  BSSY B1, `(.L_x_258) ;  /* 0x0000077000017945 */ /* 0x000fe40003800000 */
[----:B------:R-:W-:Y:S01]  /*1eb0*/  FMUL.FTZ R128, R128, UR12 ;  /* 0x0000000c80807c20 */ /* 0x000fe20008410000 */
[----:B------:R-:W-:-:S04]  /*1ec0*/  FMUL.FTZ R204, R129, UR12 ;  /* 0x0000000c81cc7c20 */ /* 0x000fc80008410000 */
[----:B------:R-:W-:Y:S01]  /*1ed0*/  FSEL R205, R128, RZ, !P5 ;  /* 0x000000ff80cd7208 */ /* 0x000fe20006800000 */
[----:B------:R-:W-:Y:S06]  /*1ee0*/  @!P2 BRA `(.L_x_259) ;  /* 0x0000000400c8a947 */ /* 0x000fec0003800000 */
[----:B------:R-:W1:Y:S02]  /*1ef0*/  LDC.64 R128, c[0x0][0x220] ;  /* 0x00008800ff807b82 */ /* 0x000e640000000a00 */
[----:B-1----:R-:W-:-:S06]  /*1f00*/  IMAD.WIDE.U32 R128, R150, 0x10, R128 ;  /* 0x0000001096807825 */ /* 0x002fcc00078e0080 */
[----:B------:R-:W2:Y:S01]  /*1f10*/  LDG.E.128 R128, desc[UR4][R128.64] ;  /* 0x0000000480807981 */ /* 0x000ea2000c1e1d00 */
[----:B------:R-:W-:Y:S01]  /*1f20*/  ISETP.NE.U32.AND P1, PT, RZ, UR8, PT ;  /* 0x00000008ff007c0c */ /* 0x000fe2000bf25070 */
[-CC-:B------:R-:W-:Y:S01]  /*1f30*/  FFMA.FTZ R133, R155, R204.reuse, R205.reuse ;  /* 0x000000cc9b857223 */ /* 0x180fe200000100cd */
[-CC-:B------:R-:W-:Y:S01]  /*1f40*/  FFMA.FTZ R172, R164, R204.reuse, R205.reuse ;  /* 0x000000cca4ac7223 */ /* 0x180fe200000100cd */
[----:B------:R-:W-:Y:S01]  /*1f50*/  FFMA.FTZ R173, R157, R204, R205 ;  /* 0x000000cc9dad7223 */ /* 0x000fe200000100cd */
[----:B------:R-:W-:Y:S01]  /*1f60*/  ISETP.NE.AND.EX P1, PT, RZ, UR9, PT, P1 ;  /* 0x00000009ff007c0c */ /* 0x000fe2000bf25310 */
[----:B------:R-:W-:Y:S01]  /*1f70*/  FADD.FTZ R132, R156, -R133 ;  /* 0x800000859c847221 */ /* 0x000fe20000010000 */
[----:B------:R-:W-:Y:S01]  /*1f80*/  ISETP.NE.U32.AND P6, PT, RZ, UR14, PT ;  /* 0x0000000eff007c0c */ /* 0x000fe2000bfc5070 */
[----:B------:R-:W-:Y:S01]  /*1f90*/  FADD.FTZ R172, R163, -R172 ;  /* 0x800000aca3ac7221 */ /* 0x000fe20000010000 */
[----:B------:R-:W-:Y:S01]  /*1fa0*/  FADD.FTZ R174, R158, -R173 ;  /* 0x800000ad9eae7221 */ /* 0x000fe20000010000 */
[C---:B------:R-:W-:Y:S01]  /*1fb0*/  FMUL.FTZ R208, R201.reuse, R132 ;  /* 0x00000084c9d07220 */ /* 0x040fe20000410000 */
[----:B------:R-:W-:Y:S01]  /*1fc0*/  ISETP.NE.AND.EX P6, PT, RZ, UR15, PT, P6 ;  /* 0x0000000fff007c0c */ /* 0x000fe2000bfc5360 */
[C---:B------:R-:W-:Y:S01]  /*1fd0*/  FMUL.FTZ R212, R201.reuse, R172 ;  /* 0x000000acc9d47220 */ /* 0x040fe20000410000 */
[----:B------:R-:W-:Y:S01]  /*1fe0*/  FMUL.FTZ R214, R201, R174 ;  /* 0x000000aec9d67220 */ /* 0x000fe20000410000 */
[-CC-:B------:R-:W-:Y:S01]  /*1ff0*/  FFMA.FTZ R172, R162, R204.reuse, R205.reuse ;  /* 0x000000cca2ac7223 */ /* 0x180fe200000100cd */
[-CC-:B------:R-:W-:Y:S01]  /*2000*/  FFMA.FTZ R174, R166, R204.reuse, R205.reuse ;  /* 0x000000cca6ae7223 */ /* 0x180fe200000100cd */
[----:B------:R-:W-:-:S02]  /*2010*/  FFMA.FTZ R133, R3, R204, R205 ;  /* 0x000000cc03857223 */ /* 0x000fc400000100cd */
[----:B0-----:R-:W-:Y:S01]  /*2020*/  @P1 SHF.L.U32 R135, R122, 0x10, RZ ;  /* 0x000000107a871819 */ /* 0x001fe200000006ff */
[----:B------:R-:W-:Y:S01]  /*2030*/  FADD.FTZ R172, R161, -R172 ;  /* 0x800000aca1ac7221 */ /* 0x000fe20000010000 */
[----:B------:R-:W-:Y:S01]  /*2040*/  @P1 SHF.L.U32 R175, R123, 0x10, RZ ;  /* 0x000000107baf1819 */ /* 0x000fe200000006ff */
[----:B------:R-:W-:Y:S01]  /*2050*/  FADD.FTZ R174, R165, -R174 ;  /* 0x800000aea5ae7221 */ /* 0x000fe20000010000 */
[----:B------:R-:W-:Y:S01]  /*2060*/  FADD.FTZ R132, R152, -R133 ;  /* 0x8000008598847221 */ /* 0x000fe20000010000 */
[----:B------:R-:W-:Y:S01]  /*2070*/  @P1 FADD.FTZ R208, R208, R135 ;  /* 0x00000087d0d01221 */ /* 0x000fe20000010000 */
[----:B------:R-:W-:Y:S01]  /*2080*/  FFMA.FTZ R135, R153, R204, R205 ;  /* 0x000000cc99877223 */ /* 0x000fe200000100cd */
[C---:B------:R-:W-:Y:S01]  /*2090*/  FMUL.FTZ R210, R201.reuse, R172 ;  /* 0x000000acc9d27220 */ /* 0x040fe20000410000 */
[----:B------:R-:W-:Y:S01]  /*20a0*/  @P1 FADD.FTZ R214, R214, R175 ;  /* 0x000000afd6d61221 */ /* 0x000fe20000010000 */
[C---:B------:R-:W-:Y:S01]  /*20b0*/  FMUL.FTZ R216, R201.reuse, R174 ;  /* 0x000000aec9d87220 */ /* 0x040fe20000410000 */
[----:B------:R-:W-:Y:S01]  /*20c0*/  FADD.FTZ R134, R154, -R135 ;  /* 0x800000879a867221 */ /* 0x000fe20000010000 */
[----:B------:R-:W-:Y:S01]  /*20d0*/  @P6 F2FP.BF16.F32.PACK_AB R172, RZ, R208 ;  /* 0x000000d0ffac623e */ /* 0x000fe200000010ff */
[----:B------:R-:W-:Y:S01]  /*20e0*/  FMUL.FTZ R132, R201, R132 ;  /* 0x00000084c9847220 */ /* 0x000fe20000410000 */
[----:B------:R-:W-:Y:S01]  /*20f0*/  @P1 SHF.L.U32 R135, R121, 0x10, RZ ;  /* 0x0000001079871819 */ /* 0x000fe200000006ff */
[----:B------:R-:W-:Y:S01]  /*2100*/  FMUL.FTZ R206, R201, R134 ;  /* 0x00000086c9ce7220 */ /* 0x000fe20000410000 */
[----:B------:R-:W-:Y:S01]  /*2110*/  @P1 PRMT R134, R122, 0x7632, R134 ;  /* 0x000076327a861816 */ /* 0x000fe20000000086 */
[----:B------:R-:W0:Y:S01]  /*2120*/  @P6 LDC.64 R174, c[0x0][0x308] ;  /* 0x0000c200ffae6b82 */ /* 0x000e220000000a00 */
[----:B------:R-:W-:Y:S01]  /*2130*/  @P1 SHF.L.U32 R133, R120, 0x10, RZ ;  /* 0x0000001078851819 */ /* 0x000fe200000006ff */
[----:B------:R-:W-:Y:S01]  /*2140*/  @P1 FADD.FTZ R206, R206, R135 ;  /* 0x00000087cece1221 */ /* 0x000fe20000010000 */
[----:B------:R-:W-:Y:S01]  /*2150*/  @P6 PRMT R66, R172, 0x7610, R66 ;  /* 0x00007610ac426816 */ /* 0x000fe20000000042 */
[----:B------:R-:W-:-:S02]  /*2160*/  @P1 IMAD.U32 R173, R134, 0x10000, RZ ;  /* 0x0001000086ad1824 */ /* 0x000fc400078e00ff */
[----:B------:R-:W-:Y:S01]  /*2170*/  FFMA.FTZ R134, R160, R204, R205 ;  /* 0x000000cca0867223 */ /* 0x000fe200000100cd */
[----:B------:R-:W-:Y:S01]  /*2180*/  @P1 PRMT R135, R121, 0x7632, R135 ;  /* 0x0000763279871816 */ /* 0x000fe20000000087 */
[----:B------:R-:W-:Y:S01]  /*2190*/  @P1 FADD.FTZ R132, R132, R133 ;  /* 0x0000008584841221 */ /* 0x000fe20000010000 */
[--C-:B------:R-:W-:Y:S01]  /*21a0*/  @P1 FADD.FTZ R212, R212, R173.reuse ;  /* 0x000000add4d41221 */ /* 0x100fe20000010000 */
[----:B------:R-:W-:Y:S01]  /*21b0*/  @P1 PRMT R173, R123, 0x7632, R173 ;  /* 0x000076327bad1816 */ /* 0x000fe200000000ad */
[----:B------:R-:W-:Y:S01]  /*21c0*/  FADD.FTZ R134, R159, -R134 ;  /* 0x800000869f867221 */ /* 0x000fe20000010000 */
[----:B------:R-:W-:Y:S01]  /*21d0*/  @P1 PRMT R133, R120, 0x7632, R133 ;  /* 0x0000763278851816 */ /* 0x000fe20000000085 */
[-C--:B------:R-:W-:Y:S01]  /*21e0*/  FMUL.FTZ R217, R208, R203.reuse ;  /* 0x000000cbd0d97220 */ /* 0x080fe20000410000 */
[----:B------:R-:W-:Y:S01]  /*21f0*/  @P1 SHF.L.U32 R173, R173, 0x10, RZ ;  /* 0x00000010adad1819 */ /* 0x000fe200000006ff */
[----:B------:R-:W-:Y:S01]  /*2200*/  FMUL.FTZ R134, R201, R134 ;  /* 0x00000086c9867220 */ /* 0x000fe20000410000 */
[----:B------:R-:W-:Y:S01]  /*2210*/  @P6 F2FP.BF16.F32.PACK_AB R172, RZ, R212 ;  /* 0x000000d4ffac623e */ /* 0x000fe200000010ff */
[-C--:B------:R-:W-:Y:S01]  /*2220*/  FMUL.FTZ R208, R206, R203.reuse ;  /* 0x000000cbced07220 */ /* 0x080fe20000410000 */
[----:B------:R-:W-:Y:S01]  /*2230*/  @P1 SHF.L.U32 R135, R135, 0x10, RZ ;  /* 0x0000001087871819 */ /* 0x000fe200000006ff */
[----:B------:R-:W-:Y:S01]  /*2240*/  @P1 FADD.FTZ R216, R216, R173 ;  /* 0x000000add8d81221 */ /* 0x000fe20000010000 */
[----:B------:R-:W-:Y:S01]  /*2250*/  @P6 F2FP.BF16.F32.PACK_AB R173, RZ, R214 ;  /* 0x000000d6ffad623e */ /* 0x000fe200000010ff */
[-C--:B------:R-:W-:Y:S01]  /*2260*/  FMUL.FTZ R209, R132, R203.reuse ;  /* 0x000000cb84d17220 */ /* 0x080fe20000410000 */
[----:B------:R-:W-:Y:S01]  /*2270*/  @P6 PRMT R66, R66, 0x5410, R172 ;  /* 0x0000541042426816 */ /* 0x000fe200000000ac */
[----:B------:R-:W-:Y:S01]  /*2280*/  @P1 FADD.FTZ R210, R210, R135 ;  /* 0x00000087d2d21221 */ /* 0x000fe20000010000 */
[----:B------:R-:W-:Y:S01]  /*2290*/  @P6 PRMT R67, R173, 0x7610, R67 ;  /* 0x00007610ad436816 */ /* 0x000fe20000000043 */
[-C--:B------:R-:W-:Y:S01]  /*22a0*/  FMUL.FTZ R214, R214, R203.reuse ;  /* 0x000000cbd6d67220 */ /* 0x080fe20000410000 */
[----:B------:R-:W1:Y:S01]  /*22b0*/  LDC.64 R172, c[0x0][0x2f8] ;  /* 0x0000be00ffac7b82 */ /* 0x000e620000000a00 */
[----:B------:R-:W-:Y:S01]  /*22c0*/  @P1 SHF.L.U32 R133, R133, 0x10, RZ ;  /* 0x0000001085851819 */ /* 0x000fe200000006ff */
[-C--:B------:R-:W-:Y:S01]  /*22d0*/  FMUL.FTZ R221, R216, R203.reuse ;  /* 0x000000cbd8dd7220 */ /* 0x080fe20000410000 */
[----:B------:R-:W-:Y:S01]  /*22e0*/  @P6 F2FP.BF16.F32.PACK_AB R135, RZ, R206 ;  /* 0x000000ceff87623e */ /* 0x000fe200000010ff */
[-C--:B------:R-:W-:Y:S01]  /*22f0*/  FMUL.FTZ R212, R212, R203.reuse ;  /* 0x000000cbd4d47220 */ /* 0x080fe20000410000 */
[----:B------:R-:W-:Y:S01]  /*2300*/  FMUL.FTZ R213, R210, R203 ;  /* 0x000000cbd2d57220 */ /* 0x000fe20000410000 */
[----:B------:R-:W-:Y:S01]  /*2310*/  @P1 FADD.FTZ R134, R134, R133 ;  /* 0x0000008586861221 */ /* 0x000fe20000010000 */
[----:B------:R-:W-:Y:S01]  /*2320*/  @P6 F2FP.BF16.F32.PACK_AB R133, RZ, R132 ;  /* 0x00000084ff85623e */ /* 0x000fe200000010ff */
[----:B------:R-:W-:Y:S01]  /*2330*/  FMUL.FTZ R132, R38, R209 ;  /* 0x000000d126847220 */ /* 0x000fe20000410000 */
[----:B------:R-:W-:Y:S01]  /*2340*/  @P6 PRMT R65, R135, 0x7610, R65 ;  /* 0x0000761087416816 */ /* 0x000fe20000000041 */
[----:B------:R-:W-:Y:S01]  /*2350*/  FMUL.FTZ R206, R134, R203 ;  /* 0x000000cb86ce7220 */ /* 0x000fe20000410000 */
        /* <DEDUP_REMOVED lines=12> */
[----:B------:R-:W-:Y:S01]  /*2420*/  FMUL.FTZ R210, R12, R213 ;  /* 0x000000d50cd27220 */ /* 0x000fe20000410000 */
[----:B------:R-:W-:Y:S01]  /*2430*/  F2FP.BF16.F32.PACK_AB R132, R135, R132 ;  /* 0x000000848784723e */ /* 0x000fe200000010ff */
[----:B0-----:R-:W-:Y:S01]  /*2440*/  @P6 IMAD.WIDE.U32 R174, R150, 0x10, R174 ;  /* 0x0000001096ae6825 */ /* 0x001fe200078e00ae */
[----:B------:R-:W-:-:S02]  /*2450*/  F2FP.BF16.F32.PACK_AB R135, R216, R215 ;  /* 0x000000d7d887723e */ /* 0x000fc400000010ff */
[----:B------:R-:W-:Y:S01]  /*2460*/  @P6 PRMT R67, R67, 0x5410, R207 ;  /* 0x0000541043436816 */ /* 0x000fe200000000cf */
[----:B-1----:R-:W-:Y:S01]  /*2470*/  IMAD.WIDE.U32 R172, R150, 0x10, R172 ;  /* 0x0000001096ac7825 */ /* 0x002fe200078e00ac */
[----:B------:R-:W-:Y:S02]  /*2480*/  F2FP.BF16.F32.PACK_AB R134, R211, R134 ;  /* 0x00000086d386723e */ /* 0x000fe400000010ff */
[----:B------:R-:W-:Y:S01]  /*2490*/  F2FP.BF16.F32.PACK_AB R133, R210, R133 ;  /* 0x00000085d285723e */ /* 0x000fe200000010ff */
[----:B------:R0:W-:Y:S01]  /*24a0*/  @P6 STG.E.128 desc[UR4][R174.64], R64 ;  /* 0x00000040ae006986 */ /* 0x0001e2000c101d04 */
[----:B------:R-:W-:-:S03]  /*24b0*/  IADD3 R150, R150, 0x20, RZ ;  /* 0x0000002096967810 */ /* 0x000fc60007ffe0ff */
[----:B------:R1:W-:Y:S01]  /*24c0*/  STG.E.128 desc[UR4][R172.64], R132 ;  /* 0x00000084ac007986 */ /* 0x0003e2000c101d04 */
[C---:B--2---:R-:W-:Y:S02]  /*24d0*/  SHF.L.U32 R215, R130.reuse, 0x10, RZ ;  /* 0x0000001082d77819 */ /* 0x044fe400000006ff */
[----:B------:R-:W-:Y:S02]  /*24e0*/  PRMT R130, R130, 0x7632, R130 ;  /* 0x0000763282827816 */ /* 0x000fe40000000082 */
[C---:B------:R-:W-:Y:S01]  /*24f0*/  SHF.L.U32 R207, R128.reuse, 0x10, RZ ;  /* 0x0000001080cf7819 */ /* 0x040fe200000006ff */
[----:B------:R-:W-:Y:S01]  /*2500*/  FFMA.FTZ R100, R215, R217, R100 ;  /* 0x000000d9d7647223 */ /* 0x000fe20000010064 */
[----:B------:R-:W-:Y:S02]  /*2510*/  SHF.L.U32 R211, R129, 0x10, RZ ;  /* 0x0000001081d37819 */ /* 0x000fe400000006ff */
[----:B------:R-:W-:Y:S01]  /*2520*/  SHF.L.U32 R219, R131, 0x10, RZ ;  /* 0x0000001083db7819 */ /* 0x000fe200000006ff */
[----:B------:R-:W-:Y:S01]  /*2530*/  FFMA.FTZ R96, R207, R209, R96 ;  /* 0x000000d1cf607223 */ /* 0x000fe20000010060 */
[----:B------:R-:W-:Y:S01]  /*2540*/  PRMT R128, R128, 0x7632, R128 ;  /* 0x0000763280807816 */ /* 0x000fe20000000080 */
[----:B------:R-:W-:Y:S01]  /*2550*/  FFMA.FTZ R98, R211, R208, R98 ;  /* 0x000000d0d3627223 */ /* 0x000fe20000010062 */
[----:B------:R-:W-:Y:S01]  /*2560*/  PRMT R129, R129, 0x7632, R129 ;  /* 0x0000763281817816 */ /* 0x000fe20000000081 */
[----:B------:R-:W-:Y:S01]  /*2570*/  FFMA.FTZ R102, R219, R214, R102 ;  /* 0x000000d6db667223 */ /* 0x000fe20000010066 */
[----:B------:R-:W-:Y:S01]  /*2580*/  PRMT R131, R131, 0x7632, R131 ;  /* 0x0000763283837816 */ /* 0x000fe20000000083 */
[----:B------:R-:W-:Y:S01]  /*2590*/  IMAD.U32 R128, R128, 0x10000, RZ ;  /* 0x0001000080807824 */ /* 0x000fe200078e00ff */
[----:B0-----:R-:W-:-:S02]  /*25a0*/  SHF.L.U32 R174, R130, 0x10, RZ ;  /* 0x0000001082ae7819 */ /* 0x001fc400000006ff */
[----:B------:R-:W-:Y:S01]  /*25b0*/  SHF.L.U32 R130, R129, 0x10, RZ ;  /* 0x0000001081827819 */ /* 0x000fe200000006ff */
[----:B------:R-:W-:Y:S01]  /*25c0*/  FFMA.FTZ R97, R128, R206, R97 ;  /* 0x000000ce80617223 */ /* 0x000fe20000010061 */
[----:B-1----:R-:W-:Y:S01]  /*25d0*/  SHF.L.U32 R132, R131, 0x10, RZ ;  /* 0x0000001083847819 */ /* 0x002fe200000006ff */
[----:B------:R-:W-:Y:S02]  /*25e0*/  FFMA.FTZ R101, R174, R212, R101 ;  /* 0x000000d4ae657223 */ /* 0x000fe40000010065 */
[----:B------:R-:W-:Y:S02]  /*25f0*/  FFMA.FTZ R99, R130, R213, R99 ;  /* 0x000000d582637223 */ /* 0x000fe40000010063 */
[----:B------:R-:W-:-:S07]  /*2600*/  FFMA.FTZ R103, R132, R221, R103 ;  /* 0x000000dd84677223 */ /* 0x000fce0000010067 */
.L_x_259:
[----:B------:R-:W-:Y:S05]  /*2610*/  BSYNC B1 ;  /* 0x0000000000017941 */ /* 0x000fea0003800000 */
.L_x_258:
[----:B------:R-:W-:Y:S04]  /*2620*/  BSSY B1, `(.L_x_260) ;  /* 0x0000074000017945 */ /* 0x000fe80003800000 */
[----:B------:R-:W-:Y:S05]  /*2630*/  @!P3 BRA `(.L_x_261) ;  /* 0x0000000400c8b947 */ /* 0x000fea0003800000 */
[----:B------:R-:W1:Y:S02]  /*2640*/  LDC.64 R128, c[0x0][0x220] ;  /* 0x00008800ff807b82 */ /* 0x000e640000000a00 */
[----:B-1----:R-:W-:-:S06]  /*2650*/  IMAD.WIDE.U32 R128, R150, 0x10, R128 ;  /* 0x0000001096807825 */ /* 0x002fcc00078e0080 */
[----:B------:R-:W2:Y:S01]  /*2660*/  LDG.E.128 R128, desc[UR4][R128.64] ;  /* 0x0000000480807981 */ /* 0x000ea2000c1e1d00 */
[----:B------:R-:W-:Y:S01]  /*2670*/  ISETP.NE.U32.AND P1, PT, RZ, UR8, PT ;  /* 0x00000008ff007c0c */ /* 0x000fe2000bf25070 */
[-CC-:B------:R-:W-:Y:S01]  /*2680*/  FFMA.FTZ R133, R171, R204.reuse, R205.reuse ;  /* 0x000000ccab857223 */ /* 0x180fe200000100cd */
[-CC-:B------:R-:W-:Y:S01]  /*2690*/  FFMA.FTZ R172, R184, R204.reuse, R205.reuse ;  /* 0x000000ccb8ac7223 */ /* 0x180fe200000100cd */
[-C--:B------:R-:W-:Y:S01]  /*26a0*/  FFMA.FTZ R173, R177, R204.reuse, R205 ;  /* 0x000000ccb1ad7223 */ /* 0x080fe200000100cd */
[----:B------:R-:W-:Y:S01]  /*26b0*/  ISETP.NE.AND.EX P1, PT, RZ, UR9, PT, P1 ;  /* 0x00000009ff007c0c */ /* 0x000fe2000bf25310 */
[----:B------:R-:W-:Y:S01]  /*26c0*/  FADD.FTZ R132, R176, -R133 ;  /* 0x80000085b0847221 */ /* 0x000fe20000010000 */
[----:B------:R-:W-:Y:S01]  /*26d0*/  FFMA.FTZ R133, R167, R204, R205 ;  /* 0x000000cca7857223 */ /* 0x000fe200000100cd */
[----:B------:R-:W-:Y:S01]  /*26e0*/  ISETP.NE.U32.AND P6, PT, RZ, UR14, PT ;  /* 0x0000000eff007c0c */ /* 0x000fe2000bfc5070 */
[----:B------:R-:W-:Y:S01]  /*26f0*/  FADD.FTZ R172, R183, -R172 ;  /* 0x800000acb7ac7221 */ /* 0x000fe20000010000 */
[C---:B------:R-:W-:Y:S01]  /*2700*/  FMUL.FTZ R208, R201.reuse, R132 ;  /* 0x00000084c9d07220 */ /* 0x040fe20000410000 */
[----:B------:R-:W-:Y:S01]  /*2710*/  FADD.FTZ R132, R168, -R133 ;  /* 0x80000085a8847221 */ /* 0x000fe20000010000 */
[----:B------:R-:W-:Y:S01]  /*2720*/  FADD.FTZ R174, R178, -R173 ;  /* 0x800000adb2ae7221 */ /* 0x000fe20000010000 */
[----:B------:R-:W-:Y:S01]  /*2730*/  ISETP.NE.AND.EX P6, PT, RZ, UR15, PT, P6 ;  /* 0x0000000fff007c0c */ /* 0x000fe2000bfc5360 */
[C---:B------:R-:W-:Y:S01]  /*2740*/  FMUL.FTZ R212, R201.reuse, R172 ;  /* 0x000000acc9d47220 */ /* 0x040fe20000410000 */
[C---:B------:R-:W-:Y:S01]  /*2750*/  FMUL.FTZ R132, R201.reuse, R132 ;  /* 0x00000084c9847220 */ /* 0x040fe20000410000 */
[----:B------:R-:W-:Y:S01]  /*2760*/  FMUL.FTZ R214, R201, R174 ;  /* 0x000000aec9d67220 */ /* 0x000fe20000410000 */
[-CC-:B------:R-:W-:Y:S01]  /*2770*/  FFMA.FTZ R172, R182, R204.reuse, R205.reuse ;  /* 0x000000ccb6ac7223 */ /* 0x180fe200000100cd */
[----:B0-----:R-:W-:Y:S01]  /*2780*/  @P1 SHF.L.U32 R135, R126, 0x10, RZ ;  /* 0x000000107e871819 */ /* 0x001fe200000006ff */
[-C--:B------:R-:W-:Y:S01]  /*2790*/  FFMA.FTZ R174, R186, R204.reuse, R205 ;  /* 0x000000ccbaae7223 */ /* 0x080fe200000100cd */
[----:B------:R-:W-:Y:S01]  /*27a0*/  @P1 SHF.L.U32 R133, R124, 0x10, RZ ;  /* 0x000000107c851819 */ /* 0x000fe200000006ff */
[----:B------:R-:W-:Y:S01]  /*27b0*/  FADD.FTZ R172, R181, -R172 ;  /* 0x800000acb5ac7221 */ /* 0x000fe20000010000 */
[----:B------:R-:W-:Y:S01]  /*27c0*/  @P1 SHF.L.U32 R175, R127, 0x10, RZ ;  /* 0x000000107faf1819 */ /* 0x000fe200000006ff */
[----:B------:R-:W-:Y:S01]  /*27d0*/  @P1 FADD.FTZ R208, R208, R135 ;  /* 0x00000087d0d01221 */ /* 0x000fe20000010000 */
[----:B------:R-:W-:Y:S01]  /*27e0*/  FFMA.FTZ R135, R169, R204, R205 ;  /* 0x000000cca9877223 */ /* 0x000fe200000100cd */
[--C-:B------:R-:W-:Y:S01]  /*27f0*/  @P1 FADD.FTZ R132, R132, R133.reuse ;  /* 0x0000008584841221 */ /* 0x100fe20000010000 */
[----:B------:R-:W-:Y:S01]  /*2800*/  @P1 PRMT R133, R124, 0x7632, R133 ;  /* 0x000076327c851816 */ /* 0x000fe20000000085 */
[----:B------:R-:W-:Y:S01]  /*2810*/  FADD.FTZ R174, R185, -R174 ;  /* 0x800000aeb9ae7221 */ /* 0x000fe20000010000 */
[----:B------:R-:W-:Y:S01]  /*2820*/  FADD.FTZ R134, R170, -R135 ;  /* 0x80000087aa867221 */ /* 0x000fe20000010000 */
[----:B------:R-:W-:Y:S01]  /*2830*/  @P1 SHF.L.U32 R135, R125, 0x10, RZ ;  /* 0x000000107d871819 */ /* 0x000fe200000006ff */
[C---:B------:R-:W-:Y:S01]  /*2840*/  FMUL.FTZ R210, R201.reuse, R172 ;  /* 0x000000acc9d27220 */ /* 0x040fe20000410000 */
[----:B------:R-:W-:Y:S01]  /*2850*/  @P1 FADD.FTZ R214, R214, R175 ;  /* 0x000000afd6d61221 */ /* 0x000fe20000010000 */
[----:B------:R-:W-:Y:S01]  /*2860*/  FMUL.FTZ R206, R201, R134 ;  /* 0x00000086c9ce7220 */ /* 0x000fe20000410000 */
[----:B------:R-:W-:Y:S01]  /*2870*/  @P1 PRMT R134, R126, 0x7632, R134 ;  /* 0x000076327e861816 */ /* 0x000fe20000000086 */
[----:B------:R-:W-:-:S02]  /*2880*/  @P1 IMAD.U32 R133, R133, 0x10000, RZ ;  /* 0x0001000085851824 */ /* 0x000fc400078e00ff */
[----:B------:R-:W-:Y:S01]  /*2890*/  FMUL.FTZ R216, R201, R174 ;  /* 0x000000aec9d87220 */ /* 0x000fe20000410000 */
[----:B------:R-:W-:Y:S01]  /*28a0*/  @P1 FADD.FTZ R206, R206, R135 ;  /* 0x00000087cece1221 */ /* 0x000fe20000010000 */
[----:B------:R-:W-:Y:S01]  /*28b0*/  @P1 SHF.L.U32 R173, R134, 0x10, RZ ;  /* 0x0000001086ad1819 */ /* 0x000fe200000006ff */
[----:B------:R-:W-:Y:S01]  /*28c0*/  FFMA.FTZ R134, R180, R204, R205 ;  /* 0x000000ccb4867223 */ /* 0x000fe200000100cd */
[----:B------:R-:W-:Y:S01]  /*28d0*/  @P1 PRMT R135, R125, 0x7632, R135 ;  /* 0x000076327d871816 */ /* 0x000fe20000000087 */
[-C--:B------:R-:W-:Y:S01]  /*28e0*/  FMUL.FTZ R217, R208, R203.reuse ;  /* 0x000000cbd0d97220 */ /* 0x080fe20000410000 */
[----:B------:R-:W-:Y:S01]  /*28f0*/  @P6 F2FP.BF16.F32.PACK_AB R172, RZ, R208 ;  /* 0x000000d0ffac623e */ /* 0x000fe200000010ff */
[--C-:B------:R-:W-:Y:S01]  /*2900*/  @P1 FADD.FTZ R212, R212, R173.reuse ;  /* 0x000000add4d41221 */ /* 0x100fe20000010000 */
[----:B------:R-:W-:Y:S01]  /*2910*/  @P1 PRMT R173, R127, 0x7632, R173 ;  /* 0x000076327fad1816 */ /* 0x000fe200000000ad */
[----:B------:R-:W-:Y:S01]  /*2920*/  FADD.FTZ R134, R179, -R134 ;  /* 0x80000086b3867221 */ /* 0x000fe20000010000 */
[----:B------:R-:W-:Y:S01]  /*2930*/  @P1 SHF.L.U32 R135, R135, 0x10, RZ ;  /* 0x0000001087871819 */ /* 0x000fe200000006ff */
[-C--:B------:R-:W-:Y:S01]  /*2940*/  FMUL.FTZ R208, R206, R203.reuse ;  /* 0x000000cbced07220 */ /* 0x080fe20000410000 */
[----:B------:R-:W-:Y:S01]  /*2950*/  @P1 SHF.L.U32 R173, R173, 0x10, RZ ;  /* 0x00000010adad1819 */ /* 0x000fe200000006ff */
[----:B------:R-:W-:Y:S01]  /*2960*/  FMUL.FTZ R134, R201, R134 ;  /* 0x00000086c9867220 */ /* 0x000fe20000410000 */
[----:B------:R-:W-:Y:S01]  /*2970*/  @P6 PRMT R66, R172, 0x7610, R66 ;  /* 0x00007610ac426816 */ /* 0x000fe20000000042 */
[----:B------:R-:W-:Y:S01]  /*2980*/  @P1 FADD.FTZ R210, R210, R135 ;  /* 0x00000087d2d21221 */ /* 0x000fe20000010000 */
[----:B------:R-:W-:Y:S01]  /*2990*/  @P6 F2FP.BF16.F32.PACK_AB R135, RZ, R206 ;  /* 0x000000ceff87623e */ /* 0x000fe200000010ff */
[----:B------:R-:W-:Y:S01]  /*29a0*/  @P1 FADD.FTZ R134, R134, R133 ;  /* 0x0000008586861221 */ /* 0x000fe20000010000 */
[----:B------:R-:W-:Y:S01]  /*29b0*/  @P1 FADD.FTZ R216, R216, R173 ;  /* 0x000000add8d81221 */ /* 0x000fe20000010000 */
        /* <DEDUP_REMOVED lines=8> */
[----:B------:R-:W-:Y:S01]  /*2a40*/  @P6 PRMT R64, R133, 0x7610, R64 ;  /* 0x0000761085406816 */ /* 0x000fe20000000040 */
[-C--:B------:R-:W-:Y:S01]  /*2a50*/  FMUL.FTZ R213, R210, R203.reuse ;  /* 0x000000cbd2d57220 */ /* 0x080fe20000410000 */
[----:B------:R-:W-:Y:S01]  /*2a60*/  @P6 F2FP.BF16.F32.PACK_AB R135, RZ, R210 ;  /* 0x000000d2ff87623e */ /* 0x000fe200000010ff */
[----:B------:R-:W-:Y:S01]  /*2a70*/  FMUL.FTZ R221, R216, R203 ;  /* 0x000000cbd8dd7220 */ /* 0x000fe20000410000 */
[----:B------:R-:W-:Y:S01]  /*2a80*/  @P6 PRMT R67, R173, 0x7610, R67 ;  /* 0x00007610ad436816 */ /* 0x000fe20000000043 */
[----:B------:R-:W-:Y:S01]  /*2a90*/  FMUL.FTZ R132, R34, R209 ;  /* 0x000000d122847220 */ /* 0x000fe20000410000 */
[----:B------:R-:W-:Y:S01]  /*2aa0*/  @P6 F2FP.BF16.F32.PACK_AB R133, RZ, R134 ;  /* 0x00000086ff85623e */ /* 0x000fe200000010ff */
[----:B------:R-:W-:Y:S01]  /*2ab0*/  FMUL.FTZ R134, R32, R217 ;  /* 0x000000d920867220 */ /* 0x000fe20000410000 */
[----:B------:R-:W-:Y:S01]  /*2ac0*/  @P6 F2FP.BF16.F32.PACK_AB R173, RZ, R216 ;  /* 0x000000d8ffad623e */ /* 0x000fe200000010ff */
[----:B------:R-:W-:Y:S01]  /*2ad0*/  FMUL.FTZ R175, R7, R212 ;  /* 0x000000d407af7220 */ /* 0x000fe20000410000 */
[----:B------:R-:W-:Y:S01]  /*2ae0*/  @P6 PRMT R66, R66, 0x5410, R172 ;  /* 0x0000541042426816 */ /* 0x000fe200000000ac */
[----:B------:R-:W-:Y:S01]  /*2af0*/  FMUL.FTZ R210, R8, R213 ;  /* 0x000000d508d27220 */ /* 0x000fe20000410000 */
[----:B------:R-:W-:Y:S01]  /*2b00*/  @P6 LEA R172, P1, R150, UR14, 0x4 ;  /* 0x0000000e96ac6c11 */ /* 0x000fe2000f8220ff */
[----:B------:R-:W-:Y:S01]  /*2b10*/  FMUL.FTZ R207, R31, R214 ;  /* 0x000000d61fcf7220 */ /* 0x000fe20000410000 */
[----:B------:R-:W-:Y:S01]  /*2b20*/  @P6 PRMT R65, R65, 0x5410, R135 ;  /* 0x0000541041416816 */ /* 0x000fe20000000087 */
[----:B------:R-:W-:Y:S01]  /*2b30*/  FMUL.FTZ R135, R9, R206 ;  /* 0x000000ce09877220 */ /* 0x000fe20000410000 */
[----:B------:R-:W-:Y:S01]  /*2b40*/  @P6 PRMT R64, R64, 0x5410, R133 ;  /* 0x0000541040406816 */ /* 0x000fe20000000085 */
[----:B------:R-:W-:Y:S01]  /*2b50*/  FMUL.FTZ R133, R33, R208 ;  /* 0x000000d021857220 */ /* 0x000fe20000410000 */
[----:B------:R-:W-:Y:S01]  /*2b60*/  @P6 PRMT R67, R67, 0x5410, R173 ;  /* 0x0000541043436816 */ /* 0x000fe200000000ad */
[----:B------:R-:W-:Y:S01]  /*2b70*/  FMUL.FTZ R216, R6, R221 ;  /* 0x000000dd06d87220 */ /* 0x000fe20000410000 */
[----:B------:R-:W-:-:S02]  /*2b80*/  @P6 LEA.HI.X R173, R150, UR15, RZ, 0x4, P1 ;  /* 0x0000000f96ad6c11 */ /* 0x000fc400088f24ff */
[----:B------:R-:W-:Y:S02]  /*2b90*/  LEA R174, P1, R150, UR16, 0x4 ;  /* 0x0000001096ae7c11 */ /* 0x000fe4000f8220ff */
[----:B------:R-:W-:Y:S01]  /*2ba0*/  F2FP.BF16.F32.PACK_AB R134, R175, R134 ;  /* 0x00000086af86723e */ /* 0x000fe200000010ff */
[----:B------:R0:W-:Y:S01]  /*2bb0*/  @P6 STG.E.128 desc[UR4][R172.64], R64 ;  /* 0x00000040ac006986 */ /* 0x0001e2000c101d04 */
[----:B------:R-:W-:Y:S02]  /*2bc0*/  F2FP.BF16.F32.PACK_AB R132, R135, R132 ;  /* 0x000000848784723e */ /* 0x000fe400000010ff */
[----:B------:R-:W-:Y:S02]  /*2bd0*/  F2FP.BF16.F32.PACK_AB R133, R210, R133 ;  /* 0x00000085d285723e */ /* 0x000fe400000010ff */
[----:B------:R-:W-:Y:S02]  /*2be0*/  LEA.HI.X R175, R150, UR17, RZ, 0x4, P1 ;  /* 0x0000001196af7c11 */ /* 0x000fe400088f24ff */
[----:B------:R-:W-:-:S02]  /*2bf0*/  F2FP.BF16.F32.PACK_AB R135, R216, R207 ;  /* 0x000000cfd887723e */ /* 0x000fc400000010ff */
[----:B------:R-:W-:-:S03]  /*2c00*/  IADD3 R150, R150, 0x20, RZ ;  /* 0x0000002096967810 */ /* 0x000fc60007ffe0ff */
[----:B------:R1:W-:Y:S01]  /*2c10*/  STG.E.128 desc[UR4][R174.64], R132 ;  /* 0x00000084ae007986 */ /* 0x0003e2000c101d04 */
[----:B--2---:R-:W-:Y:S02]  /*2c20*/  SHF.L.U32 R215, R130, 0x10, RZ ;  /* 0x0000001082d77819 */ /* 0x004fe400000006ff */
[----:B------:R-:W-:Y:S02]  /*2c30*/  SHF.L.U32 R207, R128, 0x10, RZ ;  /* 0x0000001080cf7819 */ /* 0x000fe400000006ff */
[----:B------:R-:W-:Y:S01]  /*2c40*/  SHF.L.U32 R211, R129, 0x10, RZ ;  /* 0x0000001081d37819 */ /* 0x000fe200000006ff */
[----:B------:R-:W-:Y:S01]  /*2c50*/  FFMA.FTZ R108, R215, R217, R108 ;  /* 0x000000d9d76c7223 */ /* 0x000fe2000001006c */
[----:B------:R-:W-:Y:S01]  /*2c60*/  SHF.L.U32 R219, R131, 0x10, RZ ;  /* 0x0000001083db7819 */ /* 0x000fe200000006ff */
[----:B------:R-:W-:Y:S01]  /*2c70*/  FFMA.FTZ R104, R207, R209, R104 ;  /* 0x000000d1cf687223 */ /* 0x000fe20000010068 */
[----:B------:R-:W-:Y:S01]  /*2c80*/  PRMT R130, R130, 0x7632, R130 ;  /* 0x0000763282827816 */ /* 0x000fe20000000082 */
[----:B------:R-:W-:Y:S01]  /*2c90*/  FFMA.FTZ R106, R211, R208, R106 ;  /* 0x000000d0d36a7223 */ /* 0x000fe2000001006a */
[----:B------:R-:W-:Y:S01]  /*2ca0*/  PRMT R128, R128, 0x7632, R128 ;  /* 0x0000763280807816 */ /* 0x000fe20000000080 */
[----:B------:R-:W-:Y:S01]  /*2cb0*/  FFMA.FTZ R110, R219, R214, R110 ;  /* 0x000000d6db6e7223 */ /* 0x000fe2000001006e */
[----:B------:R-:W-:-:S02]  /*2cc0*/  PRMT R129, R129, 0x7632, R129 ;  /* 0x0000763281817816 */ /* 0x000fc40000000081 */
[----:B------:R-:W-:Y:S02]  /*2cd0*/  PRMT R131, R131, 0x7632, R131 ;  /* 0x0000763283837816 */ /* 0x000fe40000000083 */
[----:B0-----:R-:W-:Y:S01]  /*2ce0*/  SHF.L.U32 R172, R130, 0x10, RZ ;  /* 0x0000001082ac7819 */ /* 0x001fe200000006ff */
[----:B------:R-:W-:Y:S01]  /*2cf0*/  IMAD.U32 R130, R129, 0x10000, RZ ;  /* 0x0001000081827824 */ /* 0x000fe200078e00ff */
[----:B------:R-:W-:Y:S02]  /*2d00*/  SHF.L.U32 R128, R128, 0x10, RZ ;  /* 0x0000001080807819 */ /* 0x000fe400000006ff */
[----:B-1----:R-:W-:Y:S01]  /*2d10*/  SHF.L.U32 R132, R131, 0x10, RZ ;  /* 0x0000001083847819 */ /* 0x002fe200000006ff */
[----:B------:R-:W-:Y:S01]  /*2d20*/  FFMA.FTZ R109, R172, R212, R109 ;  /* 0x000000d4ac6d7223 */ /* 0x000fe2000001006d */
[----:B------:R-:W-:Y:S01]  /*2d30*/  FFMA.FTZ R107, R130, R213, R107 ;  /* 0x000000d5826b7223 */ /* 0x000fe2000001006b */
[----:B------:R-:W-:Y:S02]  /*2d40*/  FFMA.FTZ R105, R128, R206, R105 ;  /* 0x000000ce80697223 */ /* 0x000fe40000010069 */
[----:B------:R-:W-:-:S07]  /*2d50*/  FFMA.FTZ R111, R132, R221, R111 ;  /* 0x000000dd846f7223 */ /* 0x000fce000001006f */
.L_x_261:
[----:B------:R-:W-:Y:S05]  /*2d60*/  BSYNC B1 ;  /* 0x0000000000017941 */ /* 0x000fea0003800000 */
.L_x_260:
[----:B------:R-:W-:Y:S04]  /*2d70*/  BSSY B1, `(.L_x_262) ;  /* 0x0000073000017945 */ /* 0x000fe80003800000 */
[----:B------:R-:W-:Y:S05]  /*2d80*/  @!P4 BRA `(.L_x_263) ;  /* 0x0000000400c4c947 */ /* 0x000fea0003800000 */
[----:B------:R-:W1:Y:S02]  /*2d90*/  LDC.64 R128, c[0x0][0x220] ;  /* 0x00008800ff807b82 */ /* 0x000e640000000a00 */
[----:B-1----:R-:W-:-:S06]  /*2da0*/  IMAD.WIDE.U32 R128, R150, 0x10, R128 ;  /* 0x0000001096807825 */ /* 0x002fcc00078e0080 */
[----:B------:R-:W2:Y:S01]  /*2db0*/  LDG.E.128 R128, desc[UR4][R128.64] ;  /* 0x0000000480807981 */ /* 0x000ea2000c1e1d00 */
[----:B------:R-:W-:Y:S01]  /*2dc0*/  ISETP.NE.U32.AND P1, PT, RZ, UR8, PT ;  /* 0x00000008ff007c0c */ /* 0x000fe2000bf25070 */
[-CC-:B0-----:R-:W-:Y:S01]  /*2dd0*/  FFMA.FTZ R135, R187, R204.reuse, R205.reuse ;  /* 0x000000ccbb877223 */ /* 0x181fe200000100cd */
[-CC-:B------:R-:W-:Y:S01]  /*2de0*/  FFMA.FTZ R133, R151, R204.reuse, R205.reuse ;  /* 0x000000cc97857223 */ /* 0x180fe200000100cd */
[-CC-:B------:R-:W-:Y:S01]  /*2df0*/  FFMA.FTZ R173, R189, R204.reuse, R205.reuse ;  /* 0x000000ccbdad7223 */ /* 0x180fe200000100cd */
[----:B------:R-:W-:Y:S01]  /*2e00*/  ISETP.NE.AND.EX P1, PT, RZ, UR9, PT, P1 ;  /* 0x00000009ff007c0c */ /* 0x000fe2000bf25310 */
[-CC-:B------:R-:W-:Y:S01]  /*2e10*/  FFMA.FTZ R134, R194, R204.reuse, R205.reuse ;  /* 0x000000ccc2867223 */ /* 0x180fe200000100cd */
[-CC-:B------:R-:W-:Y:S01]  /*2e20*/  FFMA.FTZ R174, R196, R204.reuse, R205.reuse ;  /* 0x000000ccc4ae7223 */ /* 0x180fe200000100cd */
[-CC-:B------:R-:W-:Y:S01]  /*2e30*/  FFMA.FTZ R206, R198, R204.reuse, R205.reuse ;  /* 0x000000ccc6ce7223 */ /* 0x180fe200000100cd */
[-CC-:B------:R-:W-:Y:S01]  /*2e40*/  FFMA.FTZ R175, R195, R204.reuse, R205.reuse ;  /* 0x000000ccc3af7223 */ /* 0x180fe200000100cd */
[----:B------:R-:W-:Y:S01]  /*2e50*/  FFMA.FTZ R208, R202, R204, R205 ;  /* 0x000000cccad07223 */ /* 0x000fe200000100cd */
[----:B------:R-:W-:Y:S01]  /*2e60*/  FADD.FTZ R172, R190, -R135 ;  /* 0x80000087beac7221 */ /* 0x000fe20000010000 */
[----:B------:R-:W-:Y:S01]  /*2e70*/  FADD.FTZ R132, R188, -R133 ;  /* 0x80000085bc847221 */ /* 0x000fe20000010000 */
[----:B------:R-:W-:Y:S01]  /*2e80*/  FADD.FTZ R204, R192, -R173 ;  /* 0x800000adc0cc7221 */ /* 0x000fe20000010000 */
[----:B------:R-:W-:Y:S01]  /*2e90*/  ISETP.NE.U32.AND P6, PT, RZ, UR14, PT ;  /* 0x0000000eff007c0c */ /* 0x000fe2000bfc5070 */
[C---:B------:R-:W-:Y:S01]  /*2ea0*/  FMUL.FTZ R172, R201.reuse, R172 ;  /* 0x000000acc9ac7220 */ /* 0x040fe20000410000 */
[C---:B------:R-:W-:Y:S01]  /*2eb0*/  FMUL.FTZ R132, R201.reuse, R132 ;  /* 0x00000084c9847220 */ /* 0x040fe20000410000 */
[----:B------:R-:W-:Y:S01]  /*2ec0*/  FMUL.FTZ R204, R201, R204 ;  /* 0x000000ccc9cc7220 */ /* 0x000fe20000410000 */
[----:B------:R-:W-:Y:S01]  /*2ed0*/  @P1 SHF.L.U32 R135, R41, 0x10, RZ ;  /* 0x0000001029871819 */ /* 0x000fe200000006ff */
[----:B------:R-:W-:Y:S01]  /*2ee0*/  FADD.FTZ R134, R191, -R134 ;  /* 0x80000086bf867221 */ /* 0x000fe20000010000 */
[----:B------:R-:W-:Y:S01]  /*2ef0*/  @P1 SHF.L.U32 R133, R40, 0x10, RZ ;  /* 0x0000001028851819 */ /* 0x000fe200000006ff */
[----:B------:R-:W-:Y:S01]  /*2f00*/  FADD.FTZ R174, R193, -R174 ;  /* 0x800000aec1ae7221 */ /* 0x000fe20000010000 */
[----:B------:R-:W-:Y:S01]  /*2f10*/  @P1 SHF.L.U32 R173, R42, 0x10, RZ ;  /* 0x000000102aad1819 */ /* 0x000fe200000006ff */
[----:B------:R-:W-:Y:S01]  /*2f20*/  FADD.FTZ R206, R197, -R206 ;  /* 0x800000cec5ce7221 */ /* 0x000fe20000010000 */
[----:B------:R-:W-:Y:S01]  /*2f30*/  FADD.FTZ R210, R200, -R175 ;  /* 0x800000afc8d27221 */ /* 0x000fe20000010000 */
[----:B------:R-:W-:Y:S01]  /*2f40*/  FADD.FTZ R212, R199, -R208 ;  /* 0x800000d0c7d47221 */ /* 0x000fe20000010000 */
[----:B------:R-:W-:Y:S01]  /*2f50*/  ISETP.NE.AND.EX P6, PT, RZ, UR15, PT, P6 ;  /* 0x0000000fff007c0c */ /* 0x000fe2000bfc5360 */
[----:B------:R-:W-:Y:S01]  /*2f60*/  @P1 FADD.FTZ R172, R172, R135 ;  /* 0x00000087acac1221 */ /* 0x000fe20000010000 */
[----:B------:R-:W-:Y:S01]  /*2f70*/  @P1 FADD.FTZ R132, R132, R133 ;  /* 0x0000008584841221 */ /* 0x000fe20000010000 */
[----:B------:R-:W-:Y:S01]  /*2f80*/  @P1 FADD.FTZ R204, R204, R173 ;  /* 0x000000adcccc1221 */ /* 0x000fe20000010000 */
[----:B------:R-:W-:Y:S01]  /*2f90*/  @P1 PRMT R135, R41, 0x7632, R135 ;  /* 0x0000763229871816 */ /* 0x000fe20000000087 */
[C---:B------:R-:W-:Y:S01]  /*2fa0*/  FMUL.FTZ R134, R201.reuse, R134 ;  /* 0x00000086c9867220 */ /* 0x040fe20000410000 */
[C---:B------:R-:W-:Y:S01]  /*2fb0*/  FMUL.FTZ R174, R201.reuse, R174 ;  /* 0x000000aec9ae7220 */ /* 0x040fe20000410000 */
[C---:B------:R-:W-:Y:S01]  /*2fc0*/  FMUL.FTZ R208, R201.reuse, R206 ;  /* 0x000000cec9d07220 */ /* 0x040fe20000410000 */
[C---:B------:R-:W-:Y:S01]  /*2fd0*/  FMUL.FTZ R210, R201.reuse, R210 ;  /* 0x000000d2c9d27220 */ /* 0x040fe20000410000 */
[----:B------:R-:W-:Y:S01]  /*2fe0*/  FMUL.FTZ R212, R201, R212 ;  /* 0x000000d4c9d47220 */ /* 0x000fe20000410000 */
[----:B------:R-:W-:Y:S01]  /*2ff0*/  @P1 PRMT R133, R40, 0x7632, R133 ;  /* 0x0000763228851816 */ /* 0x000fe20000000085 */
[----:B------:R-:W-:Y:S01]  /*3000*/  @P1 IMAD.U32 R135, R135, 0x10000, RZ ;  /* 0x0001000087871824 */ /* 0x000fe200078e00ff */
[----:B------:R-:W-:Y:S01]  /*3010*/  @P1 PRMT R173, R42, 0x7632, R173 ;  /* 0x000076322aad1816 */ /* 0x000fe200000000ad */
[-C--:B------:R-:W-:Y:S01]  /*3020*/  FMUL.FTZ R211, R204, R203.reuse ;  /* 0x000000cbccd37220 */ /* 0x080fe20000410000 */
[C---:B------:R-:W-:Y:S01]  /*3030*/  @P1 SHF.L.U32 R175, R43.reuse, 0x10, RZ ;  /* 0x000000102baf1819 */ /* 0x040fe200000006ff */
[----:B------:R-:W-:Y:S01]  /*3040*/  @P1 FADD.FTZ R174, R174, R135 ;  /* 0x00000087aeae1221 */ /* 0x000fe20000010000 */
[----:B------:R-:W-:Y:S01]  /*3050*/  @P1 PRMT R201, R43, 0x7632, R201 ;  /* 0x000076322bc91816 */ /* 0x000fe200000000c9 */
[-C--:B------:R-:W-:Y:S01]  /*3060*/  FMUL.FTZ R205, R132, R203.reuse ;  /* 0x000000cb84cd7220 */ /* 0x080fe20000410000 */
[----:B------:R-:W-:Y:S01]  /*3070*/  @P1 SHF.L.U32 R133, R133, 0x10, RZ ;  /* 0x0000001085851819 */ /* 0x000fe200000006ff */
[----:B------:R-:W-:Y:S01]  /*3080*/  @P1 FADD.FTZ R210, R210, R175 ;  /* 0x000000afd2d21221 */ /* 0x000fe20000010000 */
[----:B------:R-:W-:Y:S01]  /*3090*/  @P1 SHF.L.U32 R173, R173, 0x10, RZ ;  /* 0x00000010adad1819 */ /* 0x000fe200000006ff */
[-C--:B------:R-:W-:Y:S01]  /*30a0*/  FMUL.FTZ R206, R172, R203.reuse ;  /* 0x000000cbacce7220 */ /* 0x080fe20000410000 */
        /* <DEDUP_REMOVED lines=14> */
[----:B------:R-:W-:Y:S01]  /*3190*/  @P6 PRMT R66, R173, 0x7610, R66 ;  /* 0x00007610ad426816 */ /* 0x000fe20000000042 */
[----:B------:R-:W-:Y:S01]  /*31a0*/  FMUL.FTZ R207, R174, R203 ;  /* 0x000000cbaecf7220 */ /* 0x000fe20000410000 */
[----:B------:R-:W-:Y:S01]  /*31b0*/  @P6 F2FP.BF16.F32.PACK_AB R135, RZ, R174 ;  /* 0x000000aeff87623e */ /* 0x000fe200000010ff */
[----:B------:R-:W-:Y:S01]  /*31c0*/  FMUL.FTZ R132, R30, R205 ;  /* 0x000000cd1e847220 */ /* 0x000fe20000410000 */
[----:B------:R-:W-:Y:S01]  /*31d0*/  @P6 F2FP.BF16.F32.PACK_AB R133, RZ, R134 ;  /* 0x00000086ff85623e */ /* 0x000fe200000010ff */
[----:B------:R-:W-:Y:S01]  /*31e0*/  FMUL.FTZ R134, R28, R211 ;  /* 0x000000d31c867220 */ /* 0x000fe20000410000 */
[----:B------:R-:W-:Y:S01]  /*31f0*/  @P6 F2FP.BF16.F32.PACK_AB R173, RZ, R208 ;  /* 0x000000d0ffad623e */ /* 0x000fe200000010ff */
[----:B------:R-:W-:Y:S01]  /*3200*/  FMUL.FTZ R208, R4, R207 ;  /* 0x000000cf04d07220 */ /* 0x000fe20000410000 */
[----:B------:R-:W-:Y:S01]  /*3210*/  @P6 PRMT R67, R175, 0x7610, R67 ;  /* 0x00007610af436816 */ /* 0x000fe20000000043 */
[----:B------:R-:W-:Y:S01]  /*3220*/  FMUL.FTZ R175, R2, R213 ;  /* 0x000000d502af7220 */ /* 0x000fe20000410000 */
[----:B------:R-:W-:Y:S01]  /*3230*/  @P6 F2FP.BF16.F32.PACK_AB R212, RZ, R212 ;  /* 0x000000d4ffd4623e */ /* 0x000fe200000010ff */
[----:B------:R-:W-:Y:S01]  /*3240*/  FMUL.FTZ R201, R27, R210 ;  /* 0x000000d21bc97220 */ /* 0x000fe20000410000 */
[----:B------:R-:W-:-:S02]  /*3250*/  @P6 LEA R172, P1, R150, UR14, 0x4 ;  /* 0x0000000e96ac6c11 */ /* 0x000fc4000f8220ff */
[----:B------:R-:W-:Y:S01]  /*3260*/  @P6 PRMT R65, R65, 0x5410, R135 ;  /* 0x0000541041416816 */ /* 0x000fe20000000087 */
[----:B------:R-:W-:Y:S01]  /*3270*/  FMUL.FTZ R135, R5, R204 ;  /* 0x000000cc05877220 */ /* 0x000fe20000410000 */
[----:B------:R-:W-:Y:S01]  /*3280*/  @P6 PRMT R64, R64, 0x5410, R133 ;  /* 0x0000541040406816 */ /* 0x000fe20000000085 */
[----:B------:R-:W-:Y:S01]  /*3290*/  FMUL.FTZ R133, R29, R206 ;  /* 0x000000ce1d857220 */ /* 0x000fe20000410000 */
[----:B------:R-:W-:Y:S02]  /*32a0*/  @P6 PRMT R66, R66, 0x5410, R173 ;  /* 0x0000541042426816 */ /* 0x000fe400000000ad */
[----:B------:R-:W-:Y:S01]  /*32b0*/  @P6 PRMT R67, R67, 0x5410, R212 ;  /* 0x0000541043436816 */ /* 0x000fe200000000d4 */
[----:B------:R-:W-:Y:S01]  /*32c0*/  FMUL.FTZ R212, R0, R217 ;  /* 0x000000d900d47220 */ /* 0x000fe20000410000 */
[C---:B------:R-:W-:Y:S02]  /*32d0*/  @P6 LEA.HI.X R173, R150.reuse, UR15, RZ, 0x4, P1 ;  /* 0x0000000f96ad6c11 */ /* 0x040fe400088f24ff */
[----:B------:R-:W-:-:S02]  /*32e0*/  LEA R174, P1, R150, UR16, 0x4 ;  /* 0x0000001096ae7c11 */ /* 0x000fc4000f8220ff */
[----:B------:R-:W-:Y:S01]  /*32f0*/  F2FP.BF16.F32.PACK_AB R134, R175, R134 ;  /* 0x00000086af86723e */ /* 0x000fe200000010ff */
[----:B------:R-:W-:Y:S01]  /*3300*/  @P6 STG.E.128 desc[UR4][R172.64], R64 ;  /* 0x00000040ac006986 */ /* 0x000fe2000c101d04 */
[----:B------:R-:W-:Y:S02]  /*3310*/  F2FP.BF16.F32.PACK_AB R132, R135, R132 ;  /* 0x000000848784723e */ /* 0x000fe400000010ff */
[----:B------:R-:W-:Y:S02]  /*3320*/  F2FP.BF16.F32.PACK_AB R133, R208, R133 ;  /* 0x00000085d085723e */ /* 0x000fe400000010ff */
[----:B------:R-:W-:Y:S02]  /*3330*/  LEA.HI.X R175, R150, UR17, RZ, 0x4, P1 ;  /* 0x0000001196af7c11 */ /* 0x000fe400088f24ff */
[----:B------:R-:W-:-:S05]  /*3340*/  F2FP.BF16.F32.PACK_AB R135, R212, R201 ;  /* 0x000000c9d487723e */ /* 0x000fca00000010ff */
[----:B------:R0:W-:Y:S01]  /*3350*/  STG.E.128 desc[UR4][R174.64], R132 ;  /* 0x00000084ae007986 */ /* 0x0001e2000c101d04 */
[----:B--2---:R-:W-:Y:S02]  /*3360*/  SHF.L.U32 R209, R130, 0x10, RZ ;  /* 0x0000001082d17819 */ /* 0x004fe400000006ff */
[----:B------:R-:W-:Y:S02]  /*3370*/  SHF.L.U32 R201, R128, 0x10, RZ ;  /* 0x0000001080c97819 */ /* 0x000fe400000006ff */
[----:B------:R-:W-:Y:S01]  /*3380*/  PRMT R130, R130, 0x7632, R130 ;  /* 0x0000763282827816 */ /* 0x000fe20000000082 */
[----:B------:R-:W-:Y:S01]  /*3390*/  FFMA.FTZ R116, R209, R211, R116 ;  /* 0x000000d3d1747223 */ /* 0x000fe20000010074 */
[----:B------:R-:W-:Y:S01]  /*33a0*/  SHF.L.U32 R203, R129, 0x10, RZ ;  /* 0x0000001081cb7819 */ /* 0x000fe200000006ff */
[----:B------:R-:W-:Y:S01]  /*33b0*/  FFMA.FTZ R112, R201, R205, R112 ;  /* 0x000000cdc9707223 */ /* 0x000fe20000010070 */
[----:B------:R-:W-:Y:S02]  /*33c0*/  SHF.L.U32 R215, R131, 0x10, RZ ;  /* 0x0000001083d77819 */ /* 0x000fe400000006ff */
[----:B------:R-:W-:Y:S01]  /*33d0*/  PRMT R128, R128, 0x7632, R128 ;  /* 0x0000763280807816 */ /* 0x000fe20000000080 */
[----:B------:R-:W-:Y:S01]  /*33e0*/  FFMA.FTZ R114, R203, R206, R114 ;  /* 0x000000cecb727223 */ /* 0x000fe20000010072 */
[----:B------:R-:W-:Y:S01]  /*33f0*/  PRMT R129, R129, 0x7632, R129 ;  /* 0x0000763281817816 */ /* 0x000fe20000000081 */
[----:B------:R-:W-:Y:S01]  /*3400*/  FFMA.FTZ R118, R215, R210, R118 ;  /* 0x000000d2d7767223 */ /* 0x000fe20000010076 */
[----:B------:R-:W-:-:S02]  /*3410*/  PRMT R131, R131, 0x7632, R131 ;  /* 0x0000763283837816 */ /* 0x000fc40000000083 */
[----:B0-----:R-:W-:Y:S02]  /*3420*/  SHF.L.U32 R132, R130, 0x10, RZ ;  /* 0x0000001082847819 */ /* 0x001fe400000006ff */
[----:B------:R-:W-:Y:S01]  /*3430*/  SHF.L.U32 R128, R128, 0x10, RZ ;  /* 0x0000001080807819 */ /* 0x000fe200000006ff */
[----:B------:R-:W-:Y:S01]  /*3440*/  IMAD.U32 R134, R131, 0x10000, RZ ;  /* 0x0001000083867824 */ /* 0x000fe200078e00ff */
[----:B------:R-:W-:Y:S01]  /*3450*/  SHF.L.U32 R130, R129, 0x10, RZ ;  /* 0x0000001081827819 */ /* 0x000fe200000006ff */
[----:B------:R-:W-:Y:S02]  /*3460*/  FFMA.FTZ R117, R132, R213, R117 ;  /* 0x000000d584757223 */ /* 0x000fe40000010075 */
[----:B------:R-:W-:Y:S01]  /*3470*/  FFMA.FTZ R113, R128, R204, R113 ;  /* 0x000000cc80717223 */ /* 0x000fe20000010071 */
[----:B------:R-:W-:Y:S01]  /*3480*/  FFMA.FTZ R119, R134, R217, R119 ;  /* 0x000000d986777223 */ /* 0x000fe20000010077 */
[----:B------:R-:W-:-:S07]  /*3490*/  FFMA.FTZ R115, R130, R207, R115 ;  /* 0x000000cf82737223 */ /* 0x000fce0000010073 */
.L_x_263:
[----:B------:R-:W-:Y:S05]  /*34a0*/  BSYNC B1 ;  /* 0x0000000000017941 */ /* 0x000fea0003800000 */
.L_x_262:
[----:B------:R-:W1:Y:S02]  /*34b0*/  LDC.64 R128, c[0x0][0x210] ;  /* 0x00008400ff807b82 */ /* 0x000e640000000a00 */
[----:B-1----:R-:W-:-:S04]  /*34c0*/  LEA R26, R128, R26, 0x2 ;  /* 0x0000001a801a7211 */ /* 0x002fc800078e10ff */
[----:B------:R-:W-:-:S13]  /*34d0*/  ISETP.GE.AND P1, PT, R26, R129, PT ;  /* 0x000000811a00720c */ /* 0x000fda0003f26270 */
[----:B------:R-:W-:Y:S05]  /*34e0*/  @!P1 BRA `(.L_x_264) ;  /* 0xffffffd4004c9947 */ /* 0x000fea000383ffff */
.L_x_250:
[----:B------:R-:W-:Y:S05]  /*34f0*/  BSYNC B0 ;  /* 0x0000000000007941 */ /* 0x000fea0003800000 */
.L_x_249:
[----:B------:R-:W1:Y:S01]  /*3500*/  S2R R3, SR_CgaCtaId ;  /* 0x0000000000037919 */ /* 0x000e620000008800 */
[--C-:B------:R-:W-:Y:S01]  /*3510*/  SHF.R.U32.HI R5, RZ, 0x5, R147.reuse ;  /* 0x00000005ff057819 */ /* 0x100fe20000011693 */
[----:B------:R-:W-:Y:S05]  /*3520*/  WARPSYNC.ALL ;  /* 0x0000000000007948 */ /* 0x000fea0003800000 */
[----:B------:R-:W-:Y:S01]  /*3530*/  MOV R0, 0x400 ;  /* 0x0000040000007802 */ /* 0x000fe20000000f00 */
[----:B------:R-:W-:Y:S01]  /*3540*/  IMAD R148, R5, 0x60, R148 ;  /* 0x0000006005947824 */ /* 0x000fe200078e0294 */
[----:B------:R-:W2:Y:S01]  /*3550*/  S2R R22, SR_CTAID.X ;  /* 0x0000000000167919 */ /* 0x000ea20000002500 */
[----:B------:R-:W-:Y:S01]  /*3560*/  IADD3 R20, R149, 0x7f, -R147 ;  /* 0x0000007f95147810 */ /* 0x000fe20007ffe893 */
[----:B------:R-:W-:Y:S01]  /*3570*/  ULDC.64 UR6, c[0x0][0x2d8] ;  /* 0x0000b60000067ab9 */ /* 0x000fe20000000a00 */
[----:B------:R-:W-:Y:S01]  /*3580*/  ULDC.64 UR18, c[0x0][0x2d0] ;  /* 0x0000b40000127ab9 */ /* 0x000fe20000000a00 */
[----:B------:R-:W-:Y:S01]  /*3590*/  BSSY B0, `(.L_x_265) ;  /* 0x00000c8000007945 */ /* 0x000fe20003800000 */
[----:B------:R-:W-:-:S02]  /*35a0*/  LOP3.LUT P5, RZ, R20, 0xffffff80, RZ, 0xc0, !PT ;  /* 0xffffff8014ff7812 */ /* 0x000fc400078ac0ff */
[C---:B------:R-:W-:Y:S02]  /*35b0*/  ISETP.GE.U32.AND P0, PT, R20.reuse, 0x100, PT ;  /* 0x000001001400780c */ /* 0x040fe40003f06070 */
[C---:B------:R-:W-:Y:S02]  /*35c0*/  ISETP.GE.U32.AND P1, PT, R20.reuse, 0x180, PT ;  /* 0x000001801400780c */ /* 0x040fe40003f26070 */
[C---:B------:R-:W-:Y:S02]  /*35d0*/  ISETP.GE.U32.AND P2, PT, R20.reuse, 0x200, PT ;  /* 0x000002001400780c */ /* 0x040fe40003f46070 */
[C---:B------:R-:W-:Y:S02]  /*35e0*/  ISETP.GE.U32.AND P3, PT, R20.reuse, 0x280, PT ;  /* 0x000002801400780c */ /* 0x040fe40003f66070 */
[----:B------:R-:W-:Y:S02]  /*35f0*/  ISETP.GE.U32.AND P4, PT, R20, 0x300, PT ;  /* 0x000003001400780c */ /* 0x000fe40003f86070 */
[----:B-1----:R-:W-:-:S04]  /*3600*/  LEA R0, R3, R0, 0x18 ;  /* 0x0000000003007211 */ /* 0x002fc800078ec0ff */
[-C--:B------:R-:W-:Y:S02]  /*3610*/  LEA R148, R148, R0.reuse, 0x5 ;  /* 0x0000000094947211 */ /* 0x080fe400078e28ff */
[----:B------:R-:W-:-:S03]  /*3620*/  LEA R0, R147, R0, 0x2 ;  /* 0x0000000093007211 */ /* 0x000fc600078e10ff */
[----:B------:R-:W-:Y:S01]  /*3630*/  STS.128 [R148], R72 ;  /* 0x0000004894007388 */ /* 0x000fe20000000c00 */
[----:B--2---:R-:W-:-:S03]  /*3640*/  IMAD R22, R22, R149, RZ ;  /* 0x0000009516167224 */ /* 0x004fc600078e02ff */
[----:B------:R-:W-:Y:S02]  /*3650*/  STS.128 [R148+0x10], R76 ;  /* 0x0000104c94007388 */ /* 0x000fe40000000c00 */
[----:B------:R-:W-:Y:S02]  /*3660*/  IADD3 R147, P6, R22, R147, RZ ;  /* 0x0000009316937210 */ /* 0x000fe40007fde0ff */
[----:B------:R-:W-:Y:S04]  /*3670*/  STS.128 [R148+0x400], R80 ;  /* 0x0004005094007388 */ /* 0x000fe80000000c00 */
[----:B------:R-:W-:Y:S04]  /*3680*/  STS.128 [R148+0x410], R84 ;  /* 0x0004105494007388 */ /* 0x000fe80000000c00 */
[----:B------:R-:W-:Y:S04]  /*3690*/  STS.128 [R148+0x800], R60 ;  /* 0x0008003c94007388 */ /* 0x000fe80000000c00 */
[----:B------:R-:W-:Y:S01]  /*36a0*/  STS.128 [R148+0x810], R68 ;  /* 0x0008104494007388 */ /* 0x000fe20000000c00 */
[----:B------:R-:W-:Y:S06]  /*36b0*/  BAR.SYNC.DEFER_BLOCKING 0x0 ;  /* 0x0000000000007b1d */ /* 0x000fec0000010000 */
[----:B------:R-:W1:Y:S04]  /*36c0*/  LDS R2, [R0] ;  /* 0x0000000000027984 */ /* 0x000e680000000800 */
[----:B------:R-:W2:Y:S04]  /*36d0*/  LDS R3, [R0+0x200] ;  /* 0x0002000000037984 */ /* 0x000ea80000000800 */
[----:B------:R-:W3:Y:S04]  /*36e0*/  LDS R9, [R0+0xc00] ;  /* 0x000c000000097984 */ /* 0x000ee80000000800 */
[----:B------:R-:W4:Y:S04]  /*36f0*/  LDS R4, [R0+0x400] ;  /* 0x0004000000047984 */ /* 0x000f280000000800 */
[----:B------:R-:W0:Y:S04]  /*3700*/  LDS R5, [R0+0x600] ;  /* 0x0006000000057984 */ /* 0x000e280000000800 */
[----:B------:R-:W0:Y:S04]  /*3710*/  LDS R7, [R0+0xa00] ;  /* 0x000a000000077984 */ /* 0x000e280000000800 */
[----:B------:R-:W0:Y:S04]  /*3720*/  LDS R8, [R0+0xe00] ;  /* 0x000e000000087984 */ /* 0x000e280000000800 */
[----:B------:R-:W0:Y:S04]  /*3730*/  LDS R11, [R0+0x1000] ;  /* 0x00100000000b7984 */ /* 0x000e280000000800 */
[----:B------:R-:W0:Y:S04]  /*3740*/  LDS R10, [R0+0x1200] ;  /* 0x00120000000a7984 */ /* 0x000e280000000800 */
[----:B------:R-:W0:Y:S04]  /*3750*/  LDS R12, [R0+0x1600] ;  /* 0x00160000000c7984 */ /* 0x000e280000000800 */
[----:B------:R-:W0:Y:S01]  /*3760*/  LDS R15, [R0+0x1800] ;  /* 0x00180000000f7984 */ /* 0x000e220000000800 */
[----:B-1----:R-:W-:Y:S01]  /*3770*/  FADD.FTZ R2, RZ, R2 ;  /* 0x00000002ff027221 */ /* 0x002fe20000010000 */
[----:B--2---:R-:W-:-:S02]  /*3780*/  FADD.FTZ R3, RZ, R3 ;  /* 0x00000003ff037221 */ /* 0x004fc40000010000 */
[----:B------:R-:W1:Y:S01]  /*3790*/  LDS R6, [R0+0x800] ;  /* 0x0008000000067984 */ /* 0x000e620000000800 */
[----:B---3--:R-:W-:-:S03]  /*37a0*/  FADD.FTZ R2, R2, R9 ;  /* 0x0000000902027221 */ /* 0x008fc60000010000 */
[----:B------:R-:W2:Y:S01]  /*37b0*/  LDS R13, [R0+0x1400] ;  /* 0x00140000000d7984 */ /* 0x000ea20000000800 */
[----:B----4-:R-:W-:-:S03]  /*37c0*/  FADD.FTZ R4, RZ, R4 ;  /* 0x00000004ff047221 */ /* 0x010fc60000010000 */
[----:B------:R-:W3:Y:S01]  /*37d0*/  LDS R14, [R0+0x1a00] ;  /* 0x001a0000000e7984 */ /* 0x000ee20000000800 */
[----:B0-----:R-:W-:-:S03]  /*37e0*/  FADD.FTZ R5, RZ, R5 ;  /* 0x00000005ff057221 */ /* 0x001fc60000010000 */
[----:B------:R-:W0:Y:S01]  /*37f0*/  LDS R17, [R0+0x1c00] ;  /* 0x001c000000117984 */ /* 0x000e220000000800 */
[----:B------:R-:W-:-:S03]  /*3800*/  FADD.FTZ R7, RZ, R7 ;  /* 0x00000007ff077221 */ /* 0x000fc60000010000 */
[----:B------:R-:W4:Y:S01]  /*3810*/  LDS R16, [R0+0x1e00] ;  /* 0x001e000000107984 */ /* 0x000f220000000800 */
[----:B------:R-:W-:-:S03]  /*3820*/  FADD.FTZ R3, R3, R8 ;  /* 0x0000000803037221 */ /* 0x000fc60000010000 */
        /* <DEDUP_REMOVED lines=8> */
[----:B------:R-:W4:Y:S04]  /*38b0*/  LDS R11, [R0+0x2800] ;  /* 0x00280000000b7984 */ /* 0x000f280000000800 */
[----:B------:R-:W4:Y:S01]  /*38c0*/  LDS R10, [R0+0x2a00] ;  /* 0x002a0000000a7984 */ /* 0x000f220000000800 */
[----:B-1----:R-:W-:-:S03]  /*38d0*/  FADD.FTZ R6, RZ, R6 ;  /* 0x00000006ff067221 */ /* 0x002fc60000010000 */
[----:B------:R-:W1:Y:S01]  /*38e0*/  LDS R15, [R0+0x2c00] ;  /* 0x002c0000000f7984 */ /* 0x000e620000000800 */
[----:B--2---:R-:W-:-:S03]  /*38f0*/  FADD.FTZ R6, R6, R13 ;  /* 0x0000000d06067221 */ /* 0x004fc60000010000 */
[----:B------:R-:W2:Y:S01]  /*3900*/  LDS R12, [R0+0x2e00] ;  /* 0x002e0000000c7984 */ /* 0x000ea20000000800 */
[----:B---3--:R-:W-:Y:S01]  /*3910*/  FADD.FTZ R3, R3, R14 ;  /* 0x0000000e03037221 */ /* 0x008fe20000010000 */
[----:B------:R-:W-:Y:S01]  /*3920*/  BAR.SYNC.DEFER_BLOCKING 0x0 ;  /* 0x0000000000007b1d */ /* 0x000fe20000010000 */
[----:B0-----:R-:W-:Y:S01]  /*3930*/  FADD.FTZ R4, R4, R17 ;  /* 0x0000001104047221 */ /* 0x001fe20000010000 */
        /* <DEDUP_REMOVED lines=10> */
[----:B-1----:R-:W-:-:S03]  /*39e0*/  FADD.FTZ R15, R6, R15 ;  /* 0x0000000f060f7221 */ /* 0x002fc60000010000 */
[----:B------:R-:W-:Y:S01]  /*39f0*/  STS.128 [R148+0x410], R56 ;  /* 0x0004103894007388 */ /* 0x000fe20000000c00 */
[----:B--2---:R-:W-:-:S03]  /*3a00*/  FADD.FTZ R17, R7, R12 ;  /* 0x0000000c07117221 */ /* 0x004fc60000010000 */
        /* <DEDUP_REMOVED lines=8> */
[----:B-----5:R-:W4:Y:S04]  /*3a90*/  LDS R25, [R0+0xe00] ;  /* 0x000e000000197984 */ /* 0x020f280000000800 */
[----:B------:R-:W4:Y:S04]  /*3aa0*/  LDS R27, [R0+0x1000] ;  /* 0x00100000001b7984 */ /* 0x000f280000000800 */
[----:B------:R-:W4:Y:S04]  /*3ab0*/  LDS R29, [R0+0x1200] ;  /* 0x00120000001d7984 */ /* 0x000f280000000800 */
[----:B------:R-:W4:Y:S04]  /*3ac0*/  LDS R19, [R0+0x800] ;  /* 0x0008000000137984 */ /* 0x000f280000000800 */
[----:B------:R-:W4:Y:S04]  /*3ad0*/  LDS R22, [R0+0x1400] ;  /* 0x0014000000167984 */ /* 0x000f280000000800 */
[----:B------:R-:W4:Y:S01]  /*3ae0*/  LDS R20, [R0+0xa00] ;  /* 0x000a000000147984 */ /* 0x000f220000000800 */
[----:B0-----:R-:W-:-:S03]  /*3af0*/  FADD.FTZ R14, RZ, R14 ;  /* 0x0000000eff0e7221 */ /* 0x001fc60000010000 */
[----:B------:R-:W0:Y:S01]  /*3b00*/  LDS R31, [R0+0x1600] ;  /* 0x00160000001f7984 */ /* 0x000e220000000800 */
[----:B-1----:R-:W-:-:S03]  /*3b10*/  FADD.FTZ R2, RZ, R2 ;  /* 0x00000002ff027221 */ /* 0x002fc60000010000 */
[----:B------:R-:W1:Y:S01]  /*3b20*/  LDS R33, [R0+0x1800] ;  /* 0x0018000000217984 */ /* 0x000e620000000800 */
[----:B--2---:R-:W-:-:S03]  /*3b30*/  FADD.FTZ R16, RZ, R16 ;  /* 0x00000010ff107221 */ /* 0x004fc60000010000 */
        /* <DEDUP_REMOVED lines=32> */
[----:B------:R-:W-:Y:S01]  /*3d40*/  FADD.FTZ R49, R18, R49 ;  /* 0x0000003112317221 */ /* 0x000fe20000010000 */
[----:B------:R-:W-:Y:S02]  /*3d50*/  IADD3.X R18, RZ, RZ, RZ, P6, !PT ;  /* 0x000000ffff127210 */ /* 0x000fe400037fe4ff */
[----:B------:R-:W-:Y:S01]  /*3d60*/  STS.128 [R148+0x400], R104 ;  /* 0x0004006894007388 */ /* 0x000fe20000000c00 */
[----:B0-----:R-:W-:Y:S01]  /*3d70*/  FADD.FTZ R19, R19, R26 ;  /* 0x0000001a13137221 */ /* 0x001fe20000010000 */
[----:B------:R-:W-:Y:S02]  /*3d80*/  SHF.L.U64.HI R18, R147, 0x2, R18 ;  /* 0x0000000293127819 */ /* 0x000fe40000010212 */
[----:B------:R-:W-:Y:S01]  /*3d90*/  STS.128 [R148+0x410], R108 ;  /* 0x0004106c94007388 */ /* 0x000fe20000000c00 */
[----:B-1----:R-:W-:-:S03]  /*3da0*/  FADD.FTZ R51, R20, R51 ;  /* 0x0000003314337221 */ /* 0x002fc60000010000 */
[----:B------:R-:W-:Y:S04]  /*3db0*/  STS.128 [R148+0x800], R112 ;  /* 0x0008007094007388 */ /* 0x000fe80000000c00 */
[----:B------:R-:W-:Y:S01]  /*3dc0*/  STS.128 [R148+0x810], R116 ;  /* 0x0008107494007388 */ /* 0x000fe20000000c00 */
[----:B------:R-:W-:Y:S06]  /*3dd0*/  BAR.SYNC.DEFER_BLOCKING 0x0 ;  /* 0x0000000000007b1d */ /* 0x000fec0000010000 */
[----:B------:R-:W0:Y:S04]  /*3de0*/  LDS R5, [R0+0x400] ;  /* 0x0004000000057984 */ /* 0x000e280000000800 */
[----:B------:R-:W1:Y:S04]  /*3df0*/  LDS R10, [R0+0x1000] ;  /* 0x00100000000a7984 */ /* 0x000e680000000800 */
[----:B------:R-:W2:Y:S04]  /*3e00*/  LDS R3, [R0] ;  /* 0x0000000000037984 */ /* 0x000ea80000000800 */
        /* <DEDUP_REMOVED lines=10> */
[----:B-1----:R-:W-:Y:S01]  /*3eb0*/  FADD.FTZ R5, R5, R10 ;  /* 0x0000000a05057221 */ /* 0x002fe20000010000 */
[----:B------:R-:W-:Y:S02]  /*3ec0*/  SHF.L.U32 R10, R147, 0x2, RZ ;  /* 0x00000002930a7819 */ /* 0x000fe400000006ff */
[----:B------:R-:W1:Y:S01]  /*3ed0*/  LDS R12, [R0+0x1400] ;  /* 0x00140000000c7984 */ /* 0x000e620000000800 */
[----:B--2---:R-:W-:Y:S01]  /*3ee0*/  FADD.FTZ R3, RZ, R3 ;  /* 0x00000003ff037221 */ /* 0x004fe20000010000 */
[----:B------:R-:W-:Y:S02]  /*3ef0*/  IADD3 R2, P6, R10, UR6, RZ ;  /* 0x000000060a027c10 */ /* 0x000fe4000ffde0ff */
[----:B------:R-:W2:Y:S01]  /*3f00*/  LDS R22, [R0+0x1800] ;  /* 0x0018000000167984 */ /* 0x000ea20000000800 */
[----:B---3--:R-:W-:Y:S01]  /*3f10*/  FADD.FTZ R3, R3, R8 ;  /* 0x0000000803037221 */ /* 0x008fe20000010000 */
[----:B------:R-:W-:Y:S01]  /*3f20*/  IADD3.X R37, R18, UR7, RZ, P6, !PT ;  /* 0x0000000712257c10 */ /* 0x000fe2000b7fe4ff */
[----:B------:R-:W-:Y:S01]  /*3f30*/  ULDC.64 UR6, c[0x0][0x2f0] ;  /* 0x0000bc0000067ab9 */ /* 0x000fe20000000a00 */
[----:B------:R-:W3:Y:S01]  /*3f40*/  LDS R57, [R0+0x2e00] ;  /* 0x002e000000397984 */ /* 0x000ee20000000800 */
[----:B----4-:R-:W-:Y:S01]  /*3f50*/  FADD.FTZ R28, RZ, R28 ;  /* 0x0000001cff1c7221 */ /* 0x010fe20000010000 */
[----:B------:R-:W-:-:S02]  /*3f60*/  IADD3 R8, P6, R10, UR18, RZ ;  /* 0x000000120a087c10 */ /* 0x000fc4000ffde0ff */
[----:B------:R-:W4:Y:S01]  /*3f70*/  LDS R27, [R0+0x1a00] ;  /* 0x001a0000001b7984 */ /* 0x000f220000000800 */
[----:B------:R-:W-:Y:S01]  /*3f80*/  FADD.FTZ R28, R28, R53 ;  /* 0x000000351c1c7221 */ /* 0x000fe20000010000 */
[----:B------:R-:W-:Y:S02]  /*3f90*/  IADD3.X R35, R18, UR19, RZ, P6, !PT ;  /* 0x0000001312237c10 */ /* 0x000fe4000b7fe4ff */
[----:B------:R-:W4:Y:S01]  /*3fa0*/  LDS R30, [R0+0x1c00] ;  /* 0x001c0000001e7984 */ /* 0x000f220000000800 */
[----:B------:R-:W-:-:S03]  /*3fb0*/  FADD.FTZ R4, RZ, R4 ;  /* 0x00000004ff047221 */ /* 0x000fc60000010000 */
[----:B------:R-:W4:Y:S01]  /*3fc0*/  LDS R29, [R0+0x1e00] ;  /* 0x001e0000001d7984 */ /* 0x000f220000000800 */
[----:B------:R-:W-:-:S03]  /*3fd0*/  FADD.FTZ R6, RZ, R6 ;  /* 0x00000006ff067221 */ /* 0x000fc60000010000 */
        /* <DEDUP_REMOVED lines=8> */
[----:B------:R-:W0:Y:S01]  /*4060*/  LDS R16, [R0+0x2a00] ;  /* 0x002a000000107984 */ /* 0x000e220000000800 */
[----:B-1----:R-:W-:-:S03]  /*4070*/  FADD.FTZ R7, R7, R12 ;  /* 0x0000000c07077221 */ /* 0x002fc60000010000 */
[----:B------:R1:W0:Y:S01]  /*4080*/  LDS R33, [R0+0x2c00] ;  /* 0x002c000000217984 */ /* 0x0002220000000800 */
[----:B--2---:R-:W-:Y:S01]  /*4090*/  FADD.FTZ R3, R3, R22 ;  /* 0x0000001603037221 */ /* 0x004fe20000010000 */
[----:B---3--:R-:W-:Y:S01]  /*40a0*/  FADD.FTZ R57, R28, R57 ;  /* 0x000000391c397221 */ /* 0x008fe20000010000 */
[----:B-1----:R-:W-:Y:S01]  /*40b0*/  IADD3 R0, P6, R10, UR6, RZ ;  /* 0x000000060a007c10 */ /* 0x002fe2000ffde0ff */
[----:B----4-:R-:W-:-:S03]  /*40c0*/  FADD.FTZ R27, R4, R27 ;  /* 0x0000001b041b7221 */ /* 0x010fc60000010000 */
[----:B------:R-:W-:Y:S01]  /*40d0*/  IADD3.X R25, R18, UR7, RZ, P6, !PT ;  /* 0x0000000712197c10 */ /* 0x000fe2000b7fe4ff */
[----:B------:R-:W-:Y:S01]  /*40e0*/  FADD.FTZ R30, R5, R30 ;  /* 0x0000001e051e7221 */ /* 0x000fe20000010000 */
[----:B------:R-:W-:Y:S01]  /*40f0*/  FADD.FTZ R29, R6, R29 ;  /* 0x0000001d061d7221 */ /* 0x000fe20000010000 */
[----:B------:R-:W-:Y:S01]  /*4100*/  FADD.FTZ R24, R7, R24 ;  /* 0x0000001807187221 */ /* 0x000fe20000010000 */
[----:B------:R-:W-:Y:S01]  /*4110*/  FADD.FTZ R23, R3, R32 ;  /* 0x0000002003177221 */ /* 0x000fe20000010000 */
[----:B------:R-:W-:Y:S06]  /*4120*/  @!P5 BRA `(.L_x_266) ;  /* 0x000000000038d947 */ /* 0x000fec0003800000 */
[----:B------:R-:W-:Y:S01]  /*4130*/  MOV R3, R37 ;  /* 0x0000002500037202 */ /* 0x000fe20000000f00 */
[----:B------:R-:W-:Y:S01]  /*4140*/  IMAD.MOV.U32 R6, RZ, RZ, R0 ;  /* 0x000000ffff067224 */ /* 0x000fe200078e0000 */
[----:B------:R-:W-:Y:S02]  /*4150*/  MOV R4, R8 ;  /* 0x0000000800047202 */ /* 0x000fe40000000f00 */
[----:B------:R-:W-:Y:S01]  /*4160*/  MOV R5, R35 ;  /* 0x0000002300057202 */ /* 0x000fe20000000f00 */
[----:B------:R1:W-:Y:S01]  /*4170*/  STG.E desc[UR4][R2.64], R43 ;  /* 0x0000002b02007986 */ /* 0x0003e2000c101904 */
[----:B------:R-:W-:Y:S02]  /*4180*/  MOV R7, R25 ;  /* 0x0000001900077202 */ /* 0x000fe40000000f00 */
[----:B------:R-:W-:Y:S01]  /*4190*/  IADD3 R8, P5, R8, 0x200, RZ ;  /* 0x0000020008087810 */ /* 0x000fe20007fbe0ff */
[----:B------:R2:W-:Y:S03]  /*41a0*/  STG.E desc[UR4][R4.64], R21 ;  /* 0x0000001504007986 */ /* 0x0005e6000c101904 */
[----:B------:R-:W-:Y:S01]  /*41b0*/  IADD3.X R35, RZ, R35, RZ, P5, !PT ;  /* 0x00000023ff237210 */ /* 0x000fe20002ffe4ff */
[----:B------:R2:W-:Y:S01]  /*41c0*/  STG.E desc[UR4][R6.64], R23 ;  /* 0x0000001706007986 */ /* 0x0005e2000c101904 */
[----:B-1----:R-:W-:-:S04]  /*41d0*/  IADD3 R2, P6, R2, 0x200, RZ ;  /* 0x0000020002027810 */ /* 0x002fc80007fde0ff */
[----:B------:R-:W-:Y:S02]  /*41e0*/  IADD3.X R37, RZ, R37, RZ, P6, !PT ;  /* 0x00000025ff257210 */ /* 0x000fe400037fe4ff */
[----:B------:R-:W-:-:S04]  /*41f0*/  IADD3 R0, P6, R0, 0x200, RZ ;  /* 0x0000020000007810 */ /* 0x000fc80007fde0ff */
[----:B--2---:R-:W-:-:S09]  /*4200*/  IADD3.X R25, RZ, R25, RZ, P6, !PT ;  /* 0x00000019ff197210 */ /* 0x004fd200037fe4ff */
.L_x_266:
[----:B------:R-:W-:Y:S05]  /*4210*/  BSYNC B0 ;  /* 0x0000000000007941 */ /* 0x000fea0003800000 */
.L_x_265:
[----:B------:R-:W-:Y:S01]  /*4220*/  BSSY B0, `(.L_x_267) ;  /* 0x0000011000007945 */ /* 0x000fe20003800000 */
[----:B------:R-:W-:-:S03]  /*4230*/  FADD.FTZ R27, R27, R14 ;  /* 0x0000000e1b1b7221 */ /* 0x000fc60000010000 */
[----:B------:R-:W-:Y:S05]  /*4240*/  @!P0 BRA `(.L_x_268) ;  /* 0x0000000000388947 */ /* 0x000fea0003800000 */
[----:B------:R-:W-:Y:S01]  /*4250*/  MOV R3, R37 ;  /* 0x0000002500037202 */ /* 0x000fe20000000f00 */
[----:B------:R-:W-:Y:S01]  /*4260*/  IMAD.MOV.U32 R7, RZ, RZ, R25 ;  /* 0x000000ffff077224 */ /* 0x000fe200078e0019 */
[----:B------:R-:W-:Y:S02]  /*4270*/  MOV R4, R8 ;  /* 0x0000000800047202 */ /* 0x000fe40000000f00 */
[----:B------:R-:W-:Y:S01]  /*4280*/  MOV R5, R35 ;  /* 0x0000002300057202 */ /* 0x000fe20000000f00 */
[----:B------:R1:W-:Y:S01]  /*4290*/  STG.E desc[UR4][R2.64], R45 ;  /* 0x0000002d02007986 */ /* 0x0003e2000c101904 */
[----:B------:R-:W-:Y:S02]  /*42a0*/  MOV R6, R0 ;  /* 0x0000000000067202 */ /* 0x000fe40000000f00 */
[----:B------:R-:W-:Y:S01]  /*42b0*/  IADD3 R8, P5, R8, 0x200, RZ ;  /* 0x0000020008087810 */ /* 0x000fe20007fbe0ff */
[----:B------:R2:W-:Y:S01]  /*42c0*/  STG.E desc[UR4][R4.64], R9 ;  /* 0x0000000904007986 */ /* 0x0005e2000c101904 */
[----:B------:R-:W-:-:S02]  /*42d0*/  IADD3 R0, P6, R0, 0x200, RZ ;  /* 0x0000020000007810 */ /* 0x000fc40007fde0ff */
[----:B------:R-:W-:Y:S01]  /*42e0*/  IADD3.X R35, RZ, R35, RZ, P5, !PT ;  /* 0x00000023ff237210 */ /* 0x000fe20002ffe4ff */
[----:B------:R2:W-:Y:S01]  /*42f0*/  STG.E desc[UR4][R6.64], R27 ;  /* 0x0000001b06007986 */ /* 0x0005e2000c101904 */
[----:B------:R-:W-:Y:S02]  /*4300*/  IADD3.X R25, RZ, R25, RZ, P6, !PT ;  /* 0x00000019ff197210 */ /* 0x000fe400037fe4ff */
[----:B-1----:R-:W-:-:S04]  /*4310*/  IADD3 R2, P0, R2, 0x200, RZ ;  /* 0x0000020002027810 */ /* 0x002fc80007f1e0ff */
[----:B------:R-:W-:-:S09]  /*4320*/  IADD3.X R37, RZ, R37, RZ, P0, !PT ;  /* 0x00000025ff257210 */ /* 0x000fd200007fe4ff */
.L_x_268:
[----:B------:R-:W-:Y:S05]  /*4330*/  BSYNC B0 ;  /* 0x0000000000007941 */ /* 0x000fea0003800000 */
.L_x_267:
[----:B------:R-:W-:Y:S01]  /*4340*/  BSSY B0, `(.L_x_269) ;  /* 0x0000011000007945 */ /* 0x000fe20003800000 */
[----:B------:R-:W-:-:S03]  /*4350*/  FADD.FTZ R31, R30, R31 ;  /* 0x0000001f1e1f7221 */ /* 0x000fc60000010000 */
[----:B------:R-:W-:Y:S05]  /*4360*/  @!P1 BRA `(.L_x_270) ;  /* 0x0000000000389947 */ /* 0x000fea0003800000 */
[----:B------:R-:W-:Y:S02]  /*4370*/  MOV R3, R37 ;  /* 0x0000002500037202 */ /* 0x000fe40000000f00 */
[----:B--2---:R-:W-:Y:S02]  /*4380*/  MOV R4, R8 ;  /* 0x0000000800047202 */ /* 0x004fe40000000f00 */
[----:B------:R-:W-:Y:S01]  /*4390*/  MOV R5, R35 ;  /* 0x0000002300057202 */ /* 0x000fe20000000f00 */
[----:B------:R1:W-:Y:S01]  /*43a0*/  STG.E desc[UR4][R2.64], R47 ;  /* 0x0000002f02007986 */ /* 0x0003e2000c101904 */
[----:B------:R-:W-:Y:S02]  /*43b0*/  MOV R6, R0 ;  /* 0x0000000000067202 */ /* 0x000fe40000000f00 */
[----:B------:R-:W-:Y:S01]  /*43c0*/  MOV R7, R25 ;  /* 0x0000001900077202 */ /* 0x000fe20000000f00 */
[----:B------:R3:W-:Y:S01]  /*43d0*/  STG.E desc[UR4][R4.64], R11 ;  /* 0x0000000b04007986 */ /* 0x0007e2000c101904 */
[----:B------:R-:W-:-:S02]  /*43e0*/  IADD3 R8, P1, R8, 0x200, RZ ;  /* 0x0000020008087810 */ /* 0x000fc40007f3e0ff */
[----:B------:R-:W-:Y:S01]  /*43f0*/  IADD3 R0, P5, R0, 0x200, RZ ;  /* 0x0000020000007810 */ /* 0x000fe20007fbe0ff */
[----:B------:R3:W-:Y:S01]  /*4400*/  STG.E desc[UR4][R6.64], R31 ;  /* 0x0000001f06007986 */ /* 0x0007e2000c101904 */
[----:B------:R-:W-:Y:S02]  /*4410*/  IADD3.X R35, RZ, R35, RZ, P1, !PT ;  /* 0x00000023ff237210 */ /* 0x000fe40000ffe4ff */
[----:B------:R-:W-:Y:S02]  /*4420*/  IADD3.X R25, RZ, R25, RZ, P5, !PT ;  /* 0x00000019ff197210 */ /* 0x000fe40002ffe4ff */
[----:B-1----:R-:W-:-:S05]  /*4430*/  IADD3 R2, P0, R2, 0x200, RZ ;  /* 0x0000020002027810 */ /* 0x002fca0007f1e0ff */
[----:B------:R-:W-:-:S08]  /*4440*/  IMAD.X R37, RZ, RZ, R37, P0 ;  /* 0x000000ffff257224 */ /* 0x000fd000000e0625 */
.L_x_270:
[----:B------:R-:W-:Y:S05]  /*4450*/  BSYNC B0 ;  /* 0x0000000000007941 */ /* 0x000fea0003800000 */
.L_x_269:
[----:B------:R-:W-:Y:S01]  /*4460*/  BSSY B0, `(.L_x_271) ;  /* 0x0000011000007945 */ /* 0x000fe20003800000 */
[----:B0-----:R-:W-:-:S03]  /*4470*/  FADD.FTZ R29, R29, R16 ;  /* 0x000000101d1d7221 */ /* 0x001fc60000010000 */
[----:B------:R-:W-:Y:S05]  /*4480*/  @!P2 BRA `(.L_x_272) ;  /* 0x000000000038a947 */ /* 0x000fea0003800000 */
[----:B------:R-:W-:Y:S02]  /*4490*/  MOV R3, R37 ;  /* 0x0000002500037202 */ /* 0x000fe40000000f00 */
[----:B--23--:R-:W-:Y:S02]  /*44a0*/  MOV R4, R8 ;  /* 0x0000000800047202 */ /* 0x00cfe40000000f00 */
[----:B------:R-:W-:Y:S01]  /*44b0*/  MOV R5, R35 ;  /* 0x0000002300057202 */ /* 0x000fe20000000f00 */
[----:B------:R0:W-:Y:S01]  /*44c0*/  STG.E desc[UR4][R2.64], R49 ;  /* 0x0000003102007986 */ /* 0x0001e2000c101904 */
[----:B------:R-:W-:Y:S02]  /*44d0*/  MOV R6, R0 ;  /* 0x0000000000067202 */ /* 0x000fe40000000f00 */
[----:B------:R-:W-:Y:S01]  /*44e0*/  MOV R7, R25 ;  /* 0x0000001900077202 */ /* 0x000fe20000000f00 */
[----:B------:R1:W-:Y:S01]  /*44f0*/  STG.E desc[UR4][R4.64], R13 ;  /* 0x0000000d04007986 */ /* 0x0003e2000c101904 */
[----:B------:R-:W-:-:S02]  /*4500*/  IADD3 R8, P1, R8, 0x200, RZ ;  /* 0x0000020008087810 */ /* 0x000fc40007f3e0ff */
[----:B------:R-:W-:Y:S01]  /*4510*/  IADD3 R0, P2, R0, 0x200, RZ ;  /* 0x0000020000007810 */ /* 0x000fe20007f5e0ff */
[----:B------:R1:W-:Y:S02]  /*4520*/  STG.E desc[UR4][R6.64], R29 ;  /* 0x0000001d06007986 */ /* 0x0003e4000c101904 */
[----:B------:R-:W-:Y:S01]  /*4530*/  IMAD.X R35, RZ, RZ, R35, P1 ;  /* 0x000000ffff237224 */ /* 0x000fe200008e0623 */
[----:B------:R-:W-:Y:S02]  /*4540*/  IADD3.X R25, RZ, R25, RZ, P2, !PT ;  /* 0x00000019ff197210 */ /* 0x000fe400017fe4ff */
[----:B0-----:R-:W-:-:S04]  /*4550*/  IADD3 R2, P0, R2, 0x200, RZ ;  /* 0x0000020002027810 */ /* 0x001fc80007f1e0ff */
[----:B------:R-:W-:-:S09]  /*4560*/  IADD3.X R37, RZ, R37, RZ, P0, !PT ;  /* 0x00000025ff257210 */ /* 0x000fd200007fe4ff */
.L_x_272:
[----:B------:R-:W-:Y:S05]  /*4570*/  BSYNC B0 ;  /* 0x0000000000007941 */ /* 0x000fea0003800000 */
.L_x_271:
[----:B------:R-:W-:Y:S01]  /*4580*/  BSSY B0, `(.L_x_273) ;  /* 0x0000011000007945 */ /* 0x000fe20003800000 */
[----:B------:R-:W-:-:S03]  /*4590*/  FADD.FTZ R33, R24, R33 ;  /* 0x0000002118217221 */ /* 0x000fc60000010000 */
[----:B------:R-:W-:Y:S05]  /*45a0*/  @!P3 BRA `(.L_x_274) ;  /* 0x000000000038b947 */ /* 0x000fea0003800000 */
[----:B------:R-:W-:Y:S02]  /*45b0*/  MOV R3, R37 ;  /* 0x0000002500037202 */ /* 0x000fe40000000f00 */
[----:B-123--:R-:W-:Y:S02]  /*45c0*/  MOV R4, R8 ;  /* 0x0000000800047202 */ /* 0x00efe40000000f00 */
        /* <DEDUP_REMOVED lines=12> */
.L_x_274:
[----:B------:R-:W-:Y:S05]  /*4690*/  BSYNC B0 ;  /* 0x0000000000007941 */ /* 0x000fea0003800000 */
.L_x_273:
[----:B------:R-:W-:Y:S01]  /*46a0*/  MOV R3, R37 ;  /* 0x0000002500037202 */ /* 0x000fe20000000f00 */
[----:B------:R-:W-:Y:S06]  /*46b0*/  @!P4 EXIT ;  /* 0x000000000000c94d */ /* 0x000fec0003800000 */
[----:B------:R0:W-:Y:S01]  /*46c0*/  STG.E desc[UR4][R2.64], R51 ;  /* 0x0000003302007986 */ /* 0x0001e2000c101904 */
[----:B-1234-:R-:W-:Y:S02]  /*46d0*/  MOV R4, R0 ;  /* 0x0000000000047202 */ /* 0x01efe40000000f00 */
[----:B------:R-:W-:Y:S02]  /*46e0*/  MOV R5, R25 ;  /* 0x0000001900057202 */ /* 0x000fe40000000f00 */
[----:B0-----:R-:W-:Y:S02]  /*46f0*/  MOV R2, R8 ;  /* 0x0000000800027202 */ /* 0x001fe40000000f00 */
[----:B------:R-:W-:-:S05]  /*4700*/  MOV R3, R35 ;  /* 0x0000002300037202 */ /* 0x000fca0000000f00 */
[----:B------:R-:W-:Y:S04]  /*4710*/  STG.E desc[UR4][R2.64], R17 ;  /* 0x0000001102007986 */ /* 0x000fe8000c101904 */
[----:B------:R-:W-:Y:S01]  /*4720*/  STG.E desc[UR4][R4.64], R57 ;  /* 0x0000003904007986 */ /* 0x000fe2000c101904 */
[----:B------:R-:W-:Y:S05]  /*4730*/  EXIT ;  /* 0x000000000000794d */ /* 0x000fea0003800000 */
.L_x_257:
[----:B------:R-:W-:Y:S01]  /*4740*/  HFMA2.MMA R174, -RZ, RZ, 0, 5.9604644775390625e-08 ;  /* 0x00000001ffae7435 */ /* 0x000fe200000001ff */
[----:B------:R-:W-:Y:S01]  /*4750*/  BSSY B1, `(.L_x_275) ;  /* 0x0000007000017945 */ /* 0x000fe20003800000 */
[----:B------:R-:W-:Y:S01]  /*4760*/  MOV R175, R205 ;  /* 0x000000cd00af7202 */ /* 0x000fe20000000f00 */
[----:B------:R-:W-:Y:S01]  /*4770*/  IMAD.MOV.U32 R172, RZ, RZ, -0x1 ;  /* 0xffffffffffac7424 */ /* 0x000fe200078e00ff */
[----:B------:R-:W-:-:S07]  /*4780*/  MOV R207, 0x1f ;  /* 0x0000001f00cf7802 */ /* 0x000fce0000000f00 */
[----:B------:R-:W-:Y:S05]  /*4790*/  WARPSYNC.COLLECTIVE R172, `(.L_x_276) ;  /* 0x00000000ac087348 */ /* 0x000fea0003c00000 */
[----:B------:R0:W1:Y:S02]  /*47a0*/  SHFL.BFLY P1, R173, R175, R174, R207 ;  /* 0x0c0000aeafad7389 */ /* 0x00006400000200cf */
[----:B01----:R-:W-:Y:S01]  /*47b0*/  ENDCOLLECTIVE ;  /* 0x000000000000791b */ /* 0x003fe20003800000 */
.L_x_276:
[----:B------:R-:W-:Y:S05]  /*47c0*/  BSYNC B1 ;  /* 0x0000000000017941 */ /* 0x000fea0003800000 */
.L_x_275:
        /* <DEDUP_REMOVED lines=8> */
.L_x_277:
[----:B------:R-:W-:Y:S01]  /*4850*/  FADD.FTZ R128, R128, R205 ;  /* 0x000000cd80807221 */ /* 0x000fe20000010000 */
[----:B------:R-:W-:-:S04]  /*4860*/  HFMA2.MMA R174, -RZ, RZ, 0, 1.1920928955078125e-07 ;  /* 0x00000002ffae7435 */ /* 0x000fc800000001ff */
[----:B------:R-:W-:Y:S02]  /*4870*/  MOV R175, R128 ;  /* 0x0000008000af7202 */ /* 0x000fe40000000f00 */
[----:B------:R-:W-:-:S07]  /*4880*/  MOV R129, R173 ;  /* 0x000000ad00817202 */ /* 0x000fce0000000f00 */
[----:B------:R-:W-:Y:S05]  /*4890*/  WARPSYNC.COLLECTIVE R172, `(.L_x_278) ;  /* 0x00000000ac087348 */ /* 0x000fea0003c00000 */
[----:B------:R0:W1:Y:S02]  /*48a0*/  SHFL.BFLY P1, R173, R175, R174, R207 ;  /* 0x0c0000aeafad7389 */ /* 0x00006400000200cf */
[----:B01----:R-:W-:Y:S01]  /*48b0*/  ENDCOLLECTIVE ;  /* 0x000000000000791b */ /* 0x003fe20003800000 */
.L_x_278:
[----:B------:R-:W-:-:S05]  /*48c0*/  FADD.FTZ R129, R129, R204 ;  /* 0x000000cc81817221 */ /* 0x000fca0000010000 */
[----:B------:R-:W-:Y:S01]  /*48d0*/  MOV R175, R129 ;  /* 0x0000008100af7202 */ /* 0x000fe20000000f00 */
[----:B------:R-:W-:-:S07]  /*48e0*/  IMAD.MOV.U32 R131, RZ, RZ, R173 ;  /* 0x000000ffff837224 */ /* 0x000fce00078e00ad */
[----:B------:R-:W-:Y:S05]  /*48f0*/  WARPSYNC.COLLECTIVE R172, `(.L_x_279) ;  /* 0x00000000ac087348 */ /* 0x000fea0003c00000 */
[----:B------:R0:W1:Y:S02]  /*4900*/  SHFL.BFLY P1, R173, R175, R174, R207 ;  /* 0x0c0000aeafad7389 */ /* 0x00006400000200cf */
[----:B01----:R-:W-:Y:S01]  /*4910*/  ENDCOLLECTIVE ;  /* 0x000000000000791b */ /* 0x003fe20003800000 */
.L_x_279:
[----:B------:R-:W-:Y:S01]  /*4920*/  FADD.FTZ R131, R128, R131 ;  /* 0x0000008380837221 */ /* 0x000fe20000010000 */
[----:B------:R-:W-:-:S04]  /*4930*/  HFMA2.MMA R174, -RZ, RZ, 0, 2.384185791015625e-07 ;  /* 0x00000004ffae7435 */ /* 0x000fc800000001ff */
[----:B------:R-:W-:Y:S02]  /*4940*/  MOV R175, R131 ;  /* 0x0000008300af7202 */ /* 0x000fe40000000f00 */
[----:B------:R-:W-:-:S07]  /*4950*/  MOV R130, R173 ;  /* 0x000000ad00827202 */ /* 0x000fce0000000f00 */
[----:B------:R-:W-:Y:S05]  /*4960*/  WARPSYNC.COLLECTIVE R172, `(.L_x_280) ;  /* 0x00000000ac087348 */ /* 0x000fea0003c00000 */
[----:B------:R0:W1:Y:S02]  /*4970*/  SHFL.BFLY P1, R173, R175, R174, R207 ;  /* 0x0c0000aeafad7389 */ /* 0x00006400000200cf */
[----:B01----:R-:W-:Y:S01]  /*4980*/  ENDCOLLECTIVE ;  /* 0x000000000000791b */ /* 0x003fe20003800000 */
.L_x_280:
[----:B------:R-:W-:-:S05]  /*4990*/  FADD.FTZ R130, R129, R130 ;  /* 0x0000008281827221 */ /* 0x000fca0000010000 */
[----:B------:R-:W-:Y:S02]  /*49a0*/  MOV R175, R130 ;  /* 0x0000008200af7202 */ /* 0x000fe40000000f00 */
[----:B------:R-:W-:-:S07]  /*49b0*/  MOV R132, R173 ;  /* 0x000000ad00847202 */ /* 0x000fce0000000f00 */
[----:B------:R-:W-:Y:S05]  /*49c0*/  WARPSYNC.COLLECTIVE R172, `(.L_x_281) ;  /* 0x00000000ac087348 */ /* 0x000fea0003c00000 */
[----:B------:R0:W1:Y:S02]  /*49d0*/  SHFL.BFLY P1, R173, R175, R174, R207 ;  /* 0x0c0000aeafad7389 */ /* 0x00006400000200cf */
[----:B01----:R-:W-:Y:S01]  /*49e0*/  ENDCOLLECTIVE ;  /* 0x000000000000791b */ /* 0x003fe20003800000 */
.L_x_281:
[----:B------:R-:W-:-:S05]  /*49f0*/  FADD.FTZ R132, R131, R132 ;  /* 0x0000008483847221 */ /* 0x000fca0000010000 */
[----:B------:R-:W-:Y:S01]  /*4a00*/  MOV R175, R132 ;  /* 0x0000008400af7202 */ /* 0x000fe20000000f00 */
[----:B------:R-:W-:Y:S01]  /*4a10*/  IMAD.MOV.U32 R174, RZ, RZ, 0x8 ;  /* 0x00000008ffae7424 */ /* 0x000fe200078e00ff */
[----:B------:R-:W-:-:S07]  /*4a20*/  MOV R133, R173 ;  /* 0x000000ad00857202 */ /* 0x000fce0000000f00 */
[----:B------:R-:W-:Y:S05]  /*4a30*/  WARPSYNC.COLLECTIVE R172, `(.L_x_282) ;  /* 0x00000000ac087348 */ /* 0x000fea0003c00000 */
[----:B------:R0:W1:Y:S02]  /*4a40*/  SHFL.BFLY P1, R173, R175, R174, R207 ;  /* 0x0c0000aeafad7389 */ /* 0x00006400000200cf */
[----:B01----:R-:W-:Y:S01]  /*4a50*/  ENDCOLLECTIVE ;  /* 0x000000000000791b */ /* 0x003fe20003800000 */
.L_x_282:
[----:B------:R-:W-:-:S05]  /*4a60*/  FADD.FTZ R133, R130, R133 ;  /* 0x0000008582857221 */ /* 0x000fca0000010000 */
[----:B------:R-:W-:Y:S02]  /*4a70*/  MOV R175, R133 ;  /* 0x0000008500af7202 */ /* 0x000fe40000000f00 */
[----:B------:R-:W-:-:S07]  /*4a80*/  MOV R135, R173 ;  /* 0x000000ad00877202 */ /* 0x000fce0000000f00 */
[----:B------:R-:W-:Y:S05]  /*4a90*/  WARPSYNC.COLLECTIVE R172, `(.L_x_283) ;  /* 0x00000000ac087348 */ /* 0x000fea0003c00000 */
[----:B------:R0:W1:Y:S02]  /*4aa0*/  SHFL.BFLY P1, R173, R175, R174, R207 ;  /* 0x0c0000aeafad7389 */ /* 0x00006400000200cf */
[----:B01----:R-:W-:Y:S01]  /*4ab0*/  ENDCOLLECTIVE ;  /* 0x000000000000791b */ /* 0x003fe20003800000 */
.L_x_283:
[----:B------:R-:W-:Y:S01]  /*4ac0*/  FADD.FTZ R135, R132, R135 ;  /* 0x0000008784877221 */ /* 0x000fe20000010000 */
[----:B------:R-:W-:-:S04]  /*4ad0*/  HFMA2.MMA R174, -RZ, RZ, 0, 9.5367431640625e-07 ;  /* 0x00000010ffae7435 */ /* 0x000fc800000001ff */
[----:B------:R-:W-:Y:S02]  /*4ae0*/  MOV R175, R135 ;  /* 0x0000008700af7202 */ /* 0x000fe40000000f00 */
[----:B------:R-:W-:-:S07]  /*4af0*/  MOV R134, R173 ;  /* 0x000000ad00867202 */ /* 0x000fce0000000f00 */
[----:B------:R-:W-:Y:S05]  /*4b00*/  WARPSYNC.COLLECTIVE R172, `(.L_x_284) ;  /* 0x00000000ac087348 */ /* 0x000fea0003c00000 */
[----:B------:R0:W1:Y:S02]  /*4b10*/  SHFL.BFLY P1, R173, R175, R174, R207 ;  /* 0x0c0000aeafad7389 */ /* 0x00006400000200cf */
[----:B01----:R-:W-:Y:S01]  /*4b20*/  ENDCOLLECTIVE ;  /* 0x000000000000791b */ /* 0x003fe20003800000 */
.L_x_284:
[----:B------:R-:W-:-:S05]  /*4b30*/  FADD.FTZ R134, R133, R134 ;  /* 0x0000008685867221 */ /* 0x000fca0000010000 */
[----:B------:R-:W-:Y:S02]  /*4b40*/  MOV R175, R134 ;  /* 0x0000008600af7202 */ /* 0x000fe40000000f00 */
[----:B------:R-:W-:-:S07]  /*4b50*/  MOV R128, R173 ;  /* 0x000000ad00807202 */ /* 0x000fce0000000f00 */
[----:B------:R-:W-:Y:S05]  /*4b60*/  WARPSYNC.COLLECTIVE R172, `(.L_x_285) ;  /* 0x00000000ac087348 */ /* 0x000fea0003c00000 */
[----:B------:R0:W1:Y:S02]  /*4b70*/  SHFL.BFLY P1, R173, R175, R174, R207 ;  /* 0x0c0000aeafad7389 */ /* 0x00006400000200cf */
[----:B01----:R-:W-:Y:S01]  /*4b80*/  ENDCOLLECTIVE ;  /* 0x000000000000791b */ /* 0x003fe20003800000 */
.L_x_285:
[----:B------:R-:W-:Y:S01]  /*4b90*/  MOV R129, R173 ;  /* 0x000000ad00817202 */ /* 0x000fe20000000f00 */
[----:B------:R-:W-:Y:S06]  /*4ba0*/  BRA `(.L_x_286) ;  /* 0xffffffd000b47947 */ /* 0x000fec000383ffff */
.L_x_287:
        /* <DEDUP_REMOVED lines=13> */
.L_x_11660:


//--------------------- .text._ZN10layer_norm13ln_bwd_kernelINS_13Kernel_traitsI13__nv_bfloat16S2_S2_S2_fjLj768ELj1ELj4ELj1ELj16ENS_18Kernel_traits_baseILj768ES2_S2_S2_S2_fjLj128EEEEELb0ELb1ELb0ELb1EEEvNS_9BwdParamsE --------------------------
	.section	.text._ZN10layer_norm13ln_bwd_kernelINS_13Kernel_traitsI13__nv_bfloat16S2_S2_S2_fjLj768ELj1ELj4ELj1ELj16ENS_18Kernel_traits_baseILj768ES2_S2_S2_S2_fjLj128EEEEELb0ELb1ELb0ELb1EEEvNS_9BwdParamsE,"ax",@progbits
	.align	128
        .global         _ZN10layer_norm13ln_bwd_kernelINS_13Kernel_traitsI13__nv_bfloat16S2_S2_S2_fjLj768ELj1ELj4ELj1ELj16ENS_18Kernel_traits_baseILj768ES2_S2_S2_S2_fjLj128EEEEELb0ELb1ELb0ELb1EEEvNS_9BwdParamsE
        .type           _ZN10layer_norm13ln_bwd_kernelINS_13Kernel_traitsI13__nv_bfloat16S2_S2_S2_fjLj768ELj1ELj4ELj1ELj16ENS_18Kernel_traits_baseILj768ES2_S2_S2_S2_fjLj128EEEEELb0ELb1ELb0ELb1EEEvNS_9BwdParamsE,@function
        .size           _ZN10layer_norm13ln_bwd_kernelINS_13Kernel_traitsI13__nv_bfloat16S2_S2_S2_fjLj768ELj1ELj4ELj1ELj16ENS_18Kernel_traits_baseILj768ES2_S2_S2_S2_fjLj128EEEEELb0ELb1ELb0ELb1EEEvNS_9BwdParamsE,(.L_x_11661 - _ZN10layer_norm13ln_bwd_kernelINS_13Kernel_traitsI13__nv_bfloat16S2_S2_S2_fjLj768ELj1ELj4ELj1ELj16ENS_18Kernel_traits_baseILj768ES2_S2_S2_S2_fjLj128EEEEELb0ELb1ELb0ELb1EEEvNS_9BwdParamsE)
        .other          _ZN10layer_norm13ln_bwd_kernelINS_13Kernel_traitsI13__nv_bfloat16S2_S2_S2_fjLj768ELj1ELj4ELj1ELj16ENS_18Kernel_traits_baseILj768ES2_S2_S2_S2_fjLj128EEEEELb0ELb1ELb0ELb1EEEvNS_9BwdParamsE,@"STO_CUDA_ENTRY STV_DEFAULT"
_ZN10layer_norm13ln_bwd_kernelINS_13Kernel_traitsI13__nv_bfloat16S2_S2_S2_fjLj768ELj1ELj4ELj1ELj16ENS_18Kernel_traits_baseILj768ES2_S2_S2_S2_fjLj128EEEEELb0ELb1ELb0ELb1EEEvNS_9BwdParamsE:
.text._ZN10layer_norm13ln_bwd_kernelINS_13Kernel_traitsI13__nv_bfloat16S2_S2_S2_fjLj768ELj1ELj4ELj1ELj16ENS_18Kernel_traits_baseILj768ES2_S2_S2_S2_fjLj128EEEEELb0ELb1ELb0ELb1EEEvNS_9BwdParamsE:
        /* <DEDUP_REMOVED lines=52> */
.L_x_289:
[----:B------:R-:W-:Y:S01]  /*0340*/  SHF.L.U32 R2, R0, 0x4, RZ ;  /* 0x0000000400027819 */ /* 0x000fe200000006ff */
[----:B------:R-:W-:Y:S01]  /*0350*/  ULDC.64 UR6, c[0x0][0x260] ;  /* 0x0000980000067ab9 */ /* 0x000fe20000000a00 */
[----:B------:R-:W0:Y:S02]  /*0360*/  LDC.U8 R138, c[0x0][0x2a0] ;  /* 0x0000a800ff8a7b82 */ /* 0x000e240000000000 */
[----:B------:R-:W-:-:S04]  /*0370*/  LOP3.LUT R4, R2, 0x1f0, RZ, 0xc0, !PT ;  /* 0x000001f002047812 */ /* 0x000fc800078ec0ff */
[----:B------:R-:W-:-:S04]  /*0380*/  IADD3 R2, P0, R4, UR6, RZ ;  /* 0x0000000604027c10 */ /* 0x000fc8000ff1e0ff */
[----:B------:R-:W-:Y:S01]  /*0390*/  IADD3.X R3, RZ, UR7, RZ, P0, !PT ;  /* 0x00000007ff037c10 */ /* 0x000fe200087fe4ff */
[----:B------:R-:W-:Y:S02]  /*03a0*/  ULDC.64 UR6, c[0x0][0x278] ;  /* 0x00009e0000067ab9 */ /* 0x000fe40000000a00 */
[----:B------:R-:W-:Y:S02]  /*03b0*/  IADD3 R4, P0, R4, UR6, RZ ;  /* 0x0000000604047c10 */ /* 0x000fe4000ff1e0ff */
[----:B------:R-:W2:Y:S02]  /*03c0*/  LDG.E.128 R8, desc[UR4][R2.64] ;  /* 0x0000000402087981 */ /* 0x000ea4000c1e1d00 */
[----:B------:R-:W-:Y:S01]  /*03d0*/  IADD3.X R5, RZ, UR7, RZ, P0, !PT ;  /* 0x00000007ff057c10 */ /* 0x000fe200087fe4ff */
[----:B------:R-:W-:Y:S01]  /*03e0*/  ULDC.64 UR6, c[0x0][0x270] ;  /* 0x00009c0000067ab9 */ /* 0x000fe20000000a00 */
[----:B------:R-:W3:Y:S04]  /*03f0*/  LDG.E.128 R16, desc[UR4][R2.64+0x200] ;  /* 0x0002000402107981 */ /* 0x000ee8000c1e1d00 */
[----:B------:R-:W4:Y:S04]  /*0400*/  LDG.E.128 R12, desc[UR4][R4.64] ;  /* 0x00000004040c7981 */ /* 0x000f28000c1e1d00 */
[----:B------:R1:W5:Y:S04]  /*0410*/  LDG.E.128 R24, desc[UR4][R2.64+0x400] ;  /* 0x0004000402187981 */ /* 0x000368000c1e1d00 */
[----:B------:R-:W5:Y:S04]  /*0420*/  LDG.E.128 R20, desc[UR4][R4.64+0x200] ;  /* 0x0002000404147981 */ /* 0x000f68000c1e1d00 */
[----:B------:R0:W5:Y:S01]  /*0430*/  LDG.E.128 R28, desc[UR4][R4.64+0x400] ;  /* 0x00040004041c7981 */ /* 0x000162000c1e1d00 */
[----:B------:R-:W-:Y:S01]  /*0440*/  ISETP.NE.U32.AND P0, PT, RZ, UR6, PT ;  /* 0x00000006ff007c0c */ /* 0x000fe2000bf05070 */
[----:B------:R-:W-:Y:S01]  /*0450*/  HFMA2.MMA R112, -RZ, RZ, 0, 0 ;  /* 0x00000000ff707435 */ /* 0x000fe200000001ff */
[----:B------:R-:W-:Y:S01]  /*0460*/  BSSY B1, `(.L_x_291) ;  /* 0x00002f7000017945 */ /* 0x000fe20003800000 */
[----:B-1----:R-:W-:-:S02]  /*0470*/  CS2R R2, SRZ ;  /* 0x0000000000027805 */ /* 0x002fc4000001ff00 */
[----:B------:R-:W-:Y:S02]  /*0480*/  ISETP.NE.AND.EX P0, PT, RZ, UR7, PT, P0 ;  /* 0x00000007ff007c0c */ /* 0x000fe4000bf05300 */
[----:B------:R-:W-:Y:S02]  /*0490*/  CS2R R6, SRZ ;  /* 0x0000000000067805 */ /* 0x000fe4000001ff00 */
[----:B------:R-:W-:Y:S02]  /*04a0*/  CS2R R44, SRZ ;  /* 0x00000000002c7805 */ /* 0x000fe4000001ff00 */
[----:B------:R-:W-:Y:S02]  /*04b0*/  CS2R R54, SRZ ;  /* 0x0000000000367805 */ /* 0x000fe4000001ff00 */
[----:B------:R-:W-:Y:S02]  /*04c0*/  CS2R R48, SRZ ;  /* 0x0000000000307805 */ /* 0x000fe4000001ff00 */
[----:B0-----:R-:W-:-:S02]  /*04d0*/  CS2R R4, SRZ ;  /* 0x0000000000047805 */ /* 0x001fc4000001ff00 */
        /* <DEDUP_REMOVED lines=20> */
[----:B------:R-:W-:Y:S02]  /*0620*/  PRMT R141, R9, 0x7632, R141 ;  /* 0x00007632098d7816 */ /* 0x000fe4000000008d */
[----:B------:R-:W-:Y:S02]  /*0630*/  PRMT R143, R11, 0x7632, R143 ;  /* 0x000076320b8f7816 */ /* 0x000fe4000000008f */
[----:B----4-:R-:W-:Y:S02]  /*0640*/  PRMT R161, R13, 0x7632, R161 ;  /* 0x000076320da17816 */ /* 0x010fe400000000a1 */
[----:B---3--:R-:W-:-:S02]  /*0650*/  PRMT R150, R16, 0x7632, R150 ;  /* 0x0000763210967816 */ /* 0x008fc40000000096 */
[----:B------:R-:W-:Y:S02]  /*0660*/  PRMT R151, R17, 0x7632, R151 ;  /* 0x0000763211977816 */ /* 0x000fe40000000097 */
[----:B------:R-:W-:Y:S02]  /*0670*/  PRMT R154, R18, 0x7632, R154 ;  /* 0x00007632129a7816 */ /* 0x000fe4000000009a */
[----:B------:R-:W-:Y:S02]  /*0680*/  PRMT R155, R19, 0x7632, R155 ;  /* 0x00007632139b7816 */ /* 0x000fe4000000009b */
[----:B-----5:R-:W-:Y:S02]  /*0690*/  PRMT R156, R24, 0x7632, R156 ;  /* 0x00007632189c7816 */ /* 0x020fe4000000009c */
        /* <DEDUP_REMOVED lines=23> */
[----:B------:R-:W-:Y:S01]  /*0810*/  SHF.L.U32 R118, R16, 0x10, RZ ;  /* 0x0000001010767819 */ /* 0x000fe200000006ff */
[----:B------:R-:W-:Y:S01]  /*0820*/  IMAD.U32 R161, R161, 0x10000, RZ ;  /* 0x00010000a1a17824 */ /* 0x000fe200078e00ff */
[----:B------:R-:W-:-:S02]  /*0830*/  SHF.L.U32 R119, R17, 0x10, RZ ;  /* 0x0000001011777819 */ /* 0x000fc400000006ff */
[----:B------:R-:W-:Y:S02]  /*0840*/  CS2R R16, SRZ ;  /* 0x0000000000107805 */ /* 0x000fe4000001ff00 */
        /* <DEDUP_REMOVED lines=15> */
[----:B------:R-:W-:Y:S02]  /*0940*/  CS2R R20, SRZ ;  /* 0x0000000000147805 */ /* 0x000fe4000001ff00 */
[----:B------:R-:W-:-:S02]  /*0950*/  SHF.L.U32 R132, R22, 0x10, RZ ;  /* 0x0000001016847819 */ /* 0x000fc400000006ff */
[----:B------:R-:W-:Y:S02]  /*0960*/  SHF.L.U32 R133, R23, 0x10, RZ ;  /* 0x0000001017857819 */ /* 0x000fe400000006ff */
[----:B------:R-:W-:Y:S02]  /*0970*/  CS2R R22, SRZ ;  /* 0x0000000000167805 */ /* 0x000fe4000001ff00 */
[----:B------:R-:W-:Y:S02]  /*0980*/  SHF.L.U32 R134, R28, 0x10, RZ ;  /* 0x000000101c867819 */ /* 0x000fe400000006ff */
[----:B------:R-:W-:Y:S02]  /*0990*/  SHF.L.U32 R135, R29, 0x10, RZ ;  /* 0x000000101d877819 */ /* 0x000fe400000006ff */
[----:B------:R-:W-:Y:S02]  /*09a0*/  CS2R R28, SRZ ;  /* 0x00000000001c7805 */ /* 0x000fe4000001ff00 */
[----:B------:R-:W-:-:S02]  /*09b0*/  SHF.L.U32 R136, R30, 0x10, RZ ;  /* 0x000000101e887819 */ /* 0x000fc400000006ff */
[----:B------:R-:W-:Y:S02]  /*09c0*/  SHF.L.U32 R137, R31, 0x10, RZ ;  /* 0x000000101f897819 */ /* 0x000fe400000006ff */
[----:B------:R-:W-:Y:S02]  /*09d0*/  CS2R R30, SRZ ;  /* 0x00000000001e7805 */ /* 0x000fe4000001ff00 */
        /* <DEDUP_REMOVED lines=21> */
[----:B------:R-:W-:-:S07]  /*0b30*/  SHF.L.U32 R171, R171, 0x10, RZ ;  /* 0x00000010abab7819 */ /* 0x000fce00000006ff */
.L_x_293:
[----:B------:R-:W0:Y:S01]  /*0b40*/  @P0 LDC.64 R72, c[0x0][0x270] ;  /* 0x00009c00ff480b82 */ /* 0x000e220000000a00 */
[----:B------:R-:W-:Y:S01]  /*0b50*/  IMAD R74, R113, UR8, RZ ;  /* 0x00000008714a7c24 */ /* 0x000fe2000f8e02ff */
[----:B------:R-:W-:-:S04]  /*0b60*/  SHF.R.S32.HI R76, RZ, 0x1f, R113 ;  /* 0x0000001fff4c7819 */ /* 0x000fc80000011471 */
[----:B------:R-:W-:Y:S02]  /*0b70*/  SHF.R.S32.HI R75, RZ, 0x1f, R74 ;  /* 0x0000001fff4b7819 */ /* 0x000fe4000001144a */
[----:B------:R-:W1:Y:S02]  /*0b80*/  LDC.64 R88, c[0x0][0x238] ;  /* 0x00008e00ff587b82 */ /* 0x000e640000000a00 */
[----:B------:R-:W-:Y:S02]  /*0b90*/  LEA.HI R75, R75, R74, RZ, 0x3 ;  /* 0x0000004a4b4b7211 */ /* 0x000fe400078f18ff */
[----:B------:R-:W-:-:S04]  /*0ba0*/  LOP3.LUT R74, R0, 0x1f, RZ, 0xc0, !PT ;  /* 0x0000001f004a7812 */ /* 0x000fc800078ec0ff */
[----:B------:R-:W2:Y:S01]  /*0bb0*/  LDC.64 R92, c[0x0][0x2b8] ;  /* 0x0000ae00ff5c7b82 */ /* 0x000ea20000000a00 */
[----:B------:R-:W-:-:S07]  /*0bc0*/  LEA.HI.SX32 R179, R75, R74, 0x1d ;  /* 0x0000004a4bb37211 */ /* 0x000fce00078feaff */
[----:B------:R-:W3:Y:S01]  /*0bd0*/  LDC.64 R146, c[0x0][0x250] ;  /* 0x00009400ff927b82 */ /* 0x000ee20000000a00 */
[----:B0-----:R-:W-:-:S07]  /*0be0*/  @P0 LEA R90, P1, R113, R72, 0x1 ;  /* 0x00000048715a0211 */ /* 0x001fce00078208ff */
[----:B------:R-:W0:Y:S01]  /*0bf0*/  LDC.64 R144, c[0x0][0x258] ;  /* 0x00009600ff907b82 */ /* 0x000e220000000a00 */
[----:B------:R-:W-:Y:S01]  /*0c00*/  @P0 LEA.HI.X R91, R113, R73, R76, 0x1, P1 ;  /* 0x00000049715b0211 */ /* 0x000fe200008f0c4c */
[C---:B------:R-:W-:Y:S01]  /*0c10*/  VIADD R175, R179.reuse, 0x20 ;  /* 0x00000020b3af7836 */ /* 0x040fe20000000000 */
[C---:B------:R-:W-:Y:S01]  /*0c20*/  IADD3 R173, R179.reuse, 0x40, RZ ;  /* 0x00000040b3ad7810 */ /* 0x040fe20007ffe0ff */
[C---:B-1----:R-:W-:Y:S01]  /*0c30*/  IMAD.WIDE.U32 R72, R179.reuse, 0x10, R88 ;  /* 0x00000010b3487825 */ /* 0x042fe200078e0058 */
[C---:B------:R-:W-:Y:S01]  /*0c40*/  IADD3 R177, R179.reuse, 0x40, RZ ;  /* 0x00000040b3b17810 */ /* 0x040fe20007ffe0ff */
[----:B------:R-:W4:Y:S02]  /*0c50*/  @P0 LDG.E.U16 R172, desc[UR4][R90.64] ;  /* 0x000000045aac0981 */ /* 0x000f24000c1e1500 */
[----:B--2---:R-:W-:Y:S02]  /*0c60*/  IMAD.WIDE.U32 R76, R179, 0x10, R92 ;  /* 0x00000010b34c7825 */ /* 0x004fe400078e005c */
[----:B------:R-:W2:Y:S02]  /*0c70*/  LDG.E.128 R72, desc[UR4][R72.64] ;  /* 0x0000000448487981 */ /* 0x000ea4000c1e1d00 */
[----:B------:R-:W-:-:S02]  /*0c80*/  IMAD.WIDE.U32 R80, R175, 0x10, R88 ;  /* 0x00000010af507825 */ /* 0x000fc400078e0058 */
[----:B------:R-:W4:Y:S02]  /*0c90*/  LDG.E.128 R76, desc[UR4][R76.64] ;  /* 0x000000044c4c7981 */ /* 0x000f24000c1e1d00 */
[----:B------:R-:W-:Y:S02]  /*0ca0*/  IMAD.WIDE.U32 R84, R175, 0x10, R92 ;  /* 0x00000010af547825 */ /* 0x000fe400078e005c */
[----:B------:R-:W4:Y:S02]  /*0cb0*/  LDG.E.128 R80, desc[UR4][R80.64] ;  /* 0x0000000450507981 */ /* 0x000f24000c1e1d00 */
[----:B---3--:R-:W-:Y:S02]  /*0cc0*/  IMAD.WIDE R146, R113, 0x4, R146 ;  /* 0x0000000471927825 */ /* 0x008fe400078e0292 */
[----:B------:R-:W3:Y:S02]  /*0cd0*/  LDG.E.128 R84, desc[UR4][R84.64] ;  /* 0x0000000454547981 */ /* 0x000ee4000c1e1d00 */
[----:B------:R-:W-:-:S02]  /*0ce0*/  IMAD.WIDE.U32 R88, R173, 0x10, R88 ;  /* 0x00000010ad587825 */ /* 0x000fc400078e0058 */
[----:B------:R1:W3:Y:S02]  /*0cf0*/  LDG.E R191, desc[UR4][R146.64] ;  /* 0x0000000492bf7981 */ /* 0x0002e4000c1e1900 */
[----:B------:R-:W-:Y:S02]  /*0d00*/  IMAD.WIDE.U32 R92, R177, 0x10, R92 ;  /* 0x00000010b15c7825 */ /* 0x000fe400078e005c */
[----:B------:R-:W3:Y:S02]  /*0d10*/  LDG.E.128 R88, desc[UR4][R88.64] ;  /* 0x0000000458587981 */ /* 0x000ee4000c1e1d00 */
[----:B0-----:R-:W-:Y:S02]  /*0d20*/  IMAD.WIDE R152, R113, 0x4, R144 ;  /* 0x0000000471987825 */ /* 0x001fe400078e0290 */
[----:B------:R-:W3:Y:S04]  /*0d30*/  LDG.E.128 R92, desc[UR4][R92.64] ;  /* 0x000000045c5c7981 */ /* 0x000ee8000c1e1d00 */
[----:B------:R0:W3:Y:S01]  /*0d40*/  LDG.E R152, desc[UR4][R152.64] ;  /* 0x0000000498987981 */ /* 0x0000e2000c1e1900 */
[----:B------:R-:W-:-:S04]  /*0d50*/  ISETP.NE.U32.AND P1, PT, RZ, UR10, PT ;  /* 0x0000000aff007c0c */ /* 0x000fc8000bf25070 */
[----:B------:R-:W-:-:S13]  /*0d60*/  ISETP.NE.AND.EX P1, PT, RZ, UR11, PT, P1 ;  /* 0x0000000bff007c0c */ /* 0x000fda000bf25310 */
[----:B------:R-:W0:Y:S08]  /*0d70*/  @P1 LDC.64 R144, c[0x0][0x2c8] ;  /* 0x0000b200ff901b82 */ /* 0x000e300000000a00 */
[----:B------:R-:W0:Y:S08]  /*0d80*/  @P1 LDC.64 R148, c[0x0][0x2c8] ;  /* 0x0000b200ff941b82 */ /* 0x000e300000000a00 */
[----:B-1----:R-:W1:Y:S01]  /*0d90*/  @P1 LDC.64 R146, c[0x0][0x2c8] ;  /* 0x0000b200ff921b82 */ /* 0x002e620000000a00 */
[----:B------:R-:W-:Y:S01]  /*0da0*/  ISETP.NE.AND P2, PT, R138, RZ, PT ;  /* 0x000000ff8a00720c */ /* 0x000fe20003f45270 */
[----:B0-----:R-:W-:Y:S01]  /*0db0*/  @P1 IMAD.WIDE.U32 R144, R179, 0x10, R144 ;  /* 0x00000010b3901825 */ /* 0x001fe200078e0090 */
[----:B------:R-:W-:-:S04]  /*0dc0*/  MOV R153, 0x3f800000 ;  /* 0x3f80000000997802 */ /* 0x000fc80000000f00 */
[----:B------:R3:W5:Y:S01]  /*0dd0*/  @P1 LDG.E.128 R56, desc[UR4][R144.64] ;  /* 0x0000000490381981 */ /* 0x000762000c1e1d00 */
[----:B------:R-:W-:-:S05]  /*0de0*/  @P1 IMAD.WIDE.U32 R148, R175, 0x10, R148 ;  /* 0x00000010af941825 */ /* 0x000fca00078e0094 */
[----:B------:R0:W5:Y:S01]  /*0df0*/  @P1 LDG.E.128 R60, desc[UR4][R148.64] ;  /* 0x00000004943c1981 */ /* 0x000162000c1e1d00 */
[----:B-1----:R-:W-:-:S05]  /*0e00*/  @P1 IMAD.WIDE.U32 R146, R173, 0x10, R146 ;  /* 0x00000010ad921825 */ /* 0x002fca00078e0092 */
[----:B------:R1:W5:Y:S01]  /*0e10*/  @P1 LDG.E.128 R64, desc[UR4][R146.64] ;  /* 0x0000000492401981 */ /* 0x000362000c1e1d00 */
[----:B------:R-:W-:Y:S01]  /*0e20*/  UMOV UR6, 0xffffffff ;  /* 0xffffffff00067882 */ /* 0x000fe20000000000 */
[----:B--2---:R-:W-:Y:S02]  /*0e30*/  PRMT R181, R72, 0x7632, R181 ;  /* 0x0000763248b57816 */ /* 0x004fe400000000b5 */
[C---:B------:R-:W-:Y:S02]  /*0e40*/  PRMT R185, R74.reuse, 0x7632, R185 ;  /* 0x000076324ab97816 */ /* 0x040fe400000000b9 */
[----:B------:R-:W-:Y:S02]  /*0e50*/  SHF.L.U32 R188, R74, 0x10, RZ ;  /* 0x000000104abc7819 */ /* 0x000fe400000006ff */
[C---:B----4-:R-:W-:Y:S02]  /*0e60*/  PRMT R74, R76.reuse, 0x7632, R74 ;  /* 0x000076324c4a7816 */ /* 0x050fe4000000004a */
[----:B------:R-:W-:-:S02]  /*0e70*/  SHF.L.U32 R189, R76, 0x10, RZ ;  /* 0x000000104cbd7819 */ /* 0x000fc400000006ff */
[C---:B------:R-:W-:Y:S02]  /*0e80*/  PRMT R76, R77.reuse, 0x7632, R76 ;  /* 0x000076324d4c7816 */ /* 0x040fe4000000004c */
[----:B------:R-:W-:Y:S02]  /*0e90*/  SHF.L.U32 R186, R77, 0x10, RZ ;  /* 0x000000104dba7819 */ /* 0x000fe400000006ff */
[----:B------:R-:W-:Y:S02]  /*0ea0*/  SHF.L.U32 R72, R72, 0x10, RZ ;  /* 0x0000001048487819 */ /* 0x000fe400000006ff */
[----:B------:R-:W-:Y:S02]  /*0eb0*/  PRMT R77, R80, 0x7632, R77 ;  /* 0x00007632504d7816 */ /* 0x000fe4000000004d */
[C---:B---3--:R-:W-:Y:S02]  /*0ec0*/  PRMT R145, R86.reuse, 0x7632, R145 ;  /* 0x0000763256917816 */ /* 0x048fe40000000091 */
[----:B------:R-:W-:-:S02]  /*0ed0*/  SHF.L.U32 R180, R86, 0x10, RZ ;  /* 0x0000001056b47819 */ /* 0x000fc400000006ff */
[----:B------:R-:W-:Y:S02]  /*0ee0*/  FSEL R202, R191, RZ, !P2 ;  /* 0x000000ffbfca7208 */ /* 0x000fe40005000000 */
[----:B------:R-:W-:Y:S02]  /*0ef0*/  PRMT R183, R73, 0x7632, R183 ;  /* 0x0000763249b77816 */ /* 0x000fe400000000b7 */
[----:B------:R-:W-:Y:S02]  /*0f00*/  PRMT R194, R83, 0x7632, R194 ;  /* 0x0000763253c27816 */ /* 0x000fe400000000c2 */
[----:B------:R-:W-:Y:S02]  /*0f10*/  PRMT R86, R89, 0x7632, R86 ;  /* 0x0000763259567816 */ /* 0x000fe40000000056 */
[----:B------:R-:W-:Y:S02]  /*0f20*/  SHF.L.U32 R181, R181, 0x10, RZ ;  /* 0x00000010b5b57819 */ /* 0x000fe400000006ff */
[----:B------:R-:W-:-:S02]  /*0f30*/  @P0 SHF.L.U32 R153, R172, 0x10, RZ ;  /* 0x00000010ac990819 */ /* 0x000fc400000006ff */
[----:B------:R-:W-:Y:S02]  /*0f40*/  SHF.L.U32 R83, R83, 0x10, RZ ;  /* 0x0000001053537819 */ /* 0x000fe400000006ff */
[----:B------:R-:W-:Y:S02]  /*0f50*/  PRMT R200, R91, 0x7632, R200 ;  /* 0x000076325bc87816 */ /* 0x000fe400000000c8 */
[----:B------:R-:W-:Y:S01]  /*0f60*/  SHF.L.U32 R185, R185, 0x10, RZ ;  /* 0x00000010b9b97819 */ /* 0x000fe200000006ff */
[----:B------:R-:W-:Y:S01]  /*0f70*/  IMAD.U32 R196, R89, 0x10000, RZ ;  /* 0x0001000059c47824 */ /* 0x000fe200078e00ff */
[----:B------:R-:W-:Y:S02]  /*0f80*/  PRMT R192, R82, 0x7632, R192 ;  /* 0x0000763252c07816 */ /* 0x000fe400000000c0 */
[C---:B------:R-:W-:Y:S02]  /*0f90*/  PRMT R172, R84.reuse, 0x7632, R172 ;  /* 0x0000763254ac7816 */ /* 0x040fe400000000ac */
[----:B0-----:R-:W-:-:S02]  /*0fa0*/  SHF.L.U32 R148, R84, 0x10, RZ ;  /* 0x0000001054947819 */ /* 0x001fc400000006ff */
[----:B------:R-:W-:Y:S02]  /*0fb0*/  SHF.L.U32 R91, R91, 0x10, RZ ;  /* 0x000000105b5b7819 */ /* 0x000fe400000006ff */
[C---:B------:R-:W-:Y:S02]  /*0fc0*/  PRMT R190, R75.reuse, 0x7632, R190 ;  /* 0x000076324bbe7816 */ /* 0x040fe400000000be */
[----:B------:R-:W-:Y:S01]  /*0fd0*/  SHF.L.U32 R149, R75, 0x10, RZ ;  /* 0x000000104b957819 */ /* 0x000fe200000006ff */
[----:B------:R-:W-:Y:S01]  /*0fe0*/  FADD.FTZ R75, -R202, R72 ;  /* 0x00000048ca4b7221 */ /* 0x000fe20000010100 */
[----:B------:R-:W-:Y:S02]  /*0ff0*/  SHF.L.U32 R82, R82, 0x10, RZ ;  /* 0x0000001052527819 */ /* 0x000fe400000006ff */
[----:B------:R-:W-:Y:S02]  /*1000*/  PRMT R84, R88, 0x7632, R84 ;  /* 0x0000763258547816 */ /* 0x000fe40000000054 */
[----:B------:R-:W-:-:S02]  /*1010*/  SHF.L.U32 R77, R77, 0x10, RZ ;  /* 0x000000104d4d7819 */ /* 0x000fc400000006ff */
[C---:B------:R-:W-:Y:S02]  /*1020*/  PRMT R144, R87.reuse, 0x7632, R144 ;  /* 0x0000763257907816 */ /* 0x040fe40000000090 */
[----:B------:R-:W-:Y:S01]  /*1030*/  SHF.L.U32 R184, R87, 0x10, RZ ;  /* 0x0000001057b87819 */ /* 0x000fe200000006ff */
[----:B------:R-:W-:Y:S01]  /*1040*/  FADD.FTZ R87, -R202, R181 ;  /* 0x000000b5ca577221 */ /* 0x000fe20000010100 */
[----:B------:R-:W-:Y:S02]  /*1050*/  SHF.L.U32 R183, R183, 0x10, RZ ;  /* 0x00000010b7b77819 */ /* 0x000fe400000006ff */
[----:B------:R-:W-:Y:S01]  /*1060*/  SHF.L.U32 R86, R86, 0x10, RZ ;  /* 0x0000001056567819 */ /* 0x000fe200000006ff */
[----:B------:R-:W-:Y:S01]  /*1070*/  FADD.FTZ R193, -R202, R185 ;  /* 0x000000b9cac17221 */ /* 0x000fe20000010100 */
[----:B------:R-:W-:Y:S01]  /*1080*/  PRMT R178, R78, 0x7632, R178 ;  /* 0x000076324eb27816 */ /* 0x000fe200000000b2 */
[C---:B------:R-:W-:Y:S01]  /*1090*/  FADD.FTZ R209, -R202.reuse, R83 ;  /* 0x00000053cad17221 */ /* 0x040fe20000010100 */
[C---:B-1----:R-:W-:Y:S01]  /*10a0*/  PRMT R146, R85.reuse, 0x7632, R146 ;  /* 0x0000763255927816 */ /* 0x042fe20000000092 */
[C---:B------:R-:W-:Y:S01]  /*10b0*/  FADD.FTZ R213, -R202.reuse, R196 ;  /* 0x000000c4cad57221 */ /* 0x040fe20000010100 */
[----:B------:R-:W-:Y:S01]  /*10c0*/  SHF.L.U32 R182, R85, 0x10, RZ ;  /* 0x0000001055b67819 */ /* 0x000fe200000006ff */
[----:B------:R-:W-:Y:S01]  /*10d0*/  FADD.FTZ R83, -R202, R91 ;  /* 0x0000005bca537221 */ /* 0x000fe20000010100 */
[----:B------:R-:W-:Y:S01]  /*10e0*/  SHF.L.U32 R85, R194, 0x10, RZ ;  /* 0x00000010c2557819 */ /* 0x000fe200000006ff */
[----:B------:R-:W-:Y:S01]  /*10f0*/  IMAD.U32 R187, R78, 0x10000, RZ ;  /* 0x000100004ebb7824 */ /* 0x000fe200078e00ff */
[----:B------:R-:W-:Y:S01]  /*1100*/  SHF.L.U32 R73, R73, 0x10, RZ ;  /* 0x0000001049497819 */ /* 0x000fe200000006ff */
[----:B------:R-:W-:Y:S01]  /*1110*/  FADD.FTZ R203, -R202, R82 ;  /* 0x00000052cacb7221 */ /* 0x000fe20000010100 */
[----:B------:R-:W-:Y:S01]  /*1120*/  PRMT R198, R90, 0x7632, R198 ;  /* 0x000076325ac67816 */ /* 0x000fe200000000c6 */
[----:B------:R-:W-:-:S02]  /*1130*/  IMAD.U32 R84, R84, 0x10000, RZ ;  /* 0x0001000054547824 */ /* 0x000fc400078e00ff */
[----:B------:R-:W-:Y:S01]  /*1140*/  FADD.FTZ R181, -R202, R77 ;  /* 0x0000004dcab57221 */ /* 0x000fe20000010100 */
[C---:B------:R-:W-:Y:S01]  /*1150*/  PRMT R194, R93.reuse, 0x7632, R194 ;  /* 0x000076325dc27816 */ /* 0x040fe200000000c2 */
[----:B------:R-:W-:Y:S01]  /*1160*/  FMUL.FTZ R72, R152, R75 ;  /* 0x0000004b98487220 */ /* 0x000fe20000410000 */
[----:B------:R-:W-:Y:S01]  /*1170*/  SHF.L.U32 R196, R93, 0x10, RZ ;  /* 0x000000105dc47819 */ /* 0x000fe200000006ff */
[----:B------:R-:W-:Y:S01]  /*1180*/  FADD.FTZ R191, -R202, R183 ;  /* 0x000000b7cabf7221 */ /* 0x000fe20000010100 */
[----:B------:R-:W-:Y:S01]  /*1190*/  SHF.L.U32 R91, R74, 0x10, RZ ;  /* 0x000000104a5b7819 */ /* 0x000fe200000006ff */
[----:B------:R-:W-:Y:S01]  /*11a0*/  FADD.FTZ R77, -R202, R86 ;  /* 0x00000056ca4d7221 */ /* 0x000fe20000010100 */
[C---:B------:R-:W-:Y:S01]  /*11b0*/  PRMT R78, R81.reuse, 0x7632, R78 ;  /* 0x00007632514e7816 */ /* 0x040fe2000000004e */
[----:B------:R-:W-:Y:S01]  /*11c0*/  FMUL.FTZ R82, R152, R87 ;  /* 0x0000005798527220 */ /* 0x000fe20000410000 */
[----:B------:R-:W-:Y:S01]  /*11d0*/  SHF.L.U32 R147, R81, 0x10, RZ ;  /* 0x0000001051937819 */ /* 0x000fe200000006ff */
[----:B------:R-:W-:Y:S01]  /*11e0*/  FADD.FTZ R81, -R202, R188 ;  /* 0x000000bcca517221 */ /* 0x000fe20000010100 */
[----:B------:R-:W-:Y:S01]  /*11f0*/  SHF.L.U32 R93, R178, 0x10, RZ ;  /* 0x00000010b25d7819 */ /* 0x000fe200000006ff */
[----:B------:R-:W-:Y:S01]  /*1200*/  FMUL.FTZ R75, R114, R189 ;  /* 0x000000bd724b7220 */ /* 0x000fe20000410000 */
[----:B------:R-:W-:Y:S01]  /*1210*/  FMUL.FTZ R86, R152, R193 ;  /* 0x000000c198567220 */ /* 0x000fe20000410000 */
[C---:B------:R-:W-:Y:S01]  /*1220*/  FADD.FTZ R195, -R202.reuse, R149 ;  /* 0x00000095cac37221 */ /* 0x040fe20000010100 */
[C---:B------:R-:W-:Y:S01]  /*1230*/  PRMT R176, R79.reuse, 0x7632, R176 ;  /* 0x000076324fb07816 */ /* 0x040fe200000000b0 */
[----:B------:R-:W-:Y:S01]  /*1240*/  FADD.FTZ R149, -R202, R84 ;  /* 0x00000054ca957221 */ /* 0x000fe20000010100 */
[----:B------:R-:W-:Y:S01]  /*1250*/  SHF.L.U32 R174, R79, 0x10, RZ ;  /* 0x000000104fae7819 */ /* 0x000fe200000006ff */
[----:B------:R-:W-:Y:S01]  /*1260*/  FADD.FTZ R112, R189, R112 ;  /* 0x00000070bd707221 */ /* 0x000fe20000010000 */
[----:B------:R-:W-:Y:S01]  /*1270*/  SHF.L.U32 R190, R190, 0x10, RZ ;  /* 0x00000010bebe7819 */ /* 0x000fe200000006ff */
[----:B------:R-:W-:Y:S01]  /*1280*/  FFMA.FTZ R139, R72, R189, R139 ;  /* 0x000000bd488b7223 */ /* 0x000fe2000001008b */
[----:B------:R-:W-:Y:S01]  /*1290*/  SHF.L.U32 R183, R198, 0x10, RZ ;  /* 0x00000010c6b77819 */ /* 0x000fe200000006ff */
[----:B------:R-:W-:Y:S01]  /*12a0*/  FADD.FTZ R79, -R202, R73 ;  /* 0x00000049ca4f7221 */ /* 0x000fe20000010100 */
[C---:B------:R-:W-:Y:S01]  /*12b0*/  PRMT R198, R94.reuse, 0x7632, R198 ;  /* 0x000076325ec67816 */ /* 0x040fe200000000c6 */
[----:B------:R-:W-:Y:S01]  /*12c0*/  FADD.FTZ R110, R91, R110 ;  /* 0x0000006e5b6e7221 */ /* 0x000fe20000010000 */
[----:B------:R-:W-:Y:S01]  /*12d0*/  SHF.L.U32 R215, R94, 0x10, RZ ;  /* 0x000000105ed77819 */ /* 0x000fe200000006ff */
[----:B------:R-:W-:Y:S01]  /*12e0*/  FMUL.FTZ R84, R152, R191 ;  /* 0x000000bf98547220 */ /* 0x000fe20000410000 */
[----:B------:R-:W-:Y:S01]  /*12f0*/  SHF.L.U32 R189, R76, 0x10, RZ ;  /* 0x000000104cbd7819 */ /* 0x000fe200000006ff */
[----:B------:R-:W-:Y:S01]  /*1300*/  FFMA.FTZ R111, R82, R91, R111 ;  /* 0x0000005b526f7223 */ /* 0x000fe2000001006f */
[----:B------:R-:W-:Y:S01]  /*1310*/  FMUL.FTZ R76, R152, R81 ;  /* 0x00000051984c7220 */ /* 0x000fe20000410000 */
[----:B------:R-:W-:Y:S01]  /*1320*/  FMUL.FTZ R91, R140, R91 ;  /* 0x0000005b8c5b7220 */ /* 0x000fe20000410000 */
[----:B------:R-:W-:Y:S01]  /*1330*/  FADD.FTZ R102, R93, R102 ;  /* 0x000000665d667221 */ /* 0x000fe20000010000 */
[-C--:B------:R-:W-:Y:S01]  /*1340*/  FFMA.FTZ R103, R86, R93.reuse, R103 ;  /* 0x0000005d56677223 */ /* 0x080fe20000010067 */
[----:B------:R-:W-:Y:S01]  /*1350*/  FMUL.FTZ R191, R142, R93 ;  /* 0x0000005d8ebf7220 */ /* 0x000fe20000410000 */
[----:B------:R-:W-:Y:S01]  /*1360*/  FADD.FTZ R94, RZ, R75 ;  /* 0x0000004bff5e7221 */ /* 0x000fe20000010000 */
[----:B------:R-:W-:Y:S01]  /*1370*/  SHF.L.U32 R88, R88, 0x10, RZ ;  /* 0x0000001058587819 */ /* 0x000fe200000006ff */
[----:B------:R-:W-:Y:S01]  /*1380*/  FFMA.FTZ R93, R72, R75, RZ ;  /* 0x0000004b485d7223 */ /* 0x000fe200000100ff */
[----:B------:R-:W-:Y:S01]  /*1390*/  FADD.FTZ R197, -R202, R190 ;  /* 0x000000becac57221 */ /* 0x000fe20000010100 */
[----:B------:R-:W-:Y:S01]  /*13a0*/  FMUL.FTZ R74, R152, R79 ;  /* 0x0000004f984a7220 */ /* 0x000fe20000410000 */
[----:B------:R-:W-:Y:S01]  /*13b0*/  FMUL.FTZ R79, R115, R186 ;  /* 0x000000ba734f7220 */ /* 0x000fe20000410000 */
[----:B------:R-:W-:Y:S01]  /*13c0*/  FADD.FTZ R104, R187, R104 ;  /* 0x00000068bb687221 */ /* 0x000fe20000010000 */
[-C--:B------:R-:W-:Y:S01]  /*13d0*/  FFMA.FTZ R105, R76, R187.reuse, R105 ;  /* 0x000000bb4c697223 */ /* 0x080fe20000010069 */
[----:B------:R-:W-:Y:S01]  /*13e0*/  FMUL.FTZ R81, R116, R187 ;  /* 0x000000bb74517220 */ /* 0x000fe20000410000 */
[----:B------:R-:W-:Y:S01]  /*13f0*/  FADD.FTZ R94, R94, R91 ;  /* 0x0000005b5e5e7221 */ /* 0x000fe20000010000 */
[----:B------:R-:W-:Y:S01]  /*1400*/  FFMA.FTZ R187, R82, R91, R93 ;  /* 0x0000005b52bb7223 */ /* 0x000fe2000001005d */
[----:B------:R-:W-:Y:S01]  /*1410*/  FADD.FTZ R211, -R202, R88 ;  /* 0x00000058cad37221 */ /* 0x000fe20000010100 */
[----:B------:R-:W-:Y:S01]  /*1420*/  FADD.FTZ R106, R189, R106 ;  /* 0x0000006abd6a7221 */ /* 0x000fe20000010000 */
[----:B------:R-:W-:Y:S01]  /*1430*/  FFMA.FTZ R107, R84, R189, R107 ;  /* 0x000000bd546b7223 */ /* 0x000fe2000001006b */
[C---:B------:R-:W-:Y:S01]  /*1440*/  FMUL.FTZ R88, R152.reuse, R197 ;  /* 0x000000c598587220 */ /* 0x040fe20000410000 */
[----:B------:R-:W-:Y:S01]  /*1450*/  FMUL.FTZ R189, R141, R189 ;  /* 0x000000bd8dbd7220 */ /* 0x000fe20000410000 */
[----:B------:R-:W-:Y:S01]  /*1460*/  FMUL.FTZ R197, R152, R203 ;  /* 0x000000cb98c57220 */ /* 0x000fe20000410000 */
[----:B------:R-:W-:Y:S01]  /*1470*/  FADD.FTZ R94, R94, R79 ;  /* 0x0000004f5e5e7221 */ /* 0x000fe20000010000 */
[----:B------:R-:W-:-:S03]  /*1480*/  FFMA.FTZ R203, R74, R79, R187 ;  /* 0x0000004f4acb7223 */ /* 0x000fc600000100bb */
[----:B------:R-:W-:Y:S01]  /*1490*/  FADD.FTZ R94, R94, R189 ;  /* 0x000000bd5e5e7221 */ /* 0x000fe20000010000 */
[----:B------:R-:W-:Y:S01]  /*14a0*/  FFMA.FTZ R203, R84, R189, R203 ;  /* 0x000000bd54cb7223 */ /* 0x000fe200000100cb */
[----:B------:R-:W-:Y:S02]  /*14b0*/  SHF.L.U32 R80, R80, 0x10, RZ ;  /* 0x0000001050507819 */ /* 0x000fe400000006ff */
[----:B------:R-:W-:Y:S01]  /*14c0*/  SHF.L.U32 R190, R146, 0x10, RZ ;  /* 0x0000001092be7819 */ /* 0x000fe200000006ff */
[----:B------:R-:W-:Y:S01]  /*14d0*/  FADD.FTZ R146, R94, R81 ;  /* 0x000000515e927221 */ /* 0x000fe20000010000 */
[----:B------:R-:W-:Y:S01]  /*14e0*/  FFMA.FTZ R203, R76, R81, R203 ;  /* 0x000000514ccb7223 */ /* 0x000fe200000100cb */
[----:B------:R-:W-:Y:S01]  /*14f0*/  FADD.FTZ R199, -R202, R80 ;  /* 0x00000050cac77221 */ /* 0x000fe20000010100 */
[----:B------:R-:W-:Y:S02]  /*1500*/  IMAD.U32 R176, R176, 0x10000, RZ ;  /* 0x00010000b0b07824 */ /* 0x000fe400078e00ff */
[----:B------:R-:W-:Y:S01]  /*1510*/  FMUL.FTZ R87, R117, R174 ;  /* 0x000000ae75577220 */ /* 0x000fe20000410000 */
[----:B------:R-:W-:Y:S01]  /*1520*/  FADD.FTZ R146, R146, R191 ;  /* 0x000000bf92927221 */ /* 0x000fe20000010000 */
[----:B------:R-:W-:Y:S01]  /*1530*/  FMUL.FTZ R80, R152, R195 ;  /* 0x000000c398507220 */ /* 0x000fe20000410000 */
[----:B------:R-:W-:Y:S01]  /*1540*/  FFMA.FTZ R203, R86, R191, R203 ;  /* 0x000000bf56cb7223 */ /* 0x000fe200000100cb */
[----:B------:R-:W-:Y:S01]  /*1550*/  SHF.L.U32 R90, R90, 0x10, RZ ;  /* 0x000000105a5a7819 */ /* 0x000fe200000006ff */
[----:B------:R-:W-:Y:S01]  /*1560*/  FMUL.FTZ R193, R143, R176 ;  /* 0x000000b08fc17220 */ /* 0x000fe20000410000 */
[----:B------:R-:W-:Y:S01]  /*1570*/  SHF.L.U32 R78, R78, 0x10, RZ ;  /* 0x000000104e4e7819 */ /* 0x000fe200000006ff */
[----:B------:R-:W-:Y:S01]  /*1580*/  FMUL.FTZ R195, R152, R199 ;  /* 0x000000c798c37220 */ /* 0x000fe20000410000 */
[----:B------:R-:W-:Y:S01]  /*1590*/  FADD.FTZ R146, R146, R87 ;  /* 0x0000005792927221 */ /* 0x000fe20000010000 */
[----:B------:R-:W-:Y:S01]  /*15a0*/  SHF.L.U32 R89, R192, 0x10, RZ ;  /* 0x00000010c0597819 */ /* 0x000fe200000006ff */
[----:B------:R-:W-:Y:S01]  /*15b0*/  FFMA.FTZ R203, R80, R87, R203 ;  /* 0x0000005750cb7223 */ /* 0x000fe200000100cb */
[----:B------:R-:W-:Y:S01]  /*15c0*/  PRMT R188, R92, 0x7632, R188 ;  /* 0x000076325cbc7816 */ /* 0x000fe200000000bc */
[----:B------:R-:W-:Y:S01]  /*15d0*/  FADD.FTZ R108, R186, R108 ;  /* 0x0000006cba6c7221 */ /* 0x000fe20000010000 */
[----:B------:R-:W-:Y:S01]  /*15e0*/  SHF.L.U32 R192, R92, 0x10, RZ ;  /* 0x000000105cc07819 */ /* 0x000fe200000006ff */
[----:B------:R-:W-:Y:S01]  /*15f0*/  FFMA.FTZ R109, R74, R186, R109 ;  /* 0x000000ba4a6d7223 */ /* 0x000fe2000001006d */
[C---:B------:R-:W-:Y:S01]  /*1600*/  FADD.FTZ R201, -R202.reuse, R147 ;  /* 0x00000093cac97221 */ /* 0x040fe20000010100 */
[----:B------:R-:W-:Y:S01]  /*1610*/  FADD.FTZ R185, -R202, R90 ;  /* 0x0000005acab97221 */ /* 0x000fe20000010100 */
[----:B------:R-:W-:Y:S01]  /*1620*/  SHF.L.U32 R205, R172, 0x10, RZ ;  /* 0x00000010accd7819 */ /* 0x000fe200000006ff */
[C---:B------:R-:W-:Y:S01]  /*1630*/  FMUL.FTZ R92, R152.reuse, R211 ;  /* 0x000000d3985c7220 */ /* 0x040fe20000410000 */
[----:B------:R-:W-:Y:S01]  /*1640*/  FMUL.FTZ R186, R152, R181 ;  /* 0x000000b598ba7220 */ /* 0x000fe20000410000 */
[----:B------:R-:W-:Y:S01]  /*1650*/  FADD.FTZ R147, -R202, R78 ;  /* 0x0000004eca937221 */ /* 0x000fe20000010100 */
        /* <DEDUP_REMOVED lines=8> */
[-C--:B------:R-:W-:Y:S01]  /*16e0*/  FFMA.FTZ R55, R92, R192.reuse, R55 ;  /* 0x000000c05c377223 */ /* 0x080fe20000010037 */
[----:B------:R-:W-:Y:S01]  /*16f0*/  FMUL.FTZ R145, R122, R192 ;  /* 0x000000c07a917220 */ /* 0x000fe20000410000 */
[----:B------:R-:W-:Y:S01]  /*1700*/  FMUL.FTZ R203, R150, R205 ;  /* 0x000000cd96cb7220 */ /* 0x000fe20000410000 */
[----:B------:R-:W-:Y:S01]  /*1710*/  FMUL.FTZ R192, R152, R147 ;  /* 0x0000009398c07220 */ /* 0x000fe20000410000 */
[----:B------:R-:W-:Y:S01]  /*1720*/  FADD.FTZ R146, R181, R90 ;  /* 0x0000005ab5927221 */ /* 0x000fe20000010000 */
[----:B------:R-:W-:Y:S01]  /*1730*/  FFMA.FTZ R147, R195, R90, R148 ;  /* 0x0000005ac3937223 */ /* 0x000fe20000010094 */
[----:B------:R-:W-:Y:S01]  /*1740*/  FADD.FTZ R41, R182, R41 ;  /* 0x00000029b6297221 */ /* 0x000fe20000010000 */
[-C--:B------:R-:W-:Y:S01]  /*1750*/  FFMA.FTZ R36, R199, R182.reuse, R36 ;  /* 0x000000b6c7247223 */ /* 0x080fe20000010024 */
[----:B------:R-:W-:Y:S01]  /*1760*/  FADD.FTZ R89, -R202, R89 ;  /* 0x00000059ca597221 */ /* 0x000fe20000010100 */
[----:B------:R-:W-:Y:S01]  /*1770*/  FMUL.FTZ R182, R119, R182 ;  /* 0x000000b677b67220 */ /* 0x000fe20000410000 */
[----:B------:R-:W-:Y:S01]  /*1780*/  FADD.FTZ R181, R146, R203 ;  /* 0x000000cb92b57221 */ /* 0x000fe20000010000 */
[----:B------:R-:W-:Y:S01]  /*1790*/  FFMA.FTZ R146, R186, R203, R147 ;  /* 0x000000cbba927223 */ /* 0x000fe20000010093 */
        /* <DEDUP_REMOVED lines=14> */
[----:B------:R-:W-:Y:S01]  /*1880*/  SHF.L.U32 R172, R194, 0x10, RZ ;  /* 0x00000010c2ac7819 */ /* 0x000fe200000006ff */
[----:B------:R-:W-:Y:S01]  /*1890*/  FMUL.FTZ R89, R154, R207 ;  /* 0x000000cf9a597220 */ /* 0x000fe20000410000 */
[----:B------:R-:W-:Y:S01]  /*18a0*/  FMUL.FTZ R194, R152, R85 ;  /* 0x0000005598c27220 */ /* 0x000fe20000410000 */
[----:B------:R-:W-:Y:S01]  /*18b0*/  FADD.FTZ R148, R181, R180 ;  /* 0x000000b4b5947221 */ /* 0x000fe20000010000 */
[----:B------:R-:W-:Y:S01]  /*18c0*/  FADD.FTZ R100, R174, R100 ;  /* 0x00000064ae647221 */ /* 0x000fe20000010000 */
[----:B------:R-:W-:Y:S01]  /*18d0*/  FFMA.FTZ R101, R80, R174, R101 ;  /* 0x000000ae50657223 */ /* 0x000fe20000010065 */
        /* <DEDUP_REMOVED lines=10> */
[C---:B------:R-:W-:Y:S01]  /*1980*/  FMUL.FTZ R146, R152.reuse, R83 ;  /* 0x0000005398927220 */ /* 0x040fe20000410000 */
[----:B------:R-:W-:Y:S01]  /*1990*/  FADD.FTZ R174, R147, R184 ;  /* 0x000000b893ae7221 */ /* 0x000fe20000010000 */
[----:B------:R-:W-:Y:S01]  /*19a0*/  FFMA.FTZ R83, R201, R184, R148 ;  /* 0x000000b8c9537223 */ /* 0x000fe20000010094 */
[----:B------:R-:W-:-:S02]  /*19b0*/  FMUL.FTZ R149, R152, R149 ;  /* 0x0000009598957220 */ /* 0x000fc40000410000 */
[----:B------:R-:W-:Y:S01]  /*19c0*/  FADD.FTZ R174, R174, R85 ;  /* 0x00000055aeae7221 */ /* 0x000fe20000010000 */
[----:B------:R-:W-:Y:S01]  /*19d0*/  FFMA.FTZ R181, R194, R85, R83 ;  /* 0x00000055c2b57223 */ /* 0x000fe20000010053 */
[-C--:B------:R-:W-:Y:S01]  /*19e0*/  FFMA.FTZ R83, R149, R209.reuse, R46 ;  /* 0x000000d195537223 */ /* 0x080fe2000001002e */
[----:B------:R-:W-:Y:S01]  /*19f0*/  SHF.L.U32 R73, R200, 0x10, RZ ;  /* 0x00000010c8497819 */ /* 0x000fe200000006ff */
[----:B------:R-:W-:Y:S01]  /*1a00*/  FADD.FTZ R46, R174, R145 ;  /* 0x00000091ae2e7221 */ /* 0x000fe20000010000 */
[----:B------:R-:W-:Y:S01]  /*1a10*/  FMUL.FTZ R147, R156, R209 ;  /* 0x000000d19c937220 */ /* 0x000fe20000410000 */
[----:B------:R-:W-:Y:S01]  /*1a20*/  FFMA.FTZ R174, R92, R145, R181 ;  /* 0x000000915cae7223 */ /* 0x000fe200000100b5 */
[C---:B------:R-:W-:Y:S02]  /*1a30*/  PRMT R200, R95.reuse, 0x7632, R200 ;  /* 0x000076325fc87816 */ /* 0x040fe400000000c8 */
[----:B------:R-:W-:Y:S01]  /*1a40*/  SHF.L.U32 R78, R95, 0x10, RZ ;  /* 0x000000105f4e7819 */ /* 0x000fe200000006ff */
[----:B------:R-:W-:Y:S01]  /*1a50*/  FMUL.FTZ R95, R152, R213 ;  /* 0x000000d5985f7220 */ /* 0x000fe20000410000 */
[-C--:B------:R-:W-:Y:S01]  /*1a60*/  FMUL.FTZ R93, R123, R196.reuse ;  /* 0x000000c47b5d7220 */ /* 0x080fe20000410000 */
[----:B------:R-:W-:Y:S01]  /*1a70*/  FADD.FTZ R46, R46, R147 ;  /* 0x000000932e2e7221 */ /* 0x000fe20000010000 */
[----:B------:R-:W-:Y:S01]  /*1a80*/  FFMA.FTZ R174, R149, R147, R174 ;  /* 0x0000009395ae7223 */ /* 0x000fe200000100ae */
[----:B------:R-:W-:Y:S01]  /*1a90*/  FADD.FTZ R38, R196, R38 ;  /* 0x00000026c4267221 */ /* 0x000fe20000010000 */
[----:B------:R-:W-:Y:S01]  /*1aa0*/  FFMA.FTZ R50, R95, R196, R50 ;  /* 0x000000c45f327223 */ /* 0x000fe20000010032 */
[----:B------:R-:W-:Y:S01]  /*1ab0*/  FADD.FTZ R183, -R202, R183 ;  /* 0x000000b7cab77221 */ /* 0x000fe20000010100 */
[----:B------:R-:W-:Y:S01]  /*1ac0*/  FMUL.FTZ R148, R152, R77 ;  /* 0x0000004d98947220 */ /* 0x000fe20000410000 */
[----:B------:R-:W-:Y:S01]  /*1ad0*/  FADD.FTZ R196, R172, R47 ;  /* 0x0000002facc47221 */ /* 0x000fe20000010000 */
[-C--:B------:R-:W-:Y:S01]  /*1ae0*/  FMUL.FTZ R181, R157, R172.reuse ;  /* 0x000000ac9db57220 */ /* 0x080fe20000410000 */
[----:B------:R-:W-:Y:S01]  /*1af0*/  FADD.FTZ R46, R46, R93 ;  /* 0x0000005d2e2e7221 */ /* 0x000fe20000010000 */
[----:B------:R-:W-:Y:S01]  /*1b00*/  FFMA.FTZ R47, R95, R93, R174 ;  /* 0x0000005d5f2f7223 */ /* 0x000fe200000100ae */
[----:B------:R-:W-:Y:S01]  /*1b10*/  SHF.L.U32 R187, R198, 0x10, RZ ;  /* 0x00000010c6bb7819 */ /* 0x000fe200000006ff */
[----:B------:R-:W-:Y:S01]  /*1b20*/  FFMA.FTZ R77, R148, R172, R51 ;  /* 0x000000ac944d7223 */ /* 0x000fe20000010033 */
[C---:B------:R-:W-:Y:S01]  /*1b30*/  FMUL.FTZ R183, R152.reuse, R183 ;  /* 0x000000b798b77220 */ /* 0x040fe20000410000 */
[----:B------:R-:W-:Y:S01]  /*1b40*/  FMUL.FTZ R144, R152, R185 ;  /* 0x000000b998907220 */ /* 0x000fe20000410000 */
[----:B------:R-:W-:Y:S01]  /*1b50*/  FMUL.FTZ R94, R124, R215 ;  /* 0x000000d77c5e7220 */ /* 0x000fe20000410000 */
[----:B------:R-:W-:Y:S01]  /*1b60*/  FADD.FTZ R51, R46, R181 ;  /* 0x000000b52e337221 */ /* 0x000fe20000010000 */
[----:B------:R-:W-:Y:S01]  /*1b70*/  FFMA.FTZ R47, R148, R181, R47 ;  /* 0x000000b5942f7223 */ /* 0x000fe2000001002f */
[-C--:B------:R-:W-:Y:S01]  /*1b80*/  FFMA.FTZ R198, R183, R187.reuse, R40 ;  /* 0x000000bbb7c67223 */ /* 0x080fe20000010028 */
[----:B------:R-:W-:Y:S01]  /*1b90*/  FMUL.FTZ R172, R158, R187 ;  /* 0x000000bb9eac7220 */ /* 0x000fe20000410000 */
[----:B------:R-:W-:Y:S01]  /*1ba0*/  FADD.FTZ R51, R51, R94 ;  /* 0x0000005e33337221 */ /* 0x000fe20000010000 */
[----:B------:R-:W-:Y:S01]  /*1bb0*/  FFMA.FTZ R40, R144, R94, R47 ;  /* 0x0000005e90287223 */ /* 0x000fe2000001002f */
[----:B------:R-:W-:Y:S01]  /*1bc0*/  SHF.L.U32 R178, R200, 0x10, RZ ;  /* 0x00000010c8b27819 */ /* 0x000fe200000006ff */
[----:B------:R-:W-:Y:S01]  /*1bd0*/  FADD.FTZ R200, R187, R44 ;  /* 0x0000002cbbc87221 */ /* 0x000fe20000010000 */
[----:B------:R-:W-:Y:S01]  /*1be0*/  FADD.FTZ R73, -R202, R73 ;  /* 0x00000049ca497221 */ /* 0x000fe20000010100 */
[----:B------:R-:W-:Y:S01]  /*1bf0*/  FMUL.FTZ R185, R125, R78 ;  /* 0x0000004e7db97220 */ /* 0x000fe20000410000 */
[----:B------:R-:W-:Y:S01]  /*1c00*/  FADD.FTZ R44, R51, R172 ;  /* 0x000000ac332c7221 */ /* 0x000fe20000010000 */
[----:B------:R-:W-:Y:S01]  /*1c10*/  FFMA.FTZ R47, R183, R172, R40 ;  /* 0x000000acb72f7223 */ /* 0x000fe20000010028 */
        /* <DEDUP_REMOVED lines=9> */
[----:B------:R-:W-:Y:S01]  /*1cb0*/  FADD.FTZ R26, R205, R26 ;  /* 0x0000001acd1a7221 */ /* 0x000fe20000010000 */
[----:B------:R-:W-:Y:S01]  /*1cc0*/  FFMA.FTZ R33, R186, R205, R33 ;  /* 0x000000cdba217223 */ /* 0x000fe20000010021 */
[----:B------:R-:W-:Y:S01]  /*1cd0*/  FADD.FTZ R42, R207, R42 ;  /* 0x0000002acf2a7221 */ /* 0x000fe20000010000 */
[----:B------:R-:W-:Y:S01]  /*1ce0*/  FFMA.FTZ R29, R188, R207, R29 ;  /* 0x000000cfbc1d7223 */ /* 0x000fe2000001001d */
[----:B------:R-:W-:Y:S01]  /*1cf0*/  FADD.FTZ R96, R209, R96 ;  /* 0x00000060d1607221 */ /* 0x000fe20000010000 */
[----:B------:R-:W-:Y:S01]  /*1d00*/  FFMA.FTZ R97, R146, R78, R97 ;  /* 0x0000004e92617223 */ /* 0x000fe20000010061 */
[----:B------:R-:W-:Y:S01]  /*1d10*/  FADD.FTZ R54, R178, R54 ;  /* 0x00000036b2367221 */ /* 0x000fe20000010000 */
[C---:B------:R-:W-:Y:S01]  /*1d20*/  FFMA.FTZ R53, R176.reuse, R178, R53 ;  /* 0x000000b2b0357223 */ /* 0x040fe20000010035 */
        /* <DEDUP_REMOVED lines=10> */
[----:B------:R-:W-:Y:S01]  /*1dd0*/  MOV R40, R198 ;  /* 0x000000c600287202 */ /* 0x000fe20000000f00 */
[----:B-1----:R-:W-:-:S03]  /*1de0*/  FADD.FTZ R187, R44, R187 ;  /* 0x000000bb2cbb7221 */ /* 0x002fc60000010000 */
[----:B------:R-:W0:Y:S01]  /*1df0*/  SHFL.BFLY PT, R46, R73, 0x4, 0x1f ;  /* 0x0c801f00492e7f89 */ /* 0x000e2200000e0000 */
[----:B------:R-:W-:-:S03]  /*1e00*/  MOV R44, R200 ;  /* 0x000000c8002c7202 */ /* 0x000fc60000000f00 */
[----:B------:R-:W1:Y:S01]  /*1e10*/  SHFL.BFLY PT, R78, R187, 0x4, 0x1f ;  /* 0x0c801f00bb4e7f89 */ /* 0x000e6200000e0000 */
[----:B0-----:R-:W-:Y:S01]  /*1e20*/  FADD.FTZ R178, R73, R46 ;  /* 0x0000002e49b27221 */ /* 0x001fe20000010000 */
[----:B------:R-:W-:Y:S01]  /*1e30*/  MOV R46, R83 ;  /* 0x00000053002e7202 */ /* 0x000fe20000000f00 */
[----:B-1----:R-:W-:-:S03]  /*1e40*/  FADD.FTZ R78, R187, R78 ;  /* 0x0000004ebb4e7221 */ /* 0x002fc60000010000 */
[----:B------:R-:W0:Y:S04]  /*1e50*/  SHFL.BFLY PT, R47, R178, 0x8, 0x1f ;  /* 0x0d001f00b22f7f89 */ /* 0x000e2800000e0000 */
[----:B------:R-:W1:Y:S01]  /*1e60*/  SHFL.BFLY PT, R51, R78, 0x8, 0x1f ;  /* 0x0d001f004e337f89 */ /* 0x000e6200000e0000 */
[----:B0-----:R-:W-:Y:S01]  /*1e70*/  FADD.FTZ R202, R178, R47 ;  /* 0x0000002fb2ca7221 */ /* 0x001fe20000010000 */
[----:B------:R-:W-:Y:S02]  /*1e80*/  IMAD.MOV.U32 R47, RZ, RZ, R196 ;  /* 0x000000ffff2f7224 */ /* 0x000fe400078e00c4 */
[----:B-1----:R-:W-:Y:S02]  /*1e90*/  FADD.FTZ R204, R78, R51 ;  /* 0x000000334ecc7221 */ /* 0x002fe40000010000 */
[----:B------:R0:W1:Y:S01]  /*1ea0*/  SHFL.BFLY PT, R205, R202, 0x10, 0x1f ;  /* 0x0e001f00cacd7f89 */ /* 0x00006200000e0000 */
[----:B------:R-:W-:-:S03]  /*1eb0*/  MOV R51, R77 ;  /* 0x0000004d00337202 */ /* 0x000fc60000000f00 */
[----:B------:R0:W2:Y:S04]  /*1ec0*/  SHFL.BFLY PT, R207, R204, 0x10, 0x1f ;  /* 0x0e001f00cccf7f89 */ /* 0x0000a800000e0000 */
.L_x_305:
[----:B-1----:R-:W-:Y:S01]  /*1ed0*/  FADD.FTZ R205, R202, R205 ;  /* 0x000000cdcacd7221 */ /* 0x002fe20000010000 */
[----:B--2---:R-:W-:Y:S01]  /*1ee0*/  FADD.FTZ R178, R204, R207 ;  /* 0x000000cfccb27221 */ /* 0x004fe20000010000 */
[----:B-----5:R-:W-:Y:S02]  /*1ef0*/  @P1 SHF.L.U32 R73, R58, 0x10, RZ ;  /* 0x000000103a491819 */ /* 0x020fe400000006ff */
[----:B------:R-:W-:Y:S01]  /*1f00*/  FMUL.FTZ R187, R205, UR9 ;  /* 0x00000009cdbb7c20 */ /* 0x000fe20008410000 */
[----:B------:R-:W-:-:S04]  /*1f10*/  FMUL.FTZ R178, R178, UR9 ;  /* 0x00000009b2b27c20 */ /* 0x000fc80008410000 */
[----:B------:R-:W-:Y:S02]  /*1f20*/  FSEL R187, R187, RZ, !P2 ;  /* 0x000000ffbbbb7208 */ /* 0x000fe40005000000 */
[----:B------:R-:W-:-:S03]  /*1f30*/  ISETP.NE.U32.AND P2, PT, RZ, UR12, PT ;  /* 0x0000000cff007c0c */ /* 0x000fc6000bf45070 */
[-CC-:B------:R-:W-:Y:S01]  /*1f40*/  FFMA.FTZ R82, R82, R178.reuse, R187.reuse ;  /* 0x000000b252527223 */ /* 0x180fe200000100bb */
[-CC-:B------:R-:W-:Y:S01]  /*1f50*/  FFMA.FTZ R72, R72, R178.reuse, R187.reuse ;  /* 0x000000b248487223 */ /* 0x180fe200000100bb */
[-CC-:B------:R-:W-:Y:S01]  /*1f60*/  FFMA.FTZ R74, R74, R178.reuse, R187.reuse ;  /* 0x000000b24a4a7223 */ /* 0x180fe200000100bb */
[-CC-:B------:R-:W-:Y:S01]  /*1f70*/  FFMA.FTZ R86, R86, R178.reuse, R187.reuse ;  /* 0x000000b256567223 */ /* 0x180fe200000100bb */
[-CC-:B------:R-:W-:Y:S01]  /*1f80*/  FFMA.FTZ R80, R80, R178.reuse, R187.reuse ;  /* 0x000000b250507223 */ /* 0x180fe200000100bb */
[----:B------:R-:W-:Y:S01]  /*1f90*/  ISETP.NE.AND.EX P2, PT, RZ, UR13, PT, P2 ;  /* 0x0000000dff007c0c */ /* 0x000fe2000bf45320 */
[----:B------:R-:W-:Y:S01]  /*1fa0*/  FADD.FTZ R77, R91, -R82 ;  /* 0x800000525b4d7221 */ /* 0x000fe20000010000 */
[----:B------:R-:W-:Y:S01]  /*1fb0*/  FADD.FTZ R75, R75, -R72 ;  /* 0x800000484b4b7221 */ /* 0x000fe20000010000 */
[-CC-:B------:R-:W-:Y:S01]  /*1fc0*/  FFMA.FTZ R91, R195, R178.reuse, R187.reuse ;  /* 0x000000b2c35b7223 */ /* 0x180fe200000100bb */
[-CC-:B------:R-:W-:Y:S01]  /*1fd0*/  FFMA.FTZ R194, R194, R178.reuse, R187.reuse ;  /* 0x000000b2c2c27223 */ /* 0x180fe200000100bb */
[----:B------:R-:W-:Y:S01]  /*1fe0*/  FADD.FTZ R205, R79, -R74 ;  /* 0x8000004a4fcd7221 */ /* 0x000fe20000010000 */
[-CC-:B------:R-:W-:Y:S01]  /*1ff0*/  FFMA.FTZ R76, R76, R178.reuse, R187.reuse ;  /* 0x000000b24c4c7223 */ /* 0x180fe200000100bb */
[-CC-:B------:R-:W-:Y:S01]  /*2000*/  FFMA.FTZ R195, R197, R178.reuse, R187.reuse ;  /* 0x000000b2c5c37223 */ /* 0x180fe200000100bb */
[-CC-:B------:R-:W-:Y:S01]  /*2010*/  FFMA.FTZ R188, R188, R178.reuse, R187.reuse ;  /* 0x000000b2bcbc7223 */ /* 0x180fe200000100bb */
[----:B------:R-:W-:Y:S01]  /*2020*/  @P1 PRMT R72, R58, 0x7632, R72 ;  /* 0x000076323a481816 */ /* 0x000fe20000000048 */
[----:B------:R-:W-:Y:S01]  /*2030*/  FADD.FTZ R79, R191, -R86 ;  /* 0x80000056bf4f7221 */ /* 0x000fe20000010000 */
[----:B------:R-:W-:Y:S01]  /*2040*/  FADD.FTZ R87, R87, -R80 ;  /* 0x8000005057577221 */ /* 0x000fe20000010000 */
[-CC-:B------:R-:W-:Y:S01]  /*2050*/  FFMA.FTZ R191, R199, R178.reuse, R187.reuse ;  /* 0x000000b2c7bf7223 */ /* 0x180fe200000100bb */
[----:B------:R-:W-:Y:S01]  /*2060*/  FADD.FTZ R199, R85, -R194 ;  /* 0x800000c255c77221 */ /* 0x000fe20000010000 */
[-C--:B------:R-:W-:Y:S01]  /*2070*/  FFMA.FTZ R84, R84, R178.reuse, R187 ;  /* 0x000000b254547223 */ /* 0x080fe200000100bb */
[----:B------:R-:W-:Y:S01]  /*2080*/  FADD.FTZ R81, R81, -R76 ;  /* 0x8000004c51517221 */ /* 0x000fe20000010000 */
[----:B------:R-:W-:Y:S01]  /*2090*/  FADD.FTZ R195, R180, -R195 ;  /* 0x800000c3b4c37221 */ /* 0x000fe20000010000 */
[----:B------:R-:W-:Y:S01]  /*20a0*/  FADD.FTZ R89, R89, -R188 ;  /* 0x800000bc59597221 */ /* 0x000fe20000010000 */
[----:B------:R-:W-:Y:S01]  /*20b0*/  @P1 SHF.L.U32 R85, R59, 0x10, RZ ;  /* 0x000000103b551819 */ /* 0x000fe200000006ff */
[----:B------:R-:W-:Y:S01]  /*20c0*/  FMUL.FTZ R180, R152, R79 ;  /* 0x0000004f98b47220 */ /* 0x000fe20000410000 */
[----:B------:R-:W-:Y:S01]  /*20d0*/  @P1 SHF.L.U32 R83, R72, 0x10, RZ ;  /* 0x0000001048531819 */ /* 0x000fe200000006ff */
[C---:B------:R-:W-:Y:S01]  /*20e0*/  FMUL.FTZ R188, R152.reuse, R87 ;  /* 0x0000005798bc7220 */ /* 0x040fe20000410000 */
[----:B------:R-:W-:Y:S01]  /*20f0*/  FADD.FTZ R189, R189, -R84 ;  /* 0x80000054bdbd7221 */ /* 0x000fe20000010000 */
[----:B------:R-:W-:Y:S01]  /*2100*/  FMUL.FTZ R78, R152, R81 ;  /* 0x00000051984e7220 */ /* 0x000fe20000410000 */
[-C--:B------:R-:W-:Y:S01]  /*2110*/  FFMA.FTZ R88, R88, R178.reuse, R187 ;  /* 0x000000b258587223 */ /* 0x080fe200000100bb */
[----:B------:R-:W-:Y:S01]  /*2120*/  @P1 FADD.FTZ R180, R180, R83 ;  /* 0x00000053b4b41221 */ /* 0x000fe20000010000 */
[----:B------:R-:W-:Y:S01]  /*2130*/  @P1 FADD.FTZ R188, R188, R85 ;  /* 0x00000055bcbc1221 */ /* 0x000fe20000010000 */
[----:B------:R-:W1:Y:S01]  /*2140*/  LDC.64 R80, c[0x0][0x2f8] ;  /* 0x0000be00ff507b82 */ /* 0x000e620000000a00 */
[-CC-:B------:R-:W-:Y:S01]  /*2150*/  FFMA.FTZ R186, R186, R178.reuse, R187.reuse ;  /* 0x000000b2baba7223 */ /* 0x180fe200000100bb */
[----:B------:R-:W-:Y:S01]  /*2160*/  @P1 PRMT R74, R59, 0x7632, R74 ;  /* 0x000076323b4a1816 */ /* 0x000fe2000000004a */
[----:B------:R-:W-:Y:S01]  /*2170*/  FADD.FTZ R207, R193, -R88 ;  /* 0x80000058c1cf7221 */ /* 0x000fe20000010000 */
[-CC-:B------:R-:W-:Y:S01]  /*2180*/  FFMA.FTZ R197, R201, R178.reuse, R187.reuse ;  /* 0x000000b2c9c57223 */ /* 0x180fe200000100bb */
[----:B------:R-:W-:Y:S01]  /*2190*/  @P1 PRMT R72, R56, 0x7632, R72 ;  /* 0x0000763238481816 */ /* 0x000fe20000000048 */
[----:B------:R-:W-:Y:S01]  /*21a0*/  FADD.FTZ R203, R203, -R186 ;  /* 0x800000bacbcb7221 */ /* 0x000fe20000010000 */
[----:B------:R-:W-:Y:S01]  /*21b0*/  @P1 SHF.L.U32 R201, R74, 0x10, RZ ;  /* 0x000000104ac91819 */ /* 0x000fe200000006ff */
[----:B------:R-:W2:Y:S01]  /*21c0*/  LDC.64 R84, c[0x0][0x220] ;  /* 0x00008800ff547b82 */ /* 0x000ea20000000a00 */
[----:B------:R-:W-:Y:S01]  /*21d0*/  FMUL.FTZ R186, R152, R207 ;  /* 0x000000cf98ba7220 */ /* 0x000fe20000410000 */
[----:B------:R-:W-:Y:S01]  /*21e0*/  FFMA.FTZ R193, R192, R178, R187 ;  /* 0x000000b2c0c17223 */ /* 0x000fe200000100bb */
[----:B------:R-:W-:Y:S01]  /*21f0*/  @P1 FADD.FTZ R78, R78, R73 ;  /* 0x000000494e4e1221 */ /* 0x000fe20000010000 */
[C---:B------:R-:W-:Y:S01]  /*2200*/  @P1 PRMT R74, R57.reuse, 0x7632, R74 ;  /* 0x00007632394a1816 */ /* 0x040fe2000000004a */
[----:B------:R-:W-:Y:S01]  /*2210*/  FADD.FTZ R197, R184, -R197 ;  /* 0x800000c5b8c57221 */ /* 0x000fe20000010000 */
[----:B------:R-:W-:Y:S01]  /*2220*/  @P1 SHF.L.U32 R73, R56, 0x10, RZ ;  /* 0x0000001038491819 */ /* 0x000fe200000006ff */
[----:B------:R-:W-:Y:S01]  /*2230*/  FMUL.FTZ R184, R152, R205 ;  /* 0x000000cd98b87220 */ /* 0x000fe20000410000 */
[----:B------:R-:W3:Y:S01]  /*2240*/  @P2 LDC.64 R82, c[0x0][0x308] ;  /* 0x0000c200ff522b82 */ /* 0x000ee20000000a00 */
[----:B------:R-:W-:Y:S01]  /*2250*/  @P1 SHF.L.U32 R87, R57, 0x10, RZ ;  /* 0x0000001039571819 */ /* 0x000fe200000006ff */
[----:B------:R-:W-:Y:S01]  /*2260*/  @P1 FADD.FTZ R186, R186, R201 ;  /* 0x000000c9baba1221 */ /* 0x000fe20000010000 */
[----:B------:R-:W-:Y:S01]  /*2270*/  @P1 SHF.L.U32 R79, R72, 0x10, RZ ;  /* 0x00000010484f1819 */ /* 0x000fe200000006ff */
[----:B------:R-:W-:Y:S01]  /*2280*/  FMUL.FTZ R72, R152, R75 ;  /* 0x0000004b98487220 */ /* 0x000fe20000410000 */
[----:B------:R-:W-:Y:S01]  /*2290*/  FADD.FTZ R191, R182, -R191 ;  /* 0x800000bfb6bf7221 */ /* 0x000fe20000010000 */
[----:B------:R-:W-:Y:S01]  /*22a0*/  FADD.FTZ R193, R190, -R193 ;  /* 0x800000c1bec17221 */ /* 0x000fe20000010000 */
[----:B------:R-:W-:Y:S01]  /*22b0*/  @P1 SHF.L.U32 R201, R74, 0x10, RZ ;  /* 0x000000104ac91819 */ /* 0x000fe200000006ff */
[C---:B------:R-:W-:Y:S01]  /*22c0*/  FMUL.FTZ R182, R152.reuse, R77 ;  /* 0x0000004d98b67220 */ /* 0x040fe20000410000 */
[----:B------:R-:W-:Y:S01]  /*22d0*/  FMUL.FTZ R190, R152, R189 ;  /* 0x000000bd98be7220 */ /* 0x000fe20000410000 */
[----:B------:R-:W-:Y:S01]  /*22e0*/  @P1 FADD.FTZ R72, R72, R73 ;  /* 0x0000004948481221 */ /* 0x000fe20000010000 */
[----:B------:R-:W-:Y:S01]  /*22f0*/  @P1 FADD.FTZ R184, R184, R87 ;  /* 0x00000057b8b81221 */ /* 0x000fe20000010000 */
[----:B------:R-:W-:Y:S01]  /*2300*/  @P2 F2FP.BF16.F32.PACK_AB R76, RZ, R188 ;  /* 0x000000bcff4c223e */ /* 0x000fe200000010ff */
[----:B------:R-:W-:Y:S01]  /*2310*/  @P1 FADD.FTZ R182, R182, R79 ;  /* 0x0000004fb6b61221 */ /* 0x000fe20000010000 */
[----:B------:R-:W-:Y:S01]  /*2320*/  @P1 FADD.FTZ R190, R190, R201 ;  /* 0x000000c9bebe1221 */ /* 0x000fe20000010000 */
[----:B------:R-:W-:Y:S01]  /*2330*/  @P2 F2FP.BF16.F32.PACK_AB R73, RZ, R72 ;  /* 0x00000048ff49223e */ /* 0x000fe200000010ff */
[----:B------:R-:W-:Y:S01]  /*2340*/  FADD.FTZ R91, R90, -R91 ;  /* 0x8000005b5a5b7221 */ /* 0x000fe20000010000 */
[----:B------:R-:W-:Y:S01]  /*2350*/  @P2 F2FP.BF16.F32.PACK_AB R74, RZ, R184 ;  /* 0x000000b8ff4a223e */ /* 0x000fe200000010ff */
[----:B-1----:R-:W-:Y:S01]  /*2360*/  IMAD.WIDE.U32 R80, R179, 0x10, R80 ;  /* 0x00000010b3507825 */ /* 0x002fe200078e0050 */
[----:B------:R-:W-:-:S03]  /*2370*/  @P2 PRMT R71, R76, 0x7610, R71 ;  /* 0x000076104c472816 */ /* 0x000fc60000000047 */
[----:B------:R-:W-:Y:S01]  /*2380*/  FMUL.FTZ R188, R188, R153 ;  /* 0x00000099bcbc7220 */ /* 0x000fe20000410000 */
[----:B------:R-:W-:Y:S01]  /*2390*/  @P2 F2FP.BF16.F32.PACK_AB R75, RZ, R78 ;  /* 0x0000004eff4b223e */ /* 0x000fe200000010ff */
[----:B--2---:R-:W-:Y:S01]  /*23a0*/  IMAD.WIDE.U32 R76, R179, 0x10, R84 ;  /* 0x00000010b34c7825 */ /* 0x004fe200078e0054 */
[----:B------:R-:W-:-:S03]  /*23b0*/  @P2 F2FP.BF16.F32.PACK_AB R88, RZ, R180 ;  /* 0x000000b4ff58223e */ /* 0x000fc600000010ff */
[----:B------:R-:W-:Y:S01]  /*23c0*/  FMUL.FTZ R180, R180, R153 ;  /* 0x00000099b4b47220 */ /* 0x000fe20000410000 */
[----:B------:R-:W-:Y:S01]  /*23d0*/  @P2 F2FP.BF16.F32.PACK_AB R90, RZ, R186 ;  /* 0x000000baff5a223e */ /* 0x000fe200000010ff */
[----:B---3--:R-:W-:-:S04]  /*23e0*/  @P2 IMAD.WIDE.U32 R82, R179, 0x10, R82 ;  /* 0x00000010b3522825 */ /* 0x008fc800078e0052 */
        /* <DEDUP_REMOVED lines=9> */
[----:B------:R-:W-:Y:S01]  /*2480*/  FMUL.FTZ R190, R190, R153 ;  /* 0x00000099bebe7220 */ /* 0x000fe20000410000 */
[----:B------:R-:W-:Y:S01]  /*2490*/  @P2 PRMT R70, R75, 0x7610, R70 ;  /* 0x000076104b462816 */ /* 0x000fe20000000046 */
[----:B------:R-:W-:Y:S01]  /*24a0*/  FMUL.FTZ R74, R128, R179 ;  /* 0x000000b3804a7220 */ /* 0x000fe20000410000 */
[----:B------:R-:W-:Y:S01]  /*24b0*/  FMUL.FTZ R75, R162, R180 ;  /* 0x000000b4a24b7220 */ /* 0x000fe20000410000 */
[----:B------:R-:W-:Y:S01]  /*24c0*/  FMUL.FTZ R194, R129, R188 ;  /* 0x000000bc81c27220 */ /* 0x000fe20000410000 */
[----:B------:R-:W-:Y:S01]  /*24d0*/  FMUL.FTZ R205, R163, R186 ;  /* 0x000000baa3cd7220 */ /* 0x000fe20000410000 */
[----:B------:R-:W-:Y:S01]  /*24e0*/  FMUL.FTZ R72, R126, R189 ;  /* 0x000000bd7e487220 */ /* 0x000fe20000410000 */
[----:B------:R-:W-:Y:S01]  /*24f0*/  FMUL.FTZ R73, R127, R184 ;  /* 0x000000b87f497220 */ /* 0x000fe20000410000 */
[----:B------:R-:W-:Y:S01]  /*2500*/  FMUL.FTZ R192, R161, R190 ;  /* 0x000000bea1c07220 */ /* 0x000fe20000410000 */
[----:B------:R-:W-:Y:S01]  /*2510*/  FMUL.FTZ R201, R160, R182 ;  /* 0x000000b6a0c97220 */ /* 0x000fe20000410000 */
[----:B------:R-:W2:Y:S01]  /*2520*/  LDG.E.128 R76, desc[UR4][R76.64] ;  /* 0x000000044c4c7981 */ /* 0x000ea2000c1e1d00 */
[----:B------:R-:W-:-:S02]  /*2530*/  @P2 PRMT R68, R68, 0x5410, R86 ;  /* 0x0000541044442816 */ /* 0x000fc40000000056 */
[--C-:B------:R-:W-:Y:S02]  /*2540*/  @P2 PRMT R69, R69, 0x5410, R87.reuse ;  /* 0x0000541045452816 */ /* 0x100fe40000000057 */
[----:B------:R-:W-:Y:S02]  /*2550*/  @P1 PRMT R86, R60, 0x7632, R86 ;  /* 0x000076323c561816 */ /* 0x000fe40000000056 */
[----:B------:R-:W-:Y:S02]  /*2560*/  @P1 PRMT R87, R61, 0x7632, R87 ;  /* 0x000076323d571816 */ /* 0x000fe40000000057 */
[----:B------:R-:W-:Y:S02]  /*2570*/  F2FP.BF16.F32.PACK_AB R74, R75, R74 ;  /* 0x0000004a4b4a723e */ /* 0x000fe400000010ff */
[----:B------:R-:W-:Y:S02]  /*2580*/  F2FP.BF16.F32.PACK_AB R75, R205, R194 ;  /* 0x000000c2cd4b723e */ /* 0x000fe400000010ff */
[----:B------:R-:W-:-:S02]  /*2590*/  @P2 PRMT R70, R70, 0x5410, R88 ;  /* 0x0000541046462816 */ /* 0x000fc40000000058 */
[----:B------:R-:W-:Y:S02]  /*25a0*/  @P2 PRMT R71, R71, 0x5410, R90 ;  /* 0x0000541047472816 */ /* 0x000fe4000000005a */
[----:B------:R-:W-:Y:S02]  /*25b0*/  F2FP.BF16.F32.PACK_AB R73, R192, R73 ;  /* 0x00000049c049723e */ /* 0x000fe400000010ff */
[----:B------:R-:W-:Y:S02]  /*25c0*/  F2FP.BF16.F32.PACK_AB R72, R201, R72 ;  /* 0x00000048c948723e */ /* 0x000fe400000010ff */
[----:B------:R-:W-:Y:S02]  /*25d0*/  @P1 SHF.L.U32 R205, R86, 0x10, RZ ;  /* 0x0000001056cd1819 */ /* 0x000fe400000006ff */
[----:B------:R-:W-:Y:S01]  /*25e0*/  @P1 SHF.L.U32 R209, R87, 0x10, RZ ;  /* 0x0000001057d11819 */ /* 0x000fe200000006ff */
[----:B------:R-:W-:Y:S01]  /*25f0*/  IMAD.WIDE.U32 R86, R175, 0x10, R84 ;  /* 0x00000010af567825 */ /* 0x000fe200078e0054 */
[----:B------:R-:W-:Y:S04]  /*2600*/  @P2 STG.E.128 desc[UR4][R82.64], R68 ;  /* 0x0000004452002986 */ /* 0x000fe8000c101d04 */
[----:B------:R1:W-:Y:S01]  /*2610*/  STG.E.128 desc[UR4][R80.64], R72 ;  /* 0x0000004850007986 */ /* 0x0003e2000c101d04 */
[----:B------:R-:W-:-:S03]  /*2620*/  FMUL.FTZ R88, R152, R91 ;  /* 0x0000005b98587220 */ /* 0x000fc60000410000 */
[----:B-1----:R1:W3:Y:S01]  /*2630*/  LDG.E.128 R72, desc[UR4][R86.64] ;  /* 0x0000000456487981 */ /* 0x0022e2000c1e1d00 */
[C---:B------:R-:W-:Y:S01]  /*2640*/  @P1 PRMT R90, R63.reuse, 0x7632, R90 ;  /* 0x000076323f5a1816 */ /* 0x040fe2000000005a */
[C---:B0-----:R-:W-:Y:S01]  /*2650*/  FMUL.FTZ R202, R152.reuse, R197 ;  /* 0x000000c598ca7220 */ /* 0x041fe20000410000 */
[----:B------:R-:W-:Y:S01]  /*2660*/  @P1 SHF.L.U32 R91, R63, 0x10, RZ ;  /* 0x000000103f5b1819 */ /* 0x000fe200000006ff */
[----:B------:R-:W-:Y:S01]  /*2670*/  FMUL.FTZ R82, R152, R191 ;  /* 0x000000bf98527220 */ /* 0x000fe20000410000 */
[----:B------:R-:W-:Y:S01]  /*2680*/  @P1 SHF.L.U32 R191, R90, 0x10, RZ ;  /* 0x000000105abf1819 */ /* 0x000fe200000006ff */
[----:B------:R-:W-:Y:S02]  /*2690*/  FMUL.FTZ R192, R152, R203 ;  /* 0x000000cb98c07220 */ /* 0x000fe40000410000 */
[----:B------:R-:W-:Y:S01]  /*26a0*/  @P1 FADD.FTZ R202, R202, R91 ;  /* 0x0000005bcaca1221 */ /* 0x000fe20000010000 */
[----:B------:R-:W-:Y:S01]  /*26b0*/  @P1 PRMT R83, R62, 0x7632, R83 ;  /* 0x000076323e531816 */ /* 0x000fe20000000053 */
[----:B------:R-:W0:Y:S01]  /*26c0*/  @P2 LDC.64 R90, c[0x0][0x308] ;  /* 0x0000c200ff5a2b82 */ /* 0x000e220000000a00 */
[----:B------:R-:W-:Y:S01]  /*26d0*/  @P1 SHF.L.U32 R207, R61, 0x10, RZ ;  /* 0x000000103dcf1819 */ /* 0x000fe200000006ff */
[----:B------:R-:W-:Y:S01]  /*26e0*/  FMUL.FTZ R80, R152, R193 ;  /* 0x000000c198507220 */ /* 0x000fe20000410000 */
[----:B------:R-:W-:Y:S01]  /*26f0*/  @P1 SHF.L.U32 R81, R62, 0x10, RZ ;  /* 0x000000103e511819 */ /* 0x000fe200000006ff */
[----:B------:R-:W-:-:S02]  /*2700*/  @P1 IMAD.U32 R201, R60, 0x10000, RZ ;  /* 0x000100003cc91824 */ /* 0x000fc400078e00ff */
[----:B------:R-:W-:Y:S01]  /*2710*/  @P1 FADD.FTZ R192, R192, R205 ;  /* 0x000000cdc0c01221 */ /* 0x000fe20000010000 */
[----:B------:R-:W-:Y:S01]  /*2720*/  @P1 SHF.L.U32 R83, R83, 0x10, RZ ;  /* 0x0000001053531819 */ /* 0x000fe200000006ff */
[C---:B------:R-:W-:Y:S01]  /*2730*/  FMUL.FTZ R194, R152.reuse, R195 ;  /* 0x000000c398c27220 */ /* 0x040fe20000410000 */
[C---:B------:R-:W-:Y:S01]  /*2740*/  FMUL.FTZ R204, R152.reuse, R199 ;  /* 0x000000c798cc7220 */ /* 0x040fe20000410000 */
[----:B------:R-:W-:Y:S01]  /*2750*/  FMUL.FTZ R196, R152, R89 ;  /* 0x0000005998c47220 */ /* 0x000fe20000410000 */
[----:B------:R-:W-:Y:S01]  /*2760*/  @P1 FADD.FTZ R82, R82, R207 ;  /* 0x000000cf52521221 */ /* 0x000fe20000010000 */
[----:B------:R-:W-:Y:S01]  /*2770*/  @P1 FADD.FTZ R80, R80, R209 ;  /* 0x000000d150501221 */ /* 0x000fe20000010000 */
[----:B------:R-:W-:Y:S01]  /*2780*/  @P1 FADD.FTZ R88, R88, R201 ;  /* 0x000000c958581221 */ /* 0x000fe20000010000 */
[----:B------:R-:W-:Y:S01]  /*2790*/  @P1 FADD.FTZ R194, R194, R81 ;  /* 0x00000051c2c21221 */ /* 0x000fe20000010000 */
[----:B------:R-:W-:Y:S01]  /*27a0*/  @P1 FADD.FTZ R204, R204, R191 ;  /* 0x000000bfcccc1221 */ /* 0x000fe20000010000 */
[----:B------:R-:W-:Y:S01]  /*27b0*/  @P1 FADD.FTZ R196, R196, R83 ;  /* 0x00000053c4c41221 */ /* 0x000fe20000010000 */
[----:B-1----:R-:W-:Y:S01]  /*27c0*/  @P2 F2FP.BF16.F32.PACK_AB R87, RZ, R192 ;  /* 0x000000c0ff57223e */ /* 0x002fe200000010ff */
[-C--:B------:R-:W-:Y:S01]  /*27d0*/  FMUL.FTZ R191, R192, R153.reuse ;  /* 0x00000099c0bf7220 */ /* 0x080fe20000410000 */
[-C--:B------:R-:W-:Y:S01]  /*27e0*/  FMUL.FTZ R195, R82, R153.reuse ;  /* 0x0000009952c37220 */ /* 0x080fe20000410000 */
[-C--:B------:R-:W-:Y:S01]  /*27f0*/  FMUL.FTZ R192, R80, R153.reuse ;  /* 0x0000009950c07220 */ /* 0x080fe20000410000 */
[----:B------:R-:W-:Y:S01]  /*2800*/  @P2 F2FP.BF16.F32.PACK_AB R86, RZ, R88 ;  /* 0x00000058ff56223e */ /* 0x000fe200000010ff */
[-C--:B------:R-:W-:Y:S01]  /*2810*/  FMUL.FTZ R193, R88, R153.reuse ;  /* 0x0000009958c17220 */ /* 0x080fe20000410000 */
[----:B------:R-:W-:Y:S01]  /*2820*/  @P2 F2FP.BF16.F32.PACK_AB R200, RZ, R194 ;  /* 0x000000c2ffc8223e */ /* 0x000fe200000010ff */
[-C--:B------:R-:W-:Y:S01]  /*2830*/  FMUL.FTZ R199, R194, R153.reuse ;  /* 0x00000099c2c77220 */ /* 0x080fe20000410000 */
[----:B------:R-:W-:Y:S01]  /*2840*/  @P2 F2FP.BF16.F32.PACK_AB R201, RZ, R196 ;  /* 0x000000c4ffc9223e */ /* 0x000fe200000010ff */
[----:B------:R-:W-:Y:S01]  /*2850*/  FMUL.FTZ R194, R196, R153 ;  /* 0x00000099c4c27220 */ /* 0x000fe20000410000 */
[----:B------:R-:W-:Y:S01]  /*2860*/  FMUL.FTZ R81, R131, R195 ;  /* 0x000000c383517220 */ /* 0x000fe20000410000 */
[----:B------:R-:W-:Y:S01]  /*2870*/  FMUL.FTZ R88, R165, R192 ;  /* 0x000000c0a5587220 */ /* 0x000fe20000410000 */
[----:B------:R-:W-:Y:S01]  /*2880*/  @P2 F2FP.BF16.F32.PACK_AB R89, RZ, R82 ;  /* 0x00000052ff59223e */ /* 0x000fe200000010ff */
[-C--:B------:R-:W-:Y:S01]  /*2890*/  FMUL.FTZ R197, R202, R153.reuse ;  /* 0x00000099cac57220 */ /* 0x080fe20000410000 */
[----:B------:R-:W-:Y:S01]  /*28a0*/  @P2 F2FP.BF16.F32.PACK_AB R203, RZ, R202 ;  /* 0x000000caffcb223e */ /* 0x000fe200000010ff */
[----:B------:R-:W-:Y:S01]  /*28b0*/  FMUL.FTZ R196, R204, R153 ;  /* 0x00000099ccc47220 */ /* 0x000fe20000410000 */
[----:B------:R-:W-:Y:S01]  /*28c0*/  @P2 F2FP.BF16.F32.PACK_AB R198, RZ, R80 ;  /* 0x00000050ffc6223e */ /* 0x000fe200000010ff */
[----:B------:R-:W-:Y:S01]  /*28d0*/  FMUL.FTZ R80, R130, R193 ;  /* 0x000000c182507220 */ /* 0x000fe20000410000 */
[----:B------:R-:W-:Y:S01]  /*28e0*/  FMUL.FTZ R82, R132, R199 ;  /* 0x000000c784527220 */ /* 0x000fe20000410000 */
[----:B------:R-:W-:Y:S01]  /*28f0*/  FMUL.FTZ R83, R133, R197 ;  /* 0x000000c585537220 */ /* 0x000fe20000410000 */
[----:B------:R-:W-:Y:S01]  /*2900*/  FMUL.FTZ R202, R167, R196 ;  /* 0x000000c4a7ca7220 */ /* 0x000fe20000410000 */
[----:B------:R-:W-:Y:S01]  /*2910*/  FMUL.FTZ R207, R166, R194 ;  /* 0x000000c2a6cf7220 */ /* 0x000fe20000410000 */
[----:B------:R-:W-:Y:S01]  /*2920*/  FMUL.FTZ R205, R164, R191 ;  /* 0x000000bfa4cd7220 */ /* 0x000fe20000410000 */
[----:B------:R-:W-:-:S02]  /*2930*/  @P2 F2FP.BF16.F32.PACK_AB R204, RZ, R204 ;  /* 0x000000ccffcc223e */ /* 0x000fc400000010ff */
[----:B------:R-:W-:Y:S02]  /*2940*/  F2FP.BF16.F32.PACK_AB R81, R88, R81 ;  /* 0x000000515851723e */ /* 0x000fe400000010ff */
[----:B------:R-:W-:Y:S02]  /*2950*/  @P2 PRMT R68, R86, 0x7610, R68 ;  /* 0x0000761056442816 */ /* 0x000fe40000000044 */
[----:B------:R-:W-:Y:S02]  /*2960*/  @P2 PRMT R69, R89, 0x7610, R69 ;  /* 0x0000761059452816 */ /* 0x000fe40000000045 */
[----:B------:R-:W-:Y:S02]  /*2970*/  @P2 PRMT R70, R200, 0x7610, R70 ;  /* 0x00007610c8462816 */ /* 0x000fe40000000046 */
[----:B------:R-:W-:Y:S02]  /*2980*/  @P2 PRMT R71, R203, 0x7610, R71 ;  /* 0x00007610cb472816 */ /* 0x000fe40000000047 */
[C---:B------:R-:W-:Y:S01]  /*2990*/  LEA R88, P3, R175.reuse, UR14, 0x4 ;  /* 0x0000000eaf587c11 */ /* 0x040fe2000f8620ff */
[----:B0-----:R-:W-:Y:S01]  /*29a0*/  @P2 IMAD.WIDE.U32 R90, R175, 0x10, R90 ;  /* 0x00000010af5a2825 */ /* 0x001fe200078e005a */
[----:B------:R-:W-:-:S02]  /*29b0*/  @P2 PRMT R68, R68, 0x5410, R87 ;  /* 0x0000541044442816 */ /* 0x000fc40000000057 */
[----:B------:R-:W-:Y:S01]  /*29c0*/  @P2 PRMT R69, R69, 0x5410, R198 ;  /* 0x0000541045452816 */ /* 0x000fe200000000c6 */
[----:B------:R-:W-:Y:S01]  /*29d0*/  IMAD.WIDE.U32 R84, R173, 0x10, R84 ;  /* 0x00000010ad547825 */ /* 0x000fe200078e0054 */
[----:B------:R-:W-:Y:S02]  /*29e0*/  @P2 PRMT R70, R70, 0x5410, R201 ;  /* 0x0000541046462816 */ /* 0x000fe400000000c9 */
[----:B------:R-:W-:Y:S02]  /*29f0*/  @P2 PRMT R71, R71, 0x5410, R204 ;  /* 0x0000541047472816 */ /* 0x000fe400000000cc */
[----:B------:R-:W-:Y:S02]  /*2a00*/  F2FP.BF16.F32.PACK_AB R83, R202, R83 ;  /* 0x00000053ca53723e */ /* 0x000fe400000010ff */
[----:B------:R-:W-:Y:S02]  /*2a10*/  F2FP.BF16.F32.PACK_AB R82, R207, R82 ;  /* 0x00000052cf52723e */ /* 0x000fe400000010ff */
[----:B------:R-:W-:-:S02]  /*2a20*/  F2FP.BF16.F32.PACK_AB R80, R205, R80 ;  /* 0x00000050cd50723e */ /* 0x000fc400000010ff */
[----:B------:R-:W-:Y:S01]  /*2a30*/  LEA.HI.X R89, R175, UR15, RZ, 0x4, P3 ;  /* 0x0000000faf597c11 */ /* 0x000fe200098f24ff */
[----:B------:R-:W-:Y:S04]  /*2a40*/  @P2 STG.E.128 desc[UR4][R90.64], R68 ;  /* 0x000000445a002986 */ /* 0x000fe8000c101d04 */
[----:B------:R0:W-:Y:S04]  /*2a50*/  STG.E.128 desc[UR4][R88.64], R80 ;  /* 0x0000005058007986 */ /* 0x0001e8000c101d04 */
[----:B------:R-:W4:Y:S01]  /*2a60*/  LDG.E.128 R84, desc[UR4][R84.64] ;  /* 0x0000000454547981 */ /* 0x000f22000c1e1d00 */
[-CC-:B------:R-:W-:Y:S01]  /*2a70*/  FFMA.FTZ R198, R149, R178.reuse, R187.reuse ;  /* 0x000000b295c67223 */ /* 0x180fe200000100bb */
[-CC-:B------:R-:W-:Y:S01]  /*2a80*/  FFMA.FTZ R200, R95, R178.reuse, R187.reuse ;  /* 0x000000b25fc87223 */ /* 0x180fe200000100bb */
[----:B------:R-:W-:-:S02]  /*2a90*/  FFMA.FTZ R92, R92, R178, R187 ;  /* 0x000000b25c5c7223 */ /* 0x000fc400000100bb */
[----:B------:R-:W-:Y:S01]  /*2aa0*/  FADD.FTZ R147, R147, -R198 ;  /* 0x800000c693937221 */ /* 0x000fe20000010000 */
[----:B------:R-:W-:Y:S01]  /*2ab0*/  FADD.FTZ R93, R93, -R200 ;  /* 0x800000c85d5d7221 */ /* 0x000fe20000010000 */
[-CC-:B------:R-:W-:Y:S01]  /*2ac0*/  FFMA.FTZ R95, R144, R178.reuse, R187.reuse ;  /* 0x000000b2905f7223 */ /* 0x180fe200000100bb */
[----:B------:R-:W-:Y:S01]  /*2ad0*/  FADD.FTZ R145, R145, -R92 ;  /* 0x8000005c91917221 */ /* 0x000fe20000010000 */
[----:B0-----:R-:W-:Y:S01]  /*2ae0*/  @P1 PRMT R80, R64, 0x7632, R80 ;  /* 0x0000763240501816 */ /* 0x001fe20000000050 */
[C---:B------:R-:W-:Y:S01]  /*2af0*/  FMUL.FTZ R88, R152.reuse, R147 ;  /* 0x0000009398587220 */ /* 0x040fe20000410000 */
[----:B------:R-:W-:Y:S01]  /*2b00*/  @P1 SHF.L.U32 R89, R65, 0x10, RZ ;  /* 0x0000001041591819 */ /* 0x000fe200000006ff */
[----:B------:R-:W-:Y:S01]  /*2b10*/  FMUL.FTZ R90, R152, R93 ;  /* 0x0000005d985a7220 */ /* 0x000fe20000410000 */
[----:B------:R-:W-:Y:S01]  /*2b20*/  @P1 SHF.L.U32 R83, R80, 0x10, RZ ;  /* 0x0000001050531819 */ /* 0x000fe200000006ff */
[-CC-:B------:R-:W-:Y:S01]  /*2b30*/  FFMA.FTZ R148, R148, R178.reuse, R187.reuse ;  /* 0x000000b294947223 */ /* 0x180fe200000100bb */
[-C--:B------:R-:W-:Y:S01]  /*2b40*/  FFMA.FTZ R183, R183, R178.reuse, R187 ;  /* 0x000000b2b7b77223 */ /* 0x080fe200000100bb */
[----:B------:R-:W-:Y:S01]  /*2b50*/  FADD.FTZ R95, R94, -R95 ;  /* 0x8000005f5e5f7221 */ /* 0x000fe20000010000 */
[----:B------:R-:W-:Y:S01]  /*2b60*/  @P1 SHF.L.U32 R81, R64, 0x10, RZ ;  /* 0x0000001040511819 */ /* 0x000fe200000006ff */
[----:B------:R-:W-:Y:S01]  /*2b70*/  FMUL.FTZ R82, R152, R145 ;  /* 0x0000009198527220 */ /* 0x000fe20000410000 */
[----:B------:R-:W-:Y:S01]  /*2b80*/  @P1 FADD.FTZ R88, R88, R83 ;  /* 0x0000005358581221 */ /* 0x000fe20000010000 */
[----:B------:R-:W-:Y:S01]  /*2b90*/  @P1 PRMT R80, R65, 0x7632, R80 ;  /* 0x0000763241501816 */ /* 0x000fe20000000050 */
[--C-:B------:R-:W-:Y:S01]  /*2ba0*/  @P1 FADD.FTZ R90, R90, R89.reuse ;  /* 0x000000595a5a1221 */ /* 0x100fe20000010000 */
[C---:B------:R-:W-:Y:S01]  /*2bb0*/  @P1 PRMT R89, R66.reuse, 0x7632, R89 ;  /* 0x0000763242591816 */ /* 0x040fe20000000059 */
[----:B------:R-:W-:Y:S01]  /*2bc0*/  FADD.FTZ R181, R181, -R148 ;  /* 0x80000094b5b57221 */ /* 0x000fe20000010000 */
[----:B------:R-:W-:Y:S01]  /*2bd0*/  @P1 SHF.L.U32 R83, R66, 0x10, RZ ;  /* 0x0000001042531819 */ /* 0x000fe200000006ff */
[----:B------:R-:W-:Y:S01]  /*2be0*/  FADD.FTZ R183, R172, -R183 ;  /* 0x800000b7acb77221 */ /* 0x000fe20000010000 */
[----:B------:R-:W-:Y:S01]  /*2bf0*/  FMUL.FTZ R94, R152, R95 ;  /* 0x0000005f985e7220 */ /* 0x000fe20000410000 */
[----:B------:R-:W-:Y:S01]  /*2c00*/  @P1 FADD.FTZ R82, R82, R81 ;  /* 0x0000005152521221 */ /* 0x000fe20000010000 */
[----:B------:R-:W-:Y:S01]  /*2c10*/  @P1 IMAD.U32 R81, R80, 0x10000, RZ ;  /* 0x0001000050511824 */ /* 0x000fe200078e00ff */
[----:B------:R-:W-:Y:S01]  /*2c20*/  @P1 SHF.L.U32 R89, R89, 0x10, RZ ;  /* 0x0000001059591819 */ /* 0x000fe200000006ff */
[C---:B------:R-:W-:Y:S01]  /*2c30*/  FMUL.FTZ R92, R152.reuse, R181 ;  /* 0x000000b5985c7220 */ /* 0x040fe20000410000 */
[----:B------:R-:W-:Y:S01]  /*2c40*/  FMUL.FTZ R144, R152, R183 ;  /* 0x000000b798907220 */ /* 0x000fe20000410000 */
[----:B------:R-:W-:Y:S01]  /*2c50*/  @P1 FADD.FTZ R94, R94, R83 ;  /* 0x000000535e5e1221 */ /* 0x000fe20000010000 */
[-C--:B------:R-:W-:Y:S01]  /*2c60*/  FFMA.FTZ R146, R146, R178.reuse, R187 ;  /* 0x000000b292927223 */ /* 0x080fe200000100bb */
[----:B------:R-:W-:Y:S01]  /*2c70*/  @P1 FADD.FTZ R92, R92, R81 ;  /* 0x000000515c5c1221 */ /* 0x000fe20000010000 */
[----:B------:R-:W-:Y:S01]  /*2c80*/  @P1 FADD.FTZ R144, R144, R89 ;  /* 0x0000005990901221 */ /* 0x000fe20000010000 */
[----:B------:R-:W-:Y:S01]  /*2c90*/  FFMA.FTZ R187, R176, R178, R187 ;  /* 0x000000b2b0bb7223 */ /* 0x000fe200000100bb */
[----:B------:R-:W-:Y:S01]  /*2ca0*/  FADD.FTZ R185, R185, -R146 ;  /* 0x80000092b9b97221 */ /* 0x000fe20000010000 */
[----:B------:R-:W-:-:S02]  /*2cb0*/  @P1 PRMT R93, R67, 0x7632, R93 ;  /* 0x00007632435d1816 */ /* 0x000fc4000000005d */
[----:B------:R-:W-:Y:S01]  /*2cc0*/  FADD.FTZ R187, R174, -R187 ;  /* 0x800000bbaebb7221 */ /* 0x000fe20000010000 */
[----:B------:R-:W-:Y:S01]  /*2cd0*/  @P1 SHF.L.U32 R91, R67, 0x10, RZ ;  /* 0x00000010435b1819 */ /* 0x000fe200000006ff */
[C---:B------:R-:W-:Y:S01]  /*2ce0*/  FMUL.FTZ R148, R152.reuse, R185 ;  /* 0x000000b998947220 */ /* 0x040fe20000410000 */
[----:B------:R-:W-:Y:S01]  /*2cf0*/  @P1 SHF.L.U32 R93, R93, 0x10, RZ ;  /* 0x000000105d5d1819 */ /* 0x000fe200000006ff */
[----:B------:R-:W-:Y:S02]  /*2d00*/  FMUL.FTZ R152, R152, R187 ;  /* 0x000000bb98987220 */ /* 0x000fe40000410000 */
[----:B------:R-:W-:Y:S02]  /*2d10*/  @P1 FADD.FTZ R148, R148, R91 ;  /* 0x0000005b94941221 */ /* 0x000fe40000010000 */
[----:B------:R-:W-:Y:S01]  /*2d20*/  @P1 FADD.FTZ R152, R152, R93 ;  /* 0x0000005d98981221 */ /* 0x000fe20000010000 */
        /* <DEDUP_REMOVED lines=8> */
[----:B------:R-:W-:-:S02]  /*2db0*/  @P2 F2FP.BF16.F32.PACK_AB R146, RZ, R144 ;  /* 0x00000090ff92223e */ /* 0x000fc400000010ff */
[----:B------:R-:W-:Y:S02]  /*2dc0*/  @P2 PRMT R70, R95, 0x7610, R70 ;  /* 0x000076105f462816 */ /* 0x000fe40000000046 */
[----:B------:R-:W-:Y:S02]  /*2dd0*/  @P2 PRMT R71, R149, 0x7610, R71 ;  /* 0x0000761095472816 */ /* 0x000fe40000000047 */
[----:B------:R-:W-:Y:S02]  /*2de0*/  @P2 PRMT R70, R70, 0x5410, R146 ;  /* 0x0000541046462816 */ /* 0x000fe40000000092 */
[----:B--2---:R-:W-:Y:S02]  /*2df0*/  PRMT R80, R79, 0x7632, R80 ;  /* 0x000076324f507816 */ /* 0x004fe40000000050 */
[C---:B------:R-:W-:Y:S02]  /*2e00*/  SHF.L.U32 R83, R78.reuse, 0x10, RZ ;  /* 0x000000104e537819 */ /* 0x040fe400000006ff */
[----:B------:R-:W-:-:S02]  /*2e10*/  PRMT R78, R78, 0x7632, R78 ;  /* 0x000076324e4e7816 */ /* 0x000fc4000000004e */
[----:B------:R-:W-:Y:S02]  /*2e20*/  SHF.L.U32 R80, R80, 0x10, RZ ;  /* 0x0000001050507819 */ /* 0x000fe400000006ff */
[----:B------:R-:W-:Y:S02]  /*2e30*/  SHF.L.U32 R89, R79, 0x10, RZ ;  /* 0x000000104f597819 */ /* 0x000fe400000006ff */
[C---:B------:R-:W-:Y:S02]  /*2e40*/  SHF.L.U32 R81, R77.reuse, 0x10, RZ ;  /* 0x000000104d517819 */ /* 0x040fe400000006ff */
[----:B------:R-:W-:Y:S02]  /*2e50*/  SHF.L.U32 R79, R76, 0x10, RZ ;  /* 0x000000104c4f7819 */ /* 0x000fe400000006ff */
[----:B------:R-:W-:Y:S02]  /*2e60*/  SHF.L.U32 R78, R78, 0x10, RZ ;  /* 0x000000104e4e7819 */ /* 0x000fe400000006ff */
[----:B------:R-:W-:-:S02]  /*2e70*/  PRMT R77, R77, 0x7632, R77 ;  /* 0x000076324d4d7816 */ /* 0x000fc4000000004d */
[----:B------:R-:W-:Y:S01]  /*2e80*/  PRMT R76, R76, 0x7632, R76 ;  /* 0x000076324c4c7816 */ /* 0x000fe2000000004c */
[----:B------:R-:W-:Y:S01]  /*2e90*/  FFMA.FTZ R19, R80, R186, R19 ;  /* 0x000000ba50137223 */ /* 0x000fe20000010013 */
[----:B------:R-:W-:Y:S01]  /*2ea0*/  FFMA.FTZ R18, R89, R188, R18 ;  /* 0x000000bc59127223 */ /* 0x000fe20000010012 */
[----:B------:R-:W-:Y:S01]  /*2eb0*/  SHF.L.U32 R80, R77, 0x10, RZ ;  /* 0x000000104d507819 */ /* 0x000fe200000006ff */
[----:B------:R-:W-:Y:S01]  /*2ec0*/  FFMA.FTZ R21, R78, R180, R21 ;  /* 0x000000b44e157223 */ /* 0x000fe20000010015 */
[----:B------:R-:W-:Y:S02]  /*2ed0*/  IMAD.U32 R78, R76, 0x10000, RZ ;  /* 0x000100004c4e7824 */ /* 0x000fe400078e00ff */
[----:B------:R-:W-:Y:S01]  /*2ee0*/  FFMA.FTZ R22, R81, R184, R22 ;  /* 0x000000b851167223 */ /* 0x000fe20000010016 */
[----:B------:R-:W-:Y:S01]  /*2ef0*/  FFMA.FTZ R20, R83, R179, R20 ;  /* 0x000000b353147223 */ /* 0x000fe20000010014 */
[----:B------:R-:W-:Y:S01]  /*2f00*/  FFMA.FTZ R23, R80, R190, R23 ;  /* 0x000000be50177223 */ /* 0x000fe20000010017 */
[----:B------:R-:W-:Y:S01]  /*2f10*/  FFMA.FTZ R25, R78, R182, R25 ;  /* 0x000000b64e197223 */ /* 0x000fe20000010019 */
[----:B------:R-:W-:Y:S01]  /*2f20*/  FFMA.FTZ R24, R79, R189, R24 ;  /* 0x000000bd4f187223 */ /* 0x000fe20000010018 */
[----:B------:R-:W0:Y:S01]  /*2f30*/  @P2 LDC.64 R76, c[0x0][0x308] ;  /* 0x0000c200ff4c2b82 */ /* 0x000e220000000a00 */
[----:B---3--:R-:W-:-:S02]  /*2f40*/  SHF.L.U32 R89, R75, 0x10, RZ ;  /* 0x000000104b597819 */ /* 0x008fc400000006ff */
[----:B------:R-:W-:Y:S02]  /*2f50*/  PRMT R75, R75, 0x7632, R75 ;  /* 0x000076324b4b7816 */ /* 0x000fe4000000004b */
[----:B------:R-:W-:Y:S02]  /*2f60*/  SHF.L.U32 R81, R73, 0x10, RZ ;  /* 0x0000001049517819 */ /* 0x000fe400000006ff */
[----:B------:R-:W-:Y:S02]  /*2f70*/  SHF.L.U32 R80, R75, 0x10, RZ ;  /* 0x000000104b507819 */ /* 0x000fe400000006ff */
[----:B------:R-:W-:Y:S02]  /*2f80*/  PRMT R73, R73, 0x7632, R73 ;  /* 0x0000763249497816 */ /* 0x000fe40000000049 */
[C---:B------:R-:W-:Y:S01]  /*2f90*/  PRMT R78, R74.reuse, 0x7632, R78 ;  /* 0x000076324a4e7816 */ /* 0x040fe2000000004e */
[----:B------:R-:W-:Y:S01]  /*2fa0*/  FFMA.FTZ R10, R89, R197, R10 ;  /* 0x000000c5590a7223 */ /* 0x000fe2000001000a */
[----:B------:R-:W-:Y:S01]  /*2fb0*/  SHF.L.U32 R83, R74, 0x10, RZ ;  /* 0x000000104a537819 */ /* 0x000fe200000006ff */
[----:B------:R-:W-:Y:S01]  /*2fc0*/  FFMA.FTZ R11, R80, R196, R11 ;  /* 0x000000c4500b7223 */ /* 0x000fe2000001000b */
[----:B------:R-:W-:Y:S01]  /*2fd0*/  SHF.L.U32 R79, R72, 0x10, RZ ;  /* 0x00000010484f7819 */ /* 0x000fe200000006ff */
[----:B------:R-:W-:Y:S01]  /*2fe0*/  FMUL.FTZ R89, R82, R153 ;  /* 0x0000009952597220 */ /* 0x000fe20000410000 */
[----:B------:R-:W-:-:S02]  /*2ff0*/  SHF.L.U32 R74, R73, 0x10, RZ ;  /* 0x00000010494a7819 */ /* 0x000fc400000006ff */
[----:B------:R-:W-:Y:S02]  /*3000*/  SHF.L.U32 R78, R78, 0x10, RZ ;  /* 0x000000104e4e7819 */ /* 0x000fe400000006ff */
[----:B------:R-:W-:Y:S01]  /*3010*/  @P2 F2FP.BF16.F32.PACK_AB R80, RZ, R82 ;  /* 0x00000052ff50223e */ /* 0x000fe200000010ff */
[----:B------:R-:W-:Y:S01]  /*3020*/  FMUL.FTZ R82, R152, R153 ;  /* 0x0000009998527220 */ /* 0x000fe20000410000 */
[----:B------:R-:W-:Y:S01]  /*3030*/  FFMA.FTZ R16, R79, R193, R16 ;  /* 0x000000c14f107223 */ /* 0x000fe20000010010 */
[----:B------:R-:W-:Y:S01]  /*3040*/  FFMA.FTZ R15, R74, R192, R15 ;  /* 0x000000c04a0f7223 */ /* 0x000fe2000001000f */
[----:B------:R-:W-:Y:S01]  /*3050*/  FFMA.FTZ R13, R78, R194, R13 ;  /* 0x000000c24e0d7223 */ /* 0x000fe2000001000d */
[----:B------:R-:W-:Y:S01]  /*3060*/  FMUL.FTZ R74, R136, R145 ;  /* 0x00000091884a7220 */ /* 0x000fe20000410000 */
[----:B------:R-:W-:Y:S01]  /*3070*/  FMUL.FTZ R75, R137, R148 ;  /* 0x00000094894b7220 */ /* 0x000fe20000410000 */
[----:B------:R-:W-:Y:S01]  /*3080*/  FMUL.FTZ R78, R171, R82 ;  /* 0x00000052ab4e7220 */ /* 0x000fe20000410000 */
[----:B------:R-:W-:-:S04]  /*3090*/  FMUL.FTZ R79, R170, R147 ;  /* 0x00000093aa4f7220 */ /* 0x000fc80000410000 */
[----:B------:R-:W-:Y:S02]  /*30a0*/  F2FP.BF16.F32.PACK_AB R75, R78, R75 ;  /* 0x0000004b4e4b723e */ /* 0x000fe400000010ff */
[----:B------:R-:W-:Y:S02]  /*30b0*/  F2FP.BF16.F32.PACK_AB R74, R79, R74 ;  /* 0x0000004a4f4a723e */ /* 0x000fe400000010ff */
[----:B------:R-:W1:Y:S01]  /*30c0*/  LDC.64 R78, c[0x0][0x210] ;  /* 0x00008400ff4e7b82 */ /* 0x000e620000000a00 */
[----:B------:R-:W-:Y:S01]  /*30d0*/  PRMT R72, R72, 0x7632, R72 ;  /* 0x0000763248487816 */ /* 0x000fe20000000048 */
[----:B------:R-:W-:Y:S01]  /*30e0*/  FFMA.FTZ R14, R81, R195, R14 ;  /* 0x000000c3510e7223 */ /* 0x000fe2000001000e */
[----:B------:R-:W-:Y:S01]  /*30f0*/  FFMA.FTZ R12, R83, R199, R12 ;  /* 0x000000c7530c7223 */ /* 0x000fe2000001000c */
[----:B------:R-:W-:Y:S02]  /*3100*/  @P2 F2FP.BF16.F32.PACK_AB R81, RZ, R88 ;  /* 0x00000058ff51223e */ /* 0x000fe400000010ff */
[----:B------:R-:W-:-:S02]  /*3110*/  SHF.L.U32 R72, R72, 0x10, RZ ;  /* 0x0000001048487819 */ /* 0x000fc400000006ff */
[----:B------:R-:W-:Y:S01]  /*3120*/  @P2 F2FP.BF16.F32.PACK_AB R83, RZ, R90 ;  /* 0x0000005aff53223e */ /* 0x000fe200000010ff */
[----:B------:R-:W-:Y:S01]  /*3130*/  FMUL.FTZ R90, R90, R153 ;  /* 0x000000995a5a7220 */ /* 0x000fe20000410000 */
[----:B------:R-:W-:Y:S02]  /*3140*/  @P2 PRMT R68, R80, 0x7610, R68 ;  /* 0x0000761050442816 */ /* 0x000fe40000000044 */
[----:B------:R-:W-:Y:S01]  /*3150*/  LEA R80, P1, R173, UR14, 0x4 ;  /* 0x0000000ead507c11 */ /* 0x000fe2000f8220ff */
[----:B------:R-:W-:Y:S01]  /*3160*/  FFMA.FTZ R17, R72, R191, R17 ;  /* 0x000000bf48117223 */ /* 0x000fe20000010011 */
[----:B------:R-:W-:Y:S01]  /*3170*/  @P2 PRMT R68, R68, 0x5410, R81 ;  /* 0x0000541044442816 */ /* 0x000fe20000000051 */
[----:B------:R-:W-:Y:S01]  /*3180*/  FMUL.FTZ R72, R134, R89 ;  /* 0x0000005986487220 */ /* 0x000fe20000410000 */
[----:B------:R-:W-:Y:S01]  /*3190*/  @P2 F2FP.BF16.F32.PACK_AB R152, RZ, R152 ;  /* 0x00000098ff98223e */ /* 0x000fe200000010ff */
[----:B------:R-:W-:Y:S01]  /*31a0*/  FMUL.FTZ R73, R135, R90 ;  /* 0x0000005a87497220 */ /* 0x000fe20000410000 */
[----:B------:R-:W-:Y:S01]  /*31b0*/  FMUL.FTZ R88, R169, R92 ;  /* 0x0000005ca9587220 */ /* 0x000fe20000410000 */
[----:B------:R-:W-:Y:S01]  /*31c0*/  FMUL.FTZ R153, R168, R91 ;  /* 0x0000005ba8997220 */ /* 0x000fe20000410000 */
[----:B------:R-:W-:-:S02]  /*31d0*/  @P2 PRMT R69, R83, 0x7610, R69 ;  /* 0x0000761053452816 */ /* 0x000fc40000000045 */
[----:B-1----:R-:W-:Y:S02]  /*31e0*/  LEA R113, R78, R113, 0x2 ;  /* 0x000000714e717211 */ /* 0x002fe400078e10ff */
[----:B------:R-:W-:Y:S02]  /*31f0*/  LEA.HI.X R81, R173, UR15, RZ, 0x4, P1 ;  /* 0x0000000fad517c11 */ /* 0x000fe400088f24ff */
[----:B------:R-:W-:Y:S01]  /*3200*/  ISETP.GE.AND P1, PT, R113, R79, PT ;  /* 0x0000004f7100720c */ /* 0x000fe20003f26270 */
[----:B0-----:R-:W-:Y:S01]  /*3210*/  @P2 IMAD.WIDE.U32 R76, R177, 0x10, R76 ;  /* 0x00000010b14c2825 */ /* 0x001fe200078e004c */
[----:B------:R-:W-:Y:S02]  /*3220*/  @P2 PRMT R69, R69, 0x5410, R93 ;  /* 0x0000541045452816 */ /* 0x000fe4000000005d */
[----:B------:R-:W-:Y:S02]  /*3230*/  @P2 PRMT R71, R71, 0x5410, R152 ;  /* 0x0000541047472816 */ /* 0x000fe40000000098 */
[----:B------:R-:W-:-:S02]  /*3240*/  F2FP.BF16.F32.PACK_AB R73, R88, R73 ;  /* 0x000000495849723e */ /* 0x000fc400000010ff */
[----:B------:R-:W-:Y:S01]  /*3250*/  F2FP.BF16.F32.PACK_AB R72, R153, R72 ;  /* 0x000000489948723e */ /* 0x000fe200000010ff */
[----:B------:R-:W-:Y:S04]  /*3260*/  @P2 STG.E.128 desc[UR4][R76.64], R68 ;  /* 0x000000444c002986 */ /* 0x000fe8000c101d04 */
[----:B------:R0:W-:Y:S01]  /*3270*/  STG.E.128 desc[UR4][R80.64], R72 ;  /* 0x0000004850007986 */ /* 0x0001e2000c101d04 */
[----:B----4-:R-:W-:Y:S01]  /*3280*/  SHF.L.U32 R83, R84, 0x10, RZ ;  /* 0x0000001054537819 */ /* 0x010fe200000006ff */
[----:B------:R-:W-:Y:S01]  /*3290*/  IMAD.U32 R93, R85, 0x10000, RZ ;  /* 0x00010000555d7824 */ /* 0x000fe200078e00ff */
[----:B------:R-:W-:Y:S02]  /*32a0*/  SHF.L.U32 R95, R86, 0x10, RZ ;  /* 0x00000010565f7819 */ /* 0x000fe400000006ff */
[----:B------:R-:W-:-:S02]  /*32b0*/  SHF.L.U32 R149, R87, 0x10, RZ ;  /* 0x0000001057957819 */ /* 0x000fc400000006ff */
[----:B------:R-:W-:Y:S02]  /*32c0*/  PRMT R84, R84, 0x7632, R84 ;  /* 0x0000763254547816 */ /* 0x000fe40000000054 */
[----:B------:R-:W-:Y:S02]  /*32d0*/  PRMT R85, R85, 0x7632, R85 ;  /* 0x0000763255557816 */ /* 0x000fe40000000055 */
[----:B------:R-:W-:Y:S02]  /*32e0*/  PRMT R86, R86, 0x7632, R86 ;  /* 0x0000763256567816 */ /* 0x000fe40000000056 */
[----:B------:R-:W-:Y:S02]  /*32f0*/  PRMT R87, R87, 0x7632, R87 ;  /* 0x0000763257577816 */ /* 0x000fe40000000057 */
[----:B------:R-:W-:Y:S02]  /*3300*/  SHF.L.U32 R84, R84, 0x10, RZ ;  /* 0x0000001054547819 */ /* 0x000fe400000006ff */
[----:B0-----:R-:W-:-:S02]  /*3310*/  SHF.L.U32 R72, R85, 0x10, RZ ;  /* 0x0000001055487819 */ /* 0x001fc400000006ff */
[----:B------:R-:W-:Y:S02]  /*3320*/  SHF.L.U32 R86, R86, 0x10, RZ ;  /* 0x0000001056567819 */ /* 0x000fe400000006ff */
[----:B------:R-:W-:Y:S01]  /*3330*/  SHF.L.U32 R74, R87, 0x10, RZ ;  /* 0x00000010574a7819 */ /* 0x000fe200000006ff */
[----:B------:R-:W-:Y:S01]  /*3340*/  FFMA.FTZ R8, R83, R89, R8 ;  /* 0x0000005953087223 */ /* 0x000fe20000010008 */
[----:B------:R-:W-:Y:S01]  /*3350*/  FFMA.FTZ R6, R93, R90, R6 ;  /* 0x0000005a5d067223 */ /* 0x000fe20000010006 */
[----:B------:R-:W-:Y:S01]  /*3360*/  FFMA.FTZ R4, R95, R145, R4 ;  /* 0x000000915f047223 */ /* 0x000fe20000010004 */
[----:B------:R-:W-:Y:S01]  /*3370*/  FFMA.FTZ R2, R149, R148, R2 ;  /* 0x0000009495027223 */ /* 0x000fe20000010002 */
[----:B------:R-:W-:Y:S01]  /*3380*/  FFMA.FTZ R9, R84, R91, R9 ;  /* 0x0000005b54097223 */ /* 0x000fe20000010009 */
[----:B------:R-:W-:Y:S01]  /*3390*/  FFMA.FTZ R7, R72, R92, R7 ;  /* 0x0000005c48077223 */ /* 0x000fe20000010007 */
[----:B------:R-:W-:Y:S01]  /*33a0*/  FFMA.FTZ R5, R86, R147, R5 ;  /* 0x0000009356057223 */ /* 0x000fe20000010005 */
[----:B------:R-:W-:Y:S01]  /*33b0*/  FFMA.FTZ R3, R74, R82, R3 ;  /* 0x000000524a037223 */ /* 0x000fe20000010003 */
[----:B------:R-:W-:Y:S06]  /*33c0*/  @!P1 BRA `(.L_x_293) ;  /* 0xffffffd400dc9947 */ /* 0x000fec000383ffff */
[----:B------:R-:W-:Y:S05]  /*33d0*/  BSYNC B1 ;  /* 0x0000000000017941 */ /* 0x000fea0003800000 */
.L_x_291:
[----:B------:R-:W-:Y:S01]  /*33e0*/  MOV R75, R31 ;  /* 0x0000001f004b7202 */ /* 0x000fe20000000f00 */
[----:B------:R-:W-:Y:S01]  /*33f0*/  IMAD.MOV.U32 R65, RZ, RZ, R110 ;  /* 0x000000ffff417224 */ /* 0x000fe200078e006e */
[----:B------:R-:W-:Y:S01]  /*3400*/  MOV R77, R26 ;  /* 0x0000001a004d7202 */ /* 0x000fe20000000f00 */
[----:B------:R-:W-:Y:S01]  /*3410*/  IMAD.MOV.U32 R63, RZ, RZ, R99 ;  /* 0x000000ffff3f7224 */ /* 0x000fe200078e0063 */
[----:B------:R-:W-:Y:S02]  /*3420*/  MOV R31, R27 ;  /* 0x0000001b001f7202 */ /* 0x000fe40000000f00 */
[----:B------:R-:W-:Y:S02]  /*3430*/  MOV R26, R22 ;  /* 0x00000016001a7202 */ /* 0x000fe40000000f00 */
[----:B------:R-:W-:Y:S02]  /*3440*/  MOV R27, R23 ;  /* 0x00000017001b7202 */ /* 0x000fe40000000f00 */
[----:B------:R-:W-:-:S02]  /*3450*/  MOV R22, R18 ;  /* 0x0000001200167202 */ /* 0x000fc40000000f00 */
[----:B------:R-:W-:Y:S01]  /*3460*/  MOV R23, R19 ;  /* 0x0000001300177202 */ /* 0x000fe20000000f00 */
[----:B------:R-:W-:Y:S01]  /*3470*/  IMAD.MOV.U32 R19, RZ, RZ, R15 ;  /* 0x000000ffff137224 */ /* 0x000fe200078e000f */
[----:B------:R-:W-:Y:S02]  /*3480*/  MOV R18, R14 ;  /* 0x0000000e00127202 */ /* 0x000fe40000000f00 */
[----:B------:R-:W-:Y:S02]  /*3490*/  MOV R72, R32 ;  /* 0x0000002000487202 */ /* 0x000fe40000000f00 */
[----:B------:R-:W-:Y:S02]  /*34a0*/  MOV R74, R36 ;  /* 0x00000024004a7202 */ /* 0x000fe40000000f00 */
[----:B------:R-:W-:Y:S02]  /*34b0*/  MOV R14, R10 ;  /* 0x0000000a000e7202 */ /* 0x000fe40000000f00 */
[----:B------:R-:W-:-:S02]  /*34c0*/  MOV R15, R11 ;  /* 0x0000000b000f7202 */ /* 0x000fc40000000f00 */
[----:B------:R-:W-:Y:S01]  /*34d0*/  MOV R73, R33 ;  /* 0x0000002100497202 */ /* 0x000fe20000000f00 */
[----:B------:R-:W-:Y:S01]  /*34e0*/  IMAD.MOV.U32 R33, RZ, RZ, R42 ;  /* 0x000000ffff217224 */ /* 0x000fe200078e002a */
        /* <DEDUP_REMOVED lines=36> */
[----:B------:R-:W-:-:S07]  /*3730*/  MOV R7, R3 ;  /* 0x0000000300077202 */ /* 0x000fce0000000f00 */
.L_x_290:
[----:B------:R-:W-:Y:S05]  /*3740*/  BSYNC B0 ;  /* 0x0000000000007941 */ /* 0x000fea0003800000 */
.L_x_288:
        /* <DEDUP_REMOVED lines=13> */
[----:B------:R-:W-:Y:S01]  /*3820*/  STS.128 [R2], R64 ;  /* 0x0000004002007388 */ /* 0x000fe20000000c00 */
[----:B------:R-:W-:-:S03]  /*3830*/  ULDC.64 UR6, c[0x0][0x2d8] ;  /* 0x0000b60000067ab9 */ /* 0x000fc60000000a00 */
[----:B------:R0:W-:Y:S04]  /*3840*/  STS.128 [R2+0x10], R68 ;  /* 0x0000104402007388 */ /* 0x0001e80000000c00 */
[----:B------:R-:W-:Y:S04]  /*3850*/  STS.128 [R2+0x400], R76 ;  /* 0x0004004c02007388 */ /* 0x000fe80000000c00 */
[----:B------:R-:W-:Y:S04]  /*3860*/  STS.128 [R2+0x410], R32 ;  /* 0x0004102002007388 */ /* 0x000fe80000000c00 */
[----:B------:R-:W-:Y:S04]  /*3870*/  STS.128 [R2+0x800], R84 ;  /* 0x0008005402007388 */ /* 0x000fe80000000c00 */
[----:B------:R-:W-:Y:S01]  /*3880*/  STS.128 [R2+0x810], R48 ;  /* 0x0008103002007388 */ /* 0x000fe20000000c00 */
[----:B------:R-:W-:Y:S01]  /*3890*/  BAR.SYNC.DEFER_BLOCKING 0x0 ;  /* 0x0000000000007b1d */ /* 0x000fe20000010000 */
[----:B0-----:R-:W-:-:S05]  /*38a0*/  IADD3 R69, P0, R47, R0, RZ ;  /* 0x000000002f457210 */ /* 0x001fca0007f1e0ff */
        /* <DEDUP_REMOVED lines=13> */
[----:B-1----:R-:W-:Y:S01]  /*3980*/  FADD.FTZ R41, RZ, R41 ;  /* 0x00000029ff297221 */ /* 0x002fe20000010000 */
[----:B--2---:R-:W-:Y:S02]  /*3990*/  FADD.FTZ R32, RZ, R32 ;  /* 0x00000020ff207221 */ /* 0x004fe40000010000 */
[----:B------:R-:W1:Y:S01]  /*39a0*/  LDS R0, [R40+0x1800] ;  /* 0x0018000028007984 */ /* 0x000e620000000800 */
[----:B---3--:R-:W-:-:S03]  /*39b0*/  FADD.FTZ R33, RZ, R33 ;  /* 0x00000021ff217221 */ /* 0x008fc60000010000 */
[----:B------:R-:W2:Y:S01]  /*39c0*/  LDS R47, [R40+0x2400] ;  /* 0x00240000282f7984 */ /* 0x000ea20000000800 */
[----:B----4-:R-:W-:-:S03]  /*39d0*/  FADD.FTZ R34, RZ, R34 ;  /* 0x00000022ff227221 */ /* 0x010fc60000010000 */
[----:B------:R-:W-:Y:S01]  /*39e0*/  LDS R49, [R40+0x2800] ;  /* 0x0028000028317984 */ /* 0x000fe20000000800 */
[----:B-----5:R-:W-:-:S03]  /*39f0*/  FADD.FTZ R35, RZ, R35 ;  /* 0x00000023ff237221 */ /* 0x020fc60000010000 */
[----:B------:R-:W-:Y:S01]  /*3a00*/  LDS R50, [R40+0x2a00] ;  /* 0x002a000028327984 */ /* 0x000fe20000000800 */
[----:B------:R-:W-:-:S03]  /*3a10*/  FADD.FTZ R3, R3, R42 ;  /* 0x0000002a03037221 */ /* 0x000fc60000010000 */
[----:B------:R-:W-:Y:S01]  /*3a20*/  LDS R51, [R40+0x2c00] ;  /* 0x002c000028337984 */ /* 0x000fe20000000800 */
[----:B------:R-:W-:-:S03]  /*3a30*/  FADD.FTZ R41, R41, R44 ;  /* 0x0000002c29297221 */ /* 0x000fc60000010000 */
[----:B------:R-:W3:Y:S01]  /*3a40*/  LDS R42, [R40+0x1a00] ;  /* 0x001a0000282a7984 */ /* 0x000ee20000000800 */
[----:B------:R-:W-:-:S03]  /*3a50*/  FADD.FTZ R32, R32, R43 ;  /* 0x0000002b20207221 */ /* 0x000fc60000010000 */
[----:B------:R-:W4:Y:S01]  /*3a60*/  LDS R44, [R40+0x1e00] ;  /* 0x001e0000282c7984 */ /* 0x000f220000000800 */
[----:B------:R-:W-:-:S03]  /*3a70*/  FADD.FTZ R33, R33, R46 ;  /* 0x0000002e21217221 */ /* 0x000fc60000010000 */
[----:B------:R-:W5:Y:S01]  /*3a80*/  LDS R43, [R40+0x1c00] ;  /* 0x001c0000282b7984 */ /* 0x000f620000000800 */
[----:B------:R-:W-:-:S03]  /*3a90*/  FADD.FTZ R34, R34, R45 ;  /* 0x0000002d22227221 */ /* 0x000fc60000010000 */
[----:B------:R-:W5:Y:S01]  /*3aa0*/  LDS R46, [R40+0x2200] ;  /* 0x00220000282e7984 */ /* 0x000f620000000800 */
[----:B0-----:R-:W-:-:S03]  /*3ab0*/  FADD.FTZ R35, R35, R48 ;  /* 0x0000003023237221 */ /* 0x001fc60000010000 */
[----:B------:R-:W0:Y:S04]  /*3ac0*/  LDS R45, [R40+0x2000] ;  /* 0x00200000282d7984 */ /* 0x000e280000000800 */
[----:B------:R-:W0:Y:S01]  /*3ad0*/  LDS R48, [R40+0x2600] ;  /* 0x0026000028307984 */ /* 0x000e220000000800 */
[----:B-1----:R-:W-:-:S03]  /*3ae0*/  FADD.FTZ R0, R3, R0 ;  /* 0x0000000003007221 */ /* 0x002fc60000010000 */
[----:B------:R-:W1:Y:S01]  /*3af0*/  LDS R52, [R40+0x2e00] ;  /* 0x002e000028347984 */ /* 0x000e620000000800 */
[----:B--2---:R-:W-:Y:S01]  /*3b00*/  FADD.FTZ R47, R0, R47 ;  /* 0x0000002f002f7221 */ /* 0x004fe20000010000 */
[----:B------:R-:W-:Y:S01]  /*3b10*/  BAR.SYNC.DEFER_BLOCKING 0x0 ;  /* 0x0000000000007b1d */ /* 0x000fe20000010000 */
[----:B---3--:R-:W-:Y:S01]  /*3b20*/  FADD.FTZ R41, R41, R42 ;  /* 0x0000002a29297221 */ /* 0x008fe20000010000 */
[----:B----4-:R-:W-:Y:S01]  /*3b30*/  FADD.FTZ R33, R33, R44 ;  /* 0x0000002c21217221 */ /* 0x010fe20000010000 */
[----:B-----5:R-:W-:-:S03]  /*3b40*/  FADD.FTZ R32, R32, R43 ;  /* 0x0000002b20207221 */ /* 0x020fc60000010000 */
[----:B------:R-:W-:Y:S01]  /*3b50*/  FADD.FTZ R33, R33, R50 ;  /* 0x0000003221217221 */ /* 0x000fe20000010000 */
[----:B------:R-:W-:Y:S01]  /*3b60*/  STS.128 [R2], R56 ;  /* 0x0000003802007388 */ /* 0x000fe20000000c00 */
[----:B------:R-:W-:Y:S01]  /*3b70*/  FADD.FTZ R49, R32, R49 ;  /* 0x0000003120317221 */ /* 0x000fe20000010000 */
[----:B------:R-:W-:Y:S02]  /*3b80*/  FADD.FTZ R35, R35, R46 ;  /* 0x0000002e23237221 */ /* 0x000fe40000010000 */
[----:B------:R-:W-:Y:S01]  /*3b90*/  STS.128 [R2+0x10], R60 ;  /* 0x0000103c02007388 */ /* 0x000fe20000000c00 */
[----:B0-----:R-:W-:-:S03]  /*3ba0*/  FADD.FTZ R34, R34, R45 ;  /* 0x0000002d22227221 */ /* 0x001fc60000010000 */
[----:B------:R-:W-:Y:S01]  /*3bb0*/  STS.128 [R2+0x400], R72 ;  /* 0x0004004802007388 */ /* 0x000fe20000000c00 */
[----:B------:R-:W-:Y:S01]  /*3bc0*/  FADD.FTZ R41, R41, R48 ;  /* 0x0000003029297221 */ /* 0x000fe20000010000 */
[----:B------:R-:W-:Y:S02]  /*3bd0*/  FADD.FTZ R51, R34, R51 ;  /* 0x0000003322337221 */ /* 0x000fe40000010000 */
        /* <DEDUP_REMOVED lines=30> */
[----:B------:R-:W-:-:S03]  /*3dc0*/  FADD.FTZ R31, R56, R31 ;  /* 0x0000001f381f7221 */ /* 0x000fc60000010000 */
[----:B------:R-:W5:Y:S01]  /*3dd0*/  LDS R59, [R40+0x2400] ;  /* 0x00240000283b7984 */ /* 0x000f620000000800 */
[----:B------:R-:W-:-:S03]  /*3de0*/  FADD.FTZ R28, RZ, R28 ;  /* 0x0000001cff1c7221 */ /* 0x000fc60000010000 */
[----:B------:R-:W5:Y:S01]  /*3df0*/  LDS R66, [R40+0x2600] ;  /* 0x0026000028427984 */ /* 0x000f620000000800 */
[----:B------:R-:W-:-:S03]  /*3e00*/  FADD.FTZ R28, R28, R37 ;  /* 0x000000251c1c7221 */ /* 0x000fc60000010000 */
[----:B------:R-:W5:Y:S01]  /*3e10*/  LDS R61, [R40+0x2800] ;  /* 0x00280000283d7984 */ /* 0x000f620000000800 */
[----:B------:R-:W-:-:S03]  /*3e20*/  FADD.FTZ R29, RZ, R29 ;  /* 0x0000001dff1d7221 */ /* 0x000fc60000010000 */
        /* <DEDUP_REMOVED lines=12> */
[----:B------:R-:W-:Y:S01]  /*3ef0*/  FADD.FTZ R39, R39, R66 ;  /* 0x0000004227277221 */ /* 0x000fe20000010000 */
[----:B------:R2:W-:Y:S01]  /*3f00*/  STS.128 [R2], R24 ;  /* 0x0000001802007388 */ /* 0x0005e20000000c00 */
[----:B------:R-:W-:-:S03]  /*3f10*/  FADD.FTZ R61, R38, R61 ;  /* 0x0000003d263d7221 */ /* 0x000fc60000010000 */
[----:B------:R-:W-:Y:S01]  /*3f20*/  STS.128 [R2+0x10], R20 ;  /* 0x0000101402007388 */ /* 0x000fe20000000c00 */
[----:B------:R-:W-:-:S03]  /*3f30*/  FADD.FTZ R31, R31, R68 ;  /* 0x000000441f1f7221 */ /* 0x000fc60000010000 */
[----:B------:R-:W-:Y:S01]  /*3f40*/  STS.128 [R2+0x400], R16 ;  /* 0x0004001002007388 */ /* 0x000fe20000000c00 */
[----:B0-----:R-:W-:-:S03]  /*3f50*/  FADD.FTZ R63, R28, R63 ;  /* 0x0000003f1c3f7221 */ /* 0x001fc60000010000 */
[----:B------:R-:W-:Y:S01]  /*3f60*/  STS.128 [R2+0x410], R12 ;  /* 0x0004100c02007388 */ /* 0x000fe20000000c00 */
[----:B-1----:R-:W-:-:S03]  /*3f70*/  FADD.FTZ R29, R29, R70 ;  /* 0x000000461d1d7221 */ /* 0x002fc60000010000 */
[----:B------:R-:W-:Y:S01]  /*3f80*/  STS.128 [R2+0x800], R8 ;  /* 0x0008000802007388 */ /* 0x000fe20000000c00 */
[----:B--2---:R-:W-:-:S03]  /*3f90*/  IADD3.X R26, RZ, RZ, RZ, P0, !PT ;  /* 0x000000ffff1a7210 */ /* 0x004fc600007fe4ff */
[----:B------:R0:W-:Y:S01]  /*3fa0*/  STS.128 [R2+0x810], R4 ;  /* 0x0008100402007388 */ /* 0x0001e20000000c00 */
[C---:B------:R-:W-:Y:S01]  /*3fb0*/  SHF.L.U64.HI R26, R69.reuse, 0x2, R26 ;  /* 0x00000002451a7819 */ /* 0x040fe2000001021a */
[----:B------:R-:W-:Y:S01]  /*3fc0*/  BAR.SYNC.DEFER_BLOCKING 0x0 ;  /* 0x0000000000007b1d */ /* 0x000fe20000010000 */
[----:B0-----:R-:W-:-:S04]  /*3fd0*/  SHF.L.U32 R6, R69, 0x2, RZ ;  /* 0x0000000245067819 */ /* 0x001fc800000006ff */
[C---:B------:R-:W-:Y:S02]  /*3fe0*/  IADD3 R2, P0, R6.reuse, UR6, RZ ;  /* 0x0000000606027c10 */ /* 0x040fe4000ff1e0ff */
[----:B------:R-:W-:-:S04]  /*3ff0*/  IADD3 R4, P1, R6, UR16, RZ ;  /* 0x0000001006047c10 */ /* 0x000fc8000ff3e0ff */
        /* <DEDUP_REMOVED lines=18> */
[----:B---3--:R-:W-:Y:S01]  /*4120*/  FADD.FTZ R24, R24, R3 ;  /* 0x0000000318187221 */ /* 0x008fe20000010000 */
[----:B------:R-:W-:Y:S01]  /*4130*/  IADD3.X R3, R26, UR7, RZ, P0, !PT ;  /* 0x000000071a037c10 */ /* 0x000fe200087fe4ff */
[----:B------:R-:W-:Y:S01]  /*4140*/  ULDC.64 UR6, c[0x0][0x2f0] ;  /* 0x0000bc0000067ab9 */ /* 0x000fe20000000a00 */
[----:B------:R-:W3:Y:S01]  /*4150*/  LDS R11, [R40+0xa00] ;  /* 0x000a0000280b7984 */ /* 0x000ee20000000800 */
[----:B----4-:R-:W-:Y:S01]  /*4160*/  FADD.FTZ R8, RZ, R8 ;  /* 0x00000008ff087221 */ /* 0x010fe20000010000 */
[----:B------:R-:W-:Y:S02]  /*4170*/  IADD3 R6, P0, R6, UR6, RZ ;  /* 0x0000000606067c10 */ /* 0x000fe4000ff1e0ff */
[----:B------:R-:W4:Y:S01]  /*4180*/  LDS R15, [R40+0x1400] ;  /* 0x00140000280f7984 */ /* 0x000f220000000800 */
[----:B-----5:R-:W-:Y:S01]  /*4190*/  FADD.FTZ R0, R0, R7 ;  /* 0x0000000700007221 */ /* 0x020fe20000010000 */
[----:B------:R-:W-:-:S02]  /*41a0*/  IADD3.X R7, R26, UR7, RZ, P0, !PT ;  /* 0x000000071a077c10 */ /* 0x000fc400087fe4ff */
[----:B------:R-:W5:Y:S01]  /*41b0*/  LDS R16, [R40+0x1e00] ;  /* 0x001e000028107984 */ /* 0x000f620000000800 */
[----:B------:R-:W-:-:S03]  /*41c0*/  FADD.FTZ R9, RZ, R9 ;  /* 0x00000009ff097221 */ /* 0x000fc60000010000 */
[----:B------:R-:W5:Y:S01]  /*41d0*/  LDS R27, [R40+0x2800] ;  /* 0x00280000281b7984 */ /* 0x000f620000000800 */
[----:B------:R-:W-:-:S03]  /*41e0*/  FADD.FTZ R8, R8, R13 ;  /* 0x0000000d08087221 */ /* 0x000fc60000010000 */
[----:B------:R-:W5:Y:S01]  /*41f0*/  LDS R14, [R40+0x1600] ;  /* 0x00160000280e7984 */ /* 0x000f620000000800 */
[----:B------:R-:W-:-:S03]  /*4200*/  FADD.FTZ R0, R0, R17 ;  /* 0x0000001100007221 */ /* 0x000fc60000010000 */
        /* <DEDUP_REMOVED lines=9> */
[----:B--2---:R-:W-:-:S03]  /*42a0*/  FADD.FTZ R25, R0, R25 ;  /* 0x0000001900197221 */ /* 0x004fc60000010000 */
[----:B------:R-:W-:Y:S01]  /*42b0*/  STG.E desc[UR4][R2.64], R59 ;  /* 0x0000003b02007986 */ /* 0x000fe2000c101904 */
[----:B---3--:R-:W-:-:S03]  /*42c0*/  FADD.FTZ R11, RZ, R11 ;  /* 0x0000000bff0b7221 */ /* 0x008fc60000010000 */
[----:B------:R-:W-:Y:S01]  /*42d0*/  STG.E desc[UR4][R4.64], R47 ;  /* 0x0000002f04007986 */ /* 0x000fe2000c101904 */
[----:B----4-:R-:W-:-:S03]  /*42e0*/  FADD.FTZ R10, R10, R15 ;  /* 0x0000000f0a0a7221 */ /* 0x010fc60000010000 */
[----:B------:R-:W-:Y:S01]  /*42f0*/  STG.E desc[UR4][R6.64], R23 ;  /* 0x0000001706007986 */ /* 0x000fe2000c101904 */
[----:B-----5:R-:W-:-:S03]  /*4300*/  FADD.FTZ R9, R9, R16 ;  /* 0x0000001009097221 */ /* 0x020fc60000010000 */
        /* <DEDUP_REMOVED lines=17> */
[----:B------:R-:W-:Y:S04]  /*4420*/  STG.E desc[UR4][R4.64+0x800], R51 ;  /* 0x0008003304007986 */ /* 0x000fe8000c101904 */
[----:B------:R-:W-:Y:S04]  /*4430*/  STG.E desc[UR4][R6.64+0x800], R37 ;  /* 0x0008002506007986 */ /* 0x000fe8000c101904 */
[----:B------:R-:W-:Y:S04]  /*4440*/  STG.E desc[UR4][R2.64+0xa00], R29 ;  /* 0x000a001d02007986 */ /* 0x000fe8000c101904 */
[----:B------:R-:W-:Y:S04]  /*4450*/  STG.E desc[UR4][R4.64+0xa00], R35 ;  /* 0x000a002304007986 */ /* 0x000fe8000c101904 */
[----:B------:R-:W-:Y:S01]  /*4460*/  STG.E desc[UR4][R6.64+0xa00], R11 ;  /* 0x000a000b06007986 */ /* 0x000fe2000c101904 */
[----:B------:R-:W-:Y:S05]  /*4470*/  EXIT ;  /* 0x000000000000794d */ /* 0x000fea0003800000 */
.L_x_292:
        /* <DEDUP_REMOVED lines=8> */
.L_x_295:
[----:B------:R-:W-:Y:S05]  /*4500*/  BSYNC B2 ;  /* 0x0000000000027941 */ /* 0x000fea0003800000 */
.L_x_294:
        /* <DEDUP_REMOVED lines=8> */
.L_x_296:
[----:B------:R-:W-:-:S05]  /*4590*/  FADD.FTZ R40, R51, R40 ;  /* 0x0000002833287221 */ /* 0x000fca0000010000 */
[----:B------:R-:W-:Y:S01]  /*45a0*/  MOV R209, R40 ;  /* 0x0000002800d17202 */ /* 0x000fe20000000f00 */
[----:B------:R-:W-:Y:S01]  /*45b0*/  IMAD.MOV.U32 R208, RZ, RZ, 0x2 ;  /* 0x00000002ffd07424 */ /* 0x000fe200078e00ff */
[----:B------:R-:W-:-:S07]  /*45c0*/  MOV R44, R207 ;  /* 0x000000cf002c7202 */ /* 0x000fce0000000f00 */
[----:B------:R-:W-:Y:S05]  /*45d0*/  WARPSYNC.COLLECTIVE R206, `(.L_x_297) ;  /* 0x00000000ce087348 */ /* 0x000fea0003c00000 */
[----:B------:R0:W1:Y:S02]  /*45e0*/  SHFL.BFLY P3, R207, R209, R208, R211 ;  /* 0x0c0000d0d1cf7389 */ /* 0x00006400000600d3 */
[----:B01----:R-:W-:Y:S01]  /*45f0*/  ENDCOLLECTIVE ;  /* 0x000000000000791b */ /* 0x003fe20003800000 */
.L_x_297:
[----:B------:R-:W-:-:S05]  /*4600*/  FADD.FTZ R44, R47, R44 ;  /* 0x0000002c2f2c7221 */ /* 0x000fca0000010000 */
[----:B------:R-:W-:Y:S02]  /*4610*/  MOV R209, R44 ;  /* 0x0000002c00d17202 */ /* 0x000fe40000000f00 */
[----:B------:R-:W-:-:S07]  /*4620*/  MOV R73, R207 ;  /* 0x000000cf00497202 */ /* 0x000fce0000000f00 */
[----:B------:R-:W-:Y:S05]  /*4630*/  WARPSYNC.COLLECTIVE R206, `(.L_x_298) ;  /* 0x00000000ce087348 */ /* 0x000fea0003c00000 */
[----:B------:R0:W1:Y:S02]  /*4640*/  SHFL.BFLY P3, R207, R209, R208, R211 ;  /* 0x0c0000d0d1cf7389 */ /* 0x00006400000600d3 */
[----:B01----:R-:W-:Y:S01]  /*4650*/  ENDCOLLECTIVE ;  /* 0x000000000000791b */ /* 0x003fe20003800000 */
.L_x_298:
[----:B------:R-:W-:Y:S01]  /*4660*/  FADD.FTZ R73, R40, R73 ;  /* 0x0000004928497221 */ /* 0x000fe20000010000 */
[----:B------:R-:W-:Y:S01]  /*4670*/  MOV R40, R198 ;  /* 0x000000c600287202 */ /* 0x000fe20000000f00 */
[----:B------:R-:W-:-:S03]  /*4680*/  HFMA2.MMA R208, -RZ, RZ, 0, 2.384185791015625e-07 ;  /* 0x00000004ffd07435 */ /* 0x000fc600000001ff */
[----:B------:R-:W-:Y:S02]  /*4690*/  MOV R209, R73 ;  /* 0x0000004900d17202 */ /* 0x000fe40000000f00 */
[----:B------:R-:W-:-:S07]  /*46a0*/  MOV R187, R207 ;  /* 0x000000cf00bb7202 */ /* 0x000fce0000000f00 */
[----:B------:R-:W-:Y:S05]  /*46b0*/  WARPSYNC.COLLECTIVE R206, `(.L_x_299) ;  /* 0x00000000ce087348 */ /* 0x000fea0003c00000 */
[----:B------:R0:W1:Y:S02]  /*46c0*/  SHFL.BFLY P3, R207, R209, R208, R211 ;  /* 0x0c0000d0d1cf7389 */ /* 0x00006400000600d3 */
[----:B01----:R-:W-:Y:S01]  /*46d0*/  ENDCOLLECTIVE ;  /* 0x000000000000791b */ /* 0x003fe20003800000 */
.L_x_299:
[----:B------:R-:W-:Y:S01]  /*46e0*/  FADD.FTZ R187, R44, R187 ;  /* 0x000000bb2cbb7221 */ /* 0x000fe20000010000 */
[----:B------:R-:W-:-:S04]  /*46f0*/  MOV R44, R200 ;  /* 0x000000c8002c7202 */ /* 0x000fc80000000f00 */
[----:B------:R-:W-:Y:S02]  /*4700*/  MOV R209, R187 ;  /* 0x000000bb00d17202 */ /* 0x000fe40000000f00 */
[----:B------:R-:W-:-:S07]  /*4710*/  MOV R46, R207 ;  /* 0x000000cf002e7202 */ /* 0x000fce0000000f00 */
[----:B------:R-:W-:Y:S05]  /*4720*/  WARPSYNC.COLLECTIVE R206, `(.L_x_300) ;  /* 0x00000000ce087348 */ /* 0x000fea0003c00000 */
[----:B------:R0:W1:Y:S02]  /*4730*/  SHFL.BFLY P3, R207, R209, R208, R211 ;  /* 0x0c0000d0d1cf7389 */ /* 0x00006400000600d3 */
[----:B01----:R-:W-:Y:S01]  /*4740*/  ENDCOLLECTIVE ;  /* 0x000000000000791b */ /* 0x003fe20003800000 */
.L_x_300:
[----:B------:R-:W-:Y:S01]  /*4750*/  FADD.FTZ R178, R73, R46 ;  /* 0x0000002e49b27221 */ /* 0x000fe20000010000 */
[----:B------:R-:W-:Y:S01]  /*4760*/  MOV R46, R83 ;  /* 0x00000053002e7202 */ /* 0x000fe20000000f00 */
[----:B------:R-:W-:-:S03]  /*4770*/  HFMA2.MMA R208, -RZ, RZ, 0, 4.76837158203125e-07 ;  /* 0x00000008ffd07435 */ /* 0x000fc600000001ff */
[----:B------:R-:W-:Y:S02]  /*4780*/  MOV R209, R178 ;  /* 0x000000b200d17202 */ /* 0x000fe40000000f00 */
[----:B------:R-:W-:-:S07]  /*4790*/  MOV R78, R207 ;  /* 0x000000cf004e7202 */ /* 0x000fce0000000f00 */
[----:B------:R-:W-:Y:S05]  /*47a0*/  WARPSYNC.COLLECTIVE R206, `(.L_x_301) ;  /* 0x00000000ce087348 */ /* 0x000fea0003c00000 */
[----:B------:R0:W1:Y:S02]  /*47b0*/  SHFL.BFLY P3, R207, R209, R208, R211 ;  /* 0x0c0000d0d1cf7389 */ /* 0x00006400000600d3 */
[----:B01----:R-:W-:Y:S01]  /*47c0*/  ENDCOLLECTIVE ;  /* 0x000000000000791b */ /* 0x003fe20003800000 */
.L_x_301:
[----:B------:R-:W-:-:S05]  /*47d0*/  FADD.FTZ R78, R187, R78 ;  /* 0x0000004ebb4e7221 */ /* 0x000fca0000010000 */
[----:B------:R-:W-:Y:S01]  /*47e0*/  MOV R209, R78 ;  /* 0x0000004e00d17202 */ /* 0x000fe20000000f00 */
[----:B------:R-:W-:-:S07]  /*47f0*/  IMAD.MOV.U32 R47, RZ, RZ, R207 ;  /* 0x000000ffff2f7224 */ /* 0x000fce00078e00cf */
[----:B------:R-:W-:Y:S05]  /*4800*/  WARPSYNC.COLLECTIVE R206, `(.L_x_302) ;  /* 0x00000000ce087348 */ /* 0x000fea0003c00000 */
[----:B------:R0:W1:Y:S02]  /*4810*/  SHFL.BFLY P3, R207, R209, R208, R211 ;  /* 0x0c0000d0d1cf7389 */ /* 0x00006400000600d3 */
[----:B01----:R-:W-:Y:S01]  /*4820*/  ENDCOLLECTIVE ;  /* 0x000000000000791b */ /* 0x003fe20003800000 */
.L_x_302:
[----:B------:R-:W-:Y:S01]  /*4830*/  FADD.FTZ R202, R178, R47 ;  /* 0x0000002fb2ca7221 */ /* 0x000fe20000010000 */
[----:B------:R-:W-:Y:S01]  /*4840*/  MOV R47, R196 ;  /* 0x000000c4002f7202 */ /* 0x000fe20000000f00 */
[----:B------:R-:W-:-:S03]  /*4850*/  HFMA2.MMA R208, -RZ, RZ, 0, 9.5367431640625e-07 ;  /* 0x00000010ffd07435 */ /* 0x000fc600000001ff */
[----:B------:R-:W-:Y:S02]  /*4860*/  MOV R209, R202 ;  /* 0x000000ca00d17202 */ /* 0x000fe40000000f00 */
[----:B------:R-:W-:-:S07]  /*4870*/  MOV R51, R207 ;  /* 0x000000cf00337202 */ /* 0x000fce0000000f00 */
[----:B------:R-:W-:Y:S05]  /*4880*/  WARPSYNC.COLLECTIVE R206, `(.L_x_303) ;  /* 0x00000000ce087348 */ /* 0x000fea0003c00000 */
[----:B------:R0:W1:Y:S02]  /*4890*/  SHFL.BFLY P3, R207, R209, R208, R211 ;  /* 0x0c0000d0d1cf7389 */ /* 0x00006400000600d3 */
[----:B01----:R-:W-:Y:S01]  /*48a0*/  ENDCOLLECTIVE ;  /* 0x000000000000791b */ /* 0x003fe20003800000 */
.L_x_303:
[----:B------:R-:W-:Y:S01]  /*48b0*/  FADD.FTZ R204, R78, R51 ;  /* 0x000000334ecc7221 */ /* 0x000fe20000010000 */
[----:B------:R-:W-:-:S04]  /*48c0*/  MOV R51, R77 ;  /* 0x0000004d00337202 */ /* 0x000fc80000000f00 */
[----:B------:R-:W-:Y:S02]  /*48d0*/  MOV R209, R204 ;  /* 0x000000cc00d17202 */ /* 0x000fe40000000f00 */
[----:B------:R-:W-:-:S07]  /*48e0*/  MOV R205, R207 ;  /* 0x000000cf00cd7202 */ /* 0x000fce0000000f00 */
[----:B------:R-:W-:Y:S05]  /*48f0*/  WARPSYNC.COLLECTIVE R206, `(.L_x_304) ;  /* 0x00000000ce087348 */ /* 0x000fea0003c00000 */
[----:B------:R0:W1:Y:S02]  /*4900*/  SHFL.BFLY P3, R207, R209, R208, R211 ;  /* 0x0c0000d0d1cf7389 */ /* 0x00006400000600d3 */
[----:B01----:R-:W-:Y:S01]  /*4910*/  ENDCOLLECTIVE ;  /* 0x000000000000791b */ /* 0x003fe20003800000 */
.L_x_304:
[----:B------:R-:W-:Y:S05]  /*4920*/  BRA `(.L_x_305) ;  /* 0xffffffd400687947 */ /* 0x000fea000383ffff */
.L_x_306:
        /* <DEDUP_REMOVED lines=13> */
.L_x_11661:


//--------------------- .text._ZN10layer_norm13ln_bwd_kernelINS_13Kernel_traitsI13__nv_bfloat16S2_S2_S2_fjLj768ELj1ELj4ELj1ELj16ENS_18Kernel_traits_baseILj768ES2_S2_S2_S2_fjLj128EEEEELb0ELb1ELb1ELb0EEEvNS_9BwdParamsE --------------------------
	.section	.text._ZN10layer_norm13ln_bwd_kernelINS_13Kernel_traitsI13__nv_bfloat16S2_S2_S2_fjLj768ELj1ELj4ELj1ELj16ENS_18Kernel_traits_baseILj768ES2_S2_S2_S2_fjLj128EEEEELb0ELb1ELb1ELb0EEEvNS_9BwdParamsE,"ax",@progbits
	.align	128
        .global         _ZN10layer_norm13ln_bwd_kernelINS_13Kernel_traitsI13__nv_bfloat16S2_S2_S2_fjLj768ELj1ELj4ELj1ELj16ENS_18Kernel_traits_baseILj768ES2_S2_S2_S2_fjLj128EEEEELb0ELb1ELb1ELb0EEEvNS_9BwdParamsE
        .type           _ZN10layer_norm13ln_bwd_kernelINS_13Kernel_traitsI13__nv_bfloat16S2_S2_S2_fjLj768ELj1ELj4ELj1ELj16ENS_18Kernel_traits_baseILj768ES2_S2_S2_S2_fjLj128EEEEELb0ELb1ELb1ELb0EEEvNS_9BwdParamsE,@function
        .size           _ZN10layer_norm13ln_bwd_kernelINS_13Kernel_traitsI13__nv_bfloat16S2_S2_S2_fjLj768ELj1ELj4ELj1ELj16ENS_18Kernel_traits_baseILj768ES2_S2_S2_S2_fjLj128EEEEELb0ELb1ELb1ELb0EEEvNS_9BwdParamsE,(.L_x_11662 - _ZN10layer_norm13ln_bwd_kernelINS_13Kernel_traitsI13__nv_bfloat16S2_S2_S2_fjLj768ELj1ELj4ELj1ELj16ENS_18Kernel_traits_baseILj768ES2_S2_S2_S2_fjLj128EEEEELb0ELb1ELb1ELb0EEEvNS_9BwdParamsE)
        .other          _ZN10layer_norm13ln_bwd_kernelINS_13Kernel_traitsI13__nv_bfloat16S2_S2_S2_fjLj768ELj1ELj4ELj1ELj16ENS_18Kernel_traits_baseILj768ES2_S2_S2_S2_fjLj128EEEEELb0ELb1ELb1ELb0EEEvNS_9BwdParamsE,@"STO_CUDA_ENTRY STV_DEFAULT"
_ZN10layer_norm13ln_bwd_kernelINS_13Kernel_traitsI13__nv_bfloat16S2_S2_S2_fjLj768ELj1ELj4ELj1ELj16ENS_18Kernel_traits_baseILj768ES2_S2_S2_S2_fjLj128EEEEELb0ELb1ELb1ELb0EEEvNS_9BwdParamsE:
.text._ZN10layer_norm13ln_bwd_kernelINS_13Kernel_traitsI13__nv_bfloat16S2_S2_S2_fjLj768ELj1ELj4ELj1ELj16ENS_18Kernel_traits_baseILj768ES2_S2_S2_S2_fjLj128EEEEELb0ELb1ELb1ELb0EEEvNS_9BwdParamsE:
        /* <DEDUP_REMOVED lines=13> */
[----:B------:R-:W-:Y:S02]  /*00d0*/  LOP3.LUT R0, R159, 0x1f, RZ, 0x3c, !PT ;  /* 0x0000001f9f007812 */ /* 0x000fe400078e3cff */
[----:B------:R-:W-:Y:S02]  /*00e0*/  MOV R39, R159 ;  /* 0x0000009f00277202 */ /* 0x000fe40000000f00 */
[----:B------:R-:W-:-:S04]  /*00f0*/  LEA.HI.SX32 R40, R3, R0, 0x1d ;  /* 0x0000000003287211 */ /* 0x000fc800078feaff */
[C---:B------:R-:W-:Y:S02]  /*0100*/  LOP3.LUT P0, RZ, R40.reuse, 0xffffffe0, RZ, 0xc0, !PT ;  /* 0xffffffe028ff7812 */ /* 0x040fe4000780c0ff */
[C---:B------:R-:W-:Y:S02]  /*0110*/  ISETP.GE.U32.AND P1, PT, R40.reuse, 0x40, PT ;  /* 0x000000402800780c */ /* 0x040fe40003f26070 */
[----:B------:R-:W-:Y:S01]  /*0120*/  ISETP.GE.U32.AND P3, PT, R40, 0x60, PT ;  /* 0x000000602800780c */ /* 0x000fe20003f66070 */
[----:B------:R-:W-:Y:S01]  /*0130*/  BSSY B0, `(.L_x_307) ;  /* 0x000049c000007945 */ /* 0x000fe20003800000 */
[----:B------:R-:W-:Y:S02]  /*0140*/  CS2R R44, SRZ ;  /* 0x00000000002c7805 */ /* 0x000fe4000001ff00 */
[----:B------:R-:W-:Y:S02]  /*0150*/  CS2R R46, SRZ ;  /* 0x00000000002e7805 */ /* 0x000fe4000001ff00 */
[----:B------:R-:W-:-:S03]  /*0160*/  P2R R0, PR, RZ, 0x8 ;  /* 0x00000008ff007803 */ /* 0x000fc60000000000 */
[----:B------:R-:W0:Y:S08]  /*0170*/  @P0 LDC.64 R2, c[0x0][0x260] ;  /* 0x00009800ff020b82 */ /* 0x000e300000000a00 */
[----:B------:R-:W1:Y:S08]  /*0180*/  @P0 LDC.64 R24, c[0x0][0x278] ;  /* 0x00009e00ff180b82 */ /* 0x000e700000000a00 */
[----:B------:R-:W2:Y:S08]  /*0190*/  @P1 LDC.64 R26, c[0x0][0x260] ;  /* 0x00009800ff1a1b82 */ /* 0x000eb00000000a00 */
[----:B------:R-:W3:Y:S01]  /*01a0*/  @P1 LDC.64 R28, c[0x0][0x278] ;  /* 0x00009e00ff1c1b82 */ /* 0x000ee20000000a00 */
[----:B0-----:R-:W-:-:S05]  /*01b0*/  @P0 IMAD.WIDE.U32 R2, R39, 0x10, R2 ;  /* 0x0000001027020825 */ /* 0x001fca00078e0002 */
[----:B------:R-:W5:Y:S02]  /*01c0*/  @P0 LDG.E.128 R116, desc[UR4][R2.64] ;  /* 0x0000000402740981 */ /* 0x000f64000c1e1d00 */
[----:B------:R-:W0:Y:S01]  /*01d0*/  @P3 LDC.64 R34, c[0x0][0x260] ;  /* 0x00009800ff223b82 */ /* 0x000e220000000a00 */
[C---:B-1----:R-:W-:Y:S01]  /*01e0*/  @P0 IMAD.WIDE.U32 R24, R39.reuse, 0x10, R24 ;  /* 0x0000001027180825 */ /* 0x042fe200078e0018 */
[----:B------:R-:W-:-:S04]  /*01f0*/  @P0 LOP3.LUT R39, R39, 0x20, RZ, 0xfc, !PT ;  /* 0x0000002027270812 */ /* 0x000fc800078efcff */
[----:B------:R-:W5:Y:S01]  /*0200*/  @P0 LDG.E.128 R12, desc[UR4][R24.64] ;  /* 0x00000004180c0981 */ /* 0x000f62000c1e1d00 */
[C---:B--2---:R-:W-:Y:S01]  /*0210*/  @P1 IMAD.WIDE.U32 R30, R39.reuse, 0x10, R26 ;  /* 0x00000010271e1825 */ /* 0x044fe200078e001a */
[----:B------:R-:W1:Y:S04]  /*0220*/  @P3 LDC.64 R36, c[0x0][0x278] ;  /* 0x00009e00ff243b82 */ /* 0x000e680000000a00 */
[----:B------:R-:W5:Y:S01]  /*0230*/  @P1 LDG.E.128 R20, desc[UR4][R30.64] ;  /* 0x000000041e141981 */ /* 0x000f62000c1e1d00 */
[----:B---3--:R-:W-:-:S04]  /*0240*/  @P1 IMAD.WIDE.U32 R32, R39, 0x10, R28 ;  /* 0x0000001027201825 */ /* 0x008fc800078e001c */
[----:B------:R-:W-:Y:S01]  /*0250*/  @P1 VIADD R39, R39, 0x20 ;  /* 0x0000002027271836 */ /* 0x000fe20000000000 */
[----:B------:R-:W5:Y:S03]  /*0260*/  @P1 LDG.E.128 R8, desc[UR4][R32.64] ;  /* 0x0000000420081981 */ /* 0x000f66000c1e1d00 */
[----:B0-----:R-:W-:-:S05]  /*0270*/  @P3 IMAD.WIDE.U32 R26, R39, 0x10, R34 ;  /* 0x00000010271a3825 */ /* 0x001fca00078e0022 */
[----:B------:R-:W5:Y:S01]  /*0280*/  @P3 LDG.E.128 R16, desc[UR4][R26.64] ;  /* 0x000000041a103981 */ /* 0x000f62000c1e1d00 */
[----:B------:R-:W0:Y:S01]  /*0290*/  S2R R35, SR_CTAID.X ;  /* 0x0000000000237919 */ /* 0x000e220000002500 */
[----:B-1----:R-:W-:Y:S01]  /*02a0*/  @P3 IMAD.WIDE.U32 R28, R39, 0x10, R36 ;  /* 0x00000010271c3825 */ /* 0x002fe200078e0024 */
[----:B------:R-:W-:-:S04]  /*02b0*/  SHF.R.U32.HI R34, RZ, 0x5, R158 ;  /* 0x00000005ff227819 */ /* 0x000fc8000001169e */
[----:B------:R0:W5:Y:S01]  /*02c0*/  @P3 LDG.E.128 R4, desc[UR4][R28.64] ;  /* 0x000000041c043981 */ /* 0x000162000c1e1d00 */
[----:B------:R-:W-:Y:S02]  /*02d0*/  CS2R R48, SRZ ;  /* 0x0000000000307805 */ /* 0x000fe4000001ff00 */
[----:B------:R-:W-:Y:S02]  /*02e0*/  CS2R R50, SRZ ;  /* 0x0000000000327805 */ /* 0x000fe4000001ff00 */
[----:B------:R-:W-:Y:S02]  /*02f0*/  CS2R R52, SRZ ;  /* 0x0000000000347805 */ /* 0x000fe4000001ff00 */
[----:B------:R-:W-:Y:S02]  /*0300*/  CS2R R54, SRZ ;  /* 0x0000000000367805 */ /* 0x000fe4000001ff00 */
[----:B------:R-:W-:Y:S02]  /*0310*/  CS2R R56, SRZ ;  /* 0x0000000000387805 */ /* 0x000fe4000001ff00 */
[----:B------:R-:W-:-:S02]  /*0320*/  CS2R R58, SRZ ;  /* 0x00000000003a7805 */ /* 0x000fc4000001ff00 */
[----:B------:R-:W-:Y:S02]  /*0330*/  CS2R R84, SRZ ;  /* 0x0000000000547805 */ /* 0x000fe4000001ff00 */
        /* <DEDUP_REMOVED lines=28> */
[----:B------:R-:W-:Y:S01]  /*0500*/  CS2R R114, SRZ ;  /* 0x0000000000727805 */ /* 0x000fe2000001ff00 */
[----:B------:R-:W-:Y:S06]  /*0510*/  @P2 BRA `(.L_x_308) ;  /* 0x0000004400742947 */ /* 0x000fec0003800000 */
[----:B------:R-:W0:Y:S01]  /*0520*/  LDC.U8 R28, c[0x0][0x2a0] ;  /* 0x0000a800ff1c7b82 */ /* 0x000e220000000000 */
[----:B------:R-:W-:Y:S01]  /*0530*/  ULDC.64 UR6, c[0x0][0x2c8] ;  /* 0x0000b20000067ab9 */ /* 0x000fe20000000a00 */
[----:B-----5:R-:W-:Y:S01]  /*0540*/  @P0 PRMT R27, R116, 0x7632, R27 ;  /* 0x00007632741b0816 */ /* 0x020fe2000000001b */
[----:B------:R-:W-:Y:S01]  /*0550*/  IMAD.U32 R153, R20, 0x10000, RZ ;  /* 0x0001000014997824 */ /* 0x000fe200078e00ff */
[----:B------:R-:W-:Y:S01]  /*0560*/  ISETP.NE.U32.AND P2, PT, RZ, UR6, PT ;  /* 0x00000006ff007c0c */ /* 0x000fe2000bf45070 */
[----:B------:R-:W-:Y:S01]  /*0570*/  IMAD.U32 R156, R117, 0x10000, RZ ;  /* 0x00010000759c7824 */ /* 0x000fe200078e00ff */
[----:B------:R-:W-:Y:S01]  /*0580*/  SHF.L.U32 R157, R116, 0x10, RZ ;  /* 0x00000010749d7819 */ /* 0x000fe200000006ff */
[----:B------:R-:W-:Y:S01]  /*0590*/  IMAD.U32 R144, R13, 0x10000, RZ ;  /* 0x000100000d907824 */ /* 0x000fe200078e00ff */
[----:B------:R-:W-:Y:S01]  /*05a0*/  ISETP.NE.AND.EX P2, PT, RZ, UR7, PT, P2 ;  /* 0x00000007ff007c0c */ /* 0x000fe2000bf45320 */
[----:B------:R-:W-:Y:S01]  /*05b0*/  IMAD.U32 R37, R8, 0x10000, RZ ;  /* 0x0001000008257824 */ /* 0x000fe200078e00ff */
[----:B------:R-:W-:Y:S01]  /*05c0*/  @P1 PRMT R116, R20, 0x7632, R116 ;  /* 0x0000763214741816 */ /* 0x000fe20000000074 */
[----:B------:R-:W-:Y:S01]  /*05d0*/  IMAD.U32 R147, R18, 0x10000, RZ ;  /* 0x0001000012937824 */ /* 0x000fe200078e00ff */
[C---:B------:R-:W-:Y:S01]  /*05e0*/  @P3 PRMT R120, R16.reuse, 0x7632, R120 ;  /* 0x0000763210783816 */ /* 0x040fe20000000078 */
[----:B------:R-:W-:Y:S01]  /*05f0*/  HFMA2.MMA R45, -RZ, RZ, 0, 0 ;  /* 0x00000000ff2d7435 */ /* 0x000fe200000001ff */
[----:B------:R-:W-:Y:S01]  /*0600*/  SHF.L.U32 R149, R16, 0x10, RZ ;  /* 0x0000001010957819 */ /* 0x000fe200000006ff */
[----:B------:R-:W-:Y:S01]  /*0610*/  IMAD.U32 R150, R23, 0x10000, RZ ;  /* 0x0001000017967824 */ /* 0x000fe200078e00ff */
[C---:B------:R-:W-:Y:S01]  /*0620*/  @P0 PRMT R25, R118.reuse, 0x7632, R25 ;  /* 0x0000763276190816 */ /* 0x040fe20000000019 */
[----:B------:R-:W-:Y:S01]  /*0630*/  IMAD.U32 R34, R11, 0x10000, RZ ;  /* 0x000100000b227824 */ /* 0x000fe200078e00ff */
[----:B------:R-:W-:Y:S01]  /*0640*/  SHF.L.U32 R155, R118, 0x10, RZ ;  /* 0x00000010769b7819 */ /* 0x000fe200000006ff */
[----:B------:R-:W-:Y:S01]  /*0650*/  IMAD.U32 R31, R6, 0x10000, RZ ;  /* 0x00010000061f7824 */ /* 0x000fe200078e00ff */
[----:B------:R-:W-:Y:S01]  /*0660*/  @P0 PRMT R24, R119, 0x7632, R24 ;  /* 0x0000763277180816 */ /* 0x000fe20000000018 */
[----:B------:R-:W-:Y:S01]  /*0670*/  IMAD.U32 R27, R27, 0x10000, RZ ;  /* 0x000100001b1b7824 */ /* 0x000fe200078e00ff */
[----:B------:R-:W-:-:S02]  /*0680*/  SHF.L.U32 R154, R119, 0x10, RZ ;  /* 0x00000010779a7819 */ /* 0x000fc400000006ff */
[C---:B------:R-:W-:Y:S01]  /*0690*/  @P1 PRMT R20, R21.reuse, 0x7632, R20 ;  /* 0x0000763215141816 */ /* 0x040fe20000000014 */
[----:B------:R-:W-:Y:S01]  /*06a0*/  IMAD.U32 R24, R24, 0x10000, RZ ;  /* 0x0001000018187824 */ /* 0x000fe200078e00ff */
[----:B------:R-:W-:Y:S02]  /*06b0*/  SHF.L.U32 R152, R21, 0x10, RZ ;  /* 0x0000001015987819 */ /* 0x000fe400000006ff */
[----:B------:R-:W-:Y:S02]  /*06c0*/  @P3 PRMT R16, R17, 0x7632, R16 ;  /* 0x0000763211103816 */ /* 0x000fe40000000010 */
[C---:B------:R-:W-:Y:S02]  /*06d0*/  @P0 PRMT R41, R12.reuse, 0x7632, R41 ;  /* 0x000076320c290816 */ /* 0x040fe40000000029 */
[----:B------:R-:W-:Y:S02]  /*06e0*/  SHF.L.U32 R145, R12, 0x10, RZ ;  /* 0x000000100c917819 */ /* 0x000fe400000006ff */
[----:B------:R-:W-:-:S02]  /*06f0*/  @P1 PRMT R42, R9, 0x7632, R42 ;  /* 0x00007632092a1816 */ /* 0x000fc4000000002a */
[----:B------:R-:W-:Y:S02]  /*0700*/  SHF.L.U32 R36, R9, 0x10, RZ ;  /* 0x0000001009247819 */ /* 0x000fe400000006ff */
[----:B------:R-:W-:Y:S02]  /*0710*/  @P0 PRMT R26, R117, 0x7632, R26 ;  /* 0x00007632751a0816 */ /* 0x000fe4000000001a */
[----:B------:R-:W-:Y:S02]  /*0720*/  @P1 PRMT R21, R22, 0x7632, R21 ;  /* 0x0000763216151816 */ /* 0x000fe40000000015 */
[----:B------:R-:W-:Y:S02]  /*0730*/  SHF.L.U32 R148, R17, 0x10, RZ ;  /* 0x0000001011947819 */ /* 0x000fe400000006ff */
[----:B------:R-:W-:Y:S01]  /*0740*/  @P0 PRMT R3, R13, 0x7632, R3 ;  /* 0x000076320d030816 */ /* 0x000fe20000000003 */
[----:B------:R-:W-:Y:S01]  /*0750*/  IMAD.U32 R21, R21, 0x10000, RZ ;  /* 0x0001000015157824 */ /* 0x000fe200078e00ff */
[----:B------:R-:W-:-:S02]  /*0760*/  @P0 PRMT R12, R15, 0x7632, R12 ;  /* 0x000076320f0c0816 */ /* 0x000fc4000000000c */
[----:B------:R-:W-:Y:S02]  /*0770*/  @P1 PRMT R43, R8, 0x7632, R43 ;  /* 0x00007632082b1816 */ /* 0x000fe4000000002b */
[----:B------:R-:W-:Y:S01]  /*0780*/  @P1 PRMT R9, R10, 0x7632, R9 ;  /* 0x000076320a091816 */ /* 0x000fe20000000009 */
[----:B------:R-:W-:Y:S01]  /*0790*/  IMAD.U32 R12, R12, 0x10000, RZ ;  /* 0x000100000c0c7824 */ /* 0x000fe200078e00ff */
[C---:B------:R-:W-:Y:S02]  /*07a0*/  @P3 PRMT R119, R4.reuse, 0x7632, R119 ;  /* 0x0000763204773816 */ /* 0x040fe40000000077 */
[----:B------:R-:W-:Y:S01]  /*07b0*/  SHF.L.U32 R33, R4, 0x10, RZ ;  /* 0x0000001004217819 */ /* 0x000fe200000006ff */
[----:B------:R-:W-:Y:S01]  /*07c0*/  IMAD.U32 R9, R9, 0x10000, RZ ;  /* 0x0001000009097824 */ /* 0x000fe200078e00ff */
[C---:B------:R-:W-:Y:S02]  /*07d0*/  @P3 PRMT R118, R5.reuse, 0x7632, R118 ;  /* 0x0000763205763816 */ /* 0x040fe40000000076 */
[----:B------:R-:W-:-:S02]  /*07e0*/  SHF.L.U32 R32, R5, 0x10, RZ ;  /* 0x0000001005207819 */ /* 0x000fc400000006ff */
[----:B------:R-:W-:Y:S02]  /*07f0*/  @P1 PRMT R117, R23, 0x7632, R117 ;  /* 0x0000763217751816 */ /* 0x000fe40000000075 */
[----:B------:R-:W-:Y:S01]  /*0800*/  @P3 PRMT R17, R18, 0x7632, R17 ;  /* 0x0000763212113816 */ /* 0x000fe20000000011 */
[----:B------:R-:W-:Y:S01]  /*0810*/  IMAD.U32 R18, R16, 0x10000, RZ ;  /* 0x0001000010127824 */ /* 0x000fe200078e00ff */
[----:B------:R-:W-:Y:S02]  /*0820*/  @P3 PRMT R121, R19, 0x7632, R121 ;  /* 0x0000763213793816 */ /* 0x000fe40000000079 */
[----:B------:R-:W-:Y:S02]  /*0830*/  @P0 PRMT R13, R14, 0x7632, R13 ;  /* 0x000076320e0d0816 */ /* 0x000fe4000000000d */
[----:B------:R-:W-:Y:S02]  /*0840*/  @P1 PRMT R8, R11, 0x7632, R8 ;  /* 0x000076320b081816 */ /* 0x000fe40000000008 */
[----:B------:R-:W-:Y:S01]  /*0850*/  @P3 PRMT R5, R6, 0x7632, R5 ;  /* 0x0000763206053816 */ /* 0x000fe20000000005 */
[----:B------:R-:W-:Y:S01]  /*0860*/  IMAD.U32 R6, R118, 0x10000, RZ ;  /* 0x0001000076067824 */ /* 0x000fe200078e00ff */
[----:B------:R-:W-:-:S02]  /*0870*/  @P3 PRMT R4, R7, 0x7632, R4 ;  /* 0x0000763207043816 */ /* 0x000fc40000000004 */
[----:B------:R-:W-:Y:S02]  /*0880*/  ISETP.LT.U32.OR P2, PT, R40, 0x60, !P2 ;  /* 0x000000602800780c */ /* 0x000fe40005741470 */
[----:B------:R-:W-:Y:S02]  /*0890*/  SHF.L.U32 R151, R22, 0x10, RZ ;  /* 0x0000001016977819 */ /* 0x000fe400000006ff */
[----:B------:R-:W-:Y:S02]  /*08a0*/  SHF.L.U32 R146, R19, 0x10, RZ ;  /* 0x0000001013927819 */ /* 0x000fe400000006ff */
[----:B------:R-:W-:Y:S02]  /*08b0*/  SHF.L.U32 R39, R14, 0x10, RZ ;  /* 0x000000100e277819 */ /* 0x000fe400000006ff */
[----:B------:R-:W-:Y:S01]  /*08c0*/  SHF.L.U32 R38, R15, 0x10, RZ ;  /* 0x000000100f267819 */ /* 0x000fe200000006ff */
[----:B------:R-:W-:Y:S01]  /*08d0*/  IMAD.U32 R15, R41, 0x10000, RZ ;  /* 0x00010000290f7824 */ /* 0x000fe200078e00ff */
[----:B------:R-:W-:-:S02]  /*08e0*/  SHF.L.U32 R35, R10, 0x10, RZ ;  /* 0x000000100a237819 */ /* 0x000fc400000006ff */
[----:B------:R-:W-:Y:S02]  /*08f0*/  SHF.L.U32 R30, R7, 0x10, RZ ;  /* 0x00000010071e7819 */ /* 0x000fe400000006ff */
[----:B------:R-:W-:Y:S02]  /*0900*/  SHF.L.U32 R22, R20, 0x10, RZ ;  /* 0x0000001014167819 */ /* 0x000fe400000006ff */
[----:B------:R-:W-:Y:S02]  /*0910*/  P2R R2, PR, RZ, 0x4 ;  /* 0x00000004ff027803 */ /* 0x000fe40000000000 */
        /* <DEDUP_REMOVED lines=15> */
.L_x_407:
[----:B0-----:R-:W0:Y:S08]  /*0a10*/  LDC.64 R136, c[0x0][0x288] ;  /* 0x0000a200ff887b82 */ /* 0x001e300000000a00 */
[----:B------:R-:W1:Y:S08]  /*0a20*/  LDC.64 R138, c[0x0][0x258] ;  /* 0x00009600ff8a7b82 */ /* 0x000e700000000a00 */
[----:B------:R-:W2:Y:S01]  /*0a30*/  LDC.64 R140, c[0x0][0x280] ;  /* 0x0000a000ff8c7b82 */ /* 0x000ea20000000a00 */
[----:B0-----:R-:W-:-:S07]  /*0a40*/  IMAD.WIDE R136, R29, 0x4, R136 ;  /* 0x000000041d887825 */ /* 0x001fce00078e0288 */
[----:B------:R-:W0:Y:S01]  /*0a50*/  LDC.64 R170, c[0x0][0x2c8] ;  /* 0x0000b200ffaa7b82 */ /* 0x000e220000000a00 */
[----:B------:R-:W3:Y:S01]  /*0a60*/  LDG.E R215, desc[UR4][R136.64] ;  /* 0x0000000488d77981 */ /* 0x000ee2000c1e1900 */
[----:B-1----:R-:W-:-:S05]  /*0a70*/  IMAD.WIDE R138, R29, 0x4, R138 ;  /* 0x000000041d8a7825 */ /* 0x002fca00078e028a */
[----:B------:R1:W5:Y:S01]  /*0a80*/  LDG.E R213, desc[UR4][R138.64] ;  /* 0x000000048ad57981 */ /* 0x000362000c1e1900 */
[----:B--2---:R-:W-:-:S05]  /*0a90*/  IMAD.WIDE R140, R29, 0x4, R140 ;  /* 0x000000041d8c7825 */ /* 0x004fca00078e028c */
[----:B------:R1:W5:Y:S01]  /*0aa0*/  LDG.E R214, desc[UR4][R140.64] ;  /* 0x000000048cd67981 */ /* 0x000362000c1e1900 */
[----:B------:R-:W-:-:S04]  /*0ab0*/  IMAD.U32 R160, RZ, RZ, UR9 ;  /* 0x00000009ffa07e24 */ /* 0x000fc8000f8e00ff */
[----:B------:R-:W-:-:S05]  /*0ac0*/  IMAD R142, R29, R160, RZ ;  /* 0x000000a01d8e7224 */ /* 0x000fca00078e02ff */
[----:B------:R-:W-:-:S04]  /*0ad0*/  SHF.R.S32.HI R143, RZ, 0x1f, R142 ;  /* 0x0000001fff8f7819 */ /* 0x000fc8000001148e */
[----:B------:R-:W-:Y:S01]  /*0ae0*/  LEA.HI R142, R143, R142, RZ, 0x3 ;  /* 0x0000008e8f8e7211 */ /* 0x000fe200078f18ff */
[----:B------:R-:W-:Y:S03]  /*0af0*/  BSSY B1, `(.L_x_309) ;  /* 0x0000145000017945 */ /* 0x000fe60003800000 */
[----:B------:R-:W-:-:S05]  /*0b00*/  LEA.HI.SX32 R211, R142, R159, 0x1d ;  /* 0x0000009f8ed37211 */ /* 0x000fca00078feaff */
[----:B0-----:R-:W-:Y:S01]  /*0b10*/  IMAD.WIDE.U32 R180, R211, 0x10, R170 ;  /* 0x00000010d3b47825 */ /* 0x001fe200078e00aa */
[----:B---3--:R-:W-:-:S13]  /*0b20*/  ISETP.GT.AND P2, PT, R215, RZ, PT ;  /* 0x000000ffd700720c */ /* 0x008fda0003f44270 */
[----:B-1----:R-:W-:Y:S05]  /*0b30*/  @P2 BRA `(.L_x_310) ;  /* 0x0000000000642947 */ /* 0x002fea0003800000 */
[----:B------:R-:W-:Y:S01]  /*0b40*/  BSSY B2, `(.L_x_311) ;  /* 0x0000008000027945 */ /* 0x000fe20003800000 */
[----:B------:R-:W-:-:S03]  /*0b50*/  MOV R137, R211 ;  /* 0x000000d300897202 */ /* 0x000fc60000000f00 */
[----:B------:R-:W-:Y:S05]  /*0b60*/  @!P0 BRA `(.L_x_312) ;  /* 0x0000000000148947 */ /* 0x000fea0003800000 */
[----:B------:R-:W-:-:S04]  /*0b70*/  ISETP.NE.U32.AND P3, PT, RZ, UR14, PT ;  /* 0x0000000eff007c0c */ /* 0x000fc8000bf65070 */
[----:B------:R-:W-:-:S13]  /*0b80*/  ISETP.NE.AND.EX P3, PT, RZ, UR15, PT, P3 ;  /* 0x0000000fff007c0c */ /* 0x000fda000bf65330 */
[----:B------:R-:W-:Y:S05]  /*0b90*/  @!P3 BRA `(.L_x_313) ;  /* 0x000000000004b947 */ /* 0x000fea0003800000 */
[----:B------:R0:W5:Y:S02]  /*0ba0*/  LDG.E.128 R116, desc[UR4][R180.64] ;  /* 0x00000004b4747981 */ /* 0x000164000c1e1d00 */
.L_x_313:
[----:B------:R-:W-:-:S07]  /*0bb0*/  IADD3 R137, R211, 0x20, RZ ;  /* 0x00000020d3897810 */ /* 0x000fce0007ffe0ff */
.L_x_312:
[----:B------:R-:W-:Y:S05]  /*0bc0*/  BSYNC B2 ;  /* 0x0000000000027941 */ /* 0x000fea0003800000 */
.L_x_311:
[----:B------:R-:W-:Y:S04]  /*0bd0*/  BSSY B2, `(.L_x_314) ;  /* 0x0000008000027945 */ /* 0x000fe80003800000 */
[----:B------:R-:W-:Y:S05]  /*0be0*/  @!P1 BRA `(.L_x_315) ;  /* 0x0000000000189947 */ /* 0x000fea0003800000 */
[----:B------:R-:W-:-:S04]  /*0bf0*/  ISETP.NE.U32.AND P3, PT, RZ, UR14, PT ;  /* 0x0000000eff007c0c */ /* 0x000fc8000bf65070 */
[----:B------:R-:W-:-:S13]  /*0c00*/  ISETP.NE.AND.EX P3, PT, RZ, UR15, PT, P3 ;  /* 0x0000000fff007c0c */ /* 0x000fda000bf65330 */
[----:B------:R-:W-:Y:S05]  /*0c10*/  @!P3 BRA `(.L_x_316) ;  /* 0x000000000008b947 */ /* 0x000fea0003800000 */
[----:B------:R-:W-:-:S06]  /*0c20*/  IMAD.WIDE.U32 R120, R137, 0x10, R170 ;  /* 0x0000001089787825 */ /* 0x000fcc00078e00aa */
[----:B------:R-:W5:Y:S02]  /*0c30*/  LDG.E.128 R120, desc[UR4][R120.64] ;  /* 0x0000000478787981 */ /* 0x000f64000c1e1d00 */
.L_x_316:
[----:B------:R-:W-:-:S07]  /*0c40*/  VIADD R137, R137, 0x20 ;  /* 0x0000002089897836 */ /* 0x000fce0000000000 */
.L_x_315:
[----:B------:R-:W-:Y:S05]  /*0c50*/  BSYNC B2 ;  /* 0x0000000000027941 */ /* 0x000fea0003800000 */
.L_x_314:
[----:B------:R-:W-:Y:S01]  /*0c60*/  ISETP.NE.AND P3, PT, R2, RZ, PT ;  /* 0x000000ff0200720c */ /* 0x000fe20003f65270 */
[----:B------:R-:W-:Y:S01]  /*0c70*/  HFMA2.MMA R219, -RZ, RZ, 0, 0 ;  /* 0x00000000ffdb7435 */ /* 0x000fe200000001ff */
[----:B------:R-:W-:-:S11]  /*0c80*/  MOV R216, RZ ;  /* 0x000000ff00d87202 */ /* 0x000fd60000000f00 */
[----:B------:R-:W-:Y:S05]  /*0c90*/  @P3 BRA `(.L_x_317) ;  /* 0x0000001000a83947 */ /* 0x000fea0003800000 */
[----:B------:R-:W-:-:S06]  /*0ca0*/  IMAD.WIDE.U32 R40, R137, 0x10, R170 ;  /* 0x0000001089287825 */ /* 0x000fcc00078e00aa */
[----:B------:R-:W5:Y:S01]  /*0cb0*/  LDG.E.128 R40, desc[UR4][R40.64] ;  /* 0x0000000428287981 */ /* 0x000f62000c1e1d00 */
[----:B------:R-:W-:Y:S05]  /*0cc0*/  BRA `(.L_x_317) ;  /* 0x00000010009c7947 */ /* 0x000fea0003800000 */
.L_x_310:
[----:B------:R-:W0:Y:S02]  /*0cd0*/  LDC.64 R136, c[0x0][0x250] ;  /* 0x00009400ff887b82 */ /* 0x000e240000000a00 */
[----:B0-----:R-:W-:-:S06]  /*0ce0*/  IMAD.WIDE R136, R29, 0x4, R136 ;  /* 0x000000041d887825 */ /* 0x001fcc00078e0288 */
[----:B------:R-:W2:Y:S01]  /*0cf0*/  LDG.E R136, desc[UR4][R136.64] ;  /* 0x0000000488887981 */ /* 0x000ea2000c1e1900 */
[----:B------:R-:W-:Y:S01]  /*0d00*/  VIADD R139, R215, 0xffffffff ;  /* 0xffffffffd78b7836 */ /* 0x000fe20000000000 */
[----:B------:R-:W-:Y:S01]  /*0d10*/  ISETP.NE.AND P3, PT, R28, RZ, PT ;  /* 0x000000ff1c00720c */ /* 0x000fe20003f65270 */
[----:B------:R-:W-:Y:S01]  /*0d20*/  BSSY B2, `(.L_x_318) ;  /* 0x0000066000027945 */ /* 0x000fe20003800000 */
[----:B------:R-:W-:Y:S01]  /*0d30*/  LOP3.LUT R159, R158, 0x1f, RZ, 0xc0, !PT ;  /* 0x0000001f9e9f7812 */ /* 0x000fe200078ec0ff */
[----:B------:R-:W-:Y:S01]  /*0d40*/  IMAD R139, R139, R160, RZ ;  /* 0x000000a08b8b7224 */ /* 0x000fe200078e02ff */
[----:B------:R-:W-:Y:S01]  /*0d50*/  HFMA2.MMA R219, -RZ, RZ, 0, 0 ;  /* 0x00000000ffdb7435 */ /* 0x000fe200000001ff */
[----:B------:R-:W-:Y:S01]  /*0d60*/  MOV R216, RZ ;  /* 0x000000ff00d87202 */ /* 0x000fe20000000f00 */
[----:B------:R-:W-:Y:S02]  /*0d70*/  IMAD.MOV.U32 R221, RZ, RZ, R211 ;  /* 0x000000ffffdd7224 */ /* 0x000fe400078e00d3 */
[----:B------:R-:W-:-:S04]  /*0d80*/  SHF.R.S32.HI R138, RZ, 0x1f, R139 ;  /* 0x0000001fff8a7819 */ /* 0x000fc8000001148b */
[----:B------:R-:W-:-:S04]  /*0d90*/  LEA.HI R138, R138, R139, RZ, 0x3 ;  /* 0x0000008b8a8a7211 */ /* 0x000fc800078f18ff */
        /* <DEDUP_REMOVED lines=12> */
[----:B------:R-:W-:Y:S01]  /*0e60*/  IADD3 R221, R211, 0x20, RZ ;  /* 0x00000020d3dd7810 */ /* 0x000fe20007ffe0ff */
[----:B------:R-:W-:Y:S02]  /*0e70*/  VIADD R217, R217, 0x20 ;  /* 0x00000020d9d97836 */ /* 0x000fe40000000000 */
[----:B--2---:R-:W-:Y:S01]  /*0e80*/  IMAD.U32 R166, R138, 0x10000, RZ ;  /* 0x000100008aa67824 */ /* 0x004fe200078e00ff */
[----:B------:R-:W-:Y:S02]  /*0e90*/  PRMT R3, R136, 0x7632, R3 ;  /* 0x0000763288037816 */ /* 0x000fe40000000003 */
[----:B------:R-:W-:Y:S01]  /*0ea0*/  PRMT R165, R138, 0x7632, R165 ;  /* 0x000076328aa57816 */ /* 0x000fe200000000a5 */
[----:B------:R-:W-:Y:S01]  /*0eb0*/  FADD.FTZ R166, -R215, R166 ;  /* 0x000000a6d7a67221 */ /* 0x000fe20000010100 */
[----:B------:R-:W-:Y:S01]  /*0ec0*/  SHF.L.U32 R172, R139, 0x10, RZ ;  /* 0x000000108bac7819 */ /* 0x000fe200000006ff */
[----:B------:R-:W-:Y:S01]  /*0ed0*/  IMAD.U32 R138, R3, 0x10000, RZ ;  /* 0x00010000038a7824 */ /* 0x000fe200078e00ff */
[----:B------:R-:W-:-:S02]  /*0ee0*/  SHF.L.U32 R162, R136, 0x10, RZ ;  /* 0x0000001088a27819 */ /* 0x000fc400000006ff */
[----:B---3--:R-:W-:Y:S01]  /*0ef0*/  SHF.L.U32 R167, R142, 0x10, RZ ;  /* 0x000000108ea77819 */ /* 0x008fe200000006ff */
[----:B------:R-:W-:Y:S01]  /*0f00*/  FADD.FTZ R172, -R215, R172 ;  /* 0x000000acd7ac7221 */ /* 0x000fe20000010100 */
[----:B------:R-:W-:Y:S01]  /*0f10*/  SHF.L.U32 R174, R165, 0x10, RZ ;  /* 0x00000010a5ae7819 */ /* 0x000fe200000006ff */
[----:B-----5:R-:W-:Y:S01]  /*0f20*/  FMUL.FTZ R165, R213, R166 ;  /* 0x000000a6d5a57220 */ /* 0x020fe20000410000 */
[C---:B------:R-:W-:Y:S01]  /*0f30*/  PRMT R136, R140.reuse, 0x7632, R136 ;  /* 0x000076328c887816 */ /* 0x040fe20000000088 */
[----:B------:R-:W-:Y:S01]  /*0f40*/  FADD.FTZ R162, -R215, R162 ;  /* 0x000000a2d7a27221 */ /* 0x000fe20000010100 */
[----:B------:R-:W-:Y:S01]  /*0f50*/  PRMT R163, R137, 0x7632, R163 ;  /* 0x0000763289a37816 */ /* 0x000fe200000000a3 */
[----:B------:R-:W-:Y:S01]  /*0f60*/  FADD.FTZ R138, -R215, R138 ;  /* 0x0000008ad78a7221 */ /* 0x000fe20000010100 */
[----:B------:R-:W-:Y:S01]  /*0f70*/  SHF.L.U32 R140, R140, 0x10, RZ ;  /* 0x000000108c8c7819 */ /* 0x000fe200000006ff */
[----:B------:R-:W-:Y:S01]  /*0f80*/  FADD.FTZ R72, R72, R167 ;  /* 0x000000a748487221 */ /* 0x000fe20000010000 */
[----:B------:R-:W-:Y:S01]  /*0f90*/  PRMT R168, R139, 0x7632, R168 ;  /* 0x000076328ba87816 */ /* 0x000fe200000000a8 */
[-C--:B------:R-:W-:Y:S01]  /*0fa0*/  FFMA.FTZ R48, R165, R167.reuse, R48 ;  /* 0x000000a7a5307223 */ /* 0x080fe20000010030 */
[----:B------:R-:W-:Y:S01]  /*0fb0*/  FMUL.FTZ R166, R155, R167 ;  /* 0x000000a79ba67220 */ /* 0x000fe20000410000 */
[----:B------:R-:W-:Y:S01]  /*0fc0*/  PRMT R139, R142, 0x7632, R139 ;  /* 0x000076328e8b7816 */ /* 0x000fe2000000008b */
[----:B------:R-:W-:Y:S01]  /*0fd0*/  FMUL.FTZ R167, R213, R172 ;  /* 0x000000acd5a77220 */ /* 0x000fe20000410000 */
[----:B------:R-:W-:Y:S01]  /*0fe0*/  PRMT R169, R143, 0x7632, R169 ;  /* 0x000076328fa97816 */ /* 0x000fe200000000a9 */
[C---:B------:R-:W-:Y:S01]  /*0ff0*/  FMUL.FTZ R3, R213.reuse, R162 ;  /* 0x000000a2d5037220 */ /* 0x040fe20000410000 */
[----:B------:R-:W-:Y:S01]  /*1000*/  SHF.L.U32 R136, R136, 0x10, RZ ;  /* 0x0000001088887819 */ /* 0x000fe200000006ff */
[----:B------:R-:W-:Y:S01]  /*1010*/  FMUL.FTZ R172, R213, R138 ;  /* 0x0000008ad5ac7220 */ /* 0x000fe20000410000 */
[----:B------:R-:W-:Y:S01]  /*1020*/  SHF.L.U32 R164, R137, 0x10, RZ ;  /* 0x0000001089a47819 */ /* 0x000fe200000006ff */
[----:B------:R-:W-:Y:S01]  /*1030*/  FMUL.FTZ R162, R157, R140 ;  /* 0x0000008c9da27220 */ /* 0x000fe20000410000 */
[----:B------:R-:W-:Y:S01]  /*1040*/  SHF.L.U32 R142, R163, 0x10, RZ ;  /* 0x00000010a38e7819 */ /* 0x000fe200000006ff */
[----:B------:R-:W-:Y:S01]  /*1050*/  FADD.FTZ R69, R69, R136 ;  /* 0x0000008845457221 */ /* 0x000fe20000010000 */
[----:B------:R-:W-:Y:S01]  /*1060*/  PRMT R137, R141, 0x7632, R137 ;  /* 0x000076328d897816 */ /* 0x000fe20000000089 */
[-C--:B------:R-:W-:Y:S01]  /*1070*/  FFMA.FTZ R45, R172, R136.reuse, R45 ;  /* 0x00000088ac2d7223 */ /* 0x080fe2000001002d */
[----:B------:R-:W-:Y:S01]  /*1080*/  SHF.L.U32 R177, R169, 0x10, RZ ;  /* 0x00000010a9b17819 */ /* 0x000fe200000006ff */
[----:B------:R-:W-:Y:S01]  /*1090*/  FMUL.FTZ R169, R27, R136 ;  /* 0x000000881ba97220 */ /* 0x000fe20000410000 */
[----:B------:R-:W-:Y:S01]  /*10a0*/  FADD.FTZ R164, -R215, R164 ;  /* 0x000000a4d7a47221 */ /* 0x000fe20000010100 */
[----:B------:R-:W-:Y:S01]  /*10b0*/  SHF.L.U32 R173, R137, 0x10, RZ ;  /* 0x0000001089ad7819 */ /* 0x000fe200000006ff */
[----:B------:R-:W-:Y:S01]  /*10c0*/  FADD.FTZ R142, -R215, R142 ;  /* 0x0000008ed78e7221 */ /* 0x000fe20000010100 */
[----:B------:R-:W-:Y:S01]  /*10d0*/  FADD.FTZ R136, RZ, R162 ;  /* 0x000000a2ff887221 */ /* 0x000fe20000010000 */
[----:B------:R-:W-:-:S02]  /*10e0*/  IMAD.U32 R141, R141, 0x10000, RZ ;  /* 0x000100008d8d7824 */ /* 0x000fc400078e00ff */
[C---:B------:R-:W-:Y:S01]  /*10f0*/  FFMA.FTZ R137, R3.reuse, R162, RZ ;  /* 0x000000a203897223 */ /* 0x040fe200000100ff */
[----:B------:R-:W-:Y:S01]  /*1100*/  FADD.FTZ R68, R68, R140 ;  /* 0x0000008c44447221 */ /* 0x000fe20000010000 */
[----:B------:R-:W-:Y:S01]  /*1110*/  FFMA.FTZ R44, R3, R140, R44 ;  /* 0x0000008c032c7223 */ /* 0x000fe2000001002c */
[----:B------:R-:W-:Y:S02]  /*1120*/  IMAD.U32 R140, R139, 0x10000, RZ ;  /* 0x000100008b8c7824 */ /* 0x000fe400078e00ff */
[----:B------:R-:W-:Y:S01]  /*1130*/  FADD.FTZ R176, -R215, R174 ;  /* 0x000000aed7b07221 */ /* 0x000fe20000010100 */
[C---:B------:R-:W-:Y:S01]  /*1140*/  FMUL.FTZ R163, R213.reuse, R164 ;  /* 0x000000a4d5a37220 */ /* 0x040fe20000410000 */
[----:B------:R-:W-:Y:S01]  /*1150*/  FMUL.FTZ R174, R213, R142 ;  /* 0x0000008ed5ae7220 */ /* 0x000fe20000410000 */
[----:B------:R-:W-:Y:S01]  /*1160*/  FADD.FTZ R139, R136, R169 ;  /* 0x000000a9888b7221 */ /* 0x000fe20000010000 */
[----:B------:R-:W-:Y:S01]  /*1170*/  FMUL.FTZ R164, R156, R141 ;  /* 0x0000008d9ca47220 */ /* 0x000fe20000410000 */
[----:B------:R-:W-:Y:S01]  /*1180*/  FFMA.FTZ R136, R172, R169, R137 ;  /* 0x000000a9ac887223 */ /* 0x000fe20000010089 */
[----:B------:R-:W-:Y:S01]  /*1190*/  FADD.FTZ R71, R71, R173 ;  /* 0x000000ad47477221 */ /* 0x000fe20000010000 */
[-C--:B------:R-:W-:Y:S01]  /*11a0*/  FFMA.FTZ R47, R174, R173.reuse, R47 ;  /* 0x000000adae2f7223 */ /* 0x080fe2000001002f */
[----:B------:R-:W-:Y:S01]  /*11b0*/  FMUL.FTZ R173, R26, R173 ;  /* 0x000000ad1aad7220 */ /* 0x000fe20000410000 */
[----:B------:R-:W-:Y:S01]  /*11c0*/  FADD.FTZ R138, R139, R164 ;  /* 0x000000a48b8a7221 */ /* 0x000fe20000010000 */
[----:B------:R-:W-:Y:S01]  /*11d0*/  FFMA.FTZ R137, R163, R164, R136 ;  /* 0x000000a4a3897223 */ /* 0x000fe20000010088 */
[----:B------:R-:W-:Y:S01]  /*11e0*/  IMAD.U32 R178, R168, 0x10000, RZ ;  /* 0x00010000a8b27824 */ /* 0x000fe200078e00ff */
[----:B------:R-:W-:Y:S01]  /*11f0*/  SHF.L.U32 R143, R143, 0x10, RZ ;  /* 0x000000108f8f7819 */ /* 0x000fe200000006ff */
[----:B------:R-:W-:Y:S01]  /*1200*/  FADD.FTZ R139, R138, R173 ;  /* 0x000000ad8a8b7221 */ /* 0x000fe20000010000 */
[----:B------:R-:W-:Y:S01]  /*1210*/  FFMA.FTZ R136, R174, R173, R137 ;  /* 0x000000adae887223 */ /* 0x000fe20000010089 */
[----:B------:R-:W-:Y:S01]  /*1220*/  FADD.FTZ R178, -R215, R178 ;  /* 0x000000b2d7b27221 */ /* 0x000fe20000010100 */
        /* <DEDUP_REMOVED lines=20> */
[----:B0-----:R-:W-:-:S07]  /*1370*/  FFMA.FTZ R216, R178, R177, R137 ;  /* 0x000000b1b2d87223 */ /* 0x001fce0000010089 */
.L_x_319:
[----:B------:R-:W-:Y:S05]  /*1380*/  BSYNC B2 ;  /* 0x0000000000027941 */ /* 0x000fea0003800000 */
.L_x_318:
        /* <DEDUP_REMOVED lines=15> */
[----:B------:R-:W-:Y:S01]  /*1480*/  IMAD.U32 R186, R138, 0x10000, RZ ;  /* 0x000100008aba7824 */ /* 0x000fe200078e00ff */
[----:B------:R-:W-:Y:S02]  /*1490*/  PRMT R179, R136, 0x7632, R179 ;  /* 0x0000763288b37816 */ /* 0x000fe400000000b3 */
[----:B------:R-:W-:Y:S01]  /*14a0*/  PRMT R183, R137, 0x7632, R183 ;  /* 0x0000763289b77816 */ /* 0x000fe200000000b7 */
[----:B------:R-:W-:Y:S01]  /*14b0*/  FADD.FTZ R182, -R215, R182 ;  /* 0x000000b6d7b67221 */ /* 0x000fe20000010100 */
[----:B------:R-:W-:Y:S01]  /*14c0*/  PRMT R185, R138, 0x7632, R185 ;  /* 0x000076328ab97816 */ /* 0x000fe200000000b9 */
[----:B------:R-:W-:Y:S01]  /*14d0*/  IMAD.U32 R138, R179, 0x10000, RZ ;  /* 0x00010000b38a7824 */ /* 0x000fe200078e00ff */
[C---:B---3--:R-:W-:Y:S01]  /*14e0*/  PRMT R136, R140.reuse, 0x7632, R136 ;  /* 0x000076328c887816 */ /* 0x048fe20000000088 */
[----:B-----5:R-:W-:Y:S01]  /*14f0*/  FMUL.FTZ R179, R213, R182 ;  /* 0x000000b6d5b37220 */ /* 0x020fe20000410000 */
[----:B------:R-:W-:Y:S01]  /*1500*/  SHF.L.U32 R140, R140, 0x10, RZ ;  /* 0x000000108c8c7819 */ /* 0x000fe200000006ff */
[----:B------:R-:W-:Y:S01]  /*1510*/  FADD.FTZ R138, -R215, R138 ;  /* 0x0000008ad78a7221 */ /* 0x000fe20000010100 */
[----:B------:R-:W-:Y:S01]  /*1520*/  PRMT R187, R139, 0x7632, R187 ;  /* 0x000076328bbb7816 */ /* 0x000fe200000000bb */
[----:B------:R-:W-:Y:S01]  /*1530*/  FADD.FTZ R186, -R215, R186 ;  /* 0x000000bad7ba7221 */ /* 0x000fe20000010100 */
[----:B------:R-:W-:Y:S01]  /*1540*/  SHF.L.U32 R188, R139, 0x10, RZ ;  /* 0x000000108bbc7819 */ /* 0x000fe200000006ff */
[-C--:B------:R-:W-:Y:S01]  /*1550*/  FMUL.FTZ R182, R153, R140.reuse ;  /* 0x0000008c99b67220 */ /* 0x080fe20000410000 */
[C---:B------:R-:W-:Y:S01]  /*1560*/  PRMT R139, R142.reuse, 0x7632, R139 ;  /* 0x000076328e8b7816 */ /* 0x040fe2000000008b */
[----:B------:R-:W-:Y:S01]  /*1570*/  IMAD.U32 R192, R187, 0x10000, RZ ;  /* 0x00010000bbc07824 */ /* 0x000fe200078e00ff */
[----:B0-----:R-:W-:Y:S01]  /*1580*/  SHF.L.U32 R181, R142, 0x10, RZ ;  /* 0x000000108eb57819 */ /* 0x001fe200000006ff */
[----:B------:R-:W-:Y:S01]  /*1590*/  FADD.FTZ R76, R76, R140 ;  /* 0x0000008c4c4c7221 */ /* 0x000fe20000010000 */
[----:B------:R-:W-:Y:S01]  /*15a0*/  SHF.L.U32 R184, R137, 0x10, RZ ;  /* 0x0000001089b87819 */ /* 0x000fe200000006ff */
[----:B------:R-:W-:Y:S01]  /*15b0*/  FFMA.FTZ R52, R179, R140, R52 ;  /* 0x0000008cb3347223 */ /* 0x000fe20000010034 */
[----:B------:R-:W-:Y:S01]  /*15c0*/  PRMT R189, R143, 0x7632, R189 ;  /* 0x000076328fbd7816 */ /* 0x000fe200000000bd */
[----:B------:R-:W-:Y:S01]  /*15d0*/  IMAD.U32 R140, R139, 0x10000, RZ ;  /* 0x000100008b8c7824 */ /* 0x000fe200078e00ff */
[----:B------:R-:W-:Y:S01]  /*15e0*/  SHF.L.U32 R180, R183, 0x10, RZ ;  /* 0x00000010b7b47819 */ /* 0x000fe200000006ff */
[----:B------:R-:W-:Y:S01]  /*15f0*/  FADD.FTZ R184, -R215, R184 ;  /* 0x000000b8d7b87221 */ /* 0x000fe20000010100 */
[----:B------:R-:W-:Y:S01]  /*1600*/  SHF.L.U32 R190, R185, 0x10, RZ ;  /* 0x00000010b9be7819 */ /* 0x000fe200000006ff */
[C---:B------:R-:W-:Y:S01]  /*1610*/  FADD.FTZ R196, -R215.reuse, R192 ;  /* 0x000000c0d7c47221 */ /* 0x040fe20000010100 */
[----:B------:R-:W-:Y:S01]  /*1620*/  SHF.L.U32 R142, R136, 0x10, RZ ;  /* 0x00000010888e7819 */ /* 0x000fe200000006ff */
[----:B------:R-:W-:Y:S01]  /*1630*/  FADD.FTZ R180, -R215, R180 ;  /* 0x000000b4d7b47221 */ /* 0x000fe20000010100 */
[----:B------:R-:W-:Y:S01]  /*1640*/  PRMT R137, R141, 0x7632, R137 ;  /* 0x000076328d897816 */ /* 0x000fe20000000089 */
[----:B------:R-:W-:Y:S01]  /*1650*/  FADD.FTZ R194, -R215, R190 ;  /* 0x000000bed7c27221 */ /* 0x000fe20000010100 */
[----:B------:R-:W-:Y:S01]  /*1660*/  SHF.L.U32 R195, R189, 0x10, RZ ;  /* 0x00000010bdc37819 */ /* 0x000fe200000006ff */
[----:B------:R-:W-:Y:S01]  /*1670*/  FADD.FTZ R136, R219, R182 ;  /* 0x000000b6db887221 */ /* 0x000fe20000010000 */
[----:B------:R-:W-:Y:S01]  /*1680*/  SHF.L.U32 R191, R137, 0x10, RZ ;  /* 0x0000001089bf7819 */ /* 0x000fe200000006ff */
[----:B------:R-:W-:Y:S01]  /*1690*/  FMUL.FTZ R189, R23, R142 ;  /* 0x0000008e17bd7220 */ /* 0x000fe20000410000 */
[----:B------:R-:W-:-:S02]  /*16a0*/  IMAD.U32 R141, R141, 0x10000, RZ ;  /* 0x000100008d8d7824 */ /* 0x000fc400078e00ff */
[----:B------:R-:W-:Y:S01]  /*16b0*/  FMUL.FTZ R190, R213, R138 ;  /* 0x0000008ad5be7220 */ /* 0x000fe20000410000 */
[----:B------:R-:W-:Y:S01]  /*16c0*/  FFMA.FTZ R137, R179, R182, R216 ;  /* 0x000000b6b3897223 */ /* 0x000fe200000100d8 */
        /* <DEDUP_REMOVED lines=14> */
[----:B------:R-:W-:Y:S01]  /*17b0*/  SHF.L.U32 R143, R143, 0x10, RZ ;  /* 0x000000108f8f7819 */ /* 0x000fe200000006ff */
[----:B------:R-:W-:Y:S01]  /*17c0*/  FADD.FTZ R188, -R215, R188 ;  /* 0x000000bcd7bc7221 */ /* 0x000fe20000010100 */
[----:B------:R-:W-:Y:S01]  /*17d0*/  FMUL.FTZ R194, R213, R194 ;  /* 0x000000c2d5c27220 */ /* 0x000fe20000410000 */
        /* <DEDUP_REMOVED lines=25> */
.L_x_321:
[----:B------:R-:W-:Y:S05]  /*1970*/  BSYNC B2 ;  /* 0x0000000000027941 */ /* 0x000fea0003800000 */
.L_x_320:
        /* <DEDUP_REMOVED lines=12> */
[----:B--2---:R-:W-:Y:S01]  /*1a40*/  PRMT R161, R136, 0x7632, R161 ;  /* 0x0000763288a17816 */ /* 0x004fe200000000a1 */
[----:B------:R-:W-:Y:S01]  /*1a50*/  IMAD.U32 R200, R138, 0x10000, RZ ;  /* 0x000100008ac87824 */ /* 0x000fe200078e00ff */
[----:B------:R-:W-:Y:S02]  /*1a60*/  SHF.L.U32 R180, R136, 0x10, RZ ;  /* 0x0000001088b47819 */ /* 0x000fe400000006ff */
[----:B------:R-:W-:Y:S01]  /*1a70*/  SHF.L.U32 R198, R137, 0x10, RZ ;  /* 0x0000001089c67819 */ /* 0x000fe200000006ff */
[----:B------:R-:W-:Y:S01]  /*1a80*/  FADD.FTZ R200, -R215, R200 ;  /* 0x000000c8d7c87221 */ /* 0x000fe20000010100 */
[----:B------:R-:W-:Y:S01]  /*1a90*/  PRMT R181, R137, 0x7632, R181 ;  /* 0x0000763289b57816 */ /* 0x000fe200000000b5 */
[----:B------:R-:W-:Y:S01]  /*1aa0*/  FADD.FTZ R180, -R215, R180 ;  /* 0x000000b4d7b47221 */ /* 0x000fe20000010100 */
[----:B------:R-:W-:Y:S01]  /*1ab0*/  SHF.L.U32 R136, R161, 0x10, RZ ;  /* 0x00000010a1887819 */ /* 0x000fe200000006ff */
[----:B0-----:R-:W-:Y:S01]  /*1ac0*/  FADD.FTZ R170, -R215, R198 ;  /* 0x000000c6d7aa7221 */ /* 0x001fe20000010100 */
[----:B------:R-:W-:Y:S01]  /*1ad0*/  PRMT R137, R138, 0x7632, R137 ;  /* 0x000076328a897816 */ /* 0x000fe20000000089 */
[----:B------:R-:W-:Y:S01]  /*1ae0*/  IMAD.U32 R138, R181, 0x10000, RZ ;  /* 0x00010000b58a7824 */ /* 0x000fe200078e00ff */
[----:B------:R-:W-:Y:S01]  /*1af0*/  PRMT R197, R139, 0x7632, R197 ;  /* 0x000076328bc57816 */ /* 0x000fe200000000c5 */
[----:B------:R-:W-:Y:S01]  /*1b00*/  FADD.FTZ R204, -R215, R136 ;  /* 0x00000088d7cc7221 */ /* 0x000fe20000010100 */
[----:B------:R-:W-:Y:S01]  /*1b10*/  SHF.L.U32 R198, R137, 0x10, RZ ;  /* 0x0000001089c67819 */ /* 0x000fe200000006ff */
[----:B------:R-:W-:Y:S01]  /*1b20*/  FADD.FTZ R206, -R215, R138 ;  /* 0x0000008ad7ce7221 */ /* 0x000fe20000010100 */
[C---:B---3--:R-:W-:Y:S01]  /*1b30*/  PRMT R136, R140.reuse, 0x7632, R136 ;  /* 0x000076328c887816 */ /* 0x048fe20000000088 */
[----:B------:R-:W-:Y:S01]  /*1b40*/  IMAD.U32 R140, R140, 0x10000, RZ ;  /* 0x000100008c8c7824 */ /* 0x000fe200078e00ff */
[----:B------:R-:W-:Y:S01]  /*1b50*/  PRMT R137, R141, 0x7632, R137 ;  /* 0x000076328d897816 */ /* 0x000fe20000000089 */
[----:B------:R-:W-:Y:S01]  /*1b60*/  FADD.FTZ R208, -R215, R198 ;  /* 0x000000c6d7d07221 */ /* 0x000fe20000010100 */
[----:B------:R-:W-:Y:S01]  /*1b70*/  SHF.L.U32 R138, R136, 0x10, RZ ;  /* 0x00000010888a7819 */ /* 0x000fe200000006ff */
[----:B------:R-:W-:Y:S01]  /*1b80*/  FMUL.FTZ R198, R149, R140 ;  /* 0x0000008c95c67220 */ /* 0x000fe20000410000 */
[----:B------:R-:W-:Y:S01]  /*1b90*/  SHF.L.U32 R202, R139, 0x10, RZ ;  /* 0x000000108bca7819 */ /* 0x000fe200000006ff */
[----:B-----5:R-:W-:Y:S01]  /*1ba0*/  FMUL.FTZ R161, R213, R180 ;  /* 0x000000b4d5a17220 */ /* 0x020fe20000410000 */
[----:B------:R-:W-:Y:S01]  /*1bb0*/  PRMT R139, R142, 0x7632, R139 ;  /* 0x000076328e8b7816 */ /* 0x000fe2000000008b */
[----:B------:R-:W-:Y:S01]  /*1bc0*/  FADD.FTZ R136, R219, R198 ;  /* 0x000000c6db887221 */ /* 0x000fe20000010000 */
[----:B------:R-:W-:Y:S01]  /*1bd0*/  SHF.L.U32 R141, R141, 0x10, RZ ;  /* 0x000000108d8d7819 */ /* 0x000fe200000006ff */
[----:B------:R-:W-:Y:S01]  /*1be0*/  FMUL.FTZ R203, R19, R138 ;  /* 0x0000008a13cb7220 */ /* 0x000fe20000410000 */
[----:B------:R-:W-:Y:S01]  /*1bf0*/  SHF.L.U32 R205, R137, 0x10, RZ ;  /* 0x0000001089cd7819 */ /* 0x000fe200000006ff */
[----:B------:R-:W-:Y:S01]  /*1c00*/  FMUL.FTZ R204, R213, R204 ;  /* 0x000000ccd5cc7220 */ /* 0x000fe20000410000 */
[C---:B------:R-:W-:Y:S01]  /*1c10*/  FFMA.FTZ R137, R161.reuse, R198, R216 ;  /* 0x000000c6a1897223 */ /* 0x040fe200000100d8 */
[----:B------:R-:W-:Y:S01]  /*1c20*/  FADD.FTZ R60, R60, R140 ;  /* 0x0000008c3c3c7221 */ /* 0x000fe20000010000 */
[----:B------:R-:W-:Y:S01]  /*1c30*/  FFMA.FTZ R84, R161, R140, R84 ;  /* 0x0000008ca1547223 */ /* 0x000fe20000010054 */
[----:B------:R-:W-:Y:S01]  /*1c40*/  IMAD.U32 R140, R139, 0x10000, RZ ;  /* 0x000100008b8c7824 */ /* 0x000fe200078e00ff */
[----:B------:R-:W-:Y:S01]  /*1c50*/  SHF.L.U32 R212, R197, 0x10, RZ ;  /* 0x00000010c5d47819 */ /* 0x000fe200000006ff */
[C---:B------:R-:W-:Y:S01]  /*1c60*/  FMUL.FTZ R199, R213.reuse, R200 ;  /* 0x000000c8d5c77220 */ /* 0x040fe20000410000 */
[C---:B------:R-:W-:Y:S01]  /*1c70*/  FMUL.FTZ R206, R213.reuse, R206 ;  /* 0x000000ced5ce7220 */ /* 0x040fe20000410000 */
[----:B------:R-:W-:Y:S01]  /*1c80*/  FADD.FTZ R139, R136, R203 ;  /* 0x000000cb888b7221 */ /* 0x000fe20000010000 */
[----:B------:R-:W-:Y:S01]  /*1c90*/  FMUL.FTZ R197, R213, R170 ;  /* 0x000000aad5c57220 */ /* 0x000fe20000410000 */
[----:B------:R-:W-:Y:S01]  /*1ca0*/  FMUL.FTZ R200, R148, R141 ;  /* 0x0000008d94c87220 */ /* 0x000fe20000410000 */
[----:B------:R-:W-:Y:S01]  /*1cb0*/  FFMA.FTZ R136, R204, R203, R137 ;  /* 0x000000cbcc887223 */ /* 0x000fe20000010089 */
[----:B------:R-:W-:Y:S01]  /*1cc0*/  SHF.L.U32 R142, R142, 0x10, RZ ;  /* 0x000000108e8e7819 */ /* 0x000fe200000006ff */
        /* <DEDUP_REMOVED lines=11> */
[C---:B------:R-:W-:Y:S01]  /*1d80*/  PRMT R171, R143.reuse, 0x7632, R171 ;  /* 0x000076328fab7816 */ /* 0x040fe200000000ab */
[----:B------:R-:W-:-:S02]  /*1d90*/  IMAD.U32 R143, R143, 0x10000, RZ ;  /* 0x000100008f8f7824 */ /* 0x000fc400078e00ff */
[----:B------:R-:W-:Y:S01]  /*1da0*/  FMUL.FTZ R208, R213, R208 ;  /* 0x000000d0d5d07220 */ /* 0x000fe20000410000 */
[----:B------:R-:W-:Y:S01]  /*1db0*/  FMUL.FTZ R207, R17, R140 ;  /* 0x0000008c11cf7220 */ /* 0x000fe20000410000 */
[----:B------:R-:W-:Y:S01]  /*1dc0*/  FADD.FTZ R138, R139, R202 ;  /* 0x000000ca8b8a7221 */ /* 0x000fe20000010000 */
[----:B------:R-:W-:Y:S01]  /*1dd0*/  FFMA.FTZ R137, R199, R202, R136 ;  /* 0x000000cac7897223 */ /* 0x000fe20000010088 */
[----:B------:R-:W-:Y:S01]  /*1de0*/  SHF.L.U32 R171, R171, 0x10, RZ ;  /* 0x00000010abab7819 */ /* 0x000fe200000006ff */
[----:B------:R-:W-:Y:S01]  /*1df0*/  FMUL.FTZ R201, R213, R210 ;  /* 0x000000d2d5c97220 */ /* 0x000fe20000410000 */
[----:B------:R-:W-:Y:S01]  /*1e00*/  FADD.FTZ R212, -R215, R212 ;  /* 0x000000d4d7d47221 */ /* 0x000fe20000010100 */
        /* <DEDUP_REMOVED lines=19> */
.L_x_317:
[----:B------:R-:W-:Y:S05]  /*1f40*/  BSYNC B1 ;  /* 0x0000000000017941 */ /* 0x000fea0003800000 */
.L_x_309:
[----:B------:R-:W-:-:S03]  /*1f50*/  UMOV UR6, 0xffffffff ;  /* 0xffffffff00067882 */ /* 0x000fc60000000000 */
[----:B------:R-:W-:Y:S05]  /*1f60*/  BRA.DIV UR6, `(.L_x_322) ;  /* 0x0000003e06607947 */ /* 0x000fea000b800000 */
[----:B------:R-:W1:Y:S04]  /*1f70*/  SHFL.BFLY PT, R136, R219, 0x1, 0x1f ;  /* 0x0c201f00db887f89 */ /* 0x000e6800000e0000 */
[----:B------:R-:W2:Y:S01]  /*1f80*/  SHFL.BFLY PT, R137, R216, 0x1, 0x1f ;  /* 0x0c201f00d8897f89 */ /* 0x000ea200000e0000 */
[----:B-1----:R-:W-:Y:S01]  /*1f90*/  FADD.FTZ R136, R136, R219 ;  /* 0x000000db88887221 */ /* 0x002fe20000010000 */
[----:B--2---:R-:W-:-:S04]  /*1fa0*/  FADD.FTZ R137, R137, R216 ;  /* 0x000000d889897221 */ /* 0x004fc80000010000 */
        /* <DEDUP_REMOVED lines=12> */
[----:B------:R1:W2:Y:S04]  /*2070*/  SHFL.BFLY PT, R136, R143, 0x10, 0x1f ;  /* 0x0e001f008f887f89 */ /* 0x0002a800000e0000 */
[----:B------:R1:W3:Y:S02]  /*2080*/  SHFL.BFLY PT, R137, R142, 0x10, 0x1f ;  /* 0x0e001f008e897f89 */ /* 0x0002e400000e0000 */
.L_x_429:
[----:B-----5:R-:W-:Y:S01]  /*2090*/  ISETP.GE.AND P3, PT, R214, 0x1, PT ;  /* 0x00000001d600780c */ /* 0x020fe20003f66270 */
[----:B--2---:R-:W-:Y:S01]  /*20a0*/  FADD.FTZ R136, R143, R136 ;  /* 0x000000888f887221 */ /* 0x004fe20000010000 */
[----:B-1-3--:R-:W-:Y:S01]  /*20b0*/  FADD.FTZ R142, R142, R137 ;  /* 0x000000898e8e7221 */ /* 0x00afe20000010000 */
[----:B------:R-:W-:Y:S01]  /*20c0*/  BSSY B1, `(.L_x_323) ;  /* 0x00000e5000017945 */ /* 0x000fe20003800000 */
[----:B------:R-:W-:Y:S02]  /*20d0*/  IMAD.MOV.U32 R141, RZ, RZ, RZ ;  /* 0x000000ffff8d7224 */ /* 0x000fe400078e00ff */
[----:B------:R-:W-:Y:S01]  /*20e0*/  FMUL.FTZ R140, R136, UR8 ;  /* 0x00000008888c7c20 */ /* 0x000fe20008410000 */
[----:B------:R-:W-:-:S06]  /*20f0*/  FMUL.FTZ R142, R142, UR8 ;  /* 0x000000088e8e7c20 */ /* 0x000fcc0008410000 */
[----:B------:R-:W-:Y:S02]  /*2100*/  @P3 IADD3 R139, R214, -0x1, RZ ;  /* 0xffffffffd68b3810 */ /* 0x000fe40007ffe0ff */
[----:B------:R-:W-:-:S03]  /*2110*/  @P3 LOP3.LUT R159, R158, 0x1f, RZ, 0xc0, !PT ;  /* 0x0000001f9e9f3812 */ /* 0x000fc600078ec0ff */
[----:B------:R-:W-:-:S05]  /*2120*/  @P3 IMAD R139, R139, R160, RZ ;  /* 0x000000a08b8b3224 */ /* 0x000fca00078e02ff */
[----:B------:R-:W-:-:S04]  /*2130*/  @P3 SHF.R.S32.HI R138, RZ, 0x1f, R139 ;  /* 0x0000001fff8a3819 */ /* 0x000fc8000001148b */
[----:B------:R-:W-:-:S04]  /*2140*/  @P3 LEA.HI R138, R138, R139, RZ, 0x3 ;  /* 0x0000008b8a8a3211 */ /* 0x000fc800078f18ff */
[----:B------:R-:W-:Y:S01]  /*2150*/  @P3 LEA.HI.SX32 R141, R138, R159, 0x1d ;  /* 0x0000009f8a8d3211 */ /* 0x000fe200078feaff */
[----:B------:R-:W-:Y:S06]  /*2160*/  @!P0 BRA `(.L_x_324) ;  /* 0x0000000c00688947 */ /* 0x000fec0003800000 */
[----:B------:R-:W-:Y:S04]  /*2170*/  BSSY B2, `(.L_x_325) ;  /* 0x0000005000027945 */ /* 0x000fe80003800000 */
[----:B------:R-:W-:Y:S05]  /*2180*/  @!P3 BRA `(.L_x_326) ;  /* 0x00000000000cb947 */ /* 0x000fea0003800000 */
[----:B------:R-:W1:Y:S02]  /*2190*/  LDC.64 R132, c[0x0][0x220] ;  /* 0x00008800ff847b82 */ /* 0x000e640000000a00 */
[----:B-1----:R-:W-:-:S06]  /*21a0*/  IMAD.WIDE.U32 R132, R141, 0x10, R132 ;  /* 0x000000108d847825 */ /* 0x002fcc00078e0084 */
[----:B------:R-:W5:Y:S02]  /*21b0*/  LDG.E.128 R132, desc[UR4][R132.64] ;  /* 0x0000000484847981 */ /* 0x000f64000c1e1d00 */
.L_x_326:
[----:B------:R-:W-:Y:S05]  /*21c0*/  BSYNC B2 ;  /* 0x0000000000027941 */ /* 0x000fea0003800000 */
.L_x_325:
[----:B------:R-:W-:Y:S04]  /*21d0*/  BSSY B2, `(.L_x_327) ;  /* 0x0000013000027945 */ /* 0x000fe80003800000 */
[----:B------:R-:W-:Y:S05]  /*21e0*/  @P2 BRA `(.L_x_328) ;  /* 0x00000000001c2947 */ /* 0x000fea0003800000 */
[----:B------:R-:W-:Y:S01]  /*21f0*/  UISETP.NE.U32.AND UP0, UPT, UR14, URZ, UPT ;  /* 0x0000003f0e00728c */ /* 0x000fe2000bf05070 */
[----:B------:R-:W-:-:S03]  /*2200*/  HFMA2.MMA R136, -RZ, RZ, 0, 0 ;  /* 0x00000000ff887435 */ /* 0x000fc600000001ff */
[----:B------:R-:W-:-:S06]  /*2210*/  UISETP.NE.AND.EX UP0, UPT, UR15, URZ, UPT, UP0 ;  /* 0x0000003f0f00728c */ /* 0x000fcc000bf05300 */
[----:B------:R-:W-:-:S13]  /*2220*/  PLOP3.LUT P4, PT, PT, PT, UP0, 0x80, 0x0 ;  /* 0x000000000000781c */ /* 0x000fda0003f8f008 */
[----:B------:R-:W-:Y:S05]  /*2230*/  @!P4 BRA `(.L_x_329) ;  /* 0x000000000030c947 */ /* 0x000fea0003800000 */
[----:B------:R-:W-:Y:S01]  /*2240*/  SHF.L.U32 R136, R116, 0x10, RZ ;  /* 0x0000001074887819 */ /* 0x000fe200000006ff */
[----:B------:R-:W-:Y:S06]  /*2250*/  BRA `(.L_x_329) ;  /* 0x0000000000287947 */ /* 0x000fec0003800000 */
.L_x_328:
[----:B------:R-:W-:Y:S01]  /*2260*/  UISETP.NE.U32.AND UP0, UPT, UR14, URZ, UPT ;  /* 0x0000003f0e00728c */ /* 0x000fe2000bf05070 */
[----:B------:R-:W-:-:S03]  /*2270*/  ISETP.NE.AND P4, PT, R28, RZ, PT ;  /* 0x000000ff1c00720c */ /* 0x000fc60003f85270 */
[----:B------:R-:W-:Y:S01]  /*2280*/  UISETP.NE.AND.EX UP0, UPT, UR15, URZ, UPT, UP0 ;  /* 0x0000003f0f00728c */ /* 0x000fe2000bf05300 */
[----:B------:R-:W-:-:S05]  /*2290*/  FSEL R136, R140, RZ, !P4 ;  /* 0x000000ff8c887208 */ /* 0x000fca0006000000 */
[----:B------:R-:W-:Y:S01]  /*22a0*/  PLOP3.LUT P4, PT, PT, PT, UP0, 0x80, 0x0 ;  /* 0x000000000000781c */ /* 0x000fe20003f8f008 */
[----:B------:R-:W-:-:S04]  /*22b0*/  FFMA.FTZ R137, R3, R142, R136 ;  /* 0x0000008e03897223 */ /* 0x000fc80000010088 */
[----:B------:R-:W-:-:S04]  /*22c0*/  FADD.FTZ R136, R162, -R137 ;  /* 0x80000089a2887221 */ /* 0x000fc80000010000 */
[----:B------:R-:W-:-:S04]  /*22d0*/  FMUL.FTZ R136, R213, R136 ;  /* 0x00000088d5887220 */ /* 0x000fc80000410000 */
[----:B------:R-:W-:-:S04]  /*22e0*/  @P4 IMAD.U32 R137, R116, 0x10000, RZ ;  /* 0x0001000074894824 */ /* 0x000fc800078e00ff */
[----:B------:R-:W-:-:S07]  /*22f0*/  @P4 FADD.FTZ R136, R136, R137 ;  /* 0x0000008988884221 */ /* 0x000fce0000010000 */
.L_x_329:
[----:B------:R-:W-:Y:S05]  /*2300*/  BSYNC B2 ;  /* 0x0000000000027941 */ /* 0x000fea0003800000 */
.L_x_327:
[----:B------:R-:W1:Y:S01]  /*2310*/  @P3 LDC R137, c[0x0][0x29c] ;  /* 0x0000a700ff893b82 */ /* 0x000e620000000800 */
[----:B------:R-:W-:Y:S01]  /*2320*/  ISETP.NE.U32.AND P5, PT, RZ, UR10, PT ;  /* 0x0000000aff007c0c */ /* 0x000fe2000bfa5070 */
[----:B------:R-:W-:Y:S01]  /*2330*/  BSSY B2, `(.L_x_330) ;  /* 0x0000018000027945 */ /* 0x000fe20003800000 */
[----:B-----5:R-:W-:Y:S02]  /*2340*/  @P3 SHF.L.U32 R138, R132, 0x10, RZ ;  /* 0x00000010848a3819 */ /* 0x020fe400000006ff */
[----:B------:R-:W-:Y:S01]  /*2350*/  ISETP.NE.AND.EX P5, PT, RZ, UR11, PT, P5 ;  /* 0x0000000bff007c0c */ /* 0x000fe2000bfa5350 */
[----:B-1----:R-:W-:-:S12]  /*2360*/  @P3 FMUL.FTZ R137, R136, R137 ;  /* 0x0000008988893220 */ /* 0x002fd80000410000 */
[----:B------:R-:W-:Y:S01]  /*2370*/  @P5 F2FP.BF16.F32.PACK_AB R136, RZ, R136 ;  /* 0x00000088ff88523e */ /* 0x000fe200000010ff */
[----:B------:R-:W-:Y:S01]  /*2380*/  @P3 FMUL.FTZ R139, R145, R137 ;  /* 0x00000089918b3220 */ /* 0x000fe20000410000 */
[----:B------:R-:W-:Y:S02]  /*2390*/  @P3 FFMA.FTZ R92, R137, R138, R92 ;  /* 0x0000008a895c3223 */ /* 0x000fe4000001005c */
[----:B------:R-:W-:Y:S02]  /*23a0*/  @P5 PRMT R124, R136, 0x7610, R124 ;  /* 0x00007610887c5816 */ /* 0x000fe4000000007c */
[----:B------:R-:W-:-:S04]  /*23b0*/  @P3 F2FP.BF16.F32.PACK_AB R139, RZ, R139 ;  /* 0x0000008bff8b323e */ /* 0x000fc800000010ff */
[----:B------:R-:W-:Y:S01]  /*23c0*/  @P3 PRMT R128, R139, 0x7610, R128 ;  /* 0x000076108b803816 */ /* 0x000fe20000000080 */
[----:B------:R-:W-:Y:S06]  /*23d0*/  @P2 BRA `(.L_x_331) ;  /* 0x0000000000142947 */ /* 0x000fec0003800000 */
[----:B------:R-:W-:Y:S01]  /*23e0*/  MOV R136, RZ ;  /* 0x000000ff00887202 */ /* 0x000fe20000000f00 */
[----:B------:R-:W-:Y:S06]  /*23f0*/  @!P4 BRA `(.L_x_332) ;  /* 0x00000000002cc947 */ /* 0x000fec0003800000 */
[----:B------:R-:W-:-:S05]  /*2400*/  PRMT R136, R116, 0x7632, R136 ;  /* 0x0000763274887816 */ /* 0x000fca0000000088 */
[----:B------:R-:W-:Y:S01]  /*2410*/  IMAD.U32 R136, R136, 0x10000, RZ ;  /* 0x0001000088887824 */ /* 0x000fe200078e00ff */
[----:B------:R-:W-:Y:S06]  /*2420*/  BRA `(.L_x_332) ;  /* 0x0000000000207947 */ /* 0x000fec0003800000 */
.L_x_331:
[----:B------:R-:W-:-:S04]  /*2430*/  ISETP.NE.AND P6, PT, R28, RZ, PT ;  /* 0x000000ff1c00720c */ /* 0x000fc80003fc5270 */
[----:B------:R-:W-:-:S05]  /*2440*/  FSEL R137, R140, RZ, !P6 ;  /* 0x000000ff8c897208 */ /* 0x000fca0007000000 */
[--C-:B------:R-:W-:Y:S01]  /*2450*/  FFMA.FTZ R136, R172, R142, R137.reuse ;  /* 0x0000008eac887223 */ /* 0x100fe20000010089 */
[----:B------:R-:W-:-:S03]  /*2460*/  @P4 PRMT R137, R116, 0x7632, R137 ;  /* 0x0000763274894816 */ /* 0x000fc60000000089 */
[----:B------:R-:W-:Y:S01]  /*2470*/  FADD.FTZ R136, R169, -R136 ;  /* 0x80000088a9887221 */ /* 0x000fe20000010000 */
[----:B------:R-:W-:-:S03]  /*2480*/  @P4 SHF.L.U32 R137, R137, 0x10, RZ ;  /* 0x0000001089894819 */ /* 0x000fc600000006ff */
[----:B------:R-:W-:-:S04]  /*2490*/  FMUL.FTZ R136, R213, R136 ;  /* 0x00000088d5887220 */ /* 0x000fc80000410000 */
[----:B------:R-:W-:-:S07]  /*24a0*/  @P4 FADD.FTZ R136, R136, R137 ;  /* 0x0000008988884221 */ /* 0x000fce0000010000 */
.L_x_332:
[----:B------:R-:W-:Y:S05]  /*24b0*/  BSYNC B2 ;  /* 0x0000000000027941 */ /* 0x000fea0003800000 */
.L_x_330:
[----:B------:R-:W1:Y:S01]  /*24c0*/  @P3 LDC R137, c[0x0][0x29c] ;  /* 0x0000a700ff893b82 */ /* 0x000e620000000800 */
[----:B------:R-:W-:Y:S01]  /*24d0*/  BSSY B2, `(.L_x_333) ;  /* 0x0000016000027945 */ /* 0x000fe20003800000 */
[----:B-1----:R-:W-:Y:S01]  /*24e0*/  @P3 FMUL.FTZ R138, R136, R137 ;  /* 0x00000089888a3220 */ /* 0x002fe20000410000 */
[----:B------:R-:W-:Y:S02]  /*24f0*/  @P3 PRMT R137, R132, 0x7632, R137 ;  /* 0x0000763284893816 */ /* 0x000fe40000000089 */
[----:B------:R-:W-:Y:S01]  /*2500*/  @P5 F2FP.BF16.F32.PACK_AB R136, RZ, R136 ;  /* 0x00000088ff88523e */ /* 0x000fe200000010ff */
[----:B------:R-:W-:Y:S01]  /*2510*/  @P3 FMUL.FTZ R139, R15, R138 ;  /* 0x0000008a0f8b3220 */ /* 0x000fe20000410000 */
[----:B------:R-:W-:Y:S02]  /*2520*/  @P3 SHF.L.U32 R137, R137, 0x10, RZ ;  /* 0x0000001089893819 */ /* 0x000fe400000006ff */
[----:B------:R-:W-:Y:S02]  /*2530*/  @P5 PRMT R124, R124, 0x5410, R136 ;  /* 0x000054107c7c5816 */ /* 0x000fe40000000088 */
[----:B------:R-:W-:Y:S01]  /*2540*/  @P3 F2FP.BF16.F32.PACK_AB R139, RZ, R139 ;  /* 0x0000008bff8b323e */ /* 0x000fe200000010ff */
[----:B------:R-:W-:-:S03]  /*2550*/  @P3 FFMA.FTZ R93, R138, R137, R93 ;  /* 0x000000898a5d3223 */ /* 0x000fc6000001005d */
[----:B------:R-:W-:Y:S01]  /*2560*/  @P3 PRMT R128, R128, 0x5410, R139 ;  /* 0x0000541080803816 */ /* 0x000fe2000000008b */
[----:B------:R-:W-:Y:S06]  /*2570*/  @P2 BRA `(.L_x_334) ;  /* 0x0000000000102947 */ /* 0x000fec0003800000 */
[----:B------:R-:W-:Y:S01]  /*2580*/  IMAD.MOV.U32 R136, RZ, RZ, RZ ;  /* 0x000000ffff887224 */ /* 0x000fe200078e00ff */
[----:B------:R-:W-:Y:S06]  /*2590*/  @!P4 BRA `(.L_x_335) ;  /* 0x000000000024c947 */ /* 0x000fec0003800000 */
[----:B------:R-:W-:Y:S01]  /*25a0*/  SHF.L.U32 R136, R117, 0x10, RZ ;  /* 0x0000001075887819 */ /* 0x000fe200000006ff */
[----:B------:R-:W-:Y:S06]  /*25b0*/  BRA `(.L_x_335) ;  /* 0x00000000001c7947 */ /* 0x000fec0003800000 */
.L_x_334:
[----:B------:R-:W-:-:S04]  /*25c0*/  ISETP.NE.AND P6, PT, R28, RZ, PT ;  /* 0x000000ff1c00720c */ /* 0x000fc80003fc5270 */
[----:B------:R-:W-:-:S05]  /*25d0*/  FSEL R136, R140, RZ, !P6 ;  /* 0x000000ff8c887208 */ /* 0x000fca0007000000 */
[----:B------:R-:W-:-:S04]  /*25e0*/  FFMA.FTZ R137, R163, R142, R136 ;  /* 0x0000008ea3897223 */ /* 0x000fc80000010088 */
[----:B------:R-:W-:Y:S01]  /*25f0*/  FADD.FTZ R136, R164, -R137 ;  /* 0x80000089a4887221 */ /* 0x000fe20000010000 */
[----:B------:R-:W-:-:S03]  /*2600*/  @P4 SHF.L.U32 R137, R117, 0x10, RZ ;  /* 0x0000001075894819 */ /* 0x000fc600000006ff */
[----:B------:R-:W-:-:S04]  /*2610*/  FMUL.FTZ R136, R213, R136 ;  /* 0x00000088d5887220 */ /* 0x000fc80000410000 */
[----:B------:R-:W-:-:S07]  /*2620*/  @P4 FADD.FTZ R136, R136, R137 ;  /* 0x0000008988884221 */ /* 0x000fce0000010000 */
.L_x_335:
[----:B------:R-:W-:Y:S05]  /*2630*/  BSYNC B2 ;  /* 0x0000000000027941 */ /* 0x000fea0003800000 */
.L_x_333:
[----:B------:R-:W1:Y:S01]  /*2640*/  @P3 LDC R137, c[0x0][0x29c] ;  /* 0x0000a700ff893b82 */ /* 0x000e620000000800 */
[----:B------:R-:W-:Y:S01]  /*2650*/  @P3 IMAD.U32 R138, R133, 0x10000, RZ ;  /* 0x00010000858a3824 */ /* 0x000fe200078e00ff */
[----:B------:R-:W-:Y:S01]  /*2660*/  BSSY B2, `(.L_x_336) ;  /* 0x0000016000027945 */ /* 0x000fe20003800000 */
[----:B-1----:R-:W-:Y:S01]  /*2670*/  @P3 FMUL.FTZ R137, R136, R137 ;  /* 0x0000008988893220 */ /* 0x002fe20000410000 */
[----:B------:R-:W-:-:S03]  /*2680*/  @P5 F2FP.BF16.F32.PACK_AB R136, RZ, R136 ;  /* 0x00000088ff88523e */ /* 0x000fc600000010ff */
[----:B------:R-:W-:Y:S01]  /*2690*/  @P3 FMUL.FTZ R139, R144, R137 ;  /* 0x00000089908b3220 */ /* 0x000fe20000410000 */
[----:B------:R-:W-:Y:S01]  /*26a0*/  @P3 FFMA.FTZ R94, R137, R138, R94 ;  /* 0x0000008a895e3223 */ /* 0x000fe2000001005e */
[----:B------:R-:W-:-:S03]  /*26b0*/  @P5 PRMT R125, R136, 0x7610, R125 ;  /* 0x00007610887d5816 */ /* 0x000fc6000000007d */
[----:B------:R-:W-:-:S04]  /*26c0*/  @P3 F2FP.BF16.F32.PACK_AB R139, RZ, R139 ;  /* 0x0000008bff8b323e */ /* 0x000fc800000010ff */
[----:B------:R-:W-:Y:S01]  /*26d0*/  @P3 PRMT R129, R139, 0x7610, R129 ;  /* 0x000076108b813816 */ /* 0x000fe20000000081 */
[----:B------:R-:W-:Y:S06]  /*26e0*/  @P2 BRA `(.L_x_337) ;  /* 0x0000000000142947 */ /* 0x000fec0003800000 */
[----:B------:R-:W-:Y:S01]  /*26f0*/  HFMA2.MMA R136, -RZ, RZ, 0, 0 ;  /* 0x00000000ff887435 */ /* 0x000fe200000001ff */
[----:B------:R-:W-:Y:S10]  /*2700*/  @!P4 BRA `(.L_x_338) ;  /* 0x00000000002cc947 */ /* 0x000ff40003800000 */
[----:B------:R-:W-:-:S04]  /*2710*/  PRMT R136, R117, 0x7632, R136 ;  /* 0x0000763275887816 */ /* 0x000fc80000000088 */
[----:B------:R-:W-:Y:S01]  /*2720*/  SHF.L.U32 R136, R136, 0x10, RZ ;  /* 0x0000001088887819 */ /* 0x000fe200000006ff */
[----:B------:R-:W-:Y:S06]  /*2730*/  BRA `(.L_x_338) ;  /* 0x0000000000207947 */ /* 0x000fec0003800000 */
.L_x_337:
[----:B------:R-:W-:-:S04]  /*2740*/  ISETP.NE.AND P6, PT, R28, RZ, PT ;  /* 0x000000ff1c00720c */ /* 0x000fc80003fc5270 */
[----:B------:R-:W-:-:S05]  /*2750*/  FSEL R137, R140, RZ, !P6 ;  /* 0x000000ff8c897208 */ /* 0x000fca0007000000 */
[--C-:B------:R-:W-:Y:S01]  /*2760*/  FFMA.FTZ R136, R174, R142, R137.reuse ;  /* 0x0000008eae887223 */ /* 0x100fe20000010089 */
[----:B------:R-:W-:-:S03]  /*2770*/  @P4 PRMT R137, R117, 0x7632, R137 ;  /* 0x0000763275894816 */ /* 0x000fc60000000089 */
[----:B------:R-:W-:Y:S02]  /*2780*/  FADD.FTZ R136, R173, -R136 ;  /* 0x80000088ad887221 */ /* 0x000fe40000010000 */
[----:B------:R-:W-:Y:S02]  /*2790*/  @P4 IMAD.U32 R137, R137, 0x10000, RZ ;  /* 0x0001000089894824 */ /* 0x000fe400078e00ff */
[----:B------:R-:W-:-:S04]  /*27a0*/  FMUL.FTZ R136, R213, R136 ;  /* 0x00000088d5887220 */ /* 0x000fc80000410000 */
[----:B------:R-:W-:-:S07]  /*27b0*/  @P4 FADD.FTZ R136, R136, R137 ;  /* 0x0000008988884221 */ /* 0x000fce0000010000 */
.L_x_338:
[----:B------:R-:W-:Y:S05]  /*27c0*/  BSYNC B2 ;  /* 0x0000000000027941 */ /* 0x000fea0003800000 */
.L_x_336:
        /* <DEDUP_REMOVED lines=12> */
[----:B------:R-:W-:Y:S01]  /*2890*/  MOV R136, RZ ;  /* 0x000000ff00887202 */ /* 0x000fe20000000f00 */
[----:B------:R-:W-:Y:S06]  /*28a0*/  @!P4 BRA `(.L_x_341) ;  /* 0x000000000024c947 */ /* 0x000fec0003800000 */
[----:B------:R-:W-:Y:S01]  /*28b0*/  IMAD.U32 R136, R118, 0x10000, RZ ;  /* 0x0001000076887824 */ /* 0x000fe200078e00ff */
[----:B------:R-:W-:Y:S06]  /*28c0*/  BRA `(.L_x_341) ;  /* 0x00000000001c7947 */ /* 0x000fec0003800000 */
.L_x_340:
[----:B------:R-:W-:-:S04]  /*28d0*/  ISETP.NE.AND P6, PT, R28, RZ, PT ;  /* 0x000000ff1c00720c */ /* 0x000fc80003fc5270 */
[----:B------:R-:W-:-:S05]  /*28e0*/  FSEL R136, R140, RZ, !P6 ;  /* 0x000000ff8c887208 */ /* 0x000fca0007000000 */
[----:B------:R-:W-:-:S04]  /*28f0*/  FFMA.FTZ R137, R165, R142, R136 ;  /* 0x0000008ea5897223 */ /* 0x000fc80000010088 */
[----:B------:R-:W-:Y:S01]  /*2900*/  FADD.FTZ R136, R166, -R137 ;  /* 0x80000089a6887221 */ /* 0x000fe20000010000 */
[----:B------:R-:W-:-:S03]  /*2910*/  @P4 SHF.L.U32 R137, R118, 0x10, RZ ;  /* 0x0000001076894819 */ /* 0x000fc600000006ff */
[----:B------:R-:W-:-:S04]  /*2920*/  FMUL.FTZ R136, R213, R136 ;  /* 0x00000088d5887220 */ /* 0x000fc80000410000 */
[----:B------:R-:W-:-:S07]  /*2930*/  @P4 FADD.FTZ R136, R136, R137 ;  /* 0x0000008988884221 */ /* 0x000fce0000010000 */
.L_x_341:
[----:B------:R-:W-:Y:S05]  /*2940*/  BSYNC B2 ;  /* 0x0000000000027941 */ /* 0x000fea0003800000 */
.L_x_339:
[----:B------:R-:W1:Y:S01]  /*2950*/  @P3 LDC R137, c[0x0][0x29c] ;  /* 0x0000a700ff893b82 */ /* 0x000e620000000800 */
[----:B------:R-:W-:Y:S01]  /*2960*/  @P3 SHF.L.U32 R138, R134, 0x10, RZ ;  /* 0x00000010868a3819 */ /* 0x000fe200000006ff */
        /* <DEDUP_REMOVED lines=9> */
[----:B------:R-:W-:Y:S01]  /*2a00*/  IMAD.MOV.U32 R136, RZ, RZ, RZ ;  /* 0x000000ffff887224 */ /* 0x000fe200078e00ff */
[----:B------:R-:W-:Y:S06]  /*2a10*/  @!P4 BRA `(.L_x_344) ;  /* 0x00000000002cc947 */ /* 0x000fec0003800000 */
[----:B------:R-:W-:-:S04]  /*2a20*/  PRMT R136, R118, 0x7632, R136 ;  /* 0x0000763276887816 */ /* 0x000fc80000000088 */
[----:B------:R-:W-:Y:S01]  /*2a30*/  SHF.L.U32 R136, R136, 0x10, RZ ;  /* 0x0000001088887819 */ /* 0x000fe200000006ff */
[----:B------:R-:W-:Y:S06]  /*2a40*/  BRA `(.L_x_344) ;  /* 0x0000000000207947 */ /* 0x000fec0003800000 */
.L_x_343:
        /* <DEDUP_REMOVED lines=8> */
.L_x_344:
[----:B------:R-:W-:Y:S05]  /*2ad0*/  BSYNC B2 ;  /* 0x0000000000027941 */ /* 0x000fea0003800000 */
.L_x_342:
[----:B------:R-:W1:Y:S01]  /*2ae0*/  @P3 LDC R137, c[0x0][0x29c] ;  /* 0x0000a700ff893b82 */ /* 0x000e620000000800 */
[----:B------:R-:W-:Y:S01]  /*2af0*/  BSSY B2, `(.L_x_345) ;  /* 0x0000016000027945 */ /* 0x000fe20003800000 */
[----:B-1----:R-:W-:Y:S01]  /*2b00*/  @P3 FMUL.FTZ R138, R136, R137 ;  /* 0x00000089888a3220 */ /* 0x002fe20000410000 */
[----:B------:R-:W-:Y:S02]  /*2b10*/  @P3 PRMT R137, R134, 0x7632, R137 ;  /* 0x0000763286893816 */ /* 0x000fe40000000089 */
[----:B------:R-:W-:Y:S01]  /*2b20*/  @P5 F2FP.BF16.F32.PACK_AB R136, RZ, R136 ;  /* 0x00000088ff88523e */ /* 0x000fe200000010ff */
[----:B------:R-:W-:Y:S02]  /*2b30*/  @P3 FMUL.FTZ R139, R13, R138 ;  /* 0x0000008a0d8b3220 */ /* 0x000fe40000410000 */
[----:B------:R-:W-:Y:S01]  /*2b40*/  @P3 IMAD.U32 R137, R137, 0x10000, RZ ;  /* 0x0001000089893824 */ /* 0x000fe200078e00ff */
[----:B------:R-:W-:Y:S02]  /*2b50*/  @P5 PRMT R126, R126, 0x5410, R136 ;  /* 0x000054107e7e5816 */ /* 0x000fe40000000088 */
[----:B------:R-:W-:Y:S01]  /*2b60*/  @P3 F2FP.BF16.F32.PACK_AB R139, RZ, R139 ;  /* 0x0000008bff8b323e */ /* 0x000fe200000010ff */
[----:B------:R-:W-:-:S03]  /*2b70*/  @P3 FFMA.FTZ R97, R138, R137, R97 ;  /* 0x000000898a613223 */ /* 0x000fc60000010061 */
[----:B------:R-:W-:Y:S01]  /*2b80*/  @P3 PRMT R130, R130, 0x5410, R139 ;  /* 0x0000541082823816 */ /* 0x000fe2000000008b */
[----:B------:R-:W-:Y:S06]  /*2b90*/  @P2 BRA `(.L_x_346) ;  /* 0x0000000000102947 */ /* 0x000fec0003800000 */
[----:B------:R-:W-:Y:S01]  /*2ba0*/  HFMA2.MMA R136, -RZ, RZ, 0, 0 ;  /* 0x00000000ff887435 */ /* 0x000fe200000001ff */
[----:B------:R-:W-:Y:S10]  /*2bb0*/  @!P4 BRA `(.L_x_347) ;  /* 0x000000000024c947 */ /* 0x000ff40003800000 */
[----:B------:R-:W-:Y:S01]  /*2bc0*/  SHF.L.U32 R136, R119, 0x10, RZ ;  /* 0x0000001077887819 */ /* 0x000fe200000006ff */
[----:B------:R-:W-:Y:S06]  /*2bd0*/  BRA `(.L_x_347) ;  /* 0x00000000001c7947 */ /* 0x000fec0003800000 */
.L_x_346:
[----:B------:R-:W-:-:S04]  /*2be0*/  ISETP.NE.AND P6, PT, R28, RZ, PT ;  /* 0x000000ff1c00720c */ /* 0x000fc80003fc5270 */
[----:B------:R-:W-:-:S05]  /*2bf0*/  FSEL R136, R140, RZ, !P6 ;  /* 0x000000ff8c887208 */ /* 0x000fca0007000000 */
[----:B------:R-:W-:-:S04]  /*2c00*/  FFMA.FTZ R137, R167, R142, R136 ;  /* 0x0000008ea7897223 */ /* 0x000fc80000010088 */
[----:B------:R-:W-:Y:S01]  /*2c10*/  FADD.FTZ R136, R168, -R137 ;  /* 0x80000089a8887221 */ /* 0x000fe20000010000 */
[----:B------:R-:W-:-:S03]  /*2c20*/  @P4 IMAD.U32 R137, R119, 0x10000, RZ ;  /* 0x0001000077894824 */ /* 0x000fc600078e00ff */
[----:B------:R-:W-:-:S04]  /*2c30*/  FMUL.FTZ R136, R213, R136 ;  /* 0x00000088d5887220 */ /* 0x000fc80000410000 */
[----:B------:R-:W-:-:S07]  /*2c40*/  @P4 FADD.FTZ R136, R136, R137 ;  /* 0x0000008988884221 */ /* 0x000fce0000010000 */
.L_x_347:
[----:B------:R-:W-:Y:S05]  /*2c50*/  BSYNC B2 ;  /* 0x0000000000027941 */ /* 0x000fea0003800000 */
.L_x_345:
        /* <DEDUP_REMOVED lines=16> */
.L_x_349:
        /* <DEDUP_REMOVED lines=8> */
.L_x_350:
[----:B------:R-:W-:Y:S05]  /*2de0*/  BSYNC B2 ;  /* 0x0000000000027941 */ /* 0x000fea0003800000 */
.L_x_348:
[----:B------:R-:W1:Y:S08]  /*2df0*/  @P3 LDC R170, c[0x0][0x29c] ;  /* 0x0000a700ffaa3b82 */ /* 0x000e700000000800 */
[----:B------:R-:W2:Y:S08]  /*2e00*/  @P5 LDC.64 R138, c[0x0][0x308] ;  /* 0x0000c200ff8a5b82 */ /* 0x000eb00000000a00 */
[----:B------:R-:W3:Y:S01]  /*2e10*/  @P3 LDC.64 R136, c[0x0][0x2f8] ;  /* 0x0000be00ff883b82 */ /* 0x000ee20000000a00 */
[----:B-1----:R-:W-:Y:S01]  /*2e20*/  @P3 FMUL.FTZ R170, R143, R170 ;  /* 0x000000aa8faa3220 */ /* 0x002fe20000410000 */
[----:B------:R-:W-:-:S03]  /*2e30*/  @P5 F2FP.BF16.F32.PACK_AB R143, RZ, R143 ;  /* 0x0000008fff8f523e */ /* 0x000fc600000010ff */
[----:B------:R-:W-:Y:S01]  /*2e40*/  @P3 FMUL.FTZ R171, R12, R170 ;  /* 0x000000aa0cab3220 */ /* 0x000fe20000410000 */
[--C-:B------:R-:W-:Y:S02]  /*2e50*/  @P5 PRMT R127, R127, 0x5410, R143.reuse ;  /* 0x000054107f7f5816 */ /* 0x100fe4000000008f */
[----:B------:R-:W-:Y:S01]  /*2e60*/  @P3 PRMT R143, R135, 0x7632, R143 ;  /* 0x00007632878f3816 */ /* 0x000fe2000000008f */
[----:B--2---:R-:W-:Y:S01]  /*2e70*/  @P5 IMAD.WIDE.U32 R138, R211, 0x10, R138 ;  /* 0x00000010d38a5825 */ /* 0x004fe200078e008a */
[----:B------:R-:W-:Y:S02]  /*2e80*/  @P3 F2FP.BF16.F32.PACK_AB R171, RZ, R171 ;  /* 0x000000abffab323e */ /* 0x000fe400000010ff */
[----:B------:R-:W-:Y:S01]  /*2e90*/  @P3 SHF.L.U32 R143, R143, 0x10, RZ ;  /* 0x000000108f8f3819 */ /* 0x000fe200000006ff */
[----:B------:R-:W-:Y:S01]  /*2ea0*/  VIADD R211, R211, 0x20 ;  /* 0x00000020d3d37836 */ /* 0x000fe20000000000 */
[----:B------:R-:W-:Y:S01]  /*2eb0*/  @P3 PRMT R131, R131, 0x5410, R171 ;  /* 0x0000541083833816 */ /* 0x000fe200000000ab */
[----:B------:R1:W-:Y:S01]  /*2ec0*/  @P5 STG.E.128 desc[UR4][R138.64], R124 ;  /* 0x0000007c8a005986 */ /* 0x0003e2000c101d04 */
[----:B---3--:R-:W-:-:S04]  /*2ed0*/  @P3 IMAD.WIDE.U32 R136, R141, 0x10, R136 ;  /* 0x000000108d883825 */ /* 0x008fc800078e0088 */
[----:B------:R-:W-:Y:S01]  /*2ee0*/  @P3 FFMA.FTZ R99, R170, R143, R99 ;  /* 0x0000008faa633223 */ /* 0x000fe20000010063 */
[----:B------:R-:W-:Y:S01]  /*2ef0*/  IADD3 R141, R141, 0x20, RZ ;  /* 0x000000208d8d7810 */ /* 0x000fe20007ffe0ff */
[----:B------:R1:W-:Y:S06]  /*2f00*/  @P3 STG.E.128 desc[UR4][R136.64], R128 ;  /* 0x0000008088003986 */ /* 0x0003ec000c101d04 */
.L_x_324:
[----:B------:R-:W-:Y:S05]  /*2f10*/  BSYNC B1 ;  /* 0x0000000000017941 */ /* 0x000fea0003800000 */
.L_x_323:
[----:B------:R-:W-:Y:S04]  /*2f20*/  BSSY B1, `(.L_x_351) ;  /* 0x00000dc000017945 */ /* 0x000fe80003800000 */
[----:B------:R-:W-:Y:S05]  /*2f30*/  @!P1 BRA `(.L_x_352) ;  /* 0x0000000c00689947 */ /* 0x000fea0003800000 */
[----:B------:R-:W-:Y:S04]  /*2f40*/  BSSY B2, `(.L_x_353) ;  /* 0x0000005000027945 */ /* 0x000fe80003800000 */
[----:B------:R-:W-:Y:S05]  /*2f50*/  @!P3 BRA `(.L_x_354) ;  /* 0x00000000000cb947 */ /* 0x000fea0003800000 */
[----:B------:R-:W2:Y:S02]  /*2f60*/  LDC.64 R132, c[0x0][0x220] ;  /* 0x00008800ff847b82 */ /* 0x000ea40000000a00 */
[----:B--2---:R-:W-:-:S06]  /*2f70*/  IMAD.WIDE.U32 R132, R141, 0x10, R132 ;  /* 0x000000108d847825 */ /* 0x004fcc00078e0084 */
[----:B------:R-:W5:Y:S02]  /*2f80*/  LDG.E.128 R132, desc[UR4][R132.64] ;  /* 0x0000000484847981 */ /* 0x000f64000c1e1d00 */
.L_x_354:
[----:B------:R-:W-:Y:S05]  /*2f90*/  BSYNC B2 ;  /* 0x0000000000027941 */ /* 0x000fea0003800000 */
.L_x_353:
[----:B------:R-:W-:Y:S04]  /*2fa0*/  BSSY B2, `(.L_x_355) ;  /* 0x0000013000027945 */ /* 0x000fe80003800000 */
[----:B------:R-:W-:Y:S05]  /*2fb0*/  @P2 BRA `(.L_x_356) ;  /* 0x00000000001c2947 */ /* 0x000fea0003800000 */
[----:B------:R-:W-:Y:S01]  /*2fc0*/  UISETP.NE.U32.AND UP0, UPT, UR14, URZ, UPT ;  /* 0x0000003f0e00728c */ /* 0x000fe2000bf05070 */
[----:B-1----:R-:W-:-:S03]  /*2fd0*/  HFMA2.MMA R136, -RZ, RZ, 0, 0 ;  /* 0x00000000ff887435 */ /* 0x002fc600000001ff */
[----:B------:R-:W-:-:S06]  /*2fe0*/  UISETP.NE.AND.EX UP0, UPT, UR15, URZ, UPT, UP0 ;  /* 0x0000003f0f00728c */ /* 0x000fcc000bf05300 */
[----:B------:R-:W-:-:S13]  /*2ff0*/  PLOP3.LUT P4, PT, PT, PT, UP0, 0x80, 0x0 ;  /* 0x000000000000781c */ /* 0x000fda0003f8f008 */
[----:B------:R-:W-:Y:S05]  /*3000*/  @!P4 BRA `(.L_x_357) ;  /* 0x000000000030c947 */ /* 0x000fea0003800000 */
[----:B------:R-:W-:Y:S01]  /*3010*/  IMAD.U32 R136, R120, 0x10000, RZ ;  /* 0x0001000078887824 */ /* 0x000fe200078e00ff */
[----:B------:R-:W-:Y:S06]  /*3020*/  BRA `(.L_x_357) ;  /* 0x0000000000287947 */ /* 0x000fec0003800000 */
.L_x_356:
[----:B------:R-:W-:Y:S01]  /*3030*/  UISETP.NE.U32.AND UP0, UPT, UR14, URZ, UPT ;  /* 0x0000003f0e00728c */ /* 0x000fe2000bf05070 */
[----:B------:R-:W-:-:S03]  /*3040*/  ISETP.NE.AND P4, PT, R28, RZ, PT ;  /* 0x000000ff1c00720c */ /* 0x000fc60003f85270 */
[----:B------:R-:W-:Y:S01]  /*3050*/  UISETP.NE.AND.EX UP0, UPT, UR15, URZ, UPT, UP0 ;  /* 0x0000003f0f00728c */ /* 0x000fe2000bf05300 */
[----:B-1----:R-:W-:-:S05]  /*3060*/  FSEL R136, R140, RZ, !P4 ;  /* 0x000000ff8c887208 */ /* 0x002fca0006000000 */
[----:B------:R-:W-:Y:S01]  /*3070*/  PLOP3.LUT P4, PT, PT, PT, UP0, 0x80, 0x0 ;  /* 0x000000000000781c */ /* 0x000fe20003f8f008 */
[----:B------:R-:W-:-:S04]  /*3080*/  FFMA.FTZ R137, R179, R142, R136 ;  /* 0x0000008eb3897223 */ /* 0x000fc80000010088 */
[----:B------:R-:W-:-:S04]  /*3090*/  FADD.FTZ R136, R182, -R137 ;  /* 0x80000089b6887221 */ /* 0x000fc80000010000 */
[----:B------:R-:W-:-:S04]  /*30a0*/  FMUL.FTZ R136, R213, R136 ;  /* 0x00000088d5887220 */ /* 0x000fc80000410000 */
[----:B------:R-:W-:-:S05]  /*30b0*/  @P4 SHF.L.U32 R137, R120, 0x10, RZ ;  /* 0x0000001078894819 */ /* 0x000fca00000006ff */
[----:B------:R-:W-:-:S07]  /*30c0*/  @P4 FADD.FTZ R136, R136, R137 ;  /* 0x0000008988884221 */ /* 0x000fce0000010000 */
.L_x_357:
[----:B------:R-:W-:Y:S05]  /*30d0*/  BSYNC B2 ;  /* 0x0000000000027941 */ /* 0x000fea0003800000 */
.L_x_355:
[----:B------:R-:W1:Y:S01]  /*30e0*/  @P3 LDC R137, c[0x0][0x29c] ;  /* 0x0000a700ff893b82 */ /* 0x000e620000000800 */
[----:B------:R-:W-:Y:S01]  /*30f0*/  ISETP.NE.U32.AND P5, PT, RZ, UR10, PT ;  /* 0x0000000aff007c0c */ /* 0x000fe2000bfa5070 */
[----:B------:R-:W-:Y:S01]  /*3100*/  BSSY B2, `(.L_x_358) ;  /* 0x0000018000027945 */ /* 0x000fe20003800000 */
[----:B-----5:R-:W-:Y:S02]  /*3110*/  @P3 SHF.L.U32 R139, R132, 0x10, RZ ;  /* 0x00000010848b3819 */ /* 0x020fe400000006ff */
[----:B------:R-:W-:Y:S01]  /*3120*/  ISETP.NE.AND.EX P5, PT, RZ, UR11, PT, P5 ;  /* 0x0000000bff007c0c */ /* 0x000fe2000bfa5350 */
[----:B-1----:R-:W-:-:S12]  /*3130*/  @P3 FMUL.FTZ R137, R136, R137 ;  /* 0x0000008988893220 */ /* 0x002fd80000410000 */
[----:B------:R-:W-:Y:S01]  /*3140*/  @P5 F2FP.BF16.F32.PACK_AB R136, RZ, R136 ;  /* 0x00000088ff88523e */ /* 0x000fe200000010ff */
[-C--:B------:R-:W-:Y:S01]  /*3150*/  @P3 FMUL.FTZ R138, R37, R137.reuse ;  /* 0x00000089258a3220 */ /* 0x080fe20000410000 */
[----:B------:R-:W-:Y:S02]  /*3160*/  @P3 FFMA.FTZ R100, R139, R137, R100 ;  /* 0x000000898b643223 */ /* 0x000fe40000010064 */
[----:B------:R-:W-:Y:S02]  /*3170*/  @P5 PRMT R124, R136, 0x7610, R124 ;  /* 0x00007610887c5816 */ /* 0x000fe4000000007c */
        /* <DEDUP_REMOVED lines=8> */
.L_x_359:
        /* <DEDUP_REMOVED lines=8> */
.L_x_360:
[----:B------:R-:W-:Y:S05]  /*3280*/  BSYNC B2 ;  /* 0x0000000000027941 */ /* 0x000fea0003800000 */
.L_x_358:
        /* <DEDUP_REMOVED lines=12> */
[----:B------:R-:W-:Y:S01]  /*3350*/  MOV R136, RZ ;  /* 0x000000ff00887202 */ /* 0x000fe20000000f00 */
[----:B------:R-:W-:Y:S06]  /*3360*/  @!P4 BRA `(.L_x_363) ;  /* 0x000000000024c947 */ /* 0x000fec0003800000 */
[----:B------:R-:W-:Y:S01]  /*3370*/  SHF.L.U32 R136, R121, 0x10, RZ ;  /* 0x0000001079887819 */ /* 0x000fe200000006ff */
[----:B------:R-:W-:Y:S06]  /*3380*/  BRA `(.L_x_363) ;  /* 0x00000000001c7947 */ /* 0x000fec0003800000 */
.L_x_362:
[----:B------:R-:W-:-:S04]  /*3390*/  ISETP.NE.AND P6, PT, R28, RZ, PT ;  /* 0x000000ff1c00720c */ /* 0x000fc80003fc5270 */
[----:B------:R-:W-:-:S05]  /*33a0*/  FSEL R136, R140, RZ, !P6 ;  /* 0x000000ff8c887208 */ /* 0x000fca0007000000 */
[----:B------:R-:W-:-:S04]  /*33b0*/  FFMA.FTZ R137, R183, R142, R136 ;  /* 0x0000008eb7897223 */ /* 0x000fc80000010088 */
[----:B------:R-:W-:Y:S01]  /*33c0*/  FADD.FTZ R136, R184, -R137 ;  /* 0x80000089b8887221 */ /* 0x000fe20000010000 */
[----:B------:R-:W-:-:S03]  /*33d0*/  @P4 IMAD.U32 R137, R121, 0x10000, RZ ;  /* 0x0001000079894824 */ /* 0x000fc600078e00ff */
[----:B------:R-:W-:-:S04]  /*33e0*/  FMUL.FTZ R136, R213, R136 ;  /* 0x00000088d5887220 */ /* 0x000fc80000410000 */
[----:B------:R-:W-:-:S07]  /*33f0*/  @P4 FADD.FTZ R136, R136, R137 ;  /* 0x0000008988884221 */ /* 0x000fce0000010000 */
.L_x_363:
[----:B------:R-:W-:Y:S05]  /*3400*/  BSYNC B2 ;  /* 0x0000000000027941 */ /* 0x000fea0003800000 */
.L_x_361:
[----:B------:R-:W1:Y:S01]  /*3410*/  @P3 LDC R137, c[0x0][0x29c] ;  /* 0x0000a700ff893b82 */ /* 0x000e620000000800 */
[----:B------:R-:W-:Y:S01]  /*3420*/  @P3 SHF.L.U32 R139, R133, 0x10, RZ ;  /* 0x00000010858b3819 */ /* 0x000fe200000006ff */
[----:B------:R-:W-:Y:S01]  /*3430*/  BSSY B2, `(.L_x_364) ;  /* 0x0000016000027945 */ /* 0x000fe20003800000 */
[----:B-1----:R-:W-:Y:S01]  /*3440*/  @P3 FMUL.FTZ R137, R136, R137 ;  /* 0x0000008988893220 */ /* 0x002fe20000410000 */
[----:B------:R-:W-:-:S03]  /*3450*/  @P5 F2FP.BF16.F32.PACK_AB R136, RZ, R136 ;  /* 0x00000088ff88523e */ /* 0x000fc600000010ff */
[-C--:B------:R-:W-:Y:S01]  /*3460*/  @P3 FMUL.FTZ R138, R36, R137.reuse ;  /* 0x00000089248a3220 */ /* 0x080fe20000410000 */
[----:B------:R-:W-:Y:S01]  /*3470*/  @P3 FFMA.FTZ R102, R139, R137, R102 ;  /* 0x000000898b663223 */ /* 0x000fe20000010066 */
[----:B------:R-:W-:-:S03]  /*3480*/  @P5 PRMT R125, R136, 0x7610, R125 ;  /* 0x00007610887d5816 */ /* 0x000fc6000000007d */
[----:B------:R-:W-:-:S04]  /*3490*/  @P3 F2FP.BF16.F32.PACK_AB R138, RZ, R138 ;  /* 0x0000008aff8a323e */ /* 0x000fc800000010ff */
[----:B------:R-:W-:Y:S01]  /*34a0*/  @P3 PRMT R129, R138, 0x7610, R129 ;  /* 0x000076108a813816 */ /* 0x000fe20000000081 */
[----:B------:R-:W-:Y:S06]  /*34b0*/  @P2 BRA `(.L_x_365) ;  /* 0x0000000000142947 */ /* 0x000fec0003800000 */
[----:B------:R-:W-:Y:S01]  /*34c0*/  HFMA2.MMA R136, -RZ, RZ, 0, 0 ;  /* 0x00000000ff887435 */ /* 0x000fe200000001ff */
[----:B------:R-:W-:Y:S10]  /*34d0*/  @!P4 BRA `(.L_x_366) ;  /* 0x00000000002cc947 */ /* 0x000ff40003800000 */
[----:B------:R-:W-:-:S05]  /*34e0*/  PRMT R136, R121, 0x7632, R136 ;  /* 0x0000763279887816 */ /* 0x000fca0000000088 */
[----:B------:R-:W-:Y:S01]  /*34f0*/  IMAD.U32 R136, R136, 0x10000, RZ ;  /* 0x0001000088887824 */ /* 0x000fe200078e00ff */
[----:B------:R-:W-:Y:S06]  /*3500*/  BRA `(.L_x_366) ;  /* 0x0000000000207947 */ /* 0x000fec0003800000 */
.L_x_365:
        /* <DEDUP_REMOVED lines=8> */
.L_x_366:
[----:B------:R-:W-:Y:S05]  /*3590*/  BSYNC B2 ;  /* 0x0000000000027941 */ /* 0x000fea0003800000 */
.L_x_364:
        /* <DEDUP_REMOVED lines=16> */
.L_x_368:
[----:B------:R-:W-:-:S04]  /*36a0*/  ISETP.NE.AND P6, PT, R28, RZ, PT ;  /* 0x000000ff1c00720c */ /* 0x000fc80003fc5270 */
[----:B------:R-:W-:-:S05]  /*36b0*/  FSEL R136, R140, RZ, !P6 ;  /* 0x000000ff8c887208 */ /* 0x000fca0007000000 */
[----:B------:R-:W-:-:S04]  /*36c0*/  FFMA.FTZ R137, R185, R142, R136 ;  /* 0x0000008eb9897223 */ /* 0x000fc80000010088 */
[----:B------:R-:W-:Y:S01]  /*36d0*/  FADD.FTZ R136, R186, -R137 ;  /* 0x80000089ba887221 */ /* 0x000fe20000010000 */
[----:B------:R-:W-:-:S03]  /*36e0*/  @P4 SHF.L.U32 R137, R122, 0x10, RZ ;  /* 0x000000107a894819 */ /* 0x000fc600000006ff */
[----:B------:R-:W-:-:S04]  /*36f0*/  FMUL.FTZ R136, R213, R136 ;  /* 0x00000088d5887220 */ /* 0x000fc80000410000 */
[----:B------:R-:W-:-:S07]  /*3700*/  @P4 FADD.FTZ R136, R136, R137 ;  /* 0x0000008988884221 */ /* 0x000fce0000010000 */
.L_x_369:
[----:B------:R-:W-:Y:S05]  /*3710*/  BSYNC B2 ;  /* 0x0000000000027941 */ /* 0x000fea0003800000 */
.L_x_367:
[----:B------:R-:W1:Y:S01]  /*3720*/  @P3 LDC R137, c[0x0][0x29c] ;  /* 0x0000a700ff893b82 */ /* 0x000e620000000800 */
[----:B------:R-:W-:Y:S01]  /*3730*/  @P3 IMAD.U32 R139, R134, 0x10000, RZ ;  /* 0x00010000868b3824 */ /* 0x000fe200078e00ff */
        /* <DEDUP_REMOVED lines=9> */
[----:B------:R-:W-:Y:S01]  /*37d0*/  MOV R136, RZ ;  /* 0x000000ff00887202 */ /* 0x000fe20000000f00 */
[----:B------:R-:W-:Y:S06]  /*37e0*/  @!P4 BRA `(.L_x_372) ;  /* 0x00000000002cc947 */ /* 0x000fec0003800000 */
[----:B------:R-:W-:-:S04]  /*37f0*/  PRMT R136, R122, 0x7632, R136 ;  /* 0x000076327a887816 */ /* 0x000fc80000000088 */
[----:B------:R-:W-:Y:S01]  /*3800*/  SHF.L.U32 R136, R136, 0x10, RZ ;  /* 0x0000001088887819 */ /* 0x000fe200000006ff */
[----:B------:R-:W-:Y:S06]  /*3810*/  BRA `(.L_x_372) ;  /* 0x0000000000207947 */ /* 0x000fec0003800000 */
.L_x_371:
        /* <DEDUP_REMOVED lines=8> */
.L_x_372:
[----:B------:R-:W-:Y:S05]  /*38a0*/  BSYNC B2 ;  /* 0x0000000000027941 */ /* 0x000fea0003800000 */
.L_x_370:
        /* <DEDUP_REMOVED lines=12> */
[----:B------:R-:W-:Y:S01]  /*3970*/  HFMA2.MMA R136, -RZ, RZ, 0, 0 ;  /* 0x00000000ff887435 */ /* 0x000fe200000001ff */
[----:B------:R-:W-:Y:S10]  /*3980*/  @!P4 BRA `(.L_x_375) ;  /* 0x000000000024c947 */ /* 0x000ff40003800000 */
[----:B------:R-:W-:Y:S01]  /*3990*/  IMAD.U32 R136, R123, 0x10000, RZ ;  /* 0x000100007b887824 */ /* 0x000fe200078e00ff */
[----:B------:R-:W-:Y:S06]  /*39a0*/  BRA `(.L_x_375) ;  /* 0x00000000001c7947 */ /* 0x000fec0003800000 */
.L_x_374:
[----:B------:R-:W-:-:S04]  /*39b0*/  ISETP.NE.AND P6, PT, R28, RZ, PT ;  /* 0x000000ff1c00720c */ /* 0x000fc80003fc5270 */
[----:B------:R-:W-:-:S05]  /*39c0*/  FSEL R136, R140, RZ, !P6 ;  /* 0x000000ff8c887208 */ /* 0x000fca0007000000 */
[----:B------:R-:W-:-:S04]  /*39d0*/  FFMA.FTZ R137, R187, R142, R136 ;  /* 0x0000008ebb897223 */ /* 0x000fc80000010088 */
[----:B------:R-:W-:Y:S01]  /*39e0*/  FADD.FTZ R136, R188, -R137 ;  /* 0x80000089bc887221 */ /* 0x000fe20000010000 */
[----:B------:R-:W-:-:S03]  /*39f0*/  @P4 SHF.L.U32 R137, R123, 0x10, RZ ;  /* 0x000000107b894819 */ /* 0x000fc600000006ff */
[----:B------:R-:W-:-:S04]  /*3a00*/  FMUL.FTZ R136, R213, R136 ;  /* 0x00000088d5887220 */ /* 0x000fc80000410000 */
[----:B------:R-:W-:-:S07]  /*3a10*/  @P4 FADD.FTZ R136, R136, R137 ;  /* 0x0000008988884221 */ /* 0x000fce0000010000 */
.L_x_375:
[----:B------:R-:W-:Y:S05]  /*3a20*/  BSYNC B2 ;  /* 0x0000000000027941 */ /* 0x000fea0003800000 */
.L_x_373:
        /* <DEDUP_REMOVED lines=16> */
.L_x_377:
        /* <DEDUP_REMOVED lines=8> */
.L_x_378:
[----:B------:R-:W-:Y:S05]  /*3bb0*/  BSYNC B2 ;  /* 0x0000000000027941 */ /* 0x000fea0003800000 */
.L_x_376:
        /* <DEDUP_REMOVED lines=8> */
[C---:B--2---:R-:W-:Y:S01]  /*3c40*/  @P5 IMAD.WIDE.U32 R138, R211.reuse, 0x10, R138 ;  /* 0x00000010d38a5825 */ /* 0x044fe200078e008a */
[----:B------:R-:W-:Y:S02]  /*3c50*/  @P3 F2FP.BF16.F32.PACK_AB R171, RZ, R171 ;  /* 0x000000abffab323e */ /* 0x000fe400000010ff */
[----:B------:R-:W-:Y:S01]  /*3c60*/  IADD3 R211, R211, 0x20, RZ ;  /* 0x00000020d3d37810 */ /* 0x000fe20007ffe0ff */
[----:B------:R-:W-:Y:S01]  /*3c70*/  @P3 IMAD.U32 R143, R143, 0x10000, RZ ;  /* 0x000100008f8f3824 */ /* 0x000fe200078e00ff */
[----:B------:R-:W-:Y:S01]  /*3c80*/  @P3 PRMT R131, R131, 0x5410, R171 ;  /* 0x0000541083833816 */ /* 0x000fe200000000ab */
[----:B------:R2:W-:Y:S01]  /*3c90*/  @P5 STG.E.128 desc[UR4][R138.64], R124 ;  /* 0x0000007c8a005986 */ /* 0x0005e2000c101d04 */
[----:B---3--:R-:W-:-:S04]  /*3ca0*/  @P3 IMAD.WIDE.U32 R136, R141, 0x10, R136 ;  /* 0x000000108d883825 */ /* 0x008fc800078e0088 */
[----:B------:R-:W-:Y:S01]  /*3cb0*/  @P3 FFMA.FTZ R107, R170, R143, R107 ;  /* 0x0000008faa6b3223 */ /* 0x000fe2000001006b */
[----:B------:R-:W-:Y:S01]  /*3cc0*/  IADD3 R141, R141, 0x20, RZ ;  /* 0x000000208d8d7810 */ /* 0x000fe20007ffe0ff */
[----:B------:R2:W-:Y:S06]  /*3cd0*/  @P3 STG.E.128 desc[UR4][R136.64], R128 ;  /* 0x0000008088003986 */ /* 0x0005ec000c101d04 */
.L_x_352:
[----:B------:R-:W-:Y:S05]  /*3ce0*/  BSYNC B1 ;  /* 0x0000000000017941 */ /* 0x000fea0003800000 */
.L_x_351:
[----:B------:R-:W-:Y:S01]  /*3cf0*/  ISETP.NE.AND P4, PT, R0, RZ, PT ;  /* 0x000000ff0000720c */ /* 0x000fe20003f85270 */
[----:B------:R-:W-:-:S12]  /*3d00*/  BSSY B1, `(.L_x_379) ;  /* 0x00000da000017945 */ /* 0x000fd80003800000 */
[----:B------:R-:W-:Y:S05]  /*3d10*/  @!P4 BRA `(.L_x_380) ;  /* 0x0000000c0060c947 */ /* 0x000fea0003800000 */
[----:B------:R-:W-:Y:S04]  /*3d20*/  BSSY B2, `(.L_x_381) ;  /* 0x0000005000027945 */ /* 0x000fe80003800000 */
[----:B------:R-:W-:Y:S05]  /*3d30*/  @!P3 BRA `(.L_x_382) ;  /* 0x00000000000cb947 */ /* 0x000fea0003800000 */
[----:B------:R-:W3:Y:S02]  /*3d40*/  LDC.64 R132, c[0x0][0x220] ;  /* 0x00008800ff847b82 */ /* 0x000ee40000000a00 */
[----:B---3--:R-:W-:-:S06]  /*3d50*/  IMAD.WIDE.U32 R132, R141, 0x10, R132 ;  /* 0x000000108d847825 */ /* 0x008fcc00078e0084 */
[----:B------:R-:W5:Y:S02]  /*3d60*/  LDG.E.128 R132, desc[UR4][R132.64] ;  /* 0x0000000484847981 */ /* 0x000f64000c1e1d00 */
.L_x_382:
[----:B------:R-:W-:Y:S05]  /*3d70*/  BSYNC B2 ;  /* 0x0000000000027941 */ /* 0x000fea0003800000 */
.L_x_381:
[----:B------:R-:W-:Y:S04]  /*3d80*/  BSSY B2, `(.L_x_383) ;  /* 0x0000013000027945 */ /* 0x000fe80003800000 */
[----:B------:R-:W-:Y:S05]  /*3d90*/  @P2 BRA `(.L_x_384) ;  /* 0x00000000001c2947 */ /* 0x000fea0003800000 */
[----:B------:R-:W-:Y:S01]  /*3da0*/  UISETP.NE.U32.AND UP0, UPT, UR14, URZ, UPT ;  /* 0x0000003f0e00728c */ /* 0x000fe2000bf05070 */
[----:B-12---:R-:W-:-:S03]  /*3db0*/  IMAD.MOV.U32 R136, RZ, RZ, RZ ;  /* 0x000000ffff887224 */ /* 0x006fc600078e00ff */
[----:B------:R-:W-:-:S06]  /*3dc0*/  UISETP.NE.AND.EX UP0, UPT, UR15, URZ, UPT, UP0 ;  /* 0x0000003f0f00728c */ /* 0x000fcc000bf05300 */
[----:B------:R-:W-:-:S13]  /*3dd0*/  PLOP3.LUT P4, PT, PT, PT, UP0, 0x80, 0x0 ;  /* 0x000000000000781c */ /* 0x000fda0003f8f008 */
[----:B------:R-:W-:Y:S05]  /*3de0*/  @!P4 BRA `(.L_x_385) ;  /* 0x000000000030c947 */ /* 0x000fea0003800000 */
[----:B------:R-:W-:Y:S01]  /*3df0*/  SHF.L.U32 R136, R40, 0x10, RZ ;  /* 0x0000001028887819 */ /* 0x000fe200000006ff */
[----:B------:R-:W-:Y:S06]  /*3e00*/  BRA `(.L_x_385) ;  /* 0x0000000000287947 */ /* 0x000fec0003800000 */
.L_x_384:
[----:B------:R-:W-:Y:S01]  /*3e10*/  UISETP.NE.U32.AND UP0, UPT, UR14, URZ, UPT ;  /* 0x0000003f0e00728c */ /* 0x000fe2000bf05070 */
[----:B------:R-:W-:-:S03]  /*3e20*/  ISETP.NE.AND P4, PT, R28, RZ, PT ;  /* 0x000000ff1c00720c */ /* 0x000fc60003f85270 */
[----:B------:R-:W-:Y:S01]  /*3e30*/  UISETP.NE.AND.EX UP0, UPT, UR15, URZ, UPT, UP0 ;  /* 0x0000003f0f00728c */ /* 0x000fe2000bf05300 */
[----:B-12---:R-:W-:-:S05]  /*3e40*/  FSEL R136, R140, RZ, !P4 ;  /* 0x000000ff8c887208 */ /* 0x006fca0006000000 */
[----:B------:R-:W-:Y:S01]  /*3e50*/  PLOP3.LUT P4, PT, PT, PT, UP0, 0x80, 0x0 ;  /* 0x000000000000781c */ /* 0x000fe20003f8f008 */
[----:B------:R-:W-:-:S04]  /*3e60*/  FFMA.FTZ R137, R161, R142, R136 ;  /* 0x0000008ea1897223 */ /* 0x000fc80000010088 */
[----:B------:R-:W-:-:S04]  /*3e70*/  FADD.FTZ R136, R198, -R137 ;  /* 0x80000089c6887221 */ /* 0x000fc80000010000 */
[----:B------:R-:W-:-:S04]  /*3e80*/  FMUL.FTZ R136, R213, R136 ;  /* 0x00000088d5887220 */ /* 0x000fc80000410000 */
[----:B------:R-:W-:-:S05]  /*3e90*/  @P4 SHF.L.U32 R137, R40, 0x10, RZ ;  /* 0x0000001028894819 */ /* 0x000fca00000006ff */
[----:B------:R-:W-:-:S07]  /*3ea0*/  @P4 FADD.FTZ R136, R136, R137 ;  /* 0x0000008988884221 */ /* 0x000fce0000010000 */
.L_x_385:
[----:B------:R-:W-:Y:S05]  /*3eb0*/  BSYNC B2 ;  /* 0x0000000000027941 */ /* 0x000fea0003800000 */
.L_x_383:
[----:B------:R-:W1:Y:S01]  /*3ec0*/  @P3 LDC R137, c[0x0][0x29c] ;  /* 0x0000a700ff893b82 */ /* 0x000e620000000800 */
[----:B------:R-:W-:Y:S01]  /*3ed0*/  ISETP.NE.U32.AND P5, PT, RZ, UR10, PT ;  /* 0x0000000aff007c0c */ /* 0x000fe2000bfa5070 */
[----:B-----5:R-:W-:Y:S01]  /*3ee0*/  @P3 IMAD.U32 R139, R132, 0x10000, RZ ;  /* 0x00010000848b3824 */ /* 0x020fe200078e00ff */
[----:B------:R-:W-:Y:S02]  /*3ef0*/  BSSY B2, `(.L_x_386) ;  /* 0x0000017000027945 */ /* 0x000fe40003800000 */
        /* <DEDUP_REMOVED lines=14> */
.L_x_387:
        /* <DEDUP_REMOVED lines=8> */
.L_x_388:
[----:B------:R-:W-:Y:S05]  /*4060*/  BSYNC B2 ;  /* 0x0000000000027941 */ /* 0x000fea0003800000 */
.L_x_386:
        /* <DEDUP_REMOVED lines=16> */
.L_x_390:
[----:B------:R-:W-:-:S04]  /*4170*/  ISETP.NE.AND P6, PT, R28, RZ, PT ;  /* 0x000000ff1c00720c */ /* 0x000fc80003fc5270 */
[----:B------:R-:W-:-:S05]  /*4180*/  FSEL R136, R140, RZ, !P6 ;  /* 0x000000ff8c887208 */ /* 0x000fca0007000000 */
[----:B------:R-:W-:-:S04]  /*4190*/  FFMA.FTZ R137, R197, R142, R136 ;  /* 0x0000008ec5897223 */ /* 0x000fc80000010088 */
[----:B------:R-:W-:Y:S01]  /*41a0*/  FADD.FTZ R136, R200, -R137 ;  /* 0x80000089c8887221 */ /* 0x000fe20000010000 */
[----:B------:R-:W-:-:S03]  /*41b0*/  @P4 SHF.L.U32 R137, R41, 0x10, RZ ;  /* 0x0000001029894819 */ /* 0x000fc600000006ff */
[----:B------:R-:W-:-:S04]  /*41c0*/  FMUL.FTZ R136, R213, R136 ;  /* 0x00000088d5887220 */ /* 0x000fc80000410000 */
[----:B------:R-:W-:-:S07]  /*41d0*/  @P4 FADD.FTZ R136, R136, R137 ;  /* 0x0000008988884221 */ /* 0x000fce0000010000 */
.L_x_391:
[----:B------:R-:W-:Y:S05]  /*41e0*/  BSYNC B2 ;  /* 0x0000000000027941 */ /* 0x000fea0003800000 */
.L_x_389:
        /* <DEDUP_REMOVED lines=16> */
.L_x_393:
        /* <DEDUP_REMOVED lines=8> */
.L_x_394:
[----:B------:R-:W-:Y:S05]  /*4370*/  BSYNC B2 ;  /* 0x0000000000027941 */ /* 0x000fea0003800000 */
.L_x_392:
        /* <DEDUP_REMOVED lines=16> */
.L_x_396:
[----:B------:R-:W-:-:S04]  /*4480*/  ISETP.NE.AND P6, PT, R28, RZ, PT ;  /* 0x000000ff1c00720c */ /* 0x000fc80003fc5270 */
[----:B------:R-:W-:-:S05]  /*4490*/  FSEL R136, R140, RZ, !P6 ;  /* 0x000000ff8c887208 */ /* 0x000fca0007000000 */
[----:B------:R-:W-:-:S04]  /*44a0*/  FFMA.FTZ R137, R199, R142, R136 ;  /* 0x0000008ec7897223 */ /* 0x000fc80000010088 */
[----:B------:R-:W-:Y:S01]  /*44b0*/  FADD.FTZ R136, R202, -R137 ;  /* 0x80000089ca887221 */ /* 0x000fe20000010000 */
[----:B------:R-:W-:-:S03]  /*44c0*/  @P4 IMAD.U32 R137, R42, 0x10000, RZ ;  /* 0x000100002a894824 */ /* 0x000fc600078e00ff */
[----:B------:R-:W-:-:S04]  /*44d0*/  FMUL.FTZ R136, R213, R136 ;  /* 0x00000088d5887220 */ /* 0x000fc80000410000 */
[----:B------:R-:W-:-:S07]  /*44e0*/  @P4 FADD.FTZ R136, R136, R137 ;  /* 0x0000008988884221 */ /* 0x000fce0000010000 */
.L_x_397:
[----:B------:R-:W-:Y:S05]  /*44f0*/  BSYNC B2 ;  /* 0x0000000000027941 */ /* 0x000fea0003800000 */
.L_x_395:
        /* <DEDUP_REMOVED lines=16> */
.L_x_399:
        /* <DEDUP_REMOVED lines=8> */
.L_x_400:
[----:B------:R-:W-:Y:S05]  /*4680*/  BSYNC B2 ;  /* 0x0000000000027941 */ /* 0x000fea0003800000 */
.L_x_398:
        /* <DEDUP_REMOVED lines=16> */
.L_x_402:
[----:B------:R-:W-:-:S04]  /*4790*/  ISETP.NE.AND P6, PT, R28, RZ, PT ;  /* 0x000000ff1c00720c */ /* 0x000fc80003fc5270 */
[----:B------:R-:W-:-:S05]  /*47a0*/  FSEL R136, R140, RZ, !P6 ;  /* 0x000000ff8c887208 */ /* 0x000fca0007000000 */
[----:B------:R-:W-:-:S04]  /*47b0*/  FFMA.FTZ R137, R201, R142, R136 ;  /* 0x0000008ec9897223 */ /* 0x000fc80000010088 */
[----:B------:R-:W-:Y:S01]  /*47c0*/  FADD.FTZ R136, R210, -R137 ;  /* 0x80000089d2887221 */ /* 0x000fe20000010000 */
[----:B------:R-:W-:-:S03]  /*47d0*/  @P4 SHF.L.U32 R137, R43, 0x10, RZ ;  /* 0x000000102b894819 */ /* 0x000fc600000006ff */
[----:B------:R-:W-:-:S04]  /*47e0*/  FMUL.FTZ R136, R213, R136 ;  /* 0x00000088d5887220 */ /* 0x000fc80000410000 */
[----:B------:R-:W-:-:S07]  /*47f0*/  @P4 FADD.FTZ R136, R136, R137 ;  /* 0x0000008988884221 */ /* 0x000fce0000010000 */
.L_x_403:
[----:B------:R-:W-:Y:S05]  /*4800*/  BSYNC B2 ;  /* 0x0000000000027941 */ /* 0x000fea0003800000 */
.L_x_401:
        /* <DEDUP_REMOVED lines=16> */
.L_x_405:
[----:B------:R-:W-:Y:S02]  /*4910*/  ISETP.NE.AND P2, PT, R28, RZ, PT ;  /* 0x000000ff1c00720c */ /* 0x000fe40003f45270 */
[----:B------:R-:W-:Y:S02]  /*4920*/  @P4 PRMT R136, R43, 0x7632, R136 ;  /* 0x000076322b884816 */ /* 0x000fe40000000088 */
[----:B------:R-:W-:-:S05]  /*4930*/  FSEL R137, R140, RZ, !P2 ;  /* 0x000000ff8c897208 */ /* 0x000fca0005000000 */
[----:B------:R-:W-:Y:S01]  /*4940*/  FFMA.FTZ R142, R212, R142, R137 ;  /* 0x0000008ed48e7223 */ /* 0x000fe20000010089 */
[----:B------:R-:W-:-:S03]  /*4950*/  @P4 IMAD.U32 R137, R136, 0x10000, RZ ;  /* 0x0001000088894824 */ /* 0x000fc600078e00ff */
[----:B------:R-:W-:-:S04]  /*4960*/  FADD.FTZ R142, R209, -R142 ;  /* 0x8000008ed18e7221 */ /* 0x000fc80000010000 */
[----:B------:R-:W-:-:S04]  /*4970*/  FMUL.FTZ R142, R213, R142 ;  /* 0x0000008ed58e7220 */ /* 0x000fc80000410000 */
[----:B------:R-:W-:-:S07]  /*4980*/  @P4 FADD.FTZ R142, R142, R137 ;  /* 0x000000898e8e4221 */ /* 0x000fce0000010000 */
.L_x_406:
[----:B------:R-:W-:Y:S05]  /*4990*/  BSYNC B2 ;  /* 0x0000000000027941 */ /* 0x000fea0003800000 */
.L_x_404:
[----:B------:R-:W1:Y:S08]  /*49a0*/  @P3 LDC R143, c[0x0][0x29c] ;  /* 0x0000a700ff8f3b82 */ /* 0x000e700000000800 */
[----:B------:R-:W2:Y:S08]  /*49b0*/  @P5 LDC.64 R138, c[0x0][0x308] ;  /* 0x0000c200ff8a5b82 */ /* 0x000eb00000000a00 */
[----:B------:R-:W3:Y:S01]  /*49c0*/  @P3 LDC.64 R136, c[0x0][0x2f8] ;  /* 0x0000be00ff883b82 */ /* 0x000ee20000000a00 */
[----:B-1----:R-:W-:Y:S01]  /*49d0*/  @P3 FMUL.FTZ R140, R142, R143 ;  /* 0x0000008f8e8c3220 */ /* 0x002fe20000410000 */
[----:B------:R-:W-:-:S03]  /*49e0*/  @P5 F2FP.BF16.F32.PACK_AB R142, RZ, R142 ;  /* 0x0000008eff8e523e */ /* 0x000fc600000010ff */
[----:B------:R-:W-:Y:S01]  /*49f0*/  @P3 FMUL.FTZ R143, R4, R140 ;  /* 0x0000008c048f3220 */ /* 0x000fe20000410000 */
[----:B------:R-:W-:Y:S01]  /*4a00*/  @P5 PRMT R127, R127, 0x5410, R142 ;  /* 0x000054107f7f5816 */ /* 0x000fe2000000008e */
[----:B--2---:R-:W-:-:S03]  /*4a10*/  @P5 IMAD.WIDE.U32 R138, R211, 0x10, R138 ;  /* 0x00000010d38a5825 */ /* 0x004fc600078e008a */
[----:B------:R-:W-:-:S04]  /*4a20*/  @P3 F2FP.BF16.F32.PACK_AB R143, RZ, R143 ;  /* 0x0000008fff8f323e */ /* 0x000fc800000010ff */
[----:B------:R-:W-:Y:S01]  /*4a30*/  @P3 PRMT R131, R131, 0x5410, R143 ;  /* 0x0000541083833816 */ /* 0x000fe2000000008f */
[----:B------:R4:W-:Y:S01]  /*4a40*/  @P5 STG.E.128 desc[UR4][R138.64], R124 ;  /* 0x0000007c8a005986 */ /* 0x0009e2000c101d04 */
[----:B---3--:R-:W-:Y:S01]  /*4a50*/  @P3 IMAD.WIDE.U32 R136, R141, 0x10, R136 ;  /* 0x000000108d883825 */ /* 0x008fe200078e0088 */
[----:B------:R-:W-:-:S04]  /*4a60*/  @P3 PRMT R141, R135, 0x7632, R141 ;  /* 0x00007632878d3816 */ /* 0x000fc8000000008d */
[----:B------:R4:W-:Y:S01]  /*4a70*/  @P3 STG.E.128 desc[UR4][R136.64], R128 ;  /* 0x0000008088003986 */ /* 0x0009e2000c101d04 */
[----:B------:R-:W-:-:S05]  /*4a80*/  @P3 SHF.L.U32 R141, R141, 0x10, RZ ;  /* 0x000000108d8d3819 */ /* 0x000fca00000006ff */
[----:B------:R-:W-:-:S07]  /*4a90*/  @P3 FFMA.FTZ R115, R140, R141, R115 ;  /* 0x0000008d8c733223 */ /* 0x000fce0000010073 */
.L_x_380:
[----:B------:R-:W-:Y:S05]  /*4aa0*/  BSYNC B1 ;  /* 0x0000000000017941 */ /* 0x000fea0003800000 */
.L_x_379:
[----:B-12-4-:R-:W1:Y:S02]  /*4ab0*/  LDC.64 R136, c[0x0][0x210] ;  /* 0x00008400ff887b82 */ /* 0x016e640000000a00 */
[----:B-1----:R-:W-:-:S04]  /*4ac0*/  LEA R29, R136, R29, 0x2 ;  /* 0x0000001d881d7211 */ /* 0x002fc800078e10ff */
[----:B------:R-:W-:-:S13]  /*4ad0*/  ISETP.GE.AND P2, PT, R29, R137, PT ;  /* 0x000000891d00720c */ /* 0x000fda0003f46270 */
[----:B------:R-:W-:Y:S05]  /*4ae0*/  @!P2 BRA `(.L_x_407) ;  /* 0xffffffbc00c8a947 */ /* 0x000fea000383ffff */
.L_x_308:
[----:B------:R-:W-:Y:S05]  /*4af0*/  BSYNC B0 ;  /* 0x0000000000007941 */ /* 0x000fea0003800000 */
.L_x_307:
[----:B------:R-:W1:Y:S01]  /*4b00*/  S2R R3, SR_CgaCtaId ;  /* 0x0000000000037919 */ /* 0x000e620000008800 */
[--C-:B------:R-:W-:Y:S01]  /*4b10*/  SHF.R.U32.HI R0, RZ, 0x5, R158.reuse ;  /* 0x00000005ff007819 */ /* 0x100fe2000001169e */
[----:B------:R-:W-:Y:S05]  /*4b20*/  WARPSYNC.ALL ;  /* 0x0000000000007948 */ /* 0x000fea0003800000 */
[----:B-----5:R-:W-:Y:S01]  /*4b30*/  LOP3.LUT R5, R158, 0x1f, RZ, 0xc0, !PT ;  /* 0x0000001f9e057812 */ /* 0x020fe200078ec0ff */
[----:B------:R-:W2:Y:S01]  /*4b40*/  S2R R25, SR_CTAID.X ;  /* 0x0000000000197919 */ /* 0x000ea20000002500 */
[----:B------:R-:W-:Y:S01]  /*4b50*/  MOV R2, 0x400 ;  /* 0x0000040000027802 */ /* 0x000fe20000000f00 */
[----:B------:R-:W-:Y:S01]  /*4b60*/  ULDC.64 UR6, c[0x0][0x2d8] ;  /* 0x0000b60000067ab9 */ /* 0x000fe20000000a00 */
[----:B------:R-:W-:Y:S01]  /*4b70*/  IADD3 R18, R160, 0x7f, -R158 ;  /* 0x0000007fa0127810 */ /* 0x000fe20007ffe89e */
[----:B------:R-:W-:Y:S01]  /*4b80*/  IMAD R0, R0, 0x60, R5 ;  /* 0x0000006000007824 */ /* 0x000fe200078e0205 */
        /* <DEDUP_REMOVED lines=8> */
[----:B-1----:R-:W-:-:S05]  /*4c10*/  LEA R3, R3, R2, 0x18 ;  /* 0x0000000203037211 */ /* 0x002fca00078ec0ff */
[----:B------:R-:W-:Y:S01]  /*4c20*/  IMAD R0, R0, 0x20, R3 ;  /* 0x0000002000007824 */ /* 0x000fe200078e0203 */
[----:B------:R-:W-:Y:S01]  /*4c30*/  LEA R3, R158, R3, 0x2 ;  /* 0x000000039e037211 */ /* 0x000fe200078e10ff */
[----:B--2---:R-:W-:-:S03]  /*4c40*/  IMAD R27, R25, R160, RZ ;  /* 0x000000a0191b7224 */ /* 0x004fc600078e02ff */
        /* <DEDUP_REMOVED lines=17> */
[----:B------:R-:W0:Y:S01]  /*4d60*/  LDS R4, [R3+0x200] ;  /* 0x0002000003047984 */ /* 0x000e220000000800 */
[----:B-1----:R-:W-:-:S03]  /*4d70*/  FADD.FTZ R2, RZ, R2 ;  /* 0x00000002ff027221 */ /* 0x002fc60000010000 */
[----:B------:R-:W1:Y:S01]  /*4d80*/  LDS R11, [R3+0xe00] ;  /* 0x000e0000030b7984 */ /* 0x000e620000000800 */
[----:B--2---:R-:W-:-:S03]  /*4d90*/  FADD.FTZ R2, R2, R9 ;  /* 0x0000000902027221 */ /* 0x004fc60000010000 */
[----:B------:R-:W2:Y:S01]  /*4da0*/  LDS R8, [R3+0xa00] ;  /* 0x000a000003087984 */ /* 0x000ea20000000800 */
[----:B---3--:R-:W-:-:S03]  /*4db0*/  FADD.FTZ R5, RZ, R5 ;  /* 0x00000005ff057221 */ /* 0x008fc60000010000 */
[----:B------:R-:W3:Y:S01]  /*4dc0*/  LDS R15, [R3+0x1600] ;  /* 0x00160000030f7984 */ /* 0x000ee20000000800 */
[----:B----4-:R-:W-:-:S03]  /*4dd0*/  FADD.FTZ R6, RZ, R6 ;  /* 0x00000006ff067221 */ /* 0x010fc60000010000 */
[----:B------:R-:W4:Y:S01]  /*4de0*/  LDS R19, [R3+0x1a00] ;  /* 0x001a000003137984 */ /* 0x000f220000000800 */
[----:B0-----:R-:W-:-:S03]  /*4df0*/  FADD.FTZ R7, RZ, R7 ;  /* 0x00000007ff077221 */ /* 0x001fc60000010000 */
[----:B------:R-:W0:Y:S01]  /*4e00*/  LDS R14, [R3+0x1c00] ;  /* 0x001c0000030e7984 */ /* 0x000e220000000800 */
[----:B------:R-:W-:-:S03]  /*4e10*/  FADD.FTZ R5, R5, R10 ;  /* 0x0000000a05057221 */ /* 0x000fc60000010000 */
[----:B------:R-:W0:Y:S01]  /*4e20*/  LDS R21, [R3+0x1e00] ;  /* 0x001e000003157984 */ /* 0x000e220000000800 */
[----:B------:R-:W-:-:S03]  /*4e30*/  FADD.FTZ R6, R6, R13 ;  /* 0x0000000d06067221 */ /* 0x000fc60000010000 */
[----:B------:R-:W0:Y:S01]  /*4e40*/  LDS R16, [R3+0x2000] ;  /* 0x0020000003107984 */ /* 0x000e220000000800 */
[----:B------:R-:W-:-:S03]  /*4e50*/  FADD.FTZ R7, R7, R12 ;  /* 0x0000000c07077221 */ /* 0x000fc60000010000 */
[----:B------:R-:W0:Y:S01]  /*4e60*/  LDS R23, [R3+0x2200] ;  /* 0x0022000003177984 */ /* 0x000e220000000800 */
[----:B------:R-:W-:-:S03]  /*4e70*/  FADD.FTZ R2, R2, R17 ;  /* 0x0000001102027221 */ /* 0x000fc60000010000 */
[----:B------:R-:W0:Y:S01]  /*4e80*/  LDS R25, [R3+0x2400] ;  /* 0x0024000003197984 */ /* 0x000e220000000800 */
[----:B------:R-:W-:-:S03]  /*4e90*/  FADD.FTZ R4, RZ, R4 ;  /* 0x00000004ff047221 */ /* 0x000fc60000010000 */
[----:B------:R-:W0:Y:S04]  /*4ea0*/  LDS R9, [R3+0x2600] ;  /* 0x0026000003097984 */ /* 0x000e280000000800 */
[----:B------:R-:W0:Y:S01]  /*4eb0*/  LDS R10, [R3+0x2800] ;  /* 0x00280000030a7984 */ /* 0x000e220000000800 */
[----:B-1----:R-:W-:-:S03]  /*4ec0*/  FADD.FTZ R4, R4, R11 ;  /* 0x0000000b04047221 */ /* 0x002fc60000010000 */
[----:B------:R-:W1:Y:S01]  /*4ed0*/  LDS R13, [R3+0x2a00] ;  /* 0x002a0000030d7984 */ /* 0x000e620000000800 */
[----:B--2---:R-:W-:-:S03]  /*4ee0*/  FADD.FTZ R8, RZ, R8 ;  /* 0x00000008ff087221 */ /* 0x004fc60000010000 */
[----:B------:R-:W2:Y:S01]  /*4ef0*/  LDS R12, [R3+0x2c00] ;  /* 0x002c0000030c7984 */ /* 0x000ea20000000800 */
[----:B---3--:R-:W-:-:S03]  /*4f00*/  FADD.FTZ R8, R8, R15 ;  /* 0x0000000f08087221 */ /* 0x008fc60000010000 */
[----:B------:R-:W3:Y:S01]  /*4f10*/  LDS R17, [R3+0x2e00] ;  /* 0x002e000003117984 */ /* 0x000ee20000000800 */
[----:B----4-:R-:W-:Y:S01]  /*4f20*/  FADD.FTZ R4, R4, R19 ;  /* 0x0000001304047221 */ /* 0x010fe20000010000 */
[----:B------:R-:W-:Y:S01]  /*4f30*/  BAR.SYNC.DEFER_BLOCKING 0x0 ;  /* 0x0000000000007b1d */ /* 0x000fe20000010000 */
[----:B0-----:R-:W-:Y:S01]  /*4f40*/  FADD.FTZ R5, R5, R14 ;  /* 0x0000000e05057221 */ /* 0x001fe20000010000 */
[----:B------:R-:W-:Y:S01]  /*4f50*/  FADD.FTZ R6, R6, R21 ;  /* 0x0000001506067221 */ /* 0x000fe20000010000 */
[----:B------:R-:W-:Y:S01]  /*4f60*/  FADD.FTZ R7, R7, R16 ;  /* 0x0000001007077221 */ /* 0x000fe20000010000 */
[----:B------:R-:W-:Y:S01]  /*4f70*/  FADD.FTZ R8, R8, R23 ;  /* 0x0000001708087221 */ /* 0x000fe20000010000 */
[----:B------:R-:W-:Y:S01]  /*4f80*/  FADD.FTZ R25, R2, R25 ;  /* 0x0000001902197221 */ /* 0x000fe20000010000 */
[----:B------:R-:W-:Y:S01]  /*4f90*/  FADD.FTZ R9, R4, R9 ;  /* 0x0000000904097221 */ /* 0x000fe20000010000 */
[----:B------:R-:W-:Y:S01]  /*4fa0*/  STS.128 [R0], R44 ;  /* 0x0000002c00007388 */ /* 0x000fe20000000c00 */
[----:B------:R-:W-:-:S03]  /*4fb0*/  FADD.FTZ R11, R5, R10 ;  /* 0x0000000a050b7221 */ /* 0x000fc60000010000 */
[----:B------:R-:W-:Y:S01]  /*4fc0*/  STS.128 [R0+0x10], R48 ;  /* 0x0000103000007388 */ /* 0x000fe20000000c00 */
[----:B-1----:R-:W-:-:S03]  /*4fd0*/  FADD.FTZ R13, R6, R13 ;  /* 0x0000000d060d7221 */ /* 0x002fc60000010000 */
[----:B------:R-:W-:Y:S01]  /*4fe0*/  STS.128 [R0+0x400], R52 ;  /* 0x0004003400007388 */ /* 0x000fe20000000c00 */
[----:B--2---:R-:W-:-:S03]  /*4ff0*/  FADD.FTZ R15, R7, R12 ;  /* 0x0000000c070f7221 */ /* 0x004fc60000010000 */
[----:B------:R-:W-:Y:S01]  /*5000*/  STS.128 [R0+0x410], R56 ;  /* 0x0004103800007388 */ /* 0x000fe20000000c00 */
[----:B---3--:R-:W-:-:S03]  /*5010*/  FADD.FTZ R17, R8, R17 ;  /* 0x0000001108117221 */ /* 0x008fc60000010000 */
        /* <DEDUP_REMOVED lines=46> */
[----:B------:R-:W-:Y:S01]  /*5300*/  IADD3.X R41, RZ, RZ, RZ, P6, !PT ;  /* 0x000000ffff297210 */ /* 0x000fe200037fe4ff */
        /* <DEDUP_REMOVED lines=27> */
[----:B------:R-:W-:Y:S02]  /*54c0*/  IMAD.SHL.U32 R8, R158, 0x4, RZ ;  /* 0x000000049e087824 */ /* 0x000fe400078e00ff */
[----:B------:R-:W1:Y:S01]  /*54d0*/  LDS R27, [R3+0x1200] ;  /* 0x00120000031b7984 */ /* 0x000e620000000800 */
[----:B--2---:R-:W-:Y:S02]  /*54e0*/  FADD.FTZ R0, RZ, R0 ;  /* 0x00000000ff007221 */ /* 0x004fe40000010000 */
[----:B------:R-:W-:Y:S01]  /*54f0*/  IADD3 R2, P6, R8, UR6, RZ ;  /* 0x0000000608027c10 */ /* 0x000fe2000ffde0ff */
[----:B------:R-:W2:Y:S01]  /*5500*/  LDS R29, [R3+0x1800] ;  /* 0x00180000031d7984 */ /* 0x000ea20000000800 */
[----:B---3--:R-:W-:Y:S01]  /*5510*/  FADD.FTZ R0, R0, R21 ;  /* 0x0000001500007221 */ /* 0x008fe20000010000 */
[----:B------:R-:W-:-:S02]  /*5520*/  SHF.L.U64.HI R21, R158, 0x2, R41 ;  /* 0x000000029e157819 */ /* 0x000fc40000010229 */
[----:B------:R-:W3:Y:S01]  /*5530*/  LDS R57, [R3+0x2e00] ;  /* 0x002e000003397984 */ /* 0x000ee20000000800 */
[----:B----4-:R-:W-:-:S03]  /*5540*/  FADD.FTZ R7, RZ, R7 ;  /* 0x00000007ff077221 */ /* 0x010fc60000010000 */
        /* <DEDUP_REMOVED lines=16> */
[----:B------:R1:W0:Y:S01]  /*5650*/  LDS R39, [R3+0x2c00] ;  /* 0x002c000003277984 */ /* 0x0002220000000800 */
[----:B--2---:R-:W-:Y:S01]  /*5660*/  FADD.FTZ R0, R0, R29 ;  /* 0x0000001d00007221 */ /* 0x004fe20000010000 */
[----:B---3--:R-:W-:Y:S01]  /*5670*/  FADD.FTZ R57, R28, R57 ;  /* 0x000000391c397221 */ /* 0x008fe20000010000 */
[----:B-1----:R-:W-:Y:S01]  /*5680*/  IADD3.X R3, R21, UR7, RZ, P6, !PT ;  /* 0x0000000715037c10 */ /* 0x002fe2000b7fe4ff */
[----:B------:R-:W-:Y:S01]  /*5690*/  ULDC.64 UR6, c[0x0][0x2f0] ;  /* 0x0000bc0000067ab9 */ /* 0x000fe20000000a00 */
[----:B------:R-:W-:Y:S01]  /*56a0*/  IADD3 R10, P6, R8, UR12, RZ ;  /* 0x0000000c080a7c10 */ /* 0x000fe2000ffde0ff */
[----:B----4-:R-:W-:Y:S01]  /*56b0*/  FADD.FTZ R31, R4, R31 ;  /* 0x0000001f041f7221 */ /* 0x010fe20000010000 */
[----:B------:R-:W-:Y:S02]  /*56c0*/  FADD.FTZ R12, R5, R12 ;  /* 0x0000000c050c7221 */ /* 0x000fe40000010000 */
[----:B------:R-:W-:Y:S02]  /*56d0*/  IADD3.X R23, R21, UR13, RZ, P6, !PT ;  /* 0x0000000d15177c10 */ /* 0x000fe4000b7fe4ff */
[----:B------:R-:W-:Y:S01]  /*56e0*/  IADD3 R8, P6, R8, UR6, RZ ;  /* 0x0000000608087c10 */ /* 0x000fe2000ffde0ff */
[----:B------:R-:W-:-:S03]  /*56f0*/  FADD.FTZ R33, R6, R33 ;  /* 0x0000002106217221 */ /* 0x000fc60000010000 */
[----:B------:R-:W-:Y:S01]  /*5700*/  IADD3.X R21, R21, UR7, RZ, P6, !PT ;  /* 0x0000000715157c10 */ /* 0x000fe2000b7fe4ff */
[----:B------:R-:W-:Y:S01]  /*5710*/  FADD.FTZ R22, R7, R22 ;  /* 0x0000001607167221 */ /* 0x000fe20000010000 */
[----:B------:R-:W-:Y:S01]  /*5720*/  FADD.FTZ R35, R0, R35 ;  /* 0x0000002300237221 */ /* 0x000fe20000010000 */
[----:B------:R-:W-:Y:S06]  /*5730*/  @!P5 BRA `(.L_x_409) ;  /* 0x000000000034d947 */ /* 0x000fec0003800000 */
[----:B------:R-:W-:Y:S01]  /*5740*/  MOV R4, R10 ;  /* 0x0000000a00047202 */ /* 0x000fe20000000f00 */
[----:B------:R-:W-:Y:S01]  /*5750*/  IMAD.MOV.U32 R6, RZ, RZ, R8 ;  /* 0x000000ffff067224 */ /* 0x000fe200078e0008 */
[----:B------:R-:W-:Y:S01]  /*5760*/  MOV R5, R23 ;  /* 0x0000001700057202 */ /* 0x000fe20000000f00 */
[----:B------:R1:W-:Y:S01]  /*5770*/  STG.E desc[UR4][R2.64], R43 ;  /* 0x0000002b02007986 */ /* 0x0003e2000c101904 */
[----:B------:R-:W-:Y:S02]  /*5780*/  MOV R7, R21 ;  /* 0x0000001500077202 */ /* 0x000fe40000000f00 */
[----:B------:R-:W-:Y:S01]  /*5790*/  IADD3 R10, P5, R10, 0x200, RZ ;  /* 0x000002000a0a7810 */ /* 0x000fe20007fbe0ff */
[----:B------:R2:W-:Y:S04]  /*57a0*/  STG.E desc[UR4][R4.64], R25 ;  /* 0x0000001904007986 */ /* 0x0005e8000c101904 */
[----:B------:R2:W-:Y:S01]  /*57b0*/  STG.E desc[UR4][R6.64], R35 ;  /* 0x0000002306007986 */ /* 0x0005e2000c101904 */
[----:B------:R-:W-:Y:S01]  /*57c0*/  IMAD.X R23, RZ, RZ, R23, P5 ;  /* 0x000000ffff177224 */ /* 0x000fe200028e0617 */
[----:B-1----:R-:W-:-:S04]  /*57d0*/  IADD3 R2, P6, R2, 0x200, RZ ;  /* 0x0000020002027810 */ /* 0x002fc80007fde0ff */
[----:B------:R-:W-:Y:S02]  /*57e0*/  IADD3.X R3, RZ, R3, RZ, P6, !PT ;  /* 0x00000003ff037210 */ /* 0x000fe400037fe4ff */
[----:B------:R-:W-:-:S04]  /*57f0*/  IADD3 R8, P6, R8, 0x200, RZ ;  /* 0x0000020008087810 */ /* 0x000fc80007fde0ff */
[----:B--2---:R-:W-:-:S09]  /*5800*/  IADD3.X R21, RZ, R21, RZ, P6, !PT ;  /* 0x00000015ff157210 */ /* 0x004fd200037fe4ff */
.L_x_409:
[----:B------:R-:W-:Y:S05]  /*5810*/  BSYNC B0 ;  /* 0x0000000000007941 */ /* 0x000fea0003800000 */
.L_x_408:
[----:B------:R-:W-:Y:S01]  /*5820*/  BSSY B0, `(.L_x_410) ;  /* 0x0000010000007945 */ /* 0x000fe20003800000 */
[----:B------:R-:W-:-:S03]  /*5830*/  FADD.FTZ R31, R31, R14 ;  /* 0x0000000e1f1f7221 */ /* 0x000fc60000010000 */
[----:B------:R-:W-:Y:S05]  /*5840*/  @!P0 BRA `(.L_x_411) ;  /* 0x0000000000348947 */ /* 0x000fea0003800000 */
[----:B------:R-:W-:Y:S01]  /*5850*/  MOV R4, R10 ;  /* 0x0000000a00047202 */ /* 0x000fe20000000f00 */
[----:B------:R-:W-:Y:S01]  /*5860*/  IMAD.MOV.U32 R6, RZ, RZ, R8 ;  /* 0x000000ffff067224 */ /* 0x000fe200078e0008 */
[----:B------:R-:W-:Y:S01]  /*5870*/  MOV R5, R23 ;  /* 0x0000001700057202 */ /* 0x000fe20000000f00 */
[----:B------:R1:W-:Y:S01]  /*5880*/  STG.E desc[UR4][R2.64], R45 ;  /* 0x0000002d02007986 */ /* 0x0003e2000c101904 */
[----:B------:R-:W-:Y:S02]  /*5890*/  MOV R7, R21 ;  /* 0x0000001500077202 */ /* 0x000fe40000000f00 */
[----:B------:R-:W-:Y:S01]  /*58a0*/  IADD3 R8, P6, R8, 0x200, RZ ;  /* 0x0000020008087810 */ /* 0x000fe20007fde0ff */
[----:B------:R2:W-:Y:S01]  /*58b0*/  STG.E desc[UR4][R4.64], R9 ;  /* 0x0000000904007986 */ /* 0x0005e2000c101904 */
[----:B------:R-:W-:-:S03]  /*58c0*/  IADD3 R10, P5, R10, 0x200, RZ ;  /* 0x000002000a0a7810 */ /* 0x000fc60007fbe0ff */
[----:B------:R2:W-:Y:S01]  /*58d0*/  STG.E desc[UR4][R6.64], R31 ;  /* 0x0000001f06007986 */ /* 0x0005e2000c101904 */
[----:B------:R-:W-:Y:S01]  /*58e0*/  IADD3.X R23, RZ, R23, RZ, P5, !PT ;  /* 0x00000017ff177210 */ /* 0x000fe20002ffe4ff */
[----:B------:R-:W-:Y:S01]  /*58f0*/  IMAD.X R21, RZ, RZ, R21, P6 ;  /* 0x000000ffff157224 */ /* 0x000fe200030e0615 */
[----:B-1----:R-:W-:-:S04]  /*5900*/  IADD3 R2, P0, R2, 0x200, RZ ;  /* 0x0000020002027810 */ /* 0x002fc80007f1e0ff */
[----:B------:R-:W-:-:S09]  /*5910*/  IADD3.X R3, RZ, R3, RZ, P0, !PT ;  /* 0x00000003ff037210 */ /* 0x000fd200007fe4ff */
.L_x_411:
[----:B------:R-:W-:Y:S05]  /*5920*/  BSYNC B0 ;  /* 0x0000000000007941 */ /* 0x000fea0003800000 */
.L_x_410:
[----:B------:R-:W-:Y:S01]  /*5930*/  BSSY B0, `(.L_x_412) ;  /* 0x0000010000007945 */ /* 0x000fe20003800000 */
[----:B------:R-:W-:-:S03]  /*5940*/  FADD.FTZ R37, R12, R37 ;  /* 0x000000250c257221 */ /* 0x000fc60000010000 */
[----:B------:R-:W-:Y:S05]  /*5950*/  @!P1 BRA `(.L_x_413) ;  /* 0x0000000000349947 */ /* 0x000fea0003800000 */
[----:B--2---:R-:W-:Y:S01]  /*5960*/  MOV R4, R10 ;  /* 0x0000000a00047202 */ /* 0x004fe20000000f00 */
[----:B------:R-:W-:Y:S01]  /*5970*/  IMAD.MOV.U32 R7, RZ, RZ, R21 ;  /* 0x000000ffff077224 */ /* 0x000fe200078e0015 */
[-C--:B------:R-:W-:Y:S01]  /*5980*/  MOV R5, R23.reuse ;  /* 0x0000001700057202 */ /* 0x080fe20000000f00 */
[----:B------:R1:W-:Y:S01]  /*5990*/  STG.E desc[UR4][R2.64], R47 ;  /* 0x0000002f02007986 */ /* 0x0003e2000c101904 */
[----:B------:R-:W-:Y:S02]  /*59a0*/  MOV R6, R8 ;  /* 0x0000000800067202 */ /* 0x000fe40000000f00 */
[----:B------:R-:W-:Y:S01]  /*59b0*/  IADD3 R10, P1, R10, 0x200, RZ ;  /* 0x000002000a0a7810 */ /* 0x000fe20007f3e0ff */
[----:B------:R3:W-:Y:S01]  /*59c0*/  STG.E desc[UR4][R4.64], R11 ;  /* 0x0000000b04007986 */ /* 0x0007e2000c101904 */
[----:B------:R-:W-:Y:S02]  /*59d0*/  IADD3 R8, P5, R8, 0x200, RZ ;  /* 0x0000020008087810 */ /* 0x000fe40007fbe0ff */
[----:B------:R-:W-:Y:S01]  /*59e0*/  IADD3.X R23, RZ, R23, RZ, P1, !PT ;  /* 0x00000017ff177210 */ /* 0x000fe20000ffe4ff */
[----:B------:R3:W-:Y:S01]  /*59f0*/  STG.E desc[UR4][R6.64], R37 ;  /* 0x0000002506007986 */ /* 0x0007e2000c101904 */
[----:B------:R-:W-:-:S02]  /*5a00*/  IADD3.X R21, RZ, R21, RZ, P5, !PT ;  /* 0x00000015ff157210 */ /* 0x000fc40002ffe4ff */
[----:B-1----:R-:W-:-:S04]  /*5a10*/  IADD3 R2, P0, R2, 0x200, RZ ;  /* 0x0000020002027810 */ /* 0x002fc80007f1e0ff */
[----:B------:R-:W-:-:S09]  /*5a20*/  IADD3.X R3, RZ, R3, RZ, P0, !PT ;  /* 0x00000003ff037210 */ /* 0x000fd200007fe4ff */
.L_x_413:
[----:B------:R-:W-:Y:S05]  /*5a30*/  BSYNC B0 ;  /* 0x0000000000007941 */ /* 0x000fea0003800000 */
.L_x_412:
[----:B------:R-:W-:Y:S01]  /*5a40*/  BSSY B0, `(.L_x_414) ;  /* 0x0000010000007945 */ /* 0x000fe20003800000 */
[----:B0-----:R-:W-:-:S03]  /*5a50*/  FADD.FTZ R33, R33, R16 ;  /* 0x0000001021217221 */ /* 0x001fc60000010000 */
[----:B------:R-:W-:Y:S05]  /*5a60*/  @!P2 BRA `(.L_x_415) ;  /* 0x000000000034a947 */ /* 0x000fea0003800000 */
[----:B--23--:R-:W-:Y:S01]  /*5a70*/  IMAD.MOV.U32 R4, RZ, RZ, R10 ;  /* 0x000000ffff047224 */ /* 0x00cfe200078e000a */
[----:B------:R-:W-:Y:S01]  /*5a80*/  MOV R5, R23 ;  /* 0x0000001700057202 */ /* 0x000fe20000000f00 */
[----:B------:R0:W-:Y:S01]  /*5a90*/  STG.E desc[UR4][R2.64], R49 ;  /* 0x0000003102007986 */ /* 0x0001e2000c101904 */
[----:B------:R-:W-:Y:S02]  /*5aa0*/  MOV R6, R8 ;  /* 0x0000000800067202 */ /* 0x000fe40000000f00 */
[----:B------:R-:W-:Y:S01]  /*5ab0*/  MOV R7, R21 ;  /* 0x0000001500077202 */ /* 0x000fe20000000f00 */
[----:B------:R1:W-:Y:S01]  /*5ac0*/  STG.E desc[UR4][R4.64], R13 ;  /* 0x0000000d04007986 */ /* 0x0003e2000c101904 */
[----:B------:R-:W-:Y:S02]  /*5ad0*/  IADD3 R10, P1, R10, 0x200, RZ ;  /* 0x000002000a0a7810 */ /* 0x000fe40007f3e0ff */
[----:B------:R-:W-:Y:S01]  /*5ae0*/  IADD3 R8, P2, R8, 0x200, RZ ;  /* 0x0000020008087810 */ /* 0x000fe20007f5e0ff */
[----:B------:R1:W-:Y:S01]  /*5af0*/  STG.E desc[UR4][R6.64], R33 ;  /* 0x0000002106007986 */ /* 0x0003e2000c101904 */
[----:B------:R-:W-:-:S02]  /*5b00*/  IADD3.X R23, RZ, R23, RZ, P1, !PT ;  /* 0x00000017ff177210 */ /* 0x000fc40000ffe4ff */
[----:B------:R-:W-:Y:S02]  /*5b10*/  IADD3.X R21, RZ, R21, RZ, P2, !PT ;  /* 0x00000015ff157210 */ /* 0x000fe400017fe4ff */
[----:B0-----:R-:W-:-:S05]  /*5b20*/  IADD3 R2, P0, R2, 0x200, RZ ;  /* 0x0000020002027810 */ /* 0x001fca0007f1e0ff */
[----:B------:R-:W-:-:S08]  /*5b30*/  IMAD.X R3, RZ, RZ, R3, P0 ;  /* 0x000000ffff037224 */ /* 0x000fd000000e0603 */
.L_x_415:
[----:B------:R-:W-:Y:S05]  /*5b40*/  BSYNC B0 ;  /* 0x0000000000007941 */ /* 0x000fea0003800000 */
.L_x_414:
[----:B------:R-:W-:Y:S01]  /*5b50*/  BSSY B0, `(.L_x_416) ;  /* 0x0000010000007945 */ /* 0x000fe20003800000 */
[----:B------:R-:W-:-:S03]  /*5b60*/  FADD.FTZ R39, R22, R39 ;  /* 0x0000002716277221 */ /* 0x000fc60000010000 */
[----:B------:R-:W-:Y:S05]  /*5b70*/  @!P3 BRA `(.L_x_417) ;  /* 0x000000000034b947 */ /* 0x000fea0003800000 */
[----:B-123--:R-:W-:Y:S01]  /*5b80*/  MOV R4, R10 ;  /* 0x0000000a00047202 */ /* 0x00efe20000000f00 */
        /* <DEDUP_REMOVED lines=8> */
[----:B------:R-:W-:Y:S01]  /*5c10*/  IMAD.X R23, RZ, RZ, R23, P1 ;  /* 0x000000ffff177224 */ /* 0x000fe200008e0617 */
[----:B------:R-:W-:Y:S02]  /*5c20*/  IADD3.X R21, RZ, R21, RZ, P2, !PT ;  /* 0x00000015ff157210 */ /* 0x000fe400017fe4ff */
[----:B0-----:R-:W-:-:S04]  /*5c30*/  IADD3 R2, P0, R2, 0x200, RZ ;  /* 0x0000020002027810 */ /* 0x001fc80007f1e0ff */
[----:B------:R-:W-:-:S09]  /*5c40*/  IADD3.X R3, RZ, R3, RZ, P0, !PT ;  /* 0x00000003ff037210 */ /* 0x000fd200007fe4ff */
.L_x_417:
[----:B------:R-:W-:Y:S05]  /*5c50*/  BSYNC B0 ;  /* 0x0000000000007941 */ /* 0x000fea0003800000 */
.L_x_416:
[----:B------:R-:W-:Y:S05]  /*5c60*/  @!P4 EXIT ;  /* 0x000000000000c94d */ /* 0x000fea0003800000 */
[----:B------:R0:W-:Y:S01]  /*5c70*/  STG.E desc[UR4][R2.64], R51 ;  /* 0x0000003302007986 */ /* 0x0001e2000c101904 */
[----:B-1234-:R-:W-:Y:S01]  /*5c80*/  IMAD.MOV.U32 R4, RZ, RZ, R8 ;  /* 0x000000ffff047224 */ /* 0x01efe200078e0008 */
[----:B------:R-:W-:Y:S02]  /*5c90*/  MOV R5, R21 ;  /* 0x0000001500057202 */ /* 0x000fe40000000f00 */
[----:B0-----:R-:W-:Y:S02]  /*5ca0*/  MOV R2, R10 ;  /* 0x0000000a00027202 */ /* 0x001fe40000000f00 */
[----:B------:R-:W-:-:S05]  /*5cb0*/  MOV R3, R23 ;  /* 0x0000001700037202 */ /* 0x000fca0000000f00 */
[----:B------:R-:W-:Y:S04]  /*5cc0*/  STG.E desc[UR4][R2.64], R17 ;  /* 0x0000001102007986 */ /* 0x000fe8000c101904 */
[----:B------:R-:W-:Y:S01]  /*5cd0*/  STG.E desc[UR4][R4.64], R57 ;  /* 0x0000003904007986 */ /* 0x000fe2000c101904 */
[----:B------:R-:W-:Y:S05]  /*5ce0*/  EXIT ;  /* 0x000000000000794d */ /* 0x000fea0003800000 */
.L_x_322:
        /* <DEDUP_REMOVED lines=8> */
.L_x_419:
[----:B------:R-:W-:Y:S05]  /*5d70*/  BSYNC B1 ;  /* 0x0000000000017941 */ /* 0x000fea0003800000 */
.L_x_418:
[----:B------:R-:W-:Y:S01]  /*5d80*/  HFMA2.MMA R215, -RZ, RZ, 0, 1.847743988037109375e-06 ;  /* 0x0000001fffd77435 */ /* 0x000fe200000001ff */
[----:B------:R-:W-:Y:S01]  /*5d90*/  MOV R181, R216 ;  /* 0x000000d800b57202 */ /* 0x000fe20000000f00 */
[----:B------:R-:W-:Y:S01]  /*5da0*/  IMAD.MOV.U32 R180, RZ, RZ, 0x1 ;  /* 0x00000001ffb47424 */ /* 0x000fe200078e00ff */
[----:B------:R-:W-:Y:S02]  /*5db0*/  MOV R170, 0xffffffff ;  /* 0xffffffff00aa7802 */ /* 0x000fe40000000f00 */
[----:B------:R-:W-:-:S07]  /*5dc0*/  MOV R136, R171 ;  /* 0x000000ab00887202 */ /* 0x000fce0000000f00 */
[----:B------:R-:W-:Y:S05]  /*5dd0*/  WARPSYNC.COLLECTIVE R170, `(.L_x_420) ;  /* 0x00000000aa087348 */ /* 0x000fea0003c00000 */
[----:B------:R0:W1:Y:S02]  /*5de0*/  SHFL.BFLY P3, R171, R181, R180, R215 ;  /* 0x0c0000b4b5ab7389 */ /* 0x00006400000600d7 */
[----:B01----:R-:W-:Y:S01]  /*5df0*/  ENDCOLLECTIVE ;  /* 0x000000000000791b */ /* 0x003fe20003800000 */
.L_x_420:
[----:B------:R-:W-:Y:S01]  /*5e00*/  FADD.FTZ R136, R136, R219 ;  /* 0x000000db88887221 */ /* 0x000fe20000010000 */
[----:B------:R-:W-:-:S03]  /*5e10*/  HFMA2.MMA R180, -RZ, RZ, 0, 1.1920928955078125e-07 ;  /* 0x00000002ffb47435 */ /* 0x000fc600000001ff */
[----:B------:R-:W-:Y:S01]  /*5e20*/  IMAD.MOV.U32 R181, RZ, RZ, R136 ;  /* 0x000000ffffb57224 */ /* 0x000fe200078e0088 */
[----:B------:R-:W-:-:S07]  /*5e30*/  MOV R137, R171 ;  /* 0x000000ab00897202 */ /* 0x000fce0000000f00 */
[----:B------:R-:W-:Y:S05]  /*5e40*/  WARPSYNC.COLLECTIVE R170, `(.L_x_421) ;  /* 0x00000000aa087348 */ /* 0x000fea0003c00000 */
[----:B------:R0:W1:Y:S02]  /*5e50*/  SHFL.BFLY P3, R171, R181, R180, R215 ;  /* 0x0c0000b4b5ab7389 */ /* 0x00006400000600d7 */
[----:B01----:R-:W-:Y:S01]  /*5e60*/  ENDCOLLECTIVE ;  /* 0x000000000000791b */ /* 0x003fe20003800000 */
.L_x_421:
[----:B------:R-:W-:-:S05]  /*5e70*/  FADD.FTZ R137, R137, R216 ;  /* 0x000000d889897221 */ /* 0x000fca0000010000 */
[----:B------:R-:W-:Y:S02]  /*5e80*/  MOV R181, R137 ;  /* 0x0000008900b57202 */ /* 0x000fe40000000f00 */
[----:B------:R-:W-:-:S07]  /*5e90*/  MOV R139, R171 ;  /* 0x000000ab008b7202 */ /* 0x000fce0000000f00 */
[----:B------:R-:W-:Y:S05]  /*5ea0*/  WARPSYNC.COLLECTIVE R170, `(.L_x_422) ;  /* 0x00000000aa087348 */ /* 0x000fea0003c00000 */
[----:B------:R0:W1:Y:S02]  /*5eb0*/  SHFL.BFLY P3, R171, R181, R180, R215 ;  /* 0x0c0000b4b5ab7389 */ /* 0x00006400000600d7 */
[----:B01----:R-:W-:Y:S01]  /*5ec0*/  ENDCOLLECTIVE ;  /* 0x000000000000791b */ /* 0x003fe20003800000 */
.L_x_422:
[----:B------:R-:W-:Y:S01]  /*5ed0*/  FADD.FTZ R139, R136, R139 ;  /* 0x0000008b888b7221 */ /* 0x000fe20000010000 */
[----:B------:R-:W-:-:S04]  /*5ee0*/  HFMA2.MMA R180, -RZ, RZ, 0, 2.384185791015625e-07 ;  /* 0x00000004ffb47435 */ /* 0x000fc800000001ff */
[----:B------:R-:W-:Y:S01]  /*5ef0*/  MOV R181, R139 ;  /* 0x0000008b00b57202 */ /* 0x000fe20000000f00 */
[----:B------:R-:W-:-:S07]  /*5f00*/  IMAD.MOV.U32 R138, RZ, RZ, R171 ;  /* 0x000000ffff8a7224 */ /* 0x000fce00078e00ab */
[----:B------:R-:W-:Y:S05]  /*5f10*/  WARPSYNC.COLLECTIVE R170, `(.L_x_423) ;  /* 0x00000000aa087348 */ /* 0x000fea0003c00000 */
[----:B------:R0:W1:Y:S02]  /*5f20*/  SHFL.BFLY P3, R171, R181, R180, R215 ;  /* 0x0c0000b4b5ab7389 */ /* 0x00006400000600d7 */
[----:B01----:R-:W-:Y:S01]  /*5f30*/  ENDCOLLECTIVE ;  /* 0x000000000000791b */ /* 0x003fe20003800000 */
.L_x_423:
[----:B------:R-:W-:-:S04]  /*5f40*/  FADD.FTZ R138, R137, R138 ;  /* 0x0000008a898a7221 */ /* 0x000fc80000010000 */
[----:B------:R-:W-:Y:S01]  /*5f50*/  IMAD.MOV.U32 R181, RZ, RZ, R138 ;  /* 0x000000ffffb57224 */ /* 0x000fe200078e008a */
[----:B------:R-:W-:-:S07]  /*5f60*/  MOV R140, R171 ;  /* 0x000000ab008c7202 */ /* 0x000fce0000000f00 */
[----:B------:R-:W-:Y:S05]  /*5f70*/  WARPSYNC.COLLECTIVE R170, `(.L_x_424) ;  /* 0x00000000aa087348 */ /* 0x000fea0003c00000 */
[----:B------:R0:W1:Y:S02]  /*5f80*/  SHFL.BFLY P3, R171, R181, R180, R215 ;  /* 0x0c0000b4b5ab7389 */ /* 0x00006400000600d7 */
[----:B01----:R-:W-:Y:S01]  /*5f90*/  ENDCOLLECTIVE ;  /* 0x000000000000791b */ /* 0x003fe20003800000 */
.L_x_424:
[----:B------:R-:W-:Y:S01]  /*5fa0*/  FADD.FTZ R140, R139, R140 ;  /* 0x0000008c8b8c7221 */ /* 0x000fe20000010000 */
[----:B------:R-:W-:-:S04]  /*5fb0*/  HFMA2.MMA R180, -RZ, RZ, 0, 4.76837158203125e-07 ;  /* 0x00000008ffb47435 */ /* 0x000fc800000001ff */
[----:B------:R-:W-:Y:S02]  /*5fc0*/  MOV R181, R140 ;  /* 0x0000008c00b57202 */ /* 0x000fe40000000f00 */
[----:B------:R-:W-:-:S07]  /*5fd0*/  MOV R141, R171 ;  /* 0x000000ab008d7202 */ /* 0x000fce0000000f00 */
[----:B------:R-:W-:Y:S05]  /*5fe0*/  WARPSYNC.COLLECTIVE R170, `(.L_x_425) ;  /* 0x00000000aa087348 */ /* 0x000fea0003c00000 */
[----:B------:R0:W1:Y:S02]  /*5ff0*/  SHFL.BFLY P3, R171, R181, R180, R215 ;  /* 0x0c0000b4b5ab7389 */ /* 0x00006400000600d7 */
[----:B01----:R-:W-:Y:S01]  /*6000*/  ENDCOLLECTIVE ;  /* 0x000000000000791b */ /* 0x003fe20003800000 */
.L_x_425:
[----:B------:R-:W-:-:S05]  /*6010*/  FADD.FTZ R141, R138, R141 ;  /* 0x0000008d8a8d7221 */ /* 0x000fca0000010000 */
[----:B------:R-:W-:Y:S01]  /*6020*/  MOV R181, R141 ;  /* 0x0000008d00b57202 */ /* 0x000fe20000000f00 */
[----:B------:R-:W-:-:S07]  /*6030*/  IMAD.MOV.U32 R143, RZ, RZ, R171 ;  /* 0x000000ffff8f7224 */ /* 0x000fce00078e00ab */
[----:B------:R-:W-:Y:S05]  /*6040*/  WARPSYNC.COLLECTIVE R170, `(.L_x_426) ;  /* 0x00000000aa087348 */ /* 0x000fea0003c00000 */
[----:B------:R0:W1:Y:S02]  /*6050*/  SHFL.BFLY P3, R171, R181, R180, R215 ;  /* 0x0c0000b4b5ab7389 */ /* 0x00006400000600d7 */
[----:B01----:R-:W-:Y:S01]  /*6060*/  ENDCOLLECTIVE ;  /* 0x000000000000791b */ /* 0x003fe20003800000 */
.L_x_426:
[----:B------:R-:W-:-:S05]  /*6070*/  FADD.FTZ R143, R140, R143 ;  /* 0x0000008f8c8f7221 */ /* 0x000fca0000010000 */
[----:B------:R-:W-:Y:S01]  /*6080*/  MOV R181, R143 ;  /* 0x0000008f00b57202 */ /* 0x000fe20000000f00 */
[----:B------:R-:W-:Y:S01]  /*6090*/  IMAD.MOV.U32 R180, RZ, RZ, 0x10 ;  /* 0x00000010ffb47424 */ /* 0x000fe200078e00ff */
[----:B------:R-:W-:-:S07]  /*60a0*/  MOV R142, R171 ;  /* 0x000000ab008e7202 */ /* 0x000fce0000000f00 */
[----:B------:R-:W-:Y:S05]  /*60b0*/  WARPSYNC.COLLECTIVE R170, `(.L_x_427) ;  /* 0x00000000aa087348 */ /* 0x000fea0003c00000 */
[----:B------:R0:W1:Y:S02]  /*60c0*/  SHFL.BFLY P3, R171, R181, R180, R215 ;  /* 0x0c0000b4b5ab7389 */ /* 0x00006400000600d7 */
[----:B01----:R-:W-:Y:S01]  /*60d0*/  ENDCOLLECTIVE ;  /* 0x000000000000791b */ /* 0x003fe20003800000 */
.L_x_427:
[----:B------:R-:W-:-:S05]  /*60e0*/  FADD.FTZ R142, R141, R142 ;  /* 0x0000008e8d8e7221 */ /* 0x000fca0000010000 */
[----:B------:R-:W-:Y:S02]  /*60f0*/  MOV R181, R142 ;  /* 0x0000008e00b57202 */ /* 0x000fe40000000f00 */
[----:B------:R-:W-:-:S07]  /*6100*/  MOV R136, R171 ;  /* 0x000000ab00887202 */ /* 0x000fce0000000f00 */
[----:B------:R-:W-:Y:S05]  /*6110*/  WARPSYNC.COLLECTIVE R170, `(.L_x_428) ;  /* 0x00000000aa087348 */ /* 0x000fea0003c00000 */
[----:B------:R0:W1:Y:S02]  /*6120*/  SHFL.BFLY P3, R171, R181, R180, R215 ;  /* 0x0c0000b4b5ab7389 */ /* 0x00006400000600d7 */
[----:B01----:R-:W-:Y:S01]  /*6130*/  ENDCOLLECTIVE ;  /* 0x000000000000791b */ /* 0x003fe20003800000 */
.L_x_428:
[----:B------:R-:W-:Y:S01]  /*6140*/  MOV R137, R171 ;  /* 0x000000ab00897202 */ /* 0x000fe20000000f00 */
[----:B------:R-:W-:Y:S06]  /*6150*/  BRA `(.L_x_429) ;  /* 0xffffffbc00cc7947 */ /* 0x000fec000383ffff */
.L_x_430:
        /* <DEDUP_REMOVED lines=10> */
.L_x_11662:


//--------------------- .text._ZN10layer_norm13ln_bwd_kernelINS_13Kernel_traitsI13__nv_bfloat16S2_S2_S2_fjLj768ELj1ELj4ELj1ELj16ENS_18Kernel_traits_baseILj768ES2_S2_S2_S2_fjLj128EEEEELb0ELb1ELb1ELb1EEEvNS_9BwdParamsE --------------------------
	.section	.text._ZN10layer_norm13ln_bwd_kernelINS_13Kernel_traitsI13__nv_bfloat16S2_S2_S2_fjLj768ELj1ELj4ELj1ELj16ENS_18Kernel_traits_baseILj768ES2_S2_S2_S2_fjLj128EEEEELb0ELb1ELb1ELb1EEEvNS_9BwdParamsE,"ax",@progbits
	.align	128
        .global         _ZN10layer_norm13ln_bwd_kernelINS_13Kernel_traitsI13__nv_bfloat16S2_S2_S2_fjLj768ELj1ELj4ELj1ELj16ENS_18Kernel_traits_baseILj768ES2_S2_S2_S2_fjLj128EEEEELb0ELb1ELb1ELb1EEEvNS_9BwdParamsE
        .type           _ZN10layer_norm13ln_bwd_kernelINS_13Kernel_traitsI13__nv_bfloat16S2_S2_S2_fjLj768ELj1ELj4ELj1ELj16ENS_18Kernel_traits_baseILj768ES2_S2_S2_S2_fjLj128EEEEELb0ELb1ELb1ELb1EEEvNS_9BwdParamsE,@function
        .size           _ZN10layer_norm13ln_bwd_kernelINS_13Kernel_traitsI13__nv_bfloat16S2_S2_S2_fjLj768ELj1ELj4ELj1ELj16ENS_18Kernel_traits_baseILj768ES2_S2_S2_S2_fjLj128EEEEELb0ELb1ELb1ELb1EEEvNS_9BwdParamsE,(.L_x_11663 - _ZN10layer_norm13ln_bwd_kernelINS_13Kernel_traitsI13__nv_bfloat16S2_S2_S2_fjLj768ELj1ELj4ELj1ELj16ENS_18Kernel_traits_baseILj768ES2_S2_S2_S2_fjLj128EEEEELb0ELb1ELb1ELb1EEEvNS_9BwdParamsE)
        .other          _ZN10layer_norm13ln_bwd_kernelINS_13Kernel_traitsI13__nv_bfloat16S2_S2_S2_fjLj768ELj1ELj4ELj1ELj16ENS_18Kernel_traits_baseILj768ES2_S2_S2_S2_fjLj128EEEEELb0ELb1ELb1ELb1EEEvNS_9BwdParamsE,@"STO_CUDA_ENTRY STV_DEFAULT"
_ZN10layer_norm13ln_bwd_kernelINS_13Kernel_traitsI13__nv_bfloat16S2_S2_S2_fjLj768ELj1ELj4ELj1ELj16ENS_18Kernel_traits_baseILj768ES2_S2_S2_S2_fjLj128EEEEELb0ELb1ELb1ELb1EEEvNS_9BwdParamsE:
.text._ZN10layer_norm13ln_bwd_kernelINS_13Kernel_traitsI13__nv_bfloat16S2_S2_S2_fjLj768ELj1ELj4ELj1ELj16ENS_18Kernel_traits_baseILj768ES2_S2_S2_S2_fjLj128EEEEELb0ELb1ELb1ELb1EEEvNS_9BwdParamsE:
[----:B------:R-:W-:Y:S01]  /*0000*/  LDC R1, c[0x0][0x28] ;  /* 0x00000a00ff017b82 */ /* 0x000fe20000000800 */
[----:B------:R-:W0:Y:S01]  /*0010*/  S2R R160, SR_TID.X ;  /* 0x0000000000a07919 */ /* 0x000e220000002100 */
[----:B------:R-:W-:Y:S01]  /*0020*/  ULDC.64 UR4, c[0x0][0x278] ;  /* 0x00009e0000047ab9 */ /* 0x000fe20000000a00 */
[----:B------:R-:W-:Y:S01]  /*0030*/  ULDC UR6, c[0x0][0x214] ;  /* 0x0000850000067ab9 */ /* 0x000fe20000000800 */
[----:B------:R-:W-:Y:S01]  /*0040*/  ULDC UR8, c[0x0][0x290] ;  /* 0x0000a40000087ab9 */ /* 0x000fe20000000800 */
[----:B------:R-:W-:Y:S01]  /*0050*/  ULDC.64 UR14, c[0x0][0x2c8] ;  /* 0x0000b200000e7ab9 */ /* 0x000fe20000000a00 */
[----:B------:R-:W-:Y:S01]  /*0060*/  ULDC.64 UR10, c[0x0][0x308] ;  /* 0x0000c200000a7ab9 */ /* 0x000fe20000000a00 */
[----:B0-----:R-:W-:-:S04]  /*0070*/  SHF.L.U32 R0, R160, 0x4, RZ ;  /* 0x00000004a0007819 */ /* 0x001fc800000006ff */
[----:B------:R-:W-:-:S04]  /*0080*/  LOP3.LUT R0, R0, 0x1f0, RZ, 0xc0, !PT ;  /* 0x000001f000007812 */ /* 0x000fc800078ec0ff */
[----:B------:R-:W-:-:S04]  /*0090*/  IADD3 R2, P0, R0, UR4, RZ ;  /* 0x0000000400027c10 */ /* 0x000fc8000ff1e0ff */
[----:B------:R-:W-:Y:S01]  /*00a0*/  IADD3.X R3, RZ, UR5, RZ, P0, !PT ;  /* 0x00000005ff037c10 */ /* 0x000fe200087fe4ff */
[----:B------:R-:W-:-:S04]  /*00b0*/  ULDC.64 UR4, c[0x0][0x208] ;  /* 0x0000820000047ab9 */ /* 0x000fc80000000a00 */
[----:B------:R0:W5:Y:S04]  /*00c0*/  LDG.E.128 R164, desc[UR4][R2.64] ;  /* 0x0000000402a47981 */ /* 0x000168000c1e1d00 */
[----:B------:R0:W5:Y:S04]  /*00d0*/  LDG.E.128 R8, desc[UR4][R2.64+0x200] ;  /* 0x0002000402087981 */ /* 0x000168000c1e1d00 */
[----:B------:R0:W5:Y:S01]  /*00e0*/  LDG.E.128 R4, desc[UR4][R2.64+0x400] ;  /* 0x0004000402047981 */ /* 0x000162000c1e1d00 */
[----:B------:R-:W-:Y:S01]  /*00f0*/  SHF.R.U32.HI R161, RZ, 0x5, R160 ;  /* 0x00000005ffa17819 */ /* 0x000fe200000116a0 */
[----:B------:R-:W-:Y:S01]  /*0100*/  BSSY B0, `(.L_x_431) ;  /* 0x0000467000007945 */ /* 0x000fe20003800000 */
[----:B------:R-:W-:Y:S01]  /*0110*/  LOP3.LUT R160, R160, 0x1f, RZ, 0xc0, !PT ;  /* 0x0000001fa0a07812 */ /* 0x000fe200078ec0ff */
[----:B------:R-:W1:Y:S02]  /*0120*/  S2R R0, SR_CTAID.X ;  /* 0x0000000000007919 */ /* 0x000e640000002500 */
[----:B-1----:R-:W-:-:S05]  /*0130*/  IMAD R161, R0, 0x4, R161 ;  /* 0x0000000400a17824 */ /* 0x002fca00078e02a1 */
[----:B------:R-:W-:-:S13]  /*0140*/  ISETP.GE.AND P0, PT, R161, UR6, PT ;  /* 0x00000006a1007c0c */ /* 0x000fda000bf06270 */
[----:B0-----:R-:W-:Y:S05]  /*0150*/  @!P0 BRA `(.L_x_432) ;  /* 0x0000000000948947 */ /* 0x001fea0003800000 */
        /* <DEDUP_REMOVED lines=37> */
.L_x_432:
[----:B------:R-:W-:Y:S01]  /*03b0*/  ULDC.64 UR6, c[0x0][0x260] ;  /* 0x0000980000067ab9 */ /* 0x000fe20000000a00 */
[----:B------:R-:W0:Y:S01]  /*03c0*/  LDC.U8 R181, c[0x0][0x2a0] ;  /* 0x0000a800ffb57b82 */ /* 0x000e220000000000 */
[----:B------:R-:W-:-:S04]  /*03d0*/  LEA R2, P0, R160, UR6, 0x4 ;  /* 0x00000006a0027c11 */ /* 0x000fc8000f8020ff */
        /* <DEDUP_REMOVED lines=34> */
[C---:B--2---:R-:W-:Y:S01]  /*0600*/  PRMT R146, R13.reuse, 0x7632, R146 ;  /* 0x000076320d927816 */ /* 0x044fe20000000092 */
[----:B------:R-:W-:Y:S01]  /*0610*/  IMAD.U32 R158, R13, 0x10000, RZ ;  /* 0x000100000d9e7824 */ /* 0x000fe200078e00ff */
[----:B------:R-:W-:-:S02]  /*0620*/  PRMT R147, R12, 0x7632, R147 ;  /* 0x000076320c937816 */ /* 0x000fc40000000093 */
[C---:B---3--:R-:W-:Y:S01]  /*0630*/  PRMT R143, R16.reuse, 0x7632, R143 ;  /* 0x00007632108f7816 */ /* 0x048fe2000000008f */
[----:B------:R-:W-:Y:S01]  /*0640*/  IMAD.U32 R155, R16, 0x10000, RZ ;  /* 0x00010000109b7824 */ /* 0x000fe200078e00ff */
[C---:B------:R-:W-:Y:S01]  /*0650*/  PRMT R140, R19.reuse, 0x7632, R140 ;  /* 0x00007632138c7816 */ /* 0x040fe2000000008c */
[----:B------:R-:W-:Y:S01]  /*0660*/  IMAD.U32 R152, R19, 0x10000, RZ ;  /* 0x0001000013987824 */ /* 0x000fe200078e00ff */
[C---:B----4-:R-:W-:Y:S01]  /*0670*/  PRMT R2, R22.reuse, 0x7632, R2 ;  /* 0x0000763216027816 */ /* 0x050fe20000000002 */
[----:B------:R-:W-:Y:S01]  /*0680*/  IMAD.U32 R149, R22, 0x10000, RZ ;  /* 0x0001000016957824 */ /* 0x000fe200078e00ff */
[----:B------:R-:W-:Y:S01]  /*0690*/  PRMT R145, R14, 0x7632, R145 ;  /* 0x000076320e917816 */ /* 0x000fe20000000091 */
[----:B------:R-:W-:Y:S01]  /*06a0*/  IMAD.U32 R146, R146, 0x10000, RZ ;  /* 0x0001000092927824 */ /* 0x000fe200078e00ff */
[----:B------:R-:W-:Y:S01]  /*06b0*/  PRMT R144, R15, 0x7632, R144 ;  /* 0x000076320f907816 */ /* 0x000fe20000000090 */
[----:B------:R-:W-:Y:S01]  /*06c0*/  IMAD.U32 R143, R143, 0x10000, RZ ;  /* 0x000100008f8f7824 */ /* 0x000fe200078e00ff */
[----:B------:R-:W-:Y:S01]  /*06d0*/  PRMT R142, R17, 0x7632, R142 ;  /* 0x00007632118e7816 */ /* 0x000fe2000000008e */
[----:B------:R-:W-:Y:S01]  /*06e0*/  IMAD.U32 R140, R140, 0x10000, RZ ;  /* 0x000100008c8c7824 */ /* 0x000fe200078e00ff */
[----:B------:R-:W-:Y:S01]  /*06f0*/  PRMT R141, R18, 0x7632, R141 ;  /* 0x00007632128d7816 */ /* 0x000fe2000000008d */
[----:B------:R-:W-:Y:S01]  /*0700*/  IMAD.U32 R2, R2, 0x10000, RZ ;  /* 0x0001000002027824 */ /* 0x000fe200078e00ff */
[----:B------:R-:W-:-:S02]  /*0710*/  PRMT R139, R20, 0x7632, R139 ;  /* 0x00007632148b7816 */ /* 0x000fc4000000008b */
[----:B------:R-:W-:Y:S02]  /*0720*/  PRMT R138, R21, 0x7632, R138 ;  /* 0x00007632158a7816 */ /* 0x000fe4000000008a */
[----:B------:R-:W-:Y:S02]  /*0730*/  PRMT R0, R23, 0x7632, R0 ;  /* 0x0000763217007816 */ /* 0x000fe40000000000 */
[----:B------:R-:W-:Y:S02]  /*0740*/  SHF.L.U32 R159, R12, 0x10, RZ ;  /* 0x000000100c9f7819 */ /* 0x000fe400000006ff */
[----:B------:R-:W-:Y:S02]  /*0750*/  CS2R R12, SRZ ;  /* 0x00000000000c7805 */ /* 0x000fe4000001ff00 */
[----:B------:R-:W-:Y:S02]  /*0760*/  SHF.L.U32 R157, R14, 0x10, RZ ;  /* 0x000000100e9d7819 */ /* 0x000fe400000006ff */
[----:B------:R-:W-:-:S02]  /*0770*/  SHF.L.U32 R156, R15, 0x10, RZ ;  /* 0x000000100f9c7819 */ /* 0x000fc400000006ff */
[----:B------:R-:W-:Y:S02]  /*0780*/  CS2R R14, SRZ ;  /* 0x00000000000e7805 */ /* 0x000fe4000001ff00 */
        /* <DEDUP_REMOVED lines=8> */
[----:B------:R-:W-:Y:S02]  /*0810*/  CS2R R22, SRZ ;  /* 0x0000000000167805 */ /* 0x000fe4000001ff00 */
        /* <DEDUP_REMOVED lines=8> */
.L_x_510:
[----:B------:R-:W0:Y:S08]  /*08a0*/  LDC.64 R112, c[0x0][0x288] ;  /* 0x0000a200ff707b82 */ /* 0x000e300000000a00 */
[----:B------:R-:W1:Y:S08]  /*08b0*/  LDC.64 R110, c[0x0][0x258] ;  /* 0x00009600ff6e7b82 */ /* 0x000e700000000a00 */
[----:B------:R-:W2:Y:S01]  /*08c0*/  LDC.64 R108, c[0x0][0x280] ;  /* 0x0000a000ff6c7b82 */ /* 0x000ea20000000a00 */
[----:B0-----:R-:W-:-:S07]  /*08d0*/  IMAD.WIDE R112, R161, 0x4, R112 ;  /* 0x00000004a1707825 */ /* 0x001fce00078e0270 */
[----:B------:R-:W0:Y:S01]  /*08e0*/  LDC R200, c[0x0][0x218] ;  /* 0x00008600ffc87b82 */ /* 0x000e220000000800 */
[----:B------:R-:W3:Y:S01]  /*08f0*/  LDG.E R112, desc[UR4][R112.64] ;  /* 0x0000000470707981 */ /* 0x000ee2000c1e1900 */
[----:B-1----:R-:W-:-:S06]  /*0900*/  IMAD.WIDE R110, R161, 0x4, R110 ;  /* 0x00000004a16e7825 */ /* 0x002fcc00078e026e */
[----:B------:R-:W1:Y:S01]  /*0910*/  LDC.64 R136, c[0x0][0x2c8] ;  /* 0x0000b200ff887b82 */ /* 0x000e620000000a00 */
[----:B-----5:R4:W5:Y:S01]  /*0920*/  LDG.E R162, desc[UR4][R110.64] ;  /* 0x000000046ea27981 */ /* 0x020962000c1e1900 */
[----:B--2---:R-:W-:-:S05]  /*0930*/  IMAD.WIDE R108, R161, 0x4, R108 ;  /* 0x00000004a16c7825 */ /* 0x004fca00078e026c */
[----:B------:R4:W5:Y:S01]  /*0940*/  LDG.E R198, desc[UR4][R108.64] ;  /* 0x000000046cc67981 */ /* 0x000962000c1e1900 */
[----:B0-----:R-:W-:-:S05]  /*0950*/  IMAD R132, R161, R200, RZ ;  /* 0x000000c8a1847224 */ /* 0x001fca00078e02ff */
[----:B------:R-:W-:-:S04]  /*0960*/  SHF.R.S32.HI R133, RZ, 0x1f, R132 ;  /* 0x0000001fff857819 */ /* 0x000fc80000011484 */
[----:B------:R-:W-:-:S04]  /*0970*/  LEA.HI R133, R133, R132, RZ, 0x3 ;  /* 0x0000008485857211 */ /* 0x000fc800078f18ff */
[----:B------:R-:W-:Y:S01]  /*0980*/  LEA.HI.SX32 R195, R133, R160, 0x1d ;  /* 0x000000a085c37211 */ /* 0x000fe200078feaff */
[----:B------:R-:W-:Y:S03]  /*0990*/  BSSY B1, `(.L_x_434) ;  /* 0x0000126000017945 */ /* 0x000fe60003800000 */
[C---:B------:R-:W-:Y:S01]  /*09a0*/  IADD3 R193, R195.reuse, 0x20, RZ ;  /* 0x00000020c3c17810 */ /* 0x040fe20007ffe0ff */
[C---:B------:R-:W-:Y:S02]  /*09b0*/  VIADD R163, R195.reuse, 0x40 ;  /* 0x00000040c3a37836 */ /* 0x040fe40000000000 */
[----:B-1----:R-:W-:-:S04]  /*09c0*/  IMAD.WIDE.U32 R134, R195, 0x10, R136 ;  /* 0x00000010c3867825 */ /* 0x002fc800078e0088 */
[----:B------:R-:W-:-:S04]  /*09d0*/  IMAD.WIDE.U32 R132, R193, 0x10, R136 ;  /* 0x00000010c1847825 */ /* 0x000fc800078e0088 */
[----:B------:R-:W-:Y:S01]  /*09e0*/  IMAD.WIDE.U32 R136, R163, 0x10, R136 ;  /* 0x00000010a3887825 */ /* 0x000fe200078e0088 */
[----:B---3--:R-:W-:-:S13]  /*09f0*/  ISETP.GT.AND P2, PT, R112, RZ, PT ;  /* 0x000000ff7000720c */ /* 0x008fda0003f44270 */
[----:B----4-:R-:W-:Y:S05]  /*0a00*/  @P2 BRA `(.L_x_435) ;  /* 0x0000000000342947 */ /* 0x010fea0003800000 */
[----:B------:R-:W-:Y:S01]  /*0a10*/  MOV R202, UR14 ;  /* 0x0000000e00ca7c02 */ /* 0x000fe20008000f00 */
[----:B------:R-:W-:Y:S01]  /*0a20*/  HFMA2.MMA R113, -RZ, RZ, 0, 0 ;  /* 0x00000000ff717435 */ /* 0x000fe200000001ff */
[----:B------:R-:W-:Y:S01]  /*0a30*/  MOV R203, UR15 ;  /* 0x0000000f00cb7c02 */ /* 0x000fe20008000f00 */
[----:B------:R-:W-:Y:S01]  /*0a40*/  IMAD.MOV.U32 R109, RZ, RZ, RZ ;  /* 0x000000ffff6d7224 */ /* 0x000fe200078e00ff */
[----:B------:R-:W-:-:S04]  /*0a50*/  ISETP.NE.U32.AND P0, PT, R202, RZ, PT ;  /* 0x000000ffca00720c */ /* 0x000fc80003f05070 */
[----:B------:R-:W-:-:S13]  /*0a60*/  ISETP.NE.AND.EX P0, PT, R203, RZ, PT, P0 ;  /* 0x000000ffcb00720c */ /* 0x000fda0003f05300 */
[----:B------:R-:W-:Y:S05]  /*0a70*/  @!P0 BRA `(.L_x_436) ;  /* 0x00000010005c8947 */ /* 0x000fea0003800000 */
[----:B------:R0:W5:Y:S04]  /*0a80*/  LDG.E.128 R84, desc[UR4][R134.64] ;  /* 0x0000000486547981 */ /* 0x000168000c1e1d00 */
[----:B------:R0:W5:Y:S04]  /*0a90*/  LDG.E.128 R88, desc[UR4][R132.64] ;  /* 0x0000000484587981 */ /* 0x000168000c1e1d00 */
[----:B------:R0:W5:Y:S01]  /*0aa0*/  LDG.E.128 R92, desc[UR4][R136.64] ;  /* 0x00000004885c7981 */ /* 0x000162000c1e1d00 */
[----:B------:R-:W-:Y:S01]  /*0ab0*/  MOV R109, RZ ;  /* 0x000000ff006d7202 */ /* 0x000fe20000000f00 */
[----:B------:R-:W-:Y:S01]  /*0ac0*/  IMAD.MOV.U32 R113, RZ, RZ, RZ ;  /* 0x000000ffff717224 */ /* 0x000fe200078e00ff */
[----:B------:R-:W-:Y:S06]  /*0ad0*/  BRA `(.L_x_436) ;  /* 0x0000001000447947 */ /* 0x000fec0003800000 */
.L_x_435:
[----:B------:R-:W-:Y:S01]  /*0ae0*/  IADD3 R3, R112, -0x1, RZ ;  /* 0xffffffff70037810 */ /* 0x000fe20007ffe0ff */
[----:B------:R-:W0:Y:S04]  /*0af0*/  LDC.64 R124, c[0x0][0x238] ;  /* 0x00008e00ff7c7b82 */ /* 0x000e280000000a00 */
[----:B------:R-:W-:-:S04]  /*0b00*/  IMAD R3, R3, R200, RZ ;  /* 0x000000c803037224 */ /* 0x000fc800078e02ff */
[----:B------:R-:W1:Y:S01]  /*0b10*/  LDC.64 R128, c[0x0][0x2b8] ;  /* 0x0000ae00ff807b82 */ /* 0x000e620000000a00 */
[----:B------:R-:W-:-:S04]  /*0b20*/  SHF.R.S32.HI R108, RZ, 0x1f, R3 ;  /* 0x0000001fff6c7819 */ /* 0x000fc80000011403 */
[----:B------:R-:W-:-:S03]  /*0b30*/  LEA.HI R3, R108, R3, RZ, 0x3 ;  /* 0x000000036c037211 */ /* 0x000fc600078f18ff */
[----:B------:R-:W2:Y:S01]  /*0b40*/  LDC.64 R168, c[0x0][0x250] ;  /* 0x00009400ffa87b82 */ /* 0x000ea20000000a00 */
        /* <DEDUP_REMOVED lines=9> */
[----:B------:R-:W-:-:S02]  /*0be0*/  IMAD.WIDE.U32 R124, R163, 0x10, R124 ;  /* 0x00000010a37c7825 */ /* 0x000fc400078e007c */
[----:B------:R-:W4:Y:S02]  /*0bf0*/  LDG.E.128 R120, desc[UR4][R120.64] ;  /* 0x0000000478787981 */ /* 0x000f24000c1e1d00 */
[----:B--2---:R-:W-:Y:S02]  /*0c00*/  IMAD.WIDE R168, R161, 0x4, R168 ;  /* 0x00000004a1a87825 */ /* 0x004fe400078e02a8 */
[----:B------:R-:W2:Y:S04]  /*0c10*/  LDG.E.128 R124, desc[UR4][R124.64] ;  /* 0x000000047c7c7981 */ /* 0x000ea8000c1e1d00 */
[----:B------:R0:W2:Y:S01]  /*0c20*/  LDG.E R168, desc[UR4][R168.64] ;  /* 0x00000004a8a87981 */ /* 0x0000a2000c1e1900 */
[----:B------:R-:W-:-:S04]  /*0c30*/  VIADD R3, R3, 0x40 ;  /* 0x0000004003037836 */ /* 0x000fc80000000000 */
[----:B------:R-:W-:-:S06]  /*0c40*/  IMAD.WIDE.U32 R128, R3, 0x10, R128 ;  /* 0x0000001003807825 */ /* 0x000fcc00078e0080 */
[----:B------:R-:W2:Y:S01]  /*0c50*/  LDG.E.128 R128, desc[UR4][R128.64] ;  /* 0x0000000480807981 */ /* 0x000ea2000c1e1d00 */
[----:B------:R-:W-:Y:S02]  /*0c60*/  MOV R202, UR14 ;  /* 0x0000000e00ca7c02 */ /* 0x000fe40008000f00 */
[----:B------:R-:W-:Y:S02]  /*0c70*/  MOV R203, UR15 ;  /* 0x0000000f00cb7c02 */ /* 0x000fe40008000f00 */
[----:B------:R-:W-:-:S04]  /*0c80*/  ISETP.NE.U32.AND P0, PT, R202, RZ, PT ;  /* 0x000000ffca00720c */ /* 0x000fc80003f05070 */
[----:B------:R-:W-:-:S13]  /*0c90*/  ISETP.NE.AND.EX P0, PT, R203, RZ, PT, P0 ;  /* 0x000000ffcb00720c */ /* 0x000fda0003f05300 */
[----:B------:R-:W5:Y:S04]  /*0ca0*/  @P0 LDG.E.128 R84, desc[UR4][R134.64] ;  /* 0x0000000486540981 */ /* 0x000f68000c1e1d00 */
[----:B------:R1:W5:Y:S04]  /*0cb0*/  @P0 LDG.E.128 R88, desc[UR4][R132.64] ;  /* 0x0000000484580981 */ /* 0x000368000c1e1d00 */
[----:B------:R2:W5:Y:S01]  /*0cc0*/  @P0 LDG.E.128 R92, desc[UR4][R136.64] ;  /* 0x00000004885c0981 */ /* 0x000562000c1e1d00 */
[----:B------:R-:W-:Y:S02]  /*0cd0*/  ISETP.NE.AND P0, PT, R181, RZ, PT ;  /* 0x000000ffb500720c */ /* 0x000fe40003f05270 */
[----:B---3--:R-:W-:-:S02]  /*0ce0*/  PRMT R3, R108, 0x7632, R3 ;  /* 0x000076326c037816 */ /* 0x008fc40000000003 */
[----:B0-----:R-:W-:Y:S02]  /*0cf0*/  PRMT R169, R109, 0x7632, R169 ;  /* 0x000076326da97816 */ /* 0x001fe400000000a9 */
[C---:B----4-:R-:W-:Y:S02]  /*0d00*/  SHF.L.U32 R174, R116.reuse, 0x10, RZ ;  /* 0x0000001074ae7819 */ /* 0x050fe400000006ff */
[----:B------:R-:W-:Y:S02]  /*0d10*/  PRMT R179, R119, 0x7632, R179 ;  /* 0x0000763277b37816 */ /* 0x000fe400000000b3 */
[C---:B------:R-:W-:Y:S02]  /*0d20*/  PRMT R184, R113.reuse, 0x7632, R184 ;  /* 0x0000763271b87816 */ /* 0x040fe400000000b8 */
[----:B------:R-:W-:Y:S02]  /*0d30*/  SHF.L.U32 R185, R113, 0x10, RZ ;  /* 0x0000001071b97819 */ /* 0x000fe400000006ff */
[----:B------:R-:W-:Y:S01]  /*0d40*/  PRMT R113, R116, 0x7632, R113 ;  /* 0x0000763274717816 */ /* 0x000fe20000000071 */
[C---:B-1----:R-:W-:Y:S01]  /*0d50*/  IMAD.U32 R132, R120.reuse, 0x10000, RZ ;  /* 0x0001000078847824 */ /* 0x042fe200078e00ff */
[----:B------:R-:W-:-:S02]  /*0d60*/  PRMT R116, R120, 0x7632, R116 ;  /* 0x0000763278747816 */ /* 0x000fc40000000074 */
[----:B------:R-:W-:Y:S02]  /*0d70*/  SHF.L.U32 R119, R119, 0x10, RZ ;  /* 0x0000001077777819 */ /* 0x000fe400000006ff */
[----:B--2---:R-:W-:Y:S02]  /*0d80*/  PRMT R120, R124, 0x7632, R120 ;  /* 0x000076327c787816 */ /* 0x004fe40000000078 */
[----:B------:R-:W-:Y:S01]  /*0d90*/  FSEL R189, R168, RZ, !P0 ;  /* 0x000000ffa8bd7208 */ /* 0x000fe20004000000 */
[----:B------:R-:W-:Y:S01]  /*0da0*/  IMAD.U32 R173, R111, 0x10000, RZ ;  /* 0x000100006fad7824 */ /* 0x000fe200078e00ff */
[----:B------:R-:W-:Y:S01]  /*0db0*/  SHF.L.U32 R3, R3, 0x10, RZ ;  /* 0x0000001003037819 */ /* 0x000fe200000006ff */
[----:B------:R-:W-:Y:S01]  /*0dc0*/  IMAD.U32 R108, R108, 0x10000, RZ ;  /* 0x000100006c6c7824 */ /* 0x000fe200078e00ff */
[----:B------:R-:W-:Y:S02]  /*0dd0*/  PRMT R172, R111, 0x7632, R172 ;  /* 0x000076326fac7816 */ /* 0x000fe400000000ac */
[----:B------:R-:W-:-:S02]  /*0de0*/  PRMT R134, R115, 0x7632, R134 ;  /* 0x0000763273867816 */ /* 0x000fc40000000086 */
[----:B------:R-:W-:Y:S02]  /*0df0*/  SHF.L.U32 R135, R115, 0x10, RZ ;  /* 0x0000001073877819 */ /* 0x000fe400000006ff */
[C---:B------:R-:W-:Y:S02]  /*0e00*/  PRMT R170, R110.reuse, 0x7632, R170 ;  /* 0x000076326eaa7816 */ /* 0x040fe400000000aa */
[C---:B------:R-:W-:Y:S02]  /*0e10*/  PRMT R115, R121.reuse, 0x7632, R115 ;  /* 0x0000763279737816 */ /* 0x040fe40000000073 */
[----:B------:R-:W-:Y:S01]  /*0e20*/  SHF.L.U32 R133, R121, 0x10, RZ ;  /* 0x0000001079857819 */ /* 0x000fe200000006ff */
[----:B------:R-:W-:Y:S01]  /*0e30*/  IMAD.U32 R177, R117, 0x10000, RZ ;  /* 0x0001000075b17824 */ /* 0x000fe200078e00ff */
[----:B------:R-:W-:Y:S01]  /*0e40*/  SHF.L.U32 R109, R109, 0x10, RZ ;  /* 0x000000106d6d7819 */ /* 0x000fe200000006ff */
[----:B------:R-:W-:Y:S01]  /*0e50*/  IMAD.U32 R169, R169, 0x10000, RZ ;  /* 0x00010000a9a97824 */ /* 0x000fe200078e00ff */
[----:B------:R-:W-:Y:S01]  /*0e60*/  PRMT R121, R125, 0x7632, R121 ;  /* 0x000076327d797816 */ /* 0x000fe20000000079 */
[----:B------:R-:W-:Y:S01]  /*0e70*/  FADD.FTZ R207, -R189, R119 ;  /* 0x00000077bdcf7221 */ /* 0x000fe20000010100 */
[----:B------:R-:W-:Y:S01]  /*0e80*/  SHF.L.U32 R171, R110, 0x10, RZ ;  /* 0x000000106eab7819 */ /* 0x000fe200000006ff */
[----:B------:R-:W-:Y:S01]  /*0e90*/  IMAD.U32 R120, R120, 0x10000, RZ ;  /* 0x0001000078787824 */ /* 0x000fe200078e00ff */
[----:B------:R-:W-:Y:S01]  /*0ea0*/  PRMT R187, R112, 0x7632, R187 ;  /* 0x0000763270bb7816 */ /* 0x000fe200000000bb */
[----:B------:R-:W-:Y:S01]  /*0eb0*/  IMAD.U32 R136, R114, 0x10000, RZ ;  /* 0x0001000072887824 */ /* 0x000fe200078e00ff */
[----:B------:R-:W-:Y:S01]  /*0ec0*/  PRMT R176, R117, 0x7632, R176 ;  /* 0x0000763275b07816 */ /* 0x000fe200000000b0 */
[----:B------:R-:W-:Y:S01]  /*0ed0*/  IMAD.U32 R111, R123, 0x10000, RZ ;  /* 0x000100007b6f7824 */ /* 0x000fe200078e00ff */
[----:B------:R-:W-:Y:S01]  /*0ee0*/  SHF.L.U32 R124, R124, 0x10, RZ ;  /* 0x000000107c7c7819 */ /* 0x000fe200000006ff */
[C---:B------:R-:W-:Y:S01]  /*0ef0*/  FADD.FTZ R173, -R189.reuse, R173 ;  /* 0x000000adbdad7221 */ /* 0x040fe20000010100 */
[----:B------:R-:W-:Y:S01]  /*0f00*/  SHF.L.U32 R186, R112, 0x10, RZ ;  /* 0x0000001070ba7819 */ /* 0x000fe200000006ff */
[C---:B------:R-:W-:Y:S01]  /*0f10*/  FADD.FTZ R119, -R189.reuse, R3 ;  /* 0x00000003bd777221 */ /* 0x040fe20000010100 */
[----:B------:R-:W-:Y:S01]  /*0f20*/  PRMT R137, R114, 0x7632, R137 ;  /* 0x0000763272897816 */ /* 0x000fe20000000089 */
[----:B------:R-:W-:Y:S01]  /*0f30*/  FADD.FTZ R117, -R189, R108 ;  /* 0x0000006cbd757221 */ /* 0x000fe20000010100 */
[----:B------:R-:W-:-:S02]  /*0f40*/  PRMT R178, R118, 0x7632, R178 ;  /* 0x0000763276b27816 */ /* 0x000fc400000000b2 */
[----:B------:R-:W-:Y:S02]  /*0f50*/  PRMT R110, R123, 0x7632, R110 ;  /* 0x000076327b6e7816 */ /* 0x000fe4000000006e */
[----:B------:R-:W-:Y:S02]  /*0f60*/  SHF.L.U32 R172, R172, 0x10, RZ ;  /* 0x00000010acac7819 */ /* 0x000fe400000006ff */
[C---:B------:R-:W-:Y:S02]  /*0f70*/  PRMT R112, R122.reuse, 0x7632, R112 ;  /* 0x000076327a707816 */ /* 0x040fe40000000070 */
[----:B------:R-:W-:Y:S02]  /*0f80*/  SHF.L.U32 R114, R122, 0x10, RZ ;  /* 0x000000107a727819 */ /* 0x000fe400000006ff */
[----:B------:R-:W-:Y:S02]  /*0f90*/  PRMT R123, R126, 0x7632, R123 ;  /* 0x000076327e7b7816 */ /* 0x000fe4000000007b */
[----:B------:R-:W-:-:S02]  /*0fa0*/  SHF.L.U32 R180, R127, 0x10, RZ ;  /* 0x000000107fb47819 */ /* 0x000fc400000006ff */
[----:B------:R-:W-:Y:S01]  /*0fb0*/  SHF.L.U32 R170, R170, 0x10, RZ ;  /* 0x00000010aaaa7819 */ /* 0x000fe200000006ff */
[----:B------:R-:W-:Y:S01]  /*0fc0*/  FADD.FTZ R183, -R189, R109 ;  /* 0x0000006dbdb77221 */ /* 0x000fe20000010100 */
[----:B------:R-:W-:Y:S01]  /*0fd0*/  SHF.L.U32 R122, R125, 0x10, RZ ;  /* 0x000000107d7a7819 */ /* 0x000fe200000006ff */
[----:B------:R-:W-:Y:S01]  /*0fe0*/  FADD.FTZ R125, -R189, R177 ;  /* 0x000000b1bd7d7221 */ /* 0x000fe20000010100 */
[----:B------:R-:W-:Y:S01]  /*0ff0*/  SHF.L.U32 R179, R179, 0x10, RZ ;  /* 0x00000010b3b37819 */ /* 0x000fe200000006ff */
[----:B------:R-:W-:Y:S01]  /*1000*/  FADD.FTZ R213, -R189, R120 ;  /* 0x00000078bdd57221 */ /* 0x000fe20000010100 */
[----:B------:R-:W-:Y:S01]  /*1010*/  SHF.L.U32 R108, R121, 0x10, RZ ;  /* 0x00000010796c7819 */ /* 0x000fe200000006ff */
[C---:B------:R-:W-:Y:S01]  /*1020*/  FADD.FTZ R121, -R189.reuse, R169 ;  /* 0x000000a9bd797221 */ /* 0x040fe20000010100 */
[----:B------:R-:W-:Y:S01]  /*1030*/  SHF.L.U32 R118, R118, 0x10, RZ ;  /* 0x0000001076767819 */ /* 0x000fe200000006ff */
[C---:B------:R-:W-:Y:S01]  /*1040*/  FADD.FTZ R171, -R189.reuse, R171 ;  /* 0x000000abbdab7221 */ /* 0x040fe20000010100 */
[----:B------:R-:W-:Y:S01]  /*1050*/  SHF.L.U32 R176, R176, 0x10, RZ ;  /* 0x00000010b0b07819 */ /* 0x000fe200000006ff */
[----:B------:R-:W-:Y:S01]  /*1060*/  FADD.FTZ R211, -R189, R124 ;  /* 0x0000007cbdd37221 */ /* 0x000fe20000010100 */
[----:B------:R-:W-:Y:S01]  /*1070*/  SHF.L.U32 R178, R178, 0x10, RZ ;  /* 0x00000010b2b27819 */ /* 0x000fe200000006ff */
[C---:B-----5:R-:W-:Y:S01]  /*1080*/  FMUL.FTZ R177, R162.reuse, R173 ;  /* 0x000000ada2b17220 */ /* 0x060fe20000410000 */
[C---:B------:R-:W-:Y:S01]  /*1090*/  FMUL.FTZ R182, R162.reuse, R119 ;  /* 0x00000077a2b67220 */ /* 0x040fe20000410000 */
[----:B------:R-:W-:Y:S01]  /*10a0*/  IMAD.U32 R120, R187, 0x10000, RZ ;  /* 0x00010000bb787824 */ /* 0x000fe200078e00ff */
[----:B------:R-:W-:Y:S01]  /*10b0*/  SHF.L.U32 R109, R123, 0x10, RZ ;  /* 0x000000107b6d7819 */ /* 0x000fe200000006ff */
[----:B------:R-:W-:Y:S01]  /*10c0*/  FADD.FTZ R197, -R189, R172 ;  /* 0x000000acbdc57221 */ /* 0x000fe20000010100 */
[----:B------:R-:W-:Y:S01]  /*10d0*/  FMUL.FTZ R124, R159, R186 ;  /* 0x000000ba9f7c7220 */ /* 0x000fe20000410000 */
[C---:B------:R-:W-:Y:S01]  /*10e0*/  FADD.FTZ R223, -R189.reuse, R180 ;  /* 0x000000b4bddf7221 */ /* 0x040fe20000010100 */
[----:B------:R-:W-:Y:S01]  /*10f0*/  FADD.FTZ R123, -R189, R170 ;  /* 0x000000aabd7b7221 */ /* 0x000fe20000010100 */
[C---:B------:R-:W-:Y:S01]  /*1100*/  FMUL.FTZ R3, R162.reuse, R117 ;  /* 0x00000075a2037220 */ /* 0x040fe20000410000 */
[----:B------:R-:W-:Y:S01]  /*1110*/  PRMT R168, R127, 0x7632, R168 ;  /* 0x000076327fa87816 */ /* 0x000fe200000000a8 */
[C---:B------:R-:W-:Y:S01]  /*1120*/  FADD.FTZ R175, -R189.reuse, R174 ;  /* 0x000000aebdaf7221 */ /* 0x040fe20000010100 */
[C---:B------:R-:W-:Y:S01]  /*1130*/  FADD.FTZ R209, -R189.reuse, R179 ;  /* 0x000000b3bdd17221 */ /* 0x040fe20000010100 */
[C---:B------:R-:W-:Y:S01]  /*1140*/  FMUL.FTZ R183, R162.reuse, R183 ;  /* 0x000000b7a2b77220 */ /* 0x040fe20000410000 */
[C---:B------:R-:W-:Y:S01]  /*1150*/  FMUL.FTZ R180, R162.reuse, R121 ;  /* 0x00000079a2b47220 */ /* 0x040fe20000410000 */
[C---:B------:R-:W-:Y:S01]  /*1160*/  FADD.FTZ R127, -R189.reuse, R118 ;  /* 0x00000076bd7f7221 */ /* 0x040fe20000010100 */
[----:B------:R-:W-:Y:S01]  /*1170*/  FADD.FTZ R201, -R189, R176 ;  /* 0x000000b0bdc97221 */ /* 0x000fe20000010100 */
[----:B------:R-:W-:Y:S01]  /*1180*/  FMUL.FTZ R179, R162, R171 ;  /* 0x000000aba2b37220 */ /* 0x000fe20000410000 */
[----:B------:R-:W-:Y:S01]  /*1190*/  SHF.L.U32 R134, R134, 0x10, RZ ;  /* 0x0000001086867819 */ /* 0x000fe200000006ff */
[-C--:B------:R-:W-:Y:S01]  /*11a0*/  FFMA.FTZ R78, R177, R135.reuse, R78 ;  /* 0x00000087b14e7223 */ /* 0x080fe2000001004e */
[----:B------:R-:W-:Y:S01]  /*11b0*/  FADD.FTZ R54, R54, R135 ;  /* 0x0000008736367221 */ /* 0x000fe20000010000 */
[----:B------:R-:W-:Y:S01]  /*11c0*/  FMUL.FTZ R121, R156, R135 ;  /* 0x000000879c797220 */ /* 0x000fe20000410000 */
[-C--:B------:R-:W-:Y:S01]  /*11d0*/  FFMA.FTZ R81, R182, R120.reuse, R81 ;  /* 0x00000078b6517223 */ /* 0x080fe20000010051 */
[----:B------:R-:W-:Y:S01]  /*11e0*/  FADD.FTZ R57, R57, R120 ;  /* 0x0000007839397221 */ /* 0x000fe20000010000 */
[----:B------:R-:W-:Y:S01]  /*11f0*/  FADD.FTZ R205, -R189, R178 ;  /* 0x000000b2bdcd7221 */ /* 0x000fe20000010100 */
[C---:B------:R-:W-:Y:S01]  /*1200*/  FMUL.FTZ R176, R162.reuse, R197 ;  /* 0x000000c5a2b07220 */ /* 0x040fe20000410000 */
[----:B------:R-:W-:Y:S01]  /*1210*/  SHF.L.U32 R118, R137, 0x10, RZ ;  /* 0x0000001089767819 */ /* 0x000fe200000006ff */
[----:B------:R-:W-:Y:S01]  /*1220*/  FMUL.FTZ R120, R147, R120 ;  /* 0x0000007893787220 */ /* 0x000fe20000410000 */
[----:B------:R-:W-:Y:S01]  /*1230*/  FADD.FTZ R135, RZ, R124 ;  /* 0x0000007cff877221 */ /* 0x000fe20000010000 */
[C---:B------:R-:W-:Y:S01]  /*1240*/  FMUL.FTZ R178, R162.reuse, R123 ;  /* 0x0000007ba2b27220 */ /* 0x040fe20000410000 */
[----:B------:R-:W-:Y:S01]  /*1250*/  FFMA.FTZ R137, R3, R124, RZ ;  /* 0x0000007c03897223 */ /* 0x000fe200000100ff */
[----:B------:R-:W-:Y:S01]  /*1260*/  FADD.FTZ R215, -R189, R122 ;  /* 0x0000007abdd77221 */ /* 0x000fe20000010100 */
[----:B------:R-:W-:Y:S01]  /*1270*/  FMUL.FTZ R175, R162, R175 ;  /* 0x000000afa2af7220 */ /* 0x000fe20000410000 */
[-C--:B------:R-:W-:Y:S01]  /*1280*/  FFMA.FTZ R82, R183, R185.reuse, R82 ;  /* 0x000000b9b7527223 */ /* 0x080fe20000010052 */
[----:B------:R-:W-:Y:S01]  /*1290*/  FADD.FTZ R58, R58, R185 ;  /* 0x000000b93a3a7221 */ /* 0x000fe20000010000 */
[----:B------:R-:W-:Y:S01]  /*12a0*/  FMUL.FTZ R123, R158, R185 ;  /* 0x000000b99e7b7220 */ /* 0x000fe20000410000 */
[----:B------:R-:W-:Y:S01]  /*12b0*/  SHF.L.U32 R184, R184, 0x10, RZ ;  /* 0x00000010b8b87819 */ /* 0x000fe200000006ff */
[-C--:B------:R-:W-:Y:S01]  /*12c0*/  FFMA.FTZ R76, R179, R136.reuse, R76 ;  /* 0x00000088b34c7223 */ /* 0x080fe2000001004c */
[----:B------:R-:W-:Y:S01]  /*12d0*/  FADD.FTZ R52, R52, R136 ;  /* 0x0000008834347221 */ /* 0x000fe20000010000 */
[----:B------:R-:W-:Y:S01]  /*12e0*/  FMUL.FTZ R122, R157, R136 ;  /* 0x000000889d7a7220 */ /* 0x000fe20000410000 */
[----:B------:R-:W-:Y:S01]  /*12f0*/  SHF.L.U32 R185, R110, 0x10, RZ ;  /* 0x000000106eb97819 */ /* 0x000fe200000006ff */
[----:B------:R-:W-:Y:S01]  /*1300*/  FMUL.FTZ R173, R162, R125 ;  /* 0x0000007da2ad7220 */ /* 0x000fe20000410000 */
[-C--:B------:R-:W-:Y:S01]  /*1310*/  FFMA.FTZ R79, R176, R134.reuse, R79 ;  /* 0x00000086b04f7223 */ /* 0x080fe2000001004f */
[----:B------:R-:W-:Y:S01]  /*1320*/  FADD.FTZ R55, R55, R134 ;  /* 0x0000008637377221 */ /* 0x000fe20000010000 */
[----:B------:R-:W-:Y:S01]  /*1330*/  FMUL.FTZ R117, R144, R134 ;  /* 0x0000008690757220 */ /* 0x000fe20000410000 */
[----:B------:R-:W-:Y:S01]  /*1340*/  SHF.L.U32 R136, R112, 0x10, RZ ;  /* 0x0000001070887819 */ /* 0x000fe200000006ff */
[----:B------:R-:W-:Y:S01]  /*1350*/  FADD.FTZ R110, R135, R120 ;  /* 0x00000078876e7221 */ /* 0x000fe20000010000 */
[----:B------:R-:W-:-:S02]  /*1360*/  IMAD.U32 R134, R116, 0x10000, RZ ;  /* 0x0001000074867824 */ /* 0x000fc400078e00ff */
[----:B------:R-:W-:Y:S01]  /*1370*/  FFMA.FTZ R112, R182, R120, R137 ;  /* 0x00000078b6707223 */ /* 0x000fe20000010089 */
[-C--:B------:R-:W-:Y:S01]  /*1380*/  FFMA.FTZ R72, R175, R132.reuse, R72 ;  /* 0x00000084af487223 */ /* 0x080fe20000010048 */
[----:B------:R-:W-:Y:S01]  /*1390*/  FADD.FTZ R48, R48, R132 ;  /* 0x0000008430307221 */ /* 0x000fe20000010000 */
[----:B------:R-:W-:Y:S01]  /*13a0*/  FMUL.FTZ R116, R155, R132 ;  /* 0x000000849b747220 */ /* 0x000fe20000410000 */
[----:B------:R-:W-:Y:S01]  /*13b0*/  FMUL.FTZ R169, R162, R207 ;  /* 0x000000cfa2a97220 */ /* 0x000fe20000410000 */
[----:B------:R-:W-:Y:S01]  /*13c0*/  SHF.L.U32 R132, R115, 0x10, RZ ;  /* 0x0000001073847819 */ /* 0x000fe200000006ff */
[----:B------:R-:W-:Y:S01]  /*13d0*/  FMUL.FTZ R119, R146, R184 ;  /* 0x000000b892777220 */ /* 0x000fe20000410000 */
[-C--:B------:R-:W-:Y:S01]  /*13e0*/  FFMA.FTZ R74, R173, R133.reuse, R74 ;  /* 0x00000085ad4a7223 */ /* 0x080fe2000001004a */
[----:B------:R-:W-:Y:S01]  /*13f0*/  FADD.FTZ R50, R50, R133 ;  /* 0x0000008532327221 */ /* 0x000fe20000010000 */
[----:B------:R-:W-:Y:S01]  /*1400*/  FMUL.FTZ R115, R154, R133 ;  /* 0x000000859a737220 */ /* 0x000fe20000410000 */
[----:B------:R-:W-:Y:S01]  /*1410*/  FADD.FTZ R110, R110, R123 ;  /* 0x0000007b6e6e7221 */ /* 0x000fe20000010000 */
[----:B------:R-:W-:Y:S01]  /*1420*/  FFMA.FTZ R133, R183, R123, R112 ;  /* 0x0000007bb7857223 */ /* 0x000fe20000010070 */
        /* <DEDUP_REMOVED lines=9> */
[----:B------:R-:W-:-:S03]  /*14c0*/  FFMA.FTZ R133, R179, R122, R110 ;  /* 0x0000007ab3857223 */ /* 0x000fc6000001006e */
[----:B------:R-:W-:Y:S01]  /*14d0*/  FADD.FTZ R110, R111, R118 ;  /* 0x000000766f6e7221 */ /* 0x000fe20000010000 */
[----:B------:R-:W-:Y:S01]  /*14e0*/  FFMA.FTZ R112, R178, R118, R133 ;  /* 0x00000076b2707223 */ /* 0x000fe20000010085 */
[----:B------:R-:W-:Y:S02]  /*14f0*/  IMAD.U32 R113, R113, 0x10000, RZ ;  /* 0x0001000071717824 */ /* 0x000fe400078e00ff */
[----:B------:R-:W-:Y:S01]  /*1500*/  FADD.FTZ R110, R110, R121 ;  /* 0x000000796e6e7221 */ /* 0x000fe20000010000 */
[----:B------:R-:W-:Y:S01]  /*1510*/  FFMA.FTZ R111, R177, R121, R112 ;  /* 0x00000079b16f7223 */ /* 0x000fe20000010070 */
[C---:B------:R-:W-:Y:S02]  /*1520*/  PRMT R196, R129.reuse, 0x7632, R196 ;  /* 0x0000763281c47816 */ /* 0x040fe400000000c4 */
[----:B------:R-:W-:Y:S01]  /*1530*/  SHF.L.U32 R191, R129, 0x10, RZ ;  /* 0x0000001081bf7819 */ /* 0x000fe200000006ff */
[----:B------:R-:W-:Y:S01]  /*1540*/  FMUL.FTZ R129, R162, R215 ;  /* 0x000000d7a2817220 */ /* 0x000fe20000410000 */
[----:B------:R-:W-:Y:S01]  /*1550*/  FADD.FTZ R133, R110, R117 ;  /* 0x000000756e857221 */ /* 0x000fe20000010000 */
[----:B------:R-:W-:Y:S01]  /*1560*/  SHF.L.U32 R168, R168, 0x10, RZ ;  /* 0x00000010a8a87819 */ /* 0x000fe200000006ff */
[----:B------:R-:W-:Y:S01]  /*1570*/  FADD.FTZ R199, -R189, R113 ;  /* 0x00000071bdc77221 */ /* 0x000fe20000010100 */
[----:B------:R-:W-:Y:S01]  /*1580*/  FFMA.FTZ R112, R176, R117, R111 ;  /* 0x00000075b0707223 */ /* 0x000fe2000001006f */
[----:B------:R-:W-:-:S02]  /*1590*/  IMAD.U32 R126, R126, 0x10000, RZ ;  /* 0x000100007e7e7824 */ /* 0x000fc400078e00ff */
[----:B------:R-:W-:Y:S01]  /*15a0*/  FFMA.FTZ R83, R180, R184, R83 ;  /* 0x000000b8b4537223 */ /* 0x000fe20000010053 */
[----:B------:R-:W-:Y:S01]  /*15b0*/  FADD.FTZ R59, R59, R184 ;  /* 0x000000b83b3b7221 */ /* 0x000fe20000010000 */
[-C--:B------:R-:W-:Y:S01]  /*15c0*/  FFMA.FTZ R66, R129, R191.reuse, R66 ;  /* 0x000000bf81427223 */ /* 0x080fe20000010042 */
[----:B------:R-:W-:Y:S01]  /*15d0*/  FADD.FTZ R42, R42, R191 ;  /* 0x000000bf2a2a7221 */ /* 0x000fe20000010000 */
[----:B------:R-:W-:Y:S01]  /*15e0*/  FMUL.FTZ R184, R150, R191 ;  /* 0x000000bf96b87220 */ /* 0x000fe20000410000 */
[----:B------:R-:W-:Y:S01]  /*15f0*/  FMUL.FTZ R191, R143, R134 ;  /* 0x000000868fbf7220 */ /* 0x000fe20000410000 */
[----:B------:R-:W-:Y:S01]  /*1600*/  FADD.FTZ R110, R133, R116 ;  /* 0x00000074856e7221 */ /* 0x000fe20000010000 */
[----:B------:R-:W-:Y:S01]  /*1610*/  FADD.FTZ R221, -R189, R109 ;  /* 0x0000006dbddd7221 */ /* 0x000fe20000010100 */
[----:B------:R-:W-:Y:S01]  /*1620*/  FMUL.FTZ R174, R162, R199 ;  /* 0x000000c7a2ae7220 */ /* 0x000fe20000410000 */
[----:B------:R-:W-:Y:S01]  /*1630*/  FFMA.FTZ R111, R175, R116, R112 ;  /* 0x00000074af6f7223 */ /* 0x000fe20000010070 */
[C---:B------:R-:W-:Y:S01]  /*1640*/  FADD.FTZ R219, -R189.reuse, R126 ;  /* 0x0000007ebddb7221 */ /* 0x040fe20000010100 */
[C---:B------:R-:W-:Y:S01]  /*1650*/  FADD.FTZ R217, -R189.reuse, R108 ;  /* 0x0000006cbdd97221 */ /* 0x040fe20000010100 */
[----:B------:R-:W-:Y:S01]  /*1660*/  FADD.FTZ R109, -R189, R168 ;  /* 0x000000a8bd6d7221 */ /* 0x000fe20000010100 */
[----:B------:R-:W-:Y:S01]  /*1670*/  PRMT R189, R130, 0x7632, R189 ;  /* 0x0000763282bd7816 */ /* 0x000fe200000000bd */
[----:B------:R-:W-:Y:S01]  /*1680*/  FADD.FTZ R110, R110, R191 ;  /* 0x000000bf6e6e7221 */ /* 0x000fe20000010000 */
[----:B------:R-:W-:Y:S01]  /*1690*/  FFMA.FTZ R112, R174, R191, R111 ;  /* 0x000000bfae707223 */ /* 0x000fe2000001006f */
[----:B------:R-:W-:Y:S01]  /*16a0*/  FMUL.FTZ R171, R162, R127 ;  /* 0x0000007fa2ab7220 */ /* 0x000fe20000410000 */
[----:B------:R-:W-:Y:S01]  /*16b0*/  SHF.L.U32 R199, R189, 0x10, RZ ;  /* 0x00000010bdc77819 */ /* 0x000fe200000006ff */
[----:B------:R-:W-:Y:S01]  /*16c0*/  FMUL.FTZ R189, R142, R132 ;  /* 0x000000848ebd7220 */ /* 0x000fe20000410000 */
[----:B------:R-:W-:Y:S01]  /*16d0*/  FADD.FTZ R110, R110, R115 ;  /* 0x000000736e6e7221 */ /* 0x000fe20000010000 */
[----:B------:R-:W-:Y:S01]  /*16e0*/  FMUL.FTZ R172, R162, R201 ;  /* 0x000000c9a2ac7220 */ /* 0x000fe20000410000 */
[----:B------:R-:W-:Y:S01]  /*16f0*/  FFMA.FTZ R111, R173, R115, R112 ;  /* 0x00000073ad6f7223 */ /* 0x000fe20000010070 */
[-C--:B------:R-:W-:Y:S01]  /*1700*/  FFMA.FTZ R68, R171, R114.reuse, R68 ;  /* 0x00000072ab447223 */ /* 0x080fe20000010044 */
[----:B------:R-:W-:Y:S01]  /*1710*/  FADD.FTZ R44, R44, R114 ;  /* 0x000000722c2c7221 */ /* 0x000fe20000010000 */
[----:B------:R-:W-:Y:S01]  /*1720*/  FMUL.FTZ R114, R153, R114 ;  /* 0x0000007299727220 */ /* 0x000fe20000410000 */
[----:B------:R-:W-:Y:S01]  /*1730*/  FADD.FTZ R133, R110, R189 ;  /* 0x000000bd6e857221 */ /* 0x000fe20000010000 */
[----:B------:R-:W-:Y:S01]  /*1740*/  FFMA.FTZ R110, R172, R189, R111 ;  /* 0x000000bdac6e7223 */ /* 0x000fe2000001006f */
        /* <DEDUP_REMOVED lines=8> */
[----:B------:R-:W-:Y:S01]  /*17d0*/  FADD.FTZ R47, R47, R185 ;  /* 0x000000b92f2f7221 */ /* 0x000fe20000010000 */
[----:B------:R-:W-:Y:S01]  /*17e0*/  PRMT R192, R128, 0x7632, R192 ;  /* 0x0000763280c07816 */ /* 0x000fe200000000c0 */
[----:B------:R-:W-:Y:S01]  /*17f0*/  FMUL.FTZ R185, R140, R185 ;  /* 0x000000b98cb97220 */ /* 0x000fe20000410000 */
[----:B------:R-:W-:Y:S01]  /*1800*/  FADD.FTZ R112, R133, R188 ;  /* 0x000000bc85707221 */ /* 0x000fe20000010000 */
[----:B------:R-:W-:Y:S02]  /*1810*/  IMAD.U32 R194, R128, 0x10000, RZ ;  /* 0x0001000080c27824 */ /* 0x000fe400078e00ff */
[----:B------:R-:W-:Y:S01]  /*1820*/  FFMA.FTZ R111, R169, R188, R110 ;  /* 0x000000bca96f7223 */ /* 0x000fe2000001006e */
[----:B------:R-:W-:Y:S01]  /*1830*/  PRMT R108, R131, 0x7632, R108 ;  /* 0x00007632836c7816 */ /* 0x000fe2000000006c */
[----:B------:R-:W-:Y:S01]  /*1840*/  FFMA.FTZ R80, R3, R186, R80 ;  /* 0x000000ba03507223 */ /* 0x000fe20000010050 */
[----:B------:R-:W-:Y:S01]  /*1850*/  SHF.L.U32 R113, R131, 0x10, RZ ;  /* 0x0000001083717819 */ /* 0x000fe200000006ff */
[----:B------:R-:W-:Y:S01]  /*1860*/  FADD.FTZ R56, R56, R186 ;  /* 0x000000ba38387221 */ /* 0x000fe20000010000 */
[----:B------:R-:W-:Y:S01]  /*1870*/  FADD.FTZ R133, R112, R185 ;  /* 0x000000b970857221 */ /* 0x000fe20000010000 */
[----:B------:R-:W-:Y:S01]  /*1880*/  FMUL.FTZ R131, R162, R211 ;  /* 0x000000d3a2837220 */ /* 0x000fe20000410000 */
[----:B------:R-:W-:-:S02]  /*1890*/  IMAD.U32 R192, R192, 0x10000, RZ ;  /* 0x00010000c0c07824 */ /* 0x000fc400078e00ff */
[----:B------:R-:W-:Y:S01]  /*18a0*/  FMUL.FTZ R186, R151, R194 ;  /* 0x000000c297ba7220 */ /* 0x000fe20000410000 */
[----:B------:R-:W-:Y:S01]  /*18b0*/  FFMA.FTZ R112, R168, R185, R111 ;  /* 0x000000b9a8707223 */ /* 0x000fe2000001006f */
[----:B------:R-:W-:Y:S01]  /*18c0*/  SHF.L.U32 R190, R130, 0x10, RZ ;  /* 0x0000001082be7819 */ /* 0x000fe200000006ff */
[----:B------:R-:W-:Y:S01]  /*18d0*/  FMUL.FTZ R130, R162, R213 ;  /* 0x000000d5a2827220 */ /* 0x000fe20000410000 */
[----:B------:R-:W-:Y:S01]  /*18e0*/  FMUL.FTZ R197, R139, R192 ;  /* 0x000000c08bc57220 */ /* 0x000fe20000410000 */
[----:B------:R-:W-:Y:S01]  /*18f0*/  FADD.FTZ R110, R133, R186 ;  /* 0x000000ba856e7221 */ /* 0x000fe20000010000 */
[----:B------:R-:W-:Y:S01]  /*1900*/  FFMA.FTZ R111, R131, R186, R112 ;  /* 0x000000ba836f7223 */ /* 0x000fe20000010070 */
[----:B------:R-:W-:Y:S02]  /*1910*/  SHF.L.U32 R196, R196, 0x10, RZ ;  /* 0x00000010c4c47819 */ /* 0x000fe400000006ff */
[----:B------:R-:W-:Y:S01]  /*1920*/  SHF.L.U32 R112, R108, 0x10, RZ ;  /* 0x000000106c707819 */ /* 0x000fe200000006ff */
[----:B------:R-:W-:Y:S01]  /*1930*/  FADD.FTZ R133, R110, R197 ;  /* 0x000000c56e857221 */ /* 0x000fe20000010000 */
[----:B------:R-:W-:Y:S01]  /*1940*/  FFMA.FTZ R108, R130, R197, R111 ;  /* 0x000000c5826c7223 */ /* 0x000fe2000001006f */
[C---:B------:R-:W-:Y:S01]  /*1950*/  FMUL.FTZ R127, R162.reuse, R219 ;  /* 0x000000dba27f7220 */ /* 0x040fe20000410000 */
[----:B------:R-:W-:Y:S01]  /*1960*/  FMUL.FTZ R128, R162, R217 ;  /* 0x000000d9a2807220 */ /* 0x000fe20000410000 */
[----:B------:R-:W-:Y:S01]  /*1970*/  FMUL.FTZ R201, R138, R196 ;  /* 0x000000c48ac97220 */ /* 0x000fe20000410000 */
[----:B------:R-:W-:Y:S01]  /*1980*/  FADD.FTZ R110, R133, R184 ;  /* 0x000000b8856e7221 */ /* 0x000fe20000010000 */
[----:B------:R-:W-:Y:S01]  /*1990*/  FFMA.FTZ R111, R129, R184, R108 ;  /* 0x000000b8816f7223 */ /* 0x000fe2000001006c */
[----:B------:R-:W-:Y:S01]  /*19a0*/  FMUL.FTZ R126, R162, R221 ;  /* 0x000000dda27e7220 */ /* 0x000fe20000410000 */
[-C--:B------:R-:W-:Y:S01]  /*19b0*/  FFMA.FTZ R60, R127, R190.reuse, R60 ;  /* 0x000000be7f3c7223 */ /* 0x080fe2000001003c */
[----:B------:R-:W-:Y:S01]  /*19c0*/  FADD.FTZ R12, R12, R190 ;  /* 0x000000be0c0c7221 */ /* 0x000fe20000010000 */
        /* <DEDUP_REMOVED lines=20> */
[----:B------:R-:W-:Y:S01]  /*1b10*/  FMUL.FTZ R196, R162, R109 ;  /* 0x0000006da2c47220 */ /* 0x000fe20000410000 */
[----:B------:R-:W-:Y:S01]  /*1b20*/  FMUL.FTZ R194, R0, R112 ;  /* 0x0000007000c27220 */ /* 0x000fe20000410000 */
[----:B------:R-:W-:Y:S01]  /*1b30*/  FADD.FTZ R113, R113, R192 ;  /* 0x000000c071717221 */ /* 0x000fe20000010000 */
[----:B------:R-:W-:Y:S01]  /*1b40*/  FFMA.FTZ R109, R125, R192, R108 ;  /* 0x000000c07d6d7223 */ /* 0x000fe2000001006c */
        /* <DEDUP_REMOVED lines=8> */
[----:B------:R-:W-:Y:S01]  /*1bd0*/  FADD.FTZ R113, R113, R194 ;  /* 0x000000c271717221 */ /* 0x000fe20000010000 */
[----:B------:R-:W-:-:S07]  /*1be0*/  FFMA.FTZ R109, R196, R194, R109 ;  /* 0x000000c2c46d7223 */ /* 0x000fce000001006d */
.L_x_436:
[----:B------:R-:W-:Y:S05]  /*1bf0*/  BSYNC B1 ;  /* 0x0000000000017941 */ /* 0x000fea0003800000 */
.L_x_434:
[----:B------:R-:W-:-:S03]  /*1c00*/  UMOV UR6, 0xffffffff ;  /* 0xffffffff00067882 */ /* 0x000fc60000000000 */
[----:B------:R-:W-:Y:S05]  /*1c10*/  BRA.DIV UR6, `(.L_x_437) ;  /* 0x0000003a06247947 */ /* 0x000fea000b800000 */
[----:B------:R-:W1:Y:S04]  /*1c20*/  SHFL.BFLY PT, R108, R113, 0x1, 0x1f ;  /* 0x0c201f00716c7f89 */ /* 0x000e6800000e0000 */
[----:B------:R-:W2:Y:S01]  /*1c30*/  SHFL.BFLY PT, R110, R109, 0x1, 0x1f ;  /* 0x0c201f006d6e7f89 */ /* 0x000ea200000e0000 */
[----:B-1----:R-:W-:Y:S01]  /*1c40*/  FADD.FTZ R108, R108, R113 ;  /* 0x000000716c6c7221 */ /* 0x002fe20000010000 */
[----:B--2---:R-:W-:-:S04]  /*1c50*/  FADD.FTZ R110, R110, R109 ;  /* 0x0000006d6e6e7221 */ /* 0x004fc80000010000 */
[----:B------:R-:W1:Y:S04]  /*1c60*/  SHFL.BFLY PT, R111, R108, 0x2, 0x1f ;  /* 0x0c401f006c6f7f89 */ /* 0x000e6800000e0000 */
[----:B0-----:R-:W0:Y:S01]  /*1c70*/  SHFL.BFLY PT, R133, R110, 0x2, 0x1f ;  /* 0x0c401f006e857f89 */ /* 0x001e2200000e0000 */
[----:B-1----:R-:W-:Y:S01]  /*1c80*/  FADD.FTZ R111, R108, R111 ;  /* 0x0000006f6c6f7221 */ /* 0x002fe20000010000 */
[----:B0-----:R-:W-:-:S04]  /*1c90*/  FADD.FTZ R133, R110, R133 ;  /* 0x000000856e857221 */ /* 0x001fc80000010000 */
        /* <DEDUP_REMOVED lines=10> */
.L_x_522:
[----:B-----5:R-:W-:Y:S01]  /*1d40*/  ISETP.GE.AND P3, PT, R198, 0x1, PT ;  /* 0x00000001c600780c */ /* 0x020fe20003f66270 */
[----:B------:R-:W-:-:S12]  /*1d50*/  HFMA2.MMA R133, -RZ, RZ, 0, 0 ;  /* 0x00000000ff857435 */ /* 0x000fd800000001ff */
[----:B------:R-:W3:Y:S01]  /*1d60*/  @P3 LDC.64 R108, c[0x0][0x220] ;  /* 0x00008800ff6c3b82 */ /* 0x000ee20000000a00 */
[----:B------:R-:W-:-:S04]  /*1d70*/  @P3 VIADD R111, R198, 0xffffffff ;  /* 0xffffffffc66f3836 */ /* 0x000fc80000000000 */
[----:B------:R-:W-:-:S05]  /*1d80*/  @P3 IMAD R111, R111, R200, RZ ;  /* 0x000000c86f6f3224 */ /* 0x000fca00078e02ff */
[----:B------:R-:W-:-:S04]  /*1d90*/  @P3 SHF.R.S32.HI R112, RZ, 0x1f, R111 ;  /* 0x0000001fff703819 */ /* 0x000fc8000001146f */
[----:B------:R-:W-:-:S04]  /*1da0*/  @P3 LEA.HI R111, R112, R111, RZ, 0x3 ;  /* 0x0000006f706f3211 */ /* 0x000fc800078f18ff */
[----:B------:R-:W-:-:S05]  /*1db0*/  @P3 LEA.HI.SX32 R133, R111, R160, 0x1d ;  /* 0x000000a06f853211 */ /* 0x000fca00078feaff */
[----:B---3--:R-:W-:-:S05]  /*1dc0*/  @P3 IMAD.WIDE.U32 R108, R133, 0x10, R108 ;  /* 0x00000010856c3825 */ /* 0x008fca00078e006c */
[----:B------:R3:W5:Y:S01]  /*1dd0*/  @P3 LDG.E.128 R96, desc[UR4][R108.64] ;  /* 0x000000046c603981 */ /* 0x000762000c1e1d00 */
[----:B-1----:R-:W-:Y:S01]  /*1de0*/  FADD.FTZ R132, R134, R135 ;  /* 0x0000008786847221 */ /* 0x002fe20000010000 */
[----:B--2---:R-:W-:Y:S01]  /*1df0*/  FADD.FTZ R110, R113, R110 ;  /* 0x0000006e716e7221 */ /* 0x004fe20000010000 */
[----:B------:R-:W-:Y:S02]  /*1e00*/  BSSY B1, `(.L_x_438) ;  /* 0x0000013000017945 */ /* 0x000fe40003800000 */
[----:B------:R-:W-:Y:S01]  /*1e10*/  FMUL.FTZ R132, R132, UR8 ;  /* 0x0000000884847c20 */ /* 0x000fe20008410000 */
[----:B0-----:R-:W-:Y:S01]  /*1e20*/  FMUL.FTZ R134, R110, UR8 ;  /* 0x000000086e867c20 */ /* 0x001fe20008410000 */
[----:B------:R-:W-:Y:S06]  /*1e30*/  @P2 BRA `(.L_x_439) ;  /* 0x0000000000182947 */ /* 0x000fec0003800000 */
[----:B------:R-:W-:Y:S02]  /*1e40*/  ISETP.NE.U32.AND P0, PT, R202, RZ, PT ;  /* 0x000000ffca00720c */ /* 0x000fe40003f05070 */
[----:B---3--:R-:W-:Y:S02]  /*1e50*/  MOV R109, RZ ;  /* 0x000000ff006d7202 */ /* 0x008fe40000000f00 */
[----:B------:R-:W-:-:S13]  /*1e60*/  ISETP.NE.AND.EX P0, PT, R203, RZ, PT, P0 ;  /* 0x000000ffcb00720c */ /* 0x000fda0003f05300 */
[----:B------:R-:W-:Y:S05]  /*1e70*/  @!P0 BRA `(.L_x_440) ;  /* 0x00000000002c8947 */ /* 0x000fea0003800000 */
[----:B------:R-:W-:Y:S01]  /*1e80*/  SHF.L.U32 R109, R84, 0x10, RZ ;  /* 0x00000010546d7819 */ /* 0x000fe200000006ff */
[----:B------:R-:W-:Y:S06]  /*1e90*/  BRA `(.L_x_440) ;  /* 0x0000000000247947 */ /* 0x000fec0003800000 */
.L_x_439:
[----:B------:R-:W-:Y:S02]  /*1ea0*/  ISETP.NE.U32.AND P0, PT, R202, RZ, PT ;  /* 0x000000ffca00720c */ /* 0x000fe40003f05070 */
[----:B------:R-:W-:Y:S02]  /*1eb0*/  ISETP.NE.AND P1, PT, R181, RZ, PT ;  /* 0x000000ffb500720c */ /* 0x000fe40003f25270 */
[----:B------:R-:W-:Y:S02]  /*1ec0*/  ISETP.NE.AND.EX P0, PT, R203, RZ, PT, P0 ;  /* 0x000000ffcb00720c */ /* 0x000fe40003f05300 */
[----:B---3--:R-:W-:-:S05]  /*1ed0*/  FSEL R108, R132, RZ, !P1 ;  /* 0x000000ff846c7208 */ /* 0x008fca0004800000 */
[----:B------:R-:W-:-:S04]  /*1ee0*/  FFMA.FTZ R109, R3, R134, R108 ;  /* 0x00000086036d7223 */ /* 0x000fc8000001006c */
[----:B------:R-:W-:Y:S02]  /*1ef0*/  FADD.FTZ R109, R124, -R109 ;  /* 0x8000006d7c6d7221 */ /* 0x000fe40000010000 */
[----:B------:R-:W-:Y:S02]  /*1f00*/  @P0 IMAD.U32 R108, R84, 0x10000, RZ ;  /* 0x00010000546c0824 */ /* 0x000fe400078e00ff */
[----:B------:R-:W-:-:S04]  /*1f10*/  FMUL.FTZ R109, R162, R109 ;  /* 0x0000006da26d7220 */ /* 0x000fc80000410000 */
[----:B------:R-:W-:-:S07]  /*1f20*/  @P0 FADD.FTZ R109, R109, R108 ;  /* 0x0000006c6d6d0221 */ /* 0x000fce0000010000 */
.L_x_440:
[----:B------:R-:W-:Y:S05]  /*1f30*/  BSYNC B1 ;  /* 0x0000000000017941 */ /* 0x000fea0003800000 */
.L_x_438:
[----:B------:R-:W0:Y:S01]  /*1f40*/  @P3 LDC R110, c[0x0][0x29c] ;  /* 0x0000a700ff6e3b82 */ /* 0x000e220000000800 */
[----:B------:R-:W-:Y:S01]  /*1f50*/  ISETP.NE.U32.AND P1, PT, RZ, UR10, PT ;  /* 0x0000000aff007c0c */ /* 0x000fe2000bf25070 */
[----:B------:R-:W-:Y:S01]  /*1f60*/  BSSY B1, `(.L_x_441) ;  /* 0x0000019000017945 */ /* 0x000fe20003800000 */
[----:B------:R-:W-:Y:S02]  /*1f70*/  @P3 SHF.L.U32 R108, R164, 0x10, RZ ;  /* 0x00000010a46c3819 */ /* 0x000fe400000006ff */
[----:B------:R-:W-:Y:S01]  /*1f80*/  ISETP.NE.AND.EX P1, PT, RZ, UR11, PT, P1 ;  /* 0x0000000bff007c0c */ /* 0x000fe2000bf25310 */
[----:B0-----:R-:W-:-:S12]  /*1f90*/  @P3 FMUL.FTZ R111, R109, R110 ;  /* 0x0000006e6d6f3220 */ /* 0x001fd80000410000 */
[----:B------:R-:W-:Y:S01]  /*1fa0*/  @P1 F2FP.BF16.F32.PACK_AB R109, RZ, R109 ;  /* 0x0000006dff6d123e */ /* 0x000fe200000010ff */
[----:B------:R-:W-:Y:S01]  /*1fb0*/  @P3 FMUL.FTZ R110, R111, R108 ;  /* 0x0000006c6f6e3220 */ /* 0x000fe20000410000 */
[----:B-----5:R-:W-:Y:S02]  /*1fc0*/  @P3 SHF.L.U32 R108, R96, 0x10, RZ ;  /* 0x00000010606c3819 */ /* 0x020fe400000006ff */
[----:B------:R-:W-:Y:S02]  /*1fd0*/  @P1 PRMT R100, R109, 0x7610, R100 ;  /* 0x000076106d641816 */ /* 0x000fe40000000064 */
[----:B------:R-:W-:Y:S01]  /*1fe0*/  @P3 F2FP.BF16.F32.PACK_AB R110, RZ, R110 ;  /* 0x0000006eff6e323e */ /* 0x000fe200000010ff */
[----:B------:R-:W-:-:S03]  /*1ff0*/  @P3 FFMA.FTZ R16, R111, R108, R16 ;  /* 0x0000006c6f103223 */ /* 0x000fc60000010010 */
[----:B------:R-:W-:Y:S01]  /*2000*/  @P3 PRMT R104, R110, 0x7610, R104 ;  /* 0x000076106e683816 */ /* 0x000fe20000000068 */
[----:B------:R-:W-:Y:S06]  /*2010*/  @P2 BRA `(.L_x_442) ;  /* 0x0000000000142947 */ /* 0x000fec0003800000 */
[----:B------:R-:W-:Y:S01]  /*2020*/  MOV R109, RZ ;  /* 0x000000ff006d7202 */ /* 0x000fe20000000f00 */
[----:B------:R-:W-:Y:S06]  /*2030*/  @!P0 BRA `(.L_x_443) ;  /* 0x00000000002c8947 */ /* 0x000fec0003800000 */
[----:B------:R-:W-:-:S05]  /*2040*/  PRMT R109, R84, 0x7632, R109 ;  /* 0x00007632546d7816 */ /* 0x000fca000000006d */
[----:B------:R-:W-:Y:S01]  /*2050*/  IMAD.U32 R109, R109, 0x10000, RZ ;  /* 0x000100006d6d7824 */ /* 0x000fe200078e00ff */
[----:B------:R-:W-:Y:S06]  /*2060*/  BRA `(.L_x_443) ;  /* 0x0000000000207947 */ /* 0x000fec0003800000 */
.L_x_442:
[----:B------:R-:W-:Y:S02]  /*2070*/  ISETP.NE.AND P4, PT, R181, RZ, PT ;  /* 0x000000ffb500720c */ /* 0x000fe40003f85270 */
[----:B------:R-:W-:Y:S02]  /*2080*/  @P0 PRMT R108, R84, 0x7632, R108 ;  /* 0x00007632546c0816 */ /* 0x000fe4000000006c */
[----:B------:R-:W-:Y:S02]  /*2090*/  FSEL R109, R132, RZ, !P4 ;  /* 0x000000ff846d7208 */ /* 0x000fe40006000000 */
[----:B------:R-:W-:-:S03]  /*20a0*/  @P0 SHF.L.U32 R108, R108, 0x10, RZ ;  /* 0x000000106c6c0819 */ /* 0x000fc600000006ff */
[----:B------:R-:W-:-:S04]  /*20b0*/  FFMA.FTZ R109, R182, R134, R109 ;  /* 0x00000086b66d7223 */ /* 0x000fc8000001006d */
[----:B------:R-:W-:-:S04]  /*20c0*/  FADD.FTZ R109, R120, -R109 ;  /* 0x8000006d786d7221 */ /* 0x000fc80000010000 */
[----:B------:R-:W-:-:S04]  /*20d0*/  FMUL.FTZ R109, R162, R109 ;  /* 0x0000006da26d7220 */ /* 0x000fc80000410000 */
[----:B------:R-:W-:-:S07]  /*20e0*/  @P0 FADD.FTZ R109, R109, R108 ;  /* 0x0000006c6d6d0221 */ /* 0x000fce0000010000 */
.L_x_443:
[----:B------:R-:W-:Y:S05]  /*20f0*/  BSYNC B1 ;  /* 0x0000000000017941 */ /* 0x000fea0003800000 */
.L_x_441:
[----:B------:R-:W0:Y:S01]  /*2100*/  @P3 LDC R110, c[0x0][0x29c] ;  /* 0x0000a700ff6e3b82 */ /* 0x000e220000000800 */
[----:B------:R-:W-:Y:S01]  /*2110*/  @P3 PRMT R108, R164, 0x7632, R108 ;  /* 0x00007632a46c3816 */ /* 0x000fe2000000006c */
[----:B------:R-:W-:Y:S03]  /*2120*/  BSSY B1, `(.L_x_444) ;  /* 0x0000017000017945 */ /* 0x000fe60003800000 */
[----:B------:R-:W-:Y:S01]  /*2130*/  @P3 SHF.L.U32 R111, R108, 0x10, RZ ;  /* 0x000000106c6f3819 */ /* 0x000fe200000006ff */
[----:B0-----:R-:W-:Y:S01]  /*2140*/  @P3 FMUL.FTZ R108, R109, R110 ;  /* 0x0000006e6d6c3220 */ /* 0x001fe20000410000 */
[----:B------:R-:W-:Y:S02]  /*2150*/  @P3 PRMT R110, R96, 0x7632, R110 ;  /* 0x00007632606e3816 */ /* 0x000fe4000000006e */
[----:B------:R-:W-:Y:S01]  /*2160*/  @P1 F2FP.BF16.F32.PACK_AB R109, RZ, R109 ;  /* 0x0000006dff6d123e */ /* 0x000fe200000010ff */
[----:B------:R-:W-:Y:S01]  /*2170*/  @P3 FMUL.FTZ R111, R108, R111 ;  /* 0x0000006f6c6f3220 */ /* 0x000fe20000410000 */
[----:B------:R-:W-:-:S02]  /*2180*/  @P3 SHF.L.U32 R110, R110, 0x10, RZ ;  /* 0x000000106e6e3819 */ /* 0x000fc400000006ff */
        /* <DEDUP_REMOVED lines=9> */
.L_x_445:
[----:B------:R-:W-:-:S04]  /*2220*/  ISETP.NE.AND P4, PT, R181, RZ, PT ;  /* 0x000000ffb500720c */ /* 0x000fc80003f85270 */
[----:B------:R-:W-:-:S05]  /*2230*/  FSEL R108, R132, RZ, !P4 ;  /* 0x000000ff846c7208 */ /* 0x000fca0006000000 */
[----:B------:R-:W-:-:S04]  /*2240*/  FFMA.FTZ R108, R183, R134, R108 ;  /* 0x00000086b76c7223 */ /* 0x000fc8000001006c */
[----:B------:R-:W-:Y:S01]  /*2250*/  FADD.FTZ R109, R123, -R108 ;  /* 0x8000006c7b6d7221 */ /* 0x000fe20000010000 */
[----:B------:R-:W-:-:S03]  /*2260*/  @P0 SHF.L.U32 R108, R85, 0x10, RZ ;  /* 0x00000010556c0819 */ /* 0x000fc600000006ff */
[----:B------:R-:W-:-:S04]  /*2270*/  FMUL.FTZ R109, R162, R109 ;  /* 0x0000006da26d7220 */ /* 0x000fc80000410000 */
[----:B------:R-:W-:-:S07]  /*2280*/  @P0 FADD.FTZ R109, R109, R108 ;  /* 0x0000006c6d6d0221 */ /* 0x000fce0000010000 */
.L_x_446:
[----:B------:R-:W-:Y:S05]  /*2290*/  BSYNC B1 ;  /* 0x0000000000017941 */ /* 0x000fea0003800000 */
.L_x_444:
[----:B------:R-:W0:Y:S01]  /*22a0*/  @P3 LDC R110, c[0x0][0x29c] ;  /* 0x0000a700ff6e3b82 */ /* 0x000e220000000800 */
[----:B------:R-:W-:Y:S01]  /*22b0*/  @P3 SHF.L.U32 R108, R165, 0x10, RZ ;  /* 0x00000010a56c3819 */ /* 0x000fe200000006ff */
[----:B------:R-:W-:Y:S01]  /*22c0*/  BSSY B1, `(.L_x_447) ;  /* 0x0000017000017945 */ /* 0x000fe20003800000 */
[----:B0-----:R-:W-:Y:S01]  /*22d0*/  @P3 FMUL.FTZ R111, R109, R110 ;  /* 0x0000006e6d6f3220 */ /* 0x001fe20000410000 */
[----:B------:R-:W-:-:S03]  /*22e0*/  @P1 F2FP.BF16.F32.PACK_AB R109, RZ, R109 ;  /* 0x0000006dff6d123e */ /* 0x000fc600000010ff */
[----:B------:R-:W-:Y:S01]  /*22f0*/  @P3 FMUL.FTZ R110, R111, R108 ;  /* 0x0000006c6f6e3220 */ /* 0x000fe20000410000 */
[----:B------:R-:W-:Y:S01]  /*2300*/  @P3 IMAD.U32 R108, R97, 0x10000, RZ ;  /* 0x00010000616c3824 */ /* 0x000fe200078e00ff */
[----:B------:R-:W-:-:S03]  /*2310*/  @P1 PRMT R101, R109, 0x7610, R101 ;  /* 0x000076106d651816 */ /* 0x000fc60000000065 */
[----:B------:R-:W-:Y:S01]  /*2320*/  @P3 F2FP.BF16.F32.PACK_AB R110, RZ, R110 ;  /* 0x0000006eff6e323e */ /* 0x000fe200000010ff */
[----:B------:R-:W-:-:S03]  /*2330*/  @P3 FFMA.FTZ R18, R111, R108, R18 ;  /* 0x0000006c6f123223 */ /* 0x000fc60000010012 */
[----:B------:R-:W-:Y:S01]  /*2340*/  @P3 PRMT R105, R110, 0x7610, R105 ;  /* 0x000076106e693816 */ /* 0x000fe20000000069 */
[----:B------:R-:W-:Y:S06]  /*2350*/  @P2 BRA `(.L_x_448) ;  /* 0x0000000000142947 */ /* 0x000fec0003800000 */
[----:B------:R-:W-:Y:S01]  /*2360*/  HFMA2.MMA R109, -RZ, RZ, 0, 0 ;  /* 0x00000000ff6d7435 */ /* 0x000fe200000001ff */
[----:B------:R-:W-:Y:S10]  /*2370*/  @!P0 BRA `(.L_x_449) ;  /* 0x00000000002c8947 */ /* 0x000ff40003800000 */
[----:B------:R-:W-:-:S04]  /*2380*/  PRMT R109, R85, 0x7632, R109 ;  /* 0x00007632556d7816 */ /* 0x000fc8000000006d */
[----:B------:R-:W-:Y:S01]  /*2390*/  SHF.L.U32 R109, R109, 0x10, RZ ;  /* 0x000000106d6d7819 */ /* 0x000fe200000006ff */
[----:B------:R-:W-:Y:S06]  /*23a0*/  BRA `(.L_x_449) ;  /* 0x0000000000207947 */ /* 0x000fec0003800000 */
.L_x_448:
        /* <DEDUP_REMOVED lines=8> */
.L_x_449:
[----:B------:R-:W-:Y:S05]  /*2430*/  BSYNC B1 ;  /* 0x0000000000017941 */ /* 0x000fea0003800000 */
.L_x_447:
[----:B------:R-:W0:Y:S01]  /*2440*/  @P3 LDC R110, c[0x0][0x29c] ;  /* 0x0000a700ff6e3b82 */ /* 0x000e220000000800 */
[----:B------:R-:W-:Y:S01]  /*2450*/  @P3 PRMT R108, R165, 0x7632, R108 ;  /* 0x00007632a56c3816 */ /* 0x000fe2000000006c */
[----:B------:R-:W-:Y:S04]  /*2460*/  BSSY B1, `(.L_x_450) ;  /* 0x0000017000017945 */ /* 0x000fe80003800000 */
[----:B------:R-:W-:Y:S02]  /*2470*/  @P3 IMAD.U32 R111, R108, 0x10000, RZ ;  /* 0x000100006c6f3824 */ /* 0x000fe400078e00ff */
        /* <DEDUP_REMOVED lines=14> */
.L_x_451:
[----:B------:R-:W-:-:S04]  /*2560*/  ISETP.NE.AND P4, PT, R181, RZ, PT ;  /* 0x000000ffb500720c */ /* 0x000fc80003f85270 */
[----:B------:R-:W-:-:S05]  /*2570*/  FSEL R108, R132, RZ, !P4 ;  /* 0x000000ff846c7208 */ /* 0x000fca0006000000 */
[----:B------:R-:W-:Y:S01]  /*2580*/  FFMA.FTZ R109, R179, R134, R108 ;  /* 0x00000086b36d7223 */ /* 0x000fe2000001006c */
[----:B------:R-:W-:-:S03]  /*2590*/  @P0 IMAD.U32 R108, R86, 0x10000, RZ ;  /* 0x00010000566c0824 */ /* 0x000fc600078e00ff */
[----:B------:R-:W-:-:S04]  /*25a0*/  FADD.FTZ R109, R122, -R109 ;  /* 0x8000006d7a6d7221 */ /* 0x000fc80000010000 */
[----:B------:R-:W-:-:S04]  /*25b0*/  FMUL.FTZ R109, R162, R109 ;  /* 0x0000006da26d7220 */ /* 0x000fc80000410000 */
[----:B------:R-:W-:-:S07]  /*25c0*/  @P0 FADD.FTZ R109, R109, R108 ;  /* 0x0000006c6d6d0221 */ /* 0x000fce0000010000 */
.L_x_452:
[----:B------:R-:W-:Y:S05]  /*25d0*/  BSYNC B1 ;  /* 0x0000000000017941 */ /* 0x000fea0003800000 */
.L_x_450:
[----:B------:R-:W0:Y:S01]  /*25e0*/  @P3 LDC R110, c[0x0][0x29c] ;  /* 0x0000a700ff6e3b82 */ /* 0x000e220000000800 */
[----:B------:R-:W-:Y:S01]  /*25f0*/  @P3 SHF.L.U32 R108, R166, 0x10, RZ ;  /* 0x00000010a66c3819 */ /* 0x000fe200000006ff */
[----:B------:R-:W-:Y:S01]  /*2600*/  BSSY B1, `(.L_x_453) ;  /* 0x0000017000017945 */ /* 0x000fe20003800000 */
[----:B0-----:R-:W-:Y:S01]  /*2610*/  @P3 FMUL.FTZ R111, R109, R110 ;  /* 0x0000006e6d6f3220 */ /* 0x001fe20000410000 */
[----:B------:R-:W-:-:S03]  /*2620*/  @P1 F2FP.BF16.F32.PACK_AB R109, RZ, R109 ;  /* 0x0000006dff6d123e */ /* 0x000fc600000010ff */
        /* <DEDUP_REMOVED lines=9> */
[----:B------:R-:W-:-:S05]  /*26c0*/  PRMT R109, R86, 0x7632, R109 ;  /* 0x00007632566d7816 */ /* 0x000fca000000006d */
[----:B------:R-:W-:Y:S01]  /*26d0*/  IMAD.U32 R109, R109, 0x10000, RZ ;  /* 0x000100006d6d7824 */ /* 0x000fe200078e00ff */
[----:B------:R-:W-:Y:S06]  /*26e0*/  BRA `(.L_x_455) ;  /* 0x0000000000207947 */ /* 0x000fec0003800000 */
.L_x_454:
        /* <DEDUP_REMOVED lines=8> */
.L_x_455:
[----:B------:R-:W-:Y:S05]  /*2770*/  BSYNC B1 ;  /* 0x0000000000017941 */ /* 0x000fea0003800000 */
.L_x_453:
        /* <DEDUP_REMOVED lines=18> */
.L_x_457:
[----:B------:R-:W-:-:S04]  /*28a0*/  ISETP.NE.AND P4, PT, R181, RZ, PT ;  /* 0x000000ffb500720c */ /* 0x000fc80003f85270 */
[----:B------:R-:W-:-:S05]  /*28b0*/  FSEL R108, R132, RZ, !P4 ;  /* 0x000000ff846c7208 */ /* 0x000fca0006000000 */
[----:B------:R-:W-:-:S04]  /*28c0*/  FFMA.FTZ R108, R177, R134, R108 ;  /* 0x00000086b16c7223 */ /* 0x000fc8000001006c */
[----:B------:R-:W-:Y:S01]  /*28d0*/  FADD.FTZ R109, R121, -R108 ;  /* 0x8000006c796d7221 */ /* 0x000fe20000010000 */
[----:B------:R-:W-:-:S03]  /*28e0*/  @P0 SHF.L.U32 R108, R87, 0x10, RZ ;  /* 0x00000010576c0819 */ /* 0x000fc600000006ff */
[----:B------:R-:W-:-:S04]  /*28f0*/  FMUL.FTZ R109, R162, R109 ;  /* 0x0000006da26d7220 */ /* 0x000fc80000410000 */
[----:B------:R-:W-:-:S07]  /*2900*/  @P0 FADD.FTZ R109, R109, R108 ;  /* 0x0000006c6d6d0221 */ /* 0x000fce0000010000 */
.L_x_458:
[----:B------:R-:W-:Y:S05]  /*2910*/  BSYNC B1 ;  /* 0x0000000000017941 */ /* 0x000fea0003800000 */
.L_x_456:
        /* <DEDUP_REMOVED lines=12> */
[----:B------:R-:W-:Y:S01]  /*29e0*/  MOV R135, RZ ;  /* 0x000000ff00877202 */ /* 0x000fe20000000f00 */
[----:B------:R-:W-:Y:S06]  /*29f0*/  @!P0 BRA `(.L_x_461) ;  /* 0x00000000002c8947 */ /* 0x000fec0003800000 */
[----:B------:R-:W-:-:S04]  /*2a00*/  PRMT R135, R87, 0x7632, R135 ;  /* 0x0000763257877816 */ /* 0x000fc80000000087 */
[----:B------:R-:W-:Y:S01]  /*2a10*/  SHF.L.U32 R135, R135, 0x10, RZ ;  /* 0x0000001087877819 */ /* 0x000fe200000006ff */
[----:B------:R-:W-:Y:S06]  /*2a20*/  BRA `(.L_x_461) ;  /* 0x0000000000207947 */ /* 0x000fec0003800000 */
.L_x_460:
        /* <DEDUP_REMOVED lines=8> */
.L_x_461:
[----:B------:R-:W-:Y:S05]  /*2ab0*/  BSYNC B1 ;  /* 0x0000000000017941 */ /* 0x000fea0003800000 */
.L_x_459:
[----:B------:R-:W0:Y:S01]  /*2ac0*/  @P3 LDC R198, c[0x0][0x29c] ;  /* 0x0000a700ffc63b82 */ /* 0x000e220000000800 */
[----:B------:R-:W-:Y:S02]  /*2ad0*/  @P3 PRMT R136, R167, 0x7632, R136 ;  /* 0x00007632a7883816 */ /* 0x000fe40000000088 */
[----:B------:R-:W-:-:S03]  /*2ae0*/  @P3 IADD3 R203, R133, 0x20, RZ ;  /* 0x0000002085cb3810 */ /* 0x000fc60007ffe0ff */
[----:B------:R-:W-:Y:S02]  /*2af0*/  @P3 IMAD.U32 R137, R136, 0x10000, RZ ;  /* 0x0001000088893824 */ /* 0x000fe400078e00ff */
[----:B------:R-:W1:Y:S08]  /*2b00*/  @P1 LDC.64 R110, c[0x0][0x308] ;  /* 0x0000c200ff6e1b82 */ /* 0x000e700000000a00 */
[----:B------:R-:W2:Y:S08]  /*2b10*/  @P3 LDC.64 R112, c[0x0][0x2f8] ;  /* 0x0000be00ff703b82 */ /* 0x000eb00000000a00 */
[----:B------:R-:W3:Y:S01]  /*2b20*/  @P3 LDC.64 R108, c[0x0][0x220] ;  /* 0x00008800ff6c3b82 */ /* 0x000ee20000000a00 */
[----:B0-----:R-:W-:Y:S01]  /*2b30*/  @P3 FMUL.FTZ R136, R135, R198 ;  /* 0x000000c687883220 */ /* 0x001fe20000410000 */
[----:B------:R-:W-:-:S03]  /*2b40*/  @P1 F2FP.BF16.F32.PACK_AB R135, RZ, R135 ;  /* 0x00000087ff87123e */ /* 0x000fc600000010ff */
[----:B------:R-:W-:Y:S01]  /*2b50*/  @P3 FMUL.FTZ R137, R136, R137 ;  /* 0x0000008988893220 */ /* 0x000fe20000410000 */
[----:B------:R-:W-:Y:S01]  /*2b60*/  @P1 PRMT R103, R103, 0x5410, R135 ;  /* 0x0000541067671816 */ /* 0x000fe20000000087 */
[----:B-1----:R-:W-:Y:S01]  /*2b70*/  @P1 IMAD.WIDE.U32 R110, R195, 0x10, R110 ;  /* 0x00000010c36e1825 */ /* 0x002fe200078e006e */
[----:B------:R-:W-:Y:S02]  /*2b80*/  @P3 PRMT R135, R99, 0x7632, R135 ;  /* 0x0000763263873816 */ /* 0x000fe40000000087 */
[----:B------:R-:W-:Y:S02]  /*2b90*/  @P3 F2FP.BF16.F32.PACK_AB R137, RZ, R137 ;  /* 0x00000089ff89323e */ /* 0x000fe400000010ff */
[----:B------:R0:W-:Y:S02]  /*2ba0*/  @P1 STG.E.128 desc[UR4][R110.64], R100 ;  /* 0x000000646e001986 */ /* 0x0001e4000c101d04 */
[----:B------:R-:W-:Y:S01]  /*2bb0*/  @P3 PRMT R107, R107, 0x5410, R137 ;  /* 0x000054106b6b3816 */ /* 0x000fe20000000089 */
[----:B--2---:R-:W-:-:S05]  /*2bc0*/  @P3 IMAD.WIDE.U32 R112, R133, 0x10, R112 ;  /* 0x0000001085703825 */ /* 0x004fca00078e0070 */
[----:B------:R0:W-:Y:S01]  /*2bd0*/  @P3 STG.E.128 desc[UR4][R112.64], R104 ;  /* 0x0000006870003986 */ /* 0x0001e2000c101d04 */
[----:B---3--:R-:W-:-:S05]  /*2be0*/  @P3 IMAD.WIDE.U32 R108, R203, 0x10, R108 ;  /* 0x00000010cb6c3825 */ /* 0x008fca00078e006c */
[----:B------:R0:W5:Y:S01]  /*2bf0*/  @P3 LDG.E.128 R96, desc[UR4][R108.64] ;  /* 0x000000046c603981 */ /* 0x000162000c1e1d00 */
[----:B------:R-:W-:Y:S01]  /*2c00*/  @P3 SHF.L.U32 R135, R135, 0x10, RZ ;  /* 0x0000001087873819 */ /* 0x000fe200000006ff */
[----:B------:R-:W-:Y:S04]  /*2c10*/  BSSY B1, `(.L_x_462) ;  /* 0x000000e000017945 */ /* 0x000fe80003800000 */
[----:B------:R-:W-:Y:S01]  /*2c20*/  @P3 FFMA.FTZ R23, R136, R135, R23 ;  /* 0x0000008788173223 */ /* 0x000fe20000010017 */
[----:B------:R-:W-:Y:S06]  /*2c30*/  @P2 BRA `(.L_x_463) ;  /* 0x0000000000102947 */ /* 0x000fec0003800000 */
[----:B0-----:R-:W-:Y:S01]  /*2c40*/  HFMA2.MMA R109, -RZ, RZ, 0, 0 ;  /* 0x00000000ff6d7435 */ /* 0x001fe200000001ff */
[----:B------:R-:W-:Y:S10]  /*2c50*/  @!P0 BRA `(.L_x_464) ;  /* 0x0000000000248947 */ /* 0x000ff40003800000 */
[----:B------:R-:W-:Y:S01]  /*2c60*/  IMAD.U32 R109, R88, 0x10000, RZ ;  /* 0x00010000586d7824 */ /* 0x000fe200078e00ff */
[----:B------:R-:W-:Y:S06]  /*2c70*/  BRA `(.L_x_464) ;  /* 0x00000000001c7947 */ /* 0x000fec0003800000 */
.L_x_463:
[----:B------:R-:W-:-:S04]  /*2c80*/  ISETP.NE.AND P4, PT, R181, RZ, PT ;  /* 0x000000ffb500720c */ /* 0x000fc80003f85270 */
[----:B0-----:R-:W-:-:S05]  /*2c90*/  FSEL R108, R132, RZ, !P4 ;  /* 0x000000ff846c7208 */ /* 0x001fca0006000000 */
[----:B------:R-:W-:Y:S01]  /*2ca0*/  FFMA.FTZ R109, R175, R134, R108 ;  /* 0x00000086af6d7223 */ /* 0x000fe2000001006c */
[----:B------:R-:W-:-:S03]  /*2cb0*/  @P0 SHF.L.U32 R108, R88, 0x10, RZ ;  /* 0x00000010586c0819 */ /* 0x000fc600000006ff */
[----:B------:R-:W-:-:S04]  /*2cc0*/  FADD.FTZ R109, R116, -R109 ;  /* 0x8000006d746d7221 */ /* 0x000fc80000010000 */
[----:B------:R-:W-:-:S04]  /*2cd0*/  FMUL.FTZ R109, R162, R109 ;  /* 0x0000006da26d7220 */ /* 0x000fc80000410000 */
[----:B------:R-:W-:-:S07]  /*2ce0*/  @P0 FADD.FTZ R109, R109, R108 ;  /* 0x0000006c6d6d0221 */ /* 0x000fce0000010000 */
.L_x_464:
[----:B------:R-:W-:Y:S05]  /*2cf0*/  BSYNC B1 ;  /* 0x0000000000017941 */ /* 0x000fea0003800000 */
.L_x_462:
[----:B------:R-:W0:Y:S01]  /*2d00*/  @P3 LDC R110, c[0x0][0x29c] ;  /* 0x0000a700ff6e3b82 */ /* 0x000e220000000800 */
[----:B------:R-:W-:Y:S01]  /*2d10*/  @P3 SHF.L.U32 R108, R8, 0x10, RZ ;  /* 0x00000010086c3819 */ /* 0x000fe200000006ff */
[----:B------:R-:W-:Y:S01]  /*2d20*/  BSSY B1, `(.L_x_465) ;  /* 0x0000017000017945 */ /* 0x000fe20003800000 */
[----:B-----5:R-:W-:Y:S01]  /*2d30*/  @P3 SHF.L.U32 R113, R96, 0x10, RZ ;  /* 0x0000001060713819 */ /* 0x020fe200000006ff */
[----:B0-----:R-:W-:Y:S01]  /*2d40*/  @P3 FMUL.FTZ R111, R109, R110 ;  /* 0x0000006e6d6f3220 */ /* 0x001fe20000410000 */
        /* <DEDUP_REMOVED lines=12> */
.L_x_466:
        /* <DEDUP_REMOVED lines=8> */
.L_x_467:
[----:B------:R-:W-:Y:S05]  /*2e90*/  BSYNC B1 ;  /* 0x0000000000017941 */ /* 0x000fea0003800000 */
.L_x_465:
[----:B------:R-:W0:Y:S01]  /*2ea0*/  @P3 LDC R110, c[0x0][0x29c] ;  /* 0x0000a700ff6e3b82 */ /* 0x000e220000000800 */
[----:B------:R-:W-:Y:S01]  /*2eb0*/  @P3 PRMT R108, R8, 0x7632, R108 ;  /* 0x00007632086c3816 */ /* 0x000fe2000000006c */
[----:B------:R-:W-:Y:S03]  /*2ec0*/  BSSY B1, `(.L_x_468) ;  /* 0x0000017000017945 */ /* 0x000fe60003800000 */
[----:B------:R-:W-:Y:S01]  /*2ed0*/  @P3 SHF.L.U32 R111, R108, 0x10, RZ ;  /* 0x000000106c6f3819 */ /* 0x000fe200000006ff */
[----:B0-----:R-:W-:Y:S01]  /*2ee0*/  @P3 FMUL.FTZ R108, R109, R110 ;  /* 0x0000006e6d6c3220 */ /* 0x001fe20000410000 */
[----:B------:R-:W-:Y:S02]  /*2ef0*/  @P3 PRMT R110, R96, 0x7632, R110 ;  /* 0x00007632606e3816 */ /* 0x000fe4000000006e */
[----:B------:R-:W-:Y:S01]  /*2f00*/  @P1 F2FP.BF16.F32.PACK_AB R109, RZ, R109 ;  /* 0x0000006dff6d123e */ /* 0x000fe200000010ff */
[----:B------:R-:W-:-:S02]  /*2f10*/  @P3 FMUL.FTZ R111, R108, R111 ;  /* 0x0000006f6c6f3220 */ /* 0x000fc40000410000 */
        /* <DEDUP_REMOVED lines=10> */
.L_x_469:
[----:B------:R-:W-:-:S04]  /*2fc0*/  ISETP.NE.AND P4, PT, R181, RZ, PT ;  /* 0x000000ffb500720c */ /* 0x000fc80003f85270 */
[----:B------:R-:W-:-:S05]  /*2fd0*/  FSEL R108, R132, RZ, !P4 ;  /* 0x000000ff846c7208 */ /* 0x000fca0006000000 */
[----:B------:R-:W-:-:S04]  /*2fe0*/  FFMA.FTZ R108, R173, R134, R108 ;  /* 0x00000086ad6c7223 */ /* 0x000fc8000001006c */
[----:B------:R-:W-:Y:S01]  /*2ff0*/  FADD.FTZ R109, R115, -R108 ;  /* 0x8000006c736d7221 */ /* 0x000fe20000010000 */
[----:B------:R-:W-:-:S03]  /*3000*/  @P0 SHF.L.U32 R108, R89, 0x10, RZ ;  /* 0x00000010596c0819 */ /* 0x000fc600000006ff */
[----:B------:R-:W-:-:S04]  /*3010*/  FMUL.FTZ R109, R162, R109 ;  /* 0x0000006da26d7220 */ /* 0x000fc80000410000 */
[----:B------:R-:W-:-:S07]  /*3020*/  @P0 FADD.FTZ R109, R109, R108 ;  /* 0x0000006c6d6d0221 */ /* 0x000fce0000010000 */
.L_x_470:
[----:B------:R-:W-:Y:S05]  /*3030*/  BSYNC B1 ;  /* 0x0000000000017941 */ /* 0x000fea0003800000 */
.L_x_468:
[----:B------:R-:W0:Y:S01]  /*3040*/  @P3 LDC R110, c[0x0][0x29c] ;  /* 0x0000a700ff6e3b82 */ /* 0x000e220000000800 */
[----:B------:R-:W-:Y:S01]  /*3050*/  @P3 IMAD.U32 R108, R9, 0x10000, RZ ;  /* 0x00010000096c3824 */ /* 0x000fe200078e00ff */
[----:B------:R-:W-:Y:S01]  /*3060*/  @P3 SHF.L.U32 R113, R97, 0x10, RZ ;  /* 0x0000001061713819 */ /* 0x000fe200000006ff */
[----:B------:R-:W-:Y:S01]  /*3070*/  BSSY B1, `(.L_x_471) ;  /* 0x0000016000017945 */ /* 0x000fe20003800000 */
        /* <DEDUP_REMOVED lines=13> */
.L_x_472:
[----:B------:R-:W-:Y:S02]  /*3150*/  ISETP.NE.AND P4, PT, R181, RZ, PT ;  /* 0x000000ffb500720c */ /* 0x000fe40003f85270 */
[----:B------:R-:W-:Y:S02]  /*3160*/  @P0 PRMT R110, R89, 0x7632, R110 ;  /* 0x00007632596e0816 */ /* 0x000fe4000000006e */
[----:B------:R-:W-:-:S03]  /*3170*/  FSEL R109, R132, RZ, !P4 ;  /* 0x000000ff846d7208 */ /* 0x000fc60006000000 */
[----:B------:R-:W-:Y:S02]  /*3180*/  @P0 IMAD.U32 R110, R110, 0x10000, RZ ;  /* 0x000100006e6e0824 */ /* 0x000fe400078e00ff */
[----:B------:R-:W-:-:S04]  /*3190*/  FFMA.FTZ R108, R172, R134, R109 ;  /* 0x00000086ac6c7223 */ /* 0x000fc8000001006d */
[----:B------:R-:W-:-:S04]  /*31a0*/  FADD.FTZ R109, R189, -R108 ;  /* 0x8000006cbd6d7221 */ /* 0x000fc80000010000 */
[----:B------:R-:W-:-:S04]  /*31b0*/  FMUL.FTZ R109, R162, R109 ;  /* 0x0000006da26d7220 */ /* 0x000fc80000410000 */
[----:B------:R-:W-:-:S07]  /*31c0*/  @P0 FADD.FTZ R109, R109, R110 ;  /* 0x0000006e6d6d0221 */ /* 0x000fce0000010000 */
.L_x_473:
[----:B------:R-:W-:Y:S05]  /*31d0*/  BSYNC B1 ;  /* 0x0000000000017941 */ /* 0x000fea0003800000 */
.L_x_471:
        /* <DEDUP_REMOVED lines=18> */
.L_x_475:
[----:B------:R-:W-:-:S04]  /*3300*/  ISETP.NE.AND P4, PT, R181, RZ, PT ;  /* 0x000000ffb500720c */ /* 0x000fc80003f85270 */
[----:B------:R-:W-:-:S05]  /*3310*/  FSEL R108, R132, RZ, !P4 ;  /* 0x000000ff846c7208 */ /* 0x000fca0006000000 */
[----:B------:R-:W-:Y:S01]  /*3320*/  FFMA.FTZ R109, R171, R134, R108 ;  /* 0x00000086ab6d7223 */ /* 0x000fe2000001006c */
[----:B------:R-:W-:-:S03]  /*3330*/  @P0 SHF.L.U32 R108, R90, 0x10, RZ ;  /* 0x000000105a6c0819 */ /* 0x000fc600000006ff */
[----:B------:R-:W-:-:S04]  /*3340*/  FADD.FTZ R109, R114, -R109 ;  /* 0x8000006d726d7221 */ /* 0x000fc80000010000 */
[----:B------:R-:W-:-:S04]  /*3350*/  FMUL.FTZ R109, R162, R109 ;  /* 0x0000006da26d7220 */ /* 0x000fc80000410000 */
[----:B------:R-:W-:-:S07]  /*3360*/  @P0 FADD.FTZ R109, R109, R108 ;  /* 0x0000006c6d6d0221 */ /* 0x000fce0000010000 */
.L_x_476:
[----:B------:R-:W-:Y:S05]  /*3370*/  BSYNC B1 ;  /* 0x0000000000017941 */ /* 0x000fea0003800000 */
.L_x_474:
[----:B------:R-:W0:Y:S01]  /*3380*/  @P3 LDC R110, c[0x0][0x29c] ;  /* 0x0000a700ff6e3b82 */ /* 0x000e220000000800 */
[----:B------:R-:W-:Y:S01]  /*3390*/  @P3 SHF.L.U32 R108, R10, 0x10, RZ ;  /* 0x000000100a6c3819 */ /* 0x000fe200000006ff */
[----:B------:R-:W-:Y:S01]  /*33a0*/  BSSY B1, `(.L_x_477) ;  /* 0x0000017000017945 */ /* 0x000fe20003800000 */
[----:B------:R-:W-:Y:S01]  /*33b0*/  @P3 SHF.L.U32 R113, R98, 0x10, RZ ;  /* 0x0000001062713819 */ /* 0x000fe200000006ff */
        /* <DEDUP_REMOVED lines=13> */
.L_x_478:
        /* <DEDUP_REMOVED lines=8> */
.L_x_479:
[----:B------:R-:W-:Y:S05]  /*3510*/  BSYNC B1 ;  /* 0x0000000000017941 */ /* 0x000fea0003800000 */
.L_x_477:
        /* <DEDUP_REMOVED lines=18> */
.L_x_481:
[----:B------:R-:W-:-:S04]  /*3640*/  ISETP.NE.AND P4, PT, R181, RZ, PT ;  /* 0x000000ffb500720c */ /* 0x000fc80003f85270 */
[----:B------:R-:W-:-:S05]  /*3650*/  FSEL R108, R132, RZ, !P4 ;  /* 0x000000ff846c7208 */ /* 0x000fca0006000000 */
[----:B------:R-:W-:Y:S01]  /*3660*/  FFMA.FTZ R109, R169, R134, R108 ;  /* 0x00000086a96d7223 */ /* 0x000fe2000001006c */
[----:B------:R-:W-:-:S03]  /*3670*/  @P0 SHF.L.U32 R108, R91, 0x10, RZ ;  /* 0x000000105b6c0819 */ /* 0x000fc600000006ff */
[----:B------:R-:W-:-:S04]  /*3680*/  FADD.FTZ R109, R188, -R109 ;  /* 0x8000006dbc6d7221 */ /* 0x000fc80000010000 */
[----:B------:R-:W-:-:S04]  /*3690*/  FMUL.FTZ R109, R162, R109 ;  /* 0x0000006da26d7220 */ /* 0x000fc80000410000 */
[----:B------:R-:W-:-:S07]  /*36a0*/  @P0 FADD.FTZ R109, R109, R108 ;  /* 0x0000006c6d6d0221 */ /* 0x000fce0000010000 */
.L_x_482:
[----:B------:R-:W-:Y:S05]  /*36b0*/  BSYNC B1 ;  /* 0x0000000000017941 */ /* 0x000fea0003800000 */
.L_x_480:
        /* <DEDUP_REMOVED lines=17> */
.L_x_484:
        /* <DEDUP_REMOVED lines=8> */
.L_x_485:
[----:B------:R-:W-:Y:S05]  /*3850*/  BSYNC B1 ;  /* 0x0000000000017941 */ /* 0x000fea0003800000 */
.L_x_483:
[----:B------:R-:W0:Y:S01]  /*3860*/  @P3 LDC R198, c[0x0][0x29c] ;  /* 0x0000a700ffc63b82 */ /* 0x000e220000000800 */
[----:B------:R-:W-:Y:S02]  /*3870*/  @P3 PRMT R136, R11, 0x7632, R136 ;  /* 0x000076320b883816 */ /* 0x000fe40000000088 */
[C---:B------:R-:W-:Y:S02]  /*3880*/  @P3 IADD3 R195, R133.reuse, 0x20, RZ ;  /* 0x0000002085c33810 */ /* 0x040fe40007ffe0ff */
[----:B------:R-:W-:Y:S02]  /*3890*/  @P3 SHF.L.U32 R137, R136, 0x10, RZ ;  /* 0x0000001088893819 */ /* 0x000fe400000006ff */
[----:B------:R-:W-:Y:S01]  /*38a0*/  IADD3 R133, R133, 0x40, RZ ;  /* 0x0000004085857810 */ /* 0x000fe20007ffe0ff */
        /* <DEDUP_REMOVED lines=16> */
[----:B------:R-:W-:Y:S01]  /*39b0*/  @P3 IMAD.U32 R135, R135, 0x10000, RZ ;  /* 0x0001000087873824 */ /* 0x000fe200078e00ff */
[----:B------:R-:W-:Y:S03]  /*39c0*/  BSSY B1, `(.L_x_486) ;  /* 0x000000e000017945 */ /* 0x000fe60003800000 */
[----:B------:R-:W-:Y:S01]  /*39d0*/  @P3 FFMA.FTZ R31, R136, R135, R31 ;  /* 0x00000087881f3223 */ /* 0x000fe2000001001f */
[----:B------:R-:W-:Y:S06]  /*39e0*/  @P2 BRA `(.L_x_487) ;  /* 0x0000000000102947 */ /* 0x000fec0003800000 */
[----:B0-----:R-:W-:Y:S01]  /*39f0*/  HFMA2.MMA R109, -RZ, RZ, 0, 0 ;  /* 0x00000000ff6d7435 */ /* 0x001fe200000001ff */
[----:B------:R-:W-:Y:S10]  /*3a00*/  @!P0 BRA `(.L_x_488) ;  /* 0x0000000000248947 */ /* 0x000ff40003800000 */
[----:B------:R-:W-:Y:S01]  /*3a10*/  SHF.L.U32 R109, R92, 0x10, RZ ;  /* 0x000000105c6d7819 */ /* 0x000fe200000006ff */
[----:B------:R-:W-:Y:S06]  /*3a20*/  BRA `(.L_x_488) ;  /* 0x00000000001c7947 */ /* 0x000fec0003800000 */
.L_x_487:
[----:B------:R-:W-:-:S04]  /*3a30*/  ISETP.NE.AND P4, PT, R181, RZ, PT ;  /* 0x000000ffb500720c */ /* 0x000fc80003f85270 */
[----:B0-----:R-:W-:-:S05]  /*3a40*/  FSEL R108, R132, RZ, !P4 ;  /* 0x000000ff846c7208 */ /* 0x001fca0006000000 */
[----:B------:R-:W-:Y:S01]  /*3a50*/  FFMA.FTZ R109, R131, R134, R108 ;  /* 0x00000086836d7223 */ /* 0x000fe2000001006c */
[----:B------:R-:W-:-:S03]  /*3a60*/  @P0 SHF.L.U32 R108, R92, 0x10, RZ ;  /* 0x000000105c6c0819 */ /* 0x000fc600000006ff */
[----:B------:R-:W-:-:S04]  /*3a70*/  FADD.FTZ R109, R186, -R109 ;  /* 0x8000006dba6d7221 */ /* 0x000fc80000010000 */
[----:B------:R-:W-:-:S04]  /*3a80*/  FMUL.FTZ R109, R162, R109 ;  /* 0x0000006da26d7220 */ /* 0x000fc80000410000 */
[----:B------:R-:W-:-:S07]  /*3a90*/  @P0 FADD.FTZ R109, R109, R108 ;  /* 0x0000006c6d6d0221 */ /* 0x000fce0000010000 */
.L_x_488:
[----:B------:R-:W-:Y:S05]  /*3aa0*/  BSYNC B1 ;  /* 0x0000000000017941 */ /* 0x000fea0003800000 */
.L_x_486:
[----:B------:R-:W0:Y:S01]  /*3ab0*/  @P3 LDC R110, c[0x0][0x29c] ;  /* 0x0000a700ff6e3b82 */ /* 0x000e220000000800 */
[----:B------:R-:W-:Y:S01]  /*3ac0*/  @P3 IMAD.U32 R108, R4, 0x10000, RZ ;  /* 0x00010000046c3824 */ /* 0x000fe200078e00ff */
[----:B-----5:R-:W-:Y:S01]  /*3ad0*/  @P3 SHF.L.U32 R113, R96, 0x10, RZ ;  /* 0x0000001060713819 */ /* 0x020fe200000006ff */
        /* <DEDUP_REMOVED lines=14> */
.L_x_490:
        /* <DEDUP_REMOVED lines=8> */
.L_x_491:
[----:B------:R-:W-:Y:S05]  /*3c40*/  BSYNC B1 ;  /* 0x0000000000017941 */ /* 0x000fea0003800000 */
.L_x_489:
        /* <DEDUP_REMOVED lines=18> */
.L_x_493:
[----:B------:R-:W-:-:S04]  /*3d70*/  ISETP.NE.AND P4, PT, R181, RZ, PT ;  /* 0x000000ffb500720c */ /* 0x000fc80003f85270 */
[----:B------:R-:W-:-:S05]  /*3d80*/  FSEL R108, R132, RZ, !P4 ;  /* 0x000000ff846c7208 */ /* 0x000fca0006000000 */
[----:B------:R-:W-:Y:S01]  /*3d90*/  FFMA.FTZ R109, R129, R134, R108 ;  /* 0x00000086816d7223 */ /* 0x000fe2000001006c */
[----:B------:R-:W-:-:S03]  /*3da0*/  @P0 SHF.L.U32 R108, R93, 0x10, RZ ;  /* 0x000000105d6c0819 */ /* 0x000fc600000006ff */
[----:B------:R-:W-:-:S04]  /*3db0*/  FADD.FTZ R109, R184, -R109 ;  /* 0x8000006db86d7221 */ /* 0x000fc80000010000 */
[----:B------:R-:W-:-:S04]  /*3dc0*/  FMUL.FTZ R109, R162, R109 ;  /* 0x0000006da26d7220 */ /* 0x000fc80000410000 */
[----:B------:R-:W-:-:S07]  /*3dd0*/  @P0 FADD.FTZ R109, R109, R108 ;  /* 0x0000006c6d6d0221 */ /* 0x000fce0000010000 */
.L_x_494:
[----:B------:R-:W-:Y:S05]  /*3de0*/  BSYNC B1 ;  /* 0x0000000000017941 */ /* 0x000fea0003800000 */
.L_x_492:
        /* <DEDUP_REMOVED lines=17> */
.L_x_496:
        /* <DEDUP_REMOVED lines=8> */
.L_x_497:
[----:B------:R-:W-:Y:S05]  /*3f80*/  BSYNC B1 ;  /* 0x0000000000017941 */ /* 0x000fea0003800000 */
.L_x_495:
        /* <DEDUP_REMOVED lines=18> */
.L_x_499:
[----:B------:R-:W-:-:S04]  /*40b0*/  ISETP.NE.AND P4, PT, R181, RZ, PT ;  /* 0x000000ffb500720c */ /* 0x000fc80003f85270 */
[----:B------:R-:W-:-:S05]  /*40c0*/  FSEL R108, R132, RZ, !P4 ;  /* 0x000000ff846c7208 */ /* 0x000fca0006000000 */
[----:B------:R-:W-:Y:S01]  /*40d0*/  FFMA.FTZ R109, R127, R134, R108 ;  /* 0x000000867f6d7223 */ /* 0x000fe2000001006c */
[----:B------:R-:W-:-:S03]  /*40e0*/  @P0 SHF.L.U32 R108, R94, 0x10, RZ ;  /* 0x000000105e6c0819 */ /* 0x000fc600000006ff */
[----:B------:R-:W-:-:S04]  /*40f0*/  FADD.FTZ R109, R190, -R109 ;  /* 0x8000006dbe6d7221 */ /* 0x000fc80000010000 */
[----:B------:R-:W-:-:S04]  /*4100*/  FMUL.FTZ R109, R162, R109 ;  /* 0x0000006da26d7220 */ /* 0x000fc80000410000 */
[----:B------:R-:W-:-:S07]  /*4110*/  @P0 FADD.FTZ R109, R109, R108 ;  /* 0x0000006c6d6d0221 */ /* 0x000fce0000010000 */
.L_x_500:
[----:B------:R-:W-:Y:S05]  /*4120*/  BSYNC B1 ;  /* 0x0000000000017941 */ /* 0x000fea0003800000 */
.L_x_498:
        /* <DEDUP_REMOVED lines=17> */
.L_x_502:
        /* <DEDUP_REMOVED lines=8> */
.L_x_503:
[----:B------:R-:W-:Y:S05]  /*42c0*/  BSYNC B1 ;  /* 0x0000000000017941 */ /* 0x000fea0003800000 */
.L_x_501:
        /* <DEDUP_REMOVED lines=18> */
.L_x_505:
[----:B------:R-:W-:-:S04]  /*43f0*/  ISETP.NE.AND P4, PT, R181, RZ, PT ;  /* 0x000000ffb500720c */ /* 0x000fc80003f85270 */
[----:B------:R-:W-:-:S05]  /*4400*/  FSEL R108, R132, RZ, !P4 ;  /* 0x000000ff846c7208 */ /* 0x000fca0006000000 */
[----:B------:R-:W-:Y:S01]  /*4410*/  FFMA.FTZ R109, R125, R134, R108 ;  /* 0x000000867d6d7223 */ /* 0x000fe2000001006c */
[----:B------:R-:W-:-:S03]  /*4420*/  @P0 SHF.L.U32 R108, R95, 0x10, RZ ;  /* 0x000000105f6c0819 */ /* 0x000fc600000006ff */
[----:B------:R-:W-:-:S04]  /*4430*/  FADD.FTZ R109, R192, -R109 ;  /* 0x8000006dc06d7221 */ /* 0x000fc80000010000 */
[----:B------:R-:W-:-:S04]  /*4440*/  FMUL.FTZ R109, R162, R109 ;  /* 0x0000006da26d7220 */ /* 0x000fc80000410000 */
[----:B------:R-:W-:-:S07]  /*4450*/  @P0 FADD.FTZ R109, R109, R108 ;  /* 0x0000006c6d6d0221 */ /* 0x000fce0000010000 */
.L_x_506:
[----:B------:R-:W-:Y:S05]  /*4460*/  BSYNC B1 ;  /* 0x0000000000017941 */ /* 0x000fea0003800000 */
.L_x_504:
        /* <DEDUP_REMOVED lines=17> */
.L_x_508:
        /* <DEDUP_REMOVED lines=8> */
.L_x_509:
[----:B------:R-:W-:Y:S05]  /*4600*/  BSYNC B1 ;  /* 0x0000000000017941 */ /* 0x000fea0003800000 */
.L_x_507:
[----:B------:R-:W0:Y:S01]  /*4610*/  @P3 LDC R137, c[0x0][0x29c] ;  /* 0x0000a700ff893b82 */ /* 0x000e220000000800 */
[----:B------:R-:W-:-:S04]  /*4620*/  @P3 PRMT R132, R7, 0x7632, R132 ;  /* 0x0000763207843816 */ /* 0x000fc80000000084 */
[----:B------:R-:W-:-:S03]  /*4630*/  @P3 SHF.L.U32 R135, R132, 0x10, RZ ;  /* 0x0000001084873819 */ /* 0x000fc600000006ff */
[----:B------:R-:W1:Y:S08]  /*4640*/  @P1 LDC.64 R112, c[0x0][0x308] ;  /* 0x0000c200ff701b82 */ /* 0x000e700000000a00 */
[----:B------:R-:W2:Y:S08]  /*4650*/  @P3 LDC.64 R110, c[0x0][0x2f8] ;  /* 0x0000be00ff6e3b82 */ /* 0x000eb00000000a00 */
[----:B------:R-:W3:Y:S01]  /*4660*/  LDC.64 R108, c[0x0][0x210] ;  /* 0x00008400ff6c7b82 */ /* 0x000ee20000000a00 */
[----:B0-----:R-:W-:Y:S01]  /*4670*/  @P3 FMUL.FTZ R132, R162, R137 ;  /* 0x00000089a2843220 */ /* 0x001fe20000410000 */
[----:B------:R-:W-:-:S03]  /*4680*/  @P1 F2FP.BF16.F32.PACK_AB R162, RZ, R162 ;  /* 0x000000a2ffa2123e */ /* 0x000fc600000010ff */
[----:B------:R-:W-:Y:S01]  /*4690*/  @P3 FMUL.FTZ R135, R132, R135 ;  /* 0x0000008784873220 */ /* 0x000fe20000410000 */
[----:B------:R-:W-:Y:S01]  /*46a0*/  @P1 PRMT R103, R103, 0x5410, R162 ;  /* 0x0000541067671816 */ /* 0x000fe200000000a2 */
[----:B-1----:R-:W-:-:S03]  /*46b0*/  @P1 IMAD.WIDE.U32 R112, R163, 0x10, R112 ;  /* 0x00000010a3701825 */ /* 0x002fc600078e0070 */
[----:B------:R-:W-:Y:S02]  /*46c0*/  @P3 F2FP.BF16.F32.PACK_AB R135, RZ, R135 ;  /* 0x00000087ff87323e */ /* 0x000fe400000010ff */
[----:B------:R0:W-:Y:S02]  /*46d0*/  @P1 STG.E.128 desc[UR4][R112.64], R100 ;  /* 0x0000006470001986 */ /* 0x0001e4000c101d04 */
[----:B------:R-:W-:Y:S01]  /*46e0*/  @P3 PRMT R107, R107, 0x5410, R135 ;  /* 0x000054106b6b3816 */ /* 0x000fe20000000087 */
[----:B--2---:R-:W-:-:S05]  /*46f0*/  @P3 IMAD.WIDE.U32 R110, R133, 0x10, R110 ;  /* 0x00000010856e3825 */ /* 0x004fca00078e006e */
[----:B------:R0:W-:Y:S01]  /*4700*/  @P3 STG.E.128 desc[UR4][R110.64], R104 ;  /* 0x000000686e003986 */ /* 0x0001e2000c101d04 */
[----:B---3--:R-:W-:Y:S01]  /*4710*/  IMAD R161, R108, 0x4, R161 ;  /* 0x000000046ca17824 */ /* 0x008fe200078e02a1 */
[----:B------:R-:W-:-:S04]  /*4720*/  @P3 PRMT R108, R99, 0x7632, R108 ;  /* 0x00007632636c3816 */ /* 0x000fc8000000006c */
[----:B------:R-:W-:Y:S02]  /*4730*/  ISETP.GE.AND P0, PT, R161, R109, PT ;  /* 0x0000006da100720c */ /* 0x000fe40003f06270 */
[----:B------:R-:W-:-:S05]  /*4740*/  @P3 SHF.L.U32 R108, R108, 0x10, RZ ;  /* 0x000000106c6c3819 */ /* 0x000fca00000006ff */
[----:B------:R-:W-:-:S06]  /*4750*/  @P3 FFMA.FTZ R39, R132, R108, R39 ;  /* 0x0000006c84273223 */ /* 0x000fcc0000010027 */
[----:B0-----:R-:W-:Y:S05]  /*4760*/  @!P0 BRA `(.L_x_510) ;  /* 0xffffffc0004c8947 */ /* 0x001fea000383ffff */
.L_x_433:
[----:B------:R-:W-:Y:S05]  /*4770*/  BSYNC B0 ;  /* 0x0000000000007941 */ /* 0x000fea0003800000 */
.L_x_431:
[----:B------:R-:W0:Y:S01]  /*4780*/  S2R R84, SR_TID.X ;  /* 0x0000000000547919 */ /* 0x000e220000002100 */
[----:B------:R-:W-:Y:S01]  /*4790*/  MOV R0, 0x400 ;  /* 0x0000040000007802 */ /* 0x000fe20000000f00 */
[----:B------:R-:W-:Y:S05]  /*47a0*/  WARPSYNC.ALL ;  /* 0x0000000000007948 */ /* 0x000fea0003800000 */
[----:B------:R-:W1:Y:S01]  /*47b0*/  S2R R3, SR_CgaCtaId ;  /* 0x0000000000037919 */ /* 0x000e620000008800 */
[----:B------:R-:W-:Y:S01]  /*47c0*/  ULDC UR6, c[0x0][0x218] ;  /* 0x0000860000067ab9 */ /* 0x000fe20000000800 */
[----:B------:R-:W-:Y:S01]  /*47d0*/  ULDC.64 UR12, c[0x0][0x2d0] ;  /* 0x0000b400000c7ab9 */ /* 0x000fe20000000a00 */
[----:B0----5:R-:W-:-:S05]  /*47e0*/  SHF.R.U32.HI R5, RZ, 0x5, R84 ;  /* 0x00000005ff057819 */ /* 0x021fca0000011654 */
[----:B------:R-:W-:Y:S01]  /*47f0*/  IMAD R160, R5, 0x60, R160 ;  /* 0x0000006005a07824 */ /* 0x000fe200078e02a0 */
[----:B-1----:R-:W-:-:S04]  /*4800*/  LEA R3, R3, R0, 0x18 ;  /* 0x0000000003037211 */ /* 0x002fc800078ec0ff */
[-C--:B------:R-:W-:Y:S02]  /*4810*/  LEA R160, R160, R3.reuse, 0x5 ;  /* 0x00000003a0a07211 */ /* 0x080fe400078e28ff */
[----:B------:R-:W-:-:S03]  /*4820*/  LEA R0, R84, R3, 0x2 ;  /* 0x0000000354007211 */ /* 0x000fc600078e10ff */
[----:B------:R0:W-:Y:S04]  /*4830*/  STS.128 [R160], R56 ;  /* 0x00000038a0007388 */ /* 0x0001e80000000c00 */
[----:B------:R-:W-:Y:S04]  /*4840*/  STS.128 [R160+0x10], R52 ;  /* 0x00001034a0007388 */ /* 0x000fe80000000c00 */
[----:B------:R-:W-:Y:S04]  /*4850*/  STS.128 [R160+0x400], R48 ;  /* 0x00040030a0007388 */ /* 0x000fe80000000c00 */
[----:B------:R-:W-:Y:S04]  /*4860*/  STS.128 [R160+0x410], R44 ;  /* 0x0004102ca0007388 */ /* 0x000fe80000000c00 */
[----:B------:R-:W-:Y:S04]  /*4870*/  STS.128 [R160+0x800], R40 ;  /* 0x00080028a0007388 */ /* 0x000fe80000000c00 */
[----:B------:R1:W-:Y:S01]  /*4880*/  STS.128 [R160+0x810], R12 ;  /* 0x0008100ca0007388 */ /* 0x0003e20000000c00 */
[----:B------:R-:W-:Y:S06]  /*4890*/  BAR.SYNC.DEFER_BLOCKING 0x0 ;  /* 0x0000000000007b1d */ /* 0x000fec0000010000 */
[----:B0-----:R-:W1:Y:S01]  /*48a0*/  S2R R56, SR_CTAID.X ;  /* 0x0000000000387919 */ /* 0x001e620000002500 */
[----:B------:R-:W0:Y:S04]  /*48b0*/  LDS R2, [R0] ;  /* 0x0000000000027984 */ /* 0x000e280000000800 */
[----:B------:R-:W2:Y:S04]  /*48c0*/  LDS R3, [R0+0x200] ;  /* 0x0002000000037984 */ /* 0x000ea80000000800 */
[----:B------:R-:W3:Y:S04]  /*48d0*/  LDS R4, [R0+0x400] ;  /* 0x0004000000047984 */ /* 0x000ee80000000800 */
[----:B------:R-:W4:Y:S04]  /*48e0*/  LDS R5, [R0+0x600] ;  /* 0x0006000000057984 */ /* 0x000f280000000800 */
[----:B------:R-:W4:Y:S01]  /*48f0*/  LDS R6, [R0+0x800] ;  /* 0x0008000000067984 */ /* 0x000f220000000800 */
[----:B-1----:R-:W-:Y:S01]  /*4900*/  IMAD R15, R56, UR6, RZ ;  /* 0x00000006380f7c24 */ /* 0x002fe2000f8e02ff */
[----:B------:R-:W-:-:S02]  /*4910*/  ULDC.64 UR6, c[0x0][0x2d8] ;  /* 0x0000b60000067ab9 */ /* 0x000fc40000000a00 */
[----:B------:R-:W1:Y:S02]  /*4920*/  LDS R7, [R0+0xa00] ;  /* 0x000a000000077984 */ /* 0x000e640000000800 */
[----:B------:R-:W-:Y:S02]  /*4930*/  IADD3 R84, P0, R15, R84, RZ ;  /* 0x000000540f547210 */ /* 0x000fe40007f1e0ff */
[----:B------:R-:W1:Y:S04]  /*4940*/  LDS R9, [R0+0xc00] ;  /* 0x000c000000097984 */ /* 0x000e680000000800 */
[----:B------:R-:W1:Y:S04]  /*4950*/  LDS R8, [R0+0xe00] ;  /* 0x000e000000087984 */ /* 0x000e680000000800 */
[----:B------:R-:W1:Y:S04]  /*4960*/  LDS R11, [R0+0x1000] ;  /* 0x00100000000b7984 */ /* 0x000e680000000800 */
[----:B------:R-:W1:Y:S04]  /*4970*/  LDS R10, [R0+0x1200] ;  /* 0x00120000000a7984 */ /* 0x000e680000000800 */
[----:B------:R-:W1:Y:S01]  /*4980*/  LDS R13, [R0+0x1400] ;  /* 0x00140000000d7984 */ /* 0x000e620000000800 */
[----:B0-----:R-:W-:-:S03]  /*4990*/  FADD.FTZ R2, RZ, R2 ;  /* 0x00000002ff027221 */ /* 0x001fc60000010000 */
[----:B------:R-:W0:Y:S01]  /*49a0*/  LDS R12, [R0+0x1600] ;  /* 0x00160000000c7984 */ /* 0x000e220000000800 */
[----:B--2---:R-:W-:Y:S01]  /*49b0*/  FADD.FTZ R3, RZ, R3 ;  /* 0x00000003ff037221 */ /* 0x004fe20000010000 */
[----:B---3--:R-:W-:Y:S02]  /*49c0*/  FADD.FTZ R4, RZ, R4 ;  /* 0x00000004ff047221 */ /* 0x008fe40000010000 */
[----:B------:R-:W-:Y:S01]  /*49d0*/  LDS R15, [R0+0x2400] ;  /* 0x00240000000f7984 */ /* 0x000fe20000000800 */
[----:B----4-:R-:W-:-:S03]  /*49e0*/  FADD.FTZ R5, RZ, R5 ;  /* 0x00000005ff057221 */ /* 0x010fc60000010000 */
[----:B------:R-:W-:Y:S01]  /*49f0*/  LDS R14, [R0+0x2600] ;  /* 0x00260000000e7984 */ /* 0x000fe20000000800 */
[----:B------:R-:W-:-:S03]  /*4a00*/  FADD.FTZ R6, RZ, R6 ;  /* 0x00000006ff067221 */ /* 0x000fc60000010000 */
[----:B------:R-:W-:Y:S01]  /*4a10*/  LDS R41, [R0+0x2800] ;  /* 0x0028000000297984 */ /* 0x000fe20000000800 */
[----:B-1----:R-:W-:-:S03]  /*4a20*/  FADD.FTZ R7, RZ, R7 ;  /* 0x00000007ff077221 */ /* 0x002fc60000010000 */
[----:B------:R-:W-:Y:S01]  /*4a30*/  LDS R40, [R0+0x2a00] ;  /* 0x002a000000287984 */ /* 0x000fe20000000800 */
[----:B------:R-:W-:-:S03]  /*4a40*/  FADD.FTZ R2, R2, R9 ;  /* 0x0000000902027221 */ /* 0x000fc60000010000 */
[----:B------:R-:W-:Y:S01]  /*4a50*/  LDS R43, [R0+0x2c00] ;  /* 0x002c0000002b7984 */ /* 0x000fe20000000800 */
[----:B------:R-:W-:-:S03]  /*4a60*/  FADD.FTZ R3, R3, R8 ;  /* 0x0000000803037221 */ /* 0x000fc60000010000 */
[----:B------:R-:W1:Y:S01]  /*4a70*/  LDS R9, [R0+0x1800] ;  /* 0x0018000000097984 */ /* 0x000e620000000800 */
[----:B------:R-:W-:-:S03]  /*4a80*/  FADD.FTZ R4, R4, R11 ;  /* 0x0000000b04047221 */ /* 0x000fc60000010000 */
[----:B------:R-:W2:Y:S01]  /*4a90*/  LDS R8, [R0+0x1a00] ;  /* 0x001a000000087984 */ /* 0x000ea20000000800 */
[----:B------:R-:W-:-:S03]  /*4aa0*/  FADD.FTZ R5, R5, R10 ;  /* 0x0000000a05057221 */ /* 0x000fc60000010000 */
[----:B------:R-:W3:Y:S01]  /*4ab0*/  LDS R11, [R0+0x1c00] ;  /* 0x001c0000000b7984 */ /* 0x000ee20000000800 */
[----:B------:R-:W-:-:S03]  /*4ac0*/  FADD.FTZ R6, R6, R13 ;  /* 0x0000000d06067221 */ /* 0x000fc60000010000 */
[----:B------:R-:W4:Y:S01]  /*4ad0*/  LDS R10, [R0+0x1e00] ;  /* 0x001e0000000a7984 */ /* 0x000f220000000800 */
[----:B0-----:R-:W-:-:S03]  /*4ae0*/  FADD.FTZ R7, R7, R12 ;  /* 0x0000000c07077221 */ /* 0x001fc60000010000 */
[----:B------:R-:W0:Y:S04]  /*4af0*/  LDS R13, [R0+0x2000] ;  /* 0x00200000000d7984 */ /* 0x000e280000000800 */
[----:B------:R-:W0:Y:S04]  /*4b00*/  LDS R12, [R0+0x2200] ;  /* 0x00220000000c7984 */ /* 0x000e280000000800 */
[----:B------:R-:W0:Y:S01]  /*4b10*/  LDS R42, [R0+0x2e00] ;  /* 0x002e0000002a7984 */ /* 0x000e220000000800 */
[----:B------:R-:W-:Y:S01]  /*4b20*/  BAR.SYNC.DEFER_BLOCKING 0x0 ;  /* 0x0000000000007b1d */ /* 0x000fe20000010000 */
[----:B-1----:R-:W-:Y:S01]  /*4b30*/  FADD.FTZ R2, R2, R9 ;  /* 0x0000000902027221 */ /* 0x002fe20000010000 */
[----:B--2---:R-:W-:-:S03]  /*4b40*/  FADD.FTZ R3, R3, R8 ;  /* 0x0000000803037221 */ /* 0x004fc60000010000 */
[----:B------:R-:W-:Y:S01]  /*4b50*/  FADD.FTZ R15, R2, R15 ;  /* 0x0000000f020f7221 */ /* 0x000fe20000010000 */
[----:B------:R-:W-:Y:S01]  /*4b60*/  FADD.FTZ R9, R3, R14 ;  /* 0x0000000e03097221 */ /* 0x000fe20000010000 */
[----:B------:R-:W-:Y:S02]  /*4b70*/  IMAD.X R3, RZ, RZ, RZ, P0 ;  /* 0x000000ffff037224 */ /* 0x000fe400000e06ff */
[----:B---3--:R-:W-:Y:S01]  /*4b80*/  FADD.FTZ R4, R4, R11 ;  /* 0x0000000b04047221 */ /* 0x008fe20000010000 */
[----:B------:R-:W-:Y:S01]  /*4b90*/  STS.128 [R160], R80 ;  /* 0x00000050a0007388 */ /* 0x000fe20000000c00 */
[----:B----4-:R-:W-:Y:S02]  /*4ba0*/  FADD.FTZ R5, R5, R10 ;  /* 0x0000000a05057221 */ /* 0x010fe40000010000 */
[----:B------:R-:W-:Y:S01]  /*4bb0*/  FADD.FTZ R41, R4, R41 ;  /* 0x0000002904297221 */ /* 0x000fe20000010000 */
[----:B------:R-:W-:Y:S01]  /*4bc0*/  STS.128 [R160+0x10], R76 ;  /* 0x0000104ca0007388 */ /* 0x000fe20000000c00 */
[----:B0-----:R-:W-:Y:S01]  /*4bd0*/  FADD.FTZ R6, R6, R13 ;  /* 0x0000000d06067221 */ /* 0x001fe20000010000 */
[----:B------:R-:W-:-:S02]  /*4be0*/  FADD.FTZ R11, R5, R40 ;  /* 0x00000028050b7221 */ /* 0x000fc40000010000 */
[----:B------:R-:W-:Y:S01]  /*4bf0*/  STS.128 [R160+0x400], R72 ;  /* 0x00040048a0007388 */ /* 0x000fe20000000c00 */
[----:B------:R-:W-:Y:S01]  /*4c00*/  FADD.FTZ R7, R7, R12 ;  /* 0x0000000c07077221 */ /* 0x000fe20000010000 */
[----:B------:R-:W-:Y:S01]  /*4c10*/  FADD.FTZ R43, R6, R43 ;  /* 0x0000002b062b7221 */ /* 0x000fe20000010000 */
[----:B------:R-:W-:Y:S01]  /*4c20*/  SHF.L.U32 R6, R84, 0x2, RZ ;  /* 0x0000000254067819 */ /* 0x000fe200000006ff */
[----:B------:R-:W-:Y:S01]  /*4c30*/  STS.128 [R160+0x410], R68 ;  /* 0x00041044a0007388 */ /* 0x000fe20000000c00 */
[----:B------:R-:W-:Y:S02]  /*4c40*/  FADD.FTZ R13, R7, R42 ;  /* 0x0000002a070d7221 */ /* 0x000fe40000010000 */
[C---:B------:R-:W-:Y:S01]  /*4c50*/  IADD3 R2, P0, R6.reuse, UR6, RZ ;  /* 0x0000000606027c10 */ /* 0x040fe2000ff1e0ff */
[----:B------:R-:W-:Y:S01]  /*4c60*/  STS.128 [R160+0x800], R64 ;  /* 0x00080040a0007388 */ /* 0x000fe20000000c00 */
[----:B------:R-:W-:-:S03]  /*4c70*/  IADD3 R4, P1, R6, UR12, RZ ;  /* 0x0000000c06047c10 */ /* 0x000fc6000ff3e0ff */
        /* <DEDUP_REMOVED lines=49> */
[----:B------:R2:W-:Y:S01]  /*4f90*/  STS.128 [R160+0x10], R20 ;  /* 0x00001014a0007388 */ /* 0x0005e20000000c00 */
[----:B------:R-:W-:-:S03]  /*4fa0*/  FADD.FTZ R47, R47, R64 ;  /* 0x000000402f2f7221 */ /* 0x000fc60000010000 */
[----:B------:R-:W-:Y:S01]  /*4fb0*/  STS.128 [R160+0x400], R24 ;  /* 0x00040018a0007388 */ /* 0x000fe20000000c00 */
[----:B0-----:R-:W-:-:S03]  /*4fc0*/  FADD.FTZ R67, R48, R67 ;  /* 0x0000004330437221 */ /* 0x001fc60000010000 */
[----:B------:R-:W-:Y:S01]  /*4fd0*/  STS.128 [R160+0x410], R28 ;  /* 0x0004101ca0007388 */ /* 0x000fe20000000c00 */
[----:B-1----:R-:W-:-:S03]  /*4fe0*/  FADD.FTZ R49, R49, R66 ;  /* 0x0000004231317221 */ /* 0x002fc60000010000 */
[----:B------:R-:W-:Y:S04]  /*4ff0*/  STS.128 [R160+0x800], R32 ;  /* 0x00080020a0007388 */ /* 0x000fe80000000c00 */
[----:B------:R-:W-:Y:S01]  /*5000*/  STS.128 [R160+0x810], R36 ;  /* 0x00081024a0007388 */ /* 0x000fe20000000c00 */
[----:B--2---:R-:W-:Y:S01]  /*5010*/  SHF.L.U64.HI R20, R84, 0x2, R3 ;  /* 0x0000000254147819 */ /* 0x004fe20000010203 */
[----:B------:R-:W-:Y:S03]  /*5020*/  BAR.SYNC.DEFER_BLOCKING 0x0 ;  /* 0x0000000000007b1d */ /* 0x000fe60000010000 */
[C---:B------:R-:W-:Y:S02]  /*5030*/  IADD3.X R3, R20.reuse, UR7, RZ, P0, !PT ;  /* 0x0000000714037c10 */ /* 0x040fe400087fe4ff */
[----:B------:R-:W-:Y:S01]  /*5040*/  IADD3.X R5, R20, UR13, RZ, P1, !PT ;  /* 0x0000000d14057c10 */ /* 0x000fe20008ffe4ff */
[----:B------:R-:W-:-:S02]  /*5050*/  ULDC.64 UR6, c[0x0][0x2f0] ;  /* 0x0000bc0000067ab9 */ /* 0x000fc40000000a00 */
[----:B------:R-:W-:Y:S01]  /*5060*/  IADD3 R6, P0, R6, UR6, RZ ;  /* 0x0000000606067c10 */ /* 0x000fe2000ff1e0ff */
        /* <DEDUP_REMOVED lines=18> */
[----:B----4-:R-:W-:-:S03]  /*5190*/  FADD.FTZ R8, RZ, R8 ;  /* 0x00000008ff087221 */ /* 0x010fc60000010000 */
[----:B------:R-:W4:Y:S01]  /*51a0*/  LDS R17, [R0+0x1200] ;  /* 0x0012000000117984 */ /* 0x000f220000000800 */
[----:B------:R-:W-:-:S03]  /*51b0*/  FADD.FTZ R16, R7, R16 ;  /* 0x0000001007107221 */ /* 0x000fc60000010000 */
[----:B------:R-:W4:Y:S01]  /*51c0*/  LDS R21, [R0+0x1400] ;  /* 0x0014000000157984 */ /* 0x000f220000000800 */
[----:B------:R-:W-:Y:S01]  /*51d0*/  IADD3.X R7, R20, UR7, RZ, P0, !PT ;  /* 0x0000000714077c10 */ /* 0x000fe200087fe4ff */
[----:B------:R-:W-:Y:S02]  /*51e0*/  FADD.FTZ R8, R8, R19 ;  /* 0x0000001308087221 */ /* 0x000fe40000010000 */
[----:B------:R-:W4:Y:S01]  /*51f0*/  LDS R29, [R0+0x1e00] ;  /* 0x001e0000001d7984 */ /* 0x000f220000000800 */
[----:B------:R-:W-:-:S03]  /*5200*/  FADD.FTZ R16, R16, R25 ;  /* 0x0000001910107221 */ /* 0x000fc60000010000 */
[----:B------:R-:W4:Y:S01]  /*5210*/  LDS R39, [R0+0x2800] ;  /* 0x0028000000277984 */ /* 0x000f220000000800 */
[----:B------:R-:W-:-:S03]  /*5220*/  FADD.FTZ R35, R18, R35 ;  /* 0x0000002312237221 */ /* 0x000fc60000010000 */
[----:B------:R-:W4:Y:S01]  /*5230*/  LDS R23, [R0+0x1600] ;  /* 0x0016000000177984 */ /* 0x000f220000000800 */
[----:B------:R-:W-:-:S03]  /*5240*/  FADD.FTZ R12, RZ, R12 ;  /* 0x0000000cff0c7221 */ /* 0x000fc60000010000 */
[----:B------:R-:W4:Y:S04]  /*5250*/  LDS R31, [R0+0x2000] ;  /* 0x00200000001f7984 */ /* 0x000f280000000800 */
[----:B------:R-:W4:Y:S01]  /*5260*/  LDS R51, [R0+0x2a00] ;  /* 0x002a000000337984 */ /* 0x000f220000000800 */
[----:B0-----:R-:W-:-:S03]  /*5270*/  FADD.FTZ R8, R8, R27 ;  /* 0x0000001b08087221 */ /* 0x001fc60000010000 */
[----:B------:R-:W0:Y:S01]  /*5280*/  LDS R33, [R0+0x2200] ;  /* 0x0022000000217984 */ /* 0x000e220000000800 */
[----:B-1----:R-:W-:-:S03]  /*5290*/  FADD.FTZ R37, R16, R37 ;  /* 0x0000002510257221 */ /* 0x002fc60000010000 */
[----:B------:R-:W1:Y:S01]  /*52a0*/  LDS R53, [R0+0x2c00] ;  /* 0x002c000000357984 */ /* 0x000e620000000800 */
[----:B--2---:R-:W-:-:S03]  /*52b0*/  FADD.FTZ R14, RZ, R14 ;  /* 0x0000000eff0e7221 */ /* 0x004fc60000010000 */
[----:B------:R-:W2:Y:S01]  /*52c0*/  LDS R55, [R0+0x2e00] ;  /* 0x002e000000377984 */ /* 0x000ea20000000800 */
[----:B---3--:R-:W-:-:S03]  /*52d0*/  FADD.FTZ R10, RZ, R10 ;  /* 0x0000000aff0a7221 */ /* 0x008fc60000010000 */
[----:B------:R-:W-:Y:S01]  /*52e0*/  STG.E desc[UR4][R2.64], R63 ;  /* 0x0000003f02007986 */ /* 0x000fe2000c101904 */
[----:B----4-:R-:W-:-:S03]  /*52f0*/  FADD.FTZ R10, R10, R17 ;  /* 0x000000110a0a7221 */ /* 0x010fc60000010000 */
        /* <DEDUP_REMOVED lines=16> */
[----:B------:R-:W-:Y:S01]  /*5400*/  STG.E desc[UR4][R2.64+0x600], R47 ;  /* 0x0006002f02007986 */ /* 0x000fe2000c101904 */
[----:B--2---:R-:W-:-:S03]  /*5410*/  FADD.FTZ R55, R14, R55 ;  /* 0x000000370e377221 */ /* 0x004fc60000010000 */
        /* <DEDUP_REMOVED lines=9> */
.L_x_437:
[----:B------:R-:W-:Y:S01]  /*54b0*/  HFMA2.MMA R204, -RZ, RZ, 0, 5.9604644775390625e-08 ;  /* 0x00000001ffcc7435 */ /* 0x000fe200000001ff */
[----:B------:R-:W-:Y:S01]  /*54c0*/  BSSY B1, `(.L_x_511) ;  /* 0x0000007000017945 */ /* 0x000fe20003800000 */
[----:B------:R-:W-:Y:S01]  /*54d0*/  MOV R205, R113 ;  /* 0x0000007100cd7202 */ /* 0x000fe20000000f00 */
[----:B------:R-:W-:Y:S01]  /*54e0*/  IMAD.MOV.U32 R207, RZ, RZ, 0x1f ;  /* 0x0000001fffcf7424 */ /* 0x000fe200078e00ff */
[----:B0-----:R-:W-:-:S07]  /*54f0*/  MOV R136, 0xffffffff ;  /* 0xffffffff00887802 */ /* 0x001fce0000000f00 */
[----:B-----5:R-:W-:Y:S05]  /*5500*/  WARPSYNC.COLLECTIVE R136, `(.L_x_512) ;  /* 0x0000000088087348 */ /* 0x020fea0003c00000 */
[----:B------:R0:W1:Y:S02]  /*5510*/  SHFL.BFLY P0, R137, R205, R204, R207 ;  /* 0x0c0000cccd897389 */ /* 0x00006400000000cf */
[----:B01---5:R-:W-:Y:S01]  /*5520*/  ENDCOLLECTIVE ;  /* 0x000000000000791b */ /* 0x023fe20003800000 */
.L_x_512:
[----:B------:R-:W-:Y:S05]  /*5530*/  BSYNC B1 ;  /* 0x0000000000017941 */ /* 0x000fea0003800000 */
.L_x_511:
        /* <DEDUP_REMOVED lines=8> */
.L_x_513:
[----:B------:R-:W-:Y:S01]  /*55c0*/  FADD.FTZ R108, R108, R113 ;  /* 0x000000716c6c7221 */ /* 0x000fe20000010000 */
[----:B------:R-:W-:-:S03]  /*55d0*/  HFMA2.MMA R204, -RZ, RZ, 0, 1.1920928955078125e-07 ;  /* 0x00000002ffcc7435 */ /* 0x000fc600000001ff */
[----:B------:R-:W-:Y:S01]  /*55e0*/  IMAD.MOV.U32 R205, RZ, RZ, R108 ;  /* 0x000000ffffcd7224 */ /* 0x000fe200078e006c */
[----:B------:R-:W-:-:S07]  /*55f0*/  MOV R110, R137 ;  /* 0x00000089006e7202 */ /* 0x000fce0000000f00 */
[----:B------:R-:W-:Y:S05]  /*5600*/  WARPSYNC.COLLECTIVE R136, `(.L_x_514) ;  /* 0x0000000088087348 */ /* 0x000fea0003c00000 */
[----:B------:R0:W1:Y:S02]  /*5610*/  SHFL.BFLY P0, R137, R205, R204, R207 ;  /* 0x0c0000cccd897389 */ /* 0x00006400000000cf */
[----:B01----:R-:W-:Y:S01]  /*5620*/  ENDCOLLECTIVE ;  /* 0x000000000000791b */ /* 0x003fe20003800000 */
.L_x_514:
[----:B------:R-:W-:-:S05]  /*5630*/  FADD.FTZ R110, R110, R109 ;  /* 0x0000006d6e6e7221 */ /* 0x000fca0000010000 */
[----:B------:R-:W-:Y:S02]  /*5640*/  MOV R205, R110 ;  /* 0x0000006e00cd7202 */ /* 0x000fe40000000f00 */
[----:B------:R-:W-:-:S07]  /*5650*/  MOV R111, R137 ;  /* 0x00000089006f7202 */ /* 0x000fce0000000f00 */
[----:B------:R-:W-:Y:S05]  /*5660*/  WARPSYNC.COLLECTIVE R136, `(.L_x_515) ;  /* 0x0000000088087348 */ /* 0x000fea0003c00000 */
[----:B------:R0:W1:Y:S02]  /*5670*/  SHFL.BFLY P0, R137, R205, R204, R207 ;  /* 0x0c0000cccd897389 */ /* 0x00006400000000cf */
[----:B01----:R-:W-:Y:S01]  /*5680*/  ENDCOLLECTIVE ;  /* 0x000000000000791b */ /* 0x003fe20003800000 */
.L_x_515:
[----:B------:R-:W-:Y:S01]  /*5690*/  FADD.FTZ R111, R108, R111 ;  /* 0x0000006f6c6f7221 */ /* 0x000fe20000010000 */
[----:B------:R-:W-:-:S04]  /*56a0*/  HFMA2.MMA R204, -RZ, RZ, 0, 2.384185791015625e-07 ;  /* 0x00000004ffcc7435 */ /* 0x000fc800000001ff */
[----:B------:R-:W-:Y:S01]  /*56b0*/  MOV R205, R111 ;  /* 0x0000006f00cd7202 */ /* 0x000fe20000000f00 */
[----:B------:R-:W-:-:S07]  /*56c0*/  IMAD.MOV.U32 R133, RZ, RZ, R137 ;  /* 0x000000ffff857224 */ /* 0x000fce00078e0089 */
[----:B------:R-:W-:Y:S05]  /*56d0*/  WARPSYNC.COLLECTIVE R136, `(.L_x_516) ;  /* 0x0000000088087348 */ /* 0x000fea0003c00000 */
[----:B------:R0:W1:Y:S02]  /*56e0*/  SHFL.BFLY P0, R137, R205, R204, R207 ;  /* 0x0c0000cccd897389 */ /* 0x00006400000000cf */
[----:B01----:R-:W-:Y:S01]  /*56f0*/  ENDCOLLECTIVE ;  /* 0x000000000000791b */ /* 0x003fe20003800000 */
.L_x_516:
[----:B------:R-:W-:-:S04]  /*5700*/  FADD.FTZ R133, R110, R133 ;  /* 0x000000856e857221 */ /* 0x000fc80000010000 */
[----:B------:R-:W-:Y:S01]  /*5710*/  IMAD.MOV.U32 R205, RZ, RZ, R133 ;  /* 0x000000ffffcd7224 */ /* 0x000fe200078e0085 */
[----:B------:R-:W-:-:S07]  /*5720*/  MOV R112, R137 ;  /* 0x0000008900707202 */ /* 0x000fce0000000f00 */
[----:B------:R-:W-:Y:S05]  /*5730*/  WARPSYNC.COLLECTIVE R136, `(.L_x_517) ;  /* 0x0000000088087348 */ /* 0x000fea0003c00000 */
[----:B------:R0:W1:Y:S02]  /*5740*/  SHFL.BFLY P0, R137, R205, R204, R207 ;  /* 0x0c0000cccd897389 */ /* 0x00006400000000cf */
[----:B01----:R-:W-:Y:S01]  /*5750*/  ENDCOLLECTIVE ;  /* 0x000000000000791b */ /* 0x003fe20003800000 */
.L_x_517:
[----:B------:R-:W-:Y:S01]  /*5760*/  FADD.FTZ R112, R111, R112 ;  /* 0x000000706f707221 */ /* 0x000fe20000010000 */
[----:B------:R-:W-:-:S04]  /*5770*/  HFMA2.MMA R204, -RZ, RZ, 0, 4.76837158203125e-07 ;  /* 0x00000008ffcc7435 */ /* 0x000fc800000001ff */
[----:B------:R-:W-:Y:S02]  /*5780*/  MOV R205, R112 ;  /* 0x0000007000cd7202 */ /* 0x000fe40000000f00 */
[----:B------:R-:W-:-:S07]  /*5790*/  MOV R132, R137 ;  /* 0x0000008900847202 */ /* 0x000fce0000000f00 */
[----:B------:R-:W-:Y:S05]  /*57a0*/  WARPSYNC.COLLECTIVE R136, `(.L_x_518) ;  /* 0x0000000088087348 */ /* 0x000fea0003c00000 */
[----:B------:R0:W1:Y:S02]  /*57b0*/  SHFL.BFLY P0, R137, R205, R204, R207 ;  /* 0x0c0000cccd897389 */ /* 0x00006400000000cf */
[----:B01----:R-:W-:Y:S01]  /*57c0*/  ENDCOLLECTIVE ;  /* 0x000000000000791b */ /* 0x003fe20003800000 */
.L_x_518:
[----:B------:R-:W-:-:S05]  /*57d0*/  FADD.FTZ R132, R133, R132 ;  /* 0x0000008485847221 */ /* 0x000fca0000010000 */
[----:B------:R-:W-:Y:S01]  /*57e0*/  MOV R205, R132 ;  /* 0x0000008400cd7202 */ /* 0x000fe20000000f00 */
[----:B------:R-:W-:-:S07]  /*57f0*/  IMAD.MOV.U32 R109, RZ, RZ, R137 ;  /* 0x000000ffff6d7224 */ /* 0x000fce00078e0089 */
[----:B------:R-:W-:Y:S05]  /*5800*/  WARPSYNC.COLLECTIVE R136, `(.L_x_519) ;  /* 0x0000000088087348 */ /* 0x000fea0003c00000 */
[----:B------:R0:W1:Y:S02]  /*5810*/  SHFL.BFLY P0, R137, R205, R204, R207 ;  /* 0x0c0000cccd897389 */ /* 0x00006400000000cf */
[----:B01----:R-:W-:Y:S01]  /*5820*/  ENDCOLLECTIVE ;  /* 0x000000000000791b */ /* 0x003fe20003800000 */
.L_x_519:
[----:B------:R-:W-:-:S05]  /*5830*/  FADD.FTZ R134, R112, R109 ;  /* 0x0000006d70867221 */ /* 0x000fca0000010000 */
[----:B------:R-:W-:Y:S01]  /*5840*/  MOV R205, R134 ;  /* 0x0000008600cd7202 */ /* 0x000fe20000000f00 */
[----:B------:R-:W-:Y:S01]  /*5850*/  IMAD.MOV.U32 R204, RZ, RZ, 0x10 ;  /* 0x00000010ffcc7424 */ /* 0x000fe200078e00ff */
[----:B------:R-:W-:-:S07]  /*5860*/  MOV R113, R137 ;  /* 0x0000008900717202 */ /* 0x000fce0000000f00 */
[----:B------:R-:W-:Y:S05]  /*5870*/  WARPSYNC.COLLECTIVE R136, `(.L_x_520) ;  /* 0x0000000088087348 */ /* 0x000fea0003c00000 */
[----:B------:R0:W1:Y:S02]  /*5880*/  SHFL.BFLY P0, R137, R205, R204, R207 ;  /* 0x0c0000cccd897389 */ /* 0x00006400000000cf */
[----:B01----:R-:W-:Y:S01]  /*5890*/  ENDCOLLECTIVE ;  /* 0x000000000000791b */ /* 0x003fe20003800000 */
.L_x_520:
[----:B------:R-:W-:-:S05]  /*58a0*/  FADD.FTZ R113, R132, R113 ;  /* 0x0000007184717221 */ /* 0x000fca0000010000 */
[----:B------:R-:W-:Y:S02]  /*58b0*/  MOV R205, R113 ;  /* 0x0000007100cd7202 */ /* 0x000fe40000000f00 */
[----:B------:R-:W-:-:S07]  /*58c0*/  MOV R135, R137 ;  /* 0x0000008900877202 */ /* 0x000fce0000000f00 */
[----:B------:R-:W-:Y:S05]  /*58d0*/  WARPSYNC.COLLECTIVE R136, `(.L_x_521) ;  /* 0x0000000088087348 */ /* 0x000fea0003c00000 */
[----:B------:R0:W1:Y:S02]  /*58e0*/  SHFL.BFLY P0, R137, R205, R204, R207 ;  /* 0x0c0000cccd897389 */ /* 0x00006400000000cf */
[----:B01----:R-:W-:Y:S01]  /*58f0*/  ENDCOLLECTIVE ;  /* 0x000000000000791b */ /* 0x003fe20003800000 */
.L_x_521:
[----:B------:R-:W-:Y:S01]  /*5900*/  MOV R110, R137 ;  /* 0x00000089006e7202 */ /* 0x000fe20000000f00 */
[----:B------:R-:W-:Y:S06]  /*5910*/  BRA `(.L_x_522) ;  /* 0xffffffc400087947 */ /* 0x000fec000383ffff */
.L_x_523:
        /* <DEDUP_REMOVED lines=14> */
.L_x_11663:


//--------------------- .text._ZN10layer_norm13ln_bwd_kernelINS_13Kernel_traitsI13__nv_bfloat16S2_S2_S2_fjLj768ELj1ELj4ELj1ELj16ENS_18Kernel_traits_baseILj768ES2_S2_S2_S2_fjLj128EEEEELb1ELb0ELb0ELb0EEEvNS_9BwdParamsE --------------------------
	.section	.text._ZN10layer_norm13ln_bwd_kernelINS_13Kernel_traitsI13__nv_bfloat16S2_S2_S2_fjLj768ELj1ELj4ELj1ELj16ENS_18Kernel_traits_baseILj768ES2_S2_S2_S2_fjLj128EEEEELb1ELb0ELb0ELb0EEEvNS_9BwdParamsE,"ax",@progbits
	.align	128
        .global         _ZN10layer_norm13ln_bwd_kernelINS_13Kernel_traitsI13__nv_bfloat16S2_S2_S2_fjLj768ELj1ELj4ELj1ELj16ENS_18Kernel_traits_baseILj768ES2_S2_S2_S2_fjLj128EEEEELb1ELb0ELb0ELb0EEEvNS_9BwdParamsE
        .type           _ZN10layer_norm13ln_bwd_kernelINS_13Kernel_traitsI13__nv_bfloat16S2_S2_S2_fjLj768ELj1ELj4ELj1ELj16ENS_18Kernel_traits_baseILj768ES2_S2_S2_S2_fjLj128EEEEELb1ELb0ELb0ELb0EEEvNS_9BwdParamsE,@function
        .size           _ZN10layer_norm13ln_bwd_kernelINS_13Kernel_traitsI13__nv_bfloat16S2_S2_S2_fjLj768ELj1ELj4ELj1ELj16ENS_18Kernel_traits_baseILj768ES2_S2_S2_S2_fjLj128EEEEELb1ELb0ELb0ELb0EEEvNS_9BwdParamsE,(.L_x_11664 - _ZN10layer_norm13ln_bwd_kernelINS_13Kernel_traitsI13__nv_bfloat16S2_S2_S2_fjLj768ELj1ELj4ELj1ELj16ENS_18Kernel_traits_baseILj768ES2_S2_S2_S2_fjLj128EEEEELb1ELb0ELb0ELb0EEEvNS_9BwdParamsE)
        .other          _ZN10layer_norm13ln_bwd_kernelINS_13Kernel_traitsI13__nv_bfloat16S2_S2_S2_fjLj768ELj1ELj4ELj1ELj16ENS_18Kernel_traits_baseILj768ES2_S2_S2_S2_fjLj128EEEEELb1ELb0ELb0ELb0EEEvNS_9BwdParamsE,@"STO_CUDA_ENTRY STV_DEFAULT"
_ZN10layer_norm13ln_bwd_kernelINS_13Kernel_traitsI13__nv_bfloat16S2_S2_S2_fjLj768ELj1ELj4ELj1ELj16ENS_18Kernel_traits_baseILj768ES2_S2_S2_S2_fjLj128EEEEELb1ELb0ELb0ELb0EEEvNS_9BwdParamsE:
.text._ZN10layer_norm13ln_bwd_kernelINS_13Kernel_traitsI13__nv_bfloat16S2_S2_S2_fjLj768ELj1ELj4ELj1ELj16ENS_18Kernel_traits_baseILj768ES2_S2_S2_S2_fjLj128EEEEELb1ELb0ELb0ELb0EEEvNS_9BwdParamsE:
        /* <DEDUP_REMOVED lines=63> */
[C---:B-----5:R-:W-:Y:S01]  /*03f0*/  @P3 PRMT R2, R26.reuse, 0x7632, R2 ;  /* 0x000076321a023816 */ /* 0x060fe20000000002 */
[----:B------:R-:W-:Y:S01]  /*0400*/  ULDC.64 UR6, c[0x0][0x270] ;  /* 0x00009c0000067ab9 */ /* 0x000fe20000000a00 */
[----:B------:R-:W-:Y:S01]  /*0410*/  SHF.L.U32 R23, R26, 0x10, RZ ;  /* 0x000000101a177819 */ /* 0x000fe200000006ff */
[----:B------:R-:W-:Y:S01]  /*0420*/  IMAD.U32 R96, R25, 0x10000, RZ ;  /* 0x0001000019607824 */ /* 0x000fe200078e00ff */
[C---:B------:R-:W-:Y:S01]  /*0430*/  @P3 PRMT R12, R24.reuse, 0x7632, R12 ;  /* 0x00007632180c3816 */ /* 0x040fe2000000000c */
[----:B------:R-:W-:Y:S01]  /*0440*/  IMAD.U32 R18, R11, 0x10000, RZ ;  /* 0x000100000b127824 */ /* 0x000fe200078e00ff */
[----:B------:R-:W-:Y:S01]  /*0450*/  SHF.L.U32 R97, R24, 0x10, RZ ;  /* 0x0000001018617819 */ /* 0x000fe200000006ff */
[----:B------:R-:W-:Y:S01]  /*0460*/  HFMA2.MMA R29, -RZ, RZ, 0, 0 ;  /* 0x00000000ff1d7435 */ /* 0x000fe200000001ff */
[----:B------:R-:W-:Y:S01]  /*0470*/  @P3 PRMT R0, R25, 0x7632, R0 ;  /* 0x0000763219003816 */ /* 0x000fe20000000000 */
[----:B------:R-:W-:Y:S01]  /*0480*/  IMAD.U32 R12, R12, 0x10000, RZ ;  /* 0x000100000c0c7824 */ /* 0x000fe200078e00ff */
[----:B------:R-:W-:-:S02]  /*0490*/  @P3 PRMT R3, R27, 0x7632, R3 ;  /* 0x000076321b033816 */ /* 0x000fc40000000003 */
[----:B------:R-:W-:Y:S02]  /*04a0*/  SHF.L.U32 R22, R27, 0x10, RZ ;  /* 0x000000101b167819 */ /* 0x000fe400000006ff */
[----:B------:R-:W-:Y:S02]  /*04b0*/  @P4 PRMT R26, R10, 0x7632, R26 ;  /* 0x000076320a1a4816 */ /* 0x000fe4000000001a */
[----:B------:R-:W-:Y:S02]  /*04c0*/  @P4 PRMT R24, R8, 0x7632, R24 ;  /* 0x0000763208184816 */ /* 0x000fe40000000018 */
[----:B------:R-:W-:Y:S02]  /*04d0*/  @P4 PRMT R25, R9, 0x7632, R25 ;  /* 0x0000763209194816 */ /* 0x000fe40000000019 */
[----:B------:R-:W-:Y:S02]  /*04e0*/  @P4 PRMT R27, R11, 0x7632, R27 ;  /* 0x000076320b1b4816 */ /* 0x000fe4000000001b */
        /* <DEDUP_REMOVED lines=10> */
[----:B------:R-:W-:Y:S02]  /*0590*/  SHF.L.U32 R16, R5, 0x10, RZ ;  /* 0x0000001005107819 */ /* 0x000fe400000006ff */
[----:B------:R-:W-:Y:S01]  /*05a0*/  SHF.L.U32 R15, R6, 0x10, RZ ;  /* 0x00000010060f7819 */ /* 0x000fe200000006ff */
[----:B------:R-:W-:Y:S01]  /*05b0*/  IMAD.U32 R6, R26, 0x10000, RZ ;  /* 0x000100001a067824 */ /* 0x000fe200078e00ff */
[----:B------:R-:W-:Y:S02]  /*05c0*/  SHF.L.U32 R14, R7, 0x10, RZ ;  /* 0x00000010070e7819 */ /* 0x000fe400000006ff */
[----:B------:R-:W-:-:S02]  /*05d0*/  SHF.L.U32 R11, R0, 0x10, RZ ;  /* 0x00000010000b7819 */ /* 0x000fc400000006ff */
[----:B------:R-:W-:Y:S02]  /*05e0*/  SHF.L.U32 R10, R2, 0x10, RZ ;  /* 0x00000010020a7819 */ /* 0x000fe400000006ff */
[----:B------:R-:W-:Y:S02]  /*05f0*/  SHF.L.U32 R9, R3, 0x10, RZ ;  /* 0x0000001003097819 */ /* 0x000fe400000006ff */
[----:B------:R-:W-:Y:S02]  /*0600*/  ISETP.NE.AND.EX P0, PT, RZ, UR7, PT, P0 ;  /* 0x00000007ff007c0c */ /* 0x000fe4000bf05300 */
[----:B------:R-:W-:Y:S02]  /*0610*/  SHF.L.U32 R8, R24, 0x10, RZ ;  /* 0x0000001018087819 */ /* 0x000fe400000006ff */
[----:B------:R-:W-:Y:S02]  /*0620*/  SHF.L.U32 R7, R25, 0x10, RZ ;  /* 0x0000001019077819 */ /* 0x000fe400000006ff */
[----:B------:R-:W-:-:S02]  /*0630*/  ISETP.NE.AND P6, PT, RZ, UR6, PT ;  /* 0x00000006ff007c0c */ /* 0x000fc4000bfc5270 */
[----:B------:R-:W-:Y:S02]  /*0640*/  SHF.L.U32 R5, R27, 0x10, RZ ;  /* 0x000000101b057819 */ /* 0x000fe400000006ff */
[----:B------:R-:W-:Y:S02]  /*0650*/  SHF.L.U32 R4, R40, 0x10, RZ ;  /* 0x0000001028047819 */ /* 0x000fe400000006ff */
[----:B------:R-:W-:Y:S02]  /*0660*/  SHF.L.U32 R3, R41, 0x10, RZ ;  /* 0x0000001029037819 */ /* 0x000fe400000006ff */
[----:B------:R-:W-:Y:S02]  /*0670*/  SHF.L.U32 R2, R42, 0x10, RZ ;  /* 0x000000102a027819 */ /* 0x000fe400000006ff */
[----:B------:R-:W-:-:S07]  /*0680*/  SHF.L.U32 R0, R43, 0x10, RZ ;  /* 0x000000102b007819 */ /* 0x000fce00000006ff */
.L_x_539:
[----:B------:R-:W0:Y:S01]  /*0690*/  @P0 LDC.64 R88, c[0x0][0x270] ;  /* 0x00009c00ff580b82 */ /* 0x000e220000000a00 */
[----:B------:R-:W-:-:S07]  /*06a0*/  SHF.R.S32.HI R92, RZ, 0x1f, R13 ;  /* 0x0000001fff5c7819 */ /* 0x000fce000001140d */
[----:B------:R-:W1:Y:S01]  /*06b0*/  LDC.64 R90, c[0x0][0x250] ;  /* 0x00009400ff5a7b82 */ /* 0x000e620000000a00 */
[----:B0-----:R-:W-:-:S04]  /*06c0*/  @P0 LEA R88, P1, R13, R88, 0x1 ;  /* 0x000000580d580211 */ /* 0x001fc800078208ff */
[C---:B------:R-:W-:Y:S01]  /*06d0*/  @P0 LEA.HI.X R89, R13.reuse, R89, R92, 0x1, P1 ;  /* 0x000000590d590211 */ /* 0x040fe200008f0c5c */
[----:B-1----:R-:W-:-:S04]  /*06e0*/  IMAD.WIDE R92, R13, 0x4, R90 ;  /* 0x000000040d5c7825 */ /* 0x002fc800078e025a */
[----:B------:R-:W2:Y:S01]  /*06f0*/  @P0 LDG.E.U16 R88, desc[UR4][R88.64] ;  /* 0x0000000458580981 */ /* 0x000ea2000c1e1500 */
[----:B------:R-:W0:Y:S03]  /*0700*/  LDC.64 R90, c[0x0][0x258] ;  /* 0x00009600ff5a7b82 */ /* 0x000e260000000a00 */
[----:B------:R-:W3:Y:S01]  /*0710*/  LDG.E R92, desc[UR4][R92.64] ;  /* 0x000000045c5c7981 */ /* 0x000ee2000c1e1900 */
[----:B0-----:R-:W-:-:S05]  /*0720*/  IMAD.WIDE R90, R13, 0x4, R90 ;  /* 0x000000040d5a7825 */ /* 0x001fca00078e025a */
[----:B-----5:R0:W5:Y:S01]  /*0730*/  LDG.E R150, desc[UR4][R90.64] ;  /* 0x000000045a967981 */ /* 0x020162000c1e1900 */
[----:B------:R-:W-:Y:S01]  /*0740*/  IMAD.U32 R100, RZ, RZ, UR20 ;  /* 0x00000014ff647e24 */ /* 0x000fe2000f8e00ff */
[----:B------:R-:W-:Y:S01]  /*0750*/  LOP3.LUT R99, R98, 0x1f, RZ, 0xc0, !PT ;  /* 0x0000001f62637812 */ /* 0x000fe200078ec0ff */
[----:B------:R-:W-:Y:S01]  /*0760*/  BSSY B1, `(.L_x_526) ;  /* 0x000006a000017945 */ /* 0x000fe20003800000 */
[----:B------:R-:W-:Y:S01]  /*0770*/  MOV R151, 0x3f800000 ;  /* 0x3f80000000977802 */ /* 0x000fe20000000f00 */
[----:B------:R-:W-:Y:S01]  /*0780*/  IMAD R94, R13, R100, RZ ;  /* 0x000000640d5e7224 */ /* 0x000fe200078e02ff */
[----:B------:R-:W-:-:S04]  /*0790*/  CS2R R156, SRZ ;  /* 0x00000000009c7805 */ /* 0x000fc8000001ff00 */
[----:B------:R-:W-:-:S04]  /*07a0*/  SHF.R.S32.HI R95, RZ, 0x1f, R94 ;  /* 0x0000001fff5f7819 */ /* 0x000fc8000001145e */
[----:B------:R-:W-:-:S04]  /*07b0*/  LEA.HI R94, R95, R94, RZ, 0x3 ;  /* 0x0000005e5f5e7211 */ /* 0x000fc800078f18ff */
[----:B------:R-:W-:-:S04]  /*07c0*/  LEA.HI.SX32 R101, R94, R99, 0x1d ;  /* 0x000000635e657211 */ /* 0x000fc800078feaff */
[----:B------:R-:W-:Y:S02]  /*07d0*/  MOV R153, R101 ;  /* 0x0000006500997202 */ /* 0x000fe40000000f00 */
[----:B--2---:R-:W-:Y:S02]  /*07e0*/  @P0 SHF.L.U32 R151, R88, 0x10, RZ ;  /* 0x0000001058970819 */ /* 0x004fe400000006ff */
        /* <DEDUP_REMOVED lines=11> */
[C---:B------:R-:W-:Y:S02]  /*08a0*/  @P1 LEA.HI.X R105, R101.reuse, UR9, RZ, 0x4, P2 ;  /* 0x0000000965691c11 */ /* 0x040fe400090f24ff */
[----:B------:R-:W-:-:S03]  /*08b0*/  LEA R160, P2, R101, UR12, 0x3 ;  /* 0x0000000c65a07c11 */ /* 0x000fc6000f8418ff */
[----:B------:R0:W5:Y:S01]  /*08c0*/  @P1 LDG.E.128 R76, desc[UR4][R104.64] ;  /* 0x00000004684c1981 */ /* 0x000162000c1e1d00 */
[----:B------:R-:W-:-:S06]  /*08d0*/  LEA.HI.X R161, R101, UR13, RZ, 0x3, P2 ;  /* 0x0000000d65a17c11 */ /* 0x000fcc00090f1cff */
[----:B------:R-:W5:Y:S01]  /*08e0*/  LDG.E.64 R160, desc[UR4][R160.64] ;  /* 0x00000004a0a07981 */ /* 0x000f62000c1e1b00 */
[----:B------:R-:W-:Y:S02]  /*08f0*/  IADD3 R153, R101, 0x20, RZ ;  /* 0x0000002065997810 */ /* 0x000fe40007ffe0ff */
[C---:B--2---:R-:W-:Y:S02]  /*0900*/  PRMT R102, R89.reuse, 0x7632, R102 ;  /* 0x0000763259667816 */ /* 0x044fe40000000066 */
[----:B------:R-:W-:Y:S02]  /*0910*/  SHF.L.U32 R109, R89, 0x10, RZ ;  /* 0x00000010596d7819 */ /* 0x000fe400000006ff */
[C---:B------:R-:W-:Y:S02]  /*0920*/  PRMT R89, R91.reuse, 0x7632, R89 ;  /* 0x000076325b597816 */ /* 0x040fe40000000059 */
[----:B------:R-:W-:Y:S02]  /*0930*/  SHF.L.U32 R91, R91, 0x10, RZ ;  /* 0x000000105b5b7819 */ /* 0x000fe400000006ff */
[----:B------:R-:W-:Y:S01]  /*0940*/  PRMT R106, R88, 0x7632, R106 ;  /* 0x00007632586a7816 */ /* 0x000fe2000000006a */
[----:B------:R-:W-:-:S02]  /*0950*/  FADD.FTZ R109, -R152, R109 ;  /* 0x0000006d986d7221 */ /* 0x000fc40000010100 */
[----:B0-----:R-:W-:Y:S01]  /*0960*/  FADD.FTZ R105, -R152, R91 ;  /* 0x0000005b98697221 */ /* 0x001fe20000010100 */
[----:B------:R-:W-:Y:S01]  /*0970*/  SHF.L.U32 R91, R106, 0x10, RZ ;  /* 0x000000106a5b7819 */ /* 0x000fe200000006ff */
[----:B-----5:R-:W-:Y:S01]  /*0980*/  FMUL.FTZ R145, R150, R109 ;  /* 0x0000006d96917220 */ /* 0x020fe20000410000 */
[----:B------:R-:W-:Y:S02]  /*0990*/  SHF.L.U32 R107, R88, 0x10, RZ ;  /* 0x00000010586b7819 */ /* 0x000fe400000006ff */
[C---:B---3--:R-:W-:Y:S02]  /*09a0*/  PRMT R142, R93.reuse, 0x7632, R142 ;  /* 0x000076325d8e7816 */ /* 0x048fe4000000008e */
[----:B------:R-:W-:Y:S01]  /*09b0*/  SHF.L.U32 R93, R93, 0x10, RZ ;  /* 0x000000105d5d7819 */ /* 0x000fe200000006ff */
[----:B------:R-:W-:Y:S01]  /*09c0*/  FADD.FTZ R91, -R152, R91 ;  /* 0x0000005b985b7221 */ /* 0x000fe20000010100 */
[C---:B------:R-:W-:Y:S02]  /*09d0*/  PRMT R146, R92.reuse, 0x7632, R146 ;  /* 0x000076325c927816 */ /* 0x040fe40000000092 */
[----:B------:R-:W-:Y:S01]  /*09e0*/  SHF.L.U32 R92, R92, 0x10, RZ ;  /* 0x000000105c5c7819 */ /* 0x000fe200000006ff */
[----:B------:R-:W-:Y:S01]  /*09f0*/  FADD.FTZ R107, -R152, R107 ;  /* 0x0000006b986b7221 */ /* 0x000fe20000010100 */
[----:B------:R-:W-:Y:S01]  /*0a00*/  FADD.FTZ R58, R58, R93 ;  /* 0x0000005d3a3a7221 */ /* 0x000fe20000010000 */
[-C--:B------:R-:W-:Y:S01]  /*0a10*/  FFMA.FTZ R30, R145, R93.reuse, R30 ;  /* 0x0000005d911e7223 */ /* 0x080fe2000001001e */
[----:B------:R-:W-:Y:S01]  /*0a20*/  FMUL.FTZ R143, R96, R93 ;  /* 0x0000005d608f7220 */ /* 0x000fe20000410000 */
[----:B------:R-:W-:Y:S01]  /*0a30*/  IMAD.U32 R111, R90, 0x10000, RZ ;  /* 0x000100005a6f7824 */ /* 0x000fe200078e00ff */
[----:B------:R-:W-:Y:S01]  /*0a40*/  SHF.L.U32 R93, R102, 0x10, RZ ;  /* 0x00000010665d7819 */ /* 0x000fe200000006ff */
[----:B------:R-:W-:-:S02]  /*0a50*/  IMAD.U32 R146, R146, 0x10000, RZ ;  /* 0x0001000092927824 */ /* 0x000fc400078e00ff */
[C---:B------:R-:W-:Y:S01]  /*0a60*/  FMUL.FTZ R148, R150.reuse, R91 ;  /* 0x0000005b96947220 */ /* 0x040fe20000410000 */
[----:B------:R-:W-:Y:S01]  /*0a70*/  PRMT R108, R95, 0x7632, R108 ;  /* 0x000076325f6c7816 */ /* 0x000fe2000000006c */
[----:B------:R-:W-:Y:S01]  /*0a80*/  FMUL.FTZ R147, R97, R92 ;  /* 0x0000005c61937220 */ /* 0x000fe20000410000 */
[----:B------:R-:W-:Y:S01]  /*0a90*/  SHF.L.U32 R95, R95, 0x10, RZ ;  /* 0x000000105f5f7819 */ /* 0x000fe200000006ff */
[----:B------:R-:W-:Y:S01]  /*0aa0*/  FMUL.FTZ R149, R150, R107 ;  /* 0x0000006b96957220 */ /* 0x000fe20000410000 */
[----:B------:R-:W-:Y:S01]  /*0ab0*/  PRMT R88, R90, 0x7632, R88 ;  /* 0x000076325a587816 */ /* 0x000fe20000000058 */
[----:B------:R-:W-:Y:S01]  /*0ac0*/  FADD.FTZ R107, -R152, R111 ;  /* 0x0000006f986b7221 */ /* 0x000fe20000010100 */
[----:B------:R-:W-:Y:S01]  /*0ad0*/  FMUL.FTZ R105, R150, R105 ;  /* 0x0000006996697220 */ /* 0x000fe20000410000 */
[----:B------:R-:W-:Y:S01]  /*0ae0*/  FADD.FTZ R93, -R152, R93 ;  /* 0x0000005d985d7221 */ /* 0x000fe20000010100 */
[----:B------:R-:W-:Y:S01]  /*0af0*/  SHF.L.U32 R111, R89, 0x10, RZ ;  /* 0x00000010596f7819 */ /* 0x000fe200000006ff */
[----:B------:R-:W-:Y:S01]  /*0b00*/  FADD.FTZ R57, R57, R146 ;  /* 0x0000009239397221 */ /* 0x000fe20000010000 */
[-C--:B------:R-:W-:Y:S01]  /*0b10*/  FFMA.FTZ R29, R148, R146.reuse, R29 ;  /* 0x00000092941d7223 */ /* 0x080fe2000001001d */
[----:B------:R-:W-:Y:S01]  /*0b20*/  FMUL.FTZ R146, R12, R146 ;  /* 0x000000920c927220 */ /* 0x000fe20000410000 */
[----:B------:R-:W-:Y:S01]  /*0b30*/  FADD.FTZ R89, RZ, R147 ;  /* 0x00000093ff597221 */ /* 0x000fe20000010000 */
[----:B------:R-:W-:Y:S01]  /*0b40*/  FFMA.FTZ R91, R149, R147, RZ ;  /* 0x00000093955b7223 */ /* 0x000fe200000100ff */
[----:B------:R-:W-:Y:S01]  /*0b50*/  SHF.L.U32 R142, R142, 0x10, RZ ;  /* 0x000000108e8e7819 */ /* 0x000fe200000006ff */
[----:B------:R-:W-:Y:S01]  /*0b60*/  FADD.FTZ R62, R62, R95 ;  /* 0x0000005f3e3e7221 */ /* 0x000fe20000010000 */
[-C--:B------:R-:W-:Y:S01]  /*0b70*/  FFMA.FTZ R34, R105, R95.reuse, R34 ;  /* 0x0000005f69227223 */ /* 0x080fe20000010022 */
[----:B------:R-:W-:Y:S01]  /*0b80*/  FMUL.FTZ R102, R22, R95 ;  /* 0x0000005f16667220 */ /* 0x000fe20000410000 */
[----:B------:R-:W-:-:S02]  /*0b90*/  IMAD.U32 R95, R88, 0x10000, RZ ;  /* 0x00010000585f7824 */ /* 0x000fc400078e00ff */
[----:B------:R-:W-:Y:S01]  /*0ba0*/  FMUL.FTZ R144, R150, R93 ;  /* 0x0000005d96907220 */ /* 0x000fe20000410000 */
[----:B------:R-:W-:Y:S01]  /*0bb0*/  FADD.FTZ R56, R56, R92 ;  /* 0x0000005c38387221 */ /* 0x000fe20000010000 */
[----:B------:R-:W-:Y:S01]  /*0bc0*/  FFMA.FTZ R28, R149, R92, R28 ;  /* 0x0000005c951c7223 */ /* 0x000fe2000001001c */
[----:B------:R-:W-:Y:S01]  /*0bd0*/  FADD.FTZ R88, R89, R146 ;  /* 0x0000009259587221 */ /* 0x000fe20000010000 */
[----:B------:R-:W-:Y:S01]  /*0be0*/  FFMA.FTZ R92, R148, R146, R91 ;  /* 0x00000092945c7223 */ /* 0x000fe2000001005b */
[C---:B------:R-:W-:Y:S01]  /*0bf0*/  PRMT R90, R94.reuse, 0x7632, R90 ;  /* 0x000076325e5a7816 */ /* 0x040fe2000000005a */
[----:B------:R-:W-:Y:S01]  /*0c00*/  FADD.FTZ R59, R59, R142 ;  /* 0x0000008e3b3b7221 */ /* 0x000fe20000010000 */
[----:B------:R-:W-:Y:S01]  /*0c10*/  SHF.L.U32 R94, R94, 0x10, RZ ;  /* 0x000000105e5e7819 */ /* 0x000fe200000006ff */
[-C--:B------:R-:W-:Y:S01]  /*0c20*/  FFMA.FTZ R31, R144, R142.reuse, R31 ;  /* 0x0000008e901f7223 */ /* 0x080fe2000001001f */
[----:B------:R-:W-:Y:S01]  /*0c30*/  FMUL.FTZ R142, R11, R142 ;  /* 0x0000008e0b8e7220 */ /* 0x000fe20000410000 */
[----:B------:R-:W-:Y:S01]  /*0c40*/  FADD.FTZ R95, -R152, R95 ;  /* 0x0000005f985f7221 */ /* 0x000fe20000010100 */
[----:B------:R-:W-:Y:S01]  /*0c50*/  FADD.FTZ R89, R88, R143 ;  /* 0x0000008f58597221 */ /* 0x000fe20000010000 */
[----:B------:R-:W-:Y:S01]  /*0c60*/  FFMA.FTZ R91, R145, R143, R92 ;  /* 0x0000008f915b7223 */ /* 0x000fe2000001005c */
[----:B------:R-:W-:Y:S01]  /*0c70*/  SHF.L.U32 R109, R90, 0x10, RZ ;  /* 0x000000105a6d7819 */ /* 0x000fe200000006ff */
[----:B------:R-:W-:Y:S01]  /*0c80*/  FMUL.FTZ R104, R23, R94 ;  /* 0x0000005e17687220 */ /* 0x000fe20000410000 */
[C---:B------:R-:W-:Y:S01]  /*0c90*/  FMUL.FTZ R106, R150.reuse, R95 ;  /* 0x0000005f966a7220 */ /* 0x040fe20000410000 */
[----:B------:R-:W-:Y:S01]  /*0ca0*/  FADD.FTZ R89, R89, R142 ;  /* 0x0000008e59597221 */ /* 0x000fe20000010000 */
[----:B------:R-:W-:Y:S01]  /*0cb0*/  FMUL.FTZ R107, R150, R107 ;  /* 0x0000006b966b7220 */ /* 0x000fe20000410000 */
[----:B------:R-:W-:Y:S01]  /*0cc0*/  FFMA.FTZ R88, R144, R142, R91 ;  /* 0x0000008e90587223 */ /* 0x000fe2000001005b */
[----:B------:R-:W-:Y:S01]  /*0cd0*/  FADD.FTZ R61, R61, R109 ;  /* 0x0000006d3d3d7221 */ /* 0x000fe20000010000 */
[----:B------:R-:W-:Y:S01]  /*0ce0*/  FADD.FTZ R111, -R152, R111 ;  /* 0x0000006f986f7221 */ /* 0x000fe20000010100 */
[-C--:B------:R-:W-:Y:S01]  /*0cf0*/  FFMA.FTZ R33, R106, R109.reuse, R33 ;  /* 0x0000006d6a217223 */ /* 0x080fe20000010021 */
[----:B------:R-:W-:Y:S01]  /*0d00*/  FADD.FTZ R92, R89, R104 ;  /* 0x00000068595c7221 */ /* 0x000fe20000010000 */
[----:B------:R-:W-:Y:S01]  /*0d10*/  FMUL.FTZ R109, R10, R109 ;  /* 0x0000006d0a6d7220 */ /* 0x000fe20000410000 */
[----:B------:R-:W-:Y:S01]  /*0d20*/  FFMA.FTZ R89, R107, R104, R88 ;  /* 0x000000686b597223 */ /* 0x000fe20000010058 */
[----:B------:R-:W-:Y:S01]  /*0d30*/  SHF.L.U32 R90, R108, 0x10, RZ ;  /* 0x000000106c5a7819 */ /* 0x000fe200000006ff */
[----:B------:R-:W-:Y:S01]  /*0d40*/  FMUL.FTZ R108, R150, R111 ;  /* 0x0000006f966c7220 */ /* 0x000fe20000410000 */
[----:B------:R-:W-:Y:S01]  /*0d50*/  FADD.FTZ R91, R92, R109 ;  /* 0x0000006d5c5b7221 */ /* 0x000fe20000010000 */
[----:B------:R-:W-:-:S02]  /*0d60*/  FFMA.FTZ R88, R106, R109, R89 ;  /* 0x0000006d6a587223 */ /* 0x000fc40000010059 */
        /* <DEDUP_REMOVED lines=8> */
[----:B------:R-:W-:-:S07]  /*0df0*/  FFMA.FTZ R156, R108, R111, R89 ;  /* 0x0000006f6c9c7223 */ /* 0x000fce0000010059 */
.L_x_527:
[----:B------:R-:W-:Y:S05]  /*0e00*/  BSYNC B1 ;  /* 0x0000000000017941 */ /* 0x000fea0003800000 */
.L_x_526:
        /* <DEDUP_REMOVED lines=19> */
[C---:B------:R-:W-:Y:S01]  /*0f40*/  PRMT R89, R91.reuse, 0x7632, R89 ;  /* 0x000076325b597816 */ /* 0x040fe20000000059 */
[----:B------:R-:W-:Y:S01]  /*0f50*/  IMAD.U32 R91, R91, 0x10000, RZ ;  /* 0x000100005b5b7824 */ /* 0x000fe200078e00ff */
[----:B------:R-:W-:Y:S02]  /*0f60*/  SHF.L.U32 R115, R88, 0x10, RZ ;  /* 0x0000001058737819 */ /* 0x000fe400000006ff */
[----:B------:R-:W-:Y:S01]  /*0f70*/  SHF.L.U32 R119, R90, 0x10, RZ ;  /* 0x000000105a777819 */ /* 0x000fe200000006ff */
[----:B------:R-:W-:Y:S01]  /*0f80*/  FADD.FTZ R91, -R152, R91 ;  /* 0x0000005b985b7221 */ /* 0x000fe20000010100 */
[----:B------:R-:W-:Y:S01]  /*0f90*/  PRMT R116, R88, 0x7632, R116 ;  /* 0x0000763258747816 */ /* 0x000fe20000000074 */
[C---:B0-----:R-:W-:Y:S01]  /*0fa0*/  FADD.FTZ R113, -R152.reuse, R115 ;  /* 0x0000007398717221 */ /* 0x041fe20000010100 */
[C---:B------:R-:W-:Y:S01]  /*0fb0*/  FADD.FTZ R115, -R152.reuse, R117 ;  /* 0x0000007598737221 */ /* 0x040fe20000010100 */
[----:B------:R-:W-:Y:S01]  /*0fc0*/  FADD.FTZ R117, -R152, R119 ;  /* 0x0000007798757221 */ /* 0x000fe20000010100 */
[----:B-----5:R-:W-:Y:S01]  /*0fd0*/  FMUL.FTZ R119, R150, R91 ;  /* 0x0000005b96777220 */ /* 0x020fe20000410000 */
[----:B------:R-:W-:Y:S01]  /*0fe0*/  SHF.L.U32 R91, R116, 0x10, RZ ;  /* 0x00000010745b7819 */ /* 0x000fe200000006ff */
[----:B------:R-:W-:Y:S01]  /*0ff0*/  FMUL.FTZ R113, R150, R113 ;  /* 0x0000007196717220 */ /* 0x000fe20000410000 */
[----:B---3--:R-:W-:-:S02]  /*1000*/  PRMT R121, R92, 0x7632, R121 ;  /* 0x000076325c797816 */ /* 0x008fc40000000079 */
[----:B------:R-:W-:Y:S02]  /*1010*/  SHF.L.U32 R92, R92, 0x10, RZ ;  /* 0x000000105c5c7819 */ /* 0x000fe400000006ff */
[C---:B------:R-:W-:Y:S01]  /*1020*/  PRMT R112, R93.reuse, 0x7632, R112 ;  /* 0x000076325d707816 */ /* 0x040fe20000000070 */
[----:B------:R-:W-:Y:S01]  /*1030*/  FMUL.FTZ R115, R150, R115 ;  /* 0x0000007396737220 */ /* 0x000fe20000410000 */
[----:B------:R-:W-:Y:S01]  /*1040*/  SHF.L.U32 R93, R93, 0x10, RZ ;  /* 0x000000105d5d7819 */ /* 0x000fe200000006ff */
[----:B------:R-:W-:Y:S01]  /*1050*/  FADD.FTZ R80, R80, R92 ;  /* 0x0000005c50507221 */ /* 0x000fe20000010000 */
[----:B------:R-:W-:Y:S01]  /*1060*/  PRMT R88, R90, 0x7632, R88 ;  /* 0x000076325a587816 */ /* 0x000fe20000000058 */
[-C--:B------:R-:W-:Y:S01]  /*1070*/  FFMA.FTZ R64, R113, R92.reuse, R64 ;  /* 0x0000005c71407223 */ /* 0x080fe20000010040 */
[----:B------:R-:W-:Y:S01]  /*1080*/  FMUL.FTZ R110, R21, R92 ;  /* 0x0000005c156e7220 */ /* 0x000fe20000410000 */
[----:B------:R-:W-:Y:S01]  /*1090*/  FADD.FTZ R91, -R152, R91 ;  /* 0x0000005b985b7221 */ /* 0x000fe20000010100 */
[C---:B------:R-:W-:Y:S01]  /*10a0*/  PRMT R90, R95.reuse, 0x7632, R90 ;  /* 0x000076325f5a7816 */ /* 0x040fe2000000005a */
[----:B------:R-:W-:Y:S01]  /*10b0*/  IMAD.U32 R92, R112, 0x10000, RZ ;  /* 0x00010000705c7824 */ /* 0x000fe200078e00ff */
[----:B------:R-:W-:Y:S01]  /*10c0*/  SHF.L.U32 R95, R95, 0x10, RZ ;  /* 0x000000105f5f7819 */ /* 0x000fe200000006ff */
[----:B------:R-:W-:Y:S01]  /*10d0*/  FADD.FTZ R82, R82, R93 ;  /* 0x0000005d52527221 */ /* 0x000fe20000010000 */
[-C--:B------:R-:W-:Y:S01]  /*10e0*/  FFMA.FTZ R66, R115, R93.reuse, R66 ;  /* 0x0000005d73427223 */ /* 0x080fe20000010042 */
[----:B------:R-:W-:Y:S01]  /*10f0*/  FMUL.FTZ R112, R20, R93 ;  /* 0x0000005d14707220 */ /* 0x000fe20000410000 */
[----:B------:R-:W-:-:S02]  /*1100*/  SHF.L.U32 R121, R121, 0x10, RZ ;  /* 0x0000001079797819 */ /* 0x000fc400000006ff */
[----:B------:R-:W-:Y:S01]  /*1110*/  SHF.L.U32 R93, R118, 0x10, RZ ;  /* 0x00000010765d7819 */ /* 0x000fe200000006ff */
[----:B------:R-:W-:Y:S01]  /*1120*/  FMUL.FTZ R118, R150, R91 ;  /* 0x0000005b96767220 */ /* 0x000fe20000410000 */
[----:B------:R-:W-:Y:S01]  /*1130*/  FADD.FTZ R38, R38, R95 ;  /* 0x0000005f26267221 */ /* 0x000fe20000010000 */
[-C--:B------:R-:W-:Y:S01]  /*1140*/  FFMA.FTZ R46, R119, R95.reuse, R46 ;  /* 0x0000005f772e7223 */ /* 0x080fe2000001002e */
[----:B------:R-:W-:Y:S01]  /*1150*/  FMUL.FTZ R116, R18, R95 ;  /* 0x0000005f12747220 */ /* 0x000fe20000410000 */
[----:B------:R-:W-:Y:S01]  /*1160*/  SHF.L.U32 R95, R88, 0x10, RZ ;  /* 0x00000010585f7819 */ /* 0x000fe200000006ff */
[----:B------:R-:W-:Y:S01]  /*1170*/  FADD.FTZ R93, -R152, R93 ;  /* 0x0000005d985d7221 */ /* 0x000fe20000010100 */
[----:B------:R-:W-:Y:S01]  /*1180*/  FADD.FTZ R81, R81, R121 ;  /* 0x0000007951517221 */ /* 0x000fe20000010000 */
[-C--:B------:R-:W-:Y:S01]  /*1190*/  FFMA.FTZ R65, R118, R121.reuse, R65 ;  /* 0x0000007976417223 */ /* 0x080fe20000010041 */
[----:B------:R-:W-:Y:S01]  /*11a0*/  FADD.FTZ R88, R157, R110 ;  /* 0x0000006e9d587221 */ /* 0x000fe20000010000 */
[----:B------:R-:W-:Y:S01]  /*11b0*/  FMUL.FTZ R121, R8, R121 ;  /* 0x0000007908797220 */ /* 0x000fe20000410000 */
[----:B------:R-:W-:Y:S01]  /*11c0*/  FFMA.FTZ R91, R113, R110, R156 ;  /* 0x0000006e715b7223 */ /* 0x000fe2000001009c */
[----:B------:R-:W-:-:S02]  /*11d0*/  FMUL.FTZ R120, R150, R93 ;  /* 0x0000005d96787220 */ /* 0x000fc40000410000 */
[----:B------:R-:W-:Y:S01]  /*11e0*/  FADD.FTZ R93, R88, R121 ;  /* 0x00000079585d7221 */ /* 0x000fe20000010000 */
[----:B------:R-:W-:Y:S01]  /*11f0*/  FFMA.FTZ R88, R118, R121, R91 ;  /* 0x0000007976587223 */ /* 0x000fe2000001005b */
[C---:B------:R-:W-:Y:S01]  /*1200*/  PRMT R125, R94.reuse, 0x7632, R125 ;  /* 0x000076325e7d7816 */ /* 0x040fe2000000007d */
[----:B------:R-:W-:Y:S01]  /*1210*/  IMAD.U32 R89, R89, 0x10000, RZ ;  /* 0x0001000059597824 */ /* 0x000fe200078e00ff */
[----:B------:R-:W-:Y:S01]  /*1220*/  SHF.L.U32 R94, R94, 0x10, RZ ;  /* 0x000000105e5e7819 */ /* 0x000fe200000006ff */
[----:B------:R-:W-:Y:S01]  /*1230*/  FADD.FTZ R83, R83, R92 ;  /* 0x0000005c53537221 */ /* 0x000fe20000010000 */
[-C--:B------:R-:W-:Y:S01]  /*1240*/  FFMA.FTZ R67, R120, R92.reuse, R67 ;  /* 0x0000005c78437223 */ /* 0x080fe20000010043 */
[----:B------:R-:W-:Y:S01]  /*1250*/  FMUL.FTZ R123, R7, R92 ;  /* 0x0000005c077b7220 */ /* 0x000fe20000410000 */
[C---:B------:R-:W-:Y:S01]  /*1260*/  FADD.FTZ R95, -R152.reuse, R95 ;  /* 0x0000005f985f7221 */ /* 0x040fe20000010100 */
[----:B------:R-:W-:Y:S01]  /*1270*/  FADD.FTZ R92, R93, R112 ;  /* 0x000000705d5c7221 */ /* 0x000fe20000010000 */
[----:B------:R-:W-:Y:S01]  /*1280*/  FFMA.FTZ R91, R115, R112, R88 ;  /* 0x00000070735b7223 */ /* 0x000fe20000010058 */
[----:B------:R-:W-:Y:S01]  /*1290*/  SHF.L.U32 R125, R125, 0x10, RZ ;  /* 0x000000107d7d7819 */ /* 0x000fe200000006ff */
[----:B------:R-:W-:Y:S01]  /*12a0*/  FADD.FTZ R93, -R152, R89 ;  /* 0x00000059985d7221 */ /* 0x000fe20000010100 */
[----:B------:R-:W-:Y:S01]  /*12b0*/  FMUL.FTZ R114, R19, R94 ;  /* 0x0000005e13727220 */ /* 0x000fe20000410000 */
[----:B------:R-:W-:Y:S01]  /*12c0*/  FMUL.FTZ R122, R150, R95 ;  /* 0x0000005f967a7220 */ /* 0x000fe20000410000 */
[----:B------:R-:W-:Y:S01]  /*12d0*/  FADD.FTZ R89, R92, R123 ;  /* 0x0000007b5c597221 */ /* 0x000fe20000010000 */
[----:B------:R-:W-:Y:S01]  /*12e0*/  FMUL.FTZ R117, R150, R117 ;  /* 0x0000007596757220 */ /* 0x000fe20000410000 */
[----:B------:R-:W-:Y:S01]  /*12f0*/  FFMA.FTZ R88, R120, R123, R91 ;  /* 0x0000007b78587223 */ /* 0x000fe2000001005b */
[----:B------:R-:W-:Y:S01]  /*1300*/  FADD.FTZ R37, R37, R125 ;  /* 0x0000007d25257221 */ /* 0x000fe20000010000 */
        /* <DEDUP_REMOVED lines=17> */
.L_x_529:
[----:B------:R-:W-:Y:S05]  /*1420*/  BSYNC B1 ;  /* 0x0000000000017941 */ /* 0x000fea0003800000 */
.L_x_528:
        /* <DEDUP_REMOVED lines=16> */
[C---:B--2---:R-:W-:Y:S02]  /*1530*/  PRMT R103, R88.reuse, 0x7632, R103 ;  /* 0x0000763258677816 */ /* 0x044fe40000000067 */
[----:B------:R-:W-:Y:S02]  /*1540*/  SHF.L.U32 R131, R88, 0x10, RZ ;  /* 0x0000001058837819 */ /* 0x000fe400000006ff */
[C---:B------:R-:W-:Y:S02]  /*1550*/  PRMT R88, R89.reuse, 0x7632, R88 ;  /* 0x0000763259587816 */ /* 0x040fe40000000058 */
[C---:B------:R-:W-:Y:S02]  /*1560*/  SHF.L.U32 R133, R90.reuse, 0x10, RZ ;  /* 0x000000105a857819 */ /* 0x040fe400000006ff */
[----:B------:R-:W-:Y:S02]  /*1570*/  SHF.L.U32 R89, R89, 0x10, RZ ;  /* 0x0000001059597819 */ /* 0x000fe400000006ff */
[----:B------:R-:W-:Y:S01]  /*1580*/  SHF.L.U32 R135, R91, 0x10, RZ ;  /* 0x000000105b877819 */ /* 0x000fe200000006ff */
[----:B------:R-:W-:Y:S01]  /*1590*/  IMAD.U32 R103, R103, 0x10000, RZ ;  /* 0x0001000067677824 */ /* 0x000fe200078e00ff */
[----:B------:R-:W-:Y:S01]  /*15a0*/  PRMT R126, R90, 0x7632, R126 ;  /* 0x000076325a7e7816 */ /* 0x000fe2000000007e */
[----:B------:R-:W-:Y:S01]  /*15b0*/  FADD.FTZ R139, -R152, R131 ;  /* 0x00000083988b7221 */ /* 0x000fe20000010100 */
[----:B------:R-:W-:Y:S01]  /*15c0*/  SHF.L.U32 R137, R88, 0x10, RZ ;  /* 0x0000001058897819 */ /* 0x000fe200000006ff */
[C---:B------:R-:W-:Y:S01]  /*15d0*/  FADD.FTZ R131, -R152.reuse, R133 ;  /* 0x0000008598837221 */ /* 0x040fe20000010100 */
[----:B------:R-:W-:Y:S01]  /*15e0*/  PRMT R90, R91, 0x7632, R90 ;  /* 0x000076325b5a7816 */ /* 0x000fe2000000005a */
[----:B0-----:R-:W-:Y:S01]  /*15f0*/  FADD.FTZ R129, -R152, R89 ;  /* 0x0000005998817221 */ /* 0x001fe20000010100 */
[----:B---3--:R-:W-:Y:S01]  /*1600*/  PRMT R88, R92, 0x7632, R88 ;  /* 0x000076325c587816 */ /* 0x008fe20000000058 */
[----:B------:R-:W-:Y:S01]  /*1610*/  FADD.FTZ R133, -R152, R135 ;  /* 0x0000008798857221 */ /* 0x000fe20000010100 */
[----:B------:R-:W-:Y:S01]  /*1620*/  SHF.L.U32 R92, R92, 0x10, RZ ;  /* 0x000000105c5c7819 */ /* 0x000fe200000006ff */
[----:B------:R-:W-:Y:S01]  /*1630*/  FADD.FTZ R135, -R152, R103 ;  /* 0x0000006798877221 */ /* 0x000fe20000010100 */
[----:B------:R-:W-:Y:S01]  /*1640*/  SHF.L.U32 R89, R90, 0x10, RZ ;  /* 0x000000105a597819 */ /* 0x000fe200000006ff */
[C---:B-----5:R-:W-:Y:S01]  /*1650*/  FMUL.FTZ R103, R150.reuse, R139 ;  /* 0x0000008b96677220 */ /* 0x060fe20000410000 */
[----:B------:R-:W-:Y:S01]  /*1660*/  PRMT R128, R93, 0x7632, R128 ;  /* 0x000076325d807816 */ /* 0x000fe20000000080 */
[----:B------:R-:W-:Y:S01]  /*1670*/  FMUL.FTZ R129, R150, R129 ;  /* 0x0000008196817220 */ /* 0x000fe20000410000 */
[----:B------:R-:W-:Y:S01]  /*1680*/  SHF.L.U32 R91, R126, 0x10, RZ ;  /* 0x000000107e5b7819 */ /* 0x000fe200000006ff */
[----:B------:R-:W-:Y:S01]  /*1690*/  FMUL.FTZ R126, R17, R92 ;  /* 0x0000005c117e7220 */ /* 0x000fe20000410000 */
[----:B------:R-:W-:-:S02]  /*16a0*/  SHF.L.U32 R93, R93, 0x10, RZ ;  /* 0x000000105d5d7819 */ /* 0x000fc400000006ff */
[----:B------:R-:W-:Y:S01]  /*16b0*/  SHF.L.U32 R90, R88, 0x10, RZ ;  /* 0x00000010585a7819 */ /* 0x000fe200000006ff */
[----:B------:R-:W-:Y:S01]  /*16c0*/  FADD.FTZ R68, R68, R92 ;  /* 0x0000005c44447221 */ /* 0x000fe20000010000 */
[----:B------:R-:W-:Y:S01]  /*16d0*/  PRMT R141, R95, 0x7632, R141 ;  /* 0x000076325f8d7816 */ /* 0x000fe2000000008d */
[----:B------:R-:W-:Y:S01]  /*16e0*/  FFMA.FTZ R48, R103, R92, R48 ;  /* 0x0000005c67307223 */ /* 0x000fe20000010030 */
[----:B------:R-:W-:Y:S01]  /*16f0*/  SHF.L.U32 R95, R95, 0x10, RZ ;  /* 0x000000105f5f7819 */ /* 0x000fe200000006ff */
[----:B------:R-:W-:Y:S01]  /*1700*/  FMUL.FTZ R133, R150, R133 ;  /* 0x0000008596857220 */ /* 0x000fe20000410000 */
[----:B------:R-:W-:Y:S01]  /*1710*/  SHF.L.U32 R92, R128, 0x10, RZ ;  /* 0x00000010805c7819 */ /* 0x000fe200000006ff */
[----:B------:R-:W-:Y:S01]  /*1720*/  FMUL.FTZ R132, R150, R135 ;  /* 0x0000008796847220 */ /* 0x000fe20000410000 */
[----:B------:R-:W-:Y:S01]  /*1730*/  FADD.FTZ R70, R70, R93 ;  /* 0x0000005d46467221 */ /* 0x000fe20000010000 */
[-C--:B------:R-:W-:Y:S01]  /*1740*/  FFMA.FTZ R50, R129, R93.reuse, R50 ;  /* 0x0000005d81327223 */ /* 0x080fe20000010032 */
[----:B------:R-:W-:Y:S01]  /*1750*/  FMUL.FTZ R128, R16, R93 ;  /* 0x0000005d10807220 */ /* 0x000fe20000410000 */
[----:B------:R-:W-:Y:S01]  /*1760*/  FADD.FTZ R88, R157, R126 ;  /* 0x0000007e9d587221 */ /* 0x000fe20000010000 */
[----:B------:R-:W-:Y:S01]  /*1770*/  FMUL.FTZ R135, R4, R90 ;  /* 0x0000005a04877220 */ /* 0x000fe20000410000 */
[----:B------:R-:W-:Y:S01]  /*1780*/  FFMA.FTZ R93, R103, R126, R156 ;  /* 0x0000007e675d7223 */ /* 0x000fe2000001009c */
[----:B------:R-:W-:Y:S01]  /*1790*/  FADD.FTZ R137, -R152, R137 ;  /* 0x0000008998897221 */ /* 0x000fe20000010100 */
[----:B------:R-:W-:Y:S01]  /*17a0*/  FADD.FTZ R74, R74, R95 ;  /* 0x0000005f4a4a7221 */ /* 0x000fe20000010000 */
[-C--:B------:R-:W-:Y:S01]  /*17b0*/  FFMA.FTZ R54, R133, R95.reuse, R54 ;  /* 0x0000005f85367223 */ /* 0x080fe20000010036 */
[----:B------:R-:W-:Y:S01]  /*17c0*/  FMUL.FTZ R134, R14, R95 ;  /* 0x0000005f0e867220 */ /* 0x000fe20000410000 */
[----:B------:R-:W-:Y:S01]  /*17d0*/  FADD.FTZ R95, R88, R135 ;  /* 0x00000087585f7221 */ /* 0x000fe20000010000 */
[----:B------:R-:W-:Y:S01]  /*17e0*/  FFMA.FTZ R88, R132, R135, R93 ;  /* 0x0000008784587223 */ /* 0x000fe2000001005d */
[----:B------:R-:W-:Y:S01]  /*17f0*/  PRMT R130, R94, 0x7632, R130 ;  /* 0x000076325e827816 */ /* 0x000fe20000000082 */
[----:B------:R-:W-:Y:S01]  /*1800*/  FADD.FTZ R91, -R152, R91 ;  /* 0x0000005b985b7221 */ /* 0x000fe20000010100 */
[----:B------:R-:W-:Y:S01]  /*1810*/  FADD.FTZ R69, R69, R90 ;  /* 0x0000005a45457221 */ /* 0x000fe20000010000 */
[----:B------:R-:W-:Y:S01]  /*1820*/  FFMA.FTZ R49, R132, R90, R49 ;  /* 0x0000005a84317223 */ /* 0x000fe20000010031 */
[----:B------:R-:W-:Y:S01]  /*1830*/  FMUL.FTZ R136, R150, R137 ;  /* 0x0000008996887220 */ /* 0x000fe20000410000 */
[----:B------:R-:W-:-:S02]  /*1840*/  IMAD.U32 R94, R94, 0x10000, RZ ;  /* 0x000100005e5e7824 */ /* 0x000fc400078e00ff */
[----:B------:R-:W-:Y:S01]  /*1850*/  FMUL.FTZ R137, R3, R92 ;  /* 0x0000005c03897220 */ /* 0x000fe20000410000 */
[----:B------:R-:W-:Y:S01]  /*1860*/  FADD.FTZ R90, R95, R128 ;  /* 0x000000805f5a7221 */ /* 0x000fe20000010000 */
[----:B------:R-:W-:Y:S01]  /*1870*/  FFMA.FTZ R93, R129, R128, R88 ;  /* 0x00000080815d7223 */ /* 0x000fe20000010058 */
[----:B------:R-:W-:Y:S01]  /*1880*/  SHF.L.U32 R139, R130, 0x10, RZ ;  /* 0x00000010828b7819 */ /* 0x000fe200000006ff */
[----:B------:R-:W-:Y:S01]  /*1890*/  FMUL.FTZ R138, R150, R91 ;  /* 0x0000005b968a7220 */ /* 0x000fe20000410000 */
        /* <DEDUP_REMOVED lines=13> */
[----:B------:R-:W-:-:S02]  /*1970*/  FFMA.FTZ R88, R138, R139, R91 ;  /* 0x0000008b8a587223 */ /* 0x000fc4000001005b */
[----:B------:R-:W-:Y:S01]  /*1980*/  FADD.FTZ R75, R75, R141 ;  /* 0x0000008d4b4b7221 */ /* 0x000fe20000010000 */
[-C--:B------:R-:W-:Y:S01]  /*1990*/  FFMA.FTZ R55, R140, R141.reuse, R55 ;  /* 0x0000008d8c377223 */ /* 0x080fe20000010037 */
[----:B------:R-:W-:Y:S01]  /*19a0*/  FADD.FTZ R90, R89, R134 ;  /* 0x00000086595a7221 */ /* 0x000fe20000010000 */
[----:B------:R-:W-:Y:S01]  /*19b0*/  FMUL.FTZ R141, R0, R141 ;  /* 0x0000008d008d7220 */ /* 0x000fe20000410000 */
[----:B------:R-:W-:Y:S01]  /*19c0*/  FFMA.FTZ R89, R133, R134, R88 ;  /* 0x0000008685597223 */ /* 0x000fe20000010058 */
[----:B------:R-:W-:Y:S01]  /*19d0*/  FADD.FTZ R72, R72, R94 ;  /* 0x0000005e48487221 */ /* 0x000fe20000010000 */
[----:B------:R-:W-:Y:S01]  /*19e0*/  FFMA.FTZ R52, R131, R94, R52 ;  /* 0x0000005e83347223 */ /* 0x000fe20000010034 */
[----:B------:R-:W-:Y:S01]  /*19f0*/  FADD.FTZ R71, R71, R92 ;  /* 0x0000005c47477221 */ /* 0x000fe20000010000 */
[----:B------:R-:W-:Y:S01]  /*1a00*/  FFMA.FTZ R51, R136, R92, R51 ;  /* 0x0000005c88337223 */ /* 0x000fe20000010033 */
[----:B------:R-:W-:Y:S01]  /*1a10*/  FADD.FTZ R157, R90, R141 ;  /* 0x0000008d5a9d7221 */ /* 0x000fe20000010000 */
[----:B------:R-:W-:-:S07]  /*1a20*/  FFMA.FTZ R156, R140, R141, R89 ;  /* 0x0000008d8c9c7223 */ /* 0x000fce0000010059 */
.L_x_531:
[----:B------:R-:W-:Y:S05]  /*1a30*/  BSYNC B1 ;  /* 0x0000000000017941 */ /* 0x000fea0003800000 */
.L_x_530:
[----:B------:R-:W-:-:S03]  /*1a40*/  UMOV UR6, 0xffffffff ;  /* 0xffffffff00067882 */ /* 0x000fc60000000000 */
        /* <DEDUP_REMOVED lines=19> */
.L_x_551:
        /* <DEDUP_REMOVED lines=9> */
[----:B------:R-:W-:Y:S01]  /*1c10*/  FFMA.FTZ R89, R148, R94, R95 ;  /* 0x0000005e94597223 */ /* 0x000fe2000001005f */
[----:B------:R-:W-:Y:S02]  /*1c20*/  ISETP.NE.U32.AND P1, PT, RZ, UR16, PT ;  /* 0x00000010ff007c0c */ /* 0x000fe4000bf25070 */
[----:B------:R-:W-:Y:S01]  /*1c30*/  ISETP.NE.AND.EX P2, PT, RZ, UR9, PT, P2 ;  /* 0x00000009ff007c0c */ /* 0x000fe2000bf45320 */
[----:B------:R-:W-:Y:S01]  /*1c40*/  FADD.FTZ R91, R109, -R88 ;  /* 0x800000586d5b7221 */ /* 0x000fe20000010000 */
[----:B------:R-:W-:Y:S01]  /*1c50*/  FADD.FTZ R89, R146, -R89 ;  /* 0x8000005992597221 */ /* 0x000fe20000010000 */
[----:B------:R-:W-:Y:S02]  /*1c60*/  ISETP.NE.AND.EX P1, PT, RZ, UR17, PT, P1 ;  /* 0x00000011ff007c0c */ /* 0x000fe4000bf25310 */
[----:B-----5:R-:W-:-:S08]  /*1c70*/  FMUL.FTZ R90, R150, R91 ;  /* 0x0000005b965a7220 */ /* 0x020fd00000410000 */
[----:B------:R-:W-:Y:S01]  /*1c80*/  @P2 PRMT R92, R78, 0x7632, R92 ;  /* 0x000076324e5c2816 */ /* 0x000fe2000000005c */
[----:B------:R-:W-:Y:S01]  /*1c90*/  @P2 IMAD.U32 R152, R79, 0x10000, RZ ;  /* 0x000100004f982824 */ /* 0x000fe200078e00ff */
[----:B------:R-:W-:-:S03]  /*1ca0*/  @P2 PRMT R88, R76, 0x7632, R88 ;  /* 0x000076324c582816 */ /* 0x000fc60000000058 */
[----:B------:R-:W-:Y:S01]  /*1cb0*/  @P2 IMAD.U32 R93, R92, 0x10000, RZ ;  /* 0x000100005c5d2824 */ /* 0x000fe200078e00ff */
[----:B------:R-:W-:Y:S01]  /*1cc0*/  @P2 SHF.L.U32 R91, R88, 0x10, RZ ;  /* 0x00000010585b2819 */ /* 0x000fe200000006ff */
[----:B------:R-:W-:Y:S01]  /*1cd0*/  FMUL.FTZ R92, R150, R89 ;  /* 0x00000059965c7220 */ /* 0x000fe20000410000 */
[-C--:B------:R-:W-:Y:S01]  /*1ce0*/  FFMA.FTZ R89, R144, R94.reuse, R95 ;  /* 0x0000005e90597223 */ /* 0x080fe2000001005f */
[----:B------:R-:W-:Y:S01]  /*1cf0*/  @P2 PRMT R88, R77, 0x7632, R88 ;  /* 0x000076324d582816 */ /* 0x000fe20000000058 */
[----:B------:R-:W-:Y:S01]  /*1d00*/  @P2 FADD.FTZ R90, R90, R93 ;  /* 0x0000005d5a5a2221 */ /* 0x000fe20000010000 */
[----:B------:R-:W-:Y:S01]  /*1d10*/  @P2 FADD.FTZ R92, R92, R91 ;  /* 0x0000005b5c5c2221 */ /* 0x000fe20000010000 */
[----:B------:R-:W-:Y:S01]  /*1d20*/  FADD.FTZ R89, R142, -R89 ;  /* 0x800000598e597221 */ /* 0x000fe20000010000 */
[----:B------:R-:W-:Y:S01]  /*1d30*/  @P2 SHF.L.U32 R91, R88, 0x10, RZ ;  /* 0x00000010585b2819 */ /* 0x000fe200000006ff */
[-CC-:B------:R-:W-:Y:S01]  /*1d40*/  FFMA.FTZ R93, R107, R94.reuse, R95.reuse ;  /* 0x0000005e6b5d7223 */ /* 0x180fe2000001005f */
[----:B------:R-:W-:Y:S01]  /*1d50*/  FFMA.FTZ R88, R149, R94, R95 ;  /* 0x0000005e95587223 */ /* 0x000fe2000001005f */
[----:B------:R-:W-:-:S02]  /*1d60*/  FMUL.FTZ R156, R150, R89 ;  /* 0x00000059969c7220 */ /* 0x000fc40000410000 */
[----:B------:R-:W-:Y:S01]  /*1d70*/  FADD.FTZ R93, R104, -R93 ;  /* 0x8000005d685d7221 */ /* 0x000fe20000010000 */
[----:B------:R-:W-:Y:S01]  /*1d80*/  FADD.FTZ R89, R147, -R88 ;  /* 0x8000005893597221 */ /* 0x000fe20000010000 */
[-C--:B------:R-:W-:Y:S01]  /*1d90*/  FFMA.FTZ R88, R145, R94.reuse, R95 ;  /* 0x0000005e91587223 */ /* 0x080fe2000001005f */
[----:B------:R-:W-:Y:S01]  /*1da0*/  @P2 FADD.FTZ R156, R156, R91 ;  /* 0x0000005b9c9c2221 */ /* 0x000fe20000010000 */
[----:B------:R-:W-:Y:S01]  /*1db0*/  FMUL.FTZ R162, R150, R93 ;  /* 0x0000005d96a27220 */ /* 0x000fe20000410000 */
[----:B------:R-:W-:Y:S01]  /*1dc0*/  @P2 SHF.L.U32 R91, R78, 0x10, RZ ;  /* 0x000000104e5b2819 */ /* 0x000fe200000006ff */
[----:B------:R-:W-:Y:S01]  /*1dd0*/  FADD.FTZ R93, R143, -R88 ;  /* 0x800000588f5d7221 */ /* 0x000fe20000010000 */
[----:B------:R-:W-:Y:S01]  /*1de0*/  @P2 SHF.L.U32 R88, R77, 0x10, RZ ;  /* 0x000000104d582819 */ /* 0x000fe200000006ff */
[----:B------:R-:W-:Y:S01]  /*1df0*/  FMUL.FTZ R164, R150, R89 ;  /* 0x0000005996a47220 */ /* 0x000fe20000410000 */
[----:B------:R-:W-:Y:S01]  /*1e00*/  @P2 SHF.L.U32 R89, R76, 0x10, RZ ;  /* 0x000000104c592819 */ /* 0x000fe200000006ff */
[----:B------:R-:W-:Y:S01]  /*1e10*/  FMUL.FTZ R93, R150, R93 ;  /* 0x0000005d965d7220 */ /* 0x000fe20000410000 */
[----:B------:R-:W-:Y:S01]  /*1e20*/  @P2 FADD.FTZ R162, R162, R91 ;  /* 0x0000005ba2a22221 */ /* 0x000fe20000010000 */
[----:B------:R-:W-:-:S02]  /*1e30*/  FFMA.FTZ R91, R105, R94, R95 ;  /* 0x0000005e695b7223 */ /* 0x000fc4000001005f */
[----:B------:R-:W-:Y:S01]  /*1e40*/  @P2 FADD.FTZ R93, R93, R88 ;  /* 0x000000585d5d2221 */ /* 0x000fe20000010000 */
[----:B------:R-:W-:Y:S01]  /*1e50*/  FFMA.FTZ R88, R108, R94, R95 ;  /* 0x0000005e6c587223 */ /* 0x000fe2000001005f */
[----:B------:R-:W-:Y:S01]  /*1e60*/  FADD.FTZ R91, R102, -R91 ;  /* 0x8000005b665b7221 */ /* 0x000fe20000010000 */
[----:B------:R-:W-:Y:S02]  /*1e70*/  @P2 FADD.FTZ R164, R164, R89 ;  /* 0x00000059a4a42221 */ /* 0x000fe40000010000 */
[--C-:B------:R-:W-:Y:S01]  /*1e80*/  FADD.FTZ R89, R111, -R88.reuse ;  /* 0x800000586f597221 */ /* 0x100fe20000010000 */
[----:B------:R-:W-:Y:S01]  /*1e90*/  FMUL.FTZ R91, R150, R91 ;  /* 0x0000005b965b7220 */ /* 0x000fe20000410000 */
[----:B------:R-:W-:-:S03]  /*1ea0*/  @P2 PRMT R88, R79, 0x7632, R88 ;  /* 0x000076324f582816 */ /* 0x000fc60000000058 */
[----:B------:R-:W-:Y:S01]  /*1eb0*/  @P2 FADD.FTZ R91, R91, R152 ;  /* 0x000000985b5b2221 */ /* 0x000fe20000010000 */
[----:B------:R-:W-:Y:S01]  /*1ec0*/  @P2 SHF.L.U32 R153, R88, 0x10, RZ ;  /* 0x0000001058992819 */ /* 0x000fe200000006ff */
[----:B------:R-:W-:Y:S01]  /*1ed0*/  FMUL.FTZ R152, R150, R89 ;  /* 0x0000005996987220 */ /* 0x000fe20000410000 */
[----:B------:R-:W-:Y:S01]  /*1ee0*/  @P1 F2FP.BF16.F32.PACK_AB R88, RZ, R93 ;  /* 0x0000005dff58123e */ /* 0x000fe200000010ff */
[-C--:B------:R-:W-:Y:S01]  /*1ef0*/  FMUL.FTZ R93, R93, R151.reuse ;  /* 0x000000975d5d7220 */ /* 0x080fe20000410000 */
[----:B------:R-:W-:Y:S01]  /*1f00*/  @P1 F2FP.BF16.F32.PACK_AB R89, RZ, R162 ;  /* 0x000000a2ff59123e */ /* 0x000fe200000010ff */
[----:B------:R-:W-:Y:S01]  /*1f10*/  @P2 FADD.FTZ R152, R152, R153 ;  /* 0x0000009998982221 */ /* 0x000fe20000010000 */
[----:B------:R-:W-:Y:S01]  /*1f20*/  @P1 PRMT R41, R88, 0x7610, R41 ;  /* 0x0000761058291816 */ /* 0x000fe20000000029 */
[-C--:B------:R-:W-:Y:S01]  /*1f30*/  FMUL.FTZ R162, R162, R151.reuse ;  /* 0x00000097a2a27220 */ /* 0x080fe20000410000 */
[----:B------:R-:W-:Y:S02]  /*1f40*/  ISETP.NE.U32.AND P2, PT, RZ, UR16, PT ;  /* 0x00000010ff007c0c */ /* 0x000fe4000bf45070 */
[----:B------:R-:W-:Y:S01]  /*1f50*/  @P1 F2FP.BF16.F32.PACK_AB R88, RZ, R164 ;  /* 0x000000a4ff58123e */ /* 0x000fe200000010ff */
[----:B------:R-:W-:Y:S01]  /*1f60*/  FMUL.FTZ R162, R162, UR15 ;  /* 0x0000000fa2a27c20 */ /* 0x000fe20008410000 */
[----:B------:R-:W-:Y:S01]  /*1f70*/  ISETP.NE.AND.EX P2, PT, RZ, UR17, PT, P2 ;  /* 0x00000011ff007c0c */ /* 0x000fe2000bf45320 */
[----:B------:R-:W-:Y:S01]  /*1f80*/  FMUL.FTZ R164, R164, R151 ;  /* 0x00000097a4a47220 */ /* 0x000fe20000410000 */
[----:B------:R-:W-:-:S02]  /*1f90*/  @P1 PRMT R42, R89, 0x7610, R42 ;  /* 0x00007610592a1816 */ /* 0x000fc4000000002a */
[----:B------:R-:W-:Y:S02]  /*1fa0*/  @P1 PRMT R40, R88, 0x7610, R40 ;  /* 0x0000761058281816 */ /* 0x000fe40000000028 */
[----:B------:R-:W-:Y:S01]  /*1fb0*/  @P1 F2FP.BF16.F32.PACK_AB R89, RZ, R156 ;  /* 0x0000009cff59123e */ /* 0x000fe200000010ff */
[----:B------:R-:W-:Y:S01]  /*1fc0*/  FMUL.FTZ R156, R156, R151 ;  /* 0x000000979c9c7220 */ /* 0x000fe20000410000 */
[----:B------:R-:W-:Y:S01]  /*1fd0*/  @P1 F2FP.BF16.F32.PACK_AB R88, RZ, R91 ;  /* 0x0000005bff58123e */ /* 0x000fe200000010ff */
[----:B------:R-:W-:Y:S01]  /*1fe0*/  FMUL.FTZ R91, R91, R151 ;  /* 0x000000975b5b7220 */ /* 0x000fe20000410000 */
[----:B------:R-:W-:Y:S01]  /*1ff0*/  @P1 PRMT R41, R41, 0x5410, R89 ;  /* 0x0000541029291816 */ /* 0x000fe20000000059 */
[----:B------:R-:W-:Y:S01]  /*2000*/  FMUL.FTZ R156, R156, UR15 ;  /* 0x0000000f9c9c7c20 */ /* 0x000fe20008410000 */
[----:B------:R-:W-:Y:S01]  /*2010*/  @P1 PRMT R43, R88, 0x7610, R43 ;  /* 0x00007610582b1816 */ /* 0x000fe2000000002b */
[----:B------:R-:W-:Y:S01]  /*2020*/  FMUL.FTZ R91, R91, UR15 ;  /* 0x0000000f5b5b7c20 */ /* 0x000fe20008410000 */
[----:B------:R-:W-:-:S02]  /*2030*/  @P1 F2FP.BF16.F32.PACK_AB R88, RZ, R92 ;  /* 0x0000005cff58123e */ /* 0x000fc400000010ff */
[----:B------:R-:W-:Y:S01]  /*2040*/  @P1 F2FP.BF16.F32.PACK_AB R89, RZ, R152 ;  /* 0x00000098ff59123e */ /* 0x000fe200000010ff */
[-C--:B------:R-:W-:Y:S01]  /*2050*/  FMUL.FTZ R152, R152, R151.reuse ;  /* 0x0000009798987220 */ /* 0x080fe20000410000 */
[----:B------:R-:W-:Y:S02]  /*2060*/  @P1 PRMT R40, R40, 0x5410, R88 ;  /* 0x0000541028281816 */ /* 0x000fe40000000058 */
[----:B------:R-:W-:Y:S01]  /*2070*/  @P1 PRMT R43, R43, 0x5410, R89 ;  /* 0x000054102b2b1816 */ /* 0x000fe20000000059 */
[----:B------:R-:W-:Y:S01]  /*2080*/  FMUL.FTZ R152, R152, UR15 ;  /* 0x0000000f98987c20 */ /* 0x000fe20008410000 */
[----:B------:R-:W0:Y:S01]  /*2090*/  @P2 LDC.64 R88, c[0x0][0x308] ;  /* 0x0000c200ff582b82 */ /* 0x000e220000000a00 */
[----:B------:R-:W-:Y:S01]  /*20a0*/  @P1 F2FP.BF16.F32.PACK_AB R153, RZ, R90 ;  /* 0x0000005aff99123e */ /* 0x000fe200000010ff */
[----:B------:R-:W-:-:S03]  /*20b0*/  FMUL.FTZ R90, R90, R151 ;  /* 0x000000975a5a7220 */ /* 0x000fc60000410000 */
[----:B------:R-:W-:Y:S01]  /*20c0*/  @P1 PRMT R42, R42, 0x5410, R153 ;  /* 0x000054102a2a1816 */ /* 0x000fe20000000099 */
[----:B------:R-:W-:Y:S01]  /*20d0*/  FMUL.FTZ R90, R90, UR15 ;  /* 0x0000000f5a5a7c20 */ /* 0x000fe20008410000 */
[----:B------:R-:W-:-:S04]  /*20e0*/  LOP3.LUT P1, RZ, R161, 0xff, RZ, 0xc0, !PT ;  /* 0x000000ffa1ff7812 */ /* 0x000fc8000782c0ff */
[----:B------:R-:W-:Y:S02]  /*20f0*/  FSEL R162, R162, RZ, P1 ;  /* 0x000000ffa2a27208 */ /* 0x000fe40000800000 */
[----:B------:R-:W-:-:S04]  /*2100*/  LOP3.LUT P1, RZ, R161, 0xff00, RZ, 0xc0, !PT ;  /* 0x0000ff00a1ff7812 */ /* 0x000fc8000782c0ff */
[----:B------:R-:W-:Y:S02]  /*2110*/  FSEL R153, R90, RZ, P1 ;  /* 0x000000ff5a997208 */ /* 0x000fe40000800000 */
[----:B------:R-:W-:Y:S02]  /*2120*/  LOP3.LUT P1, RZ, R160, 0xff0000, RZ, 0xc0, !PT ;  /* 0x00ff0000a0ff7812 */ /* 0x000fe4000782c0ff */
[----:B------:R-:W-:Y:S01]  /*2130*/  F2FP.BF16.F32.PACK_AB R90, R153, R162 ;  /* 0x000000a2995a723e */ /* 0x000fe200000010ff */
[----:B------:R-:W-:Y:S01]  /*2140*/  FMUL.FTZ R153, R92, R151 ;  /* 0x000000975c997220 */ /* 0x000fe20000410000 */
[----:B0-----:R-:W-:-:S04]  /*2150*/  @P2 IMAD.WIDE.U32 R88, R101, 0x10, R88 ;  /* 0x0000001065582825 */ /* 0x001fc800078e0058 */
[----:B------:R-:W-:Y:S01]  /*2160*/  FMUL.FTZ R153, R153, UR15 ;  /* 0x0000000f99997c20 */ /* 0x000fe20008410000 */
[----:B------:R0:W-:Y:S02]  /*2170*/  @P2 STG.E.128 desc[UR4][R88.64], R40 ;  /* 0x0000002858002986 */ /* 0x0001e4000c101d04 */
[----:B0-----:R-:W-:Y:S01]  /*2180*/  FMUL.FTZ R89, R93, UR15 ;  /* 0x0000000f5d597c20 */ /* 0x001fe20008410000 */
[----:B------:R-:W-:Y:S01]  /*2190*/  MOV R88, R160 ;  /* 0x000000a000587202 */ /* 0x000fe20000000f00 */
[----:B------:R-:W0:Y:S03]  /*21a0*/  LDC.64 R92, c[0x0][0x2f8] ;  /* 0x0000be00ff5c7b82 */ /* 0x000e260000000a00 */
[----:B------:R-:W-:Y:S02]  /*21b0*/  FSEL R89, R89, RZ, P1 ;  /* 0x000000ff59597208 */ /* 0x000fe40000800000 */
[----:B------:R-:W-:Y:S01]  /*21c0*/  LOP3.LUT P1, RZ, R88, 0xff, RZ, 0xc0, !PT ;  /* 0x000000ff58ff7812 */ /* 0x000fe2000782c0ff */
[----:B------:R-:W-:-:S05]  /*21d0*/  FMUL.FTZ R88, R164, UR15 ;  /* 0x0000000fa4587c20 */ /* 0x000fca0008410000 */
[----:B------:R-:W-:Y:S02]  /*21e0*/  FSEL R88, R88, RZ, P1 ;  /* 0x000000ff58587208 */ /* 0x000fe40000800000 */
[----:B------:R-:W-:-:S04]  /*21f0*/  LOP3.LUT P1, RZ, R161, 0xff0000, RZ, 0xc0, !PT ;  /* 0x00ff0000a1ff7812 */ /* 0x000fc8000782c0ff */
[----:B------:R-:W-:Y:S02]  /*2200*/  FSEL R91, R91, RZ, P1 ;  /* 0x000000ff5b5b7208 */ /* 0x000fe40000800000 */
[----:B------:R-:W-:-:S04]  /*2210*/  LOP3.LUT P1, RZ, R160, 0xff000000, RZ, 0xc0, !PT ;  /* 0xff000000a0ff7812 */ /* 0x000fc8000782c0ff */
[----:B------:R-:W-:Y:S01]  /*2220*/  FSEL R156, R156, RZ, P1 ;  /* 0x000000ff9c9c7208 */ /* 0x000fe20000800000 */
[----:B0-----:R-:W-:Y:S01]  /*2230*/  IMAD.WIDE.U32 R92, R101, 0x10, R92 ;  /* 0x00000010655c7825 */ /* 0x001fe200078e005c */
[----:B------:R-:W-:Y:S02]  /*2240*/  LOP3.LUT P1, RZ, R160, 0xff00, RZ, 0xc0, !PT ;  /* 0x0000ff00a0ff7812 */ /* 0x000fe4000782c0ff */
[----:B------:R-:W-:Y:S02]  /*2250*/  F2FP.BF16.F32.PACK_AB R89, R156, R89 ;  /* 0x000000599c59723e */ /* 0x000fe400000010ff */
[----:B------:R-:W-:Y:S02]  /*2260*/  FSEL R153, R153, RZ, P1 ;  /* 0x000000ff99997208 */ /* 0x000fe40000800000 */
[----:B------:R-:W-:Y:S02]  /*2270*/  LOP3.LUT P1, RZ, R161, 0xff000000, RZ, 0xc0, !PT ;  /* 0xff000000a1ff7812 */ /* 0x000fe4000782c0ff */
[----:B------:R-:W-:-:S02]  /*2280*/  F2FP.BF16.F32.PACK_AB R88, R153, R88 ;  /* 0x000000589958723e */ /* 0x000fc400000010ff */
[----:B------:R-:W-:Y:S02]  /*2290*/  FSEL R152, R152, RZ, P1 ;  /* 0x000000ff98987208 */ /* 0x000fe40000800000 */
[----:B------:R-:W-:Y:S02]  /*22a0*/  IADD3 R101, R101, 0x20, RZ ;  /* 0x0000002065657810 */ /* 0x000fe40007ffe0ff */
[----:B------:R-:W-:-:S05]  /*22b0*/  F2FP.BF16.F32.PACK_AB R91, R152, R91 ;  /* 0x0000005b985b723e */ /* 0x000fca00000010ff */
[----:B------:R0:W-:Y:S02]  /*22c0*/  STG.E.128 desc[UR4][R92.64], R88 ;  /* 0x000000585c007986 */ /* 0x0001e4000c101d04 */
.L_x_534:
[----:B------:R-:W-:Y:S05]  /*22d0*/  BSYNC B1 ;  /* 0x0000000000017941 */ /* 0x000fea0003800000 */
.L_x_533:
        /* <DEDUP_REMOVED lines=8> */
[----:B------:R-:W-:Y:S01]  /*2360*/  FADD.FTZ R89, R121, -R88 ;  /* 0x8000005879597221 */ /* 0x000fe20000010000 */
[----:B------:R-:W-:Y:S02]  /*2370*/  ISETP.NE.AND.EX P2, PT, RZ, UR17, PT, P2 ;  /* 0x00000011ff007c0c */ /* 0x000fe4000bf45320 */
[----:B-----5:R-:W-:-:S08]  /*2380*/  FMUL.FTZ R90, R150, R91 ;  /* 0x0000005b965a7220 */ /* 0x020fd00000410000 */
[----:B------:R-:W-:Y:S02]  /*2390*/  @P1 PRMT R88, R24, 0x7632, R88 ;  /* 0x0000763218581816 */ /* 0x000fe40000000058 */
[----:B------:R-:W-:Y:S02]  /*23a0*/  @P1 PRMT R92, R26, 0x7632, R92 ;  /* 0x000076321a5c1816 */ /* 0x000fe4000000005c */
[----:B------:R-:W-:Y:S01]  /*23b0*/  @P1 SHF.L.U32 R91, R88, 0x10, RZ ;  /* 0x00000010585b1819 */ /* 0x000fe200000006ff */
[-C--:B------:R-:W-:Y:S01]  /*23c0*/  FFMA.FTZ R88, R120, R94.reuse, R95 ;  /* 0x0000005e78587223 */ /* 0x080fe2000001005f */
[----:B------:R-:W-:Y:S01]  /*23d0*/  @P1 SHF.L.U32 R93, R92, 0x10, RZ ;  /* 0x000000105c5d1819 */ /* 0x000fe200000006ff */
[----:B------:R-:W-:Y:S01]  /*23e0*/  FMUL.FTZ R92, R150, R89 ;  /* 0x00000059965c7220 */ /* 0x000fe20000410000 */
[----:B------:R-:W-:Y:S01]  /*23f0*/  @P1 SHF.L.U32 R152, R27, 0x10, RZ ;  /* 0x000000101b981819 */ /* 0x000fe200000006ff */
[--C-:B------:R-:W-:Y:S01]  /*2400*/  FADD.FTZ R89, R123, -R88.reuse ;  /* 0x800000587b597221 */ /* 0x100fe20000010000 */
[----:B------:R-:W-:Y:S01]  /*2410*/  @P1 PRMT R88, R25, 0x7632, R88 ;  /* 0x0000763219581816 */ /* 0x000fe20000000058 */
[----:B------:R-:W-:Y:S01]  /*2420*/  @P1 FADD.FTZ R90, R90, R93 ;  /* 0x0000005d5a5a1221 */ /* 0x000fe20000010000 */
[----:B------:R-:W-:Y:S01]  /*2430*/  FFMA.FTZ R93, R117, R94, R95 ;  /* 0x0000005e755d7223 */ /* 0x000fe2000001005f */
[----:B------:R-:W-:Y:S01]  /*2440*/  @P1 FADD.FTZ R92, R92, R91 ;  /* 0x0000005b5c5c1221 */ /* 0x000fe20000010000 */
[----:B------:R-:W-:Y:S01]  /*2450*/  FMUL.FTZ R156, R150, R89 ;  /* 0x00000059969c7220 */ /* 0x000fe20000410000 */
[----:B------:R-:W-:-:S02]  /*2460*/  @P1 IMAD.U32 R91, R88, 0x10000, RZ ;  /* 0x00010000585b1824 */ /* 0x000fc400078e00ff */
[----:B------:R-:W-:Y:S01]  /*2470*/  FADD.FTZ R93, R114, -R93 ;  /* 0x8000005d725d7221 */ /* 0x000fe20000010000 */
[-C--:B------:R-:W-:Y:S01]  /*2480*/  FFMA.FTZ R89, R113, R94.reuse, R95 ;  /* 0x0000005e71597223 */ /* 0x080fe2000001005f */
[----:B------:R-:W-:Y:S01]  /*2490*/  @P1 SHF.L.U32 R88, R25, 0x10, RZ ;  /* 0x0000001019581819 */ /* 0x000fe200000006ff */
[----:B------:R-:W-:Y:S01]  /*24a0*/  @P1 FADD.FTZ R156, R156, R91 ;  /* 0x0000005b9c9c1221 */ /* 0x000fe20000010000 */
[----:B------:R-:W-:Y:S01]  /*24b0*/  @P1 SHF.L.U32 R91, R26, 0x10, RZ ;  /* 0x000000101a5b1819 */ /* 0x000fe200000006ff */
[----:B------:R-:W-:Y:S01]  /*24c0*/  FMUL.FTZ R162, R150, R93 ;  /* 0x0000005d96a27220 */ /* 0x000fe20000410000 */
[-C--:B------:R-:W-:Y:S01]  /*24d0*/  FFMA.FTZ R93, R119, R94.reuse, R95 ;  /* 0x0000005e775d7223 */ /* 0x080fe2000001005f */
[----:B------:R-:W-:Y:S02]  /*24e0*/  FADD.FTZ R89, R110, -R89 ;  /* 0x800000596e597221 */ /* 0x000fe40000010000 */
[----:B------:R-:W-:Y:S01]  /*24f0*/  @P1 FADD.FTZ R162, R162, R91 ;  /* 0x0000005ba2a21221 */ /* 0x000fe20000010000 */
[----:B------:R-:W-:Y:S01]  /*2500*/  FFMA.FTZ R91, R115, R94, R95 ;  /* 0x0000005e735b7223 */ /* 0x000fe2000001005f */
[----:B------:R-:W-:Y:S01]  /*2510*/  FADD.FTZ R153, R116, -R93 ;  /* 0x8000005d74997221 */ /* 0x000fe20000010000 */
[----:B------:R-:W-:Y:S01]  /*2520*/  FMUL.FTZ R164, R150, R89 ;  /* 0x0000005996a47220 */ /* 0x000fe20000410000 */
[----:B------:R-:W-:Y:S01]  /*2530*/  @P1 SHF.L.U32 R89, R24, 0x10, RZ ;  /* 0x0000001018591819 */ /* 0x000fe200000006ff */
[----:B------:R-:W-:-:S04]  /*2540*/  FADD.FTZ R91, R112, -R91 ;  /* 0x8000005b705b7221 */ /* 0x000fc80000010000 */
[----:B------:R-:W-:Y:S01]  /*2550*/  FMUL.FTZ R93, R150, R91 ;  /* 0x0000005b965d7220 */ /* 0x000fe20000410000 */
[----:B------:R-:W-:Y:S01]  /*2560*/  @P1 FADD.FTZ R164, R164, R89 ;  /* 0x00000059a4a41221 */ /* 0x000fe20000010000 */
[----:B------:R-:W-:Y:S02]  /*2570*/  FMUL.FTZ R91, R150, R153 ;  /* 0x00000099965b7220 */ /* 0x000fe40000410000 */
[----:B------:R-:W-:Y:S01]  /*2580*/  @P1 FADD.FTZ R93, R93, R88 ;  /* 0x000000585d5d1221 */ /* 0x000fe20000010000 */
[----:B------:R-:W-:Y:S01]  /*2590*/  FFMA.FTZ R88, R124, R94, R95 ;  /* 0x0000005e7c587223 */ /* 0x000fe2000001005f */
[----:B------:R-:W-:-:S03]  /*25a0*/  @P1 FADD.FTZ R91, R91, R152 ;  /* 0x000000985b5b1221 */ /* 0x000fc60000010000 */
[--C-:B------:R-:W-:Y:S01]  /*25b0*/  FADD.FTZ R89, R127, -R88.reuse ;  /* 0x800000587f597221 */ /* 0x100fe20000010000 */
[----:B------:R-:W-:-:S03]  /*25c0*/  @P1 PRMT R88, R27, 0x7632, R88 ;  /* 0x000076321b581816 */ /* 0x000fc60000000058 */
[----:B------:R-:W-:Y:S01]  /*25d0*/  FMUL.FTZ R152, R150, R89 ;  /* 0x0000005996987220 */ /* 0x000fe20000410000 */
[----:B------:R-:W-:Y:S02]  /*25e0*/  @P1 SHF.L.U32 R153, R88, 0x10, RZ ;  /* 0x0000001058991819 */ /* 0x000fe400000006ff */
        /* <DEDUP_REMOVED lines=32> */
[----:B0-----:R-:W-:-:S05]  /*27f0*/  @P1 IMAD.WIDE.U32 R88, R101, 0x10, R88 ;  /* 0x0000001065581825 */ /* 0x001fca00078e0058 */
[----:B------:R0:W-:Y:S01]  /*2800*/  @P1 STG.E.128 desc[UR4][R88.64], R40 ;  /* 0x0000002858001986 */ /* 0x0001e2000c101d04 */
[----:B------:R-:W-:-:S04]  /*2810*/  LOP3.LUT P1, RZ, R159, 0xff, RZ, 0xc0, !PT ;  /* 0x000000ff9fff7812 */ /* 0x000fc8000782c0ff */
[----:B------:R-:W-:Y:S02]  /*2820*/  FSEL R162, R162, RZ, P1 ;  /* 0x000000ffa2a27208 */ /* 0x000fe40000800000 */
[----:B------:R-:W-:-:S04]  /*2830*/  LOP3.LUT P1, RZ, R159, 0xff00, RZ, 0xc0, !PT ;  /* 0x0000ff009fff7812 */ /* 0x000fc8000782c0ff */
[----:B------:R-:W-:Y:S02]  /*2840*/  FSEL R153, R90, RZ, P1 ;  /* 0x000000ff5a997208 */ /* 0x000fe40000800000 */
[----:B------:R-:W-:Y:S02]  /*2850*/  LOP3.LUT P1, RZ, R158, 0xff0000, RZ, 0xc0, !PT ;  /* 0x00ff00009eff7812 */ /* 0x000fe4000782c0ff */
[----:B------:R-:W-:Y:S01]  /*2860*/  F2FP.BF16.F32.PACK_AB R90, R153, R162 ;  /* 0x000000a2995a723e */ /* 0x000fe200000010ff */
[----:B------:R-:W-:Y:S01]  /*2870*/  FMUL.FTZ R153, R92, R151 ;  /* 0x000000975c997220 */ /* 0x000fe20000410000 */
[----:B0-----:R-:W-:Y:S01]  /*2880*/  FMUL.FTZ R89, R93, UR15 ;  /* 0x0000000f5d597c20 */ /* 0x001fe20008410000 */
[----:B------:R-:W-:Y:S01]  /*2890*/  IMAD.MOV.U32 R88, RZ, RZ, R158 ;  /* 0x000000ffff587224 */ /* 0x000fe200078e009e */
[----:B------:R-:W0:Y:S01]  /*28a0*/  LDC.64 R92, c[0x0][0x2f8] ;  /* 0x0000be00ff5c7b82 */ /* 0x000e220000000a00 */
[----:B------:R-:W-:Y:S02]  /*28b0*/  FMUL.FTZ R153, R153, UR15 ;  /* 0x0000000f99997c20 */ /* 0x000fe40008410000 */
[----:B------:R-:W-:-:S02]  /*28c0*/  FSEL R89, R89, RZ, P1 ;  /* 0x000000ff59597208 */ /* 0x000fc40000800000 */
        /* <DEDUP_REMOVED lines=17> */
.L_x_536:
[----:B------:R-:W-:Y:S05]  /*29e0*/  BSYNC B1 ;  /* 0x0000000000017941 */ /* 0x000fea0003800000 */
.L_x_535:
        /* <DEDUP_REMOVED lines=8> */
[-CC-:B------:R-:W-:Y:S01]  /*2a70*/  FFMA.FTZ R89, R103, R94.reuse, R95.reuse ;  /* 0x0000005e67597223 */ /* 0x180fe2000001005f */
[-CC-:B------:R-:W-:Y:S01]  /*2a80*/  FFMA.FTZ R90, R136, R94.reuse, R95.reuse ;  /* 0x0000005e885a7223 */ /* 0x180fe2000001005f */
[-CC-:B------:R-:W-:Y:S01]  /*2a90*/  FFMA.FTZ R92, R138, R94.reuse, R95.reuse ;  /* 0x0000005e8a5c7223 */ /* 0x180fe2000001005f */
[-CC-:B------:R-:W-:Y:S01]  /*2aa0*/  FFMA.FTZ R93, R133, R94.reuse, R95.reuse ;  /* 0x0000005e855d7223 */ /* 0x180fe2000001005f */
[----:B------:R-:W-:Y:S01]  /*2ab0*/  FFMA.FTZ R94, R140, R94, R95 ;  /* 0x0000005e8c5e7223 */ /* 0x000fe2000001005f */
[----:B-----5:R-:W-:Y:S01]  /*2ac0*/  FMUL.FTZ R162, R150, R153 ;  /* 0x0000009996a27220 */ /* 0x020fe20000410000 */
[----:B------:R-:W-:Y:S01]  /*2ad0*/  FADD.FTZ R153, R135, -R88 ;  /* 0x8000005887997221 */ /* 0x000fe20000010000 */
[----:B------:R-:W-:Y:S01]  /*2ae0*/  FADD.FTZ R157, R128, -R91 ;  /* 0x8000005b809d7221 */ /* 0x000fe20000010000 */
[----:B------:R-:W-:Y:S01]  /*2af0*/  FADD.FTZ R91, R137, -R90 ;  /* 0x8000005a895b7221 */ /* 0x000fe20000010000 */
[----:B------:R-:W-:Y:S01]  /*2b00*/  FADD.FTZ R163, R139, -R92 ;  /* 0x8000005c8ba37221 */ /* 0x000fe20000010000 */
[----:B------:R-:W-:Y:S01]  /*2b10*/  FMUL.FTZ R152, R150, R153 ;  /* 0x0000009996987220 */ /* 0x000fe20000410000 */
[----:B------:R-:W-:Y:S01]  /*2b20*/  @P1 SHF.L.U32 R95, R86, 0x10, RZ ;  /* 0x00000010565f1819 */ /* 0x000fe200000006ff */
[----:B------:R-:W-:Y:S01]  /*2b30*/  FADD.FTZ R93, R134, -R93 ;  /* 0x8000005d865d7221 */ /* 0x000fe20000010000 */
[----:B------:R-:W-:Y:S01]  /*2b40*/  @P1 PRMT R90, R86, 0x7632, R90 ;  /* 0x00007632565a1816 */ /* 0x000fe2000000005a */
[----:B------:R-:W-:Y:S01]  /*2b50*/  FMUL.FTZ R153, R150, R157 ;  /* 0x0000009d96997220 */ /* 0x000fe20000410000 */
[----:B------:R-:W-:Y:S01]  /*2b60*/  @P1 PRMT R88, R84, 0x7632, R88 ;  /* 0x0000763254581816 */ /* 0x000fe20000000058 */
[----:B------:R-:W-:Y:S01]  /*2b70*/  @P1 FADD.FTZ R162, R162, R95 ;  /* 0x0000005fa2a21221 */ /* 0x000fe20000010000 */
[----:B------:R-:W-:Y:S01]  /*2b80*/  FADD.FTZ R95, R126, -R89 ;  /* 0x800000597e5f7221 */ /* 0x000fe20000010000 */
[----:B------:R-:W-:Y:S01]  /*2b90*/  FADD.FTZ R89, R141, -R94 ;  /* 0x8000005e8d597221 */ /* 0x000fe20000010000 */
[----:B------:R-:W-:Y:S01]  /*2ba0*/  @P1 SHF.L.U32 R157, R90, 0x10, RZ ;  /* 0x000000105a9d1819 */ /* 0x000fe200000006ff */
[C---:B------:R-:W-:Y:S01]  /*2bb0*/  FMUL.FTZ R156, R150.reuse, R163 ;  /* 0x000000a3969c7220 */ /* 0x040fe20000410000 */
[C---:B------:R-:W-:Y:S01]  /*2bc0*/  FMUL.FTZ R94, R150.reuse, R95 ;  /* 0x0000005f965e7220 */ /* 0x040fe20000410000 */
[----:B------:R-:W-:Y:S01]  /*2bd0*/  FMUL.FTZ R92, R150, R89 ;  /* 0x00000059965c7220 */ /* 0x000fe20000410000 */
[----:B------:R-:W-:Y:S01]  /*2be0*/  FMUL.FTZ R89, R162, R151 ;  /* 0x00000097a2597220 */ /* 0x000fe20000410000 */
[----:B------:R-:W-:Y:S01]  /*2bf0*/  @P1 SHF.L.U32 R95, R88, 0x10, RZ ;  /* 0x00000010585f1819 */ /* 0x000fe200000006ff */
[----:B------:R-:W-:Y:S01]  /*2c00*/  FMUL.FTZ R88, R150, R93 ;  /* 0x0000005d96587220 */ /* 0x000fe20000410000 */
[----:B------:R-:W-:Y:S01]  /*2c10*/  @P1 FADD.FTZ R156, R156, R157 ;  /* 0x0000009d9c9c1221 */ /* 0x000fe20000010000 */
[----:B------:R-:W-:Y:S01]  /*2c20*/  FMUL.FTZ R93, R89, UR15 ;  /* 0x0000000f595d7c20 */ /* 0x000fe20008410000 */
[----:B------:R-:W-:Y:S01]  /*2c30*/  @P1 PRMT R89, R85, 0x7632, R89 ;  /* 0x0000763255591816 */ /* 0x000fe20000000059 */
[----:B------:R-:W-:Y:S01]  /*2c40*/  FMUL.FTZ R164, R150, R91 ;  /* 0x0000005b96a47220 */ /* 0x000fe20000410000 */
[----:B------:R-:W-:Y:S01]  /*2c50*/  LOP3.LUT P2, RZ, R155, 0xff, RZ, 0xc0, !PT ;  /* 0x000000ff9bff7812 */ /* 0x000fe2000784c0ff */
[----:B------:R-:W-:Y:S01]  /*2c60*/  FMUL.FTZ R90, R156, R151 ;  /* 0x000000979c5a7220 */ /* 0x000fe20000410000 */
[----:B------:R-:W-:Y:S01]  /*2c70*/  @P1 SHF.L.U32 R89, R89, 0x10, RZ ;  /* 0x0000001059591819 */ /* 0x000fe200000006ff */
[----:B------:R-:W-:Y:S01]  /*2c80*/  @P1 FADD.FTZ R152, R152, R95 ;  /* 0x0000005f98981221 */ /* 0x000fe20000010000 */
[----:B------:R-:W-:Y:S01]  /*2c90*/  FSEL R93, R93, RZ, P2 ;  /* 0x000000ff5d5d7208 */ /* 0x000fe20001000000 */
[----:B------:R-:W-:Y:S01]  /*2ca0*/  FMUL.FTZ R90, R90, UR15 ;  /* 0x0000000f5a5a7c20 */ /* 0x000fe20008410000 */
[----:B------:R-:W-:Y:S01]  /*2cb0*/  LOP3.LUT P2, RZ, R155, 0xff00, RZ, 0xc0, !PT ;  /* 0x0000ff009bff7812 */ /* 0x000fe2000784c0ff */
[----:B------:R-:W-:Y:S01]  /*2cc0*/  @P1 FADD.FTZ R164, R164, R89 ;  /* 0x00000059a4a41221 */ /* 0x000fe20000010000 */
[----:B------:R-:W-:Y:S01]  /*2cd0*/  @P1 IMAD.U32 R89, R84, 0x10000, RZ ;  /* 0x0001000054591824 */ /* 0x000fe200078e00ff */
[----:B------:R-:W-:-:S02]  /*2ce0*/  @P1 SHF.L.U32 R150, R85, 0x10, RZ ;  /* 0x0000001055961819 */ /* 0x000fc400000006ff */
[----:B------:R-:W-:Y:S01]  /*2cf0*/  FSEL R90, R90, RZ, P2 ;  /* 0x000000ff5a5a7208 */ /* 0x000fe20001000000 */
[--C-:B------:R-:W-:Y:S01]  /*2d00*/  @P1 FADD.FTZ R94, R94, R89.reuse ;  /* 0x000000595e5e1221 */ /* 0x100fe20000010000 */
[----:B------:R-:W-:Y:S01]  /*2d10*/  ISETP.NE.U32.AND P2, PT, RZ, UR16, PT ;  /* 0x00000010ff007c0c */ /* 0x000fe2000bf45070 */
[----:B------:R-:W-:Y:S01]  /*2d20*/  @P1 FADD.FTZ R153, R153, R150 ;  /* 0x0000009699991221 */ /* 0x000fe20000010000 */
[----:B------:R-:W-:Y:S01]  /*2d30*/  @P1 PRMT R89, R87, 0x7632, R89 ;  /* 0x0000763257591816 */ /* 0x000fe20000000059 */
[----:B------:R-:W-:Y:S01]  /*2d40*/  FMUL.FTZ R95, R164, R151 ;  /* 0x00000097a45f7220 */ /* 0x000fe20000410000 */
[----:B------:R-:W-:Y:S02]  /*2d50*/  ISETP.NE.AND.EX P2, PT, RZ, UR17, PT, P2 ;  /* 0x00000011ff007c0c */ /* 0x000fe4000bf45320 */
[----:B------:R-:W-:Y:S02]  /*2d60*/  @P1 SHF.L.U32 R91, R89, 0x10, RZ ;  /* 0x00000010595b1819 */ /* 0x000fe400000006ff */
[----:B------:R-:W-:-:S02]  /*2d70*/  @P1 SHF.L.U32 R89, R87, 0x10, RZ ;  /* 0x0000001057591819 */ /* 0x000fc400000006ff */
[----:B------:R-:W-:Y:S01]  /*2d80*/  F2FP.BF16.F32.PACK_AB R90, R90, R93 ;  /* 0x0000005d5a5a723e */ /* 0x000fe200000010ff */
[----:B------:R-:W-:Y:S02]  /*2d90*/  @P1 FADD.FTZ R92, R92, R91 ;  /* 0x0000005b5c5c1221 */ /* 0x000fe40000010000 */
[----:B------:R-:W-:Y:S01]  /*2da0*/  @P1 FADD.FTZ R88, R88, R89 ;  /* 0x0000005958581221 */ /* 0x000fe20000010000 */
[-C--:B------:R-:W-:Y:S01]  /*2db0*/  FMUL.FTZ R89, R153, R151.reuse ;  /* 0x0000009799597220 */ /* 0x080fe20000410000 */
[----:B------:R-:W-:Y:S02]  /*2dc0*/  LOP3.LUT P1, RZ, R154, 0xff0000, RZ, 0xc0, !PT ;  /* 0x00ff00009aff7812 */ /* 0x000fe4000782c0ff */
[----:B------:R-:W-:Y:S01]  /*2dd0*/  @P2 F2FP.BF16.F32.PACK_AB R91, RZ, R162 ;  /* 0x000000a2ff5b223e */ /* 0x000fe200000010ff */
[----:B------:R-:W-:Y:S01]  /*2de0*/  FMUL.FTZ R89, R89, UR15 ;  /* 0x0000000f59597c20 */ /* 0x000fe20008410000 */
[----:B------:R-:W-:Y:S01]  /*2df0*/  FMUL.FTZ R162, R95, UR15 ;  /* 0x0000000f5fa27c20 */ /* 0x000fe20008410000 */
[----:B------:R-:W-:Y:S01]  /*2e00*/  MOV R95, R154 ;  /* 0x0000009a005f7202 */ /* 0x000fe20000000f00 */
[-C--:B------:R-:W-:Y:S01]  /*2e10*/  FMUL.FTZ R157, R88, R151.reuse ;  /* 0x00000097589d7220 */ /* 0x080fe20000410000 */
[----:B------:R-:W-:Y:S01]  /*2e20*/  @P2 PRMT R42, R91, 0x7610, R42 ;  /* 0x000076105b2a2816 */ /* 0x000fe2000000002a */
[----:B------:R-:W-:Y:S01]  /*2e30*/  FMUL.FTZ R91, R94, R151 ;  /* 0x000000975e5b7220 */ /* 0x000fe20000410000 */
[----:B------:R-:W-:-:S02]  /*2e40*/  FSEL R89, R89, RZ, P1 ;  /* 0x000000ff59597208 */ /* 0x000fc40000800000 */
[----:B------:R-:W-:Y:S01]  /*2e50*/  LOP3.LUT P1, RZ, R154, 0xff000000, RZ, 0xc0, !PT ;  /* 0xff0000009aff7812 */ /* 0x000fe2000782c0ff */
[----:B------:R-:W-:Y:S01]  /*2e60*/  FMUL.FTZ R91, R91, UR15 ;  /* 0x0000000f5b5b7c20 */ /* 0x000fe20008410000 */
[----:B------:R-:W-:Y:S01]  /*2e70*/  @P2 F2FP.BF16.F32.PACK_AB R150, RZ, R156 ;  /* 0x0000009cff96223e */ /* 0x000fe200000010ff */
[-C--:B------:R-:W-:Y:S01]  /*2e80*/  FMUL.FTZ R156, R152, R151.reuse ;  /* 0x00000097989c7220 */ /* 0x080fe20000410000 */
[----:B------:R-:W-:Y:S01]  /*2e90*/  FSEL R162, R162, RZ, P1 ;  /* 0x000000ffa2a27208 */ /* 0x000fe20000800000 */
[----:B------:R-:W-:Y:S01]  /*2ea0*/  FMUL.FTZ R151, R92, R151 ;  /* 0x000000975c977220 */ /* 0x000fe20000410000 */
[----:B------:R-:W-:Y:S01]  /*2eb0*/  LOP3.LUT P1, RZ, R95, 0xff, RZ, 0xc0, !PT ;  /* 0x000000ff5fff7812 */ /* 0x000fe2000782c0ff */
[----:B------:R-:W-:Y:S01]  /*2ec0*/  FMUL.FTZ R156, R156, UR15 ;  /* 0x0000000f9c9c7c20 */ /* 0x000fe20008410000 */
[----:B------:R-:W-:Y:S01]  /*2ed0*/  @P2 F2FP.BF16.F32.PACK_AB R95, RZ, R94 ;  /* 0x0000005eff5f223e */ /* 0x000fe200000010ff */
[----:B------:R-:W-:Y:S01]  /*2ee0*/  FMUL.FTZ R151, R151, UR15 ;  /* 0x0000000f97977c20 */ /* 0x000fe20008410000 */
[----:B------:R-:W-:-:S02]  /*2ef0*/  @P2 F2FP.BF16.F32.PACK_AB R94, RZ, R88 ;  /* 0x00000058ff5e223e */ /* 0x000fc400000010ff */
[----:B------:R-:W-:Y:S01]  /*2f00*/  FSEL R88, R91, RZ, P1 ;  /* 0x000000ff5b587208 */ /* 0x000fe20000800000 */
[----:B------:R-:W-:Y:S01]  /*2f10*/  FMUL.FTZ R91, R157, UR15 ;  /* 0x0000000f9d5b7c20 */ /* 0x000fe20008410000 */
[----:B------:R-:W-:Y:S02]  /*2f20*/  LOP3.LUT P1, RZ, R154, 0xff00, RZ, 0xc0, !PT ;  /* 0x0000ff009aff7812 */ /* 0x000fe4000782c0ff */
[----:B------:R-:W-:Y:S02]  /*2f30*/  @P2 F2FP.BF16.F32.PACK_AB R153, RZ, R153 ;  /* 0x00000099ff99223e */ /* 0x000fe400000010ff */
[----:B------:R-:W-:Y:S02]  /*2f40*/  FSEL R157, R156, RZ, P1 ;  /* 0x000000ff9c9d7208 */ /* 0x000fe40000800000 */
[----:B------:R-:W-:Y:S02]  /*2f50*/  LOP3.LUT P1, RZ, R155, 0xff0000, RZ, 0xc0, !PT ;  /* 0x00ff00009bff7812 */ /* 0x000fe4000782c0ff */
[----:B------:R-:W-:-:S02]  /*2f60*/  @P2 PRMT R41, R153, 0x7610, R41 ;  /* 0x0000761099292816 */ /* 0x000fc40000000029 */
[----:B------:R-:W-:Y:S02]  /*2f70*/  FSEL R91, R91, RZ, P1 ;  /* 0x000000ff5b5b7208 */ /* 0x000fe40000800000 */
[----:B------:R-:W-:Y:S02]  /*2f80*/  LOP3.LUT P1, RZ, R155, 0xff000000, RZ, 0xc0, !PT ;  /* 0xff0000009bff7812 */ /* 0x000fe4000782c0ff */
[----:B------:R-:W-:Y:S02]  /*2f90*/  @P2 PRMT R40, R95, 0x7610, R40 ;  /* 0x000076105f282816 */ /* 0x000fe40000000028 */
[----:B------:R-:W-:Y:S02]  /*2fa0*/  FSEL R156, R151, RZ, P1 ;  /* 0x000000ff979c7208 */ /* 0x000fe40000800000 */
[----:B------:R-:W-:Y:S02]  /*2fb0*/  ISETP.NE.U32.AND P1, PT, RZ, UR16, PT ;  /* 0x00000010ff007c0c */ /* 0x000fe4000bf25070 */
[----:B------:R-:W-:-:S02]  /*2fc0*/  @P2 PRMT R43, R94, 0x7610, R43 ;  /* 0x000076105e2b2816 */ /* 0x000fc4000000002b */
[----:B------:R-:W-:Y:S02]  /*2fd0*/  ISETP.NE.AND.EX P1, PT, RZ, UR17, PT, P1 ;  /* 0x00000011ff007c0c */ /* 0x000fe4000bf25310 */
[----:B------:R-:W-:Y:S02]  /*2fe0*/  @P2 F2FP.BF16.F32.PACK_AB R153, RZ, R92 ;  /* 0x0000005cff99223e */ /* 0x000fe400000010ff */
[----:B------:R-:W0:Y:S01]  /*2ff0*/  LDC.64 R92, c[0x0][0x2f8] ;  /* 0x0000be00ff5c7b82 */ /* 0x000e220000000a00 */
[----:B------:R-:W-:Y:S02]  /*3000*/  @P2 F2FP.BF16.F32.PACK_AB R151, RZ, R164 ;  /* 0x000000a4ff97223e */ /* 0x000fe400000010ff */
[----:B------:R-:W-:Y:S02]  /*3010*/  @P2 F2FP.BF16.F32.PACK_AB R152, RZ, R152 ;  /* 0x00000098ff98223e */ /* 0x000fe400000010ff */
[----:B------:R-:W-:Y:S02]  /*3020*/  @P2 PRMT R42, R42, 0x5410, R150 ;  /* 0x000054102a2a2816 */ /* 0x000fe40000000096 */
[----:B------:R-:W-:-:S02]  /*3030*/  @P2 PRMT R41, R41, 0x5410, R151 ;  /* 0x0000541029292816 */ /* 0x000fc40000000097 */
[----:B------:R-:W1:Y:S01]  /*3040*/  @P1 LDC.64 R94, c[0x0][0x308] ;  /* 0x0000c200ff5e1b82 */ /* 0x000e620000000a00 */
[----:B------:R-:W-:Y:S02]  /*3050*/  @P2 PRMT R40, R40, 0x5410, R152 ;  /* 0x0000541028282816 */ /* 0x000fe40000000098 */
[----:B------:R-:W-:Y:S02]  /*3060*/  @P2 PRMT R43, R43, 0x5410, R153 ;  /* 0x000054102b2b2816 */ /* 0x000fe40000000099 */
[----:B------:R-:W-:Y:S02]  /*3070*/  F2FP.BF16.F32.PACK_AB R89, R162, R89 ;  /* 0x00000059a259723e */ /* 0x000fe400000010ff */
[----:B------:R-:W-:Y:S02]  /*3080*/  F2FP.BF16.F32.PACK_AB R88, R157, R88 ;  /* 0x000000589d58723e */ /* 0x000fe400000010ff */
[----:B------:R-:W-:Y:S01]  /*3090*/  F2FP.BF16.F32.PACK_AB R91, R156, R91 ;  /* 0x0000005b9c5b723e */ /* 0x000fe200000010ff */
[----:B0-----:R-:W-:-:S04]  /*30a0*/  IMAD.WIDE.U32 R92, R101, 0x10, R92 ;  /* 0x00000010655c7825 */ /* 0x001fc800078e005c */
[----:B-1----:R-:W-:-:S05]  /*30b0*/  @P1 IMAD.WIDE.U32 R94, R101, 0x10, R94 ;  /* 0x00000010655e1825 */ /* 0x002fca00078e005e */
[----:B------:R2:W-:Y:S04]  /*30c0*/  @P1 STG.E.128 desc[UR4][R94.64], R40 ;  /* 0x000000285e001986 */ /* 0x0005e8000c101d04 */
[----:B------:R2:W-:Y:S02]  /*30d0*/  STG.E.128 desc[UR4][R92.64], R88 ;  /* 0x000000585c007986 */ /* 0x0005e4000c101d04 */
.L_x_538:
[----:B------:R-:W-:Y:S05]  /*30e0*/  BSYNC B1 ;  /* 0x0000000000017941 */ /* 0x000fea0003800000 */
.L_x_537:
[----:B012---:R-:W0:Y:S02]  /*30f0*/  LDC.64 R88, c[0x0][0x210] ;  /* 0x00008400ff587b82 */ /* 0x007e240000000a00 */
[----:B0-----:R-:W-:-:S04]  /*3100*/  LEA R13, R88, R13, 0x2 ;  /* 0x0000000d580d7211 */ /* 0x001fc800078e10ff */
[----:B------:R-:W-:-:S13]  /*3110*/  ISETP.GE.AND P1, PT, R13, R89, PT ;  /* 0x000000590d00720c */ /* 0x000fda0003f26270 */
[----:B------:R-:W-:Y:S05]  /*3120*/  @!P1 BRA `(.L_x_539) ;  /* 0xffffffd400589947 */ /* 0x000fea000383ffff */
.L_x_525:
[----:B------:R-:W-:Y:S05]  /*3130*/  BSYNC B0 ;  /* 0x0000000000007941 */ /* 0x000fea0003800000 */
.L_x_524:
[----:B------:R-:W0:Y:S01]  /*3140*/  S2R R3, SR_CgaCtaId ;  /* 0x0000000000037919 */ /* 0x000e220000008800 */
[--C-:B------:R-:W-:Y:S01]  /*3150*/  SHF.R.U32.HI R2, RZ, 0x5, R98.reuse ;  /* 0x00000005ff027819 */ /* 0x100fe20000011662 */
[----:B------:R-:W-:Y:S05]  /*3160*/  WARPSYNC.ALL ;  /* 0x0000000000007948 */ /* 0x000fea0003800000 */
[----:B------:R-:W-:Y:S01]  /*3170*/  MOV R0, 0x400 ;  /* 0x0000040000007802 */ /* 0x000fe20000000f00 */
[----:B------:R-:W-:Y:S01]  /*3180*/  IMAD R99, R2, 0x60, R99 ;  /* 0x0000006002637824 */ /* 0x000fe200078e0263 */
[----:B-----5:R-:W-:Y:S01]  /*3190*/  IADD3 R27, R100, 0x7f, -R98 ;  /* 0x0000007f641b7810 */ /* 0x020fe20007ffe862 */
[----:B------:R-:W1:Y:S01]  /*31a0*/  S2R R41, SR_CTAID.X ;  /* 0x0000000000297919 */ /* 0x000e620000002500 */
[----:B------:R-:W-:Y:S01]  /*31b0*/  ULDC.64 UR6, c[0x0][0x2d8] ;  /* 0x0000b60000067ab9 */ /* 0x000fe20000000a00 */
[----:B------:R-:W-:Y:S01]  /*31c0*/  ULDC.64 UR18, c[0x0][0x2d0] ;  /* 0x0000b40000127ab9 */ /* 0x000fe20000000a00 */
[----:B------:R-:W-:-:S02]  /*31d0*/  LOP3.LUT P5, RZ, R27, 0xffffff80, RZ, 0xc0, !PT ;  /* 0xffffff801bff7812 */ /* 0x000fc400078ac0ff */
[C---:B------:R-:W-:Y:S02]  /*31e0*/  ISETP.GE.U32.AND P4, PT, R27.reuse, 0x100, PT ;  /* 0x000001001b00780c */ /* 0x040fe40003f86070 */
[C---:B------:R-:W-:Y:S02]  /*31f0*/  ISETP.GE.U32.AND P3, PT, R27.reuse, 0x180, PT ;  /* 0x000001801b00780c */ /* 0x040fe40003f66070 */
[C---:B------:R-:W-:Y:S02]  /*3200*/  ISETP.GE.U32.AND P2, PT, R27.reuse, 0x200, PT ;  /* 0x000002001b00780c */ /* 0x040fe40003f46070 */
[C---:B------:R-:W-:Y:S02]  /*3210*/  ISETP.GE.U32.AND P1, PT, R27.reuse, 0x280, PT ;  /* 0x000002801b00780c */ /* 0x040fe40003f26070 */
[----:B------:R-:W-:Y:S02]  /*3220*/  ISETP.GE.U32.AND P0, PT, R27, 0x300, PT ;  /* 0x000003001b00780c */ /* 0x000fe40003f06070 */
[----:B0-----:R-:W-:-:S05]  /*3230*/  LEA R0, R3, R0, 0x18 ;  /* 0x0000000003007211 */ /* 0x001fca00078ec0ff */
[----:B------:R-:W-:Y:S01]  /*3240*/  IMAD R99, R99, 0x20, R0 ;  /* 0x0000002063637824 */ /* 0x000fe200078e0200 */
[----:B------:R-:W-:-:S04]  /*3250*/  LEA R0, R98, R0, 0x2 ;  /* 0x0000000062007211 */ /* 0x000fc800078e10ff */
[----:B------:R-:W-:Y:S01]  /*3260*/  STS.128 [R99], R56 ;  /* 0x0000003863007388 */ /* 0x000fe20000000c00 */
[----:B-1----:R-:W-:-:S03]  /*3270*/  IMAD R41, R41, R100, RZ ;  /* 0x0000006429297224 */ /* 0x002fc600078e02ff */
[----:B------:R-:W-:Y:S02]  /*3280*/  STS.128 [R99+0x10], R60 ;  /* 0x0000103c63007388 */ /* 0x000fe40000000c00 */
[----:B------:R-:W-:Y:S02]  /*3290*/  IADD3 R98, P6, R41, R98, RZ ;  /* 0x0000006229627210 */ /* 0x000fe40007fde0ff */
[----:B------:R-:W-:Y:S02]  /*32a0*/  STS.128 [R99+0x400], R80 ;  /* 0x0004005063007388 */ /* 0x000fe40000000c00 */
[----:B------:R-:W-:Y:S02]  /*32b0*/  IADD3.X R41, RZ, RZ, RZ, P6, !PT ;  /* 0x000000ffff297210 */ /* 0x000fe400037fe4ff */
[----:B------:R-:W-:Y:S02]  /*32c0*/  STS.128 [R99+0x410], R36 ;  /* 0x0004102463007388 */ /* 0x000fe40000000c00 */
[----:B------:R-:W-:-:S02]  /*32d0*/  SHF.L.U64.HI R41, R98, 0x2, R41 ;  /* 0x0000000262297819 */ /* 0x000fc40000010229 */
        /* <DEDUP_REMOVED lines=45> */
[----:B------:R-:W-:Y:S01]  /*35b0*/  IADD3 R16, P6, R14, UR6, RZ ;  /* 0x000000060e107c10 */ /* 0x000fe2000ffde0ff */
[----:B------:R-:W-:-:S03]  /*35c0*/  FADD.FTZ R6, R6, R19 ;  /* 0x0000001306067221 */ /* 0x000fc60000010000 */
[----:B------:R-:W-:Y:S02]  /*35d0*/  IADD3.X R43, R41, UR7, RZ, P6, !PT ;  /* 0x00000007292b7c10 */ /* 0x000fe4000b7fe4ff */
[----:B------:R-:W-:Y:S01]  /*35e0*/  IADD3 R14, P6, R14, UR18, RZ ;  /* 0x000000120e0e7c10 */ /* 0x000fe2000ffde0ff */
[----:B------:R-:W-:-:S03]  /*35f0*/  FADD.FTZ R7, R7, R18 ;  /* 0x0000001207077221 */ /* 0x000fc60000010000 */
[----:B------:R-:W-:Y:S01]  /*3600*/  IADD3.X R41, R41, UR19, RZ, P6, !PT ;  /* 0x0000001329297c10 */ /* 0x000fe2000b7fe4ff */
[----:B------:R-:W-:Y:S01]  /*3610*/  FADD.FTZ R21, R2, R21 ;  /* 0x0000001502157221 */ /* 0x000fe20000010000 */
[----:B------:R-:W-:Y:S02]  /*3620*/  @P5 MOV R2, R16 ;  /* 0x0000001000025202 */ /* 0x000fe40000000f00 */
[----:B------:R-:W-:Y:S01]  /*3630*/  @P5 IADD3 R16, P6, R16, 0x200, RZ ;  /* 0x0000020010105810 */ /* 0x000fe20007fde0ff */
[----:B------:R-:W-:Y:S01]  /*3640*/  FADD.FTZ R9, R3, R20 ;  /* 0x0000001403097221 */ /* 0x000fe20000010000 */
[-C--:B------:R-:W-:Y:S02]  /*3650*/  @P5 MOV R3, R43.reuse ;  /* 0x0000002b00035202 */ /* 0x080fe40000000f00 */
[----:B------:R-:W-:Y:S01]  /*3660*/  @P5 IADD3.X R43, RZ, R43, RZ, P6, !PT ;  /* 0x0000002bff2b5210 */ /* 0x000fe200037fe4ff */
        /* <DEDUP_REMOVED lines=49> */
[----:B0-----:R-:W-:Y:S01]  /*3980*/  @P5 IMAD.MOV.U32 R2, RZ, RZ, R14 ;  /* 0x000000ffff025224 */ /* 0x001fe200078e000e */
[-C--:B------:R-:W-:Y:S02]  /*3990*/  @P5 MOV R3, R41.reuse ;  /* 0x0000002900035202 */ /* 0x080fe40000000f00 */
[----:B------:R-:W0:Y:S01]  /*39a0*/  LDS R15, [R0+0x2e00] ;  /* 0x002e0000000f7984 */ /* 0x000e220000000800 */
[----:B------:R-:W-:Y:S01]  /*39b0*/  @P5 IADD3 R14, P6, R14, 0x200, RZ ;  /* 0x000002000e0e5810 */ /* 0x000fe20007fde0ff */
[----:B---3--:R-:W-:Y:S01]  /*39c0*/  FADD.FTZ R4, R4, R29 ;  /* 0x0000001d04047221 */ /* 0x008fe20000010000 */
[----:B----4-:R-:W-:Y:S01]  /*39d0*/  FADD.FTZ R5, RZ, R5 ;  /* 0x00000005ff057221 */ /* 0x010fe20000010000 */
[----:B------:R3:W-:Y:S01]  /*39e0*/  @P5 STG.E desc[UR4][R2.64], R21 ;  /* 0x0000001502005986 */ /* 0x0007e2000c101904 */
[----:B------:R-:W-:Y:S01]  /*39f0*/  @P5 IADD3.X R41, RZ, R41, RZ, P6, !PT ;  /* 0x00000029ff295210 */ /* 0x000fe200037fe4ff */
[----:B------:R-:W-:Y:S01]  /*3a00*/  FADD.FTZ R37, R4, R37 ;  /* 0x0000002504257221 */ /* 0x000fe20000010000 */
[----:B------:R-:W-:Y:S01]  /*3a10*/  FADD.FTZ R10, R5, R10 ;  /* 0x0000000a050a7221 */ /* 0x000fe20000010000 */
[----:B------:R-:W-:Y:S01]  /*3a20*/  FADD.FTZ R6, RZ, R6 ;  /* 0x00000006ff067221 */ /* 0x000fe20000010000 */
[----:B---3--:R-:W-:-:S02]  /*3a30*/  @P4 MOV R2, R16 ;  /* 0x0000001000024202 */ /* 0x008fc40000000f00 */
[-C--:B------:R-:W-:Y:S01]  /*3a40*/  @P4 MOV R3, R43.reuse ;  /* 0x0000002b00034202 */ /* 0x080fe20000000f00 */
[----:B------:R-:W-:Y:S01]  /*3a50*/  FADD.FTZ R10, R10, R27 ;  /* 0x0000001b0a0a7221 */ /* 0x000fe20000010000 */
[----:B------:R-:W-:Y:S01]  /*3a60*/  @P4 IADD3 R16, P5, R16, 0x200, RZ ;  /* 0x0000020010104810 */ /* 0x000fe20007fbe0ff */
[----:B------:R-:W-:Y:S02]  /*3a70*/  FADD.FTZ R17, R6, R17 ;  /* 0x0000001106117221 */ /* 0x000fe40000010000 */
[----:B------:R3:W-:Y:S01]  /*3a80*/  @P4 STG.E desc[UR4][R2.64], R33 ;  /* 0x0000002102004986 */ /* 0x0007e2000c101904 */
[----:B------:R-:W-:Y:S01]  /*3a90*/  @P4 IADD3.X R43, RZ, R43, RZ, P5, !PT ;  /* 0x0000002bff2b4210 */ /* 0x000fe20002ffe4ff */
[----:B-1----:R-:W-:Y:S01]  /*3aa0*/  FADD.FTZ R39, R10, R39 ;  /* 0x000000270a277221 */ /* 0x002fe20000010000 */
[----:B--2---:R-:W-:Y:S01]  /*3ab0*/  FADD.FTZ R12, R17, R12 ;  /* 0x0000000c110c7221 */ /* 0x004fe20000010000 */
[----:B---3--:R-:W-:Y:S01]  /*3ac0*/  @P4 IMAD.MOV.U32 R2, RZ, RZ, R14 ;  /* 0x000000ffff024224 */ /* 0x008fe200078e000e */
[----:B------:R-:W-:-:S02]  /*3ad0*/  @P4 MOV R3, R41 ;  /* 0x0000002900034202 */ /* 0x000fc40000000f00 */
[----:B------:R-:W-:Y:S01]  /*3ae0*/  @P4 IADD3 R14, P6, R14, 0x200, RZ ;  /* 0x000002000e0e4810 */ /* 0x000fe20007fde0ff */
[----:B0-----:R-:W-:Y:S02]  /*3af0*/  FADD.FTZ R15, R12, R15 ;  /* 0x0000000f0c0f7221 */ /* 0x001fe40000010000 */
[----:B------:R0:W-:Y:S01]  /*3b00*/  @P4 STG.E desc[UR4][R2.64], R9 ;  /* 0x0000000902004986 */ /* 0x0001e2000c101904 */
[----:B------:R-:W-:Y:S02]  /*3b10*/  @P4 IADD3.X R41, RZ, R41, RZ, P6, !PT ;  /* 0x00000029ff294210 */ /* 0x000fe400037fe4ff */
[----:B0-----:R-:W-:Y:S02]  /*3b20*/  @P3 MOV R2, R16 ;  /* 0x0000001000023202 */ /* 0x001fe40000000f00 */
[----:B------:R-:W-:Y:S02]  /*3b30*/  @P3 MOV R3, R43 ;  /* 0x0000002b00033202 */ /* 0x000fe40000000f00 */
[----:B------:R-:W-:-:S03]  /*3b40*/  @P3 IADD3 R16, P4, R16, 0x200, RZ ;  /* 0x0000020010103810 */ /* 0x000fc60007f9e0ff */
[----:B------:R0:W-:Y:S01]  /*3b50*/  @P3 STG.E desc[UR4][R2.64], R35 ;  /* 0x0000002302003986 */ /* 0x0001e2000c101904 */
[----:B------:R-:W-:Y:S01]  /*3b60*/  @P3 IADD3.X R43, RZ, R43, RZ, P4, !PT ;  /* 0x0000002bff2b3210 */ /* 0x000fe200027fe4ff */
[----:B0-----:R-:W-:Y:S01]  /*3b70*/  @P3 IMAD.MOV.U32 R2, RZ, RZ, R14 ;  /* 0x000000ffff023224 */ /* 0x001fe200078e000e */
[----:B------:R-:W-:Y:S02]  /*3b80*/  @P3 MOV R3, R41 ;  /* 0x0000002900033202 */ /* 0x000fe40000000f00 */
[----:B------:R-:W-:-:S03]  /*3b90*/  @P3 IADD3 R14, P5, R14, 0x200, RZ ;  /* 0x000002000e0e3810 */ /* 0x000fc60007fbe0ff */
[----:B------:R0:W-:Y:S01]  /*3ba0*/  @P3 STG.E desc[UR4][R2.64], R23 ;  /* 0x0000001702003986 */ /* 0x0001e2000c101904 */
[----:B------:R-:W-:Y:S02]  /*3bb0*/  @P3 IADD3.X R41, RZ, R41, RZ, P5, !PT ;  /* 0x00000029ff293210 */ /* 0x000fe40002ffe4ff */
[----:B------:R-:W-:Y:S02]  /*3bc0*/  @P2 MOV R4, R14 ;  /* 0x0000000e00042202 */ /* 0x000fe40000000f00 */
[----:B------:R-:W-:Y:S01]  /*3bd0*/  @P2 IADD3 R14, P4, R14, 0x200, RZ ;  /* 0x000002000e0e2810 */ /* 0x000fe20007f9e0ff */
[----:B------:R-:W-:-:S03]  /*3be0*/  @P2 IMAD.MOV.U32 R5, RZ, RZ, R41 ;  /* 0x000000ffff052224 */ /* 0x000fc600078e0029 */
[----:B------:R-:W-:Y:S02]  /*3bf0*/  @P2 IADD3.X R41, RZ, R41, RZ, P4, !PT ;  /* 0x00000029ff292210 */ /* 0x000fe400027fe4ff */
[----:B------:R-:W-:Y:S02]  /*3c00*/  @P1 MOV R6, R14 ;  /* 0x0000000e00061202 */ /* 0x000fe40000000f00 */
[----:B0-----:R-:W-:Y:S02]  /*3c10*/  @P2 MOV R2, R16 ;  /* 0x0000001000022202 */ /* 0x001fe40000000f00 */
[----:B------:R-:W-:Y:S02]  /*3c20*/  @P2 MOV R3, R43 ;  /* 0x0000002b00032202 */ /* 0x000fe40000000f00 */
[----:B------:R-:W-:Y:S02]  /*3c30*/  @P2 IADD3 R16, P3, R16, 0x200, RZ ;  /* 0x0000020010102810 */ /* 0x000fe40007f7e0ff */
[----:B------:R-:W-:Y:S01]  /*3c40*/  @P1 MOV R7, R41 ;  /* 0x0000002900071202 */ /* 0x000fe20000000f00 */
[----:B------:R0:W-:Y:S01]  /*3c50*/  @P2 STG.E desc[UR4][R2.64], R37 ;  /* 0x0000002502002986 */ /* 0x0001e2000c101904 */
[----:B------:R-:W-:-:S02]  /*3c60*/  @P2 IADD3.X R43, RZ, R43, RZ, P3, !PT ;  /* 0x0000002bff2b2210 */ /* 0x000fc40001ffe4ff */
[----:B------:R-:W-:Y:S01]  /*3c70*/  @P1 IADD3 R14, P4, R14, 0x200, RZ ;  /* 0x000002000e0e1810 */ /* 0x000fe20007f9e0ff */
[----:B------:R1:W-:Y:S03]  /*3c80*/  @P2 STG.E desc[UR4][R4.64], R11 ;  /* 0x0000000b04002986 */ /* 0x0003e6000c101904 */
[----:B------:R-:W-:Y:S02]  /*3c90*/  @P1 IADD3.X R41, RZ, R41, RZ, P4, !PT ;  /* 0x00000029ff291210 */ /* 0x000fe400027fe4ff */
[----:B0-----:R-:W-:Y:S02]  /*3ca0*/  @P1 MOV R2, R16 ;  /* 0x0000001000021202 */ /* 0x001fe40000000f00 */
[----:B------:R-:W-:Y:S02]  /*3cb0*/  @P1 IADD3 R16, P3, R16, 0x200, RZ ;  /* 0x0000020010101810 */ /* 0x000fe40007f7e0ff */
[----:B------:R-:W-:-:S02]  /*3cc0*/  @P1 MOV R3, R43 ;  /* 0x0000002b00031202 */ /* 0x000fc40000000f00 */
[----:B-1----:R-:W-:Y:S01]  /*3cd0*/  MOV R4, R14 ;  /* 0x0000000e00047202 */ /* 0x002fe20000000f00 */
[----:B------:R-:W-:Y:S01]  /*3ce0*/  @P1 IMAD.X R43, RZ, RZ, R43, P3 ;  /* 0x000000ffff2b1224 */ /* 0x000fe200018e062b */
[----:B------:R-:W-:Y:S01]  /*3cf0*/  MOV R5, R41 ;  /* 0x0000002900057202 */ /* 0x000fe20000000f00 */
[----:B------:R0:W-:Y:S04]  /*3d00*/  @P1 STG.E desc[UR4][R2.64], R39 ;  /* 0x0000002702001986 */ /* 0x0001e8000c101904 */
[----:B------:R1:W-:Y:S01]  /*3d10*/  @P1 STG.E desc[UR4][R6.64], R25 ;  /* 0x0000001906001986 */ /* 0x0003e2000c101904 */
[----:B0-----:R-:W-:Y:S02]  /*3d20*/  MOV R2, R16 ;  /* 0x0000001000027202 */ /* 0x001fe40000000f00 */
[----:B------:R-:W-:Y:S01]  /*3d30*/  MOV R3, R43 ;  /* 0x0000002b00037202 */ /* 0x000fe20000000f00 */
[----:B------:R-:W-:Y:S06]  /*3d40*/  @!P0 EXIT ;  /* 0x000000000000894d */ /* 0x000fec0003800000 */
[----:B------:R-:W-:Y:S04]  /*3d50*/  STG.E desc[UR4][R2.64], R15 ;  /* 0x0000000f02007986 */ /* 0x000fe8000c101904 */
[----:B------:R-:W-:Y:S01]  /*3d60*/  STG.E desc[UR4][R4.64], R13 ;  /* 0x0000000d04007986 */ /* 0x000fe2000c101904 */
[----:B------:R-:W-:Y:S05]  /*3d70*/  EXIT ;  /* 0x000000000000794d */ /* 0x000fea0003800000 */
.L_x_532:
[----:B------:R-:W-:Y:S01]  /*3d80*/  HFMA2.MMA R162, -RZ, RZ, 0, 5.9604644775390625e-08 ;  /* 0x00000001ffa27435 */ /* 0x000fe200000001ff */
[----:B------:R-:W-:Y:S01]  /*3d90*/  BSSY B1, `(.L_x_540) ;  /* 0x0000006000017945 */ /* 0x000fe20003800000 */
[----:B------:R-:W-:Y:S01]  /*3da0*/  IMAD.MOV.U32 R163, RZ, RZ, 0x1f ;  /* 0x0000001fffa37424 */ /* 0x000fe200078e00ff */
[----:B------:R-:W-:-:S08]  /*3db0*/  MOV R152, 0xffffffff ;  /* 0xffffffff00987802 */ /* 0x000fd00000000f00 */
[----:B-----5:R-:W-:Y:S05]  /*3dc0*/  WARPSYNC.COLLECTIVE R152, `(.L_x_541) ;  /* 0x0000000098087348 */ /* 0x020fea0003c00000 */
[----:B------:R0:W1:Y:S02]  /*3dd0*/  SHFL.BFLY P1, R153, R157, R162, R163 ;  /* 0x0c0000a29d997389 */ /* 0x00006400000200a3 */
[----:B01---5:R-:W-:Y:S01]  /*3de0*/  ENDCOLLECTIVE ;  /* 0x000000000000791b */ /* 0x023fe20003800000 */
.L_x_541:
[----:B------:R-:W-:Y:S05]  /*3df0*/  BSYNC B1 ;  /* 0x0000000000017941 */ /* 0x000fea0003800000 */
.L_x_540:
        /* <DEDUP_REMOVED lines=9> */
.L_x_542:
[----:B------:R-:W-:Y:S01]  /*3e90*/  HFMA2.MMA R162, -RZ, RZ, 0, 1.1920928955078125e-07 ;  /* 0x00000002ffa27435 */ /* 0x000fe200000001ff */
[----:B------:R-:W-:Y:S01]  /*3ea0*/  MOV R157, R88 ;  /* 0x00000058009d7202 */ /* 0x000fe20000000f00 */
[----:B------:R-:W-:-:S09]  /*3eb0*/  IMAD.MOV.U32 R89, RZ, RZ, R153 ;  /* 0x000000ffff597224 */ /* 0x000fd200078e0099 */
[----:B------:R-:W-:Y:S05]  /*3ec0*/  WARPSYNC.COLLECTIVE R152, `(.L_x_543) ;  /* 0x0000000098087348 */ /* 0x000fea0003c00000 */
[----:B------:R0:W1:Y:S02]  /*3ed0*/  SHFL.BFLY P1, R153, R157, R162, R163 ;  /* 0x0c0000a29d997389 */ /* 0x00006400000200a3 */
[----:B01----:R-:W-:Y:S01]  /*3ee0*/  ENDCOLLECTIVE ;  /* 0x000000000000791b */ /* 0x003fe20003800000 */
.L_x_543:
[----:B------:R-:W-:-:S05]  /*3ef0*/  FADD.FTZ R89, R89, R156 ;  /* 0x0000009c59597221 */ /* 0x000fca0000010000 */
[----:B------:R-:W-:Y:S02]  /*3f00*/  MOV R157, R89 ;  /* 0x00000059009d7202 */ /* 0x000fe40000000f00 */
[----:B------:R-:W-:-:S07]  /*3f10*/  MOV R91, R153 ;  /* 0x00000099005b7202 */ /* 0x000fce0000000f00 */
[----:B------:R-:W-:Y:S05]  /*3f20*/  WARPSYNC.COLLECTIVE R152, `(.L_x_544) ;  /* 0x0000000098087348 */ /* 0x000fea0003c00000 */
[----:B------:R0:W1:Y:S02]  /*3f30*/  SHFL.BFLY P1, R153, R157, R162, R163 ;  /* 0x0c0000a29d997389 */ /* 0x00006400000200a3 */
[----:B01----:R-:W-:Y:S01]  /*3f40*/  ENDCOLLECTIVE ;  /* 0x000000000000791b */ /* 0x003fe20003800000 */
.L_x_544:
[----:B------:R-:W-:-:S05]  /*3f50*/  FADD.FTZ R91, R88, R91 ;  /* 0x0000005b585b7221 */ /* 0x000fca0000010000 */
[----:B------:R-:W-:Y:S01]  /*3f60*/  MOV R157, R91 ;  /* 0x0000005b009d7202 */ /* 0x000fe20000000f00 */
[----:B------:R-:W-:Y:S01]  /*3f70*/  IMAD.MOV.U32 R162, RZ, RZ, 0x4 ;  /* 0x00000004ffa27424 */ /* 0x000fe200078e00ff */
[----:B------:R-:W-:-:S07]  /*3f80*/  MOV R90, R153 ;  /* 0x00000099005a7202 */ /* 0x000fce0000000f00 */
[----:B------:R-:W-:Y:S05]  /*3f90*/  WARPSYNC.COLLECTIVE R152, `(.L_x_545) ;  /* 0x0000000098087348 */ /* 0x000fea0003c00000 */
[----:B------:R0:W1:Y:S02]  /*3fa0*/  SHFL.BFLY P1, R153, R157, R162, R163 ;  /* 0x0c0000a29d997389 */ /* 0x00006400000200a3 */
[----:B01----:R-:W-:Y:S01]  /*3fb0*/  ENDCOLLECTIVE ;  /* 0x000000000000791b */ /* 0x003fe20003800000 */
.L_x_545:
[----:B------:R-:W-:-:S05]  /*3fc0*/  FADD.FTZ R90, R89, R90 ;  /* 0x0000005a595a7221 */ /* 0x000fca0000010000 */
[----:B------:R-:W-:Y:S02]  /*3fd0*/  MOV R157, R90 ;  /* 0x0000005a009d7202 */ /* 0x000fe40000000f00 */
[----:B------:R-:W-:-:S07]  /*3fe0*/  MOV R92, R153 ;  /* 0x00000099005c7202 */ /* 0x000fce0000000f00 */
[----:B------:R-:W-:Y:S05]  /*3ff0*/  WARPSYNC.COLLECTIVE R152, `(.L_x_546) ;  /* 0x0000000098087348 */ /* 0x000fea0003c00000 */
[----:B------:R0:W1:Y:S02]  /*4000*/  SHFL.BFLY P1, R153, R157, R162, R163 ;  /* 0x0c0000a29d997389 */ /* 0x00006400000200a3 */
[----:B01----:R-:W-:Y:S01]  /*4010*/  ENDCOLLECTIVE ;  /* 0x000000000000791b */ /* 0x003fe20003800000 */
.L_x_546:
[----:B------:R-:W-:Y:S01]  /*4020*/  FADD.FTZ R92, R91, R92 ;  /* 0x0000005c5b5c7221 */ /* 0x000fe20000010000 */
[----:B------:R-:W-:-:S04]  /*4030*/  HFMA2.MMA R162, -RZ, RZ, 0, 4.76837158203125e-07 ;  /* 0x00000008ffa27435 */ /* 0x000fc800000001ff */
[----:B------:R-:W-:Y:S02]  /*4040*/  MOV R157, R92 ;  /* 0x0000005c009d7202 */ /* 0x000fe40000000f00 */
[----:B------:R-:W-:-:S07]  /*4050*/  MOV R93, R153 ;  /* 0x00000099005d7202 */ /* 0x000fce0000000f00 */
[----:B------:R-:W-:Y:S05]  /*4060*/  WARPSYNC.COLLECTIVE R152, `(.L_x_547) ;  /* 0x0000000098087348 */ /* 0x000fea0003c00000 */
[----:B------:R0:W1:Y:S02]  /*4070*/  SHFL.BFLY P1, R153, R157, R162, R163 ;  /* 0x0c0000a29d997389 */ /* 0x00006400000200a3 */
[----:B01----:R-:W-:Y:S01]  /*4080*/  ENDCOLLECTIVE ;  /* 0x000000000000791b */ /* 0x003fe20003800000 */
.L_x_547:
[----:B------:R-:W-:-:S04]  /*4090*/  FADD.FTZ R93, R90, R93 ;  /* 0x0000005d5a5d7221 */ /* 0x000fc80000010000 */
[----:B------:R-:W-:Y:S01]  /*40a0*/  IMAD.MOV.U32 R157, RZ, RZ, R93 ;  /* 0x000000ffff9d7224 */ /* 0x000fe200078e005d */
[----:B------:R-:W-:-:S07]  /*40b0*/  MOV R95, R153 ;  /* 0x00000099005f7202 */ /* 0x000fce0000000f00 */
[----:B------:R-:W-:Y:S05]  /*40c0*/  WARPSYNC.COLLECTIVE R152, `(.L_x_548) ;  /* 0x0000000098087348 */ /* 0x000fea0003c00000 */
[----:B------:R0:W1:Y:S02]  /*40d0*/  SHFL.BFLY P1, R153, R157, R162, R163 ;  /* 0x0c0000a29d997389 */ /* 0x00006400000200a3 */
[----:B01----:R-:W-:Y:S01]  /*40e0*/  ENDCOLLECTIVE ;  /* 0x000000000000791b */ /* 0x003fe20003800000 */
.L_x_548:
[----:B------:R-:W-:Y:S01]  /*40f0*/  FADD.FTZ R95, R92, R95 ;  /* 0x0000005f5c5f7221 */ /* 0x000fe20000010000 */
[----:B------:R-:W-:-:S04]  /*4100*/  HFMA2.MMA R162, -RZ, RZ, 0, 9.5367431640625e-07 ;  /* 0x00000010ffa27435 */ /* 0x000fc800000001ff */
[----:B------:R-:W-:Y:S02]  /*4110*/  MOV R157, R95 ;  /* 0x0000005f009d7202 */ /* 0x000fe40000000f00 */
[----:B------:R-:W-:-:S07]  /*4120*/  MOV R94, R153 ;  /* 0x00000099005e7202 */ /* 0x000fce0000000f00 */
[----:B------:R-:W-:Y:S05]  /*4130*/  WARPSYNC.COLLECTIVE R152, `(.L_x_549) ;  /* 0x0000000098087348 */ /* 0x000fea0003c00000 */
[----:B------:R0:W1:Y:S02]  /*4140*/  SHFL.BFLY P1, R153, R157, R162, R163 ;  /* 0x0c0000a29d997389 */ /* 0x00006400000200a3 */
[----:B01----:R-:W-:Y:S01]  /*4150*/  ENDCOLLECTIVE ;  /* 0x000000000000791b */ /* 0x003fe20003800000 */
.L_x_549:
[----:B------:R-:W-:-:S05]  /*4160*/  FADD.FTZ R94, R93, R94 ;  /* 0x0000005e5d5e7221 */ /* 0x000fca0000010000 */
[----:B------:R-:W-:Y:S02]  /*4170*/  MOV R157, R94 ;  /* 0x0000005e009d7202 */ /* 0x000fe40000000f00 */
[----:B------:R-:W-:-:S07]  /*4180*/  MOV R88, R153 ;  /* 0x0000009900587202 */ /* 0x000fce0000000f00 */
[----:B------:R-:W-:Y:S05]  /*4190*/  WARPSYNC.COLLECTIVE R152, `(.L_x_550) ;  /* 0x0000000098087348 */ /* 0x000fea0003c00000 */
[----:B------:R0:W1:Y:S02]  /*41a0*/  SHFL.BFLY P1, R153, R157, R162, R163 ;  /* 0x0c0000a29d997389 */ /* 0x00006400000200a3 */
[----:B01----:R-:W-:Y:S01]  /*41b0*/  ENDCOLLECTIVE ;  /* 0x000000000000791b */ /* 0x003fe20003800000 */
.L_x_550:
[----:B------:R-:W-:Y:S01]  /*41c0*/  MOV R89, R153 ;  /* 0x0000009900597202 */ /* 0x000fe20000000f00 */
[----:B------:R-:W-:Y:S06]  /*41d0*/  BRA `(.L_x_551) ;  /* 0xffffffd800687947 */ /* 0x000fec000383ffff */
.L_x_552:
        /* <DEDUP_REMOVED lines=10> */
.L_x_11664:


//--------------------- .text._ZN10layer_norm13ln_bwd_kernelINS_13Kernel_traitsI13__nv_bfloat16S2_S2_S2_fjLj768ELj1ELj4ELj1ELj16ENS_18Kernel_traits_baseILj768ES2_S2_S2_S2_fjLj128EEEEELb1ELb0ELb0ELb1EEEvNS_9BwdParamsE --------------------------
	.section	.text._ZN10layer_norm13ln_bwd_kernelINS_13Kernel_traitsI13__nv_bfloat16S2_S2_S2_fjLj768ELj1ELj4ELj1ELj16ENS_18Kernel_traits_baseILj768ES2_S2_S2_S2_fjLj128EEEEELb1ELb0ELb0ELb1EEEvNS_9BwdParamsE,"ax",@progbits
	.align	128
        .global         _ZN10layer_norm13ln_bwd_kernelINS_13Kernel_traitsI13__nv_bfloat16S2_S2_S2_fjLj768ELj1ELj4ELj1ELj16ENS_18Kernel_traits_baseILj768ES2_S2_S2_S2_fjLj128EEEEELb1ELb0ELb0ELb1EEEvNS_9BwdParamsE
        .type           _ZN10layer_norm13ln_bwd_kernelINS_13Kernel_traitsI13__nv_bfloat16S2_S2_S2_fjLj768ELj1ELj4ELj1ELj16ENS_18Kernel_traits_baseILj768ES2_S2_S2_S2_fjLj128EEEEELb1ELb0ELb0ELb1EEEvNS_9BwdParamsE,@function
        .size           _ZN10layer_norm13ln_bwd_kernelINS_13Kernel_traitsI13__nv_bfloat16S2_S2_S2_fjLj768ELj1ELj4ELj1ELj16ENS_18Kernel_traits_baseILj768ES2_S2_S2_S2_fjLj128EEEEELb1ELb0ELb0ELb1EEEvNS_9BwdParamsE,(.L_x_11665 - _ZN10layer_norm13ln_bwd_kernelINS_13Kernel_traitsI13__nv_bfloat16S2_S2_S2_fjLj768ELj1ELj4ELj1ELj16ENS_18Kernel_traits_baseILj768ES2_S2_S2_S2_fjLj128EEEEELb1ELb0ELb0ELb1EEEvNS_9BwdParamsE)
        .other          _ZN10layer_norm13ln_bwd_kernelINS_13Kernel_traitsI13__nv_bfloat16S2_S2_S2_fjLj768ELj1ELj4ELj1ELj16ENS_18Kernel_traits_baseILj768ES2_S2_S2_S2_fjLj128EEEEELb1ELb0ELb0ELb1EEEvNS_9BwdParamsE,@"STO_CUDA_ENTRY STV_DEFAULT"
_ZN10layer_norm13ln_bwd_kernelINS_13Kernel_traitsI13__nv_bfloat16S2_S2_S2_fjLj768ELj1ELj4ELj1ELj16ENS_18Kernel_traits_baseILj768ES2_S2_S2_S2_fjLj128EEEEELb1ELb0ELb0ELb1EEEvNS_9BwdParamsE:
.text._ZN10layer_norm13ln_bwd_kernelINS_13Kernel_traitsI13__nv_bfloat16S2_S2_S2_fjLj768ELj1ELj4ELj1ELj16ENS_18Kernel_traits_baseILj768ES2_S2_S2_S2_fjLj128EEEEELb1ELb0ELb0ELb1EEEvNS_9BwdParamsE:
[----:B------:R-:W-:Y:S01]  /*0000*/  LDC R1, c[0x0][0x28] ;  /* 0x00000a00ff017b82 */ /* 0x000fe20000000800 */
[----:B------:R-:W0:Y:S01]  /*0010*/  S2R R0, SR_TID.X ;  /* 0x0000000000007919 */ /* 0x000e220000002100 */
[----:B------:R-:W-:Y:S01]  /*0020*/  ULDC UR4, c[0x0][0x214] ;  /* 0x0000850000047ab9 */ /* 0x000fe20000000800 */
[----:B------:R-:W-:Y:S01]  /*0030*/  ULDC UR8, c[0x0][0x218] ;  /* 0x0000860000087ab9 */ /* 0x000fe20000000800 */
[----:B------:R-:W-:Y:S01]  /*0040*/  ULDC UR9, c[0x0][0x290] ;  /* 0x0000a40000097ab9 */ /* 0x000fe20000000800 */
[----:B------:R-:W1:Y:S01]  /*0050*/  S2R R2, SR_CTAID.X ;  /* 0x0000000000027919 */ /* 0x000e620000002500 */
[----:B------:R-:W-:Y:S01]  /*0060*/  ULDC UR18, c[0x0][0x298] ;  /* 0x0000a60000127ab9 */ /* 0x000fe20000000800 */
        /* <DEDUP_REMOVED lines=35> */
.L_x_554:
        /* <DEDUP_REMOVED lines=30> */
[----:B-1----:R-:W-:Y:S02]  /*0480*/  CS2R R2, SRZ ;  /* 0x0000000000027805 */ /* 0x002fe4000001ff00 */
        /* <DEDUP_REMOVED lines=18> */
[----:B------:R-:W-:Y:S02]  /*05b0*/  SHF.L.U32 R91, R6, 0x10, RZ ;  /* 0x00000010065b7819 */ /* 0x000fe400000006ff */
[----:B------:R-:W-:Y:S02]  /*05c0*/  CS2R R6, SRZ ;  /* 0x0000000000067805 */ /* 0x000fe4000001ff00 */
[----:B------:R-:W-:Y:S01]  /*05d0*/  SHF.L.U32 R93, R8, 0x10, RZ ;  /* 0x00000010085d7819 */ /* 0x000fe200000006ff */
[----:B------:R-:W-:Y:S01]  /*05e0*/  IMAD.U32 R118, R118, 0x10000, RZ ;  /* 0x0001000076767824 */ /* 0x000fe200078e00ff */
[----:B------:R-:W-:Y:S02]  /*05f0*/  SHF.L.U32 R94, R9, 0x10, RZ ;  /* 0x00000010095e7819 */ /* 0x000fe400000006ff */
[----:B------:R-:W-:-:S02]  /*0600*/  CS2R R8, SRZ ;  /* 0x0000000000087805 */ /* 0x000fc4000001ff00 */
[----:B------:R-:W-:Y:S01]  /*0610*/  SHF.L.U32 R95, R10, 0x10, RZ ;  /* 0x000000100a5f7819 */ /* 0x000fe200000006ff */
[----:B------:R-:W-:Y:S01]  /*0620*/  IMAD.U32 R125, R125, 0x10000, RZ ;  /* 0x000100007d7d7824 */ /* 0x000fe200078e00ff */
[----:B------:R-:W-:Y:S02]  /*0630*/  SHF.L.U32 R96, R11, 0x10, RZ ;  /* 0x000000100b607819 */ /* 0x000fe400000006ff */
[----:B------:R-:W-:Y:S02]  /*0640*/  CS2R R10, SRZ ;  /* 0x00000000000a7805 */ /* 0x000fe4000001ff00 */
[----:B------:R-:W-:Y:S02]  /*0650*/  SHF.L.U32 R97, R12, 0x10, RZ ;  /* 0x000000100c617819 */ /* 0x000fe400000006ff */
[----:B------:R-:W-:Y:S02]  /*0660*/  SHF.L.U32 R108, R13, 0x10, RZ ;  /* 0x000000100d6c7819 */ /* 0x000fe400000006ff */
[----:B------:R-:W-:-:S02]  /*0670*/  CS2R R12, SRZ ;  /* 0x00000000000c7805 */ /* 0x000fc4000001ff00 */
        /* <DEDUP_REMOVED lines=12> */
.L_x_558:
[----:B-1----:R-:W0:Y:S01]  /*0740*/  @P0 LDC.64 R48, c[0x0][0x270] ;  /* 0x00009c00ff300b82 */ /* 0x002e220000000a00 */
[----:B------:R-:W-:-:S05]  /*0750*/  IMAD R50, R127, UR8, RZ ;  /* 0x000000087f327c24 */ /* 0x000fca000f8e02ff */
[----:B------:R-:W-:Y:S02]  /*0760*/  SHF.R.S32.HI R51, RZ, 0x1f, R50 ;  /* 0x0000001fff337819 */ /* 0x000fe40000011432 */
[----:B------:R-:W1:Y:S02]  /*0770*/  LDC.64 R68, c[0x0][0x2b8] ;  /* 0x0000ae00ff447b82 */ /* 0x000e640000000a00 */
[----:B------:R-:W-:Y:S02]  /*0780*/  LEA.HI R51, R51, R50, RZ, 0x3 ;  /* 0x0000003233337211 */ /* 0x000fe400078f18ff */
[----:B------:R-:W-:-:S04]  /*0790*/  LOP3.LUT R50, R0, 0x1f, RZ, 0xc0, !PT ;  /* 0x0000001f00327812 */ /* 0x000fc800078ec0ff */
[----:B------:R-:W2:Y:S01]  /*07a0*/  LDC.64 R66, c[0x0][0x250] ;  /* 0x00009400ff427b82 */ /* 0x000ea20000000a00 */
[----:B------:R-:W-:Y:S02]  /*07b0*/  LEA.HI.SX32 R129, R51, R50, 0x1d ;  /* 0x0000003233817211 */ /* 0x000fe400078feaff */
[----:B------:R-:W-:Y:S02]  /*07c0*/  SHF.R.S32.HI R50, RZ, 0x1f, R127 ;  /* 0x0000001fff327819 */ /* 0x000fe4000001147f */
[----:B------:R-:W-:Y:S02]  /*07d0*/  IADD3 R133, R129, 0x20, RZ ;  /* 0x0000002081857810 */ /* 0x000fe40007ffe0ff */
[----:B0-----:R-:W-:Y:S01]  /*07e0*/  @P0 LEA R62, P1, R127, R48, 0x1 ;  /* 0x000000307f3e0211 */ /* 0x001fe200078208ff */
[----:B------:R-:W0:Y:S01]  /*07f0*/  LDC.64 R98, c[0x0][0x258] ;  /* 0x00009600ff627b82 */ /* 0x000e220000000a00 */
[----:B------:R-:W-:Y:S02]  /*0800*/  LEA R48, P2, R129, UR12, 0x4 ;  /* 0x0000000c81307c11 */ /* 0x000fe4000f8420ff */
[----:B------:R-:W-:-:S02]  /*0810*/  @P0 LEA.HI.X R63, R127, R49, R50, 0x1, P1 ;  /* 0x000000317f3f0211 */ /* 0x000fc400008f0c32 */
[----:B------:R-:W-:Y:S02]  /*0820*/  LEA R56, P1, R133, UR12, 0x4 ;  /* 0x0000000c85387c11 */ /* 0x000fe4000f8220ff */
[C---:B------:R-:W-:Y:S01]  /*0830*/  IADD3 R131, R129.reuse, 0x40, RZ ;  /* 0x0000004081837810 */ /* 0x040fe20007ffe0ff */
[--C-:B-1----:R-:W-:Y:S01]  /*0840*/  IMAD.WIDE.U32 R52, R129, 0x10, R68.reuse ;  /* 0x0000001081347825 */ /* 0x102fe200078e0044 */
[----:B------:R-:W-:Y:S01]  /*0850*/  LEA.HI.X R57, R133, UR13, RZ, 0x4, P1 ;  /* 0x0000000d85397c11 */ /* 0x000fe200088f24ff */
[----:B------:R-:W3:Y:S01]  /*0860*/  @P0 LDG.E.U16 R132, desc[UR4][R62.64] ;  /* 0x000000043e840981 */ /* 0x000ee2000c1e1500 */
[----:B------:R-:W-:Y:S02]  /*0870*/  LEA.HI.X R49, R129, UR13, RZ, 0x4, P2 ;  /* 0x0000000d81317c11 */ /* 0x000fe400090f24ff */
[----:B------:R-:W-:Y:S01]  /*0880*/  LEA R64, P1, R131, UR12, 0x4 ;  /* 0x0000000c83407c11 */ /* 0x000fe2000f8220ff */
[----:B------:R-:W-:Y:S01]  /*0890*/  IMAD.WIDE.U32 R60, R133, 0x10, R68 ;  /* 0x00000010853c7825 */ /* 0x000fe200078e0044 */
[----:B------:R-:W4:Y:S02]  /*08a0*/  LDG.E.128 R52, desc[UR4][R52.64] ;  /* 0x0000000434347981 */ /* 0x000f24000c1e1d00 */
[----:B------:R-:W-:Y:S01]  /*08b0*/  LEA.HI.X R65, R131, UR13, RZ, 0x4, P1 ;  /* 0x0000000d83417c11 */ /* 0x000fe200088f24ff */
[----:B--2---:R-:W-:Y:S01]  /*08c0*/  IMAD.WIDE R100, R127, 0x4, R66 ;  /* 0x000000047f647825 */ /* 0x004fe200078e0242 */
[----:B------:R-:W2:Y:S04]  /*08d0*/  LDG.E.128 R48, desc[UR4][R48.64] ;  /* 0x0000000430307981 */ /* 0x000ea8000c1e1d00 */
[----:B------:R-:W2:Y:S04]  /*08e0*/  LDG.E.128 R56, desc[UR4][R56.64] ;  /* 0x0000000438387981 */ /* 0x000ea8000c1e1d00 */
[----:B------:R-:W2:Y:S04]  /*08f0*/  LDG.E.128 R60, desc[UR4][R60.64] ;  /* 0x000000043c3c7981 */ /* 0x000ea8000c1e1d00 */
[----:B------:R-:W2:Y:S04]  /*0900*/  LDG.E R130, desc[UR4][R100.64] ;  /* 0x0000000464827981 */ /* 0x000ea8000c1e1900 */
[----:B------:R-:W2:Y:S01]  /*0910*/  LDG.E.128 R64, desc[UR4][R64.64] ;  /* 0x0000000440407981 */ /* 0x000ea2000c1e1d00 */
[----:B------:R-:W-:-:S04]  /*0920*/  IMAD.WIDE.U32 R68, R131, 0x10, R68 ;  /* 0x0000001083447825 */ /* 0x000fc800078e0044 */
[----:B0-----:R-:W-:Y:S02]  /*0930*/  IMAD.WIDE R106, R127, 0x4, R98 ;  /* 0x000000047f6a7825 */ /* 0x001fe400078e0262 */
[----:B------:R-:W2:Y:S04]  /*0940*/  LDG.E.128 R68, desc[UR4][R68.64] ;  /* 0x0000000444447981 */ /* 0x000ea8000c1e1d00 */
[----:B------:R0:W2:Y:S01]  /*0950*/  LDG.E R128, desc[UR4][R106.64] ;  /* 0x000000046a807981 */ /* 0x0000a2000c1e1900 */
[----:B------:R-:W-:-:S04]  /*0960*/  ISETP.NE.U32.AND P1, PT, RZ, UR10, PT ;  /* 0x0000000aff007c0c */ /* 0x000fc8000bf25070 */
[----:B------:R-:W-:Y:S02]  /*0970*/  ISETP.NE.AND.EX P1, PT, RZ, UR11, PT, P1 ;  /* 0x0000000bff007c0c */ /* 0x000fe4000bf25310 */
[----:B------:R-:W-:-:S11]  /*0980*/  LEA R104, P3, R133, UR14, 0x3 ;  /* 0x0000000e85687c11 */ /* 0x000fd6000f8618ff */
[----:B------:R-:W-:-:S04]  /*0990*/  @P1 LEA R112, P2, R129, UR10, 0x4 ;  /* 0x0000000a81701c11 */ /* 0x000fc8000f8420ff */
[----:B------:R-:W-:Y:S02]  /*09a0*/  @P1 LEA.HI.X R113, R129, UR11, RZ, 0x4, P2 ;  /* 0x0000000b81711c11 */ /* 0x000fe400090f24ff */
[----:B------:R-:W-:Y:S02]  /*09b0*/  @P1 LEA R98, P2, R133, UR10, 0x4 ;  /* 0x0000000a85621c11 */ /* 0x000fe4000f8420ff */
[----:B0-----:R-:W-:Y:S01]  /*09c0*/  LEA R106, P5, R131, UR14, 0x3 ;  /* 0x0000000e836a7c11 */ /* 0x001fe2000f8a18ff */
[----:B------:R0:W5:Y:S01]  /*09d0*/  @P1 LDG.E.128 R32, desc[UR4][R112.64] ;  /* 0x0000000470201981 */ /* 0x000162000c1e1d00 */
[----:B------:R-:W-:Y:S02]  /*09e0*/  @P1 LEA.HI.X R99, R133, UR11, RZ, 0x4, P2 ;  /* 0x0000000b85631c11 */ /* 0x000fe400090f24ff */
[----:B------:R-:W-:Y:S02]  /*09f0*/  LEA R102, P2, R129, UR14, 0x3 ;  /* 0x0000000e81667c11 */ /* 0x000fe4000f8418ff */
[----:B------:R-:W-:Y:S01]  /*0a00*/  LEA.HI.X R105, R133, UR15, RZ, 0x3, P3 ;  /* 0x0000000f85697c11 */ /* 0x000fe200098f1cff */
[----:B------:R-:W5:Y:S01]  /*0a10*/  @P1 LDG.E.128 R36, desc[UR4][R98.64] ;  /* 0x0000000462241981 */ /* 0x000f62000c1e1d00 */
[----:B------:R-:W-:-:S02]  /*0a20*/  LEA.HI.X R103, R129, UR15, RZ, 0x3, P2 ;  /* 0x0000000f81677c11 */ /* 0x000fc400090f1cff */
[C---:B------:R-:W-:Y:S02]  /*0a30*/  LEA.HI.X R107, R131.reuse, UR15, RZ, 0x3, P5 ;  /* 0x0000000f836b7c11 */ /* 0x040fe4000a8f1cff */
[----:B------:R-:W5:Y:S04]  /*0a40*/  LDG.E.64 R104, desc[UR4][R104.64] ;  /* 0x0000000468687981 */ /* 0x000f68000c1e1b00 */
[----:B------:R-:W5:Y:S04]  /*0a50*/  LDG.E.64 R102, desc[UR4][R102.64] ;  /* 0x0000000466667981 */ /* 0x000f68000c1e1b00 */
[----:B------:R-:W5:Y:S01]  /*0a60*/  LDG.E.64 R106, desc[UR4][R106.64] ;  /* 0x000000046a6a7981 */ /* 0x000f62000c1e1b00 */
[----:B------:R-:W-:-:S04]  /*0a70*/  @P1 LEA R100, P4, R131, UR10, 0x4 ;  /* 0x0000000a83641c11 */ /* 0x000fc8000f8820ff */
[----:B------:R-:W-:Y:S02]  /*0a80*/  @P1 LEA.HI.X R101, R131, UR11, RZ, 0x4, P4 ;  /* 0x0000000b83651c11 */ /* 0x000fe4000a0f24ff */
[----:B0-----:R-:W-:Y:S02]  /*0a90*/  MOV R112, 0x3f800000 ;  /* 0x3f80000000707802 */ /* 0x001fe40000000f00 */
[----:B------:R-:W-:Y:S01]  /*0aa0*/  ISETP.NE.AND P2, PT, R111, RZ, PT ;  /* 0x000000ff6f00720c */ /* 0x000fe20003f45270 */
[----:B------:R0:W5:Y:S01]  /*0ab0*/  @P1 LDG.E.128 R40, desc[UR4][R100.64] ;  /* 0x0000000464281981 */ /* 0x000162000c1e1d00 */
[----:B------:R-:W-:Y:S01]  /*0ac0*/  UMOV UR6, 0xffffffff ;  /* 0xffffffff00067882 */ /* 0x000fe20000000000 */
[----:B---3--:R-:W-:Y:S02]  /*0ad0*/  @P0 SHF.L.U32 R112, R132, 0x10, RZ ;  /* 0x0000001084700819 */ /* 0x008fe400000006ff */
[C---:B----4-:R-:W-:Y:S02]  /*0ae0*/  PRMT R113, R52.reuse, 0x7632, R113 ;  /* 0x0000763234717816 */ /* 0x050fe40000000071 */
[----:B------:R-:W-:-:S02]  /*0af0*/  SHF.L.U32 R150, R52, 0x10, RZ ;  /* 0x0000001034967819 */ /* 0x000fc400000006ff */
[----:B--2---:R-:W-:Y:S02]  /*0b00*/  PRMT R134, R49, 0x7632, R134 ;  /* 0x0000763231867816 */ /* 0x004fe40000000086 */
[----:B------:R-:W-:Y:S02]  /*0b10*/  PRMT R132, R50, 0x7632, R132 ;  /* 0x0000763232847816 */ /* 0x000fe40000000084 */
[----:B------:R-:W-:Y:S01]  /*0b20*/  PRMT R136, R51, 0x7632, R136 ;  /* 0x0000763233887816 */ /* 0x000fe20000000088 */
[----:B------:R-:W-:Y:S01]  /*0b30*/  IMAD.U32 R140, R56, 0x10000, RZ ;  /* 0x00010000388c7824 */ /* 0x000fe200078e00ff */
[C---:B0-----:R-:W-:Y:S02]  /*0b40*/  PRMT R101, R53.reuse, 0x7632, R101 ;  /* 0x0000763235657816 */ /* 0x041fe40000000065 */
[----:B------:R-:W-:Y:S02]  /*0b50*/  SHF.L.U32 R143, R53, 0x10, RZ ;  /* 0x00000010358f7819 */ /* 0x000fe400000006ff */
[----:B------:R-:W-:-:S02]  /*0b60*/  SHF.L.U32 R144, R51, 0x10, RZ ;  /* 0x0000001033907819 */ /* 0x000fc400000006ff */
[C---:B------:R-:W-:Y:S02]  /*0b70*/  PRMT R100, R54.reuse, 0x7632, R100 ;  /* 0x0000763236647816 */ /* 0x040fe40000000064 */
[----:B------:R-:W-:Y:S02]  /*0b80*/  SHF.L.U32 R141, R54, 0x10, RZ ;  /* 0x00000010368d7819 */ /* 0x000fe400000006ff */
[----:B------:R-:W-:Y:S02]  /*0b90*/  PRMT R52, R56, 0x7632, R52 ;  /* 0x0000763238347816 */ /* 0x000fe40000000034 */
[C---:B------:R-:W-:Y:S02]  /*0ba0*/  PRMT R53, R57.reuse, 0x7632, R53 ;  /* 0x0000763239357816 */ /* 0x040fe40000000035 */
[----:B------:R-:W-:Y:S02]  /*0bb0*/  SHF.L.U32 R154, R57, 0x10, RZ ;  /* 0x00000010399a7819 */ /* 0x000fe400000006ff */
[----:B------:R-:W-:-:S02]  /*0bc0*/  SHF.L.U32 R138, R48, 0x10, RZ ;  /* 0x00000010308a7819 */ /* 0x000fc400000006ff */
[----:B------:R-:W-:Y:S02]  /*0bd0*/  PRMT R51, R58, 0x7632, R51 ;  /* 0x000076323a337816 */ /* 0x000fe40000000033 */
[C---:B------:R-:W-:Y:S02]  /*0be0*/  PRMT R54, R60.reuse, 0x7632, R54 ;  /* 0x000076323c367816 */ /* 0x040fe40000000036 */
[----:B------:R-:W-:Y:S02]  /*0bf0*/  SHF.L.U32 R56, R60, 0x10, RZ ;  /* 0x000000103c387819 */ /* 0x000fe400000006ff */
[----:B------:R-:W-:Y:S02]  /*0c00*/  FSEL R145, R130, RZ, !P2 ;  /* 0x000000ff82917208 */ /* 0x000fe40005000000 */
[----:B------:R-:W-:Y:S02]  /*0c10*/  PRMT R57, R64, 0x7632, R57 ;  /* 0x0000763240397816 */ /* 0x000fe40000000039 */
[----:B------:R-:W-:Y:S01]  /*0c20*/  SHF.L.U32 R134, R134, 0x10, RZ ;  /* 0x0000001086867819 */ /* 0x000fe200000006ff */
[----:B------:R-:W-:Y:S01]  /*0c30*/  IMAD.U32 R132, R132, 0x10000, RZ ;  /* 0x0001000084847824 */ /* 0x000fe200078e00ff */
[----:B------:R-:W-:-:S02]  /*0c40*/  PRMT R98, R55, 0x7632, R98 ;  /* 0x0000763237627816 */ /* 0x000fc40000000062 */
[----:B------:R-:W-:Y:S02]  /*0c50*/  SHF.L.U32 R139, R55, 0x10, RZ ;  /* 0x00000010378b7819 */ /* 0x000fe400000006ff */
[----:B------:R-:W-:Y:S02]  /*0c60*/  SHF.L.U32 R58, R58, 0x10, RZ ;  /* 0x000000103a3a7819 */ /* 0x000fe400000006ff */
[----:B------:R-:W-:Y:S02]  /*0c70*/  SHF.L.U32 R64, R64, 0x10, RZ ;  /* 0x0000001040407819 */ /* 0x000fe400000006ff */
[----:B------:R-:W-:Y:S02]  /*0c80*/  PRMT R60, R66, 0x7632, R60 ;  /* 0x00007632423c7816 */ /* 0x000fe4000000003c */
[----:B------:R-:W-:Y:S02]  /*0c90*/  SHF.L.U32 R136, R136, 0x10, RZ ;  /* 0x0000001088887819 */ /* 0x000fe400000006ff */
[----:B------:R-:W-:-:S02]  /*0ca0*/  PRMT R135, R48, 0x7632, R135 ;  /* 0x0000763230877816 */ /* 0x000fc40000000087 */
[----:B------:R-:W-:Y:S01]  /*0cb0*/  SHF.L.U32 R146, R50, 0x10, RZ ;  /* 0x0000001032927819 */ /* 0x000fe200000006ff */
[----:B------:R-:W-:Y:S01]  /*0cc0*/  IMAD.U32 R50, R63, 0x10000, RZ ;  /* 0x000100003f327824 */ /* 0x000fe200078e00ff */
[C---:B------:R-:W-:Y:S02]  /*0cd0*/  PRMT R55, R59.reuse, 0x7632, R55 ;  /* 0x000076323b377816 */ /* 0x040fe40000000037 */
[----:B------:R-:W-:Y:S02]  /*0ce0*/  SHF.L.U32 R152, R59, 0x10, RZ ;  /* 0x000000103b987819 */ /* 0x000fe400000006ff */
[----:B------:R-:W-:Y:S01]  /*0cf0*/  SHF.L.U32 R66, R66, 0x10, RZ ;  /* 0x0000001042427819 */ /* 0x000fe200000006ff */
[----:B------:R-:W-:Y:S01]  /*0d00*/  IMAD.U32 R148, R49, 0x10000, RZ ;  /* 0x0001000031947824 */ /* 0x000fe200078e00ff */
[----:B------:R-:W-:Y:S02]  /*0d10*/  PRMT R153, R63, 0x7632, R153 ;  /* 0x000076323f997816 */ /* 0x000fe40000000099 */
[----:B------:R-:W-:Y:S01]  /*0d20*/  PRMT R59, R65, 0x7632, R59 ;  /* 0x00007632413b7816 */ /* 0x000fe2000000003b */
[----:B------:R-:W-:Y:S01]  /*0d30*/  FADD.FTZ R49, -R145, R138 ;  /* 0x0000008a91317221 */ /* 0x000fe20000010100 */
[----:B------:R-:W-:Y:S01]  /*0d40*/  PRMT R63, R67, 0x7632, R63 ;  /* 0x00007632433f7816 */ /* 0x000fe2000000003f */
[----:B------:R-:W-:Y:S01]  /*0d50*/  FADD.FTZ R137, -R145, R134 ;  /* 0x0000008691897221 */ /* 0x000fe20000010100 */
[----:B------:R-:W-:Y:S01]  /*0d60*/  SHF.L.U32 R156, R65, 0x10, RZ ;  /* 0x00000010419c7819 */ /* 0x000fe200000006ff */
[----:B------:R-:W-:Y:S01]  /*0d70*/  FADD.FTZ R138, -R145, R132 ;  /* 0x00000084918a7221 */ /* 0x000fe20000010100 */
[----:B------:R-:W-:Y:S01]  /*0d80*/  SHF.L.U32 R142, R135, 0x10, RZ ;  /* 0x00000010878e7819 */ /* 0x000fe200000006ff */
[C---:B------:R-:W-:Y:S01]  /*0d90*/  FADD.FTZ R134, -R145.reuse, R136 ;  /* 0x0000008891867221 */ /* 0x040fe20000010100 */
[C---:B------:R-:W-:Y:S01]  /*0da0*/  FADD.FTZ R165, -R145.reuse, R58 ;  /* 0x0000003a91a57221 */ /* 0x040fe20000010100 */
[----:B------:R-:W-:Y:S01]  /*0db0*/  FADD.FTZ R161, -R145, R64 ;  /* 0x0000004091a17221 */ /* 0x000fe20000010100 */
[----:B------:R-:W-:Y:S01]  /*0dc0*/  SHF.L.U32 R158, R67, 0x10, RZ ;  /* 0x00000010439e7819 */ /* 0x000fe200000006ff */
[C---:B------:R-:W-:Y:S01]  /*0dd0*/  FADD.FTZ R135, -R145.reuse, R140 ;  /* 0x0000008c91877221 */ /* 0x040fe20000010100 */
[----:B------:R-:W-:Y:S01]  /*0de0*/  SHF.L.U32 R52, R52, 0x10, RZ ;  /* 0x0000001034347819 */ /* 0x000fe200000006ff */
[----:B------:R-:W-:Y:S01]  /*0df0*/  FADD.FTZ R65, -R145, R66 ;  /* 0x0000004291417221 */ /* 0x000fe20000010100 */
[----:B------:R-:W-:Y:S01]  /*0e00*/  SHF.L.U32 R132, R53, 0x10, RZ ;  /* 0x0000001035847819 */ /* 0x000fe200000006ff */
[----:B------:R-:W-:Y:S01]  /*0e10*/  IMAD.U32 R140, R59, 0x10000, RZ ;  /* 0x000100003b8c7824 */ /* 0x000fe200078e00ff */
[----:B------:R-:W-:-:S02]  /*0e20*/  SHF.L.U32 R58, R51, 0x10, RZ ;  /* 0x00000010333a7819 */ /* 0x000fc400000006ff */
[----:B------:R-:W-:Y:S02]  /*0e30*/  SHF.L.U32 R136, R55, 0x10, RZ ;  /* 0x0000001037887819 */ /* 0x000fe400000006ff */
[----:B------:R-:W-:Y:S02]  /*0e40*/  SHF.L.U32 R64, R57, 0x10, RZ ;  /* 0x0000001039407819 */ /* 0x000fe400000006ff */
[----:B------:R-:W-:Y:S02]  /*0e50*/  SHF.L.U32 R60, R60, 0x10, RZ ;  /* 0x000000103c3c7819 */ /* 0x000fe400000006ff */
[----:B------:R-:W-:Y:S01]  /*0e60*/  SHF.L.U32 R66, R63, 0x10, RZ ;  /* 0x000000103f427819 */ /* 0x000fe200000006ff */
[----:B------:R-:W-:Y:S01]  /*0e70*/  FADD.FTZ R142, -R145, R142 ;  /* 0x0000008e918e7221 */ /* 0x000fe20000010100 */
[----:B------:R-:W-:Y:S01]  /*0e80*/  PRMT R155, R61, 0x7632, R155 ;  /* 0x000076323d9b7816 */ /* 0x000fe2000000009b */
[----:B------:R-:W-:Y:S01]  /*0e90*/  FADD.FTZ R148, -R145, R148 ;  /* 0x0000009491947221 */ /* 0x000fe20000010100 */
        /* <DEDUP_REMOVED lines=15> */
[C---:B------:R-:W-:Y:S01]  /*0f90*/  PRMT R147, R69.reuse, 0x7632, R147 ;  /* 0x0000763245937816 */ /* 0x040fe20000000093 */
[C---:B------:R-:W-:Y:S01]  /*0fa0*/  FMUL.FTZ R49, R128.reuse, R49 ;  /* 0x0000003180317220 */ /* 0x040fe20000410000 */
[----:B------:R-:W-:Y:S01]  /*0fb0*/  SHF.L.U32 R66, R69, 0x10, RZ ;  /* 0x0000001045427819 */ /* 0x000fe200000006ff */
[C---:B------:R-:W-:Y:S01]  /*0fc0*/  FMUL.FTZ R142, R128.reuse, R142 ;  /* 0x0000008e808e7220 */ /* 0x040fe20000410000 */
[----:B------:R-:W-:Y:S01]  /*0fd0*/  SHF.L.U32 R113, R113, 0x10, RZ ;  /* 0x0000001071717819 */ /* 0x000fe200000006ff */
[----:B------:R-:W-:Y:S01]  /*0fe0*/  FMUL.FTZ R134, R128, R134 ;  /* 0x0000008680867220 */ /* 0x000fe20000410000 */
[----:B------:R-:W-:-:S02]  /*0ff0*/  SHF.L.U32 R69, R98, 0x10, RZ ;  /* 0x0000001062457819 */ /* 0x000fc400000006ff */
[C---:B------:R-:W-:Y:S02]  /*1000*/  PRMT R154, R71.reuse, 0x7632, R154 ;  /* 0x00007632479a7816 */ /* 0x040fe4000000009a */
[----:B------:R-:W-:Y:S01]  /*1010*/  SHF.L.U32 R157, R71, 0x10, RZ ;  /* 0x00000010479d7819 */ /* 0x000fe200000006ff */
[----:B------:R-:W-:Y:S01]  /*1020*/  FMUL.FTZ R71, R128, R163 ;  /* 0x000000a380477220 */ /* 0x000fe20000410000 */
[----:B------:R-:W-:Y:S01]  /*1030*/  PRMT R52, R68, 0x7632, R52 ;  /* 0x0000763244347816 */ /* 0x000fe20000000034 */
        /* <DEDUP_REMOVED lines=8> */
[-C--:B------:R-:W-:Y:S01]  /*10c0*/  FFMA.FTZ R75, R134, R69.reuse, R75 ;  /* 0x00000045864b7223 */ /* 0x080fe2000001004b */
[----:B------:R-:W-:Y:S01]  /*10d0*/  FMUL.FTZ R113, R118, R69 ;  /* 0x0000004576717220 */ /* 0x000fe20000410000 */
[----:B------:R-:W-:Y:S01]  /*10e0*/  FADD.FTZ R11, R50, R11 ;  /* 0x0000000b320b7221 */ /* 0x000fe20000010000 */
[-C--:B------:R-:W-:Y:S01]  /*10f0*/  FFMA.FTZ R28, R71, R50.reuse, R28 ;  /* 0x00000032471c7223 */ /* 0x080fe2000001001c */
[----:B------:R-:W-:Y:S01]  /*1100*/  FMUL.FTZ R69, R96, R50 ;  /* 0x0000003260457220 */ /* 0x000fe20000410000 */
[----:B------:R-:W-:Y:S01]  /*1110*/  SHF.L.U32 R67, R68, 0x10, RZ ;  /* 0x0000001044437819 */ /* 0x000fe200000006ff */
[----:B------:R-:W-:Y:S01]  /*1120*/  FMUL.FTZ R148, R128, R148 ;  /* 0x0000009480947220 */ /* 0x000fe20000410000 */
[----:B------:R-:W-:Y:S01]  /*1130*/  SHF.L.U32 R50, R52, 0x10, RZ ;  /* 0x0000001034327819 */ /* 0x000fe200000006ff */
[----:B------:R-:W-:Y:S01]  /*1140*/  FADD.FTZ R52, RZ, R150 ;  /* 0x00000096ff347221 */ /* 0x000fe20000010000 */
[----:B------:R-:W-:Y:S01]  /*1150*/  FMUL.FTZ R68, R128, R159 ;  /* 0x0000009f80447220 */ /* 0x000fe20000410000 */
[----:B------:R-:W-:Y:S01]  /*1160*/  FFMA.FTZ R159, R49, R150, RZ ;  /* 0x00000096319f7223 */ /* 0x000fe200000100ff */
[----:B------:R-:W-:Y:S01]  /*1170*/  FADD.FTZ R84, R143, R84 ;  /* 0x000000548f547221 */ /* 0x000fe20000010000 */
[----:B------:R-:W-:Y:S01]  /*1180*/  FFMA.FTZ R85, R148, R143, R85 ;  /* 0x0000008f94557223 */ /* 0x000fe20000010055 */
[----:B------:R-:W-:-:S02]  /*1190*/  IMAD.U32 R101, R101, 0x10000, RZ ;  /* 0x0001000065657824 */ /* 0x000fc400078e00ff */
[----:B------:R-:W-:Y:S01]  /*11a0*/  FMUL.FTZ R143, R90, R143 ;  /* 0x0000008f5a8f7220 */ /* 0x000fe20000410000 */
[----:B------:R-:W-:Y:S01]  /*11b0*/  FADD.FTZ R52, R52, R137 ;  /* 0x0000008934347221 */ /* 0x000fe20000010000 */
[----:B------:R-:W-:Y:S01]  /*11c0*/  FFMA.FTZ R159, R142, R137, R159 ;  /* 0x000000898e9f7223 */ /* 0x000fe2000001009f */
[----:B------:R-:W-:Y:S01]  /*11d0*/  PRMT R152, R70, 0x7632, R152 ;  /* 0x0000763246987816 */ /* 0x000fe20000000098 */
[----:B------:R-:W-:Y:S01]  /*11e0*/  FMUL.FTZ R146, R128, R146 ;  /* 0x0000009280927220 */ /* 0x000fe20000410000 */
[----:B------:R-:W-:Y:S01]  /*11f0*/  SHF.L.U32 R63, R70, 0x10, RZ ;  /* 0x00000010463f7819 */ /* 0x000fe200000006ff */
        /* <DEDUP_REMOVED lines=13> */
[----:B------:R-:W-:Y:S01]  /*12d0*/  FMUL.FTZ R138, R128, R138 ;  /* 0x0000008a808a7220 */ /* 0x000fe20000410000 */
[----:B------:R-:W-:Y:S01]  /*12e0*/  FFMA.FTZ R159, R146, R141, R159 ;  /* 0x0000008d929f7223 */ /* 0x000fe2000001009f */
[----:B------:R-:W-:Y:S01]  /*12f0*/  FADD.FTZ R76, R139, R76 ;  /* 0x0000004c8b4c7221 */ /* 0x000fe20000010000 */
[-C--:B------:R-:W-:Y:S01]  /*1300*/  FFMA.FTZ R77, R144, R139.reuse, R77 ;  /* 0x0000008b904d7223 */ /* 0x080fe2000001004d */
[----:B------:R-:W-:Y:S01]  /*1310*/  PRMT R48, R62, 0x7632, R48 ;  /* 0x000076323e307816 */ /* 0x000fe20000000030 */
[----:B------:R-:W-:Y:S01]  /*1320*/  FMUL.FTZ R139, R92, R139 ;  /* 0x0000008b5c8b7220 */ /* 0x000fe20000410000 */
[----:B------:R-:W-:Y:S01]  /*1330*/  FADD.FTZ R52, R161, R132 ;  /* 0x00000084a1347221 */ /* 0x000fe20000010000 */
[----:B------:R-:W-:Y:S01]  /*1340*/  SHF.L.U32 R62, R62, 0x10, RZ ;  /* 0x000000103e3e7819 */ /* 0x000fe200000006ff */
[----:B------:R-:W-:Y:S01]  /*1350*/  FADD.FTZ R78, R100, R78 ;  /* 0x0000004e644e7221 */ /* 0x000fe20000010000 */
[C---:B------:R-:W-:Y:S01]  /*1360*/  FFMA.FTZ R79, R138.reuse, R100, R79 ;  /* 0x000000648a4f7223 */ /* 0x040fe2000001004f */
[----:B------:R-:W-:Y:S01]  /*1370*/  FFMA.FTZ R159, R138, R132, R159 ;  /* 0x000000848a9f7223 */ /* 0x000fe2000001009f */
[----:B------:R-:W-:Y:S01]  /*1380*/  FMUL.FTZ R100, R128, R165 ;  /* 0x000000a580647220 */ /* 0x000fe20000410000 */
        /* <DEDUP_REMOVED lines=12> */
[----:B------:R-:W-:Y:S01]  /*1450*/  FMUL.FTZ R135, R128, R135 ;  /* 0x0000008780877220 */ /* 0x000fe20000410000 */
[----:B------:R-:W-:Y:S01]  /*1460*/  FFMA.FTZ R54, R134, R113, R159 ;  /* 0x0000007186367223 */ /* 0x000fe2000001009f */
[----:B------:R-:W-:Y:S01]  /*1470*/  FMUL.FTZ R130, R128, R130 ;  /* 0x0000008280827220 */ /* 0x000fe20000410000 */
[----:B------:R-:W-:Y:S01]  /*1480*/  FADD.FTZ R31, R60, R31 ;  /* 0x0000001f3c1f7221 */ /* 0x000fe20000010000 */
[-C--:B------:R-:W-:Y:S01]  /*1490*/  FFMA.FTZ R5, R62, R60.reuse, R5 ;  /* 0x0000003c3e057223 */ /* 0x080fe20000010005 */
        /* <DEDUP_REMOVED lines=18> */
[----:B------:R-:W-:Y:S01]  /*15c0*/  FFMA.FTZ R4, R59, R155, R4 ;  /* 0x0000009b3b047223 */ /* 0x000fe20000010004 */
        /* <DEDUP_REMOVED lines=32> */
[----:B------:R-:W-:-:S02]  /*17d0*/  IMAD.U32 R147, R147, 0x10000, RZ ;  /* 0x0001000093937824 */ /* 0x000fc400078e00ff */
        /* <DEDUP_REMOVED lines=8> */
[----:B------:R-:W-:Y:S01]  /*1860*/  SHF.L.U32 R152, R152, 0x10, RZ ;  /* 0x0000001098987819 */ /* 0x000fe200000006ff */
        /* <DEDUP_REMOVED lines=21> */
[----:B------:R-:W-:-:S03]  /*19c0*/  FFMA.FTZ R156, R64, R61, R147 ;  /* 0x0000003d409c7223 */ /* 0x000fc60000010093 */
        /* <DEDUP_REMOVED lines=21> */
.L_x_570:
[----:B-1----:R-:W-:Y:S01]  /*1b20*/  FADD.FTZ R156, R147, R156 ;  /* 0x0000009c939c7221 */ /* 0x002fe20000010000 */
[----:B--2---:R-:W-:Y:S01]  /*1b30*/  FADD.FTZ R158, R149, R158 ;  /* 0x0000009e959e7221 */ /* 0x004fe20000010000 */
[----:B-----5:R-:W-:Y:S02]  /*1b40*/  LOP3.LUT P4, RZ, R102, 0xff00, RZ, 0xc0, !PT ;  /* 0x0000ff0066ff7812 */ /* 0x020fe4000788c0ff */
[----:B0-----:R-:W-:Y:S01]  /*1b50*/  FMUL.FTZ R147, R156, UR9 ;  /* 0x000000099c937c20 */ /* 0x001fe20008410000 */
[----:B------:R-:W-:Y:S01]  /*1b60*/  FMUL.FTZ R156, R158, UR9 ;  /* 0x000000099e9c7c20 */ /* 0x000fe20008410000 */
[----:B------:R-:W-:Y:S02]  /*1b70*/  LOP3.LUT P6, RZ, R102, 0xff000000, RZ, 0xc0, !PT ;  /* 0xff00000066ff7812 */ /* 0x000fe400078cc0ff */
[----:B------:R-:W-:Y:S02]  /*1b80*/  LOP3.LUT P3, RZ, R103, 0xff, RZ, 0xc0, !PT ;  /* 0x000000ff67ff7812 */ /* 0x000fe4000786c0ff */
[----:B------:R-:W-:-:S02]  /*1b90*/  FSEL R147, R147, RZ, !P2 ;  /* 0x000000ff93937208 */ /* 0x000fc40005000000 */
[----:B------:R-:W-:-:S03]  /*1ba0*/  LOP3.LUT P2, RZ, R102, 0xff0000, RZ, 0xc0, !PT ;  /* 0x00ff000066ff7812 */ /* 0x000fc6000784c0ff */
[-CC-:B------:R-:W-:Y:S01]  /*1bb0*/  FFMA.FTZ R149, R140, R156.reuse, R147.reuse ;  /* 0x0000009c8c957223 */ /* 0x180fe20000010093 */
[-CC-:B------:R-:W-:Y:S01]  /*1bc0*/  FFMA.FTZ R49, R49, R156.reuse, R147.reuse ;  /* 0x0000009c31317223 */ /* 0x180fe20000010093 */
[-CC-:B------:R-:W-:Y:S01]  /*1bd0*/  FFMA.FTZ R142, R142, R156.reuse, R147.reuse ;  /* 0x0000009c8e8e7223 */ /* 0x180fe20000010093 */
[----:B------:R-:W-:Y:S01]  /*1be0*/  FFMA.FTZ R148, R148, R156, R147 ;  /* 0x0000009c94947223 */ /* 0x000fe20000010093 */
[----:B------:R-:W-:Y:S01]  /*1bf0*/  FADD.FTZ R149, R136, -R149 ;  /* 0x8000009588957221 */ /* 0x000fe20000010000 */
[----:B------:R-:W-:Y:S01]  /*1c00*/  MOV R136, R102 ;  /* 0x0000006600887202 */ /* 0x000fe20000000f00 */
[----:B------:R-:W-:Y:S01]  /*1c10*/  FADD.FTZ R49, R150, -R49 ;  /* 0x8000003196317221 */ /* 0x000fe20000010000 */
[--C-:B------:R-:W-:Y:S01]  /*1c20*/  FADD.FTZ R137, R137, -R142.reuse ;  /* 0x8000008e89897221 */ /* 0x100fe20000010000 */
[----:B------:R-:W-:Y:S01]  /*1c30*/  @P1 PRMT R142, R32, 0x7632, R142 ;  /* 0x00007632208e1816 */ /* 0x000fe2000000008e */
[----:B------:R-:W-:Y:S01]  /*1c40*/  FADD.FTZ R153, R143, -R148 ;  /* 0x800000948f997221 */ /* 0x000fe20000010000 */
[----:B------:R-:W-:Y:S01]  /*1c50*/  LOP3.LUT P5, RZ, R136, 0xff, RZ, 0xc0, !PT ;  /* 0x000000ff88ff7812 */ /* 0x000fe200078ac0ff */
[----:B------:R-:W-:Y:S01]  /*1c60*/  FMUL.FTZ R151, R128, R49 ;  /* 0x0000003180977220 */ /* 0x000fe20000410000 */
[----:B------:R-:W-:Y:S01]  /*1c70*/  @P1 SHF.L.U32 R136, R32, 0x10, RZ ;  /* 0x0000001020881819 */ /* 0x000fe200000006ff */
[----:B------:R-:W-:Y:S01]  /*1c80*/  FMUL.FTZ R143, R128, R137 ;  /* 0x00000089808f7220 */ /* 0x000fe20000410000 */
[----:B------:R-:W-:Y:S01]  /*1c90*/  @P1 SHF.L.U32 R142, R142, 0x10, RZ ;  /* 0x000000108e8e1819 */ /* 0x000fe200000006ff */
[C---:B------:R-:W-:Y:S01]  /*1ca0*/  FMUL.FTZ R153, R128.reuse, R153 ;  /* 0x0000009980997220 */ /* 0x040fe20000410000 */
[----:B------:R-:W-:Y:S01]  /*1cb0*/  @P1 PRMT R137, R33, 0x7632, R137 ;  /* 0x0000763221891816 */ /* 0x000fe20000000089 */
[----:B------:R-:W-:Y:S01]  /*1cc0*/  @P1 FADD.FTZ R151, R151, R136 ;  /* 0x0000008897971221 */ /* 0x000fe20000010000 */
[----:B------:R-:W-:Y:S01]  /*1cd0*/  @P1 SHF.L.U32 R140, R33, 0x10, RZ ;  /* 0x00000010218c1819 */ /* 0x000fe200000006ff */
[----:B------:R-:W-:Y:S01]  /*1ce0*/  @P1 FADD.FTZ R143, R143, R142 ;  /* 0x0000008e8f8f1221 */ /* 0x000fe20000010000 */
[----:B------:R-:W-:Y:S01]  /*1cf0*/  @P1 SHF.L.U32 R142, R137, 0x10, RZ ;  /* 0x00000010898e1819 */ /* 0x000fe200000006ff */
[-C--:B------:R-:W-:Y:S01]  /*1d00*/  FMUL.FTZ R49, R151, R112.reuse ;  /* 0x0000007097317220 */ /* 0x080fe20000410000 */
[----:B------:R-:W-:Y:S01]  /*1d10*/  FMUL.FTZ R149, R128, R149 ;  /* 0x0000009580957220 */ /* 0x000fe20000410000 */
[----:B------:R-:W-:Y:S01]  /*1d20*/  @P1 FADD.FTZ R153, R153, R140 ;  /* 0x0000008c99991221 */ /* 0x000fe20000010000 */
[-C--:B------:R-:W-:Y:S01]  /*1d30*/  FMUL.FTZ R102, R143, R112.reuse ;  /* 0x000000708f667220 */ /* 0x080fe20000410000 */
[----:B------:R-:W-:Y:S01]  /*1d40*/  FMUL.FTZ R49, R49, UR18 ;  /* 0x0000001231317c20 */ /* 0x000fe20008410000 */
[----:B------:R-:W-:Y:S01]  /*1d50*/  @P1 FADD.FTZ R149, R149, R142 ;  /* 0x0000008e95951221 */ /* 0x000fe20000010000 */
[----:B------:R-:W-:Y:S01]  /*1d60*/  FMUL.FTZ R136, R153, R112 ;  /* 0x0000007099887220 */ /* 0x000fe20000410000 */
[----:B------:R-:W-:Y:S01]  /*1d70*/  FMUL.FTZ R102, R102, UR18 ;  /* 0x0000001266667c20 */ /* 0x000fe20008410000 */
[--C-:B------:R-:W-:Y:S01]  /*1d80*/  FFMA.FTZ R155, R138, R156, R147.reuse ;  /* 0x0000009c8a9b7223 */ /* 0x100fe20000010093 */
[----:B------:R-:W-:Y:S01]  /*1d90*/  FSEL R137, R49, RZ, P5 ;  /* 0x000000ff31897208 */ /* 0x000fe20002800000 */
[----:B------:R-:W-:Y:S01]  /*1da0*/  FMUL.FTZ R49, R149, R112 ;  /* 0x0000007095317220 */ /* 0x000fe20000410000 */
[----:B------:R-:W-:Y:S01]  /*1db0*/  FMUL.FTZ R136, R136, UR18 ;  /* 0x0000001288887c20 */ /* 0x000fe20008410000 */
[----:B------:R-:W-:Y:S01]  /*1dc0*/  FSEL R102, R102, RZ, P4 ;  /* 0x000000ff66667208 */ /* 0x000fe20002000000 */
[-CC-:B------:R-:W-:Y:S01]  /*1dd0*/  FFMA.FTZ R146, R146, R156.reuse, R147.reuse ;  /* 0x0000009c92927223 */ /* 0x180fe20000010093 */
[----:B------:R-:W-:Y:S01]  /*1de0*/  FMUL.FTZ R49, R49, UR18 ;  /* 0x0000001231317c20 */ /* 0x000fe20008410000 */
[C---:B------:R-:W-:Y:S01]  /*1df0*/  LOP3.LUT P5, RZ, R103.reuse, 0xff00, RZ, 0xc0, !PT ;  /* 0x0000ff0067ff7812 */ /* 0x040fe200078ac0ff */
[-C--:B------:R-:W-:Y:S01]  /*1e00*/  FFMA.FTZ R144, R144, R156.reuse, R147 ;  /* 0x0000009c90907223 */ /* 0x080fe20000010093 */
[----:B------:R-:W-:Y:S01]  /*1e10*/  FSEL R136, R136, RZ, P2 ;  /* 0x000000ff88887208 */ /* 0x000fe20001000000 */
[----:B------:R-:W-:Y:S01]  /*1e20*/  FADD.FTZ R155, R132, -R155 ;  /* 0x8000009b849b7221 */ /* 0x000fe20000010000 */
[----:B------:R-:W-:Y:S01]  /*1e30*/  LOP3.LUT P4, RZ, R103, 0xff0000, RZ, 0xc0, !PT ;  /* 0x00ff000067ff7812 */ /* 0x000fe2000788c0ff */
[-CC-:B------:R-:W-:Y:S01]  /*1e40*/  FFMA.FTZ R132, R135, R156.reuse, R147.reuse ;  /* 0x0000009c87847223 */ /* 0x180fe20000010093 */
[----:B------:R-:W-:Y:S01]  /*1e50*/  LOP3.LUT P2, RZ, R103, 0xff000000, RZ, 0xc0, !PT ;  /* 0xff00000067ff7812 */ /* 0x000fe2000784c0ff */
[-CC-:B------:R-:W-:Y:S01]  /*1e60*/  FFMA.FTZ R59, R59, R156.reuse, R147.reuse ;  /* 0x0000009c3b3b7223 */ /* 0x180fe20000010093 */
[----:B------:R-:W-:Y:S01]  /*1e70*/  FSEL R103, R49, RZ, P6 ;  /* 0x000000ff31677208 */ /* 0x000fe20003000000 */
[-C--:B------:R-:W-:Y:S01]  /*1e80*/  FFMA.FTZ R49, R62, R156.reuse, R147 ;  /* 0x0000009c3e317223 */ /* 0x080fe20000010093 */
[----:B------:R-:W-:Y:S01]  /*1e90*/  FADD.FTZ R141, R141, -R146 ;  /* 0x800000928d8d7221 */ /* 0x000fe20000010000 */
[----:B------:R-:W-:Y:S01]  /*1ea0*/  FADD.FTZ R139, R139, -R144 ;  /* 0x800000908b8b7221 */ /* 0x000fe20000010000 */
[----:B------:R-:W-:Y:S01]  /*1eb0*/  FADD.FTZ R165, R58, -R59 ;  /* 0x8000003b3aa57221 */ /* 0x000fe20000010000 */
[--C-:B------:R-:W-:Y:S01]  /*1ec0*/  FADD.FTZ R135, R60, -R49.reuse ;  /* 0x800000313c877221 */ /* 0x100fe20000010000 */
[----:B------:R-:W-:Y:S01]  /*1ed0*/  @P1 PRMT R49, R34, 0x7632, R49 ;  /* 0x0000763222311816 */ /* 0x000fe20000000031 */
[----:B------:R-:W-:Y:S01]  /*1ee0*/  FMUL.FTZ R159, R128, R141 ;  /* 0x0000008d809f7220 */ /* 0x000fe20000410000 */
[----:B------:R-:W-:Y:S01]  /*1ef0*/  @P1 SHF.L.U32 R58, R34, 0x10, RZ ;  /* 0x00000010223a1819 */ /* 0x000fe200000006ff */
[----:B------:R-:W-:Y:S01]  /*1f00*/  FMUL.FTZ R157, R128, R139 ;  /* 0x0000008b809d7220 */ /* 0x000fe20000410000 */
[----:B------:R-:W-:Y:S01]  /*1f10*/  @P1 SHF.L.U32 R62, R35, 0x10, RZ ;  /* 0x00000010233e1819 */ /* 0x000fe200000006ff */
[-C--:B------:R-:W-:Y:S01]  /*1f20*/  FFMA.FTZ R134, R134, R156.reuse, R147 ;  /* 0x0000009c86867223 */ /* 0x080fe20000010093 */
[----:B------:R-:W-:Y:S01]  /*1f30*/  @P1 SHF.L.U32 R60, R49, 0x10, RZ ;  /* 0x00000010313c1819 */ /* 0x000fe200000006ff */
[----:B------:R-:W-:Y:S01]  /*1f40*/  @P1 FADD.FTZ R159, R159, R58 ;  /* 0x0000003a9f9f1221 */ /* 0x000fe20000010000 */
[----:B------:R-:W-:Y:S01]  /*1f50*/  @P1 PRMT R49, R35, 0x7632, R49 ;  /* 0x0000763223311816 */ /* 0x000fe20000000031 */
[----:B------:R-:W-:Y:S01]  /*1f60*/  @P1 FADD.FTZ R157, R157, R62 ;  /* 0x0000003e9d9d1221 */ /* 0x000fe20000010000 */
[----:B------:R-:W-:Y:S01]  /*1f70*/  @P1 PRMT R59, R36, 0x7632, R59 ;  /* 0x00007632243b1816 */ /* 0x000fe2000000003b */
[C---:B------:R-:W-:Y:S01]  /*1f80*/  FMUL.FTZ R139, R128.reuse, R135 ;  /* 0x00000087808b7220 */ /* 0x040fe20000410000 */
[----:B------:R-:W-:Y:S01]  /*1f90*/  @P1 SHF.L.U32 R58, R49, 0x10, RZ ;  /* 0x00000010313a1819 */ /* 0x000fe200000006ff */
[----:B------:R-:W-:Y:S01]  /*1fa0*/  FADD.FTZ R113, R113, -R134 ;  /* 0x8000008671717221 */ /* 0x000fe20000010000 */
[----:B------:R-:W-:Y:S01]  /*1fb0*/  @P1 SHF.L.U32 R62, R59, 0x10, RZ ;  /* 0x000000103b3e1819 */ /* 0x000fe200000006ff */
[----:B------:R-:W-:Y:S01]  /*1fc0*/  FMUL.FTZ R163, R128, R155 ;  /* 0x0000009b80a37220 */ /* 0x000fe20000410000 */
[----:B------:R-:W-:Y:S01]  /*1fd0*/  @P1 PRMT R49, R37, 0x7632, R49 ;  /* 0x0000763225311816 */ /* 0x000fe20000000031 */
[----:B------:R-:W-:Y:S01]  /*1fe0*/  FADD.FTZ R101, R101, -R132 ;  /* 0x8000008465657221 */ /* 0x000fe20000010000 */
[----:B------:R-:W-:Y:S01]  /*1ff0*/  FFMA.FTZ R130, R130, R156, R147 ;  /* 0x0000009c82827223 */ /* 0x000fe20000010093 */
[----:B------:R-:W-:Y:S01]  /*2000*/  @P1 FADD.FTZ R139, R139, R62 ;  /* 0x0000003e8b8b1221 */ /* 0x000fe20000010000 */
[----:B------:R-:W-:Y:S01]  /*2010*/  @P1 FADD.FTZ R163, R163, R60 ;  /* 0x0000003ca3a31221 */ /* 0x000fe20000010000 */
[----:B------:R-:W-:-:S02]  /*2020*/  @P1 IMAD.U32 R62, R49, 0x10000, RZ ;  /* 0x00010000313e1824 */ /* 0x000fc400078e00ff */
[-C--:B------:R-:W-:Y:S01]  /*2030*/  FMUL.FTZ R49, R159, R112.reuse ;  /* 0x000000709f317220 */ /* 0x080fe20000410000 */
[----:B------:R-:W-:Y:S01]  /*2040*/  FMUL.FTZ R161, R128, R113 ;  /* 0x0000007180a17220 */ /* 0x000fe20000410000 */
[----:B------:R-:W-:Y:S01]  /*2050*/  @P1 SHF.L.U32 R60, R36, 0x10, RZ ;  /* 0x00000010243c1819 */ /* 0x000fe200000006ff */
[C---:B------:R-:W-:Y:S01]  /*2060*/  FMUL.FTZ R59, R128.reuse, R101 ;  /* 0x00000065803b7220 */ /* 0x040fe20000410000 */
[----:B------:R-:W-:Y:S01]  /*2070*/  FMUL.FTZ R49, R49, UR18 ;  /* 0x0000001231317c20 */ /* 0x000fe20008410000 */
[----:B------:R-:W-:Y:S01]  /*2080*/  FADD.FTZ R99, R99, -R130 ;  /* 0x8000008263637221 */ /* 0x000fe20000010000 */
[----:B------:R-:W-:Y:S01]  /*2090*/  @P1 FADD.FTZ R161, R161, R58 ;  /* 0x0000003aa1a11221 */ /* 0x000fe20000010000 */
[-C--:B------:R-:W-:Y:S01]  /*20a0*/  FMUL.FTZ R58, R163, R112.reuse ;  /* 0x00000070a33a7220 */ /* 0x080fe20000410000 */
[----:B------:R-:W-:Y:S01]  /*20b0*/  @P1 FADD.FTZ R59, R59, R60 ;  /* 0x0000003c3b3b1221 */ /* 0x000fe20000010000 */
[----:B------:R-:W-:Y:S01]  /*20c0*/  @P1 SHF.L.U32 R60, R37, 0x10, RZ ;  /* 0x00000010253c1819 */ /* 0x000fe200000006ff */
[----:B------:R-:W-:Y:S01]  /*20d0*/  FMUL.FTZ R141, R128, R99 ;  /* 0x00000063808d7220 */ /* 0x000fe20000410000 */
[----:B------:R-:W-:Y:S01]  /*20e0*/  FSEL R113, R49, RZ, P3 ;  /* 0x000000ff31717208 */ /* 0x000fe20001800000 */
[-C--:B------:R-:W-:Y:S01]  /*20f0*/  FMUL.FTZ R49, R161, R112.reuse ;  /* 0x00000070a1317220 */ /* 0x080fe20000410000 */
[----:B------:R-:W-:Y:S01]  /*2100*/  FMUL.FTZ R58, R58, UR18 ;  /* 0x000000123a3a7c20 */ /* 0x000fe20008410000 */
[----:B------:R-:W-:Y:S01]  /*2110*/  FMUL.FTZ R155, R128, R165 ;  /* 0x000000a5809b7220 */ /* 0x000fe20000410000 */
[----:B------:R-:W-:Y:S01]  /*2120*/  @P1 FADD.FTZ R141, R141, R60 ;  /* 0x0000003c8d8d1221 */ /* 0x000fe20000010000 */
[----:B------:R-:W-:Y:S01]  /*2130*/  FMUL.FTZ R49, R49, UR18 ;  /* 0x0000001231317c20 */ /* 0x000fe20008410000 */
[----:B------:R-:W-:Y:S01]  /*2140*/  FMUL.FTZ R60, R157, R112 ;  /* 0x000000709d3c7220 */ /* 0x000fe20000410000 */
[----:B------:R-:W-:Y:S01]  /*2150*/  @P1 FADD.FTZ R155, R155, R62 ;  /* 0x0000003e9b9b1221 */ /* 0x000fe20000010000 */
[----:B------:R-:W-:Y:S01]  /*2160*/  FSEL R130, R58, RZ, P5 ;  /* 0x000000ff3a827208 */ /* 0x000fe20002800000 */
[----:B------:R-:W-:-:S02]  /*2170*/  IMAD.MOV.U32 R140, RZ, RZ, R104 ;  /* 0x000000ffff8c7224 */ /* 0x000fc400078e0068 */
[-C--:B------:R-:W-:Y:S01]  /*2180*/  FMUL.FTZ R58, R59, R112.reuse ;  /* 0x000000703b3a7220 */ /* 0x080fe20000410000 */
[----:B------:R-:W-:Y:S01]  /*2190*/  FMUL.FTZ R60, R60, UR18 ;  /* 0x000000123c3c7c20 */ /* 0x000fe20008410000 */
[----:B------:R-:W-:Y:S01]  /*21a0*/  FSEL R132, R49, RZ, P2 ;  /* 0x000000ff31847208 */ /* 0x000fe20001000000 */
[-C--:B------:R-:W-:Y:S01]  /*21b0*/  FMUL.FTZ R49, R155, R112.reuse ;  /* 0x000000709b317220 */ /* 0x080fe20000410000 */
[-C--:B------:R-:W-:Y:S01]  /*21c0*/  FMUL.FTZ R62, R139, R112.reuse ;  /* 0x000000708b3e7220 */ /* 0x080fe20000410000 */
[----:B------:R-:W-:Y:S01]  /*21d0*/  FMUL.FTZ R58, R58, UR18 ;  /* 0x000000123a3a7c20 */ /* 0x000fe20008410000 */
[----:B------:R-:W-:Y:S01]  /*21e0*/  LOP3.LUT P6, RZ, R140, 0xff, RZ, 0xc0, !PT ;  /* 0x000000ff8cff7812 */ /* 0x000fe200078cc0ff */
[----:B------:R-:W-:Y:S01]  /*21f0*/  FMUL.FTZ R49, R49, UR18 ;  /* 0x0000001231317c20 */ /* 0x000fe20008410000 */
[----:B------:R-:W-:Y:S01]  /*2200*/  FSEL R135, R60, RZ, P4 ;  /* 0x000000ff3c877208 */ /* 0x000fe20002000000 */
[----:B------:R-:W-:Y:S01]  /*2210*/  FMUL.FTZ R99, R62, UR18 ;  /* 0x000000123e637c20 */ /* 0x000fe20008410000 */
[----:B------:R-:W-:Y:S01]  /*2220*/  LOP3.LUT P4, RZ, R104, 0xff000000, RZ, 0xc0, !PT ;  /* 0xff00000068ff7812 */ /* 0x000fe2000788c0ff */
[----:B------:R-:W-:Y:S01]  /*2230*/  FMUL.FTZ R60, R141, R112 ;  /* 0x000000708d3c7220 */ /* 0x000fe20000410000 */
[----:B------:R-:W-:Y:S01]  /*2240*/  FSEL R62, R58, RZ, P6 ;  /* 0x000000ff3a3e7208 */ /* 0x000fe20003000000 */
[----:B------:R-:W-:Y:S01]  /*2250*/  FFMA.FTZ R165, R53, R156, R147 ;  /* 0x0000009c35a57223 */ /* 0x000fe20000010093 */
[----:B------:R-:W-:Y:S01]  /*2260*/  MOV R58, R106 ;  /* 0x0000006a003a7202 */ /* 0x000fe20000000f00 */
[----:B------:R-:W-:Y:S01]  /*2270*/  FMUL.FTZ R60, R60, UR18 ;  /* 0x000000123c3c7c20 */ /* 0x000fe20008410000 */
[----:B------:R-:W-:Y:S01]  /*2280*/  LOP3.LUT P3, RZ, R104, 0xff00, RZ, 0xc0, !PT ;  /* 0x0000ff0068ff7812 */ /* 0x000fe2000786c0ff */
[----:B------:R-:W-:Y:S01]  /*2290*/  FADD.FTZ R165, R48, -R165 ;  /* 0x800000a530a57221 */ /* 0x000fe20000010000 */
[----:B------:R-:W-:Y:S01]  /*22a0*/  LOP3.LUT P5, RZ, R104, 0xff0000, RZ, 0xc0, !PT ;  /* 0x00ff000068ff7812 */ /* 0x000fe200078ac0ff */
[-CC-:B------:R-:W-:Y:S01]  /*22b0*/  FFMA.FTZ R70, R70, R156.reuse, R147.reuse ;  /* 0x0000009c46467223 */ /* 0x180fe20000010093 */
[----:B------:R-:W-:Y:S01]  /*22c0*/  FSEL R104, R49, RZ, P4 ;  /* 0x000000ff31687208 */ /* 0x000fe20002000000 */
[-CC-:B------:R-:W-:Y:S01]  /*22d0*/  FFMA.FTZ R49, R100, R156.reuse, R147.reuse ;  /* 0x0000009c64317223 */ /* 0x180fe20000010093 */
[----:B------:R-:W-:Y:S01]  /*22e0*/  LOP3.LUT P4, RZ, R58, 0xff, RZ, 0xc0, !PT ;  /* 0x000000ff3aff7812 */ /* 0x000fe2000788c0ff */
[-CC-:B------:R-:W-:Y:S01]  /*22f0*/  FFMA.FTZ R58, R57, R156.reuse, R147.reuse ;  /* 0x0000009c393a7223 */ /* 0x180fe20000010093 */
[-C--:B------:R-:W-:Y:S01]  /*2300*/  FFMA.FTZ R57, R56, R156.reuse, R147 ;  /* 0x0000009c38397223 */ /* 0x080fe20000010093 */
[----:B------:R-:W-:Y:S01]  /*2310*/  FADD.FTZ R49, R98, -R49 ;  /* 0x8000003162317221 */ /* 0x000fe20000010000 */
[----:B------:R-:W-:Y:S01]  /*2320*/  FSEL R101, R60, RZ, P5 ;  /* 0x000000ff3c657208 */ /* 0x000fe20002800000 */
[-C--:B------:R-:W-:Y:S01]  /*2330*/  FFMA.FTZ R60, R71, R156.reuse, R147 ;  /* 0x0000009c473c7223 */ /* 0x080fe20000010093 */
[----:B------:R-:W-:Y:S01]  /*2340*/  FADD.FTZ R53, R54, -R57 ;  /* 0x8000003936357221 */ /* 0x000fe20000010000 */
[----:B------:R-:W-:Y:S01]  /*2350*/  @P1 SHF.L.U32 R48, R38, 0x10, RZ ;  /* 0x0000001026301819 */ /* 0x000fe200000006ff */
[-CC-:B------:R-:W-:Y:S01]  /*2360*/  FFMA.FTZ R71, R52, R156.reuse, R147.reuse ;  /* 0x0000009c34477223 */ /* 0x180fe20000010093 */
[----:B------:R-:W-:Y:S01]  /*2370*/  FMUL.FTZ R57, R128, R49 ;  /* 0x0000003180397220 */ /* 0x000fe20000410000 */
[-CC-:B------:R-:W-:Y:S01]  /*2380*/  FFMA.FTZ R52, R65, R156.reuse, R147.reuse ;  /* 0x0000009c41347223 */ /* 0x180fe20000010093 */
[----:B------:R-:W-:Y:S01]  /*2390*/  FSEL R99, R99, RZ, P3 ;  /* 0x000000ff63637208 */ /* 0x000fe20001800000 */
[-CC-:B------:R-:W-:Y:S01]  /*23a0*/  FFMA.FTZ R65, R51, R156.reuse, R147.reuse ;  /* 0x0000009c33417223 */ /* 0x180fe20000010093 */
[C---:B------:R-:W-:Y:S01]  /*23b0*/  LOP3.LUT P2, RZ, R105.reuse, 0xff, RZ, 0xc0, !PT ;  /* 0x000000ff69ff7812 */ /* 0x040fe2000784c0ff */
[-CC-:B------:R-:W-:Y:S01]  /*23c0*/  FFMA.FTZ R64, R64, R156.reuse, R147.reuse ;  /* 0x0000009c40407223 */ /* 0x180fe20000010093 */
[----:B------:R-:W-:Y:S01]  /*23d0*/  LOP3.LUT P6, RZ, R105, 0xff00, RZ, 0xc0, !PT ;  /* 0x0000ff0069ff7812 */ /* 0x000fe200078cc0ff */
[-CC-:B------:R-:W-:Y:S01]  /*23e0*/  FFMA.FTZ R145, R145, R156.reuse, R147.reuse ;  /* 0x0000009c91917223 */ /* 0x180fe20000010093 */
[----:B------:R-:W-:Y:S01]  /*23f0*/  LOP3.LUT P3, RZ, R105, 0xff0000, RZ, 0xc0, !PT ;  /* 0x00ff000069ff7812 */ /* 0x000fe2000786c0ff */
[----:B------:R-:W-:Y:S01]  /*2400*/  @P1 FADD.FTZ R57, R57, R48 ;  /* 0x0000003039391221 */ /* 0x000fe20000010000 */
[----:B------:R-:W-:Y:S01]  /*2410*/  LOP3.LUT P5, RZ, R105, 0xff000000, RZ, 0xc0, !PT ;  /* 0xff00000069ff7812 */ /* 0x000fe200078ac0ff */
[----:B------:R-:W-:Y:S01]  /*2420*/  FFMA.FTZ R105, R68, R156, R147 ;  /* 0x0000009c44697223 */ /* 0x000fe20000010093 */
[----:B------:R-:W-:Y:S01]  /*2430*/  FADD.FTZ R147, R63, -R52 ;  /* 0x800000343f937221 */ /* 0x000fe20000010000 */
[----:B------:R-:W-:Y:S01]  /*2440*/  FMUL.FTZ R63, R128, R53 ;  /* 0x00000035803f7220 */ /* 0x000fe20000410000 */
[----:B------:R-:W-:Y:S01]  /*2450*/  @P1 PRMT R49, R38, 0x7632, R49 ;  /* 0x0000763226311816 */ /* 0x000fe20000000031 */
[----:B------:R-:W-:Y:S01]  /*2460*/  FADD.FTZ R55, R55, -R58 ;  /* 0x8000003a37377221 */ /* 0x000fe20000010000 */
[----:B------:R-:W-:Y:S01]  /*2470*/  @P1 PRMT R53, R39, 0x7632, R53 ;  /* 0x0000763227351816 */ /* 0x000fe20000000035 */
[----:B------:R-:W-:Y:S01]  /*2480*/  FMUL.FTZ R48, R57, R112 ;  /* 0x0000007039307220 */ /* 0x000fe20000410000 */
[----:B------:R-:W-:Y:S01]  /*2490*/  FADD.FTZ R71, R50, -R71 ;  /* 0x8000004732477221 */ /* 0x000fe20000010000 */
[----:B------:R-:W-:Y:S01]  /*24a0*/  FADD.FTZ R51, R69, -R60 ;  /* 0x8000003c45337221 */ /* 0x000fe20000010000 */
[----:B------:R-:W-:Y:S01]  /*24b0*/  FADD.FTZ R152, R152, -R65 ;  /* 0x8000004198987221 */ /* 0x000fe20000010000 */
[----:B------:R-:W-:Y:S01]  /*24c0*/  @P1 SHF.L.U32 R50, R49, 0x10, RZ ;  /* 0x0000001031321819 */ /* 0x000fe200000006ff */
[----:B------:R-:W-:Y:S01]  /*24d0*/  FMUL.FTZ R65, R128, R55 ;  /* 0x0000003780417220 */ /* 0x000fe20000410000 */
[----:B------:R-:W-:Y:S01]  /*24e0*/  @P1 SHF.L.U32 R54, R53, 0x10, RZ ;  /* 0x0000001035361819 */ /* 0x000fe200000006ff */
[----:B------:R-:W-:Y:S01]  /*24f0*/  FMUL.FTZ R48, R48, UR18 ;  /* 0x0000001230307c20 */ /* 0x000fe20008410000 */
[----:B------:R-:W-:Y:S01]  /*2500*/  @P1 PRMT R53, R41, 0x7632, R53 ;  /* 0x0000763229351816 */ /* 0x000fe20000000035 */
[----:B------:R-:W-:Y:S01]  /*2510*/  FMUL.FTZ R51, R128, R51 ;  /* 0x0000003380337220 */ /* 0x000fe20000410000 */
[----:B------:R-:W-:Y:S01]  /*2520*/  @P1 SHF.L.U32 R52, R39, 0x10, RZ ;  /* 0x0000001027341819 */ /* 0x000fe200000006ff */
[----:B------:R-:W-:Y:S01]  /*2530*/  @P1 FADD.FTZ R65, R65, R50 ;  /* 0x0000003241411221 */ /* 0x000fe20000010000 */
[----:B------:R-:W-:Y:S01]  /*2540*/  @P1 PRMT R49, R40, 0x7632, R49 ;  /* 0x0000763228311816 */ /* 0x000fe20000000031 */
[----:B------:R-:W-:Y:S01]  /*2550*/  FADD.FTZ R67, R67, -R70 ;  /* 0x8000004643437221 */ /* 0x000fe20000010000 */
[----:B------:R-:W-:Y:S01]  /*2560*/  @P1 SHF.L.U32 R56, R53, 0x10, RZ ;  /* 0x0000001035381819 */ /* 0x000fe200000006ff */
[----:B------:R-:W-:Y:S01]  /*2570*/  FADD.FTZ R105, R66, -R105 ;  /* 0x8000006942697221 */ /* 0x000fe20000010000 */
[----:B------:R-:W-:Y:S01]  /*2580*/  FSEL R53, R48, RZ, P2 ;  /* 0x000000ff30357208 */ /* 0x000fe20001000000 */
[----:B------:R-:W-:Y:S01]  /*2590*/  FADD.FTZ R61, R61, -R64 ;  /* 0x800000403d3d7221 */ /* 0x000fe20000010000 */
[----:B------:R-:W-:Y:S01]  /*25a0*/  @P1 PRMT R55, R43, 0x7632, R55 ;  /* 0x000076322b371816 */ /* 0x000fe20000000037 */
[----:B------:R-:W-:Y:S01]  /*25b0*/  @P1 FADD.FTZ R51, R51, R52 ;  /* 0x0000003433331221 */ /* 0x000fe20000010000 */
[----:B------:R-:W-:Y:S01]  /*25c0*/  ISETP.NE.U32.AND P2, PT, RZ, UR16, PT ;  /* 0x00000010ff007c0c */ /* 0x000fe2000bf45070 */
[----:B------:R-:W-:Y:S01]  /*25d0*/  FADD.FTZ R154, R154, -R145 ;  /* 0x800000919a9a7221 */ /* 0x000fe20000010000 */
[----:B------:R-:W-:Y:S01]  /*25e0*/  FMUL.FTZ R71, R128, R71 ;  /* 0x0000004780477220 */ /* 0x000fe20000410000 */
[----:B------:R-:W-:-:S02]  /*25f0*/  @P1 IMAD.U32 R52, R49, 0x10000, RZ ;  /* 0x0001000031341824 */ /* 0x000fc400078e00ff */
[----:B------:R-:W-:Y:S01]  /*2600*/  FMUL.FTZ R48, R65, R112 ;  /* 0x0000007041307220 */ /* 0x000fe20000410000 */
[----:B------:R-:W-:Y:S01]  /*2610*/  @P1 SHF.L.U32 R50, R40, 0x10, RZ ;  /* 0x0000001028321819 */ /* 0x000fe200000006ff */
[----:B------:R-:W-:Y:S01]  /*2620*/  FMUL.FTZ R69, R128, R67 ;  /* 0x0000004380457220 */ /* 0x000fe20000410000 */
[----:B------:R-:W-:Y:S01]  /*2630*/  @P1 PRMT R49, R42, 0x7632, R49 ;  /* 0x000076322a311816 */ /* 0x000fe20000000031 */
[C---:B------:R-:W-:Y:S01]  /*2640*/  FMUL.FTZ R145, R128.reuse, R165 ;  /* 0x000000a580917220 */ /* 0x040fe20000410000 */
[----:B------:R-:W-:Y:S01]  /*2650*/  @P1 FADD.FTZ R63, R63, R54 ;  /* 0x000000363f3f1221 */ /* 0x000fe20000010000 */
[C---:B------:R-:W-:Y:S01]  /*2660*/  FMUL.FTZ R105, R128.reuse, R105 ;  /* 0x0000006980697220 */ /* 0x040fe20000410000 */
[C---:B------:R-:W-:Y:S01]  /*2670*/  FMUL.FTZ R147, R128.reuse, R147 ;  /* 0x0000009380937220 */ /* 0x040fe20000410000 */
[C---:B------:R-:W-:Y:S01]  /*2680*/  FMUL.FTZ R165, R128.reuse, R152 ;  /* 0x0000009880a57220 */ /* 0x040fe20000410000 */
[C---:B------:R-:W-:Y:S01]  /*2690*/  FMUL.FTZ R70, R128.reuse, R61 ;  /* 0x0000003d80467220 */ /* 0x040fe20000410000 */
[----:B------:R-:W-:Y:S01]  /*26a0*/  @P1 SHF.L.U32 R55, R55, 0x10, RZ ;  /* 0x0000001037371819 */ /* 0x000fe200000006ff */
[----:B------:R-:W-:Y:S01]  /*26b0*/  FMUL.FTZ R128, R128, R154 ;  /* 0x0000009a80807220 */ /* 0x000fe20000410000 */
[----:B------:R-:W-:Y:S01]  /*26c0*/  @P1 SHF.L.U32 R54, R41, 0x10, RZ ;  /* 0x0000001029361819 */ /* 0x000fe200000006ff */
[----:B------:R-:W-:Y:S01]  /*26d0*/  @P1 FADD.FTZ R71, R71, R52 ;  /* 0x0000003447471221 */ /* 0x000fe20000010000 */
[----:B------:R-:W-:Y:S01]  /*26e0*/  ISETP.NE.AND.EX P2, PT, RZ, UR17, PT, P2 ;  /* 0x00000011ff007c0c */ /* 0x000fe2000bf45320 */
[----:B------:R-:W-:Y:S01]  /*26f0*/  FMUL.FTZ R48, R48, UR18 ;  /* 0x0000001230307c20 */ /* 0x000fe20008410000 */
[----:B------:R-:W-:Y:S01]  /*2700*/  @P1 SHF.L.U32 R52, R49, 0x10, RZ ;  /* 0x0000001031341819 */ /* 0x000fe200000006ff */
[----:B------:R-:W-:Y:S01]  /*2710*/  @P1 FADD.FTZ R69, R69, R50 ;  /* 0x0000003245451221 */ /* 0x000fe20000010000 */
[-C--:B------:R-:W-:Y:S01]  /*2720*/  FMUL.FTZ R49, R51, R112.reuse ;  /* 0x0000007033317220 */ /* 0x080fe20000410000 */
[----:B------:R-:W-:Y:S01]  /*2730*/  @P1 SHF.L.U32 R50, R42, 0x10, RZ ;  /* 0x000000102a321819 */ /* 0x000fe200000006ff */
[----:B------:R-:W-:Y:S01]  /*2740*/  @P1 FADD.FTZ R128, R128, R55 ;  /* 0x0000003780801221 */ /* 0x000fe20000010000 */
[----:B------:R-:W-:Y:S01]  /*2750*/  @P1 FADD.FTZ R105, R105, R54 ;  /* 0x0000003669691221 */ /* 0x000fe20000010000 */
[----:B------:R-:W-:Y:S01]  /*2760*/  @P1 SHF.L.U32 R55, R43, 0x10, RZ ;  /* 0x000000102b371819 */ /* 0x000fe200000006ff */
[----:B------:R-:W-:Y:S01]  /*2770*/  FMUL.FTZ R49, R49, UR18 ;  /* 0x0000001231317c20 */ /* 0x000fe20008410000 */
[----:B------:R-:W-:Y:S01]  /*2780*/  FSEL R54, R48, RZ, P6 ;  /* 0x000000ff30367208 */ /* 0x000fe20003000000 */
[-C--:B------:R-:W-:Y:S01]  /*2790*/  FMUL.FTZ R48, R63, R112.reuse ;  /* 0x000000703f307220 */ /* 0x080fe20000410000 */
[----:B------:R-:W-:Y:S01]  /*27a0*/  @P1 FADD.FTZ R147, R147, R50 ;  /* 0x0000003293931221 */ /* 0x000fe20000010000 */
[----:B------:R-:W-:Y:S01]  /*27b0*/  @P1 FADD.FTZ R165, R165, R52 ;  /* 0x00000034a5a51221 */ /* 0x000fe20000010000 */
[----:B------:R-:W-:Y:S01]  /*27c0*/  @P1 FADD.FTZ R70, R70, R55 ;  /* 0x0000003746461221 */ /* 0x000fe20000010000 */
[----:B------:R-:W-:Y:S01]  /*27d0*/  FSEL R52, R49, RZ, P3 ;  /* 0x000000ff31347208 */ /* 0x000fe20001800000 */
[----:B------:R-:W-:Y:S01]  /*27e0*/  FMUL.FTZ R55, R48, UR18 ;  /* 0x0000001230377c20 */ /* 0x000fe20008410000 */
[-C--:B------:R-:W-:Y:S01]  /*27f0*/  FMUL.FTZ R58, R147, R112.reuse ;  /* 0x00000070933a7220 */ /* 0x080fe20000410000 */
[----:B------:R-:W0:Y:S01]  /*2800*/  @P2 LDC.64 R48, c[0x0][0x308] ;  /* 0x0000c200ff302b82 */ /* 0x000e220000000a00 */
[----:B------:R-:W-:Y:S01]  /*2810*/  LOP3.LUT P6, RZ, R107, 0xff, RZ, 0xc0, !PT ;  /* 0x000000ff6bff7812 */ /* 0x000fe200078cc0ff */
[----:B------:R-:W-:Y:S01]  /*2820*/  @P1 FADD.FTZ R145, R145, R56 ;  /* 0x0000003891911221 */ /* 0x000fe20000010000 */
[----:B------:R-:W-:Y:S01]  /*2830*/  FMUL.FTZ R58, R58, UR18 ;  /* 0x000000123a3a7c20 */ /* 0x000fe20008410000 */
[----:B------:R-:W-:Y:S01]  /*2840*/  @P2 F2FP.BF16.F32.PACK_AB R64, RZ, R59 ;  /* 0x0000003bff40223e */ /* 0x000fe200000010ff */
[-C--:B------:R-:W-:Y:S01]  /*2850*/  FMUL.FTZ R50, R69, R112.reuse ;  /* 0x0000007045327220 */ /* 0x080fe20000410000 */
[----:B------:R-:W-:Y:S01]  /*2860*/  @P2 F2FP.BF16.F32.PACK_AB R151, RZ, R151 ;  /* 0x00000097ff97223e */ /* 0x000fe200000010ff */
[----:B------:R-:W-:Y:S01]  /*2870*/  FMUL.FTZ R56, R105, R112 ;  /* 0x0000007069387220 */ /* 0x000fe20000410000 */
[----:B------:R-:W-:Y:S01]  /*2880*/  FSEL R68, R58, RZ, P6 ;  /* 0x000000ff3a447208 */ /* 0x000fe20003000000 */
[----:B------:R-:W1:Y:S01]  /*2890*/  LDC.64 R60, c[0x0][0x2f8] ;  /* 0x0000be00ff3c7b82 */ /* 0x000e620000000a00 */
[----:B------:R-:W-:Y:S01]  /*28a0*/  @P2 F2FP.BF16.F32.PACK_AB R153, RZ, R153 ;  /* 0x00000099ff99223e */ /* 0x000fe200000010ff */
[----:B------:R-:W-:Y:S01]  /*28b0*/  FMUL.FTZ R50, R50, UR18 ;  /* 0x0000001232327c20 */ /* 0x000fe20008410000 */
[----:B------:R-:W-:Y:S01]  /*28c0*/  @P2 F2FP.BF16.F32.PACK_AB R159, RZ, R159 ;  /* 0x0000009fff9f223e */ /* 0x000fe200000010ff */
[----:B------:R-:W-:Y:S01]  /*28d0*/  FMUL.FTZ R56, R56, UR18 ;  /* 0x0000001238387c20 */ /* 0x000fe20008410000 */
[----:B------:R-:W-:-:S02]  /*28e0*/  @P2 F2FP.BF16.F32.PACK_AB R157, RZ, R157 ;  /* 0x0000009dff9d223e */ /* 0x000fc400000010ff */
[----:B------:R-:W-:Y:S01]  /*28f0*/  @P2 F2FP.BF16.F32.PACK_AB R143, RZ, R143 ;  /* 0x0000008fff8f223e */ /* 0x000fe200000010ff */
[----:B------:R-:W2:Y:S01]  /*2900*/  @P2 LDC.64 R58, c[0x0][0x308] ;  /* 0x0000c200ff3a2b82 */ /* 0x000ea20000000a00 */
[----:B------:R-:W-:Y:S02]  /*2910*/  @P2 F2FP.BF16.F32.PACK_AB R149, RZ, R149 ;  /* 0x00000095ff95223e */ /* 0x000fe400000010ff */
[----:B------:R-:W-:Y:S02]  /*2920*/  @P2 F2FP.BF16.F32.PACK_AB R163, RZ, R163 ;  /* 0x000000a3ffa3223e */ /* 0x000fe400000010ff */
[----:B------:R-:W-:Y:S02]  /*2930*/  @P2 F2FP.BF16.F32.PACK_AB R161, RZ, R161 ;  /* 0x000000a1ffa1223e */ /* 0x000fe400000010ff */
[----:B------:R-:W-:Y:S01]  /*2940*/  @P2 PRMT R44, R151, 0x7610, R44 ;  /* 0x00007610972c2816 */ /* 0x000fe2000000002c */
[----:B0-----:R-:W-:Y:S01]  /*2950*/  @P2 IMAD.WIDE.U32 R48, R129, 0x10, R48 ;  /* 0x0000001081302825 */ /* 0x001fe200078e0030 */
[----:B------:R-:W-:-:S02]  /*2960*/  @P2 PRMT R45, R153, 0x7610, R45 ;  /* 0x00007610992d2816 */ /* 0x000fc4000000002d */
[----:B------:R-:W-:Y:S02]  /*2970*/  @P2 PRMT R46, R159, 0x7610, R46 ;  /* 0x000076109f2e2816 */ /* 0x000fe4000000002e */
[----:B------:R-:W-:Y:S02]  /*2980*/  @P2 PRMT R47, R157, 0x7610, R47 ;  /* 0x000076109d2f2816 */ /* 0x000fe4000000002f */
[----:B------:R-:W-:Y:S02]  /*2990*/  @P2 PRMT R44, R44, 0x5410, R143 ;  /* 0x000054102c2c2816 */ /* 0x000fe4000000008f */
[----:B------:R-:W-:Y:S02]  /*29a0*/  @P2 PRMT R45, R45, 0x5410, R149 ;  /* 0x000054102d2d2816 */ /* 0x000fe40000000095 */
[----:B------:R-:W-:Y:S02]  /*29b0*/  @P2 PRMT R46, R46, 0x5410, R163 ;  /* 0x000054102e2e2816 */ /* 0x000fe400000000a3 */
[----:B------:R-:W-:-:S02]  /*29c0*/  @P2 PRMT R47, R47, 0x5410, R161 ;  /* 0x000054102f2f2816 */ /* 0x000fc400000000a1 */
[----:B------:R-:W-:Y:S01]  /*29d0*/  @P2 F2FP.BF16.F32.PACK_AB R100, RZ, R65 ;  /* 0x00000041ff64223e */ /* 0x000fe200000010ff */
[----:B--2---:R-:W-:Y:S01]  /*29e0*/  @P2 IMAD.WIDE.U32 R58, R133, 0x10, R58 ;  /* 0x00000010853a2825 */ /* 0x004fe200078e003a */
[----:B------:R-:W-:Y:S01]  /*29f0*/  @P2 F2FP.BF16.F32.PACK_AB R141, RZ, R141 ;  /* 0x0000008dff8d223e */ /* 0x000fe200000010ff */
[----:B------:R0:W-:Y:S01]  /*2a00*/  @P2 STG.E.128 desc[UR4][R48.64], R44 ;  /* 0x0000002c30002986 */ /* 0x0001e2000c101d04 */
[----:B------:R-:W-:Y:S02]  /*2a10*/  @P2 F2FP.BF16.F32.PACK_AB R98, RZ, R57 ;  /* 0x00000039ff62223e */ /* 0x000fe400000010ff */
[----:B------:R-:W-:Y:S02]  /*2a20*/  @P2 F2FP.BF16.F32.PACK_AB R65, RZ, R51 ;  /* 0x00000033ff41223e */ /* 0x000fe400000010ff */
[----:B------:R-:W-:Y:S02]  /*2a30*/  FSEL R55, R55, RZ, P5 ;  /* 0x000000ff37377208 */ /* 0x000fe40002800000 */
[----:B------:R-:W-:-:S02]  /*2a40*/  LOP3.LUT P1, RZ, R106, 0xff00, RZ, 0xc0, !PT ;  /* 0x0000ff006aff7812 */ /* 0x000fc4000782c0ff */
[C---:B------:R-:W-:Y:S02]  /*2a50*/  LOP3.LUT P3, RZ, R106.reuse, 0xff0000, RZ, 0xc0, !PT ;  /* 0x00ff00006aff7812 */ /* 0x040fe4000786c0ff */
[----:B------:R-:W-:Y:S02]  /*2a60*/  LOP3.LUT P5, RZ, R106, 0xff000000, RZ, 0xc0, !PT ;  /* 0xff0000006aff7812 */ /* 0x000fe400078ac0ff */
[----:B------:R-:W-:Y:S02]  /*2a70*/  @P2 F2FP.BF16.F32.PACK_AB R139, RZ, R139 ;  /* 0x0000008bff8b223e */ /* 0x000fe400000010ff */
[----:B------:R-:W-:Y:S02]  /*2a80*/  @P2 F2FP.BF16.F32.PACK_AB R155, RZ, R155 ;  /* 0x0000009bff9b223e */ /* 0x000fe400000010ff */
[----:B------:R-:W-:Y:S02]  /*2a90*/  @P2 F2FP.BF16.F32.PACK_AB R106, RZ, R63 ;  /* 0x0000003fff6a223e */ /* 0x000fe400000010ff */
[----:B0-----:R-:W-:-:S02]  /*2aa0*/  @P2 PRMT R44, R64, 0x7610, R44 ;  /* 0x00007610402c2816 */ /* 0x001fc4000000002c */
[----:B------:R-:W-:Y:S02]  /*2ab0*/  @P2 PRMT R45, R141, 0x7610, R45 ;  /* 0x000076108d2d2816 */ /* 0x000fe4000000002d */
[----:B------:R-:W-:Y:S02]  /*2ac0*/  @P2 PRMT R46, R98, 0x7610, R46 ;  /* 0x00007610622e2816 */ /* 0x000fe4000000002e */
[----:B------:R-:W-:Y:S01]  /*2ad0*/  @P2 PRMT R47, R65, 0x7610, R47 ;  /* 0x00007610412f2816 */ /* 0x000fe2000000002f */
[--C-:B-1----:R-:W-:Y:S01]  /*2ae0*/  IMAD.WIDE.U32 R64, R133, 0x10, R60.reuse ;  /* 0x0000001085407825 */ /* 0x102fe200078e003c */
[----:B------:R-:W-:Y:S02]  /*2af0*/  F2FP.BF16.F32.PACK_AB R55, R55, R52 ;  /* 0x000000343737723e */ /* 0x000fe400000010ff */
[----:B------:R-:W-:Y:S02]  /*2b00*/  FSEL R66, R50, RZ, P4 ;  /* 0x000000ff32427208 */ /* 0x000fe40002000000 */
[----:B------:R-:W-:Y:S01]  /*2b10*/  F2FP.BF16.F32.PACK_AB R52, R99, R62 ;  /* 0x0000003e6334723e */ /* 0x000fe200000010ff */
[----:B------:R-:W-:Y:S01]  /*2b20*/  IMAD.WIDE.U32 R62, R129, 0x10, R60 ;  /* 0x00000010813e7825 */ /* 0x000fe200078e003c */
[----:B------:R-:W-:-:S02]  /*2b30*/  FSEL R67, R56, RZ, P3 ;  /* 0x000000ff38437208 */ /* 0x000fc40001800000 */
[----:B------:R-:W-:Y:S01]  /*2b40*/  F2FP.BF16.F32.PACK_AB R51, R132, R135 ;  /* 0x000000878433723e */ /* 0x000fe200000010ff */
[----:B------:R-:W0:Y:S01]  /*2b50*/  @P2 LDC.64 R56, c[0x0][0x308] ;  /* 0x0000c200ff382b82 */ /* 0x000e220000000a00 */
[----:B------:R-:W-:Y:S01]  /*2b60*/  F2FP.BF16.F32.PACK_AB R50, R130, R113 ;  /* 0x000000718232723e */ /* 0x000fe200000010ff */
[----:B------:R-:W-:Y:S01]  /*2b70*/  IMAD.WIDE.U32 R60, R131, 0x10, R60 ;  /* 0x00000010833c7825 */ /* 0x000fe200078e003c */
[----:B------:R-:W-:Y:S02]  /*2b80*/  F2FP.BF16.F32.PACK_AB R49, R103, R136 ;  /* 0x000000886731723e */ /* 0x000fe400000010ff */
[----:B------:R-:W-:Y:S02]  /*2b90*/  F2FP.BF16.F32.PACK_AB R48, R102, R137 ;  /* 0x000000896630723e */ /* 0x000fe400000010ff */
[----:B------:R-:W-:Y:S02]  /*2ba0*/  F2FP.BF16.F32.PACK_AB R54, R54, R53 ;  /* 0x000000353636723e */ /* 0x000fe400000010ff */
[----:B------:R-:W-:Y:S01]  /*2bb0*/  @P2 PRMT R44, R44, 0x5410, R139 ;  /* 0x000054102c2c2816 */ /* 0x000fe2000000008b */
[----:B------:R1:W-:Y:S01]  /*2bc0*/  STG.E.128 desc[UR4][R62.64], R48 ;  /* 0x000000303e007986 */ /* 0x0003e2000c101d04 */
[----:B------:R-:W-:-:S02]  /*2bd0*/  @P2 PRMT R45, R45, 0x5410, R155 ;  /* 0x000054102d2d2816 */ /* 0x000fc4000000009b */
[----:B------:R-:W-:Y:S02]  /*2be0*/  @P2 PRMT R46, R46, 0x5410, R100 ;  /* 0x000054102e2e2816 */ /* 0x000fe40000000064 */
[----:B------:R-:W-:Y:S02]  /*2bf0*/  @P2 PRMT R47, R47, 0x5410, R106 ;  /* 0x000054102f2f2816 */ /* 0x000fe4000000006a */
[----:B------:R-:W-:Y:S02]  /*2c00*/  F2FP.BF16.F32.PACK_AB R53, R104, R101 ;  /* 0x000000656835723e */ /* 0x000fe400000010ff */
[----:B------:R-:W-:Y:S01]  /*2c10*/  @P2 F2FP.BF16.F32.PACK_AB R69, RZ, R69 ;  /* 0x00000045ff45223e */ /* 0x000fe200000010ff */
[----:B------:R2:W-:Y:S01]  /*2c20*/  @P2 STG.E.128 desc[UR4][R58.64], R44 ;  /* 0x0000002c3a002986 */ /* 0x0005e2000c101d04 */
[----:B------:R-:W-:Y:S02]  /*2c30*/  @P2 F2FP.BF16.F32.PACK_AB R105, RZ, R105 ;  /* 0x00000069ff69223e */ /* 0x000fe400000010ff */
[----:B------:R-:W-:Y:S01]  /*2c40*/  @P2 F2FP.BF16.F32.PACK_AB R147, RZ, R147 ;  /* 0x00000093ff93223e */ /* 0x000fe200000010ff */
[----:B------:R3:W-:Y:S01]  /*2c50*/  STG.E.128 desc[UR4][R64.64], R52 ;  /* 0x0000003440007986 */ /* 0x0007e2000c101d04 */
[----:B------:R-:W-:Y:S01]  /*2c60*/  LOP3.LUT P4, RZ, R107, 0xff00, RZ, 0xc0, !PT ;  /* 0x0000ff006bff7812 */ /* 0x000fe2000788c0ff */
[----:B0-----:R-:W-:Y:S01]  /*2c70*/  @P2 IMAD.WIDE.U32 R56, R131, 0x10, R56 ;  /* 0x0000001083382825 */ /* 0x001fe200078e0038 */
[----:B------:R-:W-:-:S02]  /*2c80*/  LOP3.LUT P3, RZ, R107, 0xff0000, RZ, 0xc0, !PT ;  /* 0x00ff00006bff7812 */ /* 0x000fc4000786c0ff */
[----:B-1----:R-:W-:Y:S01]  /*2c90*/  @P2 F2FP.BF16.F32.PACK_AB R63, RZ, R145 ;  /* 0x00000091ff3f223e */ /* 0x002fe200000010ff */
[----:B------:R-:W-:Y:S01]  /*2ca0*/  FMUL.FTZ R145, R145, R112 ;  /* 0x0000007091917220 */ /* 0x000fe20000410000 */
[----:B------:R-:W-:Y:S01]  /*2cb0*/  @P2 F2FP.BF16.F32.PACK_AB R62, RZ, R70 ;  /* 0x00000046ff3e223e */ /* 0x000fe200000010ff */
[-C--:B------:R-:W-:Y:S01]  /*2cc0*/  FMUL.FTZ R70, R70, R112.reuse ;  /* 0x0000007046467220 */ /* 0x080fe20000410000 */
[----:B------:R-:W-:Y:S01]  /*2cd0*/  LOP3.LUT P6, RZ, R107, 0xff000000, RZ, 0xc0, !PT ;  /* 0xff0000006bff7812 */ /* 0x000fe200078cc0ff */
[----:B------:R-:W-:Y:S02]  /*2ce0*/  FMUL.FTZ R145, R145, UR18 ;  /* 0x0000001291917c20 */ /* 0x000fe40008410000 */
[----:B------:R-:W-:Y:S01]  /*2cf0*/  FMUL.FTZ R70, R70, UR18 ;  /* 0x0000001246467c20 */ /* 0x000fe20008410000 */
[----:B--2---:R-:W-:Y:S01]  /*2d00*/  @P2 F2FP.BF16.F32.PACK_AB R59, RZ, R71 ;  /* 0x00000047ff3b223e */ /* 0x004fe200000010ff */
[-C--:B------:R-:W-:Y:S01]  /*2d10*/  FMUL.FTZ R71, R71, R112.reuse ;  /* 0x0000007047477220 */ /* 0x080fe20000410000 */
[----:B------:R-:W-:Y:S01]  /*2d20*/  FSEL R48, R145, RZ, P5 ;  /* 0x000000ff91307208 */ /* 0x000fe20002800000 */
[----:B---3--:R-:W0:Y:S01]  /*2d30*/  LDC.64 R52, c[0x0][0x210] ;  /* 0x00008400ff347b82 */ /* 0x008e220000000a00 */
[----:B------:R-:W-:Y:S01]  /*2d40*/  @P2 F2FP.BF16.F32.PACK_AB R65, RZ, R165 ;  /* 0x000000a5ff41223e */ /* 0x000fe200000010ff */
[-C--:B------:R-:W-:Y:S01]  /*2d50*/  FMUL.FTZ R165, R165, R112.reuse ;  /* 0x00000070a5a57220 */ /* 0x080fe20000410000 */
[----:B------:R-:W-:Y:S01]  /*2d60*/  FMUL.FTZ R112, R128, R112 ;  /* 0x0000007080707220 */ /* 0x000fe20000410000 */
[----:B------:R-:W-:Y:S01]  /*2d70*/  FMUL.FTZ R71, R71, UR18 ;  /* 0x0000001247477c20 */ /* 0x000fe20008410000 */
[----:B------:R-:W-:Y:S01]  /*2d80*/  @P2 F2FP.BF16.F32.PACK_AB R128, RZ, R128 ;  /* 0x00000080ff80223e */ /* 0x000fe200000010ff */
[----:B------:R-:W-:Y:S01]  /*2d90*/  FMUL.FTZ R165, R165, UR18 ;  /* 0x00000012a5a57c20 */ /* 0x000fe20008410000 */
[----:B------:R-:W-:Y:S01]  /*2da0*/  FMUL.FTZ R112, R112, UR18 ;  /* 0x0000001270707c20 */ /* 0x000fe20008410000 */
[----:B------:R-:W-:-:S02]  /*2db0*/  @P2 PRMT R44, R69, 0x7610, R44 ;  /* 0x00007610452c2816 */ /* 0x000fc4000000002c */
[----:B------:R-:W-:Y:S02]  /*2dc0*/  @P2 PRMT R45, R105, 0x7610, R45 ;  /* 0x00007610692d2816 */ /* 0x000fe4000000002d */
[----:B------:R-:W-:Y:S02]  /*2dd0*/  @P2 PRMT R46, R147, 0x7610, R46 ;  /* 0x00007610932e2816 */ /* 0x000fe4000000002e */
[----:B------:R-:W-:Y:S02]  /*2de0*/  @P2 PRMT R47, R62, 0x7610, R47 ;  /* 0x000076103e2f2816 */ /* 0x000fe4000000002f */
[----:B------:R-:W-:Y:S02]  /*2df0*/  FSEL R51, R70, RZ, P3 ;  /* 0x000000ff46337208 */ /* 0x000fe40001800000 */
[----:B------:R-:W-:Y:S02]  /*2e00*/  FSEL R112, R112, RZ, P6 ;  /* 0x000000ff70707208 */ /* 0x000fe40003000000 */
[----:B------:R-:W-:-:S02]  /*2e10*/  FSEL R165, R165, RZ, P4 ;  /* 0x000000ffa5a57208 */ /* 0x000fc40002000000 */
[----:B------:R-:W-:Y:S02]  /*2e20*/  FSEL R71, R71, RZ, P1 ;  /* 0x000000ff47477208 */ /* 0x000fe40000800000 */
[----:B------:R-:W-:Y:S02]  /*2e30*/  F2FP.BF16.F32.PACK_AB R49, R48, R67 ;  /* 0x000000433031723e */ /* 0x000fe400000010ff */
[----:B------:R-:W-:Y:S02]  /*2e40*/  @P2 PRMT R44, R44, 0x5410, R59 ;  /* 0x000054102c2c2816 */ /* 0x000fe4000000003b */
[----:B------:R-:W-:Y:S02]  /*2e50*/  @P2 PRMT R45, R45, 0x5410, R63 ;  /* 0x000054102d2d2816 */ /* 0x000fe4000000003f */
[----:B------:R-:W-:Y:S02]  /*2e60*/  @P2 PRMT R46, R46, 0x5410, R65 ;  /* 0x000054102e2e2816 */ /* 0x000fe40000000041 */
[----:B------:R-:W-:-:S02]  /*2e70*/  @P2 PRMT R47, R47, 0x5410, R128 ;  /* 0x000054102f2f2816 */ /* 0x000fc40000000080 */
[----:B------:R-:W-:Y:S02]  /*2e80*/  F2FP.BF16.F32.PACK_AB R51, R112, R51 ;  /* 0x000000337033723e */ /* 0x000fe400000010ff */
[----:B------:R-:W-:Y:S01]  /*2e90*/  F2FP.BF16.F32.PACK_AB R50, R165, R68 ;  /* 0x00000044a532723e */ /* 0x000fe200000010ff */
[----:B------:R1:W-:Y:S01]  /*2ea0*/  @P2 STG.E.128 desc[UR4][R56.64], R44 ;  /* 0x0000002c38002986 */ /* 0x0003e2000c101d04 */
[----:B------:R-:W-:Y:S02]  /*2eb0*/  F2FP.BF16.F32.PACK_AB R48, R71, R66 ;  /* 0x000000424730723e */ /* 0x000fe400000010ff */
[----:B0-----:R-:W-:-:S03]  /*2ec0*/  LEA R127, R52, R127, 0x2 ;  /* 0x0000007f347f7211 */ /* 0x001fc600078e10ff */
[----:B------:R1:W-:Y:S01]  /*2ed0*/  STG.E.128 desc[UR4][R60.64], R48 ;  /* 0x000000303c007986 */ /* 0x0003e2000c101d04 */
[----:B------:R-:W-:-:S13]  /*2ee0*/  ISETP.GE.AND P1, PT, R127, R53, PT ;  /* 0x000000357f00720c */ /* 0x000fda0003f26270 */
[----:B------:R-:W-:Y:S05]  /*2ef0*/  @!P1 BRA `(.L_x_558) ;  /* 0xffffffd800109947 */ /* 0x000fea000383ffff */
[----:B------:R-:W-:Y:S05]  /*2f00*/  BSYNC B1 ;  /* 0x0000000000017941 */ /* 0x000fea0003800000 */
.L_x_556:
[----:B------:R-:W-:Y:S01]  /*2f10*/  MOV R69, R10 ;  /* 0x0000000a00457202 */ /* 0x000fe20000000f00 */
[----:B------:R-:W-:Y:S01]  /*2f20*/  IMAD.MOV.U32 R40, RZ, RZ, R88 ;  /* 0x000000ffff287224 */ /* 0x000fe200078e0058 */
[----:B-1----:R-:W-:Y:S01]  /*2f30*/  MOV R48, R6 ;  /* 0x0000000600307202 */ /* 0x002fe20000000f00 */
[----:B------:R-:W-:Y:S01]  /*2f40*/  IMAD.MOV.U32 R44, RZ, RZ, R80 ;  /* 0x000000ffff2c7224 */ /* 0x000fe200078e0050 */
[----:B------:R-:W-:Y:S01]  /*2f50*/  MOV R49, R5 ;  /* 0x0000000500317202 */ /* 0x000fe20000000f00 */
[----:B------:R-:W-:Y:S01]  /*2f60*/  IMAD.MOV.U32 R52, RZ, RZ, R15 ;  /* 0x000000ffff347224 */ /* 0x000fe200078e000f */
[----:B------:R-:W-:Y:S01]  /*2f70*/  MOV R51, R4 ;  /* 0x0000000400337202 */ /* 0x000fe20000000f00 */
[----:B------:R-:W-:Y:S01]  /*2f80*/  IMAD.MOV.U32 R64, RZ, RZ, R12 ;  /* 0x000000ffff407224 */ /* 0x000fe200078e000c */
[----:B------:R-:W-:Y:S01]  /*2f90*/  MOV R66, R11 ;  /* 0x0000000b00427202 */ /* 0x000fe20000000f00 */
[----:B------:R-:W-:Y:S01]  /*2fa0*/  IMAD.MOV.U32 R68, RZ, RZ, R18 ;  /* 0x000000ffff447224 */ /* 0x000fe200078e0012 */
[----:B------:R-:W-:Y:S01]  /*2fb0*/  MOV R61, R9 ;  /* 0x00000009003d7202 */ /* 0x000fe20000000f00 */
[----:B------:R-:W-:Y:S01]  /*2fc0*/  IMAD.MOV.U32 R9, RZ, RZ, R20 ;  /* 0x000000ffff097224 */ /* 0x000fe200078e0014 */
        /* <DEDUP_REMOVED lines=34> */
[----:B------:R-:W-:-:S07]  /*31f0*/  MOV R7, R17 ;  /* 0x0000001100077202 */ /* 0x000fce0000000f00 */
.L_x_555:
[----:B------:R-:W-:Y:S05]  /*3200*/  BSYNC B0 ;  /* 0x0000000000007941 */ /* 0x000fea0003800000 */
.L_x_553:
        /* <DEDUP_REMOVED lines=15> */
[----:B------:R-:W-:Y:S01]  /*3300*/  STS.128 [R2+0x10], R44 ;  /* 0x0000102c02007388 */ /* 0x000fe20000000c00 */
[----:B------:R-:W-:-:S03]  /*3310*/  IADD3 R30, P0, R23, R0, RZ ;  /* 0x00000000171e7210 */ /* 0x000fc60007f1e0ff */
        /* <DEDUP_REMOVED lines=62> */
[----:B------:R-:W-:Y:S01]  /*3700*/  IMAD.X R5, RZ, RZ, RZ, P0 ;  /* 0x000000ffff057224 */ /* 0x000fe200000e06ff */
[C---:B------:R-:W-:Y:S02]  /*3710*/  IADD3 R2, P0, R4.reuse, UR6, RZ ;  /* 0x0000000604027c10 */ /* 0x040fe4000ff1e0ff */
[----:B------:R-:W-:-:S02]  /*3720*/  IADD3 R4, P1, R4, UR20, RZ ;  /* 0x0000001404047c10 */ /* 0x000fc4000ff3e0ff */
[----:B------:R-:W-:-:S04]  /*3730*/  SHF.L.U64.HI R5, R30, 0x2, R5 ;  /* 0x000000021e057819 */ /* 0x000fc80000010205 */
[C---:B------:R-:W-:Y:S01]  /*3740*/  IADD3.X R3, R5.reuse, UR7, RZ, P0, !PT ;  /* 0x0000000705037c10 */ /* 0x040fe200087fe4ff */
[----:B------:R-:W0:Y:S01]  /*3750*/  LDS R18, [R12] ;  /* 0x000000000c127984 */ /* 0x000e220000000800 */
[----:B------:R-:W-:-:S03]  /*3760*/  IADD3.X R5, R5, UR21, RZ, P1, !PT ;  /* 0x0000001505057c10 */ /* 0x000fc60008ffe4ff */
        /* <DEDUP_REMOVED lines=60> */
.L_x_557:
[----:B------:R-:W-:Y:S01]  /*3b30*/  HFMA2.MMA R161, -RZ, RZ, 0, 5.9604644775390625e-08 ;  /* 0x00000001ffa17435 */ /* 0x000fe200000001ff */
[----:B------:R-:W-:Y:S01]  /*3b40*/  BSSY B2, `(.L_x_559) ;  /* 0x0000007000027945 */ /* 0x000fe20003800000 */
[----:B------:R-:W-:Y:S02]  /*3b50*/  MOV R164, R149 ;  /* 0x0000009500a47202 */ /* 0x000fe40000000f00 */
[----:B------:R-:W-:Y:S02]  /*3b60*/  MOV R163, 0x1f ;  /* 0x0000001f00a37802 */ /* 0x000fe40000000f00 */
[----:B------:R-:W-:-:S07]  /*3b70*/  MOV R157, 0xffffffff ;  /* 0xffffffff009d7802 */ /* 0x000fce0000000f00 */
[----:B-----5:R-:W-:Y:S05]  /*3b80*/  WARPSYNC.COLLECTIVE R157, `(.L_x_560) ;  /* 0x000000009d087348 */ /* 0x020fea0003c00000 */
[----:B------:R0:W1:Y:S02]  /*3b90*/  SHFL.BFLY P3, R159, R164, R161, R163 ;  /* 0x0c0000a1a49f7389 */ /* 0x00006400000600a3 */
[----:B01---5:R-:W-:Y:S01]  /*3ba0*/  ENDCOLLECTIVE ;  /* 0x000000000000791b */ /* 0x023fe20003800000 */
.L_x_560:
[----:B------:R-:W-:Y:S05]  /*3bb0*/  BSYNC B2 ;  /* 0x0000000000027941 */ /* 0x000fea0003800000 */
.L_x_559:
        /* <DEDUP_REMOVED lines=8> */
.L_x_561:
[----:B------:R-:W-:Y:S01]  /*3c40*/  FADD.FTZ R158, R149, R158 ;  /* 0x0000009e959e7221 */ /* 0x000fe20000010000 */
[----:B------:R-:W-:-:S04]  /*3c50*/  HFMA2.MMA R161, -RZ, RZ, 0, 1.1920928955078125e-07 ;  /* 0x00000002ffa17435 */ /* 0x000fc800000001ff */
[----:B------:R-:W-:Y:S02]  /*3c60*/  MOV R164, R158 ;  /* 0x0000009e00a47202 */ /* 0x000fe40000000f00 */
[----:B------:R-:W-:-:S07]  /*3c70*/  MOV R147, R159 ;  /* 0x0000009f00937202 */ /* 0x000fce0000000f00 */
[----:B------:R-:W-:Y:S05]  /*3c80*/  WARPSYNC.COLLECTIVE R157, `(.L_x_562) ;  /* 0x000000009d087348 */ /* 0x000fea0003c00000 */
[----:B------:R0:W1:Y:S02]  /*3c90*/  SHFL.BFLY P3, R159, R164, R161, R163 ;  /* 0x0c0000a1a49f7389 */ /* 0x00006400000600a3 */
[----:B01----:R-:W-:Y:S01]  /*3ca0*/  ENDCOLLECTIVE ;  /* 0x000000000000791b */ /* 0x003fe20003800000 */
.L_x_562:
[----:B------:R-:W-:-:S05]  /*3cb0*/  FADD.FTZ R151, R156, R147 ;  /* 0x000000939c977221 */ /* 0x000fca0000010000 */
[----:B------:R-:W-:Y:S02]  /*3cc0*/  MOV R164, R151 ;  /* 0x0000009700a47202 */ /* 0x000fe40000000f00 */
[----:B------:R-:W-:-:S07]  /*3cd0*/  MOV R147, R159 ;  /* 0x0000009f00937202 */ /* 0x000fce0000000f00 */
[----:B------:R-:W-:Y:S05]  /*3ce0*/  WARPSYNC.COLLECTIVE R157, `(.L_x_563) ;  /* 0x000000009d087348 */ /* 0x000fea0003c00000 */
[----:B------:R0:W1:Y:S02]  /*3cf0*/  SHFL.BFLY P3, R159, R164, R161, R163 ;  /* 0x0c0000a1a49f7389 */ /* 0x00006400000600a3 */
[----:B01----:R-:W-:Y:S01]  /*3d00*/  ENDCOLLECTIVE ;  /* 0x000000000000791b */ /* 0x003fe20003800000 */
.L_x_563:
[----:B------:R-:W-:Y:S01]  /*3d10*/  FADD.FTZ R153, R158, R147 ;  /* 0x000000939e997221 */ /* 0x000fe20000010000 */
[----:B------:R-:W-:-:S04]  /*3d20*/  HFMA2.MMA R161, -RZ, RZ, 0, 2.384185791015625e-07 ;  /* 0x00000004ffa17435 */ /* 0x000fc800000001ff */
[----:B------:R-:W-:Y:S01]  /*3d30*/  MOV R164, R153 ;  /* 0x0000009900a47202 */ /* 0x000fe20000000f00 */
[----:B------:R-:W-:-:S07]  /*3d40*/  IMAD.MOV.U32 R160, RZ, RZ, R159 ;  /* 0x000000ffffa07224 */ /* 0x000fce00078e009f */
[----:B------:R-:W-:Y:S05]  /*3d50*/  WARPSYNC.COLLECTIVE R157, `(.L_x_564) ;  /* 0x000000009d087348 */ /* 0x000fea0003c00000 */
[----:B------:R0:W1:Y:S02]  /*3d60*/  SHFL.BFLY P3, R159, R164, R161, R163 ;  /* 0x0c0000a1a49f7389 */ /* 0x00006400000600a3 */
[----:B01----:R-:W-:Y:S01]  /*3d70*/  ENDCOLLECTIVE ;  /* 0x000000000000791b */ /* 0x003fe20003800000 */
.L_x_564:
[----:B------:R-:W-:-:S05]  /*3d80*/  FADD.FTZ R160, R151, R160 ;  /* 0x000000a097a07221 */ /* 0x000fca0000010000 */
[----:B------:R-:W-:Y:S02]  /*3d90*/  MOV R164, R160 ;  /* 0x000000a000a47202 */ /* 0x000fe40000000f00 */
[----:B------:R-:W-:-:S07]  /*3da0*/  MOV R162, R159 ;  /* 0x0000009f00a27202 */ /* 0x000fce0000000f00 */
[----:B------:R-:W-:Y:S05]  /*3db0*/  WARPSYNC.COLLECTIVE R157, `(.L_x_565) ;  /* 0x000000009d087348 */ /* 0x000fea0003c00000 */
[----:B------:R0:W1:Y:S02]  /*3dc0*/  SHFL.BFLY P3, R159, R164, R161, R163 ;  /* 0x0c0000a1a49f7389 */ /* 0x00006400000600a3 */
[----:B01----:R-:W-:Y:S01]  /*3dd0*/  ENDCOLLECTIVE ;  /* 0x000000000000791b */ /* 0x003fe20003800000 */
.L_x_565:
[----:B------:R-:W-:Y:S01]  /*3de0*/  FADD.FTZ R162, R153, R162 ;  /* 0x000000a299a27221 */ /* 0x000fe20000010000 */
[----:B------:R-:W-:-:S04]  /*3df0*/  HFMA2.MMA R161, -RZ, RZ, 0, 4.76837158203125e-07 ;  /* 0x00000008ffa17435 */ /* 0x000fc800000001ff */
[----:B------:R-:W-:Y:S02]  /*3e00*/  MOV R164, R162 ;  /* 0x000000a200a47202 */ /* 0x000fe40000000f00 */
[----:B------:R-:W-:-:S07]  /*3e10*/  MOV R147, R159 ;  /* 0x0000009f00937202 */ /* 0x000fce0000000f00 */
[----:B------:R-:W-:Y:S05]  /*3e20*/  WARPSYNC.COLLECTIVE R157, `(.L_x_566) ;  /* 0x000000009d087348 */ /* 0x000fea0003c00000 */
[----:B------:R0:W1:Y:S02]  /*3e30*/  SHFL.BFLY P3, R159, R164, R161, R163 ;  /* 0x0c0000a1a49f7389 */ /* 0x00006400000600a3 */
[----:B01----:R-:W-:Y:S01]  /*3e40*/  ENDCOLLECTIVE ;  /* 0x000000000000791b */ /* 0x003fe20003800000 */
.L_x_566:
[----:B------:R-:W-:-:S05]  /*3e50*/  FADD.FTZ R155, R160, R147 ;  /* 0x00000093a09b7221 */ /* 0x000fca0000010000 */
[----:B------:R-:W-:Y:S01]  /*3e60*/  MOV R164, R155 ;  /* 0x0000009b00a47202 */ /* 0x000fe20000000f00 */
[----:B------:R-:W-:-:S07]  /*3e70*/  IMAD.MOV.U32 R147, RZ, RZ, R159 ;  /* 0x000000ffff937224 */ /* 0x000fce00078e009f */
[----:B------:R-:W-:Y:S05]  /*3e80*/  WARPSYNC.COLLECTIVE R157, `(.L_x_567) ;  /* 0x000000009d087348 */ /* 0x000fea0003c00000 */
[----:B------:R0:W1:Y:S02]  /*3e90*/  SHFL.BFLY P3, R159, R164, R161, R163 ;  /* 0x0c0000a1a49f7389 */ /* 0x00006400000600a3 */
[----:B01----:R-:W-:Y:S01]  /*3ea0*/  ENDCOLLECTIVE ;  /* 0x000000000000791b */ /* 0x003fe20003800000 */
.L_x_567:
[----:B------:R-:W-:Y:S01]  /*3eb0*/  FADD.FTZ R147, R162, R147 ;  /* 0x00000093a2937221 */ /* 0x000fe20000010000 */
[----:B------:R-:W-:-:S04]  /*3ec0*/  HFMA2.MMA R161, -RZ, RZ, 0, 9.5367431640625e-07 ;  /* 0x00000010ffa17435 */ /* 0x000fc800000001ff */
[----:B------:R-:W-:Y:S02]  /*3ed0*/  MOV R164, R147 ;  /* 0x0000009300a47202 */ /* 0x000fe40000000f00 */
[----:B------:R-:W-:-:S07]  /*3ee0*/  MOV R156, R159 ;  /* 0x0000009f009c7202 */ /* 0x000fce0000000f00 */
[----:B------:R-:W-:Y:S05]  /*3ef0*/  WARPSYNC.COLLECTIVE R157, `(.L_x_568) ;  /* 0x000000009d087348 */ /* 0x000fea0003c00000 */
[----:B------:R0:W1:Y:S02]  /*3f00*/  SHFL.BFLY P3, R159, R164, R161, R163 ;  /* 0x0c0000a1a49f7389 */ /* 0x00006400000600a3 */
[----:B01----:R-:W-:Y:S01]  /*3f10*/  ENDCOLLECTIVE ;  /* 0x000000000000791b */ /* 0x003fe20003800000 */
.L_x_568:
[----:B------:R-:W-:-:S05]  /*3f20*/  FADD.FTZ R149, R155, R156 ;  /* 0x0000009c9b957221 */ /* 0x000fca0000010000 */
[----:B------:R-:W-:Y:S02]  /*3f30*/  MOV R164, R149 ;  /* 0x0000009500a47202 */ /* 0x000fe40000000f00 */
[----:B------:R-:W-:-:S07]  /*3f40*/  MOV R156, R159 ;  /* 0x0000009f009c7202 */ /* 0x000fce0000000f00 */
[----:B------:R-:W-:Y:S05]  /*3f50*/  WARPSYNC.COLLECTIVE R157, `(.L_x_569) ;  /* 0x000000009d087348 */ /* 0x000fea0003c00000 */
[----:B------:R0:W1:Y:S02]  /*3f60*/  SHFL.BFLY P3, R159, R164, R161, R163 ;  /* 0x0c0000a1a49f7389 */ /* 0x00006400000600a3 */
[----:B01----:R-:W-:Y:S01]  /*3f70*/  ENDCOLLECTIVE ;  /* 0x000000000000791b */ /* 0x003fe20003800000 */
.L_x_569:
[----:B------:R-:W-:Y:S01]  /*3f80*/  MOV R158, R159 ;  /* 0x0000009f009e7202 */ /* 0x000fe20000000f00 */
[----:B------:R-:W-:Y:S06]  /*3f90*/  BRA `(.L_x_570) ;  /* 0xffffffd800e07947 */ /* 0x000fec000383ffff */
.L_x_571:
        /* <DEDUP_REMOVED lines=14> */
.L_x_11665:


//--------------------- .text._ZN10layer_norm22ln_bwd_finalize_kernelINS_22Kernel_traits_finalizeILj768E13__nv_bfloat16S2_S2_S2_fjLb0ELj1024ELj4ENS_18Kernel_traits_baseILj768ES2_S2_S2_S2_fjLj1024EEEEELb0ELb0EEEvNS_9BwdParamsE --------------------------
	.section	.text._ZN10layer_norm22ln_bwd_finalize_kernelINS_22Kernel_traits_finalizeILj768E13__nv_bfloat16S2_S2_S2_fjLb0ELj1024ELj4ENS_18Kernel_traits_baseILj768ES2_S2_S2_S2_fjLj1024EEEEELb0ELb0EEEvNS_9BwdParamsE,"ax",@progbits
	.align	128
        .global         _ZN10layer_norm22ln_bwd_finalize_kernelINS_22Kernel_traits_finalizeILj768E13__nv_bfloat16S2_S2_S2_fjLb0ELj1024ELj4ENS_18Kernel_traits_baseILj768ES2_S2_S2_S2_fjLj1024EEEEELb0ELb0EEEvNS_9BwdParamsE
        .type           _ZN10layer_norm22ln_bwd_finalize_kernelINS_22Kernel_traits_finalizeILj768E13__nv_bfloat16S2_S2_S2_fjLb0ELj1024ELj4ENS_18Kernel_traits_baseILj768ES2_S2_S2_S2_fjLj1024EEEEELb0ELb0EEEvNS_9BwdParamsE,@function
        .size           _ZN10layer_norm22ln_bwd_finalize_kernelINS_22Kernel_traits_finalizeILj768E13__nv_bfloat16S2_S2_S2_fjLb0ELj1024ELj4ENS_18Kernel_traits_baseILj768ES2_S2_S2_S2_fjLj1024EEEEELb0ELb0EEEvNS_9BwdParamsE,(.L_x_11666 - _ZN10layer_norm22ln_bwd_finalize_kernelINS_22Kernel_traits_finalizeILj768E13__nv_bfloat16S2_S2_S2_fjLb0ELj1024ELj4ENS_18Kernel_traits_baseILj768ES2_S2_S2_S2_fjLj1024EEEEELb0ELb0EEEvNS_9BwdParamsE)
        .other          _ZN10layer_norm22ln_bwd_finalize_kernelINS_22Kernel_traits_finalizeILj768E13__nv_bfloat16S2_S2_S2_fjLb0ELj1024ELj4ENS_18Kernel_traits_baseILj768ES2_S2_S2_S2_fjLj1024EEEEELb0ELb0EEEvNS_9BwdParamsE,@"STO_CUDA_ENTRY STV_DEFAULT"
_ZN10layer_norm22ln_bwd_finalize_kernelINS_22Kernel_traits_finalizeILj768E13__nv_bfloat16S2_S2_S2_fjLb0ELj1024ELj4ENS_18Kernel_traits_baseILj768ES2_S2_S2_S2_fjLj1024EEEEELb0ELb0EEEvNS_9BwdParamsE:
.text._ZN10layer_norm22ln_bwd_finalize_kernelINS_22Kernel_traits_finalizeILj768E13__nv_bfloat16S2_S2_S2_fjLb0ELj1024ELj4ENS_18Kernel_traits_baseILj768ES2_S2_S2_S2_fjLj1024EEEEELb0ELb0EEEvNS_9BwdParamsE:
[----:B------:R-:W-:Y:S01]  /*0000*/  LDC R1, c[0x0][0x28] ;  /* 0x00000a00ff017b82 */ /* 0x000fe20000000800 */
[----:B------:R-:W0:Y:S01]  /*0010*/  S2R R0, SR_TID.X ;  /* 0x0000000000007919 */ /* 0x000e220000002100 */
[----:B------:R-:W1:Y:S01]  /*0020*/  S2R R6, SR_CTAID.X ;  /* 0x0000000000067919 */ /* 0x000e620000002500 */
[----:B0-----:R-:W-:Y:S02]  /*0030*/  LOP3.LUT R2, R0, 0x1f, RZ, 0xc0, !PT ;  /* 0x0000001f00027812 */ /* 0x001fe400078ec0ff */
[----:B-1----:R-:W-:-:S04]  /*0040*/  SHF.L.U32 R3, R6, 0x5, RZ ;  /* 0x0000000506037819 */ /* 0x002fc800000006ff */
[----:B------:R-:W-:-:S04]  /*0050*/  LOP3.LUT R3, R3, 0xffffffe0, R2, 0xe2, !PT ;  /* 0xffffffe003037812 */ /* 0x000fc800078ee202 */
[----:B------:R-:W-:-:S13]  /*0060*/  ISETP.GT.U32.AND P0, PT, R3, 0x2ff, PT ;  /* 0x000002ff0300780c */ /* 0x000fda0003f04070 */
[----:B------:R-:W-:Y:S05]  /*0070*/  @P0 EXIT ;  /* 0x000000000000094d */ /* 0x000fea0003800000 */
[----:B------:R-:W0:Y:S01]  /*0080*/  S2UR UR5, SR_CgaCtaId ;  /* 0x00000000000579c3 */ /* 0x000e220000008800 */
[--C-:B------:R-:W-:Y:S01]  /*0090*/  SHF.R.U32.HI R5, RZ, 0x5, R0.reuse ;  /* 0x00000005ff057819 */ /* 0x100fe20000011600 */
[----:B------:R-:W-:Y:S01]  /*00a0*/  UMOV UR4, 0x400 ;  /* 0x0000040000047882 */ /* 0x000fe20000000000 */
[----:B------:R-:W-:Y:S01]  /*00b0*/  LOP3.LUT R4, R0, 0x3fffffe0, RZ, 0xc0, !PT ;  /* 0x3fffffe000047812 */ /* 0x000fe200078ec0ff */
[----:B------:R-:W-:Y:S01]  /*00c0*/  ULDC.64 UR6, c[0x0][0x208] ;  /* 0x0000820000067ab9 */ /* 0x000fe20000000a00 */
[C---:B------:R-:W-:Y:S02]  /*00d0*/  LOP3.LUT R7, R5.reuse, 0x1f, R0, 0x78, !PT ;  /* 0x0000001f05077812 */ /* 0x040fe400078e7800 */
[----:B------:R-:W-:Y:S02]  /*00e0*/  SHF.L.U32 R6, R6, 0x4, RZ ;  /* 0x0000000406067819 */ /* 0x000fe400000006ff */
[----:B------:R-:W-:Y:S01]  /*00f0*/  IADD3 R8, R4, R7, RZ ;  /* 0x0000000704087210 */ /* 0x000fe20007ffe0ff */
[----:B------:R-:W-:Y:S01]  /*0100*/  IMAD R9, R2, 0x20, R7 ;  /* 0x0000002002097824 */ /* 0x000fe200078e0207 */
[----:B------:R-:W-:-:S02]  /*0110*/  ISETP.NE.AND P0, PT, R5, 0x1f, PT ;  /* 0x0000001f0500780c */ /* 0x000fc40003f05270 */
[----:B------:R-:W-:Y:S02]  /*0120*/  LOP3.LUT R11, R6, 0x7ffffff0, RZ, 0xc0, !PT ;  /* 0x7ffffff0060b7812 */ /* 0x000fe400078ec0ff */
[C---:B------:R-:W-:Y:S02]  /*0130*/  ISETP.GT.U32.OR P0, PT, R2.reuse, 0xf, P0 ;  /* 0x0000000f0200780c */ /* 0x040fe40000704470 */
[----:B------:R-:W-:Y:S01]  /*0140*/  IADD3 R4, R2, R11, RZ ;  /* 0x0000000b02047210 */ /* 0x000fe20007ffe0ff */
[----:B0-----:R-:W-:-:S06]  /*0150*/  ULEA UR4, UR5, UR4, 0x18 ;  /* 0x0000000405047291 */ /* 0x001fcc000f8ec03f */
[----:B------:R-:W-:Y:S02]  /*0160*/  LEA R7, R8, UR4, 0x2 ;  /* 0x0000000408077c11 */ /* 0x000fe4000f8e10ff */
[----:B------:R-:W-:Y:S02]  /*0170*/  LEA R6, R5, UR4, 0x2 ;  /* 0x0000000405067c11 */ /* 0x000fe4000f8e10ff */
[----:B------:R-:W-:-:S07]  /*0180*/  LEA R8, R9, UR4, 0x2 ;  /* 0x0000000409087c11 */ /* 0x000fce000f8e10ff */
.L_x_584:
[----:B0-2---:R-:W0:Y:S01]  /*0190*/  LDC R10, c[0x0][0x210] ;  /* 0x00008400ff0a7b82 */ /* 0x005e220000000800 */
[----:B------:R-:W-:Y:S01]  /*01a0*/  BSSY B0, `(.L_x_572) ;  /* 0x0000068000007945 */ /* 0x000fe20003800000 */
[----:B------:R-:W-:Y:S01]  /*01b0*/  HFMA2.MMA R22, -RZ, RZ, 0, 0 ;  /* 0x00000000ff167435 */ /* 0x000fe200000001ff */
[----:B------:R-:W-:-:S05]  /*01c0*/  MOV R11, RZ ;  /* 0x000000ff000b7202 */ /* 0x000fca0000000f00 */
[----:B-1----:R-:W1:Y:S01]  /*01d0*/  LDC R12, c[0x0][0x218] ;  /* 0x00008600ff0c7b82 */ /* 0x002e620000000800 */
[----:B0-----:R-:W-:-:S04]  /*01e0*/  ISETP.GE.U32.AND P1, PT, R5, R10, PT ;  /* 0x0000000a0500720c */ /* 0x001fc80003f26070 */
[----:B-1----:R-:W-:-:S13]  /*01f0*/  ISETP.GE.U32.OR P1, PT, R3, R12, P1 ;  /* 0x0000000c0300720c */ /* 0x002fda0000f26470 */
[----:B------:R-:W-:Y:S05]  /*0200*/  @P1 BRA `(.L_x_573) ;  /* 0x0000000400841947 */ /* 0x000fea0003800000 */
[----:B------:R-:W-:Y:S01]  /*0210*/  ISETP.GE.U32.AND P2, PT, R5, R10, PT ;  /* 0x0000000a0500720c */ /* 0x000fe20003f46070 */
[----:B------:R-:W-:-:S12]  /*0220*/  IMAD.MOV.U32 R21, RZ, RZ, R5 ;  /* 0x000000ffff157224 */ /* 0x000fd800078e0005 */
[----:B------:R-:W0:Y:S01]  /*0230*/  @P2 LDC.64 R16, c[0x0][0x2d0] ;  /* 0x0000b400ff102b82 */ /* 0x000e220000000a00 */
[----:B------:R-:W-:-:S07]  /*0240*/  @P2 IMAD R9, R21, R12, R3 ;  /* 0x0000000c15092224 */ /* 0x000fce00078e0203 */
[----:B------:R-:W1:Y:S01]  /*0250*/  @P2 LDC.64 R14, c[0x0][0x2d8] ;  /* 0x0000b600ff0e2b82 */ /* 0x000e620000000a00 */
[----:B0-----:R-:W-:-:S06]  /*0260*/  @P2 IMAD.WIDE.U32 R16, R9, 0x4, R16 ;  /* 0x0000000409102825 */ /* 0x001fcc00078e0010 */
[----:B------:R-:W2:Y:S01]  /*0270*/  @P2 LDG.E R16, desc[UR6][R16.64] ;  /* 0x0000000610102981 */ /* 0x000ea2000c1e1900 */
[----:B-1----:R-:W-:-:S06]  /*0280*/  @P2 IMAD.WIDE.U32 R14, R9, 0x4, R14 ;  /* 0x00000004090e2825 */ /* 0x002fcc00078e000e */
[----:B------:R-:W3:Y:S01]  /*0290*/  @P2 LDG.E R15, desc[UR6][R14.64] ;  /* 0x000000060e0f2981 */ /* 0x000ee2000c1e1900 */
[----:B------:R-:W-:-:S04]  /*02a0*/  @P2 IADD3 R21, R21, 0x20, RZ ;  /* 0x0000002015152810 */ /* 0x000fc80007ffe0ff */
[CC--:B------:R-:W-:Y:S02]  /*02b0*/  ISETP.GE.U32.AND P1, PT, R21.reuse, R10.reuse, PT ;  /* 0x0000000a1500720c */ /* 0x0c0fe40003f26070 */
[----:B------:R-:W-:-:S04]  /*02c0*/  IADD3 R9, -R21, R10, RZ ;  /* 0x0000000a15097210 */ /* 0x000fc80007ffe1ff */
[----:B------:R-:W-:Y:S01]  /*02d0*/  ISETP.LE.U32.OR P1, PT, R9, 0x60, P1 ;  /* 0x000000600900780c */ /* 0x000fe20000f23470 */
[----:B------:R-:W-:Y:S01]  /*02e0*/  IMAD.MOV.U32 R22, RZ, RZ, RZ ;  /* 0x000000ffff167224 */ /* 0x000fe200078e00ff */
[----:B------:R-:W-:Y:S01]  /*02f0*/  MOV R11, RZ ;  /* 0x000000ff000b7202 */ /* 0x000fe20000000f00 */
[----:B------:R-:W-:Y:S04]  /*0300*/  BSSY B1, `(.L_x_574) ;  /* 0x000002b000017945 */ /* 0x000fe80003800000 */
[----:B--2---:R-:W-:Y:S01]  /*0310*/  @P2 FADD.FTZ R11, R11, R16 ;  /* 0x000000100b0b2221 */ /* 0x004fe20000010000 */
[----:B---3--:R-:W-:Y:S01]  /*0320*/  @P2 FADD.FTZ R22, R22, R15 ;  /* 0x0000000f16162221 */ /* 0x008fe20000010000 */
[----:B------:R-:W-:-:S04]  /*0330*/  PLOP3.LUT P2, PT, P2, PT, PT, 0x8, 0x0 ;  /* 0x000000000000781c */ /* 0x000fc8000174e170 */
[----:B------:R-:W-:Y:S09]  /*0340*/  @P1 BRA `(.L_x_575) ;  /* 0x0000000000981947 */ /* 0x000ff20003800000 */
[----:B------:R-:W-:Y:S02]  /*0350*/  PLOP3.LUT P2, PT, PT, PT, PT, 0x8, 0x0 ;  /* 0x000000000000781c */ /* 0x000fe40003f4e170 */
[----:B------:R-:W-:-:S11]  /*0360*/  IADD3 R13, R10, -0x60, RZ ;  /* 0xffffffa00a0d7810 */ /* 0x000fd60007ffe0ff */
.L_x_576:
[----:B------:R-:W0:Y:S01]  /*0370*/  LDC.64 R18, c[0x0][0x2d0] ;  /* 0x0000b400ff127b82 */ /* 0x000e220000000a00 */
[C---:B------:R-:W-:Y:S01]  /*0380*/  IADD3 R25, R21.reuse, 0x20, RZ ;  /* 0x0000002015197810 */ /* 0x040fe20007ffe0ff */
[C---:B------:R-:W-:Y:S01]  /*0390*/  IMAD R23, R21.reuse, R12, R3 ;  /* 0x0000000c15177224 */ /* 0x040fe200078e0203 */
[----:B------:R-:W-:-:S03]  /*03a0*/  IADD3 R17, R21, 0x40, RZ ;  /* 0x0000004015117810 */ /* 0x000fc60007ffe0ff */
[-CC-:B------:R-:W-:Y:S02]  /*03b0*/  IMAD R25, R25, R12.reuse, R3.reuse ;  /* 0x0000000c19197224 */ /* 0x180fe400078e0203 */
[----:B------:R-:W1:Y:S01]  /*03c0*/  LDC.64 R14, c[0x0][0x2d8] ;  /* 0x0000b600ff0e7b82 */ /* 0x000e620000000a00 */
[----:B------:R-:W-:Y:S02]  /*03d0*/  IMAD R17, R17, R12, R3 ;  /* 0x0000000c11117224 */ /* 0x000fe400078e0203 */
[----:B------:R-:W-:Y:S02]  /*03e0*/  VIADD R16, R21, 0x60 ;  /* 0x0000006015107836 */ /* 0x000fe40000000000 */
[----:B0-----:R-:W-:-:S04]  /*03f0*/  IMAD.WIDE.U32 R26, R23, 0x4, R18 ;  /* 0x00000004171a7825 */ /* 0x001fc800078e0012 */
[--C-:B------:R-:W-:Y:S01]  /*0400*/  IMAD.WIDE.U32 R28, R25, 0x4, R18.reuse ;  /* 0x00000004191c7825 */ /* 0x100fe200078e0012 */
[----:B------:R0:W2:Y:S04]  /*0410*/  LDG.E R24, desc[UR6][R26.64] ;  /* 0x000000061a187981 */ /* 0x0000a8000c1e1900 */
[----:B------:R1:W3:Y:S01]  /*0420*/  LDG.E R9, desc[UR6][R28.64] ;  /* 0x000000061c097981 */ /* 0x0002e2000c1e1900 */
[----:B0-----:R-:W-:-:S04]  /*0430*/  IMAD.WIDE.U32 R26, R17, 0x4, R18 ;  /* 0x00000004111a7825 */ /* 0x001fc800078e0012 */
[--C-:B-1----:R-:W-:Y:S01]  /*0440*/  IMAD.WIDE.U32 R28, R23, 0x4, R14.reuse ;  /* 0x00000004171c7825 */ /* 0x102fe200078e000e */
[----:B------:R0:W4:Y:S04]  /*0450*/  LDG.E R20, desc[UR6][R26.64] ;  /* 0x000000061a147981 */ /* 0x000128000c1e1900 */
[----:B------:R-:W5:Y:S01]  /*0460*/  LDG.E R23, desc[UR6][R28.64] ;  /* 0x000000061c177981 */ /* 0x000f62000c1e1900 */
[----:B0-----:R-:W-:-:S04]  /*0470*/  IMAD.WIDE.U32 R26, R25, 0x4, R14 ;  /* 0x00000004191a7825 */ /* 0x001fc800078e000e */
[----:B------:R-:W-:Y:S02]  /*0480*/  IMAD R25, R16, R12, R3 ;  /* 0x0000000c10197224 */ /* 0x000fe400078e0203 */
[----:B------:R-:W-:Y:S01]  /*0490*/  IMAD.WIDE.U32 R16, R17, 0x4, R14 ;  /* 0x0000000411107825 */ /* 0x000fe200078e000e */
[----:B------:R-:W4:Y:S03]  /*04a0*/  LDG.E R26, desc[UR6][R26.64] ;  /* 0x000000061a1a7981 */ /* 0x000f26000c1e1900 */
[C---:B------:R-:W-:Y:S02]  /*04b0*/  IMAD.WIDE.U32 R18, R25.reuse, 0x4, R18 ;  /* 0x0000000419127825 */ /* 0x040fe400078e0012 */
[----:B------:R-:W4:Y:S02]  /*04c0*/  LDG.E R16, desc[UR6][R16.64] ;  /* 0x0000000610107981 */ /* 0x000f24000c1e1900 */
[----:B------:R-:W-:-:S02]  /*04d0*/  IMAD.WIDE.U32 R14, R25, 0x4, R14 ;  /* 0x00000004190e7825 */ /* 0x000fc400078e000e */
[----:B------:R-:W4:Y:S04]  /*04e0*/  LDG.E R18, desc[UR6][R18.64] ;  /* 0x0000000612127981 */ /* 0x000f28000c1e1900 */
[----:B------:R-:W4:Y:S01]  /*04f0*/  LDG.E R14, desc[UR6][R14.64] ;  /* 0x000000060e0e7981 */ /* 0x000f22000c1e1900 */
[----:B------:R-:W-:-:S04]  /*0500*/  IADD3 R21, R21, 0x80, RZ ;  /* 0x0000008015157810 */ /* 0x000fc80007ffe0ff */
[----:B------:R-:W-:Y:S01]  /*0510*/  ISETP.GE.U32.AND P1, PT, R21, R13, PT ;  /* 0x0000000d1500720c */ /* 0x000fe20003f26070 */
[----:B--2---:R-:W-:-:S04]  /*0520*/  FADD.FTZ R24, R24, R11 ;  /* 0x0000000b18187221 */ /* 0x004fc80000010000 */
[----:B---3--:R-:W-:Y:S01]  /*0530*/  FADD.FTZ R9, R24, R9 ;  /* 0x0000000918097221 */ /* 0x008fe20000010000 */
[----:B-----5:R-:W-:-:S03]  /*0540*/  FADD.FTZ R23, R23, R22 ;  /* 0x0000001617177221 */ /* 0x020fc60000010000 */
[----:B----4-:R-:W-:Y:S01]  /*0550*/  FADD.FTZ R9, R9, R20 ;  /* 0x0000001409097221 */ /* 0x010fe20000010000 */
[----:B------:R-:W-:-:S04]  /*0560*/  FADD.FTZ R23, R23, R26 ;  /* 0x0000001a17177221 */ /* 0x000fc80000010000 */
[----:B------:R-:W-:Y:S01]  /*0570*/  FADD.FTZ R23, R23, R16 ;  /* 0x0000001017177221 */ /* 0x000fe20000010000 */
[----:B------:R-:W-:-:S03]  /*0580*/  FADD.FTZ R11, R9, R18 ;  /* 0x00000012090b7221 */ /* 0x000fc60000010000 */
[----:B------:R-:W-:Y:S01]  /*0590*/  FADD.FTZ R22, R23, R14 ;  /* 0x0000000e17167221 */ /* 0x000fe20000010000 */
[----:B------:R-:W-:Y:S06]  /*05a0*/  @!P1 BRA `(.L_x_576) ;  /* 0xfffffffc00709947 */ /* 0x000fec000383ffff */
.L_x_575:
[----:B------:R-:W-:Y:S05]  /*05b0*/  BSYNC B1 ;  /* 0x0000000000017941 */ /* 0x000fea0003800000 */
.L_x_574:
[CC--:B------:R-:W-:Y:S01]  /*05c0*/  ISETP.GE.U32.AND P1, PT, R21.reuse, R10.reuse, PT ;  /* 0x0000000a1500720c */ /* 0x0c0fe20003f26070 */
[----:B------:R-:W-:Y:S01]  /*05d0*/  BSSY B1, `(.L_x_577) ;  /* 0x0000017000017945 */ /* 0x000fe20003800000 */
[----:B------:R-:W-:-:S04]  /*05e0*/  IADD3 R9, -R21, R10, RZ ;  /* 0x0000000a15097210 */ /* 0x000fc80007ffe1ff */
[----:B------:R-:W-:-:S13]  /*05f0*/  ISETP.LE.U32.OR P1, PT, R9, 0x20, P1 ;  /* 0x000000200900780c */ /* 0x000fda0000f23470 */
[----:B------:R-:W-:Y:S05]  /*0600*/  @P1 BRA `(.L_x_578) ;  /* 0x00000000004c1947 */ /* 0x000fea0003800000 */
[----:B------:R-:W0:Y:S01]  /*0610*/  LDC.64 R24, c[0x0][0x2d0] ;  /* 0x0000b400ff187b82 */ /* 0x000e220000000a00 */
[C---:B------:R-:W-:Y:S01]  /*0620*/  IMAD R15, R21.reuse, R12, R3 ;  /* 0x0000000c150f7224 */ /* 0x040fe200078e0203 */
[----:B------:R-:W-:-:S05]  /*0630*/  IADD3 R9, R21, 0x20, RZ ;  /* 0x0000002015097810 */ /* 0x000fca0007ffe0ff */
[----:B------:R-:W-:Y:S01]  /*0640*/  IMAD R9, R9, R12, R3 ;  /* 0x0000000c09097224 */ /* 0x000fe200078e0203 */
[----:B------:R-:W1:Y:S01]  /*0650*/  LDC.64 R16, c[0x0][0x2d8] ;  /* 0x0000b600ff107b82 */ /* 0x000e620000000a00 */
[----:B0-----:R-:W-:-:S04]  /*0660*/  IMAD.WIDE.U32 R18, R15, 0x4, R24 ;  /* 0x000000040f127825 */ /* 0x001fc800078e0018 */
[----:B------:R-:W-:Y:S02]  /*0670*/  IMAD.WIDE.U32 R24, R9, 0x4, R24 ;  /* 0x0000000409187825 */ /* 0x000fe400078e0018 */
[----:B------:R-:W2:Y:S02]  /*0680*/  LDG.E R18, desc[UR6][R18.64] ;  /* 0x0000000612127981 */ /* 0x000ea4000c1e1900 */
[--C-:B-1----:R-:W-:Y:S02]  /*0690*/  IMAD.WIDE.U32 R14, R15, 0x4, R16.reuse ;  /* 0x000000040f0e7825 */ /* 0x102fe400078e0010 */
[----:B------:R-:W3:Y:S02]  /*06a0*/  LDG.E R24, desc[UR6][R24.64] ;  /* 0x0000000618187981 */ /* 0x000ee4000c1e1900 */
[----:B------:R-:W-:Y:S02]  /*06b0*/  IMAD.WIDE.U32 R16, R9, 0x4, R16 ;  /* 0x0000000409107825 */ /* 0x000fe400078e0010 */
[----:B------:R-:W4:Y:S04]  /*06c0*/  LDG.E R15, desc[UR6][R14.64] ;  /* 0x000000060e0f7981 */ /* 0x000f28000c1e1900 */
[----:B------:R-:W5:Y:S01]  /*06d0*/  LDG.E R17, desc[UR6][R16.64] ;  /* 0x0000000610117981 */ /* 0x000f62000c1e1900 */
[----:B------:R-:W-:Y:S01]  /*06e0*/  PLOP3.LUT P2, PT, PT, PT, PT, 0x8, 0x0 ;  /* 0x000000000000781c */ /* 0x000fe20003f4e170 */
[----:B------:R-:W-:-:S02]  /*06f0*/  VIADD R21, R21, 0x40 ;  /* 0x0000004015157836 */ /* 0x000fc40000000000 */
[----:B--2---:R-:W-:-:S04]  /*0700*/  FADD.FTZ R11, R11, R18 ;  /* 0x000000120b0b7221 */ /* 0x004fc80000010000 */
[----:B---3--:R-:W-:Y:S01]  /*0710*/  FADD.FTZ R11, R11, R24 ;  /* 0x000000180b0b7221 */ /* 0x008fe20000010000 */
[----:B----4-:R-:W-:-:S04]  /*0720*/  FADD.FTZ R22, R22, R15 ;  /* 0x0000000f16167221 */ /* 0x010fc80000010000 */
[----:B-----5:R-:W-:-:S07]  /*0730*/  FADD.FTZ R22, R22, R17 ;  /* 0x0000001116167221 */ /* 0x020fce0000010000 */
.L_x_578:
[----:B------:R-:W-:Y:S05]  /*0740*/  BSYNC B1 ;  /* 0x0000000000017941 */ /* 0x000fea0003800000 */
.L_x_577:
[----:B------:R-:W-:Y:S01]  /*0750*/  ISETP.LT.U32.OR P2, PT, R21, R10, P2 ;  /* 0x0000000a1500720c */ /* 0x000fe20001741470 */
[----:B------:R-:W-:-:S12]  /*0760*/  BSSY B1, `(.L_x_573) ;  /* 0x000000b000017945 */ /* 0x000fd80003800000 */
[----:B------:R-:W-:Y:S05]  /*0770*/  @!P2 BRA `(.L_x_579) ;  /* 0x000000000024a947 */ /* 0x000fea0003800000 */
[----:B------:R-:W0:Y:S01]  /*0780*/  LDC.64 R16, c[0x0][0x2d0] ;  /* 0x0000b400ff107b82 */ /* 0x000e220000000a00 */
[----:B------:R-:W-:-:S07]  /*0790*/  IMAD R9, R21, R12, R3 ;  /* 0x0000000c15097224 */ /* 0x000fce00078e0203 */
[----:B------:R-:W1:Y:S01]  /*07a0*/  LDC.64 R14, c[0x0][0x2d8] ;  /* 0x0000b600ff0e7b82 */ /* 0x000e620000000a00 */
[----:B0-----:R-:W-:-:S06]  /*07b0*/  IMAD.WIDE.U32 R16, R9, 0x4, R16 ;  /* 0x0000000409107825 */ /* 0x001fcc00078e0010 */
[----:B------:R-:W2:Y:S01]  /*07c0*/  LDG.E R16, desc[UR6][R16.64] ;  /* 0x0000000610107981 */ /* 0x000ea2000c1e1900 */
[----:B-1----:R-:W-:-:S06]  /*07d0*/  IMAD.WIDE.U32 R14, R9, 0x4, R14 ;  /* 0x00000004090e7825 */ /* 0x002fcc00078e000e */
[----:B------:R-:W3:Y:S01]  /*07e0*/  LDG.E R15, desc[UR6][R14.64] ;  /* 0x000000060e0f7981 */ /* 0x000ee2000c1e1900 */
[----:B--2---:R-:W-:Y:S01]  /*07f0*/  FADD.FTZ R11, R11, R16 ;  /* 0x000000100b0b7221 */ /* 0x004fe20000010000 */
[----:B---3--:R-:W-:-:S07]  /*0800*/  FADD.FTZ R22, R22, R15 ;  /* 0x0000000f16167221 */ /* 0x008fce0000010000 */
.L_x_579:
[----:B------:R-:W-:Y:S05]  /*0810*/  BSYNC B1 ;  /* 0x0000000000017941 */ /* 0x000fea0003800000 */
.L_x_573:
[----:B------:R-:W-:Y:S05]  /*0820*/  BSYNC B0 ;  /* 0x0000000000007941 */ /* 0x000fea0003800000 */
.L_x_572:
[----:B------:R-:W-:Y:S01]  /*0830*/  ISETP.GT.U32.AND P1, PT, R0, 0x3ff, PT ;  /* 0x000003ff0000780c */ /* 0x000fe20003f24070 */
[----:B------:R0:W-:Y:S01]  /*0840*/  STS [R7], R22 ;  /* 0x0000001607007388 */ /* 0x0001e20000000800 */
[----:B------:R-:W-:Y:S05]  /*0850*/  WARPSYNC.ALL ;  /* 0x0000000000007948 */ /* 0x000fea0003800000 */
[----:B------:R0:W-:Y:S01]  /*0860*/  STS [R7+0x1000], R11 ;  /* 0x0010000b07007388 */ /* 0x0001e20000000800 */
[----:B------:R-:W-:Y:S06]  /*0870*/  BAR.SYNC.DEFER_BLOCKING 0x0 ;  /* 0x0000000000007b1d */ /* 0x000fec0000010000 */
[----:B------:R-:W-:Y:S05]  /*0880*/  @P1 BRA `(.L_x_580) ;  /* 0x00000000006c1947 */ /* 0x000fea0003800000 */
[----:B------:R1:W2:Y:S01]  /*0890*/  LDS R9, [R8] ;  /* 0x0000000008097984 */ /* 0x0002a20000000800 */
[----:B------:R-:W-:Y:S01]  /*08a0*/  UMOV UR5, 0xffffffff ;  /* 0xffffffff00057882 */ /* 0x000fe20000000000 */
[----:B------:R-:W-:Y:S02]  /*08b0*/  ISETP.NE.AND P1, PT, R2, RZ, PT ;  /* 0x000000ff0200720c */ /* 0x000fe40003f25270 */
[----:B------:R1:W3:Y:S01]  /*08c0*/  LDS R10, [R8+0x1000] ;  /* 0x00100000080a7984 */ /* 0x0002e20000000800 */
[----:B------:R-:W-:Y:S10]  /*08d0*/  BRA.DIV UR5, `(.L_x_581) ;  /* 0x0000000205b87947 */ /* 0x000ff4000b800000 */
[----:B0--3--:R-:W0:Y:S04]  /*08e0*/  SHFL.BFLY PT, R11, R10, 0x1, 0x1f ;  /* 0x0c201f000a0b7f89 */ /* 0x009e2800000e0000 */
[----:B--2---:R-:W2:Y:S01]  /*08f0*/  SHFL.BFLY PT, R14, R9, 0x1, 0x1f ;  /* 0x0c201f00090e7f89 */ /* 0x004ea200000e0000 */
[----:B0-----:R-:W-:Y:S01]  /*0900*/  FADD.FTZ R11, R10, R11 ;  /* 0x0000000b0a0b7221 */ /* 0x001fe20000010000 */
[----:B--2---:R-:W-:-:S04]  /*0910*/  FADD.FTZ R15, R9, R14 ;  /* 0x0000000e090f7221 */ /* 0x004fc80000010000 */
[----:B------:R-:W0:Y:S04]  /*0920*/  SHFL.BFLY PT, R14, R11, 0x2, 0x1f ;  /* 0x0c401f000b0e7f89 */ /* 0x000e2800000e0000 */
[----:B------:R-:W2:Y:S01]  /*0930*/  SHFL.BFLY PT, R16, R15, 0x2, 0x1f ;  /* 0x0c401f000f107f89 */ /* 0x000ea200000e0000 */
        /* <DEDUP_REMOVED lines=10> */
[----:B------:R0:W2:Y:S04]  /*09e0*/  SHFL.BFLY PT, R11, R10, 0x10, 0x1f ;  /* 0x0e001f000a0b7f89 */ /* 0x0000a800000e0000 */
[----:B------:R0:W3:Y:S02]  /*09f0*/  SHFL.BFLY PT, R9, R18, 0x10, 0x1f ;  /* 0x0e001f0012097f89 */ /* 0x0000e400000e0000 */
.L_x_595:
[----:B---3--:R-:W-:Y:S01]  /*0a00*/  FADD.FTZ R9, R18, R9 ;  /* 0x0000000912097221 */ /* 0x008fe20000010000 */
[----:B--2---:R-:W-:-:S04]  /*0a10*/  FADD.FTZ R11, R10, R11 ;  /* 0x0000000b0a0b7221 */ /* 0x004fc80000010000 */
[----:B------:R2:W-:Y:S04]  /*0a20*/  @!P1 STS [R6+0x2000], R9 ;  /* 0x0020000906009388 */ /* 0x0005e80000000800 */
[----:B------:R2:W-:Y:S02]  /*0a30*/  @!P1 STS [R6+0x2080], R11 ;  /* 0x0020800b06009388 */ /* 0x0005e40000000800 */
.L_x_580:
[----:B--2---:R-:W-:Y:S01]  /*0a40*/  SHF.L.U32 R9, R4, 0x1, RZ ;  /* 0x0000000104097819 */ /* 0x004fe200000006ff */
[----:B------:R-:W-:Y:S05]  /*0a50*/  WARPSYNC.ALL ;  /* 0x0000000000007948 */ /* 0x000fea0003800000 */
[----:B------:R-:W-:Y:S01]  /*0a60*/  BAR.SYNC.DEFER_BLOCKING 0x0 ;  /* 0x0000000000007b1d */ /* 0x000fe20000010000 */
[----:B------:R-:W-:-:S05]  /*0a70*/  ISETP.GE.U32.OR P1, PT, R9, R12, P0 ;  /* 0x0000000c0900720c */ /* 0x000fca0000726470 */
[----:B------:R-:W-:Y:S08]  /*0a80*/  BSSY B0, `(.L_x_582) ;  /* 0x000000e000007945 */ /* 0x000ff00003800000 */
[----:B------:R-:W-:Y:S05]  /*0a90*/  @P1 BRA `(.L_x_583) ;  /* 0x0000000000301947 */ /* 0x000fea0003800000 */
[----:B------:R-:W-:Y:S01]  /*0aa0*/  SHF.L.U32 R9, R0, 0x3, RZ ;  /* 0x0000000300097819 */ /* 0x000fe200000006ff */
[----:B------:R-:W2:Y:S03]  /*0ab0*/  LDC.64 R12, c[0x0][0x318] ;  /* 0x0000c600ff0c7b82 */ /* 0x000ea60000000a00 */
[----:B------:R-:W-:-:S05]  /*0ac0*/  LOP3.LUT R9, R9, 0xf8, RZ, 0xc0, !PT ;  /* 0x000000f809097812 */ /* 0x000fca00078ec0ff */
[----:B------:R-:W3:Y:S01]  /*0ad0*/  LDS.64 R14, [R9+UR4+0x2000] ;  /* 0x00200004090e7984 */ /* 0x000ee20008000a00 */
[----:B0-----:R-:W0:Y:S03]  /*0ae0*/  LDC.64 R10, c[0x0][0x310] ;  /* 0x0000c400ff0a7b82 */ /* 0x001e260000000a00 */
[----:B------:R-:W4:Y:S01]  /*0af0*/  LDS.64 R16, [R9+UR4+0x2080] ;  /* 0x0020800409107984 */ /* 0x000f220008000a00 */
[----:B--2---:R-:W-:-:S04]  /*0b00*/  IMAD.WIDE.U32 R12, R4, 0x4, R12 ;  /* 0x00000004040c7825 */ /* 0x004fc800078e000c */
[----:B0-----:R-:W-:Y:S01]  /*0b10*/  IMAD.WIDE.U32 R10, R4, 0x4, R10 ;  /* 0x00000004040a7825 */ /* 0x001fe200078e000a */
[----:B---3--:R-:W-:Y:S02]  /*0b20*/  F2FP.BF16.F32.PACK_AB R15, R15, R14 ;  /* 0x0000000e0f0f723e */ /* 0x008fe400000010ff */
[----:B----4-:R-:W-:-:S03]  /*0b30*/  F2FP.BF16.F32.PACK_AB R17, R17, R16 ;  /* 0x000000101111723e */ /* 0x010fc600000010ff */
[----:B------:R2:W-:Y:S04]  /*0b40*/  STG.E desc[UR6][R12.64], R15 ;  /* 0x0000000f0c007986 */ /* 0x0005e8000c101906 */
[----:B------:R2:W-:Y:S02]  /*0b50*/  STG.E desc[UR6][R10.64], R17 ;  /* 0x000000110a007986 */ /* 0x0005e4000c101906 */
.L_x_583:
[----:B------:R-:W-:Y:S05]  /*0b60*/  BSYNC B0 ;  /* 0x0000000000007941 */ /* 0x000fea0003800000 */
.L_x_582:
[C---:B------:R-:W-:Y:S01]  /*0b70*/  ISETP.GT.U32.AND P1, PT, R3.reuse, -0x301, PT ;  /* 0xfffffcff0300780c */ /* 0x040fe20003f24070 */
[----:B------:R-:W-:Y:S01]  /*0b80*/  VIADD R4, R4, 0x180 ;  /* 0x0000018004047836 */ /* 0x000fe20000000000 */
[----:B------:R-:W-:-:S11]  /*0b90*/  IADD3 R3, R3, 0x300, RZ ;  /* 0x0000030003037810 */ /* 0x000fd60007ffe0ff */
[----:B------:R-:W-:Y:S05]  /*0ba0*/  @P1 BRA `(.L_x_584) ;  /* 0xfffffff400781947 */ /* 0x000fea000383ffff */
[----:B------:R-:W-:Y:S05]  /*0bb0*/  EXIT ;  /* 0x000000000000794d */ /* 0x000fea0003800000 */
.L_x_581:
[----:B------:R-:W-:Y:S01]  /*0bc0*/  HFMA2.MMA R21, -RZ, RZ, 0, 5.9604644775390625e-08 ;  /* 0x00000001ff157435 */ /* 0x000fe200000001ff */
[----:B0--3--:R-:W-:Y:S01]  /*0bd0*/  MOV R22, R10 ;  /* 0x0000000a00167202 */ /* 0x009fe20000000f00 */
[----:B------:R-:W-:Y:S01]  /*0be0*/  IMAD.MOV.U32 R19, RZ, RZ, -0x1 ;  /* 0xffffffffff137424 */ /* 0x000fe200078e00ff */
[----:B------:R-:W-:-:S08]  /*0bf0*/  MOV R24, 0x1f ;  /* 0x0000001f00187802 */ /* 0x000fd00000000f00 */
[----:B-12---:R-:W-:Y:S05]  /*0c00*/  WARPSYNC.COLLECTIVE R19, `(.L_x_585) ;  /* 0x0000000013087348 */ /* 0x006fea0003c00000 */
[----:B------:R0:W3:Y:S02]  /*0c10*/  SHFL.BFLY P2, R20, R22, R21, R24 ;  /* 0x0c00001516147389 */ /* 0x0000e40000040018 */
[----:B0123--:R-:W-:Y:S01]  /*0c20*/  ENDCOLLECTIVE ;  /* 0x000000000000791b */ /* 0x00ffe20003800000 */
.L_x_585:
[----:B------:R-:W-:Y:S01]  /*0c30*/  HFMA2.MMA R21, -RZ, RZ, 0, 1.1920928955078125e-07 ;  /* 0x00000002ff157435 */ /* 0x000fe200000001ff */
[----:B------:R-:W-:-:S05]  /*0c40*/  MOV R11, R20 ;  /* 0x00000014000b7202 */ /* 0x000fca0000000f00 */
[----:B------:R-:W-:-:S05]  /*0c50*/  FADD.FTZ R11, R10, R11 ;  /* 0x0000000b0a0b7221 */ /* 0x000fca0000010000 */
[----:B------:R-:W-:-:S07]  /*0c60*/  MOV R22, R11 ;  /* 0x0000000b00167202 */ /* 0x000fce0000000f00 */
[----:B------:R-:W-:Y:S05]  /*0c70*/  WARPSYNC.COLLECTIVE R19, `(.L_x_586) ;  /* 0x0000000013087348 */ /* 0x000fea0003c00000 */
[----:B------:R0:W1:Y:S02]  /*0c80*/  SHFL.BFLY P2, R20, R22, R21, R24 ;  /* 0x0c00001516147389 */ /* 0x0000640000040018 */
[----:B01----:R-:W-:Y:S01]  /*0c90*/  ENDCOLLECTIVE ;  /* 0x000000000000791b */ /* 0x003fe20003800000 */
.L_x_586:
[----:B------:R-:W-:Y:S01]  /*0ca0*/  HFMA2.MMA R21, -RZ, RZ, 0, 2.384185791015625e-07 ;  /* 0x00000004ff157435 */ /* 0x000fe200000001ff */
[----:B------:R-:W-:-:S04]  /*0cb0*/  IMAD.MOV.U32 R14, RZ, RZ, R20 ;  /* 0x000000ffff0e7224 */ /* 0x000fc800078e0014 */
[----:B------:R-:W-:-:S05]  /*0cc0*/  FADD.FTZ R14, R11, R14 ;  /* 0x0000000e0b0e7221 */ /* 0x000fca0000010000 */
[----:B------:R-:W-:-:S07]  /*0cd0*/  MOV R22, R14 ;  /* 0x0000000e00167202 */ /* 0x000fce0000000f00 */
[----:B------:R-:W-:Y:S05]  /*0ce0*/  WARPSYNC.COLLECTIVE R19, `(.L_x_587) ;  /* 0x0000000013087348 */ /* 0x000fea0003c00000 */
[----:B------:R0:W1:Y:S02]  /*0cf0*/  SHFL.BFLY P2, R20, R22, R21, R24 ;  /* 0x0c00001516147389 */ /* 0x0000640000040018 */
[----:B01----:R-:W-:Y:S01]  /*0d00*/  ENDCOLLECTIVE ;  /* 0x000000000000791b */ /* 0x003fe20003800000 */
.L_x_587:
[----:B------:R-:W-:Y:S01]  /*0d10*/  HFMA2.MMA R21, -RZ, RZ, 0, 4.76837158203125e-07 ;  /* 0x00000008ff157435 */ /* 0x000fe200000001ff */
[----:B------:R-:W-:-:S05]  /*0d20*/  MOV R13, R20 ;  /* 0x00000014000d7202 */ /* 0x000fca0000000f00 */
[----:B------:R-:W-:-:S04]  /*0d30*/  FADD.FTZ R13, R14, R13 ;  /* 0x0000000d0e0d7221 */ /* 0x000fc80000010000 */
[----:B------:R-:W-:-:S07]  /*0d40*/  IMAD.MOV.U32 R22, RZ, RZ, R13 ;  /* 0x000000ffff167224 */ /* 0x000fce00078e000d */
[----:B------:R-:W-:Y:S05]  /*0d50*/  WARPSYNC.COLLECTIVE R19, `(.L_x_588) ;  /* 0x0000000013087348 */ /* 0x000fea0003c00000 */
[----:B------:R0:W1:Y:S02]  /*0d60*/  SHFL.BFLY P2, R20, R22, R21, R24 ;  /* 0x0c00001516147389 */ /* 0x0000640000040018 */
[----:B01----:R-:W-:Y:S01]  /*0d70*/  ENDCOLLECTIVE ;  /* 0x000000000000791b */ /* 0x003fe20003800000 */
.L_x_588:
[----:B------:R-:W-:Y:S01]  /*0d80*/  IMAD.MOV.U32 R21, RZ, RZ, 0x10 ;  /* 0x00000010ff157424 */ /* 0x000fe200078e00ff */
[----:B------:R-:W-:-:S05]  /*0d90*/  MOV R10, R20 ;  /* 0x00000014000a7202 */ /* 0x000fca0000000f00 */
[----:B------:R-:W-:-:S05]  /*0da0*/  FADD.FTZ R10, R13, R10 ;  /* 0x0000000a0d0a7221 */ /* 0x000fca0000010000 */
[----:B------:R-:W-:-:S07]  /*0db0*/  MOV R22, R10 ;  /* 0x0000000a00167202 */ /* 0x000fce0000000f00 */
[----:B------:R-:W-:Y:S05]  /*0dc0*/  WARPSYNC.COLLECTIVE R19, `(.L_x_589) ;  /* 0x0000000013087348 */ /* 0x000fea0003c00000 */
[----:B------:R0:W1:Y:S02]  /*0dd0*/  SHFL.BFLY P2, R20, R22, R21, R24 ;  /* 0x0c00001516147389 */ /* 0x0000640000040018 */
[----:B01----:R-:W-:Y:S01]  /*0de0*/  ENDCOLLECTIVE ;  /* 0x000000000000791b */ /* 0x003fe20003800000 */
.L_x_589:
[----:B------:R-:W-:Y:S01]  /*0df0*/  HFMA2.MMA R21, -RZ, RZ, 0, 5.9604644775390625e-08 ;  /* 0x00000001ff157435 */ /* 0x000fe200000001ff */
[----:B------:R-:W-:Y:S02]  /*0e00*/  MOV R22, R9 ;  /* 0x0000000900167202 */ /* 0x000fe40000000f00 */
[----:B------:R-:W-:-:S08]  /*0e10*/  MOV R11, R20 ;  /* 0x00000014000b7202 */ /* 0x000fd00000000f00 */
[----:B------:R-:W-:Y:S05]  /*0e20*/  WARPSYNC.COLLECTIVE R19, `(.L_x_590) ;  /* 0x0000000013087348 */ /* 0x000fea0003c00000 */
[----:B------:R0:W1:Y:S02]  /*0e30*/  SHFL.BFLY P2, R20, R22, R21, R24 ;  /* 0x0c00001516147389 */ /* 0x0000640000040018 */
[----:B01----:R-:W-:Y:S01]  /*0e40*/  ENDCOLLECTIVE ;  /* 0x000000000000791b */ /* 0x003fe20003800000 */
.L_x_590:
[----:B------:R-:W-:Y:S01]  /*0e50*/  HFMA2.MMA R21, -RZ, RZ, 0, 1.1920928955078125e-07 ;  /* 0x00000002ff157435 */ /* 0x000fe200000001ff */
[----:B------:R-:W-:-:S04]  /*0e60*/  IMAD.MOV.U32 R14, RZ, RZ, R20 ;  /* 0x000000ffff0e7224 */ /* 0x000fc800078e0014 */
[----:B------:R-:W-:-:S05]  /*0e70*/  FADD.FTZ R15, R9, R14 ;  /* 0x0000000e090f7221 */ /* 0x000fca0000010000 */
[----:B------:R-:W-:-:S07]  /*0e80*/  MOV R22, R15 ;  /* 0x0000000f00167202 */ /* 0x000fce0000000f00 */
[----:B------:R-:W-:Y:S05]  /*0e90*/  WARPSYNC.COLLECTIVE R19, `(.L_x_591) ;  /* 0x0000000013087348 */ /* 0x000fea0003c00000 */
[----:B------:R0:W1:Y:S02]  /*0ea0*/  SHFL.BFLY P2, R20, R22, R21, R24 ;  /* 0x0c00001516147389 */ /* 0x0000640000040018 */
[----:B01----:R-:W-:Y:S01]  /*0eb0*/  ENDCOLLECTIVE ;  /* 0x000000000000791b */ /* 0x003fe20003800000 */
.L_x_591:
[----:B------:R-:W-:Y:S01]  /*0ec0*/  HFMA2.MMA R21, -RZ, RZ, 0, 2.384185791015625e-07 ;  /* 0x00000004ff157435 */ /* 0x000fe200000001ff */
[----:B------:R-:W-:-:S05]  /*0ed0*/  MOV R16, R20 ;  /* 0x0000001400107202 */ /* 0x000fca0000000f00 */
[----:B------:R-:W-:-:S04]  /*0ee0*/  FADD.FTZ R16, R15, R16 ;  /* 0x000000100f107221 */ /* 0x000fc80000010000 */
[----:B------:R-:W-:-:S07]  /*0ef0*/  IMAD.MOV.U32 R22, RZ, RZ, R16 ;  /* 0x000000ffff167224 */ /* 0x000fce00078e0010 */
[----:B------:R-:W-:Y:S05]  /*0f00*/  WARPSYNC.COLLECTIVE R19, `(.L_x_592) ;  /* 0x0000000013087348 */ /* 0x000fea0003c00000 */
[----:B------:R0:W1:Y:S02]  /*0f10*/  SHFL.BFLY P2, R20, R22, R21, R24 ;  /* 0x0c00001516147389 */ /* 0x0000640000040018 */
[----:B01----:R-:W-:Y:S01]  /*0f20*/  ENDCOLLECTIVE ;  /* 0x000000000000791b */ /* 0x003fe20003800000 */
.L_x_592:
[----:B------:R-:W-:Y:S01]  /*0f30*/  IMAD.MOV.U32 R21, RZ, RZ, 0x8 ;  /* 0x00000008ff157424 */ /* 0x000fe200078e00ff */
[----:B------:R-:W-:-:S05]  /*0f40*/  MOV R17, R20 ;  /* 0x0000001400117202 */ /* 0x000fca0000000f00 */
[----:B------:R-:W-:-:S05]  /*0f50*/  FADD.FTZ R17, R16, R17 ;  /* 0x0000001110117221 */ /* 0x000fca0000010000 */
[----:B------:R-:W-:-:S07]  /*0f60*/  MOV R22, R17 ;  /* 0x0000001100167202 */ /* 0x000fce0000000f00 */
[----:B------:R-:W-:Y:S05]  /*0f70*/  WARPSYNC.COLLECTIVE R19, `(.L_x_593) ;  /* 0x0000000013087348 */ /* 0x000fea0003c00000 */
[----:B------:R0:W1:Y:S02]  /*0f80*/  SHFL.BFLY P2, R20, R22, R21, R24 ;  /* 0x0c00001516147389 */ /* 0x0000640000040018 */
[----:B01----:R-:W-:Y:S01]  /*0f90*/  ENDCOLLECTIVE ;  /* 0x000000000000791b */ /* 0x003fe20003800000 */
.L_x_593:
[----:B------:R-:W-:Y:S01]  /*0fa0*/  HFMA2.MMA R21, -RZ, RZ, 0, 9.5367431640625e-07 ;  /* 0x00000010ff157435 */ /* 0x000fe200000001ff */
[----:B------:R-:W-:-:S05]  /*0fb0*/  MOV R18, R20 ;  /* 0x0000001400127202 */ /* 0x000fca0000000f00 */
[----:B------:R-:W-:-:S05]  /*0fc0*/  FADD.FTZ R18, R17, R18 ;  /* 0x0000001211127221 */ /* 0x000fca0000010000 */
[----:B------:R-:W-:-:S07]  /*0fd0*/  MOV R22, R18 ;  /* 0x0000001200167202 */ /* 0x000fce0000000f00 */
[----:B------:R-:W-:Y:S05]  /*0fe0*/  WARPSYNC.COLLECTIVE R19, `(.L_x_594) ;  /* 0x0000000013087348 */ /* 0x000fea0003c00000 */
[----:B------:R0:W1:Y:S02]  /*0ff0*/  SHFL.BFLY P2, R20, R22, R21, R24 ;  /* 0x0c00001516147389 */ /* 0x0000640000040018 */
[----:B01----:R-:W-:Y:S01]  /*1000*/  ENDCOLLECTIVE ;  /* 0x000000000000791b */ /* 0x003fe20003800000 */
.L_x_594:
[----:B------:R-:W-:Y:S01]  /*1010*/  MOV R9, R20 ;  /* 0x0000001400097202 */ /* 0x000fe20000000f00 */
[----:B------:R-:W-:Y:S06]  /*1020*/  BRA `(.L_x_595) ;  /* 0xfffffff800747947 */ /* 0x000fec000383ffff */
.L_x_596:
        /* <DEDUP_REMOVED lines=13> */
.L_x_11666:


//--------------------- .text._ZN10layer_norm13ln_bwd_kernelINS_13Kernel_traitsI13__nv_bfloat16S2_S2_S2_fjLj768ELj1ELj4ELj1ELj16ENS_18Kernel_traits_baseILj768ES2_S2_S2_S2_fjLj128EEEEELb1ELb0ELb1ELb0EEEvNS_9BwdParamsE --------------------------
	.section	.text._ZN10layer_norm13ln_bwd_kernelINS_13Kernel_traitsI13__nv_bfloat16S2_S2_S2_fjLj768ELj1ELj4ELj1ELj16ENS_18Kernel_traits_baseILj768ES2_S2_S2_S2_fjLj128EEEEELb1ELb0ELb1ELb0EEEvNS_9BwdParamsE,"ax",@progbits
	.align	128
        .global         _ZN10layer_norm13ln_bwd_kernelINS_13Kernel_traitsI13__nv_bfloat16S2_S2_S2_fjLj768ELj1ELj4ELj1ELj16ENS_18Kernel_traits_baseILj768ES2_S2_S2_S2_fjLj128EEEEELb1ELb0ELb1ELb0EEEvNS_9BwdParamsE
        .type           _ZN10layer_norm13ln_bwd_kernelINS_13Kernel_traitsI13__nv_bfloat16S2_S2_S2_fjLj768ELj1ELj4ELj1ELj16ENS_18Kernel_traits_baseILj768ES2_S2_S2_S2_fjLj128EEEEELb1ELb0ELb1ELb0EEEvNS_9BwdParamsE,@function
        .size           _ZN10layer_norm13ln_bwd_kernelINS_13Kernel_traitsI13__nv_bfloat16S2_S2_S2_fjLj768ELj1ELj4ELj1ELj16ENS_18Kernel_traits_baseILj768ES2_S2_S2_S2_fjLj128EEEEELb1ELb0ELb1ELb0EEEvNS_9BwdParamsE,(.L_x_11667 - _ZN10layer_norm13ln_bwd_kernelINS_13Kernel_traitsI13__nv_bfloat16S2_S2_S2_fjLj768ELj1ELj4ELj1ELj16ENS_18Kernel_traits_baseILj768ES2_S2_S2_S2_fjLj128EEEEELb1ELb0ELb1ELb0EEEvNS_9BwdParamsE)
        .other          _ZN10layer_norm13ln_bwd_kernelINS_13Kernel_traitsI13__nv_bfloat16S2_S2_S2_fjLj768ELj1ELj4ELj1ELj16ENS_18Kernel_traits_baseILj768ES2_S2_S2_S2_fjLj128EEEEELb1ELb0ELb1ELb0EEEvNS_9BwdParamsE,@"STO_CUDA_ENTRY STV_DEFAULT"
_ZN10layer_norm13ln_bwd_kernelINS_13Kernel_traitsI13__nv_bfloat16S2_S2_S2_fjLj768ELj1ELj4ELj1ELj16ENS_18Kernel_traits_baseILj768ES2_S2_S2_S2_fjLj128EEEEELb1ELb0ELb1ELb0EEEvNS_9BwdParamsE:
.text._ZN10layer_norm13ln_bwd_kernelINS_13Kernel_traitsI13__nv_bfloat16S2_S2_S2_fjLj768ELj1ELj4ELj1ELj16ENS_18Kernel_traits_baseILj768ES2_S2_S2_S2_fjLj128EEEEELb1ELb0ELb1ELb0EEEvNS_9BwdParamsE:
        /* <DEDUP_REMOVED lines=10> */
[----:B------:R-:W-:-:S02]  /*00a0*/  ULDC.64 UR10, c[0x0][0x308] ;  /* 0x0000c200000a7ab9 */ /* 0x000fc40000000a00 */
[----:B------:R-:W-:Y:S02]  /*00b0*/  LEA.HI R4, R4, R115, RZ, 0x3 ;  /* 0x0000007304047211 */ /* 0x000fe400078f18ff */
[----:B0-----:R-:W-:-:S04]  /*00c0*/  LOP3.LUT R2, R0, 0x1f, RZ, 0xc0, !PT ;  /* 0x0000001f00027812 */ /* 0x001fc800078ec0ff */
[----:B------:R-:W-:-:S04]  /*00d0*/  LOP3.LUT R3, R2, 0x1f, RZ, 0x3c, !PT ;  /* 0x0000001f02037812 */ /* 0x000fc800078e3cff */
[----:B------:R-:W-:-:S04]  /*00e0*/  LEA.HI.SX32 R3, R4, R3, 0x1d ;  /* 0x0000000304037211 */ /* 0x000fc800078feaff */
[C---:B------:R-:W-:Y:S02]  /*00f0*/  LOP3.LUT P0, RZ, R3.reuse, 0xffffffe0, RZ, 0xc0, !PT ;  /* 0xffffffe003ff7812 */ /* 0x040fe4000780c0ff */
[C---:B------:R-:W-:Y:S02]  /*0100*/  ISETP.GE.U32.AND P1, PT, R3.reuse, 0x40, PT ;  /* 0x000000400300780c */ /* 0x040fe40003f26070 */
[----:B------:R-:W-:Y:S01]  /*0110*/  ISETP.GE.U32.AND P3, PT, R3, 0x60, PT ;  /* 0x000000600300780c */ /* 0x000fe20003f66070 */
[----:B------:R-:W-:Y:S01]  /*0120*/  IMAD.MOV.U32 R3, RZ, RZ, R2 ;  /* 0x000000ffff037224 */ /* 0x000fe200078e0002 */
[----:B------:R-:W-:Y:S01]  /*0130*/  BSSY B0, `(.L_x_597) ;  /* 0x0000465000007945 */ /* 0x000fe20003800000 */
[----:B------:R-:W-:Y:S02]  /*0140*/  CS2R R60, SRZ ;  /* 0x00000000003c7805 */ /* 0x000fe4000001ff00 */
[----:B------:R-:W-:-:S04]  /*0150*/  P2R R171, PR, RZ, 0x8 ;  /* 0x00000008ffab7803 */ /* 0x000fc80000000000 */
[----:B------:R-:W0:Y:S08]  /*0160*/  @P0 LDC.64 R4, c[0x0][0x260] ;  /* 0x00009800ff040b82 */ /* 0x000e300000000a00 */
[----:B------:R-:W2:Y:S08]  /*0170*/  @P1 LDC.64 R6, c[0x0][0x260] ;  /* 0x00009800ff061b82 */ /* 0x000eb00000000a00 */
[----:B------:R-:W3:Y:S01]  /*0180*/  @P3 LDC.64 R10, c[0x0][0x260] ;  /* 0x00009800ff0a3b82 */ /* 0x000ee20000000a00 */
[C---:B0-----:R-:W-:Y:S01]  /*0190*/  @P0 IMAD.WIDE.U32 R4, R3.reuse, 0x10, R4 ;  /* 0x0000001003040825 */ /* 0x041fe200078e0004 */
[----:B------:R-:W-:-:S04]  /*01a0*/  @P0 LOP3.LUT R3, R3, 0x20, RZ, 0xfc, !PT ;  /* 0x0000002003030812 */ /* 0x000fc800078efcff */
[----:B------:R0:W5:Y:S01]  /*01b0*/  @P0 LDG.E.128 R12, desc[UR4][R4.64] ;  /* 0x00000004040c0981 */ /* 0x000162000c1e1d00 */
[C---:B--2---:R-:W-:Y:S01]  /*01c0*/  @P1 IMAD.WIDE.U32 R8, R3.reuse, 0x10, R6 ;  /* 0x0000001003081825 */ /* 0x044fe200078e0006 */
[----:B------:R-:W-:-:S04]  /*01d0*/  @P1 IADD3 R3, R3, 0x20, RZ ;  /* 0x0000002003031810 */ /* 0x000fc80007ffe0ff */
[----:B------:R0:W5:Y:S01]  /*01e0*/  @P1 LDG.E.128 R64, desc[UR4][R8.64] ;  /* 0x0000000408401981 */ /* 0x000162000c1e1d00 */
[----:B---3--:R-:W-:-:S05]  /*01f0*/  @P3 IMAD.WIDE.U32 R6, R3, 0x10, R10 ;  /* 0x0000001003063825 */ /* 0x008fca00078e000a */
[----:B------:R0:W5:Y:S01]  /*0200*/  @P3 LDG.E.128 R68, desc[UR4][R6.64] ;  /* 0x0000000406443981 */ /* 0x000162000c1e1d00 */
[----:B------:R-:W-:-:S05]  /*0210*/  SHF.R.U32.HI R3, RZ, 0x5, R0 ;  /* 0x00000005ff037819 */ /* 0x000fca0000011600 */
[----:B-1----:R-:W-:-:S05]  /*0220*/  IMAD R102, R102, 0x4, R3 ;  /* 0x0000000466667824 */ /* 0x002fca00078e0203 */
[----:B------:R-:W-:Y:S01]  /*0230*/  ISETP.GE.AND P2, PT, R102, UR6, PT ;  /* 0x0000000666007c0c */ /* 0x000fe2000bf46270 */
[----:B------:R-:W-:Y:S01]  /*0240*/  ULDC.64 UR6, c[0x0][0x2c8] ;  /* 0x0000b20000067ab9 */ /* 0x000fe20000000a00 */
        /* <DEDUP_REMOVED lines=23> */
[----:B0-----:R-:W-:Y:S06]  /*03c0*/  @P2 BRA `(.L_x_598) ;  /* 0x0000004000ec2947 */ /* 0x001fec0003800000 */
[----:B------:R-:W0:Y:S01]  /*03d0*/  LDC.U8 R172, c[0x0][0x2a0] ;  /* 0x0000a800ffac7b82 */ /* 0x000e220000000000 */
[----:B-----5:R-:W-:Y:S01]  /*03e0*/  @P0 PRMT R103, R12, 0x7632, R103 ;  /* 0x000076320c670816 */ /* 0x020fe20000000067 */
[----:B------:R-:W-:Y:S01]  /*03f0*/  HFMA2.MMA R61, -RZ, RZ, 0, 0 ;  /* 0x00000000ff3d7435 */ /* 0x000fe200000001ff */
[----:B------:R-:W-:Y:S01]  /*0400*/  @P0 PRMT R105, R14, 0x7632, R105 ;  /* 0x000076320e690816 */ /* 0x000fe20000000069 */
[----:B------:R-:W-:Y:S01]  /*0410*/  IMAD.U32 R91, R13, 0x10000, RZ ;  /* 0x000100000d5b7824 */ /* 0x000fe200078e00ff */
        /* <DEDUP_REMOVED lines=32> */
[----:B------:R-:W-:-:S07]  /*0620*/  SHF.L.U32 R114, R114, 0x10, RZ ;  /* 0x0000001072727819 */ /* 0x000fce00000006ff */
.L_x_689:
[----:B-1--4-:R-:W1:Y:S08]  /*0630*/  LDC.64 R74, c[0x0][0x288] ;  /* 0x0000a200ff4a7b82 */ /* 0x012e700000000a00 */
[----:B--2---:R-:W2:Y:S08]  /*0640*/  LDC.64 R72, c[0x0][0x258] ;  /* 0x00009600ff487b82 */ /* 0x004eb00000000a00 */
[----:B------:R-:W3:Y:S01]  /*0650*/  LDC.64 R76, c[0x0][0x280] ;  /* 0x0000a000ff4c7b82 */ /* 0x000ee20000000a00 */
[----:B-1----:R-:W-:-:S07]  /*0660*/  IMAD.WIDE R74, R102, 0x4, R74 ;  /* 0x00000004664a7825 */ /* 0x002fce00078e024a */
[----:B------:R-:W1:Y:S01]  /*0670*/  LDC.64 R86, c[0x0][0x2c8] ;  /* 0x0000b200ff567b82 */ /* 0x000e620000000a00 */
[----:B------:R-:W4:Y:S01]  /*0680*/  LDG.E R74, desc[UR4][R74.64] ;  /* 0x000000044a4a7981 */ /* 0x000f22000c1e1900 */
[----:B--2---:R-:W-:-:S05]  /*0690*/  IMAD.WIDE R72, R102, 0x4, R72 ;  /* 0x0000000466487825 */ /* 0x004fca00078e0248 */
[----:B-----5:R2:W5:Y:S01]  /*06a0*/  LDG.E R134, desc[UR4][R72.64] ;  /* 0x0000000448867981 */ /* 0x020562000c1e1900 */
[----:B---3--:R-:W-:-:S05]  /*06b0*/  IMAD.WIDE R76, R102, 0x4, R76 ;  /* 0x00000004664c7825 */ /* 0x008fca00078e024c */
[----:B------:R2:W5:Y:S01]  /*06c0*/  LDG.E R163, desc[UR4][R76.64] ;  /* 0x000000044ca37981 */ /* 0x000562000c1e1900 */
[----:B------:R-:W-:-:S04]  /*06d0*/  IMAD.U32 R115, RZ, RZ, UR9 ;  /* 0x00000009ff737e24 */ /* 0x000fc8000f8e00ff */
[----:B------:R-:W-:-:S05]  /*06e0*/  IMAD R78, R102, R115, RZ ;  /* 0x00000073664e7224 */ /* 0x000fca00078e02ff */
[----:B------:R-:W-:-:S04]  /*06f0*/  SHF.R.S32.HI R79, RZ, 0x1f, R78 ;  /* 0x0000001fff4f7819 */ /* 0x000fc8000001144e */
[----:B------:R-:W-:Y:S01]  /*0700*/  LEA.HI R79, R79, R78, RZ, 0x3 ;  /* 0x0000004e4f4f7211 */ /* 0x000fe200078f18ff */
[----:B------:R-:W-:Y:S03]  /*0710*/  BSSY B1, `(.L_x_599) ;  /* 0x000016b000017945 */ /* 0x000fe60003800000 */
[----:B------:R-:W-:-:S05]  /*0720*/  LEA.HI.SX32 R135, R79, R2, 0x1d ;  /* 0x000000024f877211 */ /* 0x000fca00078feaff */
[----:B-1----:R-:W-:Y:S01]  /*0730*/  IMAD.WIDE.U32 R88, R135, 0x10, R86 ;  /* 0x0000001087587825 */ /* 0x002fe200078e0056 */
[----:B----4-:R-:W-:-:S13]  /*0740*/  ISETP.GT.AND P2, PT, R74, RZ, PT ;  /* 0x000000ff4a00720c */ /* 0x010fda0003f44270 */
[----:B--2---:R-:W-:Y:S05]  /*0750*/  @P2 BRA `(.L_x_600) ;  /* 0x0000000000b42947 */ /* 0x004fea0003800000 */
[----:B-----5:R-:W-:Y:S01]  /*0760*/  ISETP.GE.AND P3, PT, R163, 0x1, PT ;  /* 0x00000001a300780c */ /* 0x020fe20003f66270 */
[----:B------:R-:W-:Y:S01]  /*0770*/  BSSY B2, `(.L_x_601) ;  /* 0x0000012000027945 */ /* 0x000fe20003800000 */
[----:B------:R-:W-:Y:S01]  /*0780*/  IMAD.MOV.U32 R77, RZ, RZ, RZ ;  /* 0x000000ffff4d7224 */ /* 0x000fe200078e00ff */
[----:B------:R-:W-:-:S10]  /*0790*/  MOV R79, R135 ;  /* 0x00000087004f7202 */ /* 0x000fd40000000f00 */
[----:B------:R-:W-:Y:S02]  /*07a0*/  @P3 IADD3 R72, R163, -0x1, RZ ;  /* 0xffffffffa3483810 */ /* 0x000fe40007ffe0ff */
[----:B------:R-:W-:-:S03]  /*07b0*/  @P3 LOP3.LUT R2, R0, 0x1f, RZ, 0xc0, !PT ;  /* 0x0000001f00023812 */ /* 0x000fc600078ec0ff */
[----:B------:R-:W-:-:S05]  /*07c0*/  @P3 IMAD R72, R72, R115, RZ ;  /* 0x0000007348483224 */ /* 0x000fca00078e02ff */
[----:B------:R-:W-:-:S04]  /*07d0*/  @P3 SHF.R.S32.HI R73, RZ, 0x1f, R72 ;  /* 0x0000001fff493819 */ /* 0x000fc80000011448 */
[----:B------:R-:W-:-:S04]  /*07e0*/  @P3 LEA.HI R73, R73, R72, RZ, 0x3 ;  /* 0x0000004849493211 */ /* 0x000fc800078f18ff */
[----:B------:R-:W-:Y:S01]  /*07f0*/  @P3 LEA.HI.SX32 R77, R73, R2, 0x1d ;  /* 0x00000002494d3211 */ /* 0x000fe200078feaff */
[----:B------:R-:W-:Y:S06]  /*0800*/  @!P0 BRA `(.L_x_602) ;  /* 0x0000000000208947 */ /* 0x000fec0003800000 */
[----:B------:R-:W1:Y:S01]  /*0810*/  LDC.64 R84, c[0x0][0x240] ;  /* 0x00009000ff547b82 */ /* 0x000e620000000a00 */
[----:B------:R-:W-:-:S04]  /*0820*/  ISETP.NE.U32.AND P4, PT, RZ, UR6, PT ;  /* 0x00000006ff007c0c */ /* 0x000fc8000bf85070 */
[----:B------:R-:W-:-:S13]  /*0830*/  ISETP.NE.AND.EX P4, PT, RZ, UR7, PT, P4 ;  /* 0x00000007ff007c0c */ /* 0x000fda000bf85340 */
[----:B------:R2:W5:Y:S01]  /*0840*/  @P4 LDG.E.128 R12, desc[UR4][R88.64] ;  /* 0x00000004580c4981 */ /* 0x000562000c1e1d00 */
[----:B-1----:R-:W-:-:S06]  /*0850*/  IMAD.WIDE.U32 R84, R77, 0x8, R84 ;  /* 0x000000084d547825 */ /* 0x002fcc00078e0054 */
[----:B------:R-:W5:Y:S01]  /*0860*/  LDG.E.64 R84, desc[UR4][R84.64] ;  /* 0x0000000454547981 */ /* 0x000f62000c1e1b00 */
[----:B------:R-:W-:Y:S01]  /*0870*/  VIADD R77, R77, 0x20 ;  /* 0x000000204d4d7836 */ /* 0x000fe20000000000 */
[----:B--2---:R-:W-:-:S07]  /*0880*/  IADD3 R79, R135, 0x20, RZ ;  /* 0x00000020874f7810 */ /* 0x004fce0007ffe0ff */
.L_x_602:
[----:B------:R-:W-:Y:S05]  /*0890*/  BSYNC B2 ;  /* 0x0000000000027941 */ /* 0x000fea0003800000 */
.L_x_601:
[----:B------:R-:W-:Y:S04]  /*08a0*/  BSSY B2, `(.L_x_603) ;  /* 0x000000b000027945 */ /* 0x000fe80003800000 */
[----:B------:R-:W-:Y:S05]  /*08b0*/  @!P1 BRA `(.L_x_604) ;  /* 0x0000000000249947 */ /* 0x000fea0003800000 */
[----:B------:R-:W1:Y:S01]  /*08c0*/  LDC.64 R74, c[0x0][0x240] ;  /* 0x00009000ff4a7b82 */ /* 0x000e620000000a00 */
[----:B------:R-:W-:-:S04]  /*08d0*/  ISETP.NE.U32.AND P4, PT, RZ, UR6, PT ;  /* 0x00000006ff007c0c */ /* 0x000fc8000bf85070 */
[----:B------:R-:W-:-:S13]  /*08e0*/  ISETP.NE.AND.EX P4, PT, RZ, UR7, PT, P4 ;  /* 0x00000007ff007c0c */ /* 0x000fda000bf85340 */
[----:B------:R-:W-:-:S05]  /*08f0*/  @P4 IMAD.WIDE.U32 R72, R79, 0x10, R86 ;  /* 0x000000104f484825 */ /* 0x000fca00078e0056 */
[----:B------:R2:W5:Y:S01]  /*0900*/  @P4 LDG.E.128 R8, desc[UR4][R72.64] ;  /* 0x0000000448084981 */ /* 0x000562000c1e1d00 */
[----:B-1----:R-:W-:-:S05]  /*0910*/  IMAD.WIDE.U32 R74, R77, 0x8, R74 ;  /* 0x000000084d4a7825 */ /* 0x002fca00078e004a */
[----:B------:R2:W5:Y:S01]  /*0920*/  LDG.E.64 R82, desc[UR4][R74.64] ;  /* 0x000000044a527981 */ /* 0x000562000c1e1b00 */
[----:B------:R-:W-:Y:S01]  /*0930*/  VIADD R77, R77, 0x20 ;  /* 0x000000204d4d7836 */ /* 0x000fe20000000000 */
[----:B------:R-:W-:-:S07]  /*0940*/  IADD3 R79, R79, 0x20, RZ ;  /* 0x000000204f4f7810 */ /* 0x000fce0007ffe0ff */
.L_x_604:
[----:B------:R-:W-:Y:S05]  /*0950*/  BSYNC B2 ;  /* 0x0000000000027941 */ /* 0x000fea0003800000 */
.L_x_603:
[----:B------:R-:W-:Y:S01]  /*0960*/  ISETP.NE.AND P4, PT, R171, RZ, PT ;  /* 0x000000ffab00720c */ /* 0x000fe20003f85270 */
[----:B------:R-:W-:Y:S01]  /*0970*/  HFMA2.MMA R170, -RZ, RZ, 0, 0 ;  /* 0x00000000ffaa7435 */ /* 0x000fe200000001ff */
[----:B------:R-:W-:-:S11]  /*0980*/  IMAD.MOV.U32 R169, RZ, RZ, RZ ;  /* 0x000000ffffa97224 */ /* 0x000fd600078e00ff */
[----:B------:R-:W-:Y:S05]  /*0990*/  @!P4 BRA `(.L_x_605) ;  /* 0x000000140008c947 */ /* 0x000fea0003800000 */
[----:B------:R-:W1:Y:S01]  /*09a0*/  LDC.64 R80, c[0x0][0x240] ;  /* 0x00009000ff507b82 */ /* 0x000e620000000a00 */
[----:B------:R-:W-:-:S04]  /*09b0*/  ISETP.NE.U32.AND P4, PT, RZ, UR6, PT ;  /* 0x00000006ff007c0c */ /* 0x000fc8000bf85070 */
[----:B------:R-:W-:-:S13]  /*09c0*/  ISETP.NE.AND.EX P4, PT, RZ, UR7, PT, P4 ;  /* 0x00000007ff007c0c */ /* 0x000fda000bf85340 */
[----:B------:R-:W-:-:S05]  /*09d0*/  @P4 IMAD.WIDE.U32 R86, R79, 0x10, R86 ;  /* 0x000000104f564825 */ /* 0x000fca00078e0056 */
[----:B------:R3:W5:Y:S01]  /*09e0*/  @P4 LDG.E.128 R4, desc[UR4][R86.64] ;  /* 0x0000000456044981 */ /* 0x000762000c1e1d00 */
[----:B-1----:R-:W-:-:S06]  /*09f0*/  IMAD.WIDE.U32 R80, R77, 0x8, R80 ;  /* 0x000000084d507825 */ /* 0x002fcc00078e0050 */
[----:B------:R-:W5:Y:S01]  /*0a00*/  LDG.E.64 R80, desc[UR4][R80.64] ;  /* 0x0000000450507981 */ /* 0x000f62000c1e1b00 */
[----:B------:R-:W-:Y:S01]  /*0a10*/  IMAD.MOV.U32 R170, RZ, RZ, RZ ;  /* 0x000000ffffaa7224 */ /* 0x000fe200078e00ff */
[----:B---3--:R-:W-:Y:S06]  /*0a20*/  BRA `(.L_x_605) ;  /* 0x0000001000e47947 */ /* 0x008fec0003800000 */
.L_x_600:
[----:B------:R-:W1:Y:S02]  /*0a30*/  LDC.64 R72, c[0x0][0x250] ;  /* 0x00009400ff487b82 */ /* 0x000e640000000a00 */
[----:B-1----:R-:W-:-:S06]  /*0a40*/  IMAD.WIDE R72, R102, 0x4, R72 ;  /* 0x0000000466487825 */ /* 0x002fcc00078e0248 */
[----:B------:R-:W2:Y:S01]  /*0a50*/  LDG.E R72, desc[UR4][R72.64] ;  /* 0x0000000448487981 */ /* 0x000ea2000c1e1900 */
[----:B------:R-:W-:Y:S01]  /*0a60*/  IADD3 R2, R74, -0x1, RZ ;  /* 0xffffffff4a027810 */ /* 0x000fe20007ffe0ff */
[----:B------:R-:W-:Y:S01]  /*0a70*/  BSSY B2, `(.L_x_606) ;  /* 0x0000072000027945 */ /* 0x000fe20003800000 */
[----:B-----5:R-:W-:Y:S01]  /*0a80*/  ISETP.GE.AND P3, PT, R163, 0x1, PT ;  /* 0x00000001a300780c */ /* 0x020fe20003f66270 */
[----:B------:R-:W-:Y:S01]  /*0a90*/  HFMA2.MMA R170, -RZ, RZ, 0, 0 ;  /* 0x00000000ffaa7435 */ /* 0x000fe200000001ff */
[----:B0-----:R-:W-:Y:S01]  /*0aa0*/  ISETP.NE.AND P4, PT, R172, RZ, PT ;  /* 0x000000ffac00720c */ /* 0x001fe20003f85270 */
[----:B------:R-:W-:Y:S01]  /*0ab0*/  IMAD R2, R2, R115, RZ ;  /* 0x0000007302027224 */ /* 0x000fe200078e02ff */
[----:B------:R-:W-:Y:S01]  /*0ac0*/  MOV R167, RZ ;  /* 0x000000ff00a77202 */ /* 0x000fe20000000f00 */
[----:B------:R-:W-:Y:S02]  /*0ad0*/  IMAD.MOV.U32 R169, RZ, RZ, RZ ;  /* 0x000000ffffa97224 */ /* 0x000fe400078e00ff */
[----:B------:R-:W-:Y:S01]  /*0ae0*/  IMAD.MOV.U32 R173, RZ, RZ, R135 ;  /* 0x000000ffffad7224 */ /* 0x000fe200078e0087 */
[----:B------:R-:W-:-:S04]  /*0af0*/  SHF.R.S32.HI R75, RZ, 0x1f, R2 ;  /* 0x0000001fff4b7819 */ /* 0x000fc80000011402 */
[----:B------:R-:W-:Y:S01]  /*0b00*/  LEA.HI R75, R75, R2, RZ, 0x3 ;  /* 0x000000024b4b7211 */ /* 0x000fe200078f18ff */
[----:B------:R-:W-:-:S04]  /*0b10*/  @P3 VIADD R2, R163, 0xffffffff ;  /* 0xffffffffa3023836 */ /* 0x000fc80000000000 */
[----:B------:R-:W-:-:S05]  /*0b20*/  @P3 IMAD R2, R2, R115, RZ ;  /* 0x0000007302023224 */ /* 0x000fca00078e02ff */
[----:B------:R-:W-:-:S04]  /*0b30*/  @P3 SHF.R.S32.HI R77, RZ, 0x1f, R2 ;  /* 0x0000001fff4d3819 */ /* 0x000fc80000011402 */
[----:B------:R-:W-:Y:S02]  /*0b40*/  @P3 LEA.HI R77, R77, R2, RZ, 0x3 ;  /* 0x000000024d4d3211 */ /* 0x000fe400078f18ff */
[----:B------:R-:W-:-:S04]  /*0b50*/  LOP3.LUT R2, R0, 0x1f, RZ, 0xc0, !PT ;  /* 0x0000001f00027812 */ /* 0x000fc800078ec0ff */
[-C--:B------:R-:W-:Y:S02]  /*0b60*/  @P3 LEA.HI.SX32 R167, R77, R2.reuse, 0x1d ;  /* 0x000000024da73211 */ /* 0x080fe400078feaff */
[----:B------:R-:W-:Y:S02]  /*0b70*/  LEA.HI.SX32 R168, R75, R2, 0x1d ;  /* 0x000000024ba87211 */ /* 0x000fe400078feaff */
[----:B--2---:R-:W-:Y:S01]  /*0b80*/  FSEL R165, R72, RZ, !P4 ;  /* 0x000000ff48a57208 */ /* 0x004fe20006000000 */
[----:B------:R-:W-:Y:S06]  /*0b90*/  @!P0 BRA `(.L_x_607) ;  /* 0x00000004007c8947 */ /* 0x000fec0003800000 */
[----:B------:R-:W0:Y:S08]  /*0ba0*/  LDC.64 R72, c[0x0][0x238] ;  /* 0x00008e00ff487b82 */ /* 0x000e300000000a00 */
[----:B------:R-:W1:Y:S08]  /*0bb0*/  LDC.64 R76, c[0x0][0x2b8] ;  /* 0x0000ae00ff4c7b82 */ /* 0x000e700000000a00 */
[----:B------:R-:W2:Y:S01]  /*0bc0*/  LDC.64 R84, c[0x0][0x240] ;  /* 0x00009000ff547b82 */ /* 0x000ea20000000a00 */
[----:B0-----:R-:W-:-:S06]  /*0bd0*/  IMAD.WIDE.U32 R72, R135, 0x10, R72 ;  /* 0x0000001087487825 */ /* 0x001fcc00078e0048 */
[----:B------:R-:W3:Y:S01]  /*0be0*/  LDG.E.128 R72, desc[UR4][R72.64] ;  /* 0x0000000448487981 */ /* 0x000ee2000c1e1d00 */
[----:B-1----:R-:W-:-:S06]  /*0bf0*/  IMAD.WIDE.U32 R76, R168, 0x10, R76 ;  /* 0x00000010a84c7825 */ /* 0x002fcc00078e004c */
[----:B------:R-:W4:Y:S01]  /*0c00*/  LDG.E.128 R76, desc[UR4][R76.64] ;  /* 0x000000044c4c7981 */ /* 0x000f22000c1e1d00 */
[----:B------:R-:W-:Y:S01]  /*0c10*/  ISETP.NE.U32.AND P4, PT, RZ, UR6, PT ;  /* 0x00000006ff007c0c */ /* 0x000fe2000bf85070 */
[----:B--2---:R-:W-:-:S03]  /*0c20*/  IMAD.WIDE.U32 R84, R167, 0x8, R84 ;  /* 0x00000008a7547825 */ /* 0x004fc600078e0054 */
[----:B------:R-:W-:-:S03]  /*0c30*/  ISETP.NE.AND.EX P4, PT, RZ, UR7, PT, P4 ;  /* 0x00000007ff007c0c */ /* 0x000fc6000bf85340 */
[----:B------:R-:W5:Y:S10]  /*0c40*/  LDG.E.64 R84, desc[UR4][R84.64] ;  /* 0x0000000454547981 */ /* 0x000f74000c1e1b00 */
[----:B------:R0:W5:Y:S01]  /*0c50*/  @P4 LDG.E.128 R12, desc[UR4][R88.64] ;  /* 0x00000004580c4981 */ /* 0x000162000c1e1d00 */
[----:B------:R-:W-:Y:S01]  /*0c60*/  IADD3 R168, R168, 0x20, RZ ;  /* 0x00000020a8a87810 */ /* 0x000fe20007ffe0ff */
[----:B------:R-:W-:Y:S01]  /*0c70*/  VIADD R167, R167, 0x20 ;  /* 0x00000020a7a77836 */ /* 0x000fe20000000000 */
[----:B------:R-:W-:-:S02]  /*0c80*/  IADD3 R173, R135, 0x20, RZ ;  /* 0x0000002087ad7810 */ /* 0x000fc40007ffe0ff */
[C---:B---3--:R-:W-:Y:S02]  /*0c90*/  SHF.L.U32 R156, R74.reuse, 0x10, RZ ;  /* 0x000000104a9c7819 */ /* 0x048fe400000006ff */
[----:B------:R-:W-:Y:S01]  /*0ca0*/  PRMT R151, R74, 0x7632, R151 ;  /* 0x000076324a977816 */ /* 0x000fe20000000097 */
[----:B------:R-:W-:Y:S01]  /*0cb0*/  IMAD.U32 R158, R75, 0x10000, RZ ;  /* 0x000100004b9e7824 */ /* 0x000fe200078e00ff */
[C---:B------:R-:W-:Y:S02]  /*0cc0*/  SHF.L.U32 R152, R72.reuse, 0x10, RZ ;  /* 0x0000001048987819 */ /* 0x040fe400000006ff */
[----:B------:R-:W-:Y:S02]  /*0cd0*/  PRMT R3, R72, 0x7632, R3 ;  /* 0x0000763248037816 */ /* 0x000fe40000000003 */
[C---:B----4-:R-:W-:Y:S01]  /*0ce0*/  PRMT R159, R79.reuse, 0x7632, R159 ;  /* 0x000076324f9f7816 */ /* 0x050fe2000000009f */
[----:B------:R-:W-:Y:S02]  /*0cf0*/  IMAD.U32 R160, R79, 0x10000, RZ ;  /* 0x000100004fa07824 */ /* 0x000fe400078e00ff */
[----:B------:R-:W-:Y:S01]  /*0d00*/  FADD.FTZ R79, -R165, R156 ;  /* 0x0000009ca54f7221 */ /* 0x000fe20000010100 */
[----:B------:R-:W-:Y:S01]  /*0d10*/  SHF.L.U32 R153, R78, 0x10, RZ ;  /* 0x000000104e997819 */ /* 0x000fe200000006ff */
[----:B------:R-:W-:Y:S01]  /*0d20*/  IMAD.U32 R154, R73, 0x10000, RZ ;  /* 0x00010000499a7824 */ /* 0x000fe200078e00ff */
[----:B------:R-:W-:Y:S01]  /*0d30*/  SHF.L.U32 R162, R151, 0x10, RZ ;  /* 0x0000001097a27819 */ /* 0x000fe200000006ff */
[----:B------:R-:W-:Y:S01]  /*0d40*/  FMUL.FTZ R151, R134, R79 ;  /* 0x0000004f86977220 */ /* 0x000fe20000410000 */
[----:B------:R-:W-:Y:S01]  /*0d50*/  PRMT R149, R73, 0x7632, R149 ;  /* 0x0000763249957816 */ /* 0x000fe20000000095 */
[----:B------:R-:W-:Y:S01]  /*0d60*/  FADD.FTZ R73, -R165, R152 ;  /* 0x00000098a5497221 */ /* 0x000fe20000010100 */
[----:B------:R-:W-:Y:S01]  /*0d70*/  SHF.L.U32 R74, R3, 0x10, RZ ;  /* 0x00000010034a7819 */ /* 0x000fe200000006ff */
[----:B------:R-:W-:Y:S01]  /*0d80*/  FADD.FTZ R157, -R165, R158 ;  /* 0x0000009ea59d7221 */ /* 0x000fe20000010100 */
[----:B------:R-:W-:Y:S01]  /*0d90*/  FADD.FTZ R32, R32, R153 ;  /* 0x0000009920207221 */ /* 0x000fe20000010000 */
[-C--:B------:R-:W-:Y:S01]  /*0da0*/  FFMA.FTZ R56, R151, R153.reuse, R56 ;  /* 0x0000009997387223 */ /* 0x080fe20000010038 */
[----:B------:R-:W-:Y:S01]  /*0db0*/  FMUL.FTZ R156, R92, R153 ;  /* 0x000000995c9c7220 */ /* 0x000fe20000410000 */
[----:B------:R-:W-:Y:S01]  /*0dc0*/  PRMT R155, R75, 0x7632, R155 ;  /* 0x000076324b9b7816 */ /* 0x000fe2000000009b */
[----:B------:R-:W-:Y:S01]  /*0dd0*/  FMUL.FTZ R3, R134, R73 ;  /* 0x0000004986037220 */ /* 0x000fe20000410000 */
[----:B------:R-:W-:Y:S01]  /*0de0*/  PRMT R72, R76, 0x7632, R72 ;  /* 0x000076324c487816 */ /* 0x000fe20000000048 */
[----:B------:R-:W-:Y:S01]  /*0df0*/  FMUL.FTZ R153, R134, R157 ;  /* 0x0000009d86997220 */ /* 0x000fe20000410000 */
[----:B------:R-:W-:Y:S01]  /*0e00*/  SHF.L.U32 R75, R76, 0x10, RZ ;  /* 0x000000104c4b7819 */ /* 0x000fe200000006ff */
[----:B------:R-:W-:Y:S01]  /*0e10*/  FADD.FTZ R73, -R165, R74 ;  /* 0x0000004aa5497221 */ /* 0x000fe20000010100 */
[----:B0-----:R-:W-:Y:S01]  /*0e20*/  PRMT R89, R78, 0x7632, R89 ;  /* 0x000076324e597816 */ /* 0x001fe20000000059 */
[----:B------:R-:W-:Y:S01]  /*0e30*/  FADD.FTZ R34, R34, R160 ;  /* 0x000000a022227221 */ /* 0x000fe20000010000 */
[----:B------:R-:W-:Y:S01]  /*0e40*/  SHF.L.U32 R72, R72, 0x10, RZ ;  /* 0x0000001048487819 */ /* 0x000fe200000006ff */
[-C--:B------:R-:W-:Y:S01]  /*0e50*/  FFMA.FTZ R58, R153, R160.reuse, R58 ;  /* 0x000000a0993a7223 */ /* 0x080fe2000001003a */
[----:B------:R-:W-:Y:S01]  /*0e60*/  FMUL.FTZ R158, R93, R160 ;  /* 0x000000a05d9e7220 */ /* 0x000fe20000410000 */
[----:B------:R-:W-:-:S02]  /*0e70*/  IMAD.U32 R78, R149, 0x10000, RZ ;  /* 0x00010000954e7824 */ /* 0x000fc400078e00ff */
[----:B------:R-:W-:Y:S01]  /*0e80*/  FMUL.FTZ R160, R134, R73 ;  /* 0x0000004986a07220 */ /* 0x000fe20000410000 */
[C---:B------:R-:W-:Y:S01]  /*0e90*/  PRMT R76, R77.reuse, 0x7632, R76 ;  /* 0x000076324d4c7816 */ /* 0x040fe2000000004c */
[----:B------:R-:W-:Y:S02]  /*0ea0*/  IMAD.U32 R88, R77, 0x10000, RZ ;  /* 0x000100004d587824 */ /* 0x000fe400078e00ff */
[-C--:B------:R-:W-:Y:S01]  /*0eb0*/  FMUL.FTZ R152, R90, R75.reuse ;  /* 0x0000004b5a987220 */ /* 0x080fe20000410000 */
[----:B------:R-:W-:Y:S01]  /*0ec0*/  FADD.FTZ R77, -R165, R154 ;  /* 0x0000009aa54d7221 */ /* 0x000fe20000010100 */
[----:B------:R-:W-:Y:S02]  /*0ed0*/  IMAD.U32 R164, R155, 0x10000, RZ ;  /* 0x000100009ba47824 */ /* 0x000fe400078e00ff */
[----:B------:R-:W-:Y:S01]  /*0ee0*/  FADD.FTZ R36, R36, R75 ;  /* 0x0000004b24247221 */ /* 0x000fe20000010000 */
[----:B------:R-:W-:Y:S01]  /*0ef0*/  FFMA.FTZ R60, R3, R75, R60 ;  /* 0x0000004b033c7223 */ /* 0x000fe2000001003c */
[----:B------:R-:W-:Y:S01]  /*0f00*/  FADD.FTZ R75, -R165, R78 ;  /* 0x0000004ea54b7221 */ /* 0x000fe20000010100 */
[----:B------:R-:W-:Y:S01]  /*0f10*/  FADD.FTZ R37, R37, R72 ;  /* 0x0000004825257221 */ /* 0x000fe20000010000 */
[-C--:B------:R-:W-:Y:S01]  /*0f20*/  FFMA.FTZ R61, R160, R72.reuse, R61 ;  /* 0x00000048a03d7223 */ /* 0x080fe2000001003d */
[----:B------:R-:W-:Y:S01]  /*0f30*/  FMUL.FTZ R155, R103, R72 ;  /* 0x00000048679b7220 */ /* 0x000fe20000410000 */
[----:B------:R-:W-:Y:S01]  /*0f40*/  FADD.FTZ R72, RZ, R152 ;  /* 0x00000098ff487221 */ /* 0x000fe20000010000 */
[C---:B------:R-:W-:Y:S01]  /*0f50*/  FMUL.FTZ R149, R134.reuse, R77 ;  /* 0x0000004d86957220 */ /* 0x040fe20000410000 */
[----:B------:R-:W-:Y:S01]  /*0f60*/  FFMA.FTZ R73, R3, R152, RZ ;  /* 0x0000009803497223 */ /* 0x000fe200000100ff */
[----:B------:R-:W-:Y:S01]  /*0f70*/  FADD.FTZ R77, -R165, R162 ;  /* 0x000000a2a54d7221 */ /* 0x000fe20000010100 */
[----:B------:R-:W-:Y:S01]  /*0f80*/  FMUL.FTZ R162, R134, R75 ;  /* 0x0000004b86a27220 */ /* 0x000fe20000410000 */
[----:B------:R-:W-:Y:S01]  /*0f90*/  FADD.FTZ R75, R72, R155 ;  /* 0x0000009b484b7221 */ /* 0x000fe20000010000 */
[----:B------:R-:W-:-:S02]  /*0fa0*/  IMAD.U32 R76, R76, 0x10000, RZ ;  /* 0x000100004c4c7824 */ /* 0x000fc400078e00ff */
[----:B------:R-:W-:Y:S01]  /*0fb0*/  FMUL.FTZ R154, R91, R88 ;  /* 0x000000585b9a7220 */ /* 0x000fe20000410000 */
[----:B------:R-:W-:Y:S01]  /*0fc0*/  FFMA.FTZ R72, R160, R155, R73 ;  /* 0x0000009ba0487223 */ /* 0x000fe20000010049 */
[----:B------:R-:W-:Y:S02]  /*0fd0*/  FMUL.FTZ R157, R104, R76 ;  /* 0x0000004c689d7220 */ /* 0x000fe40000410000 */
[----:B------:R-:W-:Y:S01]  /*0fe0*/  FADD.FTZ R74, R75, R154 ;  /* 0x0000009a4b4a7221 */ /* 0x000fe20000010000 */
[C---:B------:R-:W-:Y:S01]  /*0ff0*/  FFMA.FTZ R73, R149.reuse, R154, R72 ;  /* 0x0000009a95497223 */ /* 0x040fe20000010048 */
[----:B------:R-:W-:Y:S01]  /*1000*/  FADD.FTZ R38, R38, R88 ;  /* 0x0000005826267221 */ /* 0x000fe20000010000 */
[----:B------:R-:W-:Y:S01]  /*1010*/  FFMA.FTZ R62, R149, R88, R62 ;  /* 0x00000058953e7223 */ /* 0x000fe2000001003e */
[----:B------:R-:W-:Y:S01]  /*1020*/  SHF.L.U32 R88, R89, 0x10, RZ ;  /* 0x0000001059587819 */ /* 0x000fe200000006ff */
[----:B------:R-:W-:Y:S01]  /*1030*/  FADD.FTZ R75, R74, R157 ;  /* 0x0000009d4a4b7221 */ /* 0x000fe20000010000 */
[----:B------:R-:W-:Y:S01]  /*1040*/  FFMA.FTZ R72, R162, R157, R73 ;  /* 0x0000009da2487223 */ /* 0x000fe20000010049 */
[----:B------:R-:W-:-:S02]  /*1050*/  IMAD.U32 R161, R159, 0x10000, RZ ;  /* 0x000100009fa17824 */ /* 0x000fc400078e00ff */
[----:B------:R-:W-:Y:S01]  /*1060*/  FADD.FTZ R79, -R165, R164 ;  /* 0x000000a4a54f7221 */ /* 0x000fe20000010100 */
[C---:B------:R-:W-:Y:S01]  /*1070*/  FMUL.FTZ R164, R134.reuse, R77 ;  /* 0x0000004d86a47220 */ /* 0x040fe20000410000 */
[----:B------:R-:W-:Y:S01]  /*1080*/  FMUL.FTZ R159, R105, R88 ;  /* 0x00000058699f7220 */ /* 0x000fe20000410000 */
[----:B------:R-:W-:Y:S01]  /*1090*/  FADD.FTZ R74, R75, R156 ;  /* 0x0000009c4b4a7221 */ /* 0x000fe20000010000 */
[----:B------:R-:W-:Y:S01]  /*10a0*/  FFMA.FTZ R73, R151, R156, R72 ;  /* 0x0000009c97497223 */ /* 0x000fe20000010048 */
[----:B------:R-:W-:Y:S02]  /*10b0*/  FMUL.FTZ R166, R134, R79 ;  /* 0x0000004f86a67220 */ /* 0x000fe40000410000 */
        /* <DEDUP_REMOVED lines=13> */
.L_x_607:
[----:B------:R-:W-:Y:S05]  /*1190*/  BSYNC B2 ;  /* 0x0000000000027941 */ /* 0x000fea0003800000 */
.L_x_606:
[----:B------:R-:W-:Y:S04]  /*11a0*/  BSSY B2, `(.L_x_608) ;  /* 0x0000062000027945 */ /* 0x000fe80003800000 */
[----:B------:R-:W-:Y:S05]  /*11b0*/  @!P1 BRA `(.L_x_609) ;  /* 0x0000000400809947 */ /* 0x000fea0003800000 */
        /* <DEDUP_REMOVED lines=11> */
[----:B------:R-:W-:-:S05]  /*1270*/  @P4 IMAD.WIDE.U32 R88, R173, 0x10, R86 ;  /* 0x00000010ad584825 */ /* 0x000fca00078e0056 */
[----:B------:R0:W5:Y:S01]  /*1280*/  @P4 LDG.E.128 R8, desc[UR4][R88.64] ;  /* 0x0000000458084981 */ /* 0x000162000c1e1d00 */
[----:B------:R-:W-:Y:S01]  /*1290*/  VIADD R168, R168, 0x20 ;  /* 0x00000020a8a87836 */ /* 0x000fe20000000000 */
[----:B------:R-:W-:Y:S01]  /*12a0*/  IADD3 R167, R167, 0x20, RZ ;  /* 0x00000020a7a77810 */ /* 0x000fe20007ffe0ff */
[----:B------:R-:W-:Y:S01]  /*12b0*/  VIADD R173, R173, 0x20 ;  /* 0x00000020adad7836 */ /* 0x000fe20000000000 */
[C---:B---3--:R-:W-:Y:S01]  /*12c0*/  PRMT R116, R72.reuse, 0x7632, R116 ;  /* 0x0000763248747816 */ /* 0x048fe20000000074 */
[----:B------:R-:W-:Y:S01]  /*12d0*/  IMAD.U32 R72, R72, 0x10000, RZ ;  /* 0x0001000048487824 */ /* 0x000fe200078e00ff */
[C---:B------:R-:W-:Y:S02]  /*12e0*/  SHF.L.U32 R120, R73.reuse, 0x10, RZ ;  /* 0x0000001049787819 */ /* 0x040fe400000006ff */
[C---:B------:R-:W-:Y:S01]  /*12f0*/  PRMT R121, R74.reuse, 0x7632, R121 ;  /* 0x000076324a797816 */ /* 0x040fe20000000079 */
[----:B------:R-:W-:Y:S01]  /*1300*/  IMAD.U32 R74, R74, 0x10000, RZ ;  /* 0x000100004a4a7824 */ /* 0x000fe200078e00ff */
[----:B------:R-:W-:Y:S01]  /*1310*/  PRMT R118, R73, 0x7632, R118 ;  /* 0x0000763249767816 */ /* 0x000fe20000000076 */
[----:B------:R-:W-:Y:S01]  /*1320*/  FADD.FTZ R117, -R165, R72 ;  /* 0x00000048a5757221 */ /* 0x000fe20000010100 */
[----:B------:R-:W-:Y:S01]  /*1330*/  PRMT R122, R75, 0x7632, R122 ;  /* 0x000076324b7a7816 */ /* 0x000fe2000000007a */
[----:B------:R-:W-:Y:S01]  /*1340*/  FADD.FTZ R119, -R165, R120 ;  /* 0x00000078a5777221 */ /* 0x000fe20000010100 */
[----:B------:R-:W-:Y:S01]  /*1350*/  SHF.L.U32 R126, R75, 0x10, RZ ;  /* 0x000000104b7e7819 */ /* 0x000fe200000006ff */
[C---:B----4-:R-:W-:Y:S01]  /*1360*/  IMAD.U32 R75, R76.reuse, 0x10000, RZ ;  /* 0x000100004c4b7824 */ /* 0x050fe200078e00ff */
[----:B------:R-:W-:-:S02]  /*1370*/  PRMT R73, R76, 0x7632, R73 ;  /* 0x000076324c497816 */ /* 0x000fc40000000049 */
[----:B------:R-:W-:Y:S02]  /*1380*/  SHF.L.U32 R72, R116, 0x10, RZ ;  /* 0x0000001074487819 */ /* 0x000fe400000006ff */
[C---:B------:R-:W-:Y:S01]  /*1390*/  PRMT R76, R77.reuse, 0x7632, R76 ;  /* 0x000076324d4c7816 */ /* 0x040fe2000000004c */
[----:B0-----:R-:W-:Y:S01]  /*13a0*/  IMAD.U32 R89, R78, 0x10000, RZ ;  /* 0x000100004e597824 */ /* 0x001fe200078e00ff */
[----:B------:R-:W-:Y:S01]  /*13b0*/  SHF.L.U32 R77, R77, 0x10, RZ ;  /* 0x000000104d4d7819 */ /* 0x000fe200000006ff */
[C---:B------:R-:W-:Y:S01]  /*13c0*/  FMUL.FTZ R117, R134.reuse, R117 ;  /* 0x0000007586757220 */ /* 0x040fe20000410000 */
[C---:B------:R-:W-:Y:S01]  /*13d0*/  PRMT R125, R79.reuse, 0x7632, R125 ;  /* 0x000076324f7d7816 */ /* 0x040fe2000000007d */
[----:B------:R-:W-:Y:S01]  /*13e0*/  FMUL.FTZ R119, R134, R119 ;  /* 0x0000007786777220 */ /* 0x000fe20000410000 */
[----:B------:R-:W-:Y:S01]  /*13f0*/  SHF.L.U32 R127, R79, 0x10, RZ ;  /* 0x000000104f7f7819 */ /* 0x000fe200000006ff */
[----:B------:R-:W-:Y:S01]  /*1400*/  FADD.FTZ R79, -R165, R74 ;  /* 0x0000004aa54f7221 */ /* 0x000fe20000010100 */
[----:B------:R-:W-:Y:S01]  /*1410*/  PRMT R88, R78, 0x7632, R88 ;  /* 0x000076324e587816 */ /* 0x000fe20000000058 */
[----:B------:R-:W-:Y:S01]  /*1420*/  IMAD.U32 R78, R118, 0x10000, RZ ;  /* 0x00010000764e7824 */ /* 0x000fe200078e00ff */
[----:B------:R-:W-:Y:S01]  /*1430*/  SHF.L.U32 R124, R121, 0x10, RZ ;  /* 0x00000010797c7819 */ /* 0x000fe200000006ff */
[----:B------:R-:W-:Y:S01]  /*1440*/  FMUL.FTZ R116, R94, R75 ;  /* 0x0000004b5e747220 */ /* 0x000fe20000410000 */
[----:B------:R-:W-:Y:S01]  /*1450*/  SHF.L.U32 R74, R73, 0x10, RZ ;  /* 0x00000010494a7819 */ /* 0x000fe200000006ff */
[C---:B------:R-:W-:Y:S01]  /*1460*/  FADD.FTZ R73, -R165.reuse, R72 ;  /* 0x00000048a5497221 */ /* 0x040fe20000010100 */
[----:B------:R-:W-:Y:S01]  /*1470*/  FADD.FTZ R123, -R165, R126 ;  /* 0x0000007ea57b7221 */ /* 0x000fe20000010100 */
[----:B------:R-:W-:-:S02]  /*1480*/  IMAD.U32 R126, R122, 0x10000, RZ ;  /* 0x000100007a7e7824 */ /* 0x000fc400078e00ff */
[----:B------:R-:W-:Y:S01]  /*1490*/  FADD.FTZ R28, R28, R75 ;  /* 0x0000004b1c1c7221 */ /* 0x000fe20000010000 */
[----:B------:R-:W-:Y:S01]  /*14a0*/  FFMA.FTZ R52, R117, R75, R52 ;  /* 0x0000004b75347223 */ /* 0x000fe20000010034 */
[----:B------:R-:W-:Y:S01]  /*14b0*/  FADD.FTZ R30, R30, R77 ;  /* 0x0000004d1e1e7221 */ /* 0x000fe20000010000 */
[-C--:B------:R-:W-:Y:S01]  /*14c0*/  FFMA.FTZ R54, R119, R77.reuse, R54 ;  /* 0x0000004d77367223 */ /* 0x080fe20000010036 */
[----:B------:R-:W-:Y:S01]  /*14d0*/  FMUL.FTZ R118, R95, R77 ;  /* 0x0000004d5f767220 */ /* 0x000fe20000410000 */
[----:B------:R-:W-:Y:S02]  /*14e0*/  IMAD.U32 R131, R125, 0x10000, RZ ;  /* 0x000100007d837824 */ /* 0x000fe400078e00ff */
[C---:B------:R-:W-:Y:S01]  /*14f0*/  FADD.FTZ R75, -R165.reuse, R78 ;  /* 0x0000004ea54b7221 */ /* 0x040fe20000010100 */
[----:B------:R-:W-:Y:S01]  /*1500*/  FADD.FTZ R77, -R165, R124 ;  /* 0x0000007ca54d7221 */ /* 0x000fe20000010100 */
[C---:B------:R-:W-:Y:S01]  /*1510*/  FMUL.FTZ R124, R134.reuse, R73 ;  /* 0x00000049867c7220 */ /* 0x040fe20000410000 */
[----:B------:R-:W-:Y:S01]  /*1520*/  FADD.FTZ R72, R169, R116 ;  /* 0x00000074a9487221 */ /* 0x000fe20000010000 */
[----:B------:R-:W-:Y:S01]  /*1530*/  FMUL.FTZ R125, R107, R74 ;  /* 0x0000004a6b7d7220 */ /* 0x000fe20000410000 */
[C---:B------:R-:W-:Y:S01]  /*1540*/  FMUL.FTZ R121, R134.reuse, R79 ;  /* 0x0000004f86797220 */ /* 0x040fe20000410000 */
[----:B------:R-:W-:Y:S01]  /*1550*/  FFMA.FTZ R73, R117, R116, R170 ;  /* 0x0000007475497223 */ /* 0x000fe200000100aa */
[----:B------:R-:W-:Y:S01]  /*1560*/  FADD.FTZ R79, -R165, R126 ;  /* 0x0000007ea54f7221 */ /* 0x000fe20000010100 */
[C---:B------:R-:W-:Y:S01]  /*1570*/  FMUL.FTZ R126, R134.reuse, R75 ;  /* 0x0000004b867e7220 */ /* 0x040fe20000410000 */
[----:B------:R-:W-:Y:S01]  /*1580*/  FMUL.FTZ R123, R134, R123 ;  /* 0x0000007b867b7220 */ /* 0x000fe20000410000 */
[----:B------:R-:W-:Y:S01]  /*1590*/  FADD.FTZ R75, R72, R125 ;  /* 0x0000007d484b7221 */ /* 0x000fe20000010000 */
[----:B------:R-:W-:-:S02]  /*15a0*/  IMAD.U32 R76, R76, 0x10000, RZ ;  /* 0x000100004c4c7824 */ /* 0x000fc400078e00ff */
        /* <DEDUP_REMOVED lines=13> */
[C---:B------:R-:W-:Y:S01]  /*1680*/  FMUL.FTZ R128, R134.reuse, R77 ;  /* 0x0000004d86807220 */ /* 0x040fe20000410000 */
[----:B------:R-:W-:Y:S01]  /*1690*/  FMUL.FTZ R129, R109, R88 ;  /* 0x000000586d817220 */ /* 0x000fe20000410000 */
[----:B------:R-:W-:Y:S01]  /*16a0*/  FADD.FTZ R74, R75, R120 ;  /* 0x000000784b4a7221 */ /* 0x000fe20000010000 */
[----:B------:R-:W-:Y:S01]  /*16b0*/  FFMA.FTZ R73, R121, R120, R72 ;  /* 0x0000007879497223 */ /* 0x000fe20000010048 */
[----:B------:R-:W-:-:S02]  /*16c0*/  FMUL.FTZ R130, R134, R79 ;  /* 0x0000004f86827220 */ /* 0x000fc40000410000 */
        /* <DEDUP_REMOVED lines=15> */
.L_x_609:
[----:B------:R-:W-:Y:S05]  /*17c0*/  BSYNC B2 ;  /* 0x0000000000027941 */ /* 0x000fea0003800000 */
.L_x_608:
[----:B------:R-:W-:-:S13]  /*17d0*/  ISETP.NE.AND P4, PT, R171, RZ, PT ;  /* 0x000000ffab00720c */ /* 0x000fda0003f85270 */
        /* <DEDUP_REMOVED lines=14> */
[C---:B---3--:R-:W-:Y:S02]  /*18c0*/  PRMT R88, R72.reuse, 0x7632, R88 ;  /* 0x0000763248587816 */ /* 0x048fe40000000058 */
[----:B------:R-:W-:Y:S01]  /*18d0*/  SHF.L.U32 R72, R72, 0x10, RZ ;  /* 0x0000001048487819 */ /* 0x000fe200000006ff */
[C---:B------:R-:W-:Y:S01]  /*18e0*/  IMAD.U32 R132, R73.reuse, 0x10000, RZ ;  /* 0x0001000049847824 */ /* 0x040fe200078e00ff */
[----:B------:R-:W-:Y:S02]  /*18f0*/  PRMT R89, R73, 0x7632, R89 ;  /* 0x0000763249597816 */ /* 0x000fe40000000059 */
[C---:B------:R-:W-:Y:S01]  /*1900*/  PRMT R73, R74.reuse, 0x7632, R73 ;  /* 0x000076324a497816 */ /* 0x040fe20000000049 */
[----:B------:R-:W-:Y:S01]  /*1910*/  FADD.FTZ R133, -R165, R72 ;  /* 0x00000048a5857221 */ /* 0x000fe20000010100 */
[----:B------:R-:W-:Y:S01]  /*1920*/  SHF.L.U32 R74, R74, 0x10, RZ ;  /* 0x000000104a4a7819 */ /* 0x000fe200000006ff */
[----:B------:R-:W-:Y:S01]  /*1930*/  IMAD.U32 R72, R89, 0x10000, RZ ;  /* 0x0001000059487824 */ /* 0x000fe200078e00ff */
[----:B------:R-:W-:-:S03]  /*1940*/  SHF.L.U32 R88, R88, 0x10, RZ ;  /* 0x0000001058587819 */ /* 0x000fc600000006ff */
[----:B------:R-:W-:Y:S01]  /*1950*/  FADD.FTZ R145, -R165, R74 ;  /* 0x0000004aa5917221 */ /* 0x000fe20000010100 */
[----:B------:R-:W-:Y:S01]  /*1960*/  SHF.L.U32 R74, R73, 0x10, RZ ;  /* 0x00000010494a7819 */ /* 0x000fe200000006ff */
[C-C-:B0-----:R-:W-:Y:S01]  /*1970*/  FADD.FTZ R87, -R165.reuse, R72.reuse ;  /* 0x00000048a5577221 */ /* 0x141fe20000010100 */
[C---:B----4-:R-:W-:Y:S02]  /*1980*/  PRMT R72, R76.reuse, 0x7632, R72 ;  /* 0x000076324c487816 */ /* 0x050fe40000000048 */
[----:B------:R-:W-:Y:S01]  /*1990*/  SHF.L.U32 R73, R76, 0x10, RZ ;  /* 0x000000104c497819 */ /* 0x000fe200000006ff */
[----:B------:R-:W-:Y:S01]  /*19a0*/  FADD.FTZ R141, -R165, R74 ;  /* 0x0000004aa58d7221 */ /* 0x000fe20000010100 */
[C---:B------:R-:W-:Y:S01]  /*19b0*/  PRMT R136, R75.reuse, 0x7632, R136 ;  /* 0x000076324b887816 */ /* 0x040fe20000000088 */
[----:B------:R-:W-:Y:S02]  /*19c0*/  IMAD.U32 R138, R75, 0x10000, RZ ;  /* 0x000100004b8a7824 */ /* 0x000fe400078e00ff */
[----:B------:R-:W-:Y:S01]  /*19d0*/  FMUL.FTZ R133, R134, R133 ;  /* 0x0000008586857220 */ /* 0x000fe20000410000 */
[----:B------:R-:W-:-:S02]  /*19e0*/  IMAD.U32 R74, R72, 0x10000, RZ ;  /* 0x00010000484a7824 */ /* 0x000fc400078e00ff */
[-C--:B------:R-:W-:Y:S01]  /*19f0*/  FMUL.FTZ R146, R98, R73.reuse ;  /* 0x0000004962927220 */ /* 0x080fe20000410000 */
[----:B------:R-:W-:Y:S01]  /*1a00*/  FADD.FTZ R75, -R165, R88 ;  /* 0x00000058a54b7221 */ /* 0x000fe20000010100 */
[----:B------:R-:W-:Y:S01]  /*1a10*/  PRMT R76, R77, 0x7632, R76 ;  /* 0x000076324d4c7816 */ /* 0x000fe2000000004c */
[----:B------:R-:W-:Y:S01]  /*1a20*/  FADD.FTZ R20, R20, R73 ;  /* 0x0000004914147221 */ /* 0x000fe20000010000 */
[----:B------:R-:W-:Y:S01]  /*1a30*/  FFMA.FTZ R44, R133, R73, R44 ;  /* 0x00000049852c7223 */ /* 0x000fe2000001002c */
[----:B------:R-:W-:Y:S01]  /*1a40*/  FADD.FTZ R72, R169, R146 ;  /* 0x00000092a9487221 */ /* 0x000fe20000010000 */
[----:B------:R-:W-:Y:S01]  /*1a50*/  FMUL.FTZ R137, R111, R74 ;  /* 0x0000004a6f897220 */ /* 0x000fe20000410000 */
[----:B------:R-:W-:Y:S01]  /*1a60*/  FADD.FTZ R143, -R165, R132 ;  /* 0x00000084a58f7221 */ /* 0x000fe20000010100 */
[----:B------:R-:W-:Y:S02]  /*1a70*/  IMAD.U32 R77, R77, 0x10000, RZ ;  /* 0x000100004d4d7824 */ /* 0x000fe400078e00ff */
[----:B------:R-:W-:Y:S01]  /*1a80*/  FMUL.FTZ R140, R134, R75 ;  /* 0x0000004b868c7220 */ /* 0x000fe20000410000 */
[----:B------:R-:W-:Y:S01]  /*1a90*/  FFMA.FTZ R73, R133, R146, R170 ;  /* 0x0000009285497223 */ /* 0x000fe200000100aa */
[----:B------:R-:W-:Y:S01]  /*1aa0*/  SHF.L.U32 R76, R76, 0x10, RZ ;  /* 0x000000104c4c7819 */ /* 0x000fe200000006ff */
[----:B------:R-:W-:Y:S01]  /*1ab0*/  FADD.FTZ R75, R72, R137 ;  /* 0x00000089484b7221 */ /* 0x000fe20000010000 */
[----:B------:R-:W-:Y:S01]  /*1ac0*/  FMUL.FTZ R143, R134, R143 ;  /* 0x0000008f868f7220 */ /* 0x000fe20000410000 */
[----:B------:R-:W-:Y:S01]  /*1ad0*/  FMUL.FTZ R148, R99, R77 ;  /* 0x0000004d63947220 */ /* 0x000fe20000410000 */
[----:B------:R-:W-:Y:S01]  /*1ae0*/  FFMA.FTZ R72, R140, R137, R73 ;  /* 0x000000898c487223 */ /* 0x000fe20000010049 */
[C---:B------:R-:W-:Y:S01]  /*1af0*/  PRMT R86, R78.reuse, 0x7632, R86 ;  /* 0x000076324e567816 */ /* 0x040fe20000000056 */
[----:B------:R-:W-:Y:S01]  /*1b00*/  FADD.FTZ R21, R21, R74 ;  /* 0x0000004a15157221 */ /* 0x000fe20000010000 */
[----:B------:R-:W-:Y:S01]  /*1b10*/  SHF.L.U32 R89, R78, 0x10, RZ ;  /* 0x000000104e597819 */ /* 0x000fe200000006ff */
[----:B------:R-:W-:Y:S01]  /*1b20*/  FFMA.FTZ R45, R140, R74, R45 ;  /* 0x0000004a8c2d7223 */ /* 0x000fe2000001002d */
        /* <DEDUP_REMOVED lines=9> */
[C---:B------:R-:W-:Y:S01]  /*1bc0*/  PRMT R78, R79.reuse, 0x7632, R78 ;  /* 0x000076324f4e7816 */ /* 0x040fe2000000004e */
[----:B------:R-:W-:Y:S01]  /*1bd0*/  FMUL.FTZ R142, R134, R141 ;  /* 0x0000008d868e7220 */ /* 0x000fe20000410000 */
[----:B------:R-:W-:Y:S01]  /*1be0*/  SHF.L.U32 R79, R79, 0x10, RZ ;  /* 0x000000104f4f7819 */ /* 0x000fe200000006ff */
[----:B------:R-:W-:-:S02]  /*1bf0*/  IMAD.U32 R136, R136, 0x10000, RZ ;  /* 0x0001000088887824 */ /* 0x000fc400078e00ff */
[----:B------:R-:W-:Y:S01]  /*1c00*/  FADD.FTZ R147, -R165, R138 ;  /* 0x0000008aa5937221 */ /* 0x000fe20000010100 */
[----:B------:R-:W-:Y:S01]  /*1c10*/  FMUL.FTZ R141, R113, R86 ;  /* 0x00000056718d7220 */ /* 0x000fe20000410000 */
[----:B------:R-:W-:Y:S01]  /*1c20*/  FADD.FTZ R74, R75, R150 ;  /* 0x000000964b4a7221 */ /* 0x000fe20000010000 */
[----:B------:R-:W-:Y:S01]  /*1c30*/  FFMA.FTZ R73, R145, R150, R72 ;  /* 0x0000009691497223 */ /* 0x000fe20000010048 */
[----:B------:R-:W-:Y:S01]  /*1c40*/  FADD.FTZ R165, -R165, R136 ;  /* 0x00000088a5a57221 */ /* 0x000fe20000010100 */
[----:B------:R-:W-:Y:S01]  /*1c50*/  FMUL.FTZ R147, R134, R147 ;  /* 0x0000009386937220 */ /* 0x000fe20000410000 */
[----:B------:R-:W-:Y:S02]  /*1c60*/  IMAD.U32 R78, R78, 0x10000, RZ ;  /* 0x000100004e4e7824 */ /* 0x000fe400078e00ff */
        /* <DEDUP_REMOVED lines=20> */
[----:B------:R-:W-:-:S07]  /*1db0*/  FFMA.FTZ R170, R138, R136, R73 ;  /* 0x000000888aaa7223 */ /* 0x000fce0000010049 */
.L_x_605:
[----:B------:R-:W-:Y:S05]  /*1dc0*/  BSYNC B1 ;  /* 0x0000000000017941 */ /* 0x000fea0003800000 */
.L_x_599:
[----:B------:R-:W-:-:S03]  /*1dd0*/  UMOV UR12, 0xffffffff ;  /* 0xffffffff000c7882 */ /* 0x000fc60000000000 */
[----:B------:R-:W-:Y:S05]  /*1de0*/  BRA.DIV UR12, `(.L_x_610) ;  /* 0x000000360c7c7947 */ /* 0x000fea000b800000 */
[----:B--2---:R-:W1:Y:S04]  /*1df0*/  SHFL.BFLY PT, R72, R169, 0x1, 0x1f ;  /* 0x0c201f00a9487f89 */ /* 0x004e6800000e0000 */
        /* <DEDUP_REMOVED lines=17> */
.L_x_701:
[----:B------:R-:W-:Y:S01]  /*1f10*/  @P3 IADD3 R74, R163, -0x1, RZ ;  /* 0xffffffffa34a3810 */ /* 0x000fe20007ffe0ff */
[----:B-12---:R-:W-:Y:S01]  /*1f20*/  FADD.FTZ R79, R79, R72 ;  /* 0x000000484f4f7221 */ /* 0x006fe20000010000 */
[----:B------:R-:W-:Y:S01]  /*1f30*/  @P3 LOP3.LUT R2, R0, 0x1f, RZ, 0xc0, !PT ;  /* 0x0000001f00023812 */ /* 0x000fe200078ec0ff */
[----:B------:R-:W-:Y:S02]  /*1f40*/  BSSY B1, `(.L_x_611) ;  /* 0x00000da000017945 */ /* 0x000fe40003800000 */
[----:B------:R-:W-:Y:S02]  /*1f50*/  @P3 IMAD R75, R74, R115, RZ ;  /* 0x000000734a4b3224 */ /* 0x000fe400078e02ff */
[----:B---3--:R-:W-:Y:S01]  /*1f60*/  FADD.FTZ R74, R78, R73 ;  /* 0x000000494e4a7221 */ /* 0x008fe20000010000 */
[----:B------:R-:W-:Y:S02]  /*1f70*/  FMUL.FTZ R73, R79, UR8 ;  /* 0x000000084f497c20 */ /* 0x000fe40008410000 */
[----:B------:R-:W-:Y:S01]  /*1f80*/  @P3 SHF.R.S32.HI R72, RZ, 0x1f, R75 ;  /* 0x0000001fff483819 */ /* 0x000fe2000001144b */
[----:B------:R-:W-:-:S03]  /*1f90*/  FMUL.FTZ R74, R74, UR8 ;  /* 0x000000084a4a7c20 */ /* 0x000fc60008410000 */
[----:B------:R-:W-:Y:S01]  /*1fa0*/  @P3 LEA.HI R75, R72, R75, RZ, 0x3 ;  /* 0x0000004b484b3211 */ /* 0x000fe200078f18ff */
[----:B------:R-:W-:-:S06]  /*1fb0*/  HFMA2.MMA R72, -RZ, RZ, 0, 0 ;  /* 0x00000000ff487435 */ /* 0x000fcc00000001ff */
[----:B------:R-:W-:Y:S01]  /*1fc0*/  @P3 LEA.HI.SX32 R72, R75, R2, 0x1d ;  /* 0x000000024b483211 */ /* 0x000fe200078feaff */
[----:B------:R-:W-:Y:S06]  /*1fd0*/  @!P0 BRA `(.L_x_612) ;  /* 0x0000000c00408947 */ /* 0x000fec0003800000 */
[----:B------:R-:W-:Y:S04]  /*1fe0*/  BSSY B2, `(.L_x_613) ;  /* 0x0000013000027945 */ /* 0x000fe80003800000 */
[----:B------:R-:W-:Y:S05]  /*1ff0*/  @P2 BRA `(.L_x_614) ;  /* 0x00000000001c2947 */ /* 0x000fea0003800000 */
[----:B------:R-:W-:Y:S01]  /*2000*/  UISETP.NE.U32.AND UP0, UPT, UR6, URZ, UPT ;  /* 0x0000003f0600728c */ /* 0x000fe2000bf05070 */
[----:B------:R-:W-:-:S03]  /*2010*/  IMAD.MOV.U32 R76, RZ, RZ, RZ ;  /* 0x000000ffff4c7224 */ /* 0x000fc600078e00ff */
[----:B------:R-:W-:-:S06]  /*2020*/  UISETP.NE.AND.EX UP0, UPT, UR7, URZ, UPT, UP0 ;  /* 0x0000003f0700728c */ /* 0x000fcc000bf05300 */
[----:B------:R-:W-:-:S13]  /*2030*/  PLOP3.LUT P4, PT, PT, PT, UP0, 0x80, 0x0 ;  /* 0x000000000000781c */ /* 0x000fda0003f8f008 */
[----:B------:R-:W-:Y:S05]  /*2040*/  @!P4 BRA `(.L_x_615) ;  /* 0x000000000030c947 */ /* 0x000fea0003800000 */
[----:B-----5:R-:W-:Y:S01]  /*2050*/  SHF.L.U32 R76, R12, 0x10, RZ ;  /* 0x000000100c4c7819 */ /* 0x020fe200000006ff */
[----:B------:R-:W-:Y:S06]  /*2060*/  BRA `(.L_x_615) ;  /* 0x0000000000287947 */ /* 0x000fec0003800000 */
.L_x_614:
[----:B------:R-:W-:Y:S01]  /*2070*/  UISETP.NE.U32.AND UP0, UPT, UR6, URZ, UPT ;  /* 0x0000003f0600728c */ /* 0x000fe2000bf05070 */
[----:B0-----:R-:W-:-:S03]  /*2080*/  ISETP.NE.AND P5, PT, R172, RZ, PT ;  /* 0x000000ffac00720c */ /* 0x001fc60003fa5270 */
[----:B------:R-:W-:Y:S01]  /*2090*/  UISETP.NE.AND.EX UP0, UPT, UR7, URZ, UPT, UP0 ;  /* 0x0000003f0700728c */ /* 0x000fe2000bf05300 */
[----:B------:R-:W-:-:S05]  /*20a0*/  FSEL R76, R73, RZ, !P5 ;  /* 0x000000ff494c7208 */ /* 0x000fca0006800000 */
[----:B------:R-:W-:Y:S01]  /*20b0*/  PLOP3.LUT P4, PT, PT, PT, UP0, 0x80, 0x0 ;  /* 0x000000000000781c */ /* 0x000fe20003f8f008 */
[----:B------:R-:W-:-:S04]  /*20c0*/  FFMA.FTZ R75, R3, R74, R76 ;  /* 0x0000004a034b7223 */ /* 0x000fc8000001004c */
[----:B------:R-:W-:-:S04]  /*20d0*/  FADD.FTZ R75, R152, -R75 ;  /* 0x8000004b984b7221 */ /* 0x000fc80000010000 */
[----:B------:R-:W-:-:S04]  /*20e0*/  FMUL.FTZ R76, R134, R75 ;  /* 0x0000004b864c7220 */ /* 0x000fc80000410000 */
[----:B-----5:R-:W-:-:S05]  /*20f0*/  @P4 SHF.L.U32 R75, R12, 0x10, RZ ;  /* 0x000000100c4b4819 */ /* 0x020fca00000006ff */
[----:B------:R-:W-:-:S07]  /*2100*/  @P4 FADD.FTZ R76, R76, R75 ;  /* 0x0000004b4c4c4221 */ /* 0x000fce0000010000 */
.L_x_615:
[----:B------:R-:W-:Y:S05]  /*2110*/  BSYNC B2 ;  /* 0x0000000000027941 */ /* 0x000fea0003800000 */
.L_x_613:
[----:B------:R-:W1:Y:S01]  /*2120*/  @P3 LDC.64 R78, c[0x0][0x298] ;  /* 0x0000a600ff4e3b82 */ /* 0x000e620000000a00 */
[----:B-----5:R-:W-:Y:S01]  /*2130*/  @P3 LOP3.LUT P5, RZ, R84, 0xff, RZ, 0xc0, !PT ;  /* 0x000000ff54ff3812 */ /* 0x020fe200078ac0ff */
[----:B------:R-:W-:Y:S01]  /*2140*/  BSSY B2, `(.L_x_616) ;  /* 0x0000018000027945 */ /* 0x000fe20003800000 */
[----:B-1----:R-:W-:-:S04]  /*2150*/  @P3 FMUL.FTZ R75, R76, R79 ;  /* 0x0000004f4c4b3220 */ /* 0x002fc80000410000 */
[----:B------:R-:W-:-:S05]  /*2160*/  @P3 FMUL.FTZ R75, R75, R78 ;  /* 0x0000004e4b4b3220 */ /* 0x000fca0000410000 */
[----:B------:R-:W-:Y:S02]  /*2170*/  @P3 FSEL R75, R75, RZ, P5 ;  /* 0x000000ff4b4b3208 */ /* 0x000fe40002800000 */
[----:B------:R-:W-:Y:S02]  /*2180*/  ISETP.NE.U32.AND P5, PT, RZ, UR10, PT ;  /* 0x0000000aff007c0c */ /* 0x000fe4000bfa5070 */
[----:B------:R-:W-:Y:S02]  /*2190*/  @P3 F2FP.BF16.F32.PACK_AB R75, RZ, R75 ;  /* 0x0000004bff4b323e */ /* 0x000fe400000010ff */
[----:B------:R-:W-:Y:S02]  /*21a0*/  ISETP.NE.AND.EX P5, PT, RZ, UR11, PT, P5 ;  /* 0x0000000bff007c0c */ /* 0x000fe4000bfa5350 */
[----:B------:R-:W-:-:S11]  /*21b0*/  @P3 PRMT R68, R75, 0x7610, R68 ;  /* 0x000076104b443816 */ /* 0x000fd60000000044 */
        /* <DEDUP_REMOVED lines=8> */
.L_x_617:
[----:B0-----:R-:W-:-:S04]  /*2240*/  ISETP.NE.AND P6, PT, R172, RZ, PT ;  /* 0x000000ffac00720c */ /* 0x001fc80003fc5270 */
[----:B------:R-:W-:-:S05]  /*2250*/  FSEL R75, R73, RZ, !P6 ;  /* 0x000000ff494b7208 */ /* 0x000fca0007000000 */
[----:B------:R-:W-:-:S04]  /*2260*/  FFMA.FTZ R76, R160, R74, R75 ;  /* 0x0000004aa04c7223 */ /* 0x000fc8000001004b */
[--C-:B------:R-:W-:Y:S01]  /*2270*/  FADD.FTZ R75, R155, -R76.reuse ;  /* 0x8000004c9b4b7221 */ /* 0x100fe20000010000 */
[----:B------:R-:W-:-:S04]  /*2280*/  @P4 PRMT R76, R12, 0x7632, R76 ;  /* 0x000076320c4c4816 */ /* 0x000fc8000000004c */
[----:B------:R-:W-:Y:S01]  /*2290*/  @P4 SHF.L.U32 R77, R76, 0x10, RZ ;  /* 0x000000104c4d4819 */ /* 0x000fe200000006ff */
[----:B------:R-:W-:-:S04]  /*22a0*/  FMUL.FTZ R76, R134, R75 ;  /* 0x0000004b864c7220 */ /* 0x000fc80000410000 */
[----:B------:R-:W-:-:S07]  /*22b0*/  @P4 FADD.FTZ R76, R76, R77 ;  /* 0x0000004d4c4c4221 */ /* 0x000fce0000010000 */
.L_x_618:
[----:B------:R-:W-:Y:S05]  /*22c0*/  BSYNC B2 ;  /* 0x0000000000027941 */ /* 0x000fea0003800000 */
.L_x_616:
[----:B------:R-:W1:Y:S01]  /*22d0*/  @P3 LDC.64 R78, c[0x0][0x298] ;  /* 0x0000a600ff4e3b82 */ /* 0x000e620000000a00 */
[----:B------:R-:W-:Y:S01]  /*22e0*/  @P3 LOP3.LUT P6, RZ, R84, 0xff00, RZ, 0xc0, !PT ;  /* 0x0000ff0054ff3812 */ /* 0x000fe200078cc0ff */
[----:B------:R-:W-:Y:S01]  /*22f0*/  BSSY B2, `(.L_x_619) ;  /* 0x0000014000027945 */ /* 0x000fe20003800000 */
[----:B-1----:R-:W-:Y:S01]  /*2300*/  @P3 FMUL.FTZ R75, R76, R79 ;  /* 0x0000004f4c4b3220 */ /* 0x002fe20000410000 */
[----:B------:R-:W-:-:S03]  /*2310*/  @P5 F2FP.BF16.F32.PACK_AB R76, RZ, R76 ;  /* 0x0000004cff4c523e */ /* 0x000fc600000010ff */
[----:B------:R-:W-:Y:S01]  /*2320*/  @P3 FMUL.FTZ R75, R75, R78 ;  /* 0x0000004e4b4b3220 */ /* 0x000fe20000410000 */
[----:B------:R-:W-:-:S04]  /*2330*/  @P5 PRMT R64, R64, 0x5410, R76 ;  /* 0x0000541040405816 */ /* 0x000fc8000000004c */
[----:B------:R-:W-:-:S04]  /*2340*/  @P3 FSEL R75, R75, RZ, P6 ;  /* 0x000000ff4b4b3208 */ /* 0x000fc80003000000 */
[----:B------:R-:W-:-:S04]  /*2350*/  @P3 F2FP.BF16.F32.PACK_AB R75, RZ, R75 ;  /* 0x0000004bff4b323e */ /* 0x000fc800000010ff */
[----:B------:R-:W-:Y:S01]  /*2360*/  @P3 PRMT R68, R68, 0x5410, R75 ;  /* 0x0000541044443816 */ /* 0x000fe2000000004b */
[----:B------:R-:W-:Y:S06]  /*2370*/  @P2 BRA `(.L_x_620) ;  /* 0x0000000000102947 */ /* 0x000fec0003800000 */
[----:B------:R-:W-:Y:S01]  /*2380*/  IMAD.MOV.U32 R76, RZ, RZ, RZ ;  /* 0x000000ffff4c7224 */ /* 0x000fe200078e00ff */
[----:B------:R-:W-:Y:S06]  /*2390*/  @!P4 BRA `(.L_x_621) ;  /* 0x000000000024c947 */ /* 0x000fec0003800000 */
[----:B------:R-:W-:Y:S01]  /*23a0*/  SHF.L.U32 R76, R13, 0x10, RZ ;  /* 0x000000100d4c7819 */ /* 0x000fe200000006ff */
[----:B------:R-:W-:Y:S06]  /*23b0*/  BRA `(.L_x_621) ;  /* 0x00000000001c7947 */ /* 0x000fec0003800000 */
.L_x_620:
[----:B0-----:R-:W-:-:S04]  /*23c0*/  ISETP.NE.AND P6, PT, R172, RZ, PT ;  /* 0x000000ffac00720c */ /* 0x001fc80003fc5270 */
[----:B------:R-:W-:-:S05]  /*23d0*/  FSEL R76, R73, RZ, !P6 ;  /* 0x000000ff494c7208 */ /* 0x000fca0007000000 */
[----:B------:R-:W-:-:S04]  /*23e0*/  FFMA.FTZ R75, R149, R74, R76 ;  /* 0x0000004a954b7223 */ /* 0x000fc8000001004c */
[----:B------:R-:W-:-:S04]  /*23f0*/  FADD.FTZ R75, R154, -R75 ;  /* 0x8000004b9a4b7221 */ /* 0x000fc80000010000 */
[----:B------:R-:W-:Y:S01]  /*2400*/  FMUL.FTZ R76, R134, R75 ;  /* 0x0000004b864c7220 */ /* 0x000fe20000410000 */
[----:B------:R-:W-:-:S05]  /*2410*/  @P4 SHF.L.U32 R75, R13, 0x10, RZ ;  /* 0x000000100d4b4819 */ /* 0x000fca00000006ff */
[----:B------:R-:W-:-:S07]  /*2420*/  @P4 FADD.FTZ R76, R76, R75 ;  /* 0x0000004b4c4c4221 */ /* 0x000fce0000010000 */
.L_x_621:
[----:B------:R-:W-:Y:S05]  /*2430*/  BSYNC B2 ;  /* 0x0000000000027941 */ /* 0x000fea0003800000 */
.L_x_619:
        /* <DEDUP_REMOVED lines=16> */
.L_x_623:
        /* <DEDUP_REMOVED lines=8> */
.L_x_624:
[----:B------:R-:W-:Y:S05]  /*25c0*/  BSYNC B2 ;  /* 0x0000000000027941 */ /* 0x000fea0003800000 */
.L_x_622:
        /* <DEDUP_REMOVED lines=15> */
.L_x_626:
[----:B0-----:R-:W-:-:S04]  /*26c0*/  ISETP.NE.AND P6, PT, R172, RZ, PT ;  /* 0x000000ffac00720c */ /* 0x001fc80003fc5270 */
[----:B------:R-:W-:-:S05]  /*26d0*/  FSEL R76, R73, RZ, !P6 ;  /* 0x000000ff494c7208 */ /* 0x000fca0007000000 */
[----:B------:R-:W-:-:S04]  /*26e0*/  FFMA.FTZ R75, R151, R74, R76 ;  /* 0x0000004a974b7223 */ /* 0x000fc8000001004c */
[----:B------:R-:W-:-:S04]  /*26f0*/  FADD.FTZ R75, R156, -R75 ;  /* 0x8000004b9c4b7221 */ /* 0x000fc80000010000 */
[----:B------:R-:W-:Y:S01]  /*2700*/  FMUL.FTZ R76, R134, R75 ;  /* 0x0000004b864c7220 */ /* 0x000fe20000410000 */
[----:B------:R-:W-:-:S05]  /*2710*/  @P4 SHF.L.U32 R75, R14, 0x10, RZ ;  /* 0x000000100e4b4819 */ /* 0x000fca00000006ff */
[----:B------:R-:W-:-:S07]  /*2720*/  @P4 FADD.FTZ R76, R76, R75 ;  /* 0x0000004b4c4c4221 */ /* 0x000fce0000010000 */
.L_x_627:
[----:B------:R-:W-:Y:S05]  /*2730*/  BSYNC B2 ;  /* 0x0000000000027941 */ /* 0x000fea0003800000 */
.L_x_625:
        /* <DEDUP_REMOVED lines=16> */
.L_x_629:
        /* <DEDUP_REMOVED lines=8> */
.L_x_630:
[----:B------:R-:W-:Y:S05]  /*28c0*/  BSYNC B2 ;  /* 0x0000000000027941 */ /* 0x000fea0003800000 */
.L_x_628:
        /* <DEDUP_REMOVED lines=15> */
.L_x_632:
[----:B0-----:R-:W-:-:S04]  /*29c0*/  ISETP.NE.AND P6, PT, R172, RZ, PT ;  /* 0x000000ffac00720c */ /* 0x001fc80003fc5270 */
[----:B------:R-:W-:-:S05]  /*29d0*/  FSEL R76, R73, RZ, !P6 ;  /* 0x000000ff494c7208 */ /* 0x000fca0007000000 */
[----:B------:R-:W-:-:S04]  /*29e0*/  FFMA.FTZ R75, R153, R74, R76 ;  /* 0x0000004a994b7223 */ /* 0x000fc8000001004c */
[----:B------:R-:W-:-:S04]  /*29f0*/  FADD.FTZ R75, R158, -R75 ;  /* 0x8000004b9e4b7221 */ /* 0x000fc80000010000 */
[----:B------:R-:W-:Y:S01]  /*2a00*/  FMUL.FTZ R76, R134, R75 ;  /* 0x0000004b864c7220 */ /* 0x000fe20000410000 */
[----:B------:R-:W-:-:S05]  /*2a10*/  @P4 SHF.L.U32 R75, R15, 0x10, RZ ;  /* 0x000000100f4b4819 */ /* 0x000fca00000006ff */
[----:B------:R-:W-:-:S07]  /*2a20*/  @P4 FADD.FTZ R76, R76, R75 ;  /* 0x0000004b4c4c4221 */ /* 0x000fce0000010000 */
.L_x_633:
[----:B------:R-:W-:Y:S05]  /*2a30*/  BSYNC B2 ;  /* 0x0000000000027941 */ /* 0x000fea0003800000 */
.L_x_631:
        /* <DEDUP_REMOVED lines=16> */
.L_x_635:
        /* <DEDUP_REMOVED lines=8> */
.L_x_636:
[----:B------:R-:W-:Y:S05]  /*2bc0*/  BSYNC B2 ;  /* 0x0000000000027941 */ /* 0x000fea0003800000 */
.L_x_634:
[----:B------:R-:W1:Y:S01]  /*2bd0*/  @P3 LDC.64 R78, c[0x0][0x298] ;  /* 0x0000a600ff4e3b82 */ /* 0x000e620000000a00 */
[----:B------:R-:W-:Y:S02]  /*2be0*/  @P5 F2FP.BF16.F32.PACK_AB R75, RZ, R76 ;  /* 0x0000004cff4b523e */ /* 0x000fe400000010ff */
[----:B------:R-:W-:Y:S02]  /*2bf0*/  @P3 LOP3.LUT P4, RZ, R85, 0xff000000, RZ, 0xc0, !PT ;  /* 0xff00000055ff3812 */ /* 0x000fe4000788c0ff */
[----:B------:R-:W-:Y:S01]  /*2c00*/  @P5 PRMT R67, R67, 0x5410, R75 ;  /* 0x0000541043435816 */ /* 0x000fe2000000004b */
[----:B-1----:R-:W-:Y:S02]  /*2c10*/  @P3 FMUL.FTZ R75, R76, R79 ;  /* 0x0000004f4c4b3220 */ /* 0x002fe40000410000 */
[----:B------:R-:W1:Y:S02]  /*2c20*/  @P5 LDC.64 R76, c[0x0][0x308] ;  /* 0x0000c200ff4c5b82 */ /* 0x000e640000000a00 */
[----:B------:R-:W-:-:S05]  /*2c30*/  @P3 FMUL.FTZ R75, R75, R78 ;  /* 0x0000004e4b4b3220 */ /* 0x000fca0000410000 */
[----:B------:R-:W-:Y:S01]  /*2c40*/  @P3 FSEL R75, R75, RZ, P4 ;  /* 0x000000ff4b4b3208 */ /* 0x000fe20002000000 */
[----:B------:R-:W2:Y:S03]  /*2c50*/  @P3 LDC.64 R78, c[0x0][0x2f8] ;  /* 0x0000be00ff4e3b82 */ /* 0x000ea60000000a00 */
[----:B------:R-:W-:-:S04]  /*2c60*/  @P3 F2FP.BF16.F32.PACK_AB R75, RZ, R75 ;  /* 0x0000004bff4b323e */ /* 0x000fc800000010ff */
[----:B------:R-:W-:Y:S01]  /*2c70*/  @P3 PRMT R71, R71, 0x5410, R75 ;  /* 0x0000541047473816 */ /* 0x000fe2000000004b */
[----:B-1----:R-:W-:-:S04]  /*2c80*/  @P5 IMAD.WIDE.U32 R76, R135, 0x10, R76 ;  /* 0x00000010874c5825 */ /* 0x002fc800078e004c */
[----:B------:R-:W-:Y:S01]  /*2c90*/  VIADD R135, R135, 0x20 ;  /* 0x0000002087877836 */ /* 0x000fe20000000000 */
[----:B------:R1:W-:Y:S01]  /*2ca0*/  @P5 STG.E.128 desc[UR4][R76.64], R64 ;  /* 0x000000404c005986 */ /* 0x0003e2000c101d04 */
[C---:B--2---:R-:W-:Y:S01]  /*2cb0*/  @P3 IMAD.WIDE.U32 R78, R72.reuse, 0x10, R78 ;  /* 0x00000010484e3825 */ /* 0x044fe200078e004e */
[----:B------:R-:W-:-:S04]  /*2cc0*/  IADD3 R72, R72, 0x20, RZ ;  /* 0x0000002048487810 */ /* 0x000fc80007ffe0ff */
[----:B------:R1:W-:Y:S03]  /*2cd0*/  @P3 STG.E.128 desc[UR4][R78.64], R68 ;  /* 0x000000444e003986 */ /* 0x0003e6000c101d04 */
.L_x_612:
[----:B------:R-:W-:Y:S05]  /*2ce0*/  BSYNC B1 ;  /* 0x0000000000017941 */ /* 0x000fea0003800000 */
.L_x_611:
[----:B------:R-:W-:Y:S04]  /*2cf0*/  BSSY B1, `(.L_x_637) ;  /* 0x00000d2000017945 */ /* 0x000fe80003800000 */
[----:B------:R-:W-:Y:S05]  /*2d00*/  @!P1 BRA `(.L_x_638) ;  /* 0x0000000c00409947 */ /* 0x000fea0003800000 */
[----:B------:R-:W-:Y:S04]  /*2d10*/  BSSY B2, `(.L_x_639) ;  /* 0x0000013000027945 */ /* 0x000fe80003800000 */
[----:B------:R-:W-:Y:S05]  /*2d20*/  @P2 BRA `(.L_x_640) ;  /* 0x00000000001c2947 */ /* 0x000fea0003800000 */
[----:B------:R-:W-:Y:S01]  /*2d30*/  UISETP.NE.U32.AND UP0, UPT, UR6, URZ, UPT ;  /* 0x0000003f0600728c */ /* 0x000fe2000bf05070 */
[----:B-1----:R-:W-:-:S03]  /*2d40*/  MOV R76, RZ ;  /* 0x000000ff004c7202 */ /* 0x002fc60000000f00 */
[----:B------:R-:W-:-:S06]  /*2d50*/  UISETP.NE.AND.EX UP0, UPT, UR7, URZ, UPT, UP0 ;  /* 0x0000003f0700728c */ /* 0x000fcc000bf05300 */
[----:B------:R-:W-:-:S13]  /*2d60*/  PLOP3.LUT P4, PT, PT, PT, UP0, 0x80, 0x0 ;  /* 0x000000000000781c */ /* 0x000fda0003f8f008 */
[----:B------:R-:W-:Y:S05]  /*2d70*/  @!P4 BRA `(.L_x_641) ;  /* 0x000000000030c947 */ /* 0x000fea0003800000 */
[----:B-----5:R-:W-:Y:S01]  /*2d80*/  IMAD.U32 R76, R8, 0x10000, RZ ;  /* 0x00010000084c7824 */ /* 0x020fe200078e00ff */
[----:B------:R-:W-:Y:S06]  /*2d90*/  BRA `(.L_x_641) ;  /* 0x0000000000287947 */ /* 0x000fec0003800000 */
.L_x_640:
[----:B------:R-:W-:Y:S01]  /*2da0*/  UISETP.NE.U32.AND UP0, UPT, UR6, URZ, UPT ;  /* 0x0000003f0600728c */ /* 0x000fe2000bf05070 */
[----:B0-----:R-:W-:-:S03]  /*2db0*/  ISETP.NE.AND P5, PT, R172, RZ, PT ;  /* 0x000000ffac00720c */ /* 0x001fc60003fa5270 */
[----:B------:R-:W-:Y:S01]  /*2dc0*/  UISETP.NE.AND.EX UP0, UPT, UR7, URZ, UPT, UP0 ;  /* 0x0000003f0700728c */ /* 0x000fe2000bf05300 */
[----:B-1----:R-:W-:-:S05]  /*2dd0*/  FSEL R76, R73, RZ, !P5 ;  /* 0x000000ff494c7208 */ /* 0x002fca0006800000 */
[----:B------:R-:W-:Y:S01]  /*2de0*/  PLOP3.LUT P4, PT, PT, PT, UP0, 0x80, 0x0 ;  /* 0x000000000000781c */ /* 0x000fe20003f8f008 */
[----:B------:R-:W-:-:S04]  /*2df0*/  FFMA.FTZ R75, R117, R74, R76 ;  /* 0x0000004a754b7223 */ /* 0x000fc8000001004c */
[----:B------:R-:W-:-:S04]  /*2e00*/  FADD.FTZ R75, R116, -R75 ;  /* 0x8000004b744b7221 */ /* 0x000fc80000010000 */
[----:B------:R-:W-:-:S04]  /*2e10*/  FMUL.FTZ R76, R134, R75 ;  /* 0x0000004b864c7220 */ /* 0x000fc80000410000 */
[----:B-----5:R-:W-:-:S05]  /*2e20*/  @P4 SHF.L.U32 R75, R8, 0x10, RZ ;  /* 0x00000010084b4819 */ /* 0x020fca00000006ff */
[----:B------:R-:W-:-:S07]  /*2e30*/  @P4 FADD.FTZ R76, R76, R75 ;  /* 0x0000004b4c4c4221 */ /* 0x000fce0000010000 */
.L_x_641:
[----:B------:R-:W-:Y:S05]  /*2e40*/  BSYNC B2 ;  /* 0x0000000000027941 */ /* 0x000fea0003800000 */
.L_x_639:
        /* <DEDUP_REMOVED lines=18> */
.L_x_643:
        /* <DEDUP_REMOVED lines=8> */
.L_x_644:
[----:B------:R-:W-:Y:S05]  /*2ff0*/  BSYNC B2 ;  /* 0x0000000000027941 */ /* 0x000fea0003800000 */
.L_x_642:
        /* <DEDUP_REMOVED lines=11> */
[----:B------:R-:W-:Y:S01]  /*30b0*/  MOV R76, RZ ;  /* 0x000000ff004c7202 */ /* 0x000fe20000000f00 */
[----:B------:R-:W-:Y:S06]  /*30c0*/  @!P4 BRA `(.L_x_647) ;  /* 0x000000000024c947 */ /* 0x000fec0003800000 */
[----:B------:R-:W-:Y:S01]  /*30d0*/  IMAD.U32 R76, R9, 0x10000, RZ ;  /* 0x00010000094c7824 */ /* 0x000fe200078e00ff */
[----:B------:R-:W-:Y:S06]  /*30e0*/  BRA `(.L_x_647) ;  /* 0x00000000001c7947 */ /* 0x000fec0003800000 */
.L_x_646:
[----:B0-----:R-:W-:-:S04]  /*30f0*/  ISETP.NE.AND P6, PT, R172, RZ, PT ;  /* 0x000000ffac00720c */ /* 0x001fc80003fc5270 */
[----:B------:R-:W-:-:S05]  /*3100*/  FSEL R76, R73, RZ, !P6 ;  /* 0x000000ff494c7208 */ /* 0x000fca0007000000 */
[----:B------:R-:W-:-:S04]  /*3110*/  FFMA.FTZ R75, R119, R74, R76 ;  /* 0x0000004a774b7223 */ /* 0x000fc8000001004c */
[----:B------:R-:W-:-:S04]  /*3120*/  FADD.FTZ R75, R118, -R75 ;  /* 0x8000004b764b7221 */ /* 0x000fc80000010000 */
[----:B------:R-:W-:Y:S01]  /*3130*/  FMUL.FTZ R76, R134, R75 ;  /* 0x0000004b864c7220 */ /* 0x000fe20000410000 */
[----:B------:R-:W-:-:S05]  /*3140*/  @P4 SHF.L.U32 R75, R9, 0x10, RZ ;  /* 0x00000010094b4819 */ /* 0x000fca00000006ff */
[----:B------:R-:W-:-:S07]  /*3150*/  @P4 FADD.FTZ R76, R76, R75 ;  /* 0x0000004b4c4c4221 */ /* 0x000fce0000010000 */
.L_x_647:
[----:B------:R-:W-:Y:S05]  /*3160*/  BSYNC B2 ;  /* 0x0000000000027941 */ /* 0x000fea0003800000 */
.L_x_645:
        /* <DEDUP_REMOVED lines=16> */
.L_x_649:
        /* <DEDUP_REMOVED lines=8> */
.L_x_650:
[----:B------:R-:W-:Y:S05]  /*32f0*/  BSYNC B2 ;  /* 0x0000000000027941 */ /* 0x000fea0003800000 */
.L_x_648:
        /* <DEDUP_REMOVED lines=15> */
.L_x_652:
[----:B0-----:R-:W-:-:S04]  /*33f0*/  ISETP.NE.AND P6, PT, R172, RZ, PT ;  /* 0x000000ffac00720c */ /* 0x001fc80003fc5270 */
[----:B------:R-:W-:-:S05]  /*3400*/  FSEL R76, R73, RZ, !P6 ;  /* 0x000000ff494c7208 */ /* 0x000fca0007000000 */
[----:B------:R-:W-:-:S04]  /*3410*/  FFMA.FTZ R75, R121, R74, R76 ;  /* 0x0000004a794b7223 */ /* 0x000fc8000001004c */
[----:B------:R-:W-:-:S04]  /*3420*/  FADD.FTZ R75, R120, -R75 ;  /* 0x8000004b784b7221 */ /* 0x000fc80000010000 */
[----:B------:R-:W-:Y:S01]  /*3430*/  FMUL.FTZ R76, R134, R75 ;  /* 0x0000004b864c7220 */ /* 0x000fe20000410000 */
[----:B------:R-:W-:-:S05]  /*3440*/  @P4 SHF.L.U32 R75, R10, 0x10, RZ ;  /* 0x000000100a4b4819 */ /* 0x000fca00000006ff */
[----:B------:R-:W-:-:S07]  /*3450*/  @P4 FADD.FTZ R76, R76, R75 ;  /* 0x0000004b4c4c4221 */ /* 0x000fce0000010000 */
.L_x_653:
[----:B------:R-:W-:Y:S05]  /*3460*/  BSYNC B2 ;  /* 0x0000000000027941 */ /* 0x000fea0003800000 */
.L_x_651:
        /* <DEDUP_REMOVED lines=16> */
.L_x_655:
        /* <DEDUP_REMOVED lines=8> */
.L_x_656:
[----:B------:R-:W-:Y:S05]  /*35f0*/  BSYNC B2 ;  /* 0x0000000000027941 */ /* 0x000fea0003800000 */
.L_x_654:
        /* <DEDUP_REMOVED lines=15> */
.L_x_658:
[----:B0-----:R-:W-:-:S04]  /*36f0*/  ISETP.NE.AND P6, PT, R172, RZ, PT ;  /* 0x000000ffac00720c */ /* 0x001fc80003fc5270 */
[----:B------:R-:W-:-:S05]  /*3700*/  FSEL R76, R73, RZ, !P6 ;  /* 0x000000ff494c7208 */ /* 0x000fca0007000000 */
[----:B------:R-:W-:-:S04]  /*3710*/  FFMA.FTZ R75, R123, R74, R76 ;  /* 0x0000004a7b4b7223 */ /* 0x000fc8000001004c */
[----:B------:R-:W-:-:S04]  /*3720*/  FADD.FTZ R75, R122, -R75 ;  /* 0x8000004b7a4b7221 */ /* 0x000fc80000010000 */
[----:B------:R-:W-:Y:S01]  /*3730*/  FMUL.FTZ R76, R134, R75 ;  /* 0x0000004b864c7220 */ /* 0x000fe20000410000 */
[----:B------:R-:W-:-:S05]  /*3740*/  @P4 SHF.L.U32 R75, R11, 0x10, RZ ;  /* 0x000000100b4b4819 */ /* 0x000fca00000006ff */
[----:B------:R-:W-:-:S07]  /*3750*/  @P4 FADD.FTZ R76, R76, R75 ;  /* 0x0000004b4c4c4221 */ /* 0x000fce0000010000 */
.L_x_659:
[----:B------:R-:W-:Y:S05]  /*3760*/  BSYNC B2 ;  /* 0x0000000000027941 */ /* 0x000fea0003800000 */
.L_x_657:
        /* <DEDUP_REMOVED lines=16> */
.L_x_661:
[----:B0-----:R-:W-:-:S04]  /*3870*/  ISETP.NE.AND P6, PT, R172, RZ, PT ;  /* 0x000000ffac00720c */ /* 0x001fc80003fc5270 */
[----:B------:R-:W-:-:S05]  /*3880*/  FSEL R75, R73, RZ, !P6 ;  /* 0x000000ff494b7208 */ /* 0x000fca0007000000 */
[----:B------:R-:W-:-:S04]  /*3890*/  FFMA.FTZ R76, R130, R74, R75 ;  /* 0x0000004a824c7223 */ /* 0x000fc8000001004b */
[--C-:B------:R-:W-:Y:S01]  /*38a0*/  FADD.FTZ R75, R131, -R76.reuse ;  /* 0x8000004c834b7221 */ /* 0x100fe20000010000 */
[----:B------:R-:W-:-:S03]  /*38b0*/  @P4 PRMT R76, R11, 0x7632, R76 ;  /* 0x000076320b4c4816 */ /* 0x000fc6000000004c */
[----:B------:R-:W-:Y:S01]  /*38c0*/  FMUL.FTZ R78, R134, R75 ;  /* 0x0000004b864e7220 */ /* 0x000fe20000410000 */
[----:B------:R-:W-:-:S05]  /*38d0*/  @P4 SHF.L.U32 R77, R76, 0x10, RZ ;  /* 0x000000104c4d4819 */ /* 0x000fca00000006ff */
[----:B------:R-:W-:-:S07]  /*38e0*/  @P4 FADD.FTZ R78, R78, R77 ;  /* 0x0000004d4e4e4221 */ /* 0x000fce0000010000 */
.L_x_662:
[----:B------:R-:W-:Y:S05]  /*38f0*/  BSYNC B2 ;  /* 0x0000000000027941 */ /* 0x000fea0003800000 */
.L_x_660:
[----:B------:R-:W1:Y:S01]  /*3900*/  @P3 LDC.64 R76, c[0x0][0x298] ;  /* 0x0000a600ff4c3b82 */ /* 0x000e620000000a00 */
[----:B------:R-:W-:Y:S02]  /*3910*/  @P5 F2FP.BF16.F32.PACK_AB R75, RZ, R78 ;  /* 0x0000004eff4b523e */ /* 0x000fe400000010ff */
[----:B------:R-:W-:Y:S02]  /*3920*/  @P3 LOP3.LUT P4, RZ, R83, 0xff000000, RZ, 0xc0, !PT ;  /* 0xff00000053ff3812 */ /* 0x000fe4000788c0ff */
[----:B------:R-:W-:-:S03]  /*3930*/  @P5 PRMT R67, R67, 0x5410, R75 ;  /* 0x0000541043435816 */ /* 0x000fc6000000004b */
[----:B------:R-:W2:Y:S01]  /*3940*/  @P5 LDC.64 R86, c[0x0][0x308] ;  /* 0x0000c200ff565b82 */ /* 0x000ea20000000a00 */
[----:B-1----:R-:W-:-:S07]  /*3950*/  @P3 FMUL.FTZ R77, R78, R77 ;  /* 0x0000004d4e4d3220 */ /* 0x002fce0000410000 */
[----:B------:R-:W1:Y:S01]  /*3960*/  @P3 LDC.64 R78, c[0x0][0x2f8] ;  /* 0x0000be00ff4e3b82 */ /* 0x000e620000000a00 */
[----:B------:R-:W-:Y:S01]  /*3970*/  @P3 FMUL.FTZ R76, R77, R76 ;  /* 0x0000004c4d4c3220 */ /* 0x000fe20000410000 */
[----:B--2---:R-:W-:-:S04]  /*3980*/  @P5 IMAD.WIDE.U32 R86, R135, 0x10, R86 ;  /* 0x0000001087565825 */ /* 0x004fc800078e0056 */
[----:B------:R-:W-:Y:S02]  /*3990*/  @P3 FSEL R76, R76, RZ, P4 ;  /* 0x000000ff4c4c3208 */ /* 0x000fe40002000000 */
[----:B------:R-:W-:Y:S02]  /*39a0*/  IADD3 R135, R135, 0x20, RZ ;  /* 0x0000002087877810 */ /* 0x000fe40007ffe0ff */
[----:B------:R-:W-:Y:S01]  /*39b0*/  @P3 F2FP.BF16.F32.PACK_AB R76, RZ, R76 ;  /* 0x0000004cff4c323e */ /* 0x000fe200000010ff */
[----:B------:R2:W-:Y:S03]  /*39c0*/  @P5 STG.E.128 desc[UR4][R86.64], R64 ;  /* 0x0000004056005986 */ /* 0x0005e6000c101d04 */
[----:B------:R-:W-:Y:S01]  /*39d0*/  @P3 PRMT R71, R71, 0x5410, R76 ;  /* 0x0000541047473816 */ /* 0x000fe2000000004c */
[----:B-1----:R-:W-:-:S04]  /*39e0*/  @P3 IMAD.WIDE.U32 R78, R72, 0x10, R78 ;  /* 0x00000010484e3825 */ /* 0x002fc800078e004e */
[----:B------:R-:W-:Y:S01]  /*39f0*/  VIADD R72, R72, 0x20 ;  /* 0x0000002048487836 */ /* 0x000fe20000000000 */
[----:B------:R2:W-:Y:S06]  /*3a00*/  @P3 STG.E.128 desc[UR4][R78.64], R68 ;  /* 0x000000444e003986 */ /* 0x0005ec000c101d04 */
.L_x_638:
[----:B------:R-:W-:Y:S05]  /*3a10*/  BSYNC B1 ;  /* 0x0000000000017941 */ /* 0x000fea0003800000 */
.L_x_637:
[----:B------:R-:W-:Y:S01]  /*3a20*/  ISETP.NE.AND P4, PT, R171, RZ, PT ;  /* 0x000000ffab00720c */ /* 0x000fe20003f85270 */
[----:B------:R-:W-:-:S12]  /*3a30*/  BSSY B1, `(.L_x_663) ;  /* 0x00000d0000017945 */ /* 0x000fd80003800000 */
        /* <DEDUP_REMOVED lines=8> */
[----:B-----5:R-:W-:Y:S01]  /*3ac0*/  SHF.L.U32 R76, R4, 0x10, RZ ;  /* 0x00000010044c7819 */ /* 0x020fe200000006ff */
[----:B------:R-:W-:Y:S06]  /*3ad0*/  BRA `(.L_x_667) ;  /* 0x0000000000287947 */ /* 0x000fec0003800000 */
.L_x_666:
        /* <DEDUP_REMOVED lines=8> */
[----:B-----5:R-:W-:-:S04]  /*3b60*/  @P4 IMAD.U32 R75, R4, 0x10000, RZ ;  /* 0x00010000044b4824 */ /* 0x020fc800078e00ff */
[----:B------:R-:W-:-:S07]  /*3b70*/  @P4 FADD.FTZ R76, R76, R75 ;  /* 0x0000004b4c4c4221 */ /* 0x000fce0000010000 */
.L_x_667:
[----:B------:R-:W-:Y:S05]  /*3b80*/  BSYNC B2 ;  /* 0x0000000000027941 */ /* 0x000fea0003800000 */
.L_x_665:
[----:B--2---:R-:W1:Y:S01]  /*3b90*/  @P3 LDC.64 R78, c[0x0][0x298] ;  /* 0x0000a600ff4e3b82 */ /* 0x004e620000000a00 */
        /* <DEDUP_REMOVED lines=17> */
.L_x_669:
[----:B0-----:R-:W-:-:S04]  /*3cb0*/  ISETP.NE.AND P6, PT, R172, RZ, PT ;  /* 0x000000ffac00720c */ /* 0x001fc80003fc5270 */
[----:B------:R-:W-:-:S05]  /*3cc0*/  FSEL R75, R73, RZ, !P6 ;  /* 0x000000ff494b7208 */ /* 0x000fca0007000000 */
[----:B------:R-:W-:-:S04]  /*3cd0*/  FFMA.FTZ R76, R140, R74, R75 ;  /* 0x0000004a8c4c7223 */ /* 0x000fc8000001004b */
[--C-:B------:R-:W-:Y:S01]  /*3ce0*/  FADD.FTZ R75, R137, -R76.reuse ;  /* 0x8000004c894b7221 */ /* 0x100fe20000010000 */
[----:B------:R-:W-:-:S05]  /*3cf0*/  @P4 PRMT R76, R4, 0x7632, R76 ;  /* 0x00007632044c4816 */ /* 0x000fca000000004c */
[----:B------:R-:W-:Y:S02]  /*3d00*/  @P4 IMAD.U32 R77, R76, 0x10000, RZ ;  /* 0x000100004c4d4824 */ /* 0x000fe400078e00ff */
[----:B------:R-:W-:-:S04]  /*3d10*/  FMUL.FTZ R76, R134, R75 ;  /* 0x0000004b864c7220 */ /* 0x000fc80000410000 */
[----:B------:R-:W-:-:S07]  /*3d20*/  @P4 FADD.FTZ R76, R76, R77 ;  /* 0x0000004d4c4c4221 */ /* 0x000fce0000010000 */
.L_x_670:
[----:B------:R-:W-:Y:S05]  /*3d30*/  BSYNC B2 ;  /* 0x0000000000027941 */ /* 0x000fea0003800000 */
.L_x_668:
        /* <DEDUP_REMOVED lines=13> */
[----:B------:R-:W-:Y:S01]  /*3e10*/  SHF.L.U32 R76, R5, 0x10, RZ ;  /* 0x00000010054c7819 */ /* 0x000fe200000006ff */
[----:B------:R-:W-:Y:S06]  /*3e20*/  BRA `(.L_x_673) ;  /* 0x00000000001c7947 */ /* 0x000fec0003800000 */
.L_x_672:
[----:B0-----:R-:W-:-:S04]  /*3e30*/  ISETP.NE.AND P6, PT, R172, RZ, PT ;  /* 0x000000ffac00720c */ /* 0x001fc80003fc5270 */
[----:B------:R-:W-:-:S05]  /*3e40*/  FSEL R76, R73, RZ, !P6 ;  /* 0x000000ff494c7208 */ /* 0x000fca0007000000 */
[----:B------:R-:W-:-:S04]  /*3e50*/  FFMA.FTZ R75, R143, R74, R76 ;  /* 0x0000004a8f4b7223 */ /* 0x000fc8000001004c */
[----:B------:R-:W-:-:S04]  /*3e60*/  FADD.FTZ R75, R148, -R75 ;  /* 0x8000004b944b7221 */ /* 0x000fc80000010000 */
[----:B------:R-:W-:Y:S01]  /*3e70*/  FMUL.FTZ R76, R134, R75 ;  /* 0x0000004b864c7220 */ /* 0x000fe20000410000 */
[----:B------:R-:W-:-:S04]  /*3e80*/  @P4 IMAD.U32 R75, R5, 0x10000, RZ ;  /* 0x00010000054b4824 */ /* 0x000fc800078e00ff */
[----:B------:R-:W-:-:S07]  /*3e90*/  @P4 FADD.FTZ R76, R76, R75 ;  /* 0x0000004b4c4c4221 */ /* 0x000fce0000010000 */
.L_x_673:
[----:B------:R-:W-:Y:S05]  /*3ea0*/  BSYNC B2 ;  /* 0x0000000000027941 */ /* 0x000fea0003800000 */
.L_x_671:
        /* <DEDUP_REMOVED lines=16> */
.L_x_675:
        /* <DEDUP_REMOVED lines=8> */
.L_x_676:
[----:B------:R-:W-:Y:S05]  /*4030*/  BSYNC B2 ;  /* 0x0000000000027941 */ /* 0x000fea0003800000 */
.L_x_674:
        /* <DEDUP_REMOVED lines=15> */
.L_x_678:
[----:B0-----:R-:W-:-:S04]  /*4130*/  ISETP.NE.AND P6, PT, R172, RZ, PT ;  /* 0x000000ffac00720c */ /* 0x001fc80003fc5270 */
[----:B------:R-:W-:-:S05]  /*4140*/  FSEL R76, R73, RZ, !P6 ;  /* 0x000000ff494c7208 */ /* 0x000fca0007000000 */
[----:B------:R-:W-:-:S04]  /*4150*/  FFMA.FTZ R75, R145, R74, R76 ;  /* 0x0000004a914b7223 */ /* 0x000fc8000001004c */
[----:B------:R-:W-:-:S04]  /*4160*/  FADD.FTZ R75, R150, -R75 ;  /* 0x8000004b964b7221 */ /* 0x000fc80000010000 */
[----:B------:R-:W-:Y:S01]  /*4170*/  FMUL.FTZ R76, R134, R75 ;  /* 0x0000004b864c7220 */ /* 0x000fe20000410000 */
[----:B------:R-:W-:-:S04]  /*4180*/  @P4 IMAD.U32 R75, R6, 0x10000, RZ ;  /* 0x00010000064b4824 */ /* 0x000fc800078e00ff */
[----:B------:R-:W-:-:S07]  /*4190*/  @P4 FADD.FTZ R76, R76, R75 ;  /* 0x0000004b4c4c4221 */ /* 0x000fce0000010000 */
.L_x_679:
[----:B------:R-:W-:Y:S05]  /*41a0*/  BSYNC B2 ;  /* 0x0000000000027941 */ /* 0x000fea0003800000 */
.L_x_677:
        /* <DEDUP_REMOVED lines=16> */
.L_x_681:
        /* <DEDUP_REMOVED lines=8> */
.L_x_682:
[----:B------:R-:W-:Y:S05]  /*4330*/  BSYNC B2 ;  /* 0x0000000000027941 */ /* 0x000fea0003800000 */
.L_x_680:
        /* <DEDUP_REMOVED lines=15> */
.L_x_684:
[----:B0-----:R-:W-:-:S04]  /*4430*/  ISETP.NE.AND P6, PT, R172, RZ, PT ;  /* 0x000000ffac00720c */ /* 0x001fc80003fc5270 */
[----:B------:R-:W-:-:S05]  /*4440*/  FSEL R76, R73, RZ, !P6 ;  /* 0x000000ff494c7208 */ /* 0x000fca0007000000 */
[----:B------:R-:W-:-:S04]  /*4450*/  FFMA.FTZ R75, R147, R74, R76 ;  /* 0x0000004a934b7223 */ /* 0x000fc8000001004c */
[----:B------:R-:W-:-:S04]  /*4460*/  FADD.FTZ R75, R132, -R75 ;  /* 0x8000004b844b7221 */ /* 0x000fc80000010000 */
[----:B------:R-:W-:Y:S01]  /*4470*/  FMUL.FTZ R76, R134, R75 ;  /* 0x0000004b864c7220 */ /* 0x000fe20000410000 */
[----:B------:R-:W-:-:S04]  /*4480*/  @P4 IMAD.U32 R75, R7, 0x10000, RZ ;  /* 0x00010000074b4824 */ /* 0x000fc800078e00ff */
[----:B------:R-:W-:-:S07]  /*4490*/  @P4 FADD.FTZ R76, R76, R75 ;  /* 0x0000004b4c4c4221 */ /* 0x000fce0000010000 */
.L_x_685:
[----:B------:R-:W-:Y:S05]  /*44a0*/  BSYNC B2 ;  /* 0x0000000000027941 */ /* 0x000fea0003800000 */
.L_x_683:
        /* <DEDUP_REMOVED lines=16> */
.L_x_687:
[----:B0-----:R-:W-:-:S04]  /*45b0*/  ISETP.NE.AND P2, PT, R172, RZ, PT ;  /* 0x000000ffac00720c */ /* 0x001fc80003f45270 */
[----:B------:R-:W-:-:S05]  /*45c0*/  FSEL R73, R73, RZ, !P2 ;  /* 0x000000ff49497208 */ /* 0x000fca0005000000 */
[----:B------:R-:W-:-:S04]  /*45d0*/  FFMA.FTZ R73, R138, R74, R73 ;  /* 0x0000004a8a497223 */ /* 0x000fc80000010049 */
[----:B------:R-:W-:-:S04]  /*45e0*/  FADD.FTZ R73, R136, -R73 ;  /* 0x8000004988497221 */ /* 0x000fc80000010000 */
[----:B------:R-:W-:Y:S01]  /*45f0*/  FMUL.FTZ R134, R134, R73 ;  /* 0x0000004986867220 */ /* 0x000fe20000410000 */
[----:B------:R-:W-:-:S05]  /*4600*/  @P4 PRMT R73, R7, 0x7632, R73 ;  /* 0x0000763207494816 */ /* 0x000fca0000000049 */
[----:B------:R-:W-:-:S04]  /*4610*/  @P4 IMAD.U32 R73, R73, 0x10000, RZ ;  /* 0x0001000049494824 */ /* 0x000fc800078e00ff */
[----:B------:R-:W-:-:S07]  /*4620*/  @P4 FADD.FTZ R134, R134, R73 ;  /* 0x0000004986864221 */ /* 0x000fce0000010000 */
.L_x_688:
[----:B------:R-:W-:Y:S05]  /*4630*/  BSYNC B2 ;  /* 0x0000000000027941 */ /* 0x000fea0003800000 */
.L_x_686:
[----:B------:R-:W1:Y:S01]  /*4640*/  @P3 LDC.64 R78, c[0x0][0x298] ;  /* 0x0000a600ff4e3b82 */ /* 0x000e620000000a00 */
[----:B------:R-:W-:-:S07]  /*4650*/  @P3 LOP3.LUT P2, RZ, R81, 0xff000000, RZ, 0xc0, !PT ;  /* 0xff00000051ff3812 */ /* 0x000fce000784c0ff */
[----:B------:R-:W2:Y:S08]  /*4660*/  @P5 LDC.64 R76, c[0x0][0x308] ;  /* 0x0000c200ff4c5b82 */ /* 0x000eb00000000a00 */
[----:B------:R-:W3:Y:S01]  /*4670*/  @P3 LDC.64 R74, c[0x0][0x2f8] ;  /* 0x0000be00ff4a3b82 */ /* 0x000ee20000000a00 */
[----:B-1----:R-:W-:Y:S01]  /*4680*/  @P3 FMUL.FTZ R73, R134, R79 ;  /* 0x0000004f86493220 */ /* 0x002fe20000410000 */
[----:B------:R-:W-:-:S03]  /*4690*/  @P5 F2FP.BF16.F32.PACK_AB R134, RZ, R134 ;  /* 0x00000086ff86523e */ /* 0x000fc600000010ff */
[----:B------:R-:W-:Y:S01]  /*46a0*/  @P3 FMUL.FTZ R73, R73, R78 ;  /* 0x0000004e49493220 */ /* 0x000fe20000410000 */
[----:B------:R-:W-:Y:S01]  /*46b0*/  @P5 PRMT R67, R67, 0x5410, R134 ;  /* 0x0000541043435816 */ /* 0x000fe20000000086 */
[----:B--2---:R-:W-:-:S03]  /*46c0*/  @P5 IMAD.WIDE.U32 R76, R135, 0x10, R76 ;  /* 0x00000010874c5825 */ /* 0x004fc600078e004c */
[----:B------:R-:W-:-:S04]  /*46d0*/  @P3 FSEL R73, R73, RZ, P2 ;  /* 0x000000ff49493208 */ /* 0x000fc80001000000 */
[----:B------:R-:W-:Y:S01]  /*46e0*/  @P3 F2FP.BF16.F32.PACK_AB R73, RZ, R73 ;  /* 0x00000049ff49323e */ /* 0x000fe200000010ff */
[----:B------:R4:W-:Y:S01]  /*46f0*/  @P5 STG.E.128 desc[UR4][R76.64], R64 ;  /* 0x000000404c005986 */ /* 0x0009e2000c101d04 */
[----:B---3--:R-:W-:Y:S02]  /*4700*/  @P3 IMAD.WIDE.U32 R74, R72, 0x10, R74 ;  /* 0x00000010484a3825 */ /* 0x008fe400078e004a */
[----:B------:R-:W-:-:S05]  /*4710*/  @P3 PRMT R71, R71, 0x5410, R73 ;  /* 0x0000541047473816 */ /* 0x000fca0000000049 */
[----:B------:R4:W-:Y:S02]  /*4720*/  @P3 STG.E.128 desc[UR4][R74.64], R68 ;  /* 0x000000444a003986 */ /* 0x0009e4000c101d04 */
.L_x_664:
[----:B------:R-:W-:Y:S05]  /*4730*/  BSYNC B1 ;  /* 0x0000000000017941 */ /* 0x000fea0003800000 */
.L_x_663:
[----:B------:R-:W3:Y:S02]  /*4740*/  LDC.64 R72, c[0x0][0x210] ;  /* 0x00008400ff487b82 */ /* 0x000ee40000000a00 */
[----:B---3--:R-:W-:-:S04]  /*4750*/  LEA R102, R72, R102, 0x2 ;  /* 0x0000006648667211 */ /* 0x008fc800078e10ff */
[----:B------:R-:W-:-:S13]  /*4760*/  ISETP.GE.AND P2, PT, R102, R73, PT ;  /* 0x000000496600720c */ /* 0x000fda0003f46270 */
[----:B------:R-:W-:Y:S05]  /*4770*/  @!P2 BRA `(.L_x_689) ;  /* 0xffffffbc00aca947 */ /* 0x000fea000383ffff */
.L_x_598:
[----:B------:R-:W-:Y:S05]  /*4780*/  BSYNC B0 ;  /* 0x0000000000007941 */ /* 0x000fea0003800000 */
.L_x_597:
[----:B-----5:R-:W3:Y:S01]  /*4790*/  S2R R4, SR_CgaCtaId ;  /* 0x0000000000047919 */ /* 0x020ee20000008800 */
[----:B------:R-:W-:Y:S01]  /*47a0*/  SHF.R.U32.HI R2, RZ, 0x5, R0 ;  /* 0x00000005ff027819 */ /* 0x000fe20000011600 */
[----:B------:R-:W-:Y:S05]  /*47b0*/  WARPSYNC.ALL ;  /* 0x0000000000007948 */ /* 0x000fea0003800000 */
[----:B------:R-:W-:Y:S01]  /*47c0*/  LOP3.LUT R5, R0, 0x1f, RZ, 0xc0, !PT ;  /* 0x0000001f00057812 */ /* 0x000fe200078ec0ff */
[----:B-12-4-:R-:W1:Y:S01]  /*47d0*/  S2R R64, SR_CTAID.X ;  /* 0x0000000000407919 */ /* 0x016e620000002500 */
[----:B------:R-:W-:Y:S01]  /*47e0*/  MOV R3, 0x400 ;  /* 0x0000040000037802 */ /* 0x000fe20000000f00 */
[----:B------:R-:W-:Y:S01]  /*47f0*/  ULDC.64 UR12, c[0x0][0x2d8] ;  /* 0x0000b600000c7ab9 */ /* 0x000fe20000000a00 */
[----:B------:R-:W-:Y:S01]  /*4800*/  ULDC.64 UR14, c[0x0][0x2d0] ;  /* 0x0000b400000e7ab9 */ /* 0x000fe20000000a00 */
[----:B------:R-:W-:Y:S01]  /*4810*/  IMAD R2, R2, 0x60, R5 ;  /* 0x0000006002027824 */ /* 0x000fe200078e0205 */
[----:B---3--:R-:W-:-:S04]  /*4820*/  LEA R3, R4, R3, 0x18 ;  /* 0x0000000304037211 */ /* 0x008fc800078ec0ff */
[----:B------:R-:W-:Y:S01]  /*4830*/  LEA R2, R2, R3, 0x5 ;  /* 0x0000000302027211 */ /* 0x000fe200078e28ff */
[----:B------:R-:W-:-:S04]  /*4840*/  IMAD R4, R0, 0x4, R3 ;  /* 0x0000000400047824 */ /* 0x000fc800078e0203 */
[----:B------:R-:W-:Y:S04]  /*4850*/  STS.128 [R2], R36 ;  /* 0x0000002402007388 */ /* 0x000fe80000000c00 */
[----:B------:R-:W-:Y:S04]  /*4860*/  STS.128 [R2+0x10], R32 ;  /* 0x0000102002007388 */ /* 0x000fe80000000c00 */
[----:B------:R1:W-:Y:S04]  /*4870*/  STS.128 [R2+0x400], R28 ;  /* 0x0004001c02007388 */ /* 0x0003e80000000c00 */
[----:B------:R2:W-:Y:S04]  /*4880*/  STS.128 [R2+0x410], R24 ;  /* 0x0004101802007388 */ /* 0x0005e80000000c00 */
[----:B------:R-:W-:Y:S04]  /*4890*/  STS.128 [R2+0x800], R20 ;  /* 0x0008001402007388 */ /* 0x000fe80000000c00 */
[----:B------:R-:W-:Y:S01]  /*48a0*/  STS.128 [R2+0x810], R16 ;  /* 0x0008101002007388 */ /* 0x000fe20000000c00 */
[----:B------:R-:W-:Y:S01]  /*48b0*/  BAR.SYNC.DEFER_BLOCKING 0x0 ;  /* 0x0000000000007b1d */ /* 0x000fe20000010000 */
[----:B-1----:R-:W-:Y:S01]  /*48c0*/  IMAD R31, R64, R115, RZ ;  /* 0x00000073401f7224 */ /* 0x002fe200078e02ff */
[----:B--2---:R-:W-:-:S04]  /*48d0*/  IADD3 R25, R115, 0x7f, -R0 ;  /* 0x0000007f73197810 */ /* 0x004fc80007ffe800 */
[----:B------:R-:W-:Y:S02]  /*48e0*/  IADD3 R31, P6, R31, R0, RZ ;  /* 0x000000001f1f7210 */ /* 0x000fe40007fde0ff */
[C---:B------:R-:W-:Y:S02]  /*48f0*/  LOP3.LUT P5, RZ, R25.reuse, 0xffffff80, RZ, 0xc0, !PT ;  /* 0xffffff8019ff7812 */ /* 0x040fe400078ac0ff */
[C---:B------:R-:W-:Y:S02]  /*4900*/  ISETP.GE.U32.AND P4, PT, R25.reuse, 0x100, PT ;  /* 0x000001001900780c */ /* 0x040fe40003f86070 */
[C---:B------:R-:W-:Y:S02]  /*4910*/  ISETP.GE.U32.AND P3, PT, R25.reuse, 0x180, PT ;  /* 0x000001801900780c */ /* 0x040fe40003f66070 */
[C---:B------:R-:W-:Y:S02]  /*4920*/  ISETP.GE.U32.AND P2, PT, R25.reuse, 0x200, PT ;  /* 0x000002001900780c */ /* 0x040fe40003f46070 */
[----:B------:R-:W-:-:S02]  /*4930*/  ISETP.GE.U32.AND P1, PT, R25, 0x280, PT ;  /* 0x000002801900780c */ /* 0x000fc40003f26070 */
[----:B------:R-:W-:Y:S01]  /*4940*/  ISETP.GE.U32.AND P0, PT, R25, 0x300, PT ;  /* 0x000003001900780c */ /* 0x000fe20003f06070 */
        /* <DEDUP_REMOVED lines=19> */
[----:B0-----:R-:W-:-:S03]  /*4a80*/  FADD.FTZ R6, RZ, R6 ;  /* 0x00000006ff067221 */ /* 0x001fc60000010000 */
[----:B------:R-:W0:Y:S01]  /*4a90*/  LDS R22, [R4+0x1e00] ;  /* 0x001e000004167984 */ /* 0x000e220000000800 */
[----:B------:R-:W-:-:S03]  /*4aa0*/  FADD.FTZ R6, R6, R11 ;  /* 0x0000000b06067221 */ /* 0x000fc60000010000 */
[----:B------:R-:W0:Y:S01]  /*4ab0*/  LDS R17, [R4+0x2000] ;  /* 0x0020000004117984 */ /* 0x000e220000000800 */
[----:B------:R-:W-:-:S03]  /*4ac0*/  FADD.FTZ R7, RZ, R7 ;  /* 0x00000007ff077221 */ /* 0x000fc60000010000 */
        /* <DEDUP_REMOVED lines=9> */
[----:B-1----:R-:W-:Y:S01]  /*4b60*/  FADD.FTZ R9, R9, R16 ;  /* 0x0000001009097221 */ /* 0x002fe20000010000 */
[----:B------:R-:W-:Y:S02]  /*4b70*/  SHF.L.U32 R16, R31, 0x2, RZ ;  /* 0x000000021f107819 */ /* 0x000fe400000006ff */
[----:B------:R-:W1:Y:S01]  /*4b80*/  LDS R21, [R4+0x2c00] ;  /* 0x002c000004157984 */ /* 0x000e620000000800 */
[----:B--2---:R-:W-:-:S03]  /*4b90*/  FADD.FTZ R3, R3, R18 ;  /* 0x0000001203037221 */ /* 0x004fc60000010000 */
[----:B------:R-:W2:Y:S01]  /*4ba0*/  LDS R32, [R4+0x2e00] ;  /* 0x002e000004207984 */ /* 0x000ea20000000800 */
[----:B---3--:R-:W-:Y:S01]  /*4bb0*/  FADD.FTZ R5, R5, R20 ;  /* 0x0000001405057221 */ /* 0x008fe20000010000 */
[----:B------:R-:W-:Y:S01]  /*4bc0*/  BAR.SYNC.DEFER_BLOCKING 0x0 ;  /* 0x0000000000007b1d */ /* 0x000fe20000010000 */
[----:B----4-:R-:W-:Y:S01]  /*4bd0*/  FADD.FTZ R6, R6, R15 ;  /* 0x0000000f06067221 */ /* 0x010fe20000010000 */
[----:B0-----:R-:W-:Y:S01]  /*4be0*/  FADD.FTZ R7, R7, R22 ;  /* 0x0000001607077221 */ /* 0x001fe20000010000 */
[----:B------:R-:W-:Y:S01]  /*4bf0*/  FADD.FTZ R8, R8, R17 ;  /* 0x0000001108087221 */ /* 0x000fe20000010000 */
[----:B------:R-:W-:Y:S01]  /*4c00*/  FADD.FTZ R9, R9, R24 ;  /* 0x0000001809097221 */ /* 0x000fe20000010000 */
[----:B------:R-:W-:Y:S01]  /*4c10*/  FADD.FTZ R11, R3, R26 ;  /* 0x0000001a030b7221 */ /* 0x000fe20000010000 */
[----:B------:R-:W-:Y:S01]  /*4c20*/  FADD.FTZ R5, R5, R28 ;  /* 0x0000001c05057221 */ /* 0x000fe20000010000 */
[----:B------:R-:W-:Y:S01]  /*4c30*/  STS.128 [R2], R60 ;  /* 0x0000003c02007388 */ /* 0x000fe20000000c00 */
[----:B------:R-:W-:Y:S01]  /*4c40*/  FADD.FTZ R19, R6, R19 ;  /* 0x0000001306137221 */ /* 0x000fe20000010000 */
[----:B------:R-:W-:-:S02]  /*4c50*/  IADD3.X R6, RZ, RZ, RZ, P6, !PT ;  /* 0x000000ffff067210 */ /* 0x000fc400037fe4ff */
[----:B------:R-:W-:Y:S01]  /*4c60*/  STS.128 [R2+0x10], R56 ;  /* 0x0000103802007388 */ /* 0x000fe20000000c00 */
[----:B------:R-:W-:Y:S01]  /*4c70*/  FADD.FTZ R13, R7, R30 ;  /* 0x0000001e070d7221 */ /* 0x000fe20000010000 */
[----:B------:R-:W-:Y:S02]  /*4c80*/  SHF.L.U64.HI R37, R31, 0x2, R6 ;  /* 0x000000021f257819 */ /* 0x000fe40000010206 */
[----:B------:R-:W-:Y:S01]  /*4c90*/  STS.128 [R2+0x400], R52 ;  /* 0x0004003402007388 */ /* 0x000fe20000000c00 */
[----:B------:R-:W-:Y:S01]  /*4ca0*/  IADD3 R18, P6, R16, UR12, RZ ;  /* 0x0000000c10127c10 */ /* 0x000fe2000ffde0ff */
[----:B-1----:R-:W-:Y:S02]  /*4cb0*/  FADD.FTZ R21, R8, R21 ;  /* 0x0000001508157221 */ /* 0x002fe40000010000 */
[----:B------:R-:W-:Y:S01]  /*4cc0*/  STS.128 [R2+0x410], R48 ;  /* 0x0004103002007388 */ /* 0x000fe20000000c00 */
[----:B------:R-:W-:Y:S01]  /*4cd0*/  IADD3.X R39, R37, UR13, RZ, P6, !PT ;  /* 0x0000000d25277c10 */ /* 0x000fe2000b7fe4ff */
[----:B--2---:R-:W-:Y:S01]  /*4ce0*/  FADD.FTZ R9, R9, R32 ;  /* 0x0000002009097221 */ /* 0x004fe20000010000 */
[----:B------:R-:W-:Y:S01]  /*4cf0*/  IADD3 R16, P6, R16, UR14, RZ ;  /* 0x0000000e10107c10 */ /* 0x000fe2000ffde0ff */
[----:B------:R-:W-:Y:S01]  /*4d00*/  STS.128 [R2+0x800], R44 ;  /* 0x0008002c02007388 */ /* 0x000fe20000000c00 */
[----:B------:R-:W-:-:S02]  /*4d10*/  @P5 MOV R3, R39 ;  /* 0x0000002700035202 */ /* 0x000fc40000000f00 */
[----:B------:R-:W-:Y:S01]  /*4d20*/  IADD3.X R37, R37, UR15, RZ, P6, !PT ;  /* 0x0000000f25257c10 */ /* 0x000fe2000b7fe4ff */
        /* <DEDUP_REMOVED lines=21> */
[----:B----4-:R-:W-:-:S03]  /*4e80*/  FADD.FTZ R23, R23, R36 ;  /* 0x0000002417177221 */ /* 0x010fc60000010000 */
[----:B------:R-:W4:Y:S01]  /*4e90*/  LDS R25, [R4+0x1e00] ;  /* 0x001e000004197984 */ /* 0x000f220000000800 */
[----:B------:R-:W-:Y:S01]  /*4ea0*/  FADD.FTZ R27, R2, R27 ;  /* 0x0000001b021b7221 */ /* 0x000fe20000010000 */
[----:B------:R-:W-:Y:S01]  /*4eb0*/  @P5 IMAD.MOV.U32 R2, RZ, RZ, R18 ;  /* 0x000000ffff025224 */ /* 0x000fe200078e0012 */
[----:B------:R-:W-:Y:S01]  /*4ec0*/  @P5 IADD3 R18, P6, R18, 0x200, RZ ;  /* 0x0000020012125810 */ /* 0x000fe20007fde0ff */
[----:B------:R-:W4:Y:S01]  /*4ed0*/  LDS R10, [R4+0x1400] ;  /* 0x00140000040a7984 */ /* 0x000f220000000800 */
[----:B------:R-:W-:Y:S02]  /*4ee0*/  FADD.FTZ R31, R23, R38 ;  /* 0x00000026171f7221 */ /* 0x000fe40000010000 */
[----:B------:R-:W-:Y:S01]  /*4ef0*/  @P5 IADD3.X R39, RZ, R39, RZ, P6, !PT ;  /* 0x00000027ff275210 */ /* 0x000fe200037fe4ff */
[----:B------:R-:W4:Y:S01]  /*4f00*/  LDS R35, [R4+0x2a00] ;  /* 0x002a000004237984 */ /* 0x000f220000000800 */
[----:B------:R-:W-:-:S03]  /*4f10*/  FADD.FTZ R27, R27, R12 ;  /* 0x0000000c1b1b7221 */ /* 0x000fc60000010000 */
[----:B------:R-:W4:Y:S01]  /*4f20*/  LDS R12, [R4+0x2000] ;  /* 0x00200000040c7984 */ /* 0x000f220000000800 */
[----:B------:R-:W-:-:S03]  /*4f30*/  FADD.FTZ R0, RZ, R0 ;  /* 0x00000000ff007221 */ /* 0x000fc60000010000 */
[----:B------:R-:W4:Y:S01]  /*4f40*/  LDS R8, [R4+0xa00] ;  /* 0x000a000004087984 */ /* 0x000f220000000800 */
[----:B------:R-:W-:-:S03]  /*4f50*/  FADD.FTZ R0, R0, R15 ;  /* 0x0000000f00007221 */ /* 0x000fc60000010000 */
[----:B------:R2:W-:Y:S01]  /*4f60*/  @P5 STG.E desc[UR4][R2.64], R31 ;  /* 0x0000001f02005986 */ /* 0x0005e2000c101904 */
[----:B------:R-:W-:-:S03]  /*4f70*/  FADD.FTZ R0, R0, R29 ;  /* 0x0000001d00007221 */ /* 0x000fc60000010000 */
[----:B------:R-:W4:Y:S01]  /*4f80*/  LDS R14, [R4+0x2c00] ;  /* 0x002c0000040e7984 */ /* 0x000f220000000800 */
[----:B0-----:R-:W-:-:S03]  /*4f90*/  FADD.FTZ R33, R0, R33 ;  /* 0x0000002100217221 */ /* 0x001fc60000010000 */
[----:B------:R-:W0:Y:S01]  /*4fa0*/  LDS R23, [R4+0x1600] ;  /* 0x0016000004177984 */ /* 0x000e220000000800 */
[----:B-1----:R-:W-:Y:S01]  /*4fb0*/  FADD.FTZ R6, RZ, R6 ;  /* 0x00000006ff067221 */ /* 0x002fe20000010000 */
[----:B--2---:R-:W-:Y:S01]  /*4fc0*/  @P5 MOV R2, R16 ;  /* 0x0000001000025202 */ /* 0x004fe20000000f00 */
[----:B------:R-:W-:Y:S01]  /*4fd0*/  @P5 IMAD.MOV.U32 R3, RZ, RZ, R37 ;  /* 0x000000ffff035224 */ /* 0x000fe200078e0025 */
[----:B------:R-:W-:Y:S01]  /*4fe0*/  @P5 IADD3 R16, P6, R16, 0x200, RZ ;  /* 0x0000020010105810 */ /* 0x000fe20007fde0ff */
[----:B------:R-:W1:Y:S01]  /*4ff0*/  LDS R15, [R4+0x2200] ;  /* 0x00220000040f7984 */ /* 0x000e620000000800 */
[----:B------:R-:W-:Y:S01]  /*5000*/  FADD.FTZ R6, R6, R17 ;  /* 0x0000001106067221 */ /* 0x000fe20000010000 */
[----:B---3--:R-:W-:Y:S01]  /*5010*/  FADD.FTZ R7, RZ, R7 ;  /* 0x00000007ff077221 */ /* 0x008fe20000010000 */
[----:B------:R-:W-:Y:S01]  /*5020*/  @P5 IADD3.X R37, RZ, R37, RZ, P6, !PT ;  /* 0x00000025ff255210 */ /* 0x000fe200037fe4ff */
[----:B------:R2:W-:Y:S01]  /*5030*/  @P5 STG.E desc[UR4][R2.64], R11 ;  /* 0x0000000b02005986 */ /* 0x0005e2000c101904 */
[----:B----4-:R-:W-:-:S03]  /*5040*/  FADD.FTZ R6, R6, R25 ;  /* 0x0000001906067221 */ /* 0x010fc60000010000 */
[----:B------:R-:W3:Y:S01]  /*5050*/  LDS R29, [R4+0x2e00] ;  /* 0x002e0000041d7984 */ /* 0x000ee20000000800 */
[----:B------:R-:W-:Y:S01]  /*5060*/  FADD.FTZ R7, R7, R10 ;  /* 0x0000000a07077221 */ /* 0x000fe20000010000 */
[----:B------:R-:W-:Y:S01]  /*5070*/  FADD.FTZ R35, R6, R35 ;  /* 0x0000002306237221 */ /* 0x000fe20000010000 */
[----:B--2---:R-:W-:Y:S01]  /*5080*/  @P4 IMAD.MOV.U32 R2, RZ, RZ, R18 ;  /* 0x000000ffff024224 */ /* 0x004fe200078e0012 */
[-C--:B------:R-:W-:Y:S01]  /*5090*/  @P4 MOV R3, R39.reuse ;  /* 0x0000002700034202 */ /* 0x080fe20000000f00 */
[----:B------:R-:W-:Y:S01]  /*50a0*/  FADD.FTZ R7, R7, R12 ;  /* 0x0000000c07077221 */ /* 0x000fe20000010000 */
[----:B------:R-:W-:Y:S01]  /*50b0*/  @P4 IADD3 R18, P5, R18, 0x200, RZ ;  /* 0x0000020012124810 */ /* 0x000fe20007fbe0ff */
[----:B------:R-:W-:Y:S02]  /*50c0*/  FADD.FTZ R8, RZ, R8 ;  /* 0x00000008ff087221 */ /* 0x000fe40000010000 */
[----:B------:R2:W-:Y:S01]  /*50d0*/  @P4 STG.E desc[UR4][R2.64], R27 ;  /* 0x0000001b02004986 */ /* 0x0005e2000c101904 */
[----:B------:R-:W-:Y:S01]  /*50e0*/  @P4 IADD3.X R39, RZ, R39, RZ, P5, !PT ;  /* 0x00000027ff274210 */ /* 0x000fe20002ffe4ff */
[----:B------:R-:W-:Y:S01]  /*50f0*/  FADD.FTZ R11, R7, R14 ;  /* 0x0000000e070b7221 */ /* 0x000fe20000010000 */
[----:B0-----:R-:W-:Y:S01]  /*5100*/  FADD.FTZ R8, R8, R23 ;  /* 0x0000001708087221 */ /* 0x001fe20000010000 */
[----:B--2---:R-:W-:Y:S01]  /*5110*/  @P4 MOV R2, R16 ;  /* 0x0000001000024202 */ /* 0x004fe20000000f00 */
[----:B------:R-:W-:Y:S01]  /*5120*/  @P4 IMAD.MOV.U32 R3, RZ, RZ, R37 ;  /* 0x000000ffff034224 */ /* 0x000fe200078e0025 */
[----:B------:R-:W-:-:S04]  /*5130*/  @P4 IADD3 R16, P6, R16, 0x200, RZ ;  /* 0x0000020010104810 */ /* 0x000fc80007fde0ff */
[----:B------:R0:W-:Y:S01]  /*5140*/  @P4 STG.E desc[UR4][R2.64], R5 ;  /* 0x0000000502004986 */ /* 0x0001e2000c101904 */
[----:B------:R-:W-:Y:S01]  /*5150*/  @P4 IADD3.X R37, RZ, R37, RZ, P6, !PT ;  /* 0x00000025ff254210 */ /* 0x000fe200037fe4ff */
[----:B-1----:R-:W-:-:S04]  /*5160*/  FADD.FTZ R8, R8, R15 ;  /* 0x0000000f08087221 */ /* 0x002fc80000010000 */
[----:B---3--:R-:W-:Y:S01]  /*5170*/  FADD.FTZ R29, R8, R29 ;  /* 0x0000001d081d7221 */ /* 0x008fe20000010000 */
[----:B0-----:R-:W-:Y:S01]  /*5180*/  @P3 IMAD.MOV.U32 R2, RZ, RZ, R18 ;  /* 0x000000ffff023224 */ /* 0x001fe200078e0012 */
[----:B------:R-:W-:Y:S02]  /*5190*/  @P3 MOV R3, R39 ;  /* 0x0000002700033202 */ /* 0x000fe40000000f00 */
[----:B------:R-:W-:-:S03]  /*51a0*/  @P3 IADD3 R18, P4, R18, 0x200, RZ ;  /* 0x0000020012123810 */ /* 0x000fc60007f9e0ff */
[----:B------:R0:W-:Y:S01]  /*51b0*/  @P3 STG.E desc[UR4][R2.64], R33 ;  /* 0x0000002102003986 */ /* 0x0001e2000c101904 */
[----:B------:R-:W-:Y:S02]  /*51c0*/  @P3 IADD3.X R39, RZ, R39, RZ, P4, !PT ;  /* 0x00000027ff273210 */ /* 0x000fe400027fe4ff */
[----:B0-----:R-:W-:Y:S01]  /*51d0*/  @P3 MOV R2, R16 ;  /* 0x0000001000023202 */ /* 0x001fe20000000f00 */
[----:B------:R-:W-:Y:S01]  /*51e0*/  @P3 IMAD.MOV.U32 R3, RZ, RZ, R37 ;  /* 0x000000ffff033224 */ /* 0x000fe200078e0025 */
[----:B------:R-:W-:-:S04]  /*51f0*/  @P3 IADD3 R16, P5, R16, 0x200, RZ ;  /* 0x0000020010103810 */ /* 0x000fc80007fbe0ff */
[----:B------:R-:W-:Y:S01]  /*5200*/  @P3 IADD3.X R37, RZ, R37, RZ, P5, !PT ;  /* 0x00000025ff253210 */ /* 0x000fe20002ffe4ff */
[----:B------:R0:W-:Y:S01]  /*5210*/  @P3 STG.E desc[UR4][R2.64], R19 ;  /* 0x0000001302003986 */ /* 0x0001e2000c101904 */
[----:B------:R-:W-:Y:S02]  /*5220*/  @P2 MOV R4, R16 ;  /* 0x0000001000042202 */ /* 0x000fe40000000f00 */
[----:B------:R-:W-:Y:S01]  /*5230*/  @P2 IADD3 R16, P4, R16, 0x200, RZ ;  /* 0x0000020010102810 */ /* 0x000fe20007f9e0ff */
[----:B------:R-:W-:-:S03]  /*5240*/  @P2 IMAD.MOV.U32 R5, RZ, RZ, R37 ;  /* 0x000000ffff052224 */ /* 0x000fc600078e0025 */
[----:B------:R-:W-:Y:S02]  /*5250*/  @P2 IADD3.X R37, RZ, R37, RZ, P4, !PT ;  /* 0x00000025ff252210 */ /* 0x000fe400027fe4ff */
[----:B------:R-:W-:Y:S02]  /*5260*/  @P1 MOV R6, R16 ;  /* 0x0000001000061202 */ /* 0x000fe40000000f00 */
[----:B------:R-:W-:Y:S01]  /*5270*/  @P1 IADD3 R16, P4, R16, 0x200, RZ ;  /* 0x0000020010101810 */ /* 0x000fe20007f9e0ff */
[----:B0-----:R-:W-:Y:S01]  /*5280*/  @P2 IMAD.MOV.U32 R2, RZ, RZ, R18 ;  /* 0x000000ffff022224 */ /* 0x001fe200078e0012 */
[----:B------:R-:W-:Y:S01]  /*5290*/  @P2 IADD3 R18, P3, R18, 0x200, RZ ;  /* 0x0000020012122810 */ /* 0x000fe20007f7e0ff */
[----:B------:R-:W-:Y:S01]  /*52a0*/  @P1 IMAD.MOV.U32 R7, RZ, RZ, R37 ;  /* 0x000000ffff071224 */ /* 0x000fe200078e0025 */
[-C--:B------:R-:W-:Y:S02]  /*52b0*/  @P2 MOV R3, R39.reuse ;  /* 0x0000002700032202 */ /* 0x080fe40000000f00 */
[----:B------:R-:W-:-:S02]  /*52c0*/  @P2 IADD3.X R39, RZ, R39, RZ, P3, !PT ;  /* 0x00000027ff272210 */ /* 0x000fc40001ffe4ff */
[----:B------:R-:W-:Y:S01]  /*52d0*/  @P1 IADD3.X R37, RZ, R37, RZ, P4, !PT ;  /* 0x00000025ff251210 */ /* 0x000fe200027fe4ff */
[----:B------:R0:W-:Y:S04]  /*52e0*/  @P2 STG.E desc[UR4][R2.64], R35 ;  /* 0x0000002302002986 */ /* 0x0001e8000c101904 */
[----:B------:R1:W-:Y:S01]  /*52f0*/  @P2 STG.E desc[UR4][R4.64], R13 ;  /* 0x0000000d04002986 */ /* 0x0003e2000c101904 */
[----:B0-----:R-:W-:Y:S01]  /*5300*/  @P1 IMAD.MOV.U32 R2, RZ, RZ, R18 ;  /* 0x000000ffff021224 */ /* 0x001fe200078e0012 */
[-C--:B------:R-:W-:Y:S02]  /*5310*/  @P1 MOV R3, R39.reuse ;  /* 0x0000002700031202 */ /* 0x080fe40000000f00 */
[----:B------:R-:W-:Y:S01]  /*5320*/  @P1 IADD3 R18, P3, R18, 0x200, RZ ;  /* 0x0000020012121810 */ /* 0x000fe20007f7e0ff */
[----:B-1----:R-:W-:Y:S01]  /*5330*/  IMAD.MOV.U32 R5, RZ, RZ, R37 ;  /* 0x000000ffff057224 */ /* 0x002fe200078e0025 */
[----:B------:R-:W-:Y:S01]  /*5340*/  MOV R4, R16 ;  /* 0x0000001000047202 */ /* 0x000fe20000000f00 */
[----:B------:R0:W-:Y:S01]  /*5350*/  @P1 STG.E desc[UR4][R2.64], R11 ;  /* 0x0000000b02001986 */ /* 0x0001e2000c101904 */
[----:B------:R-:W-:-:S03]  /*5360*/  @P1 IADD3.X R39, RZ, R39, RZ, P3, !PT ;  /* 0x00000027ff271210 */ /* 0x000fc60001ffe4ff */
[----:B------:R1:W-:Y:S01]  /*5370*/  @P1 STG.E desc[UR4][R6.64], R21 ;  /* 0x0000001506001986 */ /* 0x0003e2000c101904 */
[----:B0-----:R-:W-:Y:S01]  /*5380*/  IMAD.MOV.U32 R2, RZ, RZ, R18 ;  /* 0x000000ffff027224 */ /* 0x001fe200078e0012 */
[----:B------:R-:W-:Y:S01]  /*5390*/  MOV R3, R39 ;  /* 0x0000002700037202 */ /* 0x000fe20000000f00 */
[----:B------:R-:W-:Y:S06]  /*53a0*/  @!P0 EXIT ;  /* 0x000000000000894d */ /* 0x000fec0003800000 */
[----:B------:R-:W-:Y:S04]  /*53b0*/  STG.E desc[UR4][R2.64], R29 ;  /* 0x0000001d02007986 */ /* 0x000fe8000c101904 */
[----:B------:R-:W-:Y:S01]  /*53c0*/  STG.E desc[UR4][R4.64], R9 ;  /* 0x0000000904007986 */ /* 0x000fe2000c101904 */
[----:B------:R-:W-:Y:S05]  /*53d0*/  EXIT ;  /* 0x000000000000794d */ /* 0x000fea0003800000 */
.L_x_610:
[----:B------:R-:W-:Y:S01]  /*53e0*/  HFMA2.MMA R88, -RZ, RZ, 0, 5.9604644775390625e-08 ;  /* 0x00000001ff587435 */ /* 0x000fe200000001ff */
[----:B------:R-:W-:Y:S01]  /*53f0*/  BSSY B1, `(.L_x_690) ;  /* 0x0000006000017945 */ /* 0x000fe20003800000 */
[----:B------:R-:W-:Y:S01]  /*5400*/  MOV R89, 0x1f ;  /* 0x0000001f00597802 */ /* 0x000fe20000000f00 */
[----:B------:R-:W-:-:S08]  /*5410*/  IMAD.MOV.U32 R86, RZ, RZ, -0x1 ;  /* 0xffffffffff567424 */ /* 0x000fd000078e00ff */
[----:B0-2--5:R-:W-:Y:S05]  /*5420*/  WARPSYNC.COLLECTIVE R86, `(.L_x_691) ;  /* 0x0000000056087348 */ /* 0x025fea0003c00000 */
[----:B------:R1:W3:Y:S02]  /*5430*/  SHFL.BFLY P4, R87, R169, R88, R89 ;  /* 0x0c000058a9577389 */ /* 0x0002e40000080059 */
[----:B0123-5:R-:W-:Y:S01]  /*5440*/  ENDCOLLECTIVE ;  /* 0x000000000000791b */ /* 0x02ffe20003800000 */
.L_x_691:
[----:B------:R-:W-:Y:S05]  /*5450*/  BSYNC B1 ;  /* 0x0000000000017941 */ /* 0x000fea0003800000 */
.L_x_690:
[----:B------:R-:W-:Y:S01]  /*5460*/  MOV R72, R87 ;  /* 0x0000005700487202 */ /* 0x000fe20000000f00 */
[----:B------:R-:W-:Y:S01]  /*5470*/  HFMA2.MMA R89, -RZ, RZ, 0, 1.847743988037109375e-06 ;  /* 0x0000001fff597435 */ /* 0x000fe200000001ff */
[----:B------:R-:W-:Y:S01]  /*5480*/  IMAD.MOV.U32 R88, RZ, RZ, 0x1 ;  /* 0x00000001ff587424 */ /* 0x000fe200078e00ff */
[----:B------:R-:W-:Y:S02]  /*5490*/  MOV R86, 0xffffffff ;  /* 0xffffffff00567802 */ /* 0x000fe40000000f00 */
[----:B------:R-:W-:Y:S01]  /*54a0*/  FADD.FTZ R72, R72, R169 ;  /* 0x000000a948487221 */ /* 0x000fe20000010000 */
[----:B------:R-:W-:-:S07]  /*54b0*/  MOV R169, R170 ;  /* 0x000000aa00a97202 */ /* 0x000fce0000000f00 */
[----:B------:R-:W-:Y:S05]  /*54c0*/  WARPSYNC.COLLECTIVE R86, `(.L_x_692) ;  /* 0x0000000056087348 */ /* 0x000fea0003c00000 */
[----:B------:R0:W1:Y:S02]  /*54d0*/  SHFL.BFLY P4, R87, R169, R88, R89 ;  /* 0x0c000058a9577389 */ /* 0x0000640000080059 */
[----:B01----:R-:W-:Y:S01]  /*54e0*/  ENDCOLLECTIVE ;  /* 0x000000000000791b */ /* 0x003fe20003800000 */
.L_x_692:
[----:B------:R-:W-:Y:S01]  /*54f0*/  HFMA2.MMA R88, -RZ, RZ, 0, 1.1920928955078125e-07 ;  /* 0x00000002ff587435 */ /* 0x000fe200000001ff */
[----:B------:R-:W-:Y:S01]  /*5500*/  MOV R169, R72 ;  /* 0x0000004800a97202 */ /* 0x000fe20000000f00 */
[----:B------:R-:W-:-:S09]  /*5510*/  IMAD.MOV.U32 R73, RZ, RZ, R87 ;  /* 0x000000ffff497224 */ /* 0x000fd200078e0057 */
[----:B------:R-:W-:Y:S05]  /*5520*/  WARPSYNC.COLLECTIVE R86, `(.L_x_693) ;  /* 0x0000000056087348 */ /* 0x000fea0003c00000 */
[----:B------:R0:W1:Y:S02]  /*5530*/  SHFL.BFLY P4, R87, R169, R88, R89 ;  /* 0x0c000058a9577389 */ /* 0x0000640000080059 */
[----:B01----:R-:W-:Y:S01]  /*5540*/  ENDCOLLECTIVE ;  /* 0x000000000000791b */ /* 0x003fe20003800000 */
.L_x_693:
[----:B------:R-:W-:-:S05]  /*5550*/  FADD.FTZ R73, R73, R170 ;  /* 0x000000aa49497221 */ /* 0x000fca0000010000 */
[----:B------:R-:W-:Y:S01]  /*5560*/  MOV R169, R73 ;  /* 0x0000004900a97202 */ /* 0x000fe20000000f00 */
[----:B------:R-:W-:-:S07]  /*5570*/  IMAD.MOV.U32 R75, RZ, RZ, R87 ;  /* 0x000000ffff4b7224 */ /* 0x000fce00078e0057 */
[----:B------:R-:W-:Y:S05]  /*5580*/  WARPSYNC.COLLECTIVE R86, `(.L_x_694) ;  /* 0x0000000056087348 */ /* 0x000fea0003c00000 */
[----:B------:R0:W1:Y:S02]  /*5590*/  SHFL.BFLY P4, R87, R169, R88, R89 ;  /* 0x0c000058a9577389 */ /* 0x0000640000080059 */
[----:B01----:R-:W-:Y:S01]  /*55a0*/  ENDCOLLECTIVE ;  /* 0x000000000000791b */ /* 0x003fe20003800000 */
.L_x_694:
[----:B------:R-:W-:Y:S01]  /*55b0*/  FADD.FTZ R75, R72, R75 ;  /* 0x0000004b484b7221 */ /* 0x000fe20000010000 */
[----:B------:R-:W-:-:S03]  /*55c0*/  HFMA2.MMA R88, -RZ, RZ, 0, 2.384185791015625e-07 ;  /* 0x00000004ff587435 */ /* 0x000fc600000001ff */
[----:B------:R-:W-:Y:S01]  /*55d0*/  IMAD.MOV.U32 R169, RZ, RZ, R75 ;  /* 0x000000ffffa97224 */ /* 0x000fe200078e004b */
[----:B------:R-:W-:-:S07]  /*55e0*/  MOV R74, R87 ;  /* 0x00000057004a7202 */ /* 0x000fce0000000f00 */
[----:B------:R-:W-:Y:S05]  /*55f0*/  WARPSYNC.COLLECTIVE R86, `(.L_x_695) ;  /* 0x0000000056087348 */ /* 0x000fea0003c00000 */
[----:B------:R0:W1:Y:S02]  /*5600*/  SHFL.BFLY P4, R87, R169, R88, R89 ;  /* 0x0c000058a9577389 */ /* 0x0000640000080059 */
[----:B01----:R-:W-:Y:S01]  /*5610*/  ENDCOLLECTIVE ;  /* 0x000000000000791b */ /* 0x003fe20003800000 */
.L_x_695:
[----:B------:R-:W-:-:S04]  /*5620*/  FADD.FTZ R74, R73, R74 ;  /* 0x0000004a494a7221 */ /* 0x000fc80000010000 */
[----:B------:R-:W-:Y:S01]  /*5630*/  IMAD.MOV.U32 R169, RZ, RZ, R74 ;  /* 0x000000ffffa97224 */ /* 0x000fe200078e004a */
[----:B------:R-:W-:-:S07]  /*5640*/  MOV R76, R87 ;  /* 0x00000057004c7202 */ /* 0x000fce0000000f00 */
[----:B------:R-:W-:Y:S05]  /*5650*/  WARPSYNC.COLLECTIVE R86, `(.L_x_696) ;  /* 0x0000000056087348 */ /* 0x000fea0003c00000 */
[----:B------:R0:W1:Y:S02]  /*5660*/  SHFL.BFLY P4, R87, R169, R88, R89 ;  /* 0x0c000058a9577389 */ /* 0x0000640000080059 */
[----:B01----:R-:W-:Y:S01]  /*5670*/  ENDCOLLECTIVE ;  /* 0x000000000000791b */ /* 0x003fe20003800000 */
.L_x_696:
[----:B------:R-:W-:-:S05]  /*5680*/  FADD.FTZ R76, R75, R76 ;  /* 0x0000004c4b4c7221 */ /* 0x000fca0000010000 */
[----:B------:R-:W-:Y:S01]  /*5690*/  MOV R169, R76 ;  /* 0x0000004c00a97202 */ /* 0x000fe20000000f00 */
[----:B------:R-:W-:Y:S01]  /*56a0*/  IMAD.MOV.U32 R88, RZ, RZ, 0x8 ;  /* 0x00000008ff587424 */ /* 0x000fe200078e00ff */
[----:B------:R-:W-:-:S07]  /*56b0*/  MOV R77, R87 ;  /* 0x00000057004d7202 */ /* 0x000fce0000000f00 */
[----:B------:R-:W-:Y:S05]  /*56c0*/  WARPSYNC.COLLECTIVE R86, `(.L_x_697) ;  /* 0x0000000056087348 */ /* 0x000fea0003c00000 */
[----:B------:R0:W1:Y:S02]  /*56d0*/  SHFL.BFLY P4, R87, R169, R88, R89 ;  /* 0x0c000058a9577389 */ /* 0x0000640000080059 */
[----:B01----:R-:W-:Y:S01]  /*56e0*/  ENDCOLLECTIVE ;  /* 0x000000000000791b */ /* 0x003fe20003800000 */
.L_x_697:
[----:B------:R-:W-:-:S05]  /*56f0*/  FADD.FTZ R77, R74, R77 ;  /* 0x0000004d4a4d7221 */ /* 0x000fca0000010000 */
[----:B------:R-:W-:Y:S02]  /*5700*/  MOV R169, R77 ;  /* 0x0000004d00a97202 */ /* 0x000fe40000000f00 */
[----:B------:R-:W-:-:S07]  /*5710*/  MOV R79, R87 ;  /* 0x00000057004f7202 */ /* 0x000fce0000000f00 */
[----:B------:R-:W-:Y:S05]  /*5720*/  WARPSYNC.COLLECTIVE R86, `(.L_x_698) ;  /* 0x0000000056087348 */ /* 0x000fea0003c00000 */
[----:B------:R0:W1:Y:S02]  /*5730*/  SHFL.BFLY P4, R87, R169, R88, R89 ;  /* 0x0c000058a9577389 */ /* 0x0000640000080059 */
[----:B01----:R-:W-:Y:S01]  /*5740*/  ENDCOLLECTIVE ;  /* 0x000000000000791b */ /* 0x003fe20003800000 */
.L_x_698:
[----:B------:R-:W-:Y:S01]  /*5750*/  FADD.FTZ R79, R76, R79 ;  /* 0x0000004f4c4f7221 */ /* 0x000fe20000010000 */
[----:B------:R-:W-:-:S04]  /*5760*/  HFMA2.MMA R88, -RZ, RZ, 0, 9.5367431640625e-07 ;  /* 0x00000010ff587435 */ /* 0x000fc800000001ff */
[----:B------:R-:W-:Y:S01]  /*5770*/  MOV R169, R79 ;  /* 0x0000004f00a97202 */ /* 0x000fe20000000f00 */
[----:B------:R-:W-:-:S07]  /*5780*/  IMAD.MOV.U32 R78, RZ, RZ, R87 ;  /* 0x000000ffff4e7224 */ /* 0x000fce00078e0057 */
[----:B------:R-:W-:Y:S05]  /*5790*/  WARPSYNC.COLLECTIVE R86, `(.L_x_699) ;  /* 0x0000000056087348 */ /* 0x000fea0003c00000 */
[----:B------:R0:W1:Y:S02]  /*57a0*/  SHFL.BFLY P4, R87, R169, R88, R89 ;  /* 0x0c000058a9577389 */ /* 0x0000640000080059 */
[----:B01----:R-:W-:Y:S01]  /*57b0*/  ENDCOLLECTIVE ;  /* 0x000000000000791b */ /* 0x003fe20003800000 */
.L_x_699:
[----:B------:R-:W-:-:S05]  /*57c0*/  FADD.FTZ R78, R77, R78 ;  /* 0x0000004e4d4e7221 */ /* 0x000fca0000010000 */
[----:B------:R-:W-:Y:S01]  /*57d0*/  MOV R169, R78 ;  /* 0x0000004e00a97202 */ /* 0x000fe20000000f00 */
[----:B------:R-:W-:-:S07]  /*57e0*/  IMAD.MOV.U32 R72, RZ, RZ, R87 ;  /* 0x000000ffff487224 */ /* 0x000fce00078e0057 */
[----:B------:R-:W-:Y:S05]  /*57f0*/  WARPSYNC.COLLECTIVE R86, `(.L_x_700) ;  /* 0x0000000056087348 */ /* 0x000fea0003c00000 */
[----:B------:R0:W1:Y:S02]  /*5800*/  SHFL.BFLY P4, R87, R169, R88, R89 ;  /* 0x0c000058a9577389 */ /* 0x0000640000080059 */
[----:B01----:R-:W-:Y:S01]  /*5810*/  ENDCOLLECTIVE ;  /* 0x000000000000791b */ /* 0x003fe20003800000 */
.L_x_700:
[----:B------:R-:W-:Y:S01]  /*5820*/  MOV R73, R87 ;  /* 0x0000005700497202 */ /* 0x000fe20000000f00 */
[----:B------:R-:W-:Y:S06]  /*5830*/  BRA `(.L_x_701) ;  /* 0xffffffc400b47947 */ /* 0x000fec000383ffff */
.L_x_702:
        /* <DEDUP_REMOVED lines=12> */
.L_x_11667:


//--------------------- .text._ZN10layer_norm22ln_bwd_finalize_kernelINS_22Kernel_traits_finalizeILj768E13__nv_bfloat16S2_S2_S2_fjLb0ELj1024ELj4ENS_18Kernel_traits_baseILj768ES2_S2_S2_S2_fjLj1024EEEEELb0ELb1EEEvNS_9BwdParamsE --------------------------
	.section	.text._ZN10layer_norm22ln_bwd_finalize_kernelINS_22Kernel_traits_finalizeILj768E13__nv_bfloat16S2_S2_S2_fjLb0ELj1024ELj4ENS_18Kernel_traits_baseILj768ES2_S2_S2_S2_fjLj1024EEEEELb0ELb1EEEvNS_9BwdParamsE,"ax",@progbits
	.align	128
        .global         _ZN10layer_norm22ln_bwd_finalize_kernelINS_22Kernel_traits_finalizeILj768E13__nv_bfloat16S2_S2_S2_fjLb0ELj1024ELj4ENS_18Kernel_traits_baseILj768ES2_S2_S2_S2_fjLj1024EEEEELb0ELb1EEEvNS_9BwdParamsE
        .type           _ZN10layer_norm22ln_bwd_finalize_kernelINS_22Kernel_traits_finalizeILj768E13__nv_bfloat16S2_S2_S2_fjLb0ELj1024ELj4ENS_18Kernel_traits_baseILj768ES2_S2_S2_S2_fjLj1024EEEEELb0ELb1EEEvNS_9BwdParamsE,@function
        .size           _ZN10layer_norm22ln_bwd_finalize_kernelINS_22Kernel_traits_finalizeILj768E13__nv_bfloat16S2_S2_S2_fjLb0ELj1024ELj4ENS_18Kernel_traits_baseILj768ES2_S2_S2_S2_fjLj1024EEEEELb0ELb1EEEvNS_9BwdParamsE,(.L_x_11668 - _ZN10layer_norm22ln_bwd_finalize_kernelINS_22Kernel_traits_finalizeILj768E13__nv_bfloat16S2_S2_S2_fjLb0ELj1024ELj4ENS_18Kernel_traits_baseILj768ES2_S2_S2_S2_fjLj1024EEEEELb0ELb1EEEvNS_9BwdParamsE)
        .other          _ZN10layer_norm22ln_bwd_finalize_kernelINS_22Kernel_traits_finalizeILj768E13__nv_bfloat16S2_S2_S2_fjLb0ELj1024ELj4ENS_18Kernel_traits_baseILj768ES2_S2_S2_S2_fjLj1024EEEEELb0ELb1EEEvNS_9BwdParamsE,@"STO_CUDA_ENTRY STV_DEFAULT"
_ZN10layer_norm22ln_bwd_finalize_kernelINS_22Kernel_traits_finalizeILj768E13__nv_bfloat16S2_S2_S2_fjLb0ELj1024ELj4ENS_18Kernel_traits_baseILj768ES2_S2_S2_S2_fjLj1024EEEEELb0ELb1EEEvNS_9BwdParamsE:
.text._ZN10layer_norm22ln_bwd_finalize_kernelINS_22Kernel_traits_finalizeILj768E13__nv_bfloat16S2_S2_S2_fjLb0ELj1024ELj4ENS_18Kernel_traits_baseILj768ES2_S2_S2_S2_fjLj1024EEEEELb0ELb1EEEvNS_9BwdParamsE:
        /* <DEDUP_REMOVED lines=13> */
[----:B------:R-:W-:Y:S02]  /*00d0*/  LOP3.LUT R7, R5, 0x1f, R0, 0x78, !PT ;  /* 0x0000001f05077812 */ /* 0x000fe400078e7800 */
[----:B------:R-:W-:Y:S02]  /*00e0*/  SHF.L.U32 R6, R6, 0x4, RZ ;  /* 0x0000000406067819 */ /* 0x000fe400000006ff */
[----:B------:R-:W-:Y:S01]  /*00f0*/  IADD3 R8, R4, R7, RZ ;  /* 0x0000000704087210 */ /* 0x000fe20007ffe0ff */
[C---:B------:R-:W-:Y:S01]  /*0100*/  IMAD R9, R2.reuse, 0x20, R7 ;  /* 0x0000002002097824 */ /* 0x040fe200078e0207 */
[----:B------:R-:W-:-:S02]  /*0110*/  ISETP.GE.U32.AND P0, PT, R2, 0x10, PT ;  /* 0x000000100200780c */ /* 0x000fc40003f06070 */
[----:B------:R-:W-:Y:S02]  /*0120*/  LOP3.LUT R11, R6, 0x7ffffff0, RZ, 0xc0, !PT ;  /* 0x7ffffff0060b7812 */ /* 0x000fe400078ec0ff */
[----:B------:R-:W-:Y:S02]  /*0130*/  ISETP.EQ.AND P0, PT, R5, 0x1f, !P0 ;  /* 0x0000001f0500780c */ /* 0x000fe40004702270 */
[----:B------:R-:W-:Y:S01]  /*0140*/  IADD3 R4, R2, R11, RZ ;  /* 0x0000000b02047210 */ /* 0x000fe20007ffe0ff */
[----:B0-----:R-:W-:-:S03]  /*0150*/  ULEA UR4, UR5, UR4, 0x18 ;  /* 0x0000000405047291 */ /* 0x001fc6000f8ec03f */
[----:B------:R-:W-:-:S03]  /*0160*/  ULDC UR5, c[0x0][0x218] ;  /* 0x0000860000057ab9 */ /* 0x000fc60000000800 */
[----:B------:R-:W-:Y:S02]  /*0170*/  LEA R7, R8, UR4, 0x2 ;  /* 0x0000000408077c11 */ /* 0x000fe4000f8e10ff */
[----:B------:R-:W-:Y:S02]  /*0180*/  LEA R6, R2, UR4, 0x3 ;  /* 0x0000000402067c11 */ /* 0x000fe4000f8e18ff */
[----:B------:R-:W-:-:S07]  /*0190*/  LEA R8, R9, UR4, 0x2 ;  /* 0x0000000409087c11 */ /* 0x000fce000f8e10ff */
.L_x_714:
[----:B0-2-4-:R-:W0:Y:S01]  /*01a0*/  LDC R10, c[0x0][0x210] ;  /* 0x00008400ff0a7b82 */ /* 0x015e220000000800 */
[----:B------:R-:W-:Y:S01]  /*01b0*/  BSSY B0, `(.L_x_703) ;  /* 0x0000067000007945 */ /* 0x000fe20003800000 */
[----:B------:R-:W-:Y:S01]  /*01c0*/  HFMA2.MMA R26, -RZ, RZ, 0, 0 ;  /* 0x00000000ff1a7435 */ /* 0x000fe200000001ff */
[----:B------:R-:W-:Y:S02]  /*01d0*/  MOV R20, RZ ;  /* 0x000000ff00147202 */ /* 0x000fe40000000f00 */
[----:B0-----:R-:W-:-:S13]  /*01e0*/  ISETP.GE.U32.AND P1, PT, R5, R10, PT ;  /* 0x0000000a0500720c */ /* 0x001fda0003f26070 */
[----:B-1-3--:R-:W-:Y:S05]  /*01f0*/  @P1 BRA `(.L_x_704) ;  /* 0x0000000400881947 */ /* 0x00afea0003800000 */
[----:B------:R-:W-:Y:S01]  /*0200*/  ISETP.GE.U32.AND P2, PT, R5, R10, PT ;  /* 0x0000000a0500720c */ /* 0x000fe20003f46070 */
[----:B------:R-:W-:-:S12]  /*0210*/  IMAD.MOV.U32 R21, RZ, RZ, R5 ;  /* 0x000000ffff157224 */ /* 0x000fd800078e0005 */
[----:B------:R-:W0:Y:S08]  /*0220*/  @P2 LDC R16, c[0x0][0x218] ;  /* 0x00008600ff102b82 */ /* 0x000e300000000800 */
[----:B------:R-:W1:Y:S08]  /*0230*/  @P2 LDC.64 R14, c[0x0][0x2d0] ;  /* 0x0000b400ff0e2b82 */ /* 0x000e700000000a00 */
[----:B------:R-:W2:Y:S01]  /*0240*/  @P2 LDC.64 R12, c[0x0][0x2d8] ;  /* 0x0000b600ff0c2b82 */ /* 0x000ea20000000a00 */
[----:B0-----:R-:W-:-:S04]  /*0250*/  @P2 IMAD R9, R21, R16, R3 ;  /* 0x0000001015092224 */ /* 0x001fc800078e0203 */
[----:B-1----:R-:W-:-:S06]  /*0260*/  @P2 IMAD.WIDE.U32 R14, R9, 0x4, R14 ;  /* 0x00000004090e2825 */ /* 0x002fcc00078e000e */
[----:B------:R-:W3:Y:S01]  /*0270*/  @P2 LDG.E R15, desc[UR6][R14.64] ;  /* 0x000000060e0f2981 */ /* 0x000ee2000c1e1900 */
[----:B--2---:R-:W-:-:S06]  /*0280*/  @P2 IMAD.WIDE.U32 R12, R9, 0x4, R12 ;  /* 0x00000004090c2825 */ /* 0x004fcc00078e000c */
[----:B------:R-:W2:Y:S01]  /*0290*/  @P2 LDG.E R13, desc[UR6][R12.64] ;  /* 0x000000060c0d2981 */ /* 0x000ea2000c1e1900 */
[----:B------:R-:W-:-:S04]  /*02a0*/  @P2 IADD3 R21, R21, 0x20, RZ ;  /* 0x0000002015152810 */ /* 0x000fc80007ffe0ff */
[CC--:B------:R-:W-:Y:S02]  /*02b0*/  ISETP.GE.U32.AND P1, PT, R21.reuse, R10.reuse, PT ;  /* 0x0000000a1500720c */ /* 0x0c0fe40003f26070 */
[----:B------:R-:W-:-:S04]  /*02c0*/  IADD3 R9, -R21, R10, RZ ;  /* 0x0000000a15097210 */ /* 0x000fc80007ffe1ff */
[----:B------:R-:W-:Y:S01]  /*02d0*/  ISETP.LE.U32.OR P1, PT, R9, 0x60, P1 ;  /* 0x000000600900780c */ /* 0x000fe20000f23470 */
[----:B------:R-:W-:Y:S01]  /*02e0*/  IMAD.MOV.U32 R26, RZ, RZ, RZ ;  /* 0x000000ffff1a7224 */ /* 0x000fe200078e00ff */
[----:B------:R-:W-:Y:S01]  /*02f0*/  MOV R20, RZ ;  /* 0x000000ff00147202 */ /* 0x000fe20000000f00 */
[----:B------:R-:W-:Y:S04]  /*0300*/  BSSY B1, `(.L_x_705) ;  /* 0x000002b000017945 */ /* 0x000fe80003800000 */
[----:B---3--:R-:W-:Y:S01]  /*0310*/  @P2 FADD.FTZ R20, R20, R15 ;  /* 0x0000000f14142221 */ /* 0x008fe20000010000 */
[----:B--2---:R-:W-:Y:S01]  /*0320*/  @P2 FADD.FTZ R26, R26, R13 ;  /* 0x0000000d1a1a2221 */ /* 0x004fe20000010000 */
[----:B------:R-:W-:-:S04]  /*0330*/  PLOP3.LUT P2, PT, P2, PT, PT, 0x8, 0x0 ;  /* 0x000000000000781c */ /* 0x000fc8000174e170 */
[----:B------:R-:W-:Y:S09]  /*0340*/  @P1 BRA `(.L_x_706) ;  /* 0x0000000000981947 */ /* 0x000ff20003800000 */
[----:B------:R-:W0:Y:S01]  /*0350*/  LDC.64 R12, c[0x0][0x2d0] ;  /* 0x0000b400ff0c7b82 */ /* 0x000e220000000a00 */
[----:B------:R-:W-:Y:S02]  /*0360*/  PLOP3.LUT P2, PT, PT, PT, PT, 0x8, 0x0 ;  /* 0x000000000000781c */ /* 0x000fe40003f4e170 */
[----:B------:R-:W-:-:S05]  /*0370*/  IADD3 R9, R10, -0x60, RZ ;  /* 0xffffffa00a097810 */ /* 0x000fca0007ffe0ff */
[----:B------:R-:W1:Y:S06]  /*0380*/  LDC.64 R14, c[0x0][0x2d8] ;  /* 0x0000b600ff0e7b82 */ /* 0x000e6c0000000a00 */
.L_x_707:
[C---:B------:R-:W-:Y:S01]  /*0390*/  IADD3 R16, R21.reuse, 0x20, RZ ;  /* 0x0000002015107810 */ /* 0x040fe20007ffe0ff */
[C---:B------:R-:W-:Y:S01]  /*03a0*/  IMAD R25, R21.reuse, UR5, R3 ;  /* 0x0000000515197c24 */ /* 0x040fe2000f8e0203 */
[----:B------:R-:W-:-:S03]  /*03b0*/  IADD3 R18, R21, 0x40, RZ ;  /* 0x0000004015127810 */ /* 0x000fc60007ffe0ff */
[----:B------:R-:W-:Y:S02]  /*03c0*/  IMAD R17, R16, UR5, R3 ;  /* 0x0000000510117c24 */ /* 0x000fe4000f8e0203 */
[----:B0-----:R-:W-:-:S04]  /*03d0*/  IMAD.WIDE.U32 R22, R25, 0x4, R12 ;  /* 0x0000000419167825 */ /* 0x001fc800078e000c */
[----:B------:R-:W-:Y:S01]  /*03e0*/  IMAD.WIDE.U32 R28, R17, 0x4, R12 ;  /* 0x00000004111c7825 */ /* 0x000fe200078e000c */
[----:B------:R0:W2:Y:S03]  /*03f0*/  LDG.E R11, desc[UR6][R22.64] ;  /* 0x00000006160b7981 */ /* 0x0000a6000c1e1900 */
[--C-:B-1----:R-:W-:Y:S02]  /*0400*/  IMAD.WIDE.U32 R24, R25, 0x4, R14.reuse ;  /* 0x0000000419187825 */ /* 0x102fe400078e000e */
[----:B------:R-:W3:Y:S02]  /*0410*/  LDG.E R28, desc[UR6][R28.64] ;  /* 0x000000061c1c7981 */ /* 0x000ee4000c1e1900 */
[----:B------:R-:W-:Y:S02]  /*0420*/  IMAD.WIDE.U32 R16, R17, 0x4, R14 ;  /* 0x0000000411107825 */ /* 0x000fe400078e000e */
[----:B------:R1:W4:Y:S02]  /*0430*/  LDG.E R27, desc[UR6][R24.64] ;  /* 0x00000006181b7981 */ /* 0x000324000c1e1900 */
[----:B------:R-:W-:-:S02]  /*0440*/  IMAD R19, R18, UR5, R3 ;  /* 0x0000000512137c24 */ /* 0x000fc4000f8e0203 */
[----:B0-----:R-:W-:Y:S01]  /*0450*/  VIADD R22, R21, 0x60 ;  /* 0x0000006015167836 */ /* 0x001fe20000000000 */
[----:B------:R0:W5:Y:S03]  /*0460*/  LDG.E R29, desc[UR6][R16.64] ;  /* 0x00000006101d7981 */ /* 0x000166000c1e1900 */
[----:B-1----:R-:W-:Y:S02]  /*0470*/  IMAD R25, R22, UR5, R3 ;  /* 0x0000000516197c24 */ /* 0x002fe4000f8e0203 */
[----:B0-----:R-:W-:-:S04]  /*0480*/  IMAD.WIDE.U32 R16, R19, 0x4, R12 ;  /* 0x0000000413107825 */ /* 0x001fc800078e000c */
[----:B------:R-:W-:Y:S02]  /*0490*/  IMAD.WIDE.U32 R18, R19, 0x4, R14 ;  /* 0x0000000413127825 */ /* 0x000fe400078e000e */
[----:B------:R-:W5:Y:S02]  /*04a0*/  LDG.E R16, desc[UR6][R16.64] ;  /* 0x0000000610107981 */ /* 0x000f64000c1e1900 */
[C---:B------:R-:W-:Y:S02]  /*04b0*/  IMAD.WIDE.U32 R22, R25.reuse, 0x4, R12 ;  /* 0x0000000419167825 */ /* 0x040fe400078e000c */
[----:B------:R-:W5:Y:S02]  /*04c0*/  LDG.E R18, desc[UR6][R18.64] ;  /* 0x0000000612127981 */ /* 0x000f64000c1e1900 */
[----:B------:R-:W-:Y:S02]  /*04d0*/  IMAD.WIDE.U32 R24, R25, 0x4, R14 ;  /* 0x0000000419187825 */ /* 0x000fe400078e000e */
[----:B------:R-:W5:Y:S04]  /*04e0*/  LDG.E R22, desc[UR6][R22.64] ;  /* 0x0000000616167981 */ /* 0x000f68000c1e1900 */
[----:B------:R-:W5:Y:S01]  /*04f0*/  LDG.E R24, desc[UR6][R24.64] ;  /* 0x0000000618187981 */ /* 0x000f62000c1e1900 */
[----:B------:R-:W-:-:S04]  /*0500*/  IADD3 R21, R21, 0x80, RZ ;  /* 0x0000008015157810 */ /* 0x000fc80007ffe0ff */
[----:B------:R-:W-:Y:S01]  /*0510*/  ISETP.GE.U32.AND P1, PT, R21, R9, PT ;  /* 0x000000091500720c */ /* 0x000fe20003f26070 */
[----:B--2---:R-:W-:-:S04]  /*0520*/  FADD.FTZ R11, R11, R20 ;  /* 0x000000140b0b7221 */ /* 0x004fc80000010000 */
[----:B---3--:R-:W-:Y:S01]  /*0530*/  FADD.FTZ R11, R11, R28 ;  /* 0x0000001c0b0b7221 */ /* 0x008fe20000010000 */
[----:B----4-:R-:W-:-:S04]  /*0540*/  FADD.FTZ R26, R27, R26 ;  /* 0x0000001a1b1a7221 */ /* 0x010fc80000010000 */
[----:B-----5:R-:W-:Y:S01]  /*0550*/  FADD.FTZ R29, R26, R29 ;  /* 0x0000001d1a1d7221 */ /* 0x020fe20000010000 */
[----:B------:R-:W-:-:S03]  /*0560*/  FADD.FTZ R11, R11, R16 ;  /* 0x000000100b0b7221 */ /* 0x000fc60000010000 */
[----:B------:R-:W-:Y:S01]  /*0570*/  FADD.FTZ R29, R29, R18 ;  /* 0x000000121d1d7221 */ /* 0x000fe20000010000 */
[----:B------:R-:W-:-:S03]  /*0580*/  FADD.FTZ R20, R11, R22 ;  /* 0x000000160b147221 */ /* 0x000fc60000010000 */
[----:B------:R-:W-:Y:S01]  /*0590*/  FADD.FTZ R26, R29, R24 ;  /* 0x000000181d1a7221 */ /* 0x000fe20000010000 */
[----:B------:R-:W-:Y:S06]  /*05a0*/  @!P1 BRA `(.L_x_707) ;  /* 0xfffffffc00789947 */ /* 0x000fec000383ffff */
.L_x_706:
[----:B------:R-:W-:Y:S05]  /*05b0*/  BSYNC B1 ;  /* 0x0000000000017941 */ /* 0x000fea0003800000 */
.L_x_705:
[CC--:B------:R-:W-:Y:S01]  /*05c0*/  ISETP.GE.U32.AND P1, PT, R21.reuse, R10.reuse, PT ;  /* 0x0000000a1500720c */ /* 0x0c0fe20003f26070 */
[----:B------:R-:W-:Y:S01]  /*05d0*/  BSSY B1, `(.L_x_708) ;  /* 0x0000018000017945 */ /* 0x000fe20003800000 */
[----:B------:R-:W-:-:S04]  /*05e0*/  IADD3 R9, -R21, R10, RZ ;  /* 0x0000000a15097210 */ /* 0x000fc80007ffe1ff */
[----:B------:R-:W-:-:S13]  /*05f0*/  ISETP.LE.U32.OR P1, PT, R9, 0x20, P1 ;  /* 0x000000200900780c */ /* 0x000fda0000f23470 */
[----:B------:R-:W-:Y:S05]  /*0600*/  @P1 BRA `(.L_x_709) ;  /* 0x0000000000501947 */ /* 0x000fea0003800000 */
[----:B------:R-:W0:Y:S01]  /*0610*/  LDC.64 R18, c[0x0][0x2d0] ;  /* 0x0000b400ff127b82 */ /* 0x000e220000000a00 */
[----:B------:R-:W-:Y:S01]  /*0620*/  ULDC UR8, c[0x0][0x218] ;  /* 0x0000860000087ab9 */ /* 0x000fe20000000800 */
[C---:B------:R-:W-:Y:S01]  /*0630*/  IADD3 R14, R21.reuse, 0x20, RZ ;  /* 0x00000020150e7810 */ /* 0x040fe20007ffe0ff */
[----:B------:R-:W-:-:S04]  /*0640*/  IMAD R15, R21, UR8, R3 ;  /* 0x00000008150f7c24 */ /* 0x000fc8000f8e0203 */
[----:B------:R-:W-:Y:S01]  /*0650*/  IMAD R9, R14, UR8, R3 ;  /* 0x000000080e097c24 */ /* 0x000fe2000f8e0203 */
        /* <DEDUP_REMOVED lines=15> */
.L_x_709:
[----:B------:R-:W-:Y:S05]  /*0750*/  BSYNC B1 ;  /* 0x0000000000017941 */ /* 0x000fea0003800000 */
.L_x_708:
[----:B------:R-:W-:-:S13]  /*0760*/  ISETP.LT.U32.OR P2, PT, R21, R10, P2 ;  /* 0x0000000a1500720c */ /* 0x000fda0001741470 */
[----:B------:R-:W-:Y:S05]  /*0770*/  @!P2 BRA `(.L_x_704) ;  /* 0x000000000028a947 */ /* 0x000fea0003800000 */
[----:B------:R-:W0:Y:S01]  /*0780*/  LDC.64 R12, c[0x0][0x2d0] ;  /* 0x0000b400ff0c7b82 */ /* 0x000e220000000a00 */
[----:B------:R-:W-:Y:S02]  /*0790*/  ULDC UR8, c[0x0][0x218] ;  /* 0x0000860000087ab9 */ /* 0x000fe40000000800 */
[----:B------:R-:W-:-:S05]  /*07a0*/  IMAD R9, R21, UR8, R3 ;  /* 0x0000000815097c24 */ /* 0x000fca000f8e0203 */
[----:B------:R-:W1:Y:S01]  /*07b0*/  LDC.64 R10, c[0x0][0x2d8] ;  /* 0x0000b600ff0a7b82 */ /* 0x000e620000000a00 */
[----:B0-----:R-:W-:-:S06]  /*07c0*/  IMAD.WIDE.U32 R12, R9, 0x4, R12 ;  /* 0x00000004090c7825 */ /* 0x001fcc00078e000c */
[----:B------:R-:W2:Y:S01]  /*07d0*/  LDG.E R13, desc[UR6][R12.64] ;  /* 0x000000060c0d7981 */ /* 0x000ea2000c1e1900 */
[----:B-1----:R-:W-:-:S06]  /*07e0*/  IMAD.WIDE.U32 R10, R9, 0x4, R10 ;  /* 0x00000004090a7825 */ /* 0x002fcc00078e000a */
[----:B------:R-:W3:Y:S01]  /*07f0*/  LDG.E R11, desc[UR6][R10.64] ;  /* 0x000000060a0b7981 */ /* 0x000ee2000c1e1900 */
[----:B--2---:R-:W-:Y:S01]  /*0800*/  FADD.FTZ R20, R20, R13 ;  /* 0x0000000d14147221 */ /* 0x004fe20000010000 */
[----:B---3--:R-:W-:-:S07]  /*0810*/  FADD.FTZ R26, R26, R11 ;  /* 0x0000000b1a1a7221 */ /* 0x008fce0000010000 */
.L_x_704:
[----:B------:R-:W-:Y:S05]  /*0820*/  BSYNC B0 ;  /* 0x0000000000007941 */ /* 0x000fea0003800000 */
.L_x_703:
        /* <DEDUP_REMOVED lines=11> */
[----:B---3--:R-:W3:Y:S04]  /*08e0*/  SHFL.BFLY PT, R11, R10, 0x1, 0x1f ;  /* 0x0c201f000a0b7f89 */ /* 0x008ee800000e0000 */
[----:B--2---:R-:W2:Y:S01]  /*08f0*/  SHFL.BFLY PT, R12, R9, 0x1, 0x1f ;  /* 0x0c201f00090c7f89 */ /* 0x004ea200000e0000 */
[----:B---3--:R-:W-:Y:S01]  /*0900*/  FADD.FTZ R11, R10, R11 ;  /* 0x0000000b0a0b7221 */ /* 0x008fe20000010000 */
[----:B--2---:R-:W-:-:S04]  /*0910*/  FADD.FTZ R14, R9, R12 ;  /* 0x0000000c090e7221 */ /* 0x004fc80000010000 */
[----:B------:R-:W2:Y:S04]  /*0920*/  SHFL.BFLY PT, R12, R11, 0x2, 0x1f ;  /* 0x0c401f000b0c7f89 */ /* 0x000ea800000e0000 */
[----:B------:R-:W3:Y:S01]  /*0930*/  SHFL.BFLY PT, R13, R14, 0x2, 0x1f ;  /* 0x0c401f000e0d7f89 */ /* 0x000ee200000e0000 */
[----:B--2---:R-:W-:Y:S01]  /*0940*/  FADD.FTZ R12, R11, R12 ;  /* 0x0000000c0b0c7221 */ /* 0x004fe20000010000 */
[----:B---3--:R-:W-:-:S04]  /*0950*/  FADD.FTZ R15, R14, R13 ;  /* 0x0000000d0e0f7221 */ /* 0x008fc80000010000 */
        /* <DEDUP_REMOVED lines=8> */
[----:B------:R2:W3:Y:S04]  /*09e0*/  SHFL.BFLY PT, R11, R10, 0x10, 0x1f ;  /* 0x0e001f000a0b7f89 */ /* 0x0004e800000e0000 */
[----:B------:R2:W4:Y:S02]  /*09f0*/  SHFL.BFLY PT, R14, R9, 0x10, 0x1f ;  /* 0x0e001f00090e7f89 */ /* 0x00052400000e0000 */
.L_x_725:
[----:B------:R-:W-:Y:S01]  /*0a00*/  @!P1 SHF.R.U32.HI R12, RZ, 0x3, R0 ;  /* 0x00000003ff0c9819 */ /* 0x000fe20000011600 */
[----:B----4-:R-:W-:Y:S01]  /*0a10*/  FADD.FTZ R14, R9, R14 ;  /* 0x0000000e090e7221 */ /* 0x010fe20000010000 */
[----:B---3--:R-:W-:Y:S02]  /*0a20*/  FADD.FTZ R11, R10, R11 ;  /* 0x0000000b0a0b7221 */ /* 0x008fe40000010000 */
[----:B------:R-:W-:-:S05]  /*0a30*/  @!P1 LOP3.LUT R12, R12, 0x1ffffffc, RZ, 0xc0, !PT ;  /* 0x1ffffffc0c0c9812 */ /* 0x000fca00078ec0ff */
[----:B------:R3:W-:Y:S04]  /*0a40*/  @!P1 STS [R12+UR4+0x2000], R14 ;  /* 0x0020000e0c009988 */ /* 0x0007e80008000804 */
[----:B------:R3:W-:Y:S02]  /*0a50*/  @!P1 STS [R12+UR4+0x2080], R11 ;  /* 0x0020800b0c009988 */ /* 0x0007e40008000804 */
.L_x_710:
[----:B------:R-:W-:Y:S05]  /*0a60*/  WARPSYNC.ALL ;  /* 0x0000000000007948 */ /* 0x000fea0003800000 */
[----:B------:R-:W-:Y:S06]  /*0a70*/  BAR.SYNC.DEFER_BLOCKING 0x0 ;  /* 0x0000000000007b1d */ /* 0x000fec0000010000 */
[----:B------:R-:W-:Y:S04]  /*0a80*/  BSSY B0, `(.L_x_712) ;  /* 0x000000c000007945 */ /* 0x000fe80003800000 */
[----:B------:R-:W-:Y:S05]  /*0a90*/  @!P0 BRA `(.L_x_713) ;  /* 0x0000000000288947 */ /* 0x000fea0003800000 */
[----:B---3--:R-:W3:Y:S01]  /*0aa0*/  LDS.64 R14, [R6+0x2000] ;  /* 0x00200000060e7984 */ /* 0x008ee20000000a00 */
[----:B------:R-:W4:Y:S03]  /*0ab0*/  LDC.64 R12, c[0x0][0x318] ;  /* 0x0000c600ff0c7b82 */ /* 0x000f260000000a00 */
[----:B------:R-:W5:Y:S05]  /*0ac0*/  LDS.64 R16, [R6+0x2080] ;  /* 0x0020800006107984 */ /* 0x000f6a0000000a00 */
[----:B--2---:R-:W2:Y:S01]  /*0ad0*/  LDC.64 R10, c[0x0][0x310] ;  /* 0x0000c400ff0a7b82 */ /* 0x004ea20000000a00 */
[----:B----4-:R-:W-:-:S04]  /*0ae0*/  IMAD.WIDE.U32 R12, R4, 0x4, R12 ;  /* 0x00000004040c7825 */ /* 0x010fc800078e000c */
[----:B--2---:R-:W-:Y:S01]  /*0af0*/  IMAD.WIDE.U32 R10, R4, 0x4, R10 ;  /* 0x00000004040a7825 */ /* 0x004fe200078e000a */
[----:B---3--:R-:W-:Y:S02]  /*0b00*/  F2FP.BF16.F32.PACK_AB R15, R15, R14 ;  /* 0x0000000e0f0f723e */ /* 0x008fe400000010ff */
[----:B-----5:R-:W-:-:S03]  /*0b10*/  F2FP.BF16.F32.PACK_AB R17, R17, R16 ;  /* 0x000000101111723e */ /* 0x020fc600000010ff */
[----:B------:R4:W-:Y:S04]  /*0b20*/  STG.E desc[UR6][R12.64], R15 ;  /* 0x0000000f0c007986 */ /* 0x0009e8000c101906 */
[----:B------:R4:W-:Y:S02]  /*0b30*/  STG.E desc[UR6][R10.64], R17 ;  /* 0x000000110a007986 */ /* 0x0009e4000c101906 */
.L_x_713:
[----:B------:R-:W-:Y:S05]  /*0b40*/  BSYNC B0 ;  /* 0x0000000000007941 */ /* 0x000fea0003800000 */
.L_x_712:
[C---:B------:R-:W-:Y:S02]  /*0b50*/  ISETP.GT.U32.AND P1, PT, R3.reuse, -0x301, PT ;  /* 0xfffffcff0300780c */ /* 0x040fe40003f24070 */
[----:B------:R-:W-:Y:S02]  /*0b60*/  IADD3 R3, R3, 0x300, RZ ;  /* 0x0000030003037810 */ /* 0x000fe40007ffe0ff */
[----:B------:R-:W-:-:S09]  /*0b70*/  IADD3 R4, R4, 0x180, RZ ;  /* 0x0000018004047810 */ /* 0x000fd20007ffe0ff */
[----:B------:R-:W-:Y:S05]  /*0b80*/  @P1 BRA `(.L_x_714) ;  /* 0xfffffff400841947 */ /* 0x000fea000383ffff */
[----:B------:R-:W-:Y:S05]  /*0b90*/  EXIT ;  /* 0x000000000000794d */ /* 0x000fea0003800000 */
.L_x_711:
[----:B------:R-:W-:Y:S01]  /*0ba0*/  HFMA2.MMA R22, -RZ, RZ, 0, 1.847743988037109375e-06 ;  /* 0x0000001fff167435 */ /* 0x000fe200000001ff */
[----:B0--3--:R-:W-:Y:S01]  /*0bb0*/  MOV R20, R10 ;  /* 0x0000000a00147202 */ /* 0x009fe20000000f00 */
[----:B------:R-:W-:Y:S01]  /*0bc0*/  IMAD.MOV.U32 R19, RZ, RZ, 0x1 ;  /* 0x00000001ff137424 */ /* 0x000fe200078e00ff */
[----:B------:R-:W-:-:S08]  /*0bd0*/  MOV R17, 0xffffffff ;  /* 0xffffffff00117802 */ /* 0x000fd00000000f00 */
[----:B-12---:R-:W-:Y:S05]  /*0be0*/  WARPSYNC.COLLECTIVE R17, `(.L_x_715) ;  /* 0x0000000011087348 */ /* 0x006fea0003c00000 */
[----:B------:R0:W3:Y:S02]  /*0bf0*/  SHFL.BFLY P2, R18, R20, R19, R22 ;  /* 0x0c00001314127389 */ /* 0x0000e40000040016 */
[----:B0123--:R-:W-:Y:S01]  /*0c00*/  ENDCOLLECTIVE ;  /* 0x000000000000791b */ /* 0x00ffe20003800000 */
.L_x_715:
[----:B------:R-:W-:Y:S01]  /*0c10*/  HFMA2.MMA R19, -RZ, RZ, 0, 1.1920928955078125e-07 ;  /* 0x00000002ff137435 */ /* 0x000fe200000001ff */
[----:B------:R-:W-:-:S05]  /*0c20*/  MOV R11, R18 ;  /* 0x00000012000b7202 */ /* 0x000fca0000000f00 */
[----:B------:R-:W-:-:S04]  /*0c30*/  FADD.FTZ R11, R10, R11 ;  /* 0x0000000b0a0b7221 */ /* 0x000fc80000010000 */
[----:B------:R-:W-:-:S07]  /*0c40*/  IMAD.MOV.U32 R20, RZ, RZ, R11 ;  /* 0x000000ffff147224 */ /* 0x000fce00078e000b */
[----:B------:R-:W-:Y:S05]  /*0c50*/  WARPSYNC.COLLECTIVE R17, `(.L_x_716) ;  /* 0x0000000011087348 */ /* 0x000fea0003c00000 */
[----:B------:R0:W1:Y:S02]  /*0c60*/  SHFL.BFLY P2, R18, R20, R19, R22 ;  /* 0x0c00001314127389 */ /* 0x0000640000040016 */
[----:B01----:R-:W-:Y:S01]  /*0c70*/  ENDCOLLECTIVE ;  /* 0x000000000000791b */ /* 0x003fe20003800000 */
.L_x_716:
[----:B------:R-:W-:Y:S01]  /*0c80*/  IMAD.MOV.U32 R19, RZ, RZ, 0x4 ;  /* 0x00000004ff137424 */ /* 0x000fe200078e00ff */
[----:B------:R-:W-:-:S05]  /*0c90*/  MOV R12, R18 ;  /* 0x00000012000c7202 */ /* 0x000fca0000000f00 */
[----:B------:R-:W-:-:S05]  /*0ca0*/  FADD.FTZ R12, R11, R12 ;  /* 0x0000000c0b0c7221 */ /* 0x000fca0000010000 */
[----:B------:R-:W-:-:S07]  /*0cb0*/  MOV R20, R12 ;  /* 0x0000000c00147202 */ /* 0x000fce0000000f00 */
[----:B------:R-:W-:Y:S05]  /*0cc0*/  WARPSYNC.COLLECTIVE R17, `(.L_x_717) ;  /* 0x0000000011087348 */ /* 0x000fea0003c00000 */
[----:B------:R0:W1:Y:S02]  /*0cd0*/  SHFL.BFLY P2, R18, R20, R19, R22 ;  /* 0x0c00001314127389 */ /* 0x0000640000040016 */
[----:B01----:R-:W-:Y:S01]  /*0ce0*/  ENDCOLLECTIVE ;  /* 0x000000000000791b */ /* 0x003fe20003800000 */
.L_x_717:
[----:B------:R-:W-:Y:S01]  /*0cf0*/  HFMA2.MMA R19, -RZ, RZ, 0, 4.76837158203125e-07 ;  /* 0x00000008ff137435 */ /* 0x000fe200000001ff */
[----:B------:R-:W-:-:S05]  /*0d00*/  MOV R13, R18 ;  /* 0x00000012000d7202 */ /* 0x000fca0000000f00 */
[----:B------:R-:W-:-:S05]  /*0d10*/  FADD.FTZ R13, R12, R13 ;  /* 0x0000000d0c0d7221 */ /* 0x000fca0000010000 */
[----:B------:R-:W-:-:S07]  /*0d20*/  MOV R20, R13 ;  /* 0x0000000d00147202 */ /* 0x000fce0000000f00 */
[----:B------:R-:W-:Y:S05]  /*0d30*/  WARPSYNC.COLLECTIVE R17, `(.L_x_718) ;  /* 0x0000000011087348 */ /* 0x000fea0003c00000 */
[----:B------:R0:W1:Y:S02]  /*0d40*/  SHFL.BFLY P2, R18, R20, R19, R22 ;  /* 0x0c00001314127389 */ /* 0x0000640000040016 */
[----:B01----:R-:W-:Y:S01]  /*0d50*/  ENDCOLLECTIVE ;  /* 0x000000000000791b */ /* 0x003fe20003800000 */
.L_x_718:
[----:B------:R-:W-:Y:S01]  /*0d60*/  HFMA2.MMA R19, -RZ, RZ, 0, 9.5367431640625e-07 ;  /* 0x00000010ff137435 */ /* 0x000fe200000001ff */
[----:B------:R-:W-:-:S04]  /*0d70*/  IMAD.MOV.U32 R10, RZ, RZ, R18 ;  /* 0x000000ffff0a7224 */ /* 0x000fc800078e0012 */
[----:B------:R-:W-:-:S05]  /*0d80*/  FADD.FTZ R10, R13, R10 ;  /* 0x0000000a0d0a7221 */ /* 0x000fca0000010000 */
[----:B------:R-:W-:-:S07]  /*0d90*/  MOV R20, R10 ;  /* 0x0000000a00147202 */ /* 0x000fce0000000f00 */
[----:B------:R-:W-:Y:S05]  /*0da0*/  WARPSYNC.COLLECTIVE R17, `(.L_x_719) ;  /* 0x0000000011087348 */ /* 0x000fea0003c00000 */
[----:B------:R0:W1:Y:S02]  /*0db0*/  SHFL.BFLY P2, R18, R20, R19, R22 ;  /* 0x0c00001314127389 */ /* 0x0000640000040016 */
[----:B01----:R-:W-:Y:S01]  /*0dc0*/  ENDCOLLECTIVE ;  /* 0x000000000000791b */ /* 0x003fe20003800000 */
.L_x_719:
[----:B------:R-:W-:Y:S01]  /*0dd0*/  HFMA2.MMA R19, -RZ, RZ, 0, 5.9604644775390625e-08 ;  /* 0x00000001ff137435 */ /* 0x000fe200000001ff */
[----:B------:R-:W-:Y:S01]  /*0de0*/  IMAD.MOV.U32 R20, RZ, RZ, R9 ;  /* 0x000000ffff147224 */ /* 0x000fe200078e0009 */
[----:B------:R-:W-:-:S09]  /*0df0*/  MOV R11, R18 ;  /* 0x00000012000b7202 */ /* 0x000fd20000000f00 */
[----:B------:R-:W-:Y:S05]  /*0e00*/  WARPSYNC.COLLECTIVE R17, `(.L_x_720) ;  /* 0x0000000011087348 */ /* 0x000fea0003c00000 */
[----:B------:R0:W1:Y:S02]  /*0e10*/  SHFL.BFLY P2, R18, R20, R19, R22 ;  /* 0x0c00001314127389 */ /* 0x0000640000040016 */
[----:B01----:R-:W-:Y:S01]  /*0e20*/  ENDCOLLECTIVE ;  /* 0x000000000000791b */ /* 0x003fe20003800000 */
.L_x_720:
[----:B------:R-:W-:Y:S01]  /*0e30*/  HFMA2.MMA R19, -RZ, RZ, 0, 1.1920928955078125e-07 ;  /* 0x00000002ff137435 */ /* 0x000fe200000001ff */
[----:B------:R-:W-:-:S05]  /*0e40*/  MOV R12, R18 ;  /* 0x00000012000c7202 */ /* 0x000fca0000000f00 */
[----:B------:R-:W-:-:S05]  /*0e50*/  FADD.FTZ R14, R9, R12 ;  /* 0x0000000c090e7221 */ /* 0x000fca0000010000 */
[----:B------:R-:W-:-:S07]  /*0e60*/  MOV R20, R14 ;  /* 0x0000000e00147202 */ /* 0x000fce0000000f00 */
[----:B------:R-:W-:Y:S05]  /*0e70*/  WARPSYNC.COLLECTIVE R17, `(.L_x_721) ;  /* 0x0000000011087348 */ /* 0x000fea0003c00000 */
[----:B------:R0:W1:Y:S02]  /*0e80*/  SHFL.BFLY P2, R18, R20, R19, R22 ;  /* 0x0c00001314127389 */ /* 0x0000640000040016 */
[----:B01----:R-:W-:Y:S01]  /*0e90*/  ENDCOLLECTIVE ;  /* 0x000000000000791b */ /* 0x003fe20003800000 */
.L_x_721:
[----:B------:R-:W-:Y:S01]  /*0ea0*/  HFMA2.MMA R19, -RZ, RZ, 0, 2.384185791015625e-07 ;  /* 0x00000004ff137435 */ /* 0x000fe200000001ff */
[----:B------:R-:W-:-:S04]  /*0eb0*/  IMAD.MOV.U32 R13, RZ, RZ, R18 ;  /* 0x000000ffff0d7224 */ /* 0x000fc800078e0012 */
[----:B------:R-:W-:-:S05]  /*0ec0*/  FADD.FTZ R15, R14, R13 ;  /* 0x0000000d0e0f7221 */ /* 0x000fca0000010000 */
[----:B------:R-:W-:-:S07]  /*0ed0*/  MOV R20, R15 ;  /* 0x0000000f00147202 */ /* 0x000fce0000000f00 */
[----:B------:R-:W-:Y:S05]  /*0ee0*/  WARPSYNC.COLLECTIVE R17, `(.L_x_722) ;  /* 0x0000000011087348 */ /* 0x000fea0003c00000 */
[----:B------:R0:W1:Y:S02]  /*0ef0*/  SHFL.BFLY P2, R18, R20, R19, R22 ;  /* 0x0c00001314127389 */ /* 0x0000640000040016 */
[----:B01----:R-:W-:Y:S01]  /*0f00*/  ENDCOLLECTIVE ;  /* 0x000000000000791b */ /* 0x003fe20003800000 */
.L_x_722:
[----:B------:R-:W-:Y:S01]  /*0f10*/  IMAD.MOV.U32 R19, RZ, RZ, 0x8 ;  /* 0x00000008ff137424 */ /* 0x000fe200078e00ff */
[----:B------:R-:W-:-:S05]  /*0f20*/  MOV R16, R18 ;  /* 0x0000001200107202 */ /* 0x000fca0000000f00 */
[----:B------:R-:W-:-:S05]  /*0f30*/  FADD.FTZ R16, R15, R16 ;  /* 0x000000100f107221 */ /* 0x000fca0000010000 */
[----:B------:R-:W-:-:S07]  /*0f40*/  MOV R20, R16 ;  /* 0x0000001000147202 */ /* 0x000fce0000000f00 */
[----:B------:R-:W-:Y:S05]  /*0f50*/  WARPSYNC.COLLECTIVE R17, `(.L_x_723) ;  /* 0x0000000011087348 */ /* 0x000fea0003c00000 */
[----:B------:R0:W1:Y:S02]  /*0f60*/  SHFL.BFLY P2, R18, R20, R19, R22 ;  /* 0x0c00001314127389 */ /* 0x0000640000040016 */
[----:B01----:R-:W-:Y:S01]  /*0f70*/  ENDCOLLECTIVE ;  /* 0x000000000000791b */ /* 0x003fe20003800000 */
.L_x_723:
[----:B------:R-:W-:Y:S01]  /*0f80*/  HFMA2.MMA R19, -RZ, RZ, 0, 9.5367431640625e-07 ;  /* 0x00000010ff137435 */ /* 0x000fe200000001ff */
[----:B------:R-:W-:-:S05]  /*0f90*/  MOV R9, R18 ;  /* 0x0000001200097202 */ /* 0x000fca0000000f00 */
[----:B------:R-:W-:-:S05]  /*0fa0*/  FADD.FTZ R9, R16, R9 ;  /* 0x0000000910097221 */ /* 0x000fca0000010000 */
[----:B------:R-:W-:-:S07]  /*0fb0*/  MOV R20, R9 ;  /* 0x0000000900147202 */ /* 0x000fce0000000f00 */
[----:B------:R-:W-:Y:S05]  /*0fc0*/  WARPSYNC.COLLECTIVE R17, `(.L_x_724) ;  /* 0x0000000011087348 */ /* 0x000fea0003c00000 */
[----:B------:R0:W1:Y:S02]  /*0fd0*/  SHFL.BFLY P2, R18, R20, R19, R22 ;  /* 0x0c00001314127389 */ /* 0x0000640000040016 */
[----:B01----:R-:W-:Y:S01]  /*0fe0*/  ENDCOLLECTIVE ;  /* 0x000000000000791b */ /* 0x003fe20003800000 */
.L_x_724:
[----:B------:R-:W-:Y:S01]  /*0ff0*/  MOV R14, R18 ;  /* 0x00000012000e7202 */ /* 0x000fe20000000f00 */
[----:B------:R-:W-:Y:S06]  /*1000*/  BRA `(.L_x_725) ;  /* 0xfffffff8007c7947 */ /* 0x000fec000383ffff */
.L_x_726:
        /* <DEDUP_REMOVED lines=15> */
.L_x_11668:


//--------------------- .text._ZN10layer_norm13ln_bwd_kernelINS_13Kernel_traitsI13__nv_bfloat16S2_S2_S2_fjLj768ELj1ELj4ELj1ELj16ENS_18Kernel_traits_baseILj768ES2_S2_S2_S2_fjLj128EEEEELb1ELb0ELb1ELb1EEEvNS_9BwdParamsE --------------------------
	.section	.text._ZN10layer_norm13ln_bwd_kernelINS_13Kernel_traitsI13__nv_bfloat16S2_S2_S2_fjLj768ELj1ELj4ELj1ELj16ENS_18Kernel_traits_baseILj768ES2_S2_S2_S2_fjLj128EEEEELb1ELb0ELb1ELb1EEEvNS_9BwdParamsE,"ax",@progbits
	.align	128
        .global         _ZN10layer_norm13ln_bwd_kernelINS_13Kernel_traitsI13__nv_bfloat16S2_S2_S2_fjLj768ELj1ELj4ELj1ELj16ENS_18Kernel_traits_baseILj768ES2_S2_S2_S2_fjLj128EEEEELb1ELb0ELb1ELb1EEEvNS_9BwdParamsE
        .type           _ZN10layer_norm13ln_bwd_kernelINS_13Kernel_traitsI13__nv_bfloat16S2_S2_S2_fjLj768ELj1ELj4ELj1ELj16ENS_18Kernel_traits_baseILj768ES2_S2_S2_S2_fjLj128EEEEELb1ELb0ELb1ELb1EEEvNS_9BwdParamsE,@function
        .size           _ZN10layer_norm13ln_bwd_kernelINS_13Kernel_traitsI13__nv_bfloat16S2_S2_S2_fjLj768ELj1ELj4ELj1ELj16ENS_18Kernel_traits_baseILj768ES2_S2_S2_S2_fjLj128EEEEELb1ELb0ELb1ELb1EEEvNS_9BwdParamsE,(.L_x_11669 - _ZN10layer_norm13ln_bwd_kernelINS_13Kernel_traitsI13__nv_bfloat16S2_S2_S2_fjLj768ELj1ELj4ELj1ELj16ENS_18Kernel_traits_baseILj768ES2_S2_S2_S2_fjLj128EEEEELb1ELb0ELb1ELb1EEEvNS_9BwdParamsE)
        .other          _ZN10layer_norm13ln_bwd_kernelINS_13Kernel_traitsI13__nv_bfloat16S2_S2_S2_fjLj768ELj1ELj4ELj1ELj16ENS_18Kernel_traits_baseILj768ES2_S2_S2_S2_fjLj128EEEEELb1ELb0ELb1ELb1EEEvNS_9BwdParamsE,@"STO_CUDA_ENTRY STV_DEFAULT"
_ZN10layer_norm13ln_bwd_kernelINS_13Kernel_traitsI13__nv_bfloat16S2_S2_S2_fjLj768ELj1ELj4ELj1ELj16ENS_18Kernel_traits_baseILj768ES2_S2_S2_S2_fjLj128EEEEELb1ELb0ELb1ELb1EEEvNS_9BwdParamsE:
.text._ZN10layer_norm13ln_bwd_kernelINS_13Kernel_traitsI13__nv_bfloat16S2_S2_S2_fjLj768ELj1ELj4ELj1ELj16ENS_18Kernel_traits_baseILj768ES2_S2_S2_S2_fjLj128EEEEELb1ELb0ELb1ELb1EEEvNS_9BwdParamsE:
        /* <DEDUP_REMOVED lines=38> */
.L_x_728:
[----:B------:R-:W-:Y:S01]  /*0260*/  IMAD.SHL.U32 R3, R0, 0x10, RZ ;  /* 0x0000001000037824 */ /* 0x000fe200078e00ff */
[----:B------:R-:W-:Y:S01]  /*0270*/  ULDC.64 UR6, c[0x0][0x260] ;  /* 0x0000980000067ab9 */ /* 0x000fe20000000a00 */
[----:B------:R-:W0:Y:S03]  /*0280*/  LDC.U8 R165, c[0x0][0x2a0] ;  /* 0x0000a800ffa57b82 */ /* 0x000e260000000000 */
[----:B------:R-:W-:-:S04]  /*0290*/  LOP3.LUT R3, R3, 0x1f0, RZ, 0xc0, !PT ;  /* 0x000001f003037812 */ /* 0x000fc800078ec0ff */
[----:B------:R-:W-:-:S04]  /*02a0*/  IADD3 R4, P0, R3, UR6, RZ ;  /* 0x0000000603047c10 */ /* 0x000fc8000ff1e0ff */
[----:B------:R-:W-:-:S05]  /*02b0*/  IADD3.X R5, RZ, UR7, RZ, P0, !PT ;  /* 0x00000007ff057c10 */ /* 0x000fca00087fe4ff */
[----:B------:R-:W2:Y:S04]  /*02c0*/  LDG.E.128 R104, desc[UR4][R4.64] ;  /* 0x0000000404687981 */ /* 0x000ea8000c1e1d00 */
[----:B------:R-:W3:Y:S04]  /*02d0*/  LDG.E.128 R108, desc[UR4][R4.64+0x200] ;  /* 0x00020004046c7981 */ /* 0x000ee8000c1e1d00 */
[----:B------:R1:W4:Y:S01]  /*02e0*/  LDG.E.128 R112, desc[UR4][R4.64+0x400] ;  /* 0x0004000404707981 */ /* 0x000322000c1e1d00 */
        /* <DEDUP_REMOVED lines=23> */
[----:B-1----:R-:W-:Y:S02]  /*0460*/  CS2R R4, SRZ ;  /* 0x0000000000047805 */ /* 0x002fe4000001ff00 */
[C---:B--2---:R-:W-:Y:S01]  /*0470*/  PRMT R116, R104.reuse, 0x7632, R116 ;  /* 0x0000763268747816 */ /* 0x044fe20000000074 */
[----:B------:R-:W-:Y:S01]  /*0480*/  IMAD.U32 R104, R104, 0x10000, RZ ;  /* 0x0001000068687824 */ /* 0x000fe200078e00ff */
[C---:B------:R-:W-:Y:S01]  /*0490*/  PRMT R118, R106.reuse, 0x7632, R118 ;  /* 0x000076326a767816 */ /* 0x040fe20000000076 */
[----:B------:R-:W-:Y:S01]  /*04a0*/  IMAD.U32 R106, R106, 0x10000, RZ ;  /* 0x000100006a6a7824 */ /* 0x000fe200078e00ff */
[C---:B---3--:R-:W-:Y:S01]  /*04b0*/  PRMT R120, R108.reuse, 0x7632, R120 ;  /* 0x000076326c787816 */ /* 0x048fe20000000078 */
[----:B------:R-:W-:Y:S01]  /*04c0*/  IMAD.U32 R108, R108, 0x10000, RZ ;  /* 0x000100006c6c7824 */ /* 0x000fe200078e00ff */
[----:B------:R-:W-:Y:S01]  /*04d0*/  PRMT R123, R111, 0x7632, R123 ;  /* 0x000076326f7b7816 */ /* 0x000fe2000000007b */
        /* <DEDUP_REMOVED lines=9> */
[C---:B------:R-:W-:Y:S01]  /*0570*/  PRMT R122, R110.reuse, 0x7632, R122 ;  /* 0x000076326e7a7816 */ /* 0x040fe2000000007a */
[----:B------:R-:W-:Y:S01]  /*0580*/  IMAD.U32 R110, R110, 0x10000, RZ ;  /* 0x000100006e6e7824 */ /* 0x000fe200078e00ff */
[C---:B------:R-:W-:Y:S01]  /*0590*/  PRMT R124, R112.reuse, 0x7632, R124 ;  /* 0x00007632707c7816 */ /* 0x040fe2000000007c */
[----:B------:R-:W-:Y:S01]  /*05a0*/  IMAD.U32 R112, R112, 0x10000, RZ ;  /* 0x0001000070707824 */ /* 0x000fe200078e00ff */
[----:B------:R-:W-:Y:S01]  /*05b0*/  PRMT R125, R113, 0x7632, R125 ;  /* 0x00007632717d7816 */ /* 0x000fe2000000007d */
[----:B------:R-:W-:Y:S01]  /*05c0*/  IMAD.U32 R126, R126, 0x10000, RZ ;  /* 0x000100007e7e7824 */ /* 0x000fe200078e00ff */
[----:B------:R-:W-:-:S02]  /*05d0*/  PRMT R127, R115, 0x7632, R127 ;  /* 0x00007632737f7816 */ /* 0x000fc4000000007f */
        /* <DEDUP_REMOVED lines=13> */
.L_x_806:
[----:B------:R-:W0:Y:S08]  /*06b0*/  LDC.64 R84, c[0x0][0x288] ;  /* 0x0000a200ff547b82 */ /* 0x000e300000000a00 */
[----:B------:R-:W1:Y:S08]  /*06c0*/  LDC.64 R92, c[0x0][0x280] ;  /* 0x0000a000ff5c7b82 */ /* 0x000e700000000a00 */
[----:B------:R-:W2:Y:S01]  /*06d0*/  LDC R133, c[0x0][0x218] ;  /* 0x00008600ff857b82 */ /* 0x000ea20000000800 */
[----:B0-----:R-:W-:-:S07]  /*06e0*/  IMAD.WIDE R84, R2, 0x4, R84 ;  /* 0x0000000402547825 */ /* 0x001fce00078e0254 */
[----:B------:R-:W0:Y:S01]  /*06f0*/  LDC.64 R128, c[0x0][0x258] ;  /* 0x00009600ff807b82 */ /* 0x000e220000000a00 */
[----:B------:R-:W3:Y:S01]  /*0700*/  LDG.E R135, desc[UR4][R84.64] ;  /* 0x0000000454877981 */ /* 0x000ee2000c1e1900 */
[----:B-1----:R-:W-:-:S06]  /*0710*/  IMAD.WIDE R92, R2, 0x4, R92 ;  /* 0x00000004025c7825 */ /* 0x002fcc00078e025c */
[----:B------:R-:W1:Y:S01]  /*0720*/  LDC.64 R98, c[0x0][0x2c8] ;  /* 0x0000b200ff627b82 */ /* 0x000e620000000a00 */
[----:B------:R-:W5:Y:S01]  /*0730*/  LDG.E R132, desc[UR4][R92.64] ;  /* 0x000000045c847981 */ /* 0x000f62000c1e1900 */
[----:B--2---:R-:W-:-:S06]  /*0740*/  IMAD R96, R2, R133, RZ ;  /* 0x0000008502607224 */ /* 0x004fcc00078e02ff */
[----:B------:R-:W2:Y:S01]  /*0750*/  LDC.64 R94, c[0x0][0x250] ;  /* 0x00009400ff5e7b82 */ /* 0x000ea20000000a00 */
[----:B------:R-:W-:Y:S02]  /*0760*/  SHF.R.S32.HI R97, RZ, 0x1f, R96 ;  /* 0x0000001fff617819 */ /* 0x000fe40000011460 */
[----:B------:R-:W-:Y:S02]  /*0770*/  LOP3.LUT R134, R0, 0x1f, RZ, 0xc0, !PT ;  /* 0x0000001f00867812 */ /* 0x000fe400078ec0ff */
[----:B------:R-:W-:Y:S01]  /*0780*/  LEA.HI R97, R97, R96, RZ, 0x3 ;  /* 0x0000006061617211 */ /* 0x000fe200078f18ff */
[----:B0-----:R-:W-:-:S03]  /*0790*/  IMAD.WIDE R128, R2, 0x4, R128 ;  /* 0x0000000402807825 */ /* 0x001fc600078e0280 */
[----:B------:R-:W-:Y:S01]  /*07a0*/  LEA.HI.SX32 R131, R97, R134, 0x1d ;  /* 0x0000008661837211 */ /* 0x000fe200078feaff */
[----:B------:R-:W-:Y:S02]  /*07b0*/  BSSY B1, `(.L_x_730) ;  /* 0x0000143000017945 */ /* 0x000fe40003800000 */
[----:B------:R0:W5:Y:S01]  /*07c0*/  LDG.E R128, desc[UR4][R128.64] ;  /* 0x0000000480807981 */ /* 0x000162000c1e1900 */
[C---:B------:R-:W-:Y:S01]  /*07d0*/  IADD3 R130, R131.reuse, 0x20, RZ ;  /* 0x0000002083827810 */ /* 0x040fe20007ffe0ff */
[----:B-1----:R-:W-:-:S04]  /*07e0*/  IMAD.WIDE.U32 R102, R131, 0x10, R98 ;  /* 0x0000001083667825 */ /* 0x002fc800078e0062 */
[----:B------:R-:W-:-:S04]  /*07f0*/  IMAD.WIDE.U32 R100, R130, 0x10, R98 ;  /* 0x0000001082647825 */ /* 0x000fc800078e0062 */
[----:B0-----:R-:W-:Y:S02]  /*0800*/  VIADD R129, R131, 0x40 ;  /* 0x0000004083817836 */ /* 0x001fe40000000000 */
[----:B--2---:R-:W-:-:S04]  /*0810*/  IMAD.WIDE R84, R2, 0x4, R94 ;  /* 0x0000000402547825 */ /* 0x004fc800078e025e */
[----:B------:R-:W-:Y:S01]  /*0820*/  IMAD.WIDE.U32 R98, R129, 0x10, R98 ;  /* 0x0000001081627825 */ /* 0x000fe200078e0062 */
[----:B---3--:R-:W-:-:S13]  /*0830*/  ISETP.GT.AND P2, PT, R135, RZ, PT ;  /* 0x000000ff8700720c */ /* 0x008fda0003f44270 */
[----:B------:R-:W-:Y:S05]  /*0840*/  @P2 BRA `(.L_x_731) ;  /* 0x0000000000682947 */ /* 0x000fea0003800000 */
[----:B-----5:R-:W-:Y:S02]  /*0850*/  ISETP.GE.AND P3, PT, R132, 0x1, PT ;  /* 0x000000018400780c */ /* 0x020fe40003f66270 */
[----:B------:R-:W-:Y:S01]  /*0860*/  MOV R135, UR14 ;  /* 0x0000000e00877c02 */ /* 0x000fe20008000f00 */
[----:B------:R-:W-:Y:S01]  /*0870*/  HFMA2.MMA R97, -RZ, RZ, 0, 0 ;  /* 0x00000000ff617435 */ /* 0x000fe200000001ff */
[----:B------:R-:W-:Y:S02]  /*0880*/  MOV R140, UR15 ;  /* 0x0000000f008c7c02 */ /* 0x000fe40008000f00 */
[----:B------:R-:W-:-:S04]  /*0890*/  ISETP.NE.U32.AND P0, PT, R135, RZ, PT ;  /* 0x000000ff8700720c */ /* 0x000fc80003f05070 */
[----:B------:R-:W-:-:S03]  /*08a0*/  ISETP.NE.AND.EX P0, PT, R140, RZ, PT, P0 ;  /* 0x000000ff8c00720c */ /* 0x000fc60003f05300 */
[----:B------:R-:W-:-:S04]  /*08b0*/  @P3 VIADD R84, R132, 0xffffffff ;  /* 0xffffffff84543836 */ /* 0x000fc80000000000 */
[----:B------:R-:W-:Y:S02]  /*08c0*/  @P3 IMAD R92, R84, R133, RZ ;  /* 0x00000085545c3224 */ /* 0x000fe400078e02ff */
[----:B------:R-:W0:Y:S03]  /*08d0*/  LDC.64 R84, c[0x0][0x240] ;  /* 0x00009000ff547b82 */ /* 0x000e260000000a00 */
[----:B------:R-:W-:Y:S01]  /*08e0*/  @P3 SHF.R.S32.HI R93, RZ, 0x1f, R92 ;  /* 0x0000001fff5d3819 */ /* 0x000fe2000001145c */
[----:B------:R-:W5:Y:S03]  /*08f0*/  @P0 LDG.E.128 R56, desc[UR4][R98.64] ;  /* 0x0000000462380981 */ /* 0x000f66000c1e1d00 */
[----:B------:R-:W-:Y:S01]  /*0900*/  @P3 LEA.HI R93, R93, R92, RZ, 0x3 ;  /* 0x0000005c5d5d3211 */ /* 0x000fe200078f18ff */
[----:B------:R1:W5:Y:S03]  /*0910*/  @P0 LDG.E.128 R52, desc[UR4][R100.64] ;  /* 0x0000000464340981 */ /* 0x000366000c1e1d00 */
[----:B------:R-:W-:Y:S01]  /*0920*/  @P3 LEA.HI.SX32 R97, R93, R134, 0x1d ;  /* 0x000000865d613211 */ /* 0x000fe200078feaff */
[----:B------:R2:W5:Y:S03]  /*0930*/  @P0 LDG.E.128 R136, desc[UR4][R102.64] ;  /* 0x0000000466880981 */ /* 0x000566000c1e1d00 */
[C---:B------:R-:W-:Y:S01]  /*0940*/  IADD3 R95, R97.reuse, 0x20, RZ ;  /* 0x00000020615f7810 */ /* 0x040fe20007ffe0ff */
[----:B------:R-:W-:-:S02]  /*0950*/  VIADD R93, R97, 0x40 ;  /* 0x00000040615d7836 */ /* 0x000fc40000000000 */
[----:B0-----:R-:W-:-:S04]  /*0960*/  IMAD.WIDE.U32 R96, R97, 0x8, R84 ;  /* 0x0000000861607825 */ /* 0x001fc800078e0054 */
[--C-:B------:R-:W-:Y:S02]  /*0970*/  IMAD.WIDE.U32 R94, R95, 0x8, R84.reuse ;  /* 0x000000085f5e7825 */ /* 0x100fe400078e0054 */
[----:B------:R-:W5:Y:S02]  /*0980*/  LDG.E.64 R96, desc[UR4][R96.64] ;  /* 0x0000000460607981 */ /* 0x000f64000c1e1b00 */
[----:B------:R-:W-:Y:S02]  /*0990*/  IMAD.WIDE.U32 R84, R93, 0x8, R84 ;  /* 0x000000085d547825 */ /* 0x000fe400078e0054 */
[----:B------:R-:W5:Y:S04]  /*09a0*/  LDG.E.64 R94, desc[UR4][R94.64] ;  /* 0x000000045e5e7981 */ /* 0x000f68000c1e1b00 */
[----:B------:R0:W5:Y:S01]  /*09b0*/  LDG.E.64 R92, desc[UR4][R84.64] ;  /* 0x00000004545c7981 */ /* 0x000162000c1e1b00 */
[----:B-1----:R-:W-:Y:S01]  /*09c0*/  HFMA2.MMA R100, -RZ, RZ, 0, 0 ;  /* 0x00000000ff647435 */ /* 0x002fe200000001ff */
[----:B--2---:R-:W-:Y:S01]  /*09d0*/  MOV R102, RZ ;  /* 0x000000ff00667202 */ /* 0x004fe20000000f00 */
[----:B------:R-:W-:Y:S09]  /*09e0*/  BRA `(.L_x_732) ;  /* 0x00000010007c7947 */ /* 0x000ff20003800000 */
.L_x_731:
[----:B------:R-:W0:Y:S01]  /*09f0*/  LDC.64 R76, c[0x0][0x238] ;  /* 0x00008e00ff4c7b82 */ /* 0x000e220000000a00 */
[----:B------:R-:W-:Y:S01]  /*0a00*/  VIADD R80, R135, 0xffffffff ;  /* 0xffffffff87507836 */ /* 0x000fe20000000000 */
[----:B------:R1:W2:Y:S03]  /*0a10*/  LDG.E R146, desc[UR4][R84.64] ;  /* 0x0000000454927981 */ /* 0x0002a6000c1e1900 */
[----:B------:R-:W-:-:S03]  /*0a20*/  IMAD R80, R80, R133, RZ ;  /* 0x0000008550507224 */ /* 0x000fc600078e02ff */
[----:B------:R-:W3:Y:S02]  /*0a30*/  LDC.64 R88, c[0x0][0x2b8] ;  /* 0x0000ae00ff587b82 */ /* 0x000ee40000000a00 */
[----:B------:R-:W-:-:S04]  /*0a40*/  SHF.R.S32.HI R3, RZ, 0x1f, R80 ;  /* 0x0000001fff037819 */ /* 0x000fc80000011450 */
[----:B------:R-:W-:Y:S02]  /*0a50*/  LEA.HI R3, R3, R80, RZ, 0x3 ;  /* 0x0000005003037211 */ /* 0x000fe400078f18ff */
[----:B-----5:R-:W-:Y:S01]  /*0a60*/  ISETP.GE.AND P3, PT, R132, 0x1, PT ;  /* 0x000000018400780c */ /* 0x020fe20003f66270 */
[----:B------:R-:W4:Y:S01]  /*0a70*/  LDC.64 R92, c[0x0][0x240] ;  /* 0x00009000ff5c7b82 */ /* 0x000f220000000a00 */
[----:B------:R-:W-:Y:S01]  /*0a80*/  LEA.HI.SX32 R87, R3, R134, 0x1d ;  /* 0x0000008603577211 */ /* 0x000fe200078feaff */
[----:B0-----:R-:W-:-:S03]  /*0a90*/  IMAD.WIDE.U32 R68, R131, 0x10, R76 ;  /* 0x0000001083447825 */ /* 0x001fc600078e004c */
[----:B------:R-:W-:Y:S01]  /*0aa0*/  IADD3 R3, R87, 0x20, RZ ;  /* 0x0000002057037810 */ /* 0x000fe20007ffe0ff */
[--C-:B------:R-:W-:Y:S02]  /*0ab0*/  IMAD.WIDE.U32 R72, R130, 0x10, R76.reuse ;  /* 0x0000001082487825 */ /* 0x100fe400078e004c */
[----:B------:R-:W2:Y:S02]  /*0ac0*/  LDG.E.128 R68, desc[UR4][R68.64] ;  /* 0x0000000444447981 */ /* 0x000ea4000c1e1d00 */
[----:B------:R-:W-:Y:S02]  /*0ad0*/  IMAD.WIDE.U32 R76, R129, 0x10, R76 ;  /* 0x00000010814c7825 */ /* 0x000fe400078e004c */
[----:B------:R-:W2:Y:S02]  /*0ae0*/  LDG.E.128 R72, desc[UR4][R72.64] ;  /* 0x0000000448487981 */ /* 0x000ea4000c1e1d00 */
[--C-:B---3--:R-:W-:Y:S02]  /*0af0*/  IMAD.WIDE.U32 R80, R87, 0x10, R88.reuse ;  /* 0x0000001057507825 */ /* 0x108fe400078e0058 */
[----:B------:R-:W3:Y:S02]  /*0b00*/  LDG.E.128 R76, desc[UR4][R76.64] ;  /* 0x000000044c4c7981 */ /* 0x000ee4000c1e1d00 */
[--C-:B-1----:R-:W-:Y:S01]  /*0b10*/  IMAD.WIDE.U32 R84, R3, 0x10, R88.reuse ;  /* 0x0000001003547825 */ /* 0x102fe200078e0058 */
[----:B------:R-:W-:Y:S01]  /*0b20*/  IADD3 R3, R87, 0x40, RZ ;  /* 0x0000004057037810 */ /* 0x000fe20007ffe0ff */
[----:B------:R-:W3:Y:S04]  /*0b30*/  LDG.E.128 R80, desc[UR4][R80.64] ;  /* 0x0000000450507981 */ /* 0x000ee8000c1e1d00 */
[----:B------:R-:W-:Y:S01]  /*0b40*/  IMAD.WIDE.U32 R88, R3, 0x10, R88 ;  /* 0x0000001003587825 */ /* 0x000fe200078e0058 */
[----:B------:R-:W3:Y:S05]  /*0b50*/  LDG.E.128 R84, desc[UR4][R84.64] ;  /* 0x0000000454547981 */ /* 0x000eea000c1e1d00 */
[----:B------:R-:W3:Y:S01]  /*0b60*/  LDG.E.128 R88, desc[UR4][R88.64] ;  /* 0x0000000458587981 */ /* 0x000ee2000c1e1d00 */
[----:B------:R-:W-:-:S04]  /*0b70*/  @P3 VIADD R94, R132, 0xffffffff ;  /* 0xffffffff845e3836 */ /* 0x000fc80000000000 */
[----:B------:R-:W-:-:S05]  /*0b80*/  @P3 IMAD R94, R94, R133, RZ ;  /* 0x000000855e5e3224 */ /* 0x000fca00078e02ff */
[----:B------:R-:W-:Y:S01]  /*0b90*/  @P3 SHF.R.S32.HI R3, RZ, 0x1f, R94 ;  /* 0x0000001fff033819 */ /* 0x000fe2000001145e */
[----:B------:R-:W-:-:S03]  /*0ba0*/  IMAD.MOV.U32 R97, RZ, RZ, RZ ;  /* 0x000000ffff617224 */ /* 0x000fc600078e00ff */
[----:B------:R-:W-:-:S04]  /*0bb0*/  @P3 LEA.HI R3, R3, R94, RZ, 0x3 ;  /* 0x0000005e03033211 */ /* 0x000fc800078f18ff */
[----:B------:R-:W-:-:S04]  /*0bc0*/  @P3 LEA.HI.SX32 R97, R3, R134, 0x1d ;  /* 0x0000008603613211 */ /* 0x000fc800078feaff */
[C---:B------:R-:W-:Y:S02]  /*0bd0*/  IADD3 R95, R97.reuse, 0x20, RZ ;  /* 0x00000020615f7810 */ /* 0x040fe40007ffe0ff */
[C---:B------:R-:W-:Y:S01]  /*0be0*/  IADD3 R3, R97.reuse, 0x40, RZ ;  /* 0x0000004061037810 */ /* 0x040fe20007ffe0ff */
[----:B----4-:R-:W-:-:S04]  /*0bf0*/  IMAD.WIDE.U32 R96, R97, 0x8, R92 ;  /* 0x0000000861607825 */ /* 0x010fc800078e005c */
[--C-:B------:R-:W-:Y:S02]  /*0c00*/  IMAD.WIDE.U32 R94, R95, 0x8, R92.reuse ;  /* 0x000000085f5e7825 */ /* 0x100fe400078e005c */
[----:B------:R-:W5:Y:S02]  /*0c10*/  LDG.E.64 R96, desc[UR4][R96.64] ;  /* 0x0000000460607981 */ /* 0x000f64000c1e1b00 */
[----:B------:R-:W-:Y:S02]  /*0c20*/  IMAD.WIDE.U32 R92, R3, 0x8, R92 ;  /* 0x00000008035c7825 */ /* 0x000fe400078e005c */
[----:B------:R-:W5:Y:S04]  /*0c30*/  LDG.E.64 R94, desc[UR4][R94.64] ;  /* 0x000000045e5e7981 */ /* 0x000f68000c1e1b00 */
[----:B------:R-:W5:Y:S01]  /*0c40*/  LDG.E.64 R92, desc[UR4][R92.64] ;  /* 0x000000045c5c7981 */ /* 0x000f62000c1e1b00 */
[----:B------:R-:W-:-:S02]  /*0c50*/  MOV R135, UR14 ;  /* 0x0000000e00877c02 */ /* 0x000fc40008000f00 */
[----:B------:R-:W-:Y:S02]  /*0c60*/  MOV R140, UR15 ;  /* 0x0000000f008c7c02 */ /* 0x000fe40008000f00 */
[----:B------:R-:W-:-:S04]  /*0c70*/  ISETP.NE.U32.AND P0, PT, R135, RZ, PT ;  /* 0x000000ff8700720c */ /* 0x000fc80003f05070 */
[----:B------:R-:W-:-:S13]  /*0c80*/  ISETP.NE.AND.EX P0, PT, R140, RZ, PT, P0 ;  /* 0x000000ff8c00720c */ /* 0x000fda0003f05300 */
[----:B------:R-:W5:Y:S04]  /*0c90*/  @P0 LDG.E.128 R136, desc[UR4][R102.64] ;  /* 0x0000000466880981 */ /* 0x000f68000c1e1d00 */
[----:B------:R-:W5:Y:S04]  /*0ca0*/  @P0 LDG.E.128 R52, desc[UR4][R100.64] ;  /* 0x0000000464340981 */ /* 0x000f68000c1e1d00 */
[----:B------:R0:W5:Y:S01]  /*0cb0*/  @P0 LDG.E.128 R56, desc[UR4][R98.64] ;  /* 0x0000000462380981 */ /* 0x000162000c1e1d00 */
[----:B------:R-:W-:-:S04]  /*0cc0*/  ISETP.NE.AND P0, PT, R165, RZ, PT ;  /* 0x000000ffa500720c */ /* 0x000fc80003f05270 */
[----:B--2---:R-:W-:Y:S02]  /*0cd0*/  FSEL R187, R146, RZ, !P0 ;  /* 0x000000ff92bb7208 */ /* 0x004fe40004000000 */
[----:B------:R-:W-:Y:S02]  /*0ce0*/  PRMT R143, R70, 0x7632, R143 ;  /* 0x00007632468f7816 */ /* 0x000fe4000000008f */
[----:B------:R-:W-:Y:S02]  /*0cf0*/  PRMT R3, R68, 0x7632, R3 ;  /* 0x0000763244037816 */ /* 0x000fe40000000003 */
[----:B0-----:R-:W-:Y:S01]  /*0d00*/  PRMT R99, R72, 0x7632, R99 ;  /* 0x0000763248637816 */ /* 0x001fe20000000063 */
[----:B------:R-:W-:Y:S01]  /*0d10*/  IMAD.U32 R68, R68, 0x10000, RZ ;  /* 0x0001000044447824 */ /* 0x000fe200078e00ff */
[----:B------:R-:W-:Y:S01]  /*0d20*/  SHF.L.U32 R102, R73, 0x10, RZ ;  /* 0x0000001049667819 */ /* 0x000fe200000006ff */
[----:B------:R-:W-:Y:S01]  /*0d30*/  IMAD.U32 R98, R71, 0x10000, RZ ;  /* 0x0001000047627824 */ /* 0x000fe200078e00ff */
[----:B------:R-:W-:-:S02]  /*0d40*/  PRMT R141, R69, 0x7632, R141 ;  /* 0x00007632458d7816 */ /* 0x000fc4000000008d */
[----:B------:R-:W-:Y:S02]  /*0d50*/  PRMT R101, R73, 0x7632, R101 ;  /* 0x0000763249657816 */ /* 0x000fe40000000065 */
[----:B------:R-:W-:Y:S01]  /*0d60*/  SHF.L.U32 R143, R143, 0x10, RZ ;  /* 0x000000108f8f7819 */ /* 0x000fe200000006ff */
[----:B------:R-:W-:Y:S01]  /*0d70*/  IMAD.U32 R3, R3, 0x10000, RZ ;  /* 0x0001000003037824 */ /* 0x000fe200078e00ff */
[C---:B------:R-:W-:Y:S02]  /*0d80*/  PRMT R144, R75.reuse, 0x7632, R144 ;  /* 0x000076324b907816 */ /* 0x040fe40000000090 */
[----:B------:R-:W-:Y:S02]  /*0d90*/  SHF.L.U32 R145, R75, 0x10, RZ ;  /* 0x000000104b917819 */ /* 0x000fe400000006ff */
[----:B------:R-:W-:Y:S02]  /*0da0*/  SHF.L.U32 R99, R99, 0x10, RZ ;  /* 0x0000001063637819 */ /* 0x000fe400000006ff */
[----:B------:R-:W-:Y:S01]  /*0db0*/  SHF.L.U32 R142, R69, 0x10, RZ ;  /* 0x00000010458e7819 */ /* 0x000fe200000006ff */
[----:B------:R-:W-:Y:S01]  /*0dc0*/  FADD.FTZ R69, -R187, R68 ;  /* 0x00000044bb457221 */ /* 0x000fe20000010100 */
[----:B------:R-:W-:-:S02]  /*0dd0*/  SHF.L.U32 R70, R70, 0x10, RZ ;  /* 0x0000001046467819 */ /* 0x000fc400000006ff */
[C---:B---3--:R-:W-:Y:S02]  /*0de0*/  PRMT R150, R79.reuse, 0x7632, R150 ;  /* 0x000076324f967816 */ /* 0x048fe40000000096 */
[----:B------:R-:W-:Y:S01]  /*0df0*/  SHF.L.U32 R151, R79, 0x10, RZ ;  /* 0x000000104f977819 */ /* 0x000fe200000006ff */
[----:B------:R-:W-:Y:S01]  /*0e00*/  FADD.FTZ R79, -R187, R102 ;  /* 0x00000066bb4f7221 */ /* 0x000fe20000010100 */
[----:B------:R-:W-:Y:S01]  /*0e10*/  PRMT R100, R71, 0x7632, R100 ;  /* 0x0000763247647816 */ /* 0x000fe20000000064 */
[----:B------:R-:W-:Y:S01]  /*0e20*/  FADD.FTZ R75, -R187, R98 ;  /* 0x00000062bb4b7221 */ /* 0x000fe20000010100 */
[----:B------:R-:W-:Y:S02]  /*0e30*/  SHF.L.U32 R72, R72, 0x10, RZ ;  /* 0x0000001048487819 */ /* 0x000fe400000006ff */
[----:B------:R-:W-:Y:S02]  /*0e40*/  PRMT R146, R76, 0x7632, R146 ;  /* 0x000076324c927816 */ /* 0x000fe40000000092 */
[----:B------:R-:W-:Y:S01]  /*0e50*/  PRMT R147, R77, 0x7632, R147 ;  /* 0x000076324d937816 */ /* 0x000fe20000000093 */
[----:B------:R-:W-:Y:S01]  /*0e60*/  FADD.FTZ R143, -R187, R143 ;  /* 0x0000008fbb8f7221 */ /* 0x000fe20000010100 */
[----:B------:R-:W-:-:S02]  /*0e70*/  SHF.L.U32 R141, R141, 0x10, RZ ;  /* 0x000000108d8d7819 */ /* 0x000fc400000006ff */
[----:B------:R-:W-:Y:S02]  /*0e80*/  SHF.L.U32 R68, R101, 0x10, RZ ;  /* 0x0000001065447819 */ /* 0x000fe400000006ff */
[----:B------:R-:W-:Y:S01]  /*0e90*/  PRMT R102, R82, 0x7632, R102 ;  /* 0x0000763252667816 */ /* 0x000fe20000000066 */
[C---:B------:R-:W-:Y:S01]  /*0ea0*/  FADD.FTZ R163, -R187.reuse, R145 ;  /* 0x00000091bba37221 */ /* 0x040fe20000010100 */
[----:B------:R-:W-:Y:S01]  /*0eb0*/  SHF.L.U32 R144, R144, 0x10, RZ ;  /* 0x0000001090907819 */ /* 0x000fe200000006ff */
[C---:B------:R-:W-:Y:S01]  /*0ec0*/  FADD.FTZ R101, -R187.reuse, R3 ;  /* 0x00000003bb657221 */ /* 0x040fe20000010100 */
[----:B------:R-:W-:Y:S01]  /*0ed0*/  PRMT R98, R80, 0x7632, R98 ;  /* 0x0000763250627816 */ /* 0x000fe20000000062 */
[----:B------:R-:W-:Y:S01]  /*0ee0*/  FADD.FTZ R153, -R187, R99 ;  /* 0x00000063bb997221 */ /* 0x000fe20000010100 */
[----:B------:R-:W-:Y:S02]  /*0ef0*/  IMAD.U32 R148, R77, 0x10000, RZ ;  /* 0x000100004d947824 */ /* 0x000fe400078e00ff */
[----:B------:R-:W-:Y:S01]  /*0f00*/  FADD.FTZ R73, -R187, R70 ;  /* 0x00000046bb497221 */ /* 0x000fe20000010100 */
[----:B------:R-:W-:Y:S01]  /*0f10*/  SHF.L.U32 R146, R146, 0x10, RZ ;  /* 0x0000001092927819 */ /* 0x000fe200000006ff */
[----:B------:R-:W-:Y:S01]  /*0f20*/  IMAD.U32 R99, R80, 0x10000, RZ ;  /* 0x0001000050637824 */ /* 0x000fe200078e00ff */
[----:B------:R-:W-:Y:S01]  /*0f30*/  PRMT R145, R83, 0x7632, R145 ;  /* 0x0000763253917816 */ /* 0x000fe20000000091 */
[----:B------:R-:W-:-:S02]  /*0f40*/  IMAD.U32 R100, R100, 0x10000, RZ ;  /* 0x0001000064647824 */ /* 0x000fc400078e00ff */
[----:B------:R-:W-:Y:S01]  /*0f50*/  FADD.FTZ R77, -R187, R72 ;  /* 0x00000048bb4d7221 */ /* 0x000fe20000010100 */
[----:B------:R-:W-:Y:S01]  /*0f60*/  IMAD.U32 R70, R147, 0x10000, RZ ;  /* 0x0001000093467824 */ /* 0x000fe200078e00ff */
[----:B------:R-:W-:Y:S01]  /*0f70*/  SHF.L.U32 R102, R102, 0x10, RZ ;  /* 0x0000001066667819 */ /* 0x000fe200000006ff */
[C---:B------:R-:W-:Y:S01]  /*0f80*/  FADD.FTZ R141, -R187.reuse, R141 ;  /* 0x0000008dbb8d7221 */ /* 0x040fe20000010100 */
[----:B------:R-:W-:Y:S01]  /*0f90*/  FADD.FTZ R155, -R187, R68 ;  /* 0x00000044bb9b7221 */ /* 0x000fe20000010100 */
[----:B------:R-:W-:Y:S01]  /*0fa0*/  PRMT R154, R85, 0x7632, R154 ;  /* 0x00007632559a7816 */ /* 0x000fe2000000009a */
[C---:B------:R-:W-:Y:S01]  /*0fb0*/  FMUL.FTZ R72, R128.reuse, R143 ;  /* 0x0000008f80487220 */ /* 0x040fe20000410000 */
[C---:B------:R-:W-:Y:S01]  /*0fc0*/  FADD.FTZ R71, -R187.reuse, R142 ;  /* 0x0000008ebb477221 */ /* 0x040fe20000010100 */
[----:B------:R-:W-:Y:S01]  /*0fd0*/  FADD.FTZ R167, -R187, R144 ;  /* 0x00000090bba77221 */ /* 0x000fe20000010100 */
[----:B------:R-:W-:Y:S01]  /*0fe0*/  SHF.L.U32 R85, R85, 0x10, RZ ;  /* 0x0000001055557819 */ /* 0x000fe200000006ff */
[C---:B------:R-:W-:Y:S01]  /*0ff0*/  IMAD.U32 R168, R89.reuse, 0x10000, RZ ;  /* 0x0001000059a87824 */ /* 0x040fe200078e00ff */
[----:B------:R-:W-:Y:S01]  /*1000*/  PRMT R164, R89, 0x7632, R164 ;  /* 0x0000763259a47816 */ /* 0x000fe200000000a4 */
[----:B------:R-:W-:Y:S01]  /*1010*/  FMUL.FTZ R68, R128, R101 ;  /* 0x0000006580447220 */ /* 0x000fe20000410000 */
[----:B------:R-:W-:-:S02]  /*1020*/  IMAD.U32 R98, R98, 0x10000, RZ ;  /* 0x0001000062627824 */ /* 0x000fc400078e00ff */
[----:B------:R-:W-:Y:S01]  /*1030*/  FMUL.FTZ R89, R128, R79 ;  /* 0x0000004f80597220 */ /* 0x000fe20000410000 */
[----:B------:R-:W-:Y:S01]  /*1040*/  FMUL.FTZ R144, R104, R99 ;  /* 0x0000006368907220 */ /* 0x000fe20000410000 */
[----:B------:R-:W-:Y:S01]  /*1050*/  PRMT R103, R74, 0x7632, R103 ;  /* 0x000076324a677816 */ /* 0x000fe20000000067 */
[C---:B------:R-:W-:Y:S01]  /*1060*/  FADD.FTZ R147, -R187.reuse, R100 ;  /* 0x00000064bb937221 */ /* 0x040fe20000010100 */
[C---:B------:R-:W-:Y:S01]  /*1070*/  FADD.FTZ R173, -R187.reuse, R146 ;  /* 0x00000092bbad7221 */ /* 0x040fe20000010100 */
[----:B------:R-:W-:Y:S01]  /*1080*/  FADD.FTZ R177, -R187, R70 ;  /* 0x00000046bbb17221 */ /* 0x000fe20000010100 */
[C---:B------:R-:W-:Y:S01]  /*1090*/  FMUL.FTZ R3, R128.reuse, R69 ;  /* 0x0000004580037220 */ /* 0x040fe20000410000 */
[----:B------:R-:W-:Y:S01]  /*10a0*/  IMAD.U32 R152, R145, 0x10000, RZ ;  /* 0x0001000091987824 */ /* 0x000fe200078e00ff */
[C---:B------:R-:W-:Y:S01]  /*10b0*/  PRMT R100, R81.reuse, 0x7632, R100 ;  /* 0x0000763251647816 */ /* 0x040fe20000000064 */
[----:B------:R-:W-:Y:S01]  /*10c0*/  FMUL.FTZ R70, R128, R141 ;  /* 0x0000008d80467220 */ /* 0x000fe20000410000 */
[----:B------:R-:W-:Y:S01]  /*10d0*/  SHF.L.U32 R146, R81, 0x10, RZ ;  /* 0x0000001051927819 */ /* 0x000fe200000006ff */
[-C--:B------:R-:W-:Y:S01]  /*10e0*/  FFMA.FTZ R9, R72, R102.reuse, R9 ;  /* 0x0000006648097223 */ /* 0x080fe20000010009 */
[----:B------:R-:W-:Y:S01]  /*10f0*/  FADD.FTZ R45, R45, R102 ;  /* 0x000000662d2d7221 */ /* 0x000fe20000010000 */
[----:B------:R-:W-:Y:S01]  /*1100*/  FMUL.FTZ R145, R118, R102 ;  /* 0x0000006676917220 */ /* 0x000fe20000410000 */
        /* <DEDUP_REMOVED lines=8> */
[----:B------:R-:W-:Y:S01]  /*1190*/  FADD.FTZ R98, RZ, R144 ;  /* 0x00000090ff627221 */ /* 0x000fe20000010000 */
[----:B------:R-:W-:Y:S01]  /*11a0*/  FFMA.FTZ R85, R3, R144, RZ ;  /* 0x0000009003557223 */ /* 0x000fe200000100ff */
[----:B------:R-:W-:Y:S01]  /*11b0*/  IMAD.U32 R103, R103, 0x10000, RZ ;  /* 0x0001000067677824 */ /* 0x000fe200078e00ff */
[----:B------:R-:W-:Y:S01]  /*11c0*/  SHF.L.U32 R100, R100, 0x10, RZ ;  /* 0x0000001064647819 */ /* 0x000fe200000006ff */
[----:B------:R-:W-:Y:S01]  /*11d0*/  FFMA.FTZ R4, R3, R99, R4 ;  /* 0x0000006303047223 */ /* 0x000fe20000010004 */
[----:B------:R-:W-:Y:S01]  /*11e0*/  FADD.FTZ R48, R48, R99 ;  /* 0x0000006330307221 */ /* 0x000fe20000010000 */
[-C--:B------:R-:W-:Y:S01]  /*11f0*/  FFMA.FTZ R6, R69, R146.reuse, R6 ;  /* 0x0000009245067223 */ /* 0x080fe20000010006 */
[----:B------:R-:W-:Y:S01]  /*1200*/  FADD.FTZ R50, R50, R146 ;  /* 0x0000009232327221 */ /* 0x000fe20000010000 */
[----:B------:R-:W-:Y:S01]  /*1210*/  PRMT R149, R78, 0x7632, R149 ;  /* 0x000076324e957816 */ /* 0x000fe20000000095 */
[----:B------:R-:W-:Y:S01]  /*1220*/  FMUL.FTZ R146, R105, R146 ;  /* 0x0000009269927220 */ /* 0x000fe20000410000 */
[----:B------:R-:W-:Y:S01]  /*1230*/  FADD.FTZ R99, R98, R141 ;  /* 0x0000008d62637221 */ /* 0x000fe20000010000 */
[----:B------:R-:W-:Y:S01]  /*1240*/  FFMA.FTZ R98, R68, R141, R85 ;  /* 0x0000008d44627223 */ /* 0x000fe20000010055 */
[----:B------:R-:W-:Y:S01]  /*1250*/  FADD.FTZ R161, -R187, R103 ;  /* 0x00000067bba17221 */ /* 0x000fe20000010100 */
[----:B------:R-:W-:Y:S01]  /*1260*/  SHF.L.U32 R103, R82, 0x10, RZ ;  /* 0x0000001052677819 */ /* 0x000fe200000006ff */
[-C--:B------:R-:W-:Y:S01]  /*1270*/  FFMA.FTZ R7, R70, R100.reuse, R7 ;  /* 0x0000006446077223 */ /* 0x080fe20000010007 */
[----:B------:R-:W-:Y:S01]  /*1280*/  FADD.FTZ R51, R51, R100 ;  /* 0x0000006433337221 */ /* 0x000fe20000010000 */
[----:B------:R-:W-:Y:S01]  /*1290*/  FMUL.FTZ R143, R117, R100 ;  /* 0x00000064758f7220 */ /* 0x000fe20000410000 */
[----:B------:R-:W-:Y:S01]  /*12a0*/  SHF.L.U32 R76, R76, 0x10, RZ ;  /* 0x000000104c4c7819 */ /* 0x000fe200000006ff */
[----:B------:R-:W-:Y:S01]  /*12b0*/  FADD.FTZ R100, R99, R146 ;  /* 0x0000009263647221 */ /* 0x000fe20000010000 */
[----:B------:R-:W-:Y:S01]  /*12c0*/  SHF.L.U32 R78, R78, 0x10, RZ ;  /* 0x000000104e4e7819 */ /* 0x000fe200000006ff */
[----:B------:R-:W-:Y:S01]  /*12d0*/  IMAD.U32 R74, R74, 0x10000, RZ ;  /* 0x000100004a4a7824 */ /* 0x000fe200078e00ff */
[----:B------:R-:W-:Y:S01]  /*12e0*/  SHF.L.U32 R149, R149, 0x10, RZ ;  /* 0x0000001095957819 */ /* 0x000fe200000006ff */
[----:B------:R-:W-:Y:S01]  /*12f0*/  FFMA.FTZ R85, R69, R146, R98 ;  /* 0x0000009245557223 */ /* 0x000fe20000010062 */
[----:B------:R-:W-:Y:S01]  /*1300*/  SHF.L.U32 R150, R150, 0x10, RZ ;  /* 0x0000001096967819 */ /* 0x000fe200000006ff */
[C---:B------:R-:W-:Y:S01]  /*1310*/  FADD.FTZ R175, -R187.reuse, R148 ;  /* 0x00000094bbaf7221 */ /* 0x040fe20000010100 */
[----:B------:R-:W-:Y:S01]  /*1320*/  FMUL.FTZ R148, R106, R103 ;  /* 0x000000676a947220 */ /* 0x000fe20000410000 */
[----:B------:R-:W-:Y:S01]  /*1330*/  FADD.FTZ R99, R100, R143 ;  /* 0x0000008f64637221 */ /* 0x000fe20000010000 */
[C---:B------:R-:W-:Y:S01]  /*1340*/  FADD.FTZ R157, -R187.reuse, R74 ;  /* 0x0000004abb9d7221 */ /* 0x040fe20000010100 */
[C---:B------:R-:W-:Y:S01]  /*1350*/  FADD.FTZ R169, -R187.reuse, R76 ;  /* 0x0000004cbba97221 */ /* 0x040fe20000010100 */
[C---:B------:R-:W-:Y:S01]  /*1360*/  FADD.FTZ R179, -R187.reuse, R78 ;  /* 0x0000004ebbb37221 */ /* 0x040fe20000010100 */
[C---:B------:R-:W-:Y:S01]  /*1370*/  FADD.FTZ R185, -R187.reuse, R151 ;  /* 0x00000097bbb97221 */ /* 0x040fe20000010100 */
[C---:B------:R-:W-:Y:S01]  /*1380*/  FADD.FTZ R183, -R187.reuse, R149 ;  /* 0x00000095bbb77221 */ /* 0x040fe20000010100 */
[----:B------:R-:W-:Y:S01]  /*1390*/  FMUL.FTZ R71, R128, R73 ;  /* 0x0000004980477220 */ /* 0x000fe20000410000 */
[----:B------:R-:W-:Y:S01]  /*13a0*/  FFMA.FTZ R98, R70, R143, R85 ;  /* 0x0000008f46627223 */ /* 0x000fe20000010055 */
[----:B------:R-:W-:Y:S01]  /*13b0*/  FADD.FTZ R187, -R187, R150 ;  /* 0x00000096bbbb7221 */ /* 0x000fe20000010100 */
[----:B------:R-:W-:-:S02]  /*13c0*/  IMAD.U32 R150, R83, 0x10000, RZ ;  /* 0x0001000053967824 */ /* 0x000fc400078e00ff */
        /* <DEDUP_REMOVED lines=8> */
[----:B------:R-:W-:Y:S01]  /*1450*/  PRMT R149, R84, 0x7632, R149 ;  /* 0x0000763254957816 */ /* 0x000fe20000000095 */
[----:B------:R-:W-:Y:S01]  /*1460*/  FMUL.FTZ R74, R128, R147 ;  /* 0x00000093804a7220 */ /* 0x000fe20000410000 */
[----:B------:R-:W-:Y:S01]  /*1470*/  SHF.L.U32 R151, R84, 0x10, RZ ;  /* 0x0000001054977819 */ /* 0x000fe200000006ff */
[----:B------:R-:W-:Y:S01]  /*1480*/  FMUL.FTZ R147, R119, R152 ;  /* 0x0000009877937220 */ /* 0x000fe20000410000 */
[----:B------:R-:W-:Y:S01]  /*1490*/  FADD.FTZ R100, R99, R150 ;  /* 0x0000009663647221 */ /* 0x000fe20000010000 */
[----:B------:R-:W-:Y:S01]  /*14a0*/  FFMA.FTZ R85, R73, R150, R98 ;  /* 0x0000009649557223 */ /* 0x000fe20000010062 */
[----:B------:R-:W-:Y:S01]  /*14b0*/  SHF.L.U32 R149, R149, 0x10, RZ ;  /* 0x0000001095957819 */ /* 0x000fe200000006ff */
[----:B------:R-:W-:Y:S01]  /*14c0*/  FMUL.FTZ R76, R128, R153 ;  /* 0x00000099804c7220 */ /* 0x000fe20000410000 */
[----:B------:R-:W-:Y:S01]  /*14d0*/  FFMA.FTZ R11, R74, R152, R11 ;  /* 0x000000984a0b7223 */ /* 0x000fe2000001000b */
[----:B------:R-:W-:Y:S01]  /*14e0*/  FADD.FTZ R47, R47, R152 ;  /* 0x000000982f2f7221 */ /* 0x000fe20000010000 */
[C---:B------:R-:W-:Y:S01]  /*14f0*/  PRMT R174, R91.reuse, 0x7632, R174 ;  /* 0x000076325bae7816 */ /* 0x040fe200000000ae */
[----:B------:R-:W-:Y:S01]  /*1500*/  FMUL.FTZ R152, R108, R151 ;  /* 0x000000976c987220 */ /* 0x000fe20000410000 */
[----:B------:R-:W-:Y:S01]  /*1510*/  SHF.L.U32 R84, R91, 0x10, RZ ;  /* 0x000000105b547819 */ /* 0x000fe200000006ff */
        /* <DEDUP_REMOVED lines=8> */
[----:B------:R-:W-:-:S02]  /*15a0*/  PRMT R156, R86, 0x7632, R156 ;  /* 0x00007632569c7816 */ /* 0x000fc4000000009c */
[----:B------:R-:W-:Y:S01]  /*15b0*/  FADD.FTZ R99, R98, R149 ;  /* 0x0000009562637221 */ /* 0x000fe20000010000 */
[----:B------:R-:W-:Y:S01]  /*15c0*/  FFMA.FTZ R98, R76, R149, R85 ;  /* 0x000000954c627223 */ /* 0x000fe20000010055 */
[----:B------:R-:W-:Y:S01]  /*15d0*/  FFMA.FTZ R12, R91, R151, R12 ;  /* 0x000000975b0c7223 */ /* 0x000fe2000001000c */
[----:B------:R-:W-:Y:S01]  /*15e0*/  FADD.FTZ R40, R40, R151 ;  /* 0x0000009728287221 */ /* 0x000fe20000010000 */
[----:B------:R-:W-:Y:S02]  /*15f0*/  IMAD.U32 R159, R86, 0x10000, RZ ;  /* 0x00010000569f7824 */ /* 0x000fe400078e00ff */
[----:B------:R-:W-:Y:S01]  /*1600*/  FMUL.FTZ R151, R121, R102 ;  /* 0x0000006679977220 */ /* 0x000fe20000410000 */
[----:B------:R-:W-:Y:S01]  /*1610*/  FADD.FTZ R100, R99, R154 ;  /* 0x0000009a63647221 */ /* 0x000fe20000010000 */
[C---:B------:R-:W-:Y:S01]  /*1620*/  FMUL.FTZ R78, R128.reuse, R155 ;  /* 0x0000009b804e7220 */ /* 0x040fe20000410000 */
[----:B------:R-:W-:Y:S01]  /*1630*/  FFMA.FTZ R85, R89, R154, R98 ;  /* 0x0000009a59557223 */ /* 0x000fe20000010062 */
[----:B------:R-:W-:Y:S01]  /*1640*/  FMUL.FTZ R80, R128, R161 ;  /* 0x000000a180507220 */ /* 0x000fe20000410000 */
[----:B------:R-:W-:Y:S01]  /*1650*/  IMAD.U32 R153, R156, 0x10000, RZ ;  /* 0x000100009c997824 */ /* 0x000fe200078e00ff */
        /* <DEDUP_REMOVED lines=11> */
[----:B------:R-:W-:Y:S01]  /*1710*/  SHF.L.U32 R166, R158, 0x10, RZ ;  /* 0x000000109ea67819 */ /* 0x000fe200000006ff */
[----:B------:R-:W-:Y:S01]  /*1720*/  FMUL.FTZ R158, R111, R160 ;  /* 0x000000a06f9e7220 */ /* 0x000fe20000410000 */
[----:B------:R-:W-:Y:S01]  /*1730*/  FADD.FTZ R99, R100, R153 ;  /* 0x0000009964637221 */ /* 0x000fe20000010000 */
[----:B------:R-:W-:Y:S01]  /*1740*/  FMUL.FTZ R83, R128, R163 ;  /* 0x000000a380537220 */ /* 0x000fe20000410000 */
[----:B------:R-:W-:Y:S01]  /*1750*/  FFMA.FTZ R98, R80, R153, R85 ;  /* 0x0000009950627223 */ /* 0x000fe20000010055 */
[C---:B------:R-:W-:Y:S01]  /*1760*/  PRMT R162, R88.reuse, 0x7632, R162 ;  /* 0x0000763258a27816 */ /* 0x040fe200000000a2 */
[----:B------:R-:W-:Y:S01]  /*1770*/  FMUL.FTZ R155, R123, R166 ;  /* 0x000000a67b9b7220 */ /* 0x000fe20000410000 */
[----:B------:R-:W-:Y:S01]  /*1780*/  SHF.L.U32 R171, R88, 0x10, RZ ;  /* 0x0000001058ab7819 */ /* 0x000fe200000006ff */
[----:B------:R-:W-:Y:S01]  /*1790*/  FADD.FTZ R100, R99, R158 ;  /* 0x0000009e63647221 */ /* 0x000fe20000010000 */
[----:B------:R-:W-:Y:S01]  /*17a0*/  FMUL.FTZ R82, R128, R167 ;  /* 0x000000a780527220 */ /* 0x000fe20000410000 */
[C---:B------:R-:W-:Y:S01]  /*17b0*/  FFMA.FTZ R85, R83.reuse, R158, R98 ;  /* 0x0000009e53557223 */ /* 0x040fe20000010062 */
[----:B------:R-:W-:Y:S01]  /*17c0*/  SHF.L.U32 R157, R162, 0x10, RZ ;  /* 0x00000010a29d7819 */ /* 0x000fe200000006ff */
[----:B------:R-:W-:Y:S01]  /*17d0*/  FMUL.FTZ R86, R128, R173 ;  /* 0x000000ad80567220 */ /* 0x000fe20000410000 */
[----:B------:R-:W-:Y:S01]  /*17e0*/  FFMA.FTZ R18, R83, R160, R18 ;  /* 0x000000a053127223 */ /* 0x000fe20000010012 */
[----:B------:R-:W-:Y:S01]  /*17f0*/  FADD.FTZ R38, R38, R160 ;  /* 0x000000a026267221 */ /* 0x000fe20000010000 */
        /* <DEDUP_REMOVED lines=10> */
[----:B------:R-:W-:-:S02]  /*18a0*/  IMAD.U32 R170, R164, 0x10000, RZ ;  /* 0x00010000a4aa7824 */ /* 0x000fc400078e00ff */
[----:B------:R-:W-:Y:S01]  /*18b0*/  FADD.FTZ R99, R98, R157 ;  /* 0x0000009d62637221 */ /* 0x000fe20000010000 */
[----:B------:R-:W-:Y:S01]  /*18c0*/  FMUL.FTZ R162, R113, R168 ;  /* 0x000000a871a27220 */ /* 0x000fe20000410000 */
[----:B------:R-:W-:Y:S01]  /*18d0*/  FFMA.FTZ R98, R86, R157, R85 ;  /* 0x0000009d56627223 */ /* 0x000fe20000010055 */
[C---:B------:R-:W-:Y:S01]  /*18e0*/  PRMT R172, R90.reuse, 0x7632, R172 ;  /* 0x000076325aac7816 */ /* 0x040fe200000000ac */
[----:B------:R-:W-:Y:S01]  /*18f0*/  FFMA.FTZ R16, R87, R159, R16 ;  /* 0x0000009f57107223 */ /* 0x000fe20000010010 */
[----:B------:R-:W-:Y:S01]  /*1900*/  SHF.L.U32 R181, R90, 0x10, RZ ;  /* 0x000000105ab57819 */ /* 0x000fe200000006ff */
[----:B------:R-:W-:Y:S01]  /*1910*/  FADD.FTZ R36, R36, R159 ;  /* 0x0000009f24247221 */ /* 0x000fe20000010000 */
        /* <DEDUP_REMOVED lines=16> */
[----:B------:R-:W-:Y:S01]  /*1a20*/  SHF.L.U32 R174, R174, 0x10, RZ ;  /* 0x00000010aeae7819 */ /* 0x000fe200000006ff */
[-C--:B------:R-:W-:Y:S01]  /*1a30*/  FFMA.FTZ R26, R75, R84.reuse, R26 ;  /* 0x000000544b1a7223 */ /* 0x080fe2000001001a */
[----:B------:R-:W-:Y:S01]  /*1a40*/  FADD.FTZ R30, R30, R84 ;  /* 0x000000541e1e7221 */ /* 0x000fe20000010000 */
[----:B------:R-:W-:Y:S01]  /*1a50*/  FMUL.FTZ R166, R115, R84 ;  /* 0x0000005473a67220 */ /* 0x000fe20000410000 */
[----:B------:R-:W-:Y:S01]  /*1a60*/  FADD.FTZ R99, R100, R161 ;  /* 0x000000a164637221 */ /* 0x000fe20000010000 */
[----:B------:R-:W-:Y:S01]  /*1a70*/  FFMA.FTZ R84, R90, R161, R85 ;  /* 0x000000a15a547223 */ /* 0x000fe20000010055 */
        /* <DEDUP_REMOVED lines=21> */
[----:B------:R-:W-:-:S07]  /*1bd0*/  FFMA.FTZ R100, R142, R163, R85 ;  /* 0x000000a38e647223 */ /* 0x000fce0000010055 */
.L_x_732:
[----:B------:R-:W-:Y:S05]  /*1be0*/  BSYNC B1 ;  /* 0x0000000000017941 */ /* 0x000fea0003800000 */
.L_x_730:
[----:B0----5:R-:W-:Y:S01]  /*1bf0*/  IMAD.MOV.U32 R84, RZ, RZ, R96 ;  /* 0x000000ffff547224 */ /* 0x021fe200078e0060 */
[----:B------:R-:W-:Y:S01]  /*1c00*/  UMOV UR6, 0xffffffff ;  /* 0xffffffff00067882 */ /* 0x000fe20000000000 */
[----:B------:R-:W-:Y:S02]  /*1c10*/  MOV R85, R94 ;  /* 0x0000005e00557202 */ /* 0x000fe40000000f00 */
[----:B------:R-:W-:Y:S02]  /*1c20*/  MOV R98, R92 ;  /* 0x0000005c00627202 */ /* 0x000fe40000000f00 */
[----:B------:R-:W-:Y:S02]  /*1c30*/  PRMT R174, R84, 0x7610, R174 ;  /* 0x0000761054ae7816 */ /* 0x000fe400000000ae */
[----:B------:R-:W-:Y:S02]  /*1c40*/  PRMT R169, R85, 0x7610, R169 ;  /* 0x0000761055a97816 */ /* 0x000fe400000000a9 */
[----:B------:R-:W-:Y:S01]  /*1c50*/  PRMT R167, R98, 0x7610, R167 ;  /* 0x0000761062a77816 */ /* 0x000fe200000000a7 */
[----:B------:R-:W-:Y:S06]  /*1c60*/  BRA.DIV UR6, `(.L_x_733) ;  /* 0x0000003206347947 */ /* 0x000fec000b800000 */
[----:B------:R-:W0:Y:S02]  /*1c70*/  SHFL.BFLY PT, R85, R102, 0x1, 0x1f ;  /* 0x0c201f0066557f89 */ /* 0x000e2400000e0000 */
[----:B0-----:R-:W-:Y:S02]  /*1c80*/  FADD.FTZ R84, R85, R102 ;  /* 0x0000006655547221 */ /* 0x001fe40000010000 */
        /* <DEDUP_REMOVED lines=13> */
[----:B------:R1:W2:Y:S01]  /*1d60*/  SHFL.BFLY PT, R84, R103, 0x10, 0x1f ;  /* 0x0e001f0067547f89 */ /* 0x0002a200000e0000 */
[----:B0-----:R-:W-:-:S05]  /*1d70*/  FADD.FTZ R100, R101, R100 ;  /* 0x0000006465647221 */ /* 0x001fca0000010000 */
[----:B--2---:R1:W0:Y:S02]  /*1d80*/  SHFL.BFLY PT, R85, R100, 0x10, 0x1f ;  /* 0x0e001f0064557f89 */ /* 0x00422400000e0000 */
.L_x_818:
[----:B------:R-:W-:Y:S02]  /*1d90*/  @P3 VIADD R132, R132, 0xffffffff ;  /* 0xffffffff84843836 */ /* 0x000fe40000000000 */
[----:B0-----:R-:W-:Y:S01]  /*1da0*/  FADD.FTZ R98, R100, R85 ;  /* 0x0000005564627221 */ /* 0x001fe20000010000 */
[----:B-1----:R-:W-:Y:S01]  /*1db0*/  FADD.FTZ R103, R103, R84 ;  /* 0x0000005467677221 */ /* 0x002fe20000010000 */
[----:B------:R-:W-:Y:S01]  /*1dc0*/  HFMA2.MMA R84, -RZ, RZ, 0, 0 ;  /* 0x00000000ff547435 */ /* 0x000fe200000001ff */
[----:B------:R-:W-:Y:S01]  /*1dd0*/  @P3 IMAD R132, R132, R133, RZ ;  /* 0x0000008584843224 */ /* 0x000fe200078e02ff */
[----:B------:R-:W-:Y:S01]  /*1de0*/  BSSY B1, `(.L_x_734) ;  /* 0x0000016000017945 */ /* 0x000fe20003800000 */
[----:B------:R-:W-:-:S03]  /*1df0*/  FMUL.FTZ R98, R98, UR8 ;  /* 0x0000000862627c20 */ /* 0x000fc60008410000 */
[----:B------:R-:W-:-:S04]  /*1e00*/  @P3 SHF.R.S32.HI R85, RZ, 0x1f, R132 ;  /* 0x0000001fff553819 */ /* 0x000fc80000011484 */
[----:B------:R-:W-:-:S04]  /*1e10*/  @P3 LEA.HI R85, R85, R132, RZ, 0x3 ;  /* 0x0000008455553211 */ /* 0x000fc800078f18ff */
[----:B------:R-:W-:Y:S01]  /*1e20*/  @P3 LEA.HI.SX32 R84, R85, R134, 0x1d ;  /* 0x0000008655543211 */ /* 0x000fe200078feaff */
[----:B------:R-:W-:Y:S01]  /*1e30*/  FMUL.FTZ R85, R103, UR8 ;  /* 0x0000000867557c20 */ /* 0x000fe20008410000 */
[----:B------:R-:W-:Y:S06]  /*1e40*/  @P2 BRA `(.L_x_735) ;  /* 0x0000000000182947 */ /* 0x000fec0003800000 */
[----:B------:R-:W-:Y:S02]  /*1e50*/  ISETP.NE.U32.AND P0, PT, R135, RZ, PT ;  /* 0x000000ff8700720c */ /* 0x000fe40003f05070 */
[----:B------:R-:W-:Y:S02]  /*1e60*/  MOV R100, RZ ;  /* 0x000000ff00647202 */ /* 0x000fe40000000f00 */
[----:B------:R-:W-:-:S13]  /*1e70*/  ISETP.NE.AND.EX P0, PT, R140, RZ, PT, P0 ;  /* 0x000000ff8c00720c */ /* 0x000fda0003f05300 */
[----:B------:R-:W-:Y:S05]  /*1e80*/  @!P0 BRA `(.L_x_736) ;  /* 0x00000000002c8947 */ /* 0x000fea0003800000 */
[----:B------:R-:W-:Y:S01]  /*1e90*/  IMAD.U32 R100, R136, 0x10000, RZ ;  /* 0x0001000088647824 */ /* 0x000fe200078e00ff */
[----:B------:R-:W-:Y:S06]  /*1ea0*/  BRA `(.L_x_736) ;  /* 0x0000000000247947 */ /* 0x000fec0003800000 */
.L_x_735:
[----:B------:R-:W-:Y:S02]  /*1eb0*/  ISETP.NE.AND P1, PT, R165, RZ, PT ;  /* 0x000000ffa500720c */ /* 0x000fe40003f25270 */
[----:B------:R-:W-:Y:S02]  /*1ec0*/  ISETP.NE.U32.AND P0, PT, R135, RZ, PT ;  /* 0x000000ff8700720c */ /* 0x000fe40003f05070 */
[----:B------:R-:W-:Y:S02]  /*1ed0*/  FSEL R100, R85, RZ, !P1 ;  /* 0x000000ff55647208 */ /* 0x000fe40004800000 */
[----:B------:R-:W-:-:S03]  /*1ee0*/  ISETP.NE.AND.EX P0, PT, R140, RZ, PT, P0 ;  /* 0x000000ff8c00720c */ /* 0x000fc60003f05300 */
[----:B------:R-:W-:-:S04]  /*1ef0*/  FFMA.FTZ R99, R3, R98, R100 ;  /* 0x0000006203637223 */ /* 0x000fc80000010064 */
[----:B------:R-:W-:-:S04]  /*1f00*/  FADD.FTZ R99, R144, -R99 ;  /* 0x8000006390637221 */ /* 0x000fc80000010000 */
[----:B------:R-:W-:Y:S02]  /*1f10*/  FMUL.FTZ R100, R128, R99 ;  /* 0x0000006380647220 */ /* 0x000fe40000410000 */
[----:B------:R-:W-:-:S05]  /*1f20*/  @P0 SHF.L.U32 R99, R136, 0x10, RZ ;  /* 0x0000001088630819 */ /* 0x000fca00000006ff */
[----:B------:R-:W-:-:S07]  /*1f30*/  @P0 FADD.FTZ R100, R100, R99 ;  /* 0x0000006364640221 */ /* 0x000fce0000010000 */
.L_x_736:
[----:B------:R-:W-:Y:S05]  /*1f40*/  BSYNC B1 ;  /* 0x0000000000017941 */ /* 0x000fea0003800000 */
.L_x_734:
[----:B------:R-:W0:Y:S01]  /*1f50*/  @P3 LDC.64 R102, c[0x0][0x298] ;  /* 0x0000a600ff663b82 */ /* 0x000e220000000a00 */
[----:B------:R-:W-:Y:S01]  /*1f60*/  ISETP.NE.U32.AND P1, PT, RZ, UR10, PT ;  /* 0x0000000aff007c0c */ /* 0x000fe2000bf25070 */
[----:B------:R-:W-:Y:S01]  /*1f70*/  BSSY B1, `(.L_x_737) ;  /* 0x0000018000017945 */ /* 0x000fe20003800000 */
[----:B------:R-:W-:Y:S02]  /*1f80*/  @P3 LOP3.LUT P4, RZ, R174, 0xff, RZ, 0xc0, !PT ;  /* 0x000000ffaeff3812 */ /* 0x000fe4000788c0ff */
[----:B------:R-:W-:-:S13]  /*1f90*/  ISETP.NE.AND.EX P1, PT, RZ, UR11, PT, P1 ;  /* 0x0000000bff007c0c */ /* 0x000fda000bf25310 */
[----:B------:R-:W-:-:S04]  /*1fa0*/  @P1 F2FP.BF16.F32.PACK_AB R99, RZ, R100 ;  /* 0x00000064ff63123e */ /* 0x000fc800000010ff */
[----:B------:R-:W-:Y:S01]  /*1fb0*/  @P1 PRMT R60, R99, 0x7610, R60 ;  /* 0x00007610633c1816 */ /* 0x000fe2000000003c */
[----:B0-----:R-:W-:-:S04]  /*1fc0*/  @P3 FMUL.FTZ R99, R100, R103 ;  /* 0x0000006764633220 */ /* 0x001fc80000410000 */
[----:B------:R-:W-:-:S05]  /*1fd0*/  @P3 FMUL.FTZ R99, R99, R102 ;  /* 0x0000006663633220 */ /* 0x000fca0000410000 */
[----:B------:R-:W-:-:S04]  /*1fe0*/  @P3 FSEL R99, R99, RZ, P4 ;  /* 0x000000ff63633208 */ /* 0x000fc80002000000 */
        /* <DEDUP_REMOVED lines=8> */
.L_x_738:
[----:B------:R-:W-:-:S04]  /*2070*/  ISETP.NE.AND P4, PT, R165, RZ, PT ;  /* 0x000000ffa500720c */ /* 0x000fc80003f85270 */
[----:B------:R-:W-:-:S05]  /*2080*/  FSEL R99, R85, RZ, !P4 ;  /* 0x000000ff55637208 */ /* 0x000fca0006000000 */
[----:B------:R-:W-:-:S04]  /*2090*/  FFMA.FTZ R100, R68, R98, R99 ;  /* 0x0000006244647223 */ /* 0x000fc80000010063 */
[--C-:B------:R-:W-:Y:S01]  /*20a0*/  FADD.FTZ R99, R141, -R100.reuse ;  /* 0x800000648d637221 */ /* 0x100fe20000010000 */
[----:B------:R-:W-:-:S04]  /*20b0*/  @P0 PRMT R100, R136, 0x7632, R100 ;  /* 0x0000763288640816 */ /* 0x000fc80000000064 */
[----:B------:R-:W-:Y:S01]  /*20c0*/  @P0 SHF.L.U32 R101, R100, 0x10, RZ ;  /* 0x0000001064650819 */ /* 0x000fe200000006ff */
[----:B------:R-:W-:-:S04]  /*20d0*/  FMUL.FTZ R100, R128, R99 ;  /* 0x0000006380647220 */ /* 0x000fc80000410000 */
[----:B------:R-:W-:-:S07]  /*20e0*/  @P0 FADD.FTZ R100, R100, R101 ;  /* 0x0000006564640221 */ /* 0x000fce0000010000 */
.L_x_739:
[----:B------:R-:W-:Y:S05]  /*20f0*/  BSYNC B1 ;  /* 0x0000000000017941 */ /* 0x000fea0003800000 */
.L_x_737:
[----:B------:R-:W0:Y:S01]  /*2100*/  @P3 LDC.64 R102, c[0x0][0x298] ;  /* 0x0000a600ff663b82 */ /* 0x000e220000000a00 */
[----:B------:R-:W-:Y:S01]  /*2110*/  @P1 F2FP.BF16.F32.PACK_AB R99, RZ, R100 ;  /* 0x00000064ff63123e */ /* 0x000fe200000010ff */
[----:B------:R-:W-:Y:S01]  /*2120*/  BSSY B1, `(.L_x_740) ;  /* 0x0000014000017945 */ /* 0x000fe20003800000 */
[----:B------:R-:W-:Y:S02]  /*2130*/  @P3 LOP3.LUT P4, RZ, R96, 0xff00, RZ, 0xc0, !PT ;  /* 0x0000ff0060ff3812 */ /* 0x000fe4000788c0ff */
[----:B------:R-:W-:Y:S01]  /*2140*/  @P1 PRMT R60, R60, 0x5410, R99 ;  /* 0x000054103c3c1816 */ /* 0x000fe20000000063 */
[----:B0-----:R-:W-:-:S04]  /*2150*/  @P3 FMUL.FTZ R99, R100, R103 ;  /* 0x0000006764633220 */ /* 0x001fc80000410000 */
[----:B------:R-:W-:-:S05]  /*2160*/  @P3 FMUL.FTZ R99, R99, R102 ;  /* 0x0000006663633220 */ /* 0x000fca0000410000 */
[----:B------:R-:W-:-:S04]  /*2170*/  @P3 FSEL R99, R99, RZ, P4 ;  /* 0x000000ff63633208 */ /* 0x000fc80002000000 */
[----:B------:R-:W-:-:S04]  /*2180*/  @P3 F2FP.BF16.F32.PACK_AB R99, RZ, R99 ;  /* 0x00000063ff63323e */ /* 0x000fc800000010ff */
[----:B------:R-:W-:Y:S01]  /*2190*/  @P3 PRMT R64, R64, 0x5410, R99 ;  /* 0x0000541040403816 */ /* 0x000fe20000000063 */
[----:B------:R-:W-:Y:S06]  /*21a0*/  @P2 BRA `(.L_x_741) ;  /* 0x0000000000102947 */ /* 0x000fec0003800000 */
[----:B------:R-:W-:Y:S01]  /*21b0*/  HFMA2.MMA R100, -RZ, RZ, 0, 0 ;  /* 0x00000000ff647435 */ /* 0x000fe200000001ff */
[----:B------:R-:W-:Y:S10]  /*21c0*/  @!P0 BRA `(.L_x_742) ;  /* 0x0000000000248947 */ /* 0x000ff40003800000 */
[----:B------:R-:W-:Y:S01]  /*21d0*/  IMAD.U32 R100, R137, 0x10000, RZ ;  /* 0x0001000089647824 */ /* 0x000fe200078e00ff */
[----:B------:R-:W-:Y:S06]  /*21e0*/  BRA `(.L_x_742) ;  /* 0x00000000001c7947 */ /* 0x000fec0003800000 */
.L_x_741:
[----:B------:R-:W-:-:S04]  /*21f0*/  ISETP.NE.AND P4, PT, R165, RZ, PT ;  /* 0x000000ffa500720c */ /* 0x000fc80003f85270 */
[----:B------:R-:W-:-:S05]  /*2200*/  FSEL R100, R85, RZ, !P4 ;  /* 0x000000ff55647208 */ /* 0x000fca0006000000 */
[----:B------:R-:W-:-:S04]  /*2210*/  FFMA.FTZ R99, R69, R98, R100 ;  /* 0x0000006245637223 */ /* 0x000fc80000010064 */
[----:B------:R-:W-:-:S04]  /*2220*/  FADD.FTZ R99, R146, -R99 ;  /* 0x8000006392637221 */ /* 0x000fc80000010000 */
[----:B------:R-:W-:Y:S01]  /*2230*/  FMUL.FTZ R100, R128, R99 ;  /* 0x0000006380647220 */ /* 0x000fe20000410000 */
[----:B------:R-:W-:-:S05]  /*2240*/  @P0 SHF.L.U32 R99, R137, 0x10, RZ ;  /* 0x0000001089630819 */ /* 0x000fca00000006ff */
[----:B------:R-:W-:-:S07]  /*2250*/  @P0 FADD.FTZ R100, R100, R99 ;  /* 0x0000006364640221 */ /* 0x000fce0000010000 */
.L_x_742:
[----:B------:R-:W-:Y:S05]  /*2260*/  BSYNC B1 ;  /* 0x0000000000017941 */ /* 0x000fea0003800000 */
.L_x_740:
        /* <DEDUP_REMOVED lines=16> */
.L_x_744:
        /* <DEDUP_REMOVED lines=8> */
.L_x_745:
[----:B------:R-:W-:Y:S05]  /*23f0*/  BSYNC B1 ;  /* 0x0000000000017941 */ /* 0x000fea0003800000 */
.L_x_743:
        /* <DEDUP_REMOVED lines=15> */
.L_x_747:
[----:B------:R-:W-:-:S04]  /*24f0*/  ISETP.NE.AND P4, PT, R165, RZ, PT ;  /* 0x000000ffa500720c */ /* 0x000fc80003f85270 */
[----:B------:R-:W-:-:S05]  /*2500*/  FSEL R100, R85, RZ, !P4 ;  /* 0x000000ff55647208 */ /* 0x000fca0006000000 */
[----:B------:R-:W-:-:S04]  /*2510*/  FFMA.FTZ R99, R71, R98, R100 ;  /* 0x0000006247637223 */ /* 0x000fc80000010064 */
[----:B------:R-:W-:-:S04]  /*2520*/  FADD.FTZ R99, R148, -R99 ;  /* 0x8000006394637221 */ /* 0x000fc80000010000 */
[----:B------:R-:W-:Y:S01]  /*2530*/  FMUL.FTZ R100, R128, R99 ;  /* 0x0000006380647220 */ /* 0x000fe20000410000 */
[----:B------:R-:W-:-:S05]  /*2540*/  @P0 SHF.L.U32 R99, R138, 0x10, RZ ;  /* 0x000000108a630819 */ /* 0x000fca00000006ff */
[----:B------:R-:W-:-:S07]  /*2550*/  @P0 FADD.FTZ R100, R100, R99 ;  /* 0x0000006364640221 */ /* 0x000fce0000010000 */
.L_x_748:
[----:B------:R-:W-:Y:S05]  /*2560*/  BSYNC B1 ;  /* 0x0000000000017941 */ /* 0x000fea0003800000 */
.L_x_746:
        /* <DEDUP_REMOVED lines=16> */
.L_x_750:
        /* <DEDUP_REMOVED lines=8> */
.L_x_751:
[----:B------:R-:W-:Y:S05]  /*26f0*/  BSYNC B1 ;  /* 0x0000000000017941 */ /* 0x000fea0003800000 */
.L_x_749:
        /* <DEDUP_REMOVED lines=15> */
.L_x_753:
[----:B------:R-:W-:-:S04]  /*27f0*/  ISETP.NE.AND P4, PT, R165, RZ, PT ;  /* 0x000000ffa500720c */ /* 0x000fc80003f85270 */
[----:B------:R-:W-:-:S05]  /*2800*/  FSEL R100, R85, RZ, !P4 ;  /* 0x000000ff55647208 */ /* 0x000fca0006000000 */
[----:B------:R-:W-:-:S04]  /*2810*/  FFMA.FTZ R99, R73, R98, R100 ;  /* 0x0000006249637223 */ /* 0x000fc80000010064 */
[----:B------:R-:W-:-:S04]  /*2820*/  FADD.FTZ R99, R150, -R99 ;  /* 0x8000006396637221 */ /* 0x000fc80000010000 */
[----:B------:R-:W-:Y:S01]  /*2830*/  FMUL.FTZ R100, R128, R99 ;  /* 0x0000006380647220 */ /* 0x000fe20000410000 */
[----:B------:R-:W-:-:S05]  /*2840*/  @P0 SHF.L.U32 R99, R139, 0x10, RZ ;  /* 0x000000108b630819 */ /* 0x000fca00000006ff */
[----:B------:R-:W-:-:S07]  /*2850*/  @P0 FADD.FTZ R100, R100, R99 ;  /* 0x0000006364640221 */ /* 0x000fce0000010000 */
.L_x_754:
[----:B------:R-:W-:Y:S05]  /*2860*/  BSYNC B1 ;  /* 0x0000000000017941 */ /* 0x000fea0003800000 */
.L_x_752:
        /* <DEDUP_REMOVED lines=16> */
.L_x_756:
        /* <DEDUP_REMOVED lines=8> */
.L_x_757:
[----:B------:R-:W-:Y:S05]  /*29f0*/  BSYNC B1 ;  /* 0x0000000000017941 */ /* 0x000fea0003800000 */
.L_x_755:
[----:B------:R-:W0:Y:S01]  /*2a00*/  @P3 LDC.64 R102, c[0x0][0x298] ;  /* 0x0000a600ff663b82 */ /* 0x000e220000000a00 */
[----:B------:R-:W-:Y:S01]  /*2a10*/  @P1 F2FP.BF16.F32.PACK_AB R96, RZ, R100 ;  /* 0x00000064ff60123e */ /* 0x000fe200000010ff */
[----:B------:R-:W-:Y:S01]  /*2a20*/  BSSY B1, `(.L_x_758) ;  /* 0x000001a000017945 */ /* 0x000fe20003800000 */
[----:B------:R-:W-:Y:S02]  /*2a30*/  @P3 LOP3.LUT P4, RZ, R97, 0xff000000, RZ, 0xc0, !PT ;  /* 0xff00000061ff3812 */ /* 0x000fe4000788c0ff */
[----:B------:R-:W-:-:S03]  /*2a40*/  @P1 PRMT R63, R63, 0x5410, R96 ;  /* 0x000054103f3f1816 */ /* 0x000fc60000000060 */
[----:B------:R-:W1:Y:S01]  /*2a50*/  @P1 LDC.64 R96, c[0x0][0x308] ;  /* 0x0000c200ff601b82 */ /* 0x000e620000000a00 */
[----:B0-----:R-:W-:-:S07]  /*2a60*/  @P3 FMUL.FTZ R99, R100, R103 ;  /* 0x0000006764633220 */ /* 0x001fce0000410000 */
[----:B------:R-:W0:Y:S01]  /*2a70*/  @P3 LDC.64 R100, c[0x0][0x2f8] ;  /* 0x0000be00ff643b82 */ /* 0x000e220000000a00 */
[----:B------:R-:W-:Y:S01]  /*2a80*/  @P3 FMUL.FTZ R99, R99, R102 ;  /* 0x0000006663633220 */ /* 0x000fe20000410000 */
[----:B-1----:R-:W-:-:S04]  /*2a90*/  @P1 IMAD.WIDE.U32 R96, R131, 0x10, R96 ;  /* 0x0000001083601825 */ /* 0x002fc800078e0060 */
[----:B------:R-:W-:-:S04]  /*2aa0*/  @P3 FSEL R99, R99, RZ, P4 ;  /* 0x000000ff63633208 */ /* 0x000fc80002000000 */
[----:B------:R-:W-:Y:S01]  /*2ab0*/  @P3 F2FP.BF16.F32.PACK_AB R99, RZ, R99 ;  /* 0x00000063ff63323e */ /* 0x000fe200000010ff */
[----:B------:R1:W-:Y:S03]  /*2ac0*/  @P1 STG.E.128 desc[UR4][R96.64], R60 ;  /* 0x0000003c60001986 */ /* 0x0003e6000c101d04 */
[----:B------:R-:W-:Y:S01]  /*2ad0*/  @P3 PRMT R67, R67, 0x5410, R99 ;  /* 0x0000541043433816 */ /* 0x000fe20000000063 */
[----:B0-----:R-:W-:-:S05]  /*2ae0*/  @P3 IMAD.WIDE.U32 R100, R84, 0x10, R100 ;  /* 0x0000001054643825 */ /* 0x001fca00078e0064 */
[----:B------:R1:W-:Y:S01]  /*2af0*/  @P3 STG.E.128 desc[UR4][R100.64], R64 ;  /* 0x0000004064003986 */ /* 0x0003e2000c101d04 */
[----:B------:R-:W-:Y:S05]  /*2b00*/  @P2 BRA `(.L_x_759) ;  /* 0x0000000000102947 */ /* 0x000fea0003800000 */
[----:B-1----:R-:W-:Y:S01]  /*2b10*/  HFMA2.MMA R96, -RZ, RZ, 0, 0 ;  /* 0x00000000ff607435 */ /* 0x002fe200000001ff */
[----:B------:R-:W-:Y:S10]  /*2b20*/  @!P0 BRA `(.L_x_760) ;  /* 0x0000000000248947 */ /* 0x000ff40003800000 */
[----:B------:R-:W-:Y:S01]  /*2b30*/  IMAD.U32 R96, R52, 0x10000, RZ ;  /* 0x0001000034607824 */ /* 0x000fe200078e00ff */
[----:B------:R-:W-:Y:S06]  /*2b40*/  BRA `(.L_x_760) ;  /* 0x00000000001c7947 */ /* 0x000fec0003800000 */
.L_x_759:
[----:B------:R-:W-:-:S04]  /*2b50*/  ISETP.NE.AND P4, PT, R165, RZ, PT ;  /* 0x000000ffa500720c */ /* 0x000fc80003f85270 */
[----:B-1----:R-:W-:-:S05]  /*2b60*/  FSEL R96, R85, RZ, !P4 ;  /* 0x000000ff55607208 */ /* 0x002fca0006000000 */
[----:B------:R-:W-:-:S04]  /*2b70*/  FFMA.FTZ R97, R91, R98, R96 ;  /* 0x000000625b617223 */ /* 0x000fc80000010060 */
[----:B------:R-:W-:-:S04]  /*2b80*/  FADD.FTZ R97, R152, -R97 ;  /* 0x8000006198617221 */ /* 0x000fc80000010000 */
[----:B------:R-:W-:Y:S01]  /*2b90*/  FMUL.FTZ R96, R128, R97 ;  /* 0x0000006180607220 */ /* 0x000fe20000410000 */
[----:B------:R-:W-:-:S05]  /*2ba0*/  @P0 SHF.L.U32 R97, R52, 0x10, RZ ;  /* 0x0000001034610819 */ /* 0x000fca00000006ff */
[----:B------:R-:W-:-:S07]  /*2bb0*/  @P0 FADD.FTZ R96, R96, R97 ;  /* 0x0000006160600221 */ /* 0x000fce0000010000 */
.L_x_760:
[----:B------:R-:W-:Y:S05]  /*2bc0*/  BSYNC B1 ;  /* 0x0000000000017941 */ /* 0x000fea0003800000 */
.L_x_758:
[----:B------:R-:W0:Y:S01]  /*2bd0*/  @P3 LDC.64 R100, c[0x0][0x298] ;  /* 0x0000a600ff643b82 */ /* 0x000e220000000a00 */
[----:B------:R-:W-:Y:S01]  /*2be0*/  @P3 LOP3.LUT P4, RZ, R169, 0xff, RZ, 0xc0, !PT ;  /* 0x000000ffa9ff3812 */ /* 0x000fe2000788c0ff */
[----:B------:R-:W-:Y:S01]  /*2bf0*/  BSSY B1, `(.L_x_761) ;  /* 0x0000016000017945 */ /* 0x000fe20003800000 */
[----:B0-----:R-:W-:Y:S01]  /*2c00*/  @P3 FMUL.FTZ R97, R96, R101 ;  /* 0x0000006560613220 */ /* 0x001fe20000410000 */
        /* <DEDUP_REMOVED lines=12> */
.L_x_762:
        /* <DEDUP_REMOVED lines=8> */
.L_x_763:
[----:B------:R-:W-:Y:S05]  /*2d50*/  BSYNC B1 ;  /* 0x0000000000017941 */ /* 0x000fea0003800000 */
.L_x_761:
        /* <DEDUP_REMOVED lines=15> */
.L_x_765:
[----:B------:R-:W-:-:S04]  /*2e50*/  ISETP.NE.AND P4, PT, R165, RZ, PT ;  /* 0x000000ffa500720c */ /* 0x000fc80003f85270 */
[----:B------:R-:W-:-:S05]  /*2e60*/  FSEL R96, R85, RZ, !P4 ;  /* 0x000000ff55607208 */ /* 0x000fca0006000000 */
[----:B------:R-:W-:-:S04]  /*2e70*/  FFMA.FTZ R97, R89, R98, R96 ;  /* 0x0000006259617223 */ /* 0x000fc80000010060 */
[----:B------:R-:W-:-:S04]  /*2e80*/  FADD.FTZ R97, R154, -R97 ;  /* 0x800000619a617221 */ /* 0x000fc80000010000 */
[----:B------:R-:W-:Y:S01]  /*2e90*/  FMUL.FTZ R96, R128, R97 ;  /* 0x0000006180607220 */ /* 0x000fe20000410000 */
[----:B------:R-:W-:-:S05]  /*2ea0*/  @P0 SHF.L.U32 R97, R53, 0x10, RZ ;  /* 0x0000001035610819 */ /* 0x000fca00000006ff */
[----:B------:R-:W-:-:S07]  /*2eb0*/  @P0 FADD.FTZ R96, R96, R97 ;  /* 0x0000006160600221 */ /* 0x000fce0000010000 */
.L_x_766:
[----:B------:R-:W-:Y:S05]  /*2ec0*/  BSYNC B1 ;  /* 0x0000000000017941 */ /* 0x000fea0003800000 */
.L_x_764:
        /* <DEDUP_REMOVED lines=16> */
.L_x_768:
        /* <DEDUP_REMOVED lines=8> */
.L_x_769:
[----:B------:R-:W-:Y:S05]  /*3050*/  BSYNC B1 ;  /* 0x0000000000017941 */ /* 0x000fea0003800000 */
.L_x_767:
        /* <DEDUP_REMOVED lines=15> */
.L_x_771:
[----:B------:R-:W-:-:S04]  /*3150*/  ISETP.NE.AND P4, PT, R165, RZ, PT ;  /* 0x000000ffa500720c */ /* 0x000fc80003f85270 */
[----:B------:R-:W-:-:S05]  /*3160*/  FSEL R96, R85, RZ, !P4 ;  /* 0x000000ff55607208 */ /* 0x000fca0006000000 */
[----:B------:R-:W-:-:S04]  /*3170*/  FFMA.FTZ R97, R87, R98, R96 ;  /* 0x0000006257617223 */ /* 0x000fc80000010060 */
[----:B------:R-:W-:-:S04]  /*3180*/  FADD.FTZ R97, R156, -R97 ;  /* 0x800000619c617221 */ /* 0x000fc80000010000 */
[----:B------:R-:W-:Y:S01]  /*3190*/  FMUL.FTZ R96, R128, R97 ;  /* 0x0000006180607220 */ /* 0x000fe20000410000 */
[----:B------:R-:W-:-:S05]  /*31a0*/  @P0 SHF.L.U32 R97, R54, 0x10, RZ ;  /* 0x0000001036610819 */ /* 0x000fca00000006ff */
[----:B------:R-:W-:-:S07]  /*31b0*/  @P0 FADD.FTZ R96, R96, R97 ;  /* 0x0000006160600221 */ /* 0x000fce0000010000 */
.L_x_772:
[----:B------:R-:W-:Y:S05]  /*31c0*/  BSYNC B1 ;  /* 0x0000000000017941 */ /* 0x000fea0003800000 */
.L_x_770:
        /* <DEDUP_REMOVED lines=16> */
.L_x_774:
        /* <DEDUP_REMOVED lines=8> */
.L_x_775:
[----:B------:R-:W-:Y:S05]  /*3350*/  BSYNC B1 ;  /* 0x0000000000017941 */ /* 0x000fea0003800000 */
.L_x_773:
        /* <DEDUP_REMOVED lines=15> */
.L_x_777:
[----:B------:R-:W-:-:S04]  /*3450*/  ISETP.NE.AND P4, PT, R165, RZ, PT ;  /* 0x000000ffa500720c */ /* 0x000fc80003f85270 */
[----:B------:R-:W-:-:S05]  /*3460*/  FSEL R96, R85, RZ, !P4 ;  /* 0x000000ff55607208 */ /* 0x000fca0006000000 */
[----:B------:R-:W-:-:S04]  /*3470*/  FFMA.FTZ R97, R83, R98, R96 ;  /* 0x0000006253617223 */ /* 0x000fc80000010060 */
[----:B------:R-:W-:-:S04]  /*3480*/  FADD.FTZ R97, R158, -R97 ;  /* 0x800000619e617221 */ /* 0x000fc80000010000 */
[----:B------:R-:W-:Y:S01]  /*3490*/  FMUL.FTZ R96, R128, R97 ;  /* 0x0000006180607220 */ /* 0x000fe20000410000 */
[----:B------:R-:W-:-:S05]  /*34a0*/  @P0 SHF.L.U32 R97, R55, 0x10, RZ ;  /* 0x0000001037610819 */ /* 0x000fca00000006ff */
[----:B------:R-:W-:-:S07]  /*34b0*/  @P0 FADD.FTZ R96, R96, R97 ;  /* 0x0000006160600221 */ /* 0x000fce0000010000 */
.L_x_778:
[----:B------:R-:W-:Y:S05]  /*34c0*/  BSYNC B1 ;  /* 0x0000000000017941 */ /* 0x000fea0003800000 */
.L_x_776:
        /* <DEDUP_REMOVED lines=16> */
.L_x_780:
[----:B------:R-:W-:-:S04]  /*35d0*/  ISETP.NE.AND P4, PT, R165, RZ, PT ;  /* 0x000000ffa500720c */ /* 0x000fc80003f85270 */
[----:B------:R-:W-:-:S05]  /*35e0*/  FSEL R97, R85, RZ, !P4 ;  /* 0x000000ff55617208 */ /* 0x000fca0006000000 */
[----:B------:R-:W-:-:S04]  /*35f0*/  FFMA.FTZ R96, R82, R98, R97 ;  /* 0x0000006252607223 */ /* 0x000fc80000010061 */
[--C-:B------:R-:W-:Y:S01]  /*3600*/  FADD.FTZ R97, R155, -R96.reuse ;  /* 0x800000609b617221 */ /* 0x100fe20000010000 */
[----:B------:R-:W-:-:S03]  /*3610*/  @P0 PRMT R96, R55, 0x7632, R96 ;  /* 0x0000763237600816 */ /* 0x000fc60000000060 */
[----:B------:R-:W-:Y:S01]  /*3620*/  FMUL.FTZ R100, R128, R97 ;  /* 0x0000006180647220 */ /* 0x000fe20000410000 */
[----:B------:R-:W-:-:S05]  /*3630*/  @P0 SHF.L.U32 R99, R96, 0x10, RZ ;  /* 0x0000001060630819 */ /* 0x000fca00000006ff */
[----:B------:R-:W-:-:S07]  /*3640*/  @P0 FADD.FTZ R100, R100, R99 ;  /* 0x0000006364640221 */ /* 0x000fce0000010000 */
.L_x_781:
[----:B------:R-:W-:Y:S05]  /*3650*/  BSYNC B1 ;  /* 0x0000000000017941 */ /* 0x000fea0003800000 */
.L_x_779:
[----:B------:R-:W0:Y:S01]  /*3660*/  @P3 LDC.64 R102, c[0x0][0x298] ;  /* 0x0000a600ff663b82 */ /* 0x000e220000000a00 */
[----:B------:R-:W-:Y:S01]  /*3670*/  @P3 LOP3.LUT P4, RZ, R95, 0xff000000, RZ, 0xc0, !PT ;  /* 0xff0000005fff3812 */ /* 0x000fe2000788c0ff */
[----:B------:R-:W-:Y:S01]  /*3680*/  BSSY B1, `(.L_x_782) ;  /* 0x000001b000017945 */ /* 0x000fe20003800000 */
[----:B------:R-:W-:-:S05]  /*3690*/  @P3 IADD3 R101, R84, 0x20, RZ ;  /* 0x0000002054653810 */ /* 0x000fca0007ffe0ff */
[----:B------:R-:W1:Y:S08]  /*36a0*/  @P1 LDC.64 R96, c[0x0][0x308] ;  /* 0x0000c200ff601b82 */ /* 0x000e700000000a00 */
[----:B------:R-:W2:Y:S01]  /*36b0*/  @P3 LDC.64 R94, c[0x0][0x2f8] ;  /* 0x0000be00ff5e3b82 */ /* 0x000ea20000000a00 */
[----:B0-----:R-:W-:Y:S01]  /*36c0*/  @P3 FMUL.FTZ R99, R100, R103 ;  /* 0x0000006764633220 */ /* 0x001fe20000410000 */
[----:B------:R-:W-:-:S03]  /*36d0*/  @P1 F2FP.BF16.F32.PACK_AB R100, RZ, R100 ;  /* 0x00000064ff64123e */ /* 0x000fc600000010ff */
[----:B------:R-:W-:Y:S01]  /*36e0*/  @P3 FMUL.FTZ R99, R99, R102 ;  /* 0x0000006663633220 */ /* 0x000fe20000410000 */
[----:B------:R-:W-:Y:S01]  /*36f0*/  @P1 PRMT R63, R63, 0x5410, R100 ;  /* 0x000054103f3f1816 */ /* 0x000fe20000000064 */
[----:B-1----:R-:W-:-:S03]  /*3700*/  @P1 IMAD.WIDE.U32 R96, R130, 0x10, R96 ;  /* 0x0000001082601825 */ /* 0x002fc600078e0060 */
[----:B------:R-:W-:-:S04]  /*3710*/  @P3 FSEL R99, R99, RZ, P4 ;  /* 0x000000ff63633208 */ /* 0x000fc80002000000 */
[----:B------:R-:W-:Y:S01]  /*3720*/  @P3 F2FP.BF16.F32.PACK_AB R99, RZ, R99 ;  /* 0x00000063ff63323e */ /* 0x000fe200000010ff */
[----:B------:R0:W-:Y:S01]  /*3730*/  @P1 STG.E.128 desc[UR4][R96.64], R60 ;  /* 0x0000003c60001986 */ /* 0x0001e2000c101d04 */
[----:B--2---:R-:W-:Y:S02]  /*3740*/  @P3 IMAD.WIDE.U32 R94, R101, 0x10, R94 ;  /* 0x00000010655e3825 */ /* 0x004fe400078e005e */
[----:B------:R-:W-:-:S05]  /*3750*/  @P3 PRMT R67, R67, 0x5410, R99 ;  /* 0x0000541043433816 */ /* 0x000fca0000000063 */
[----:B------:R0:W-:Y:S01]  /*3760*/  @P3 STG.E.128 desc[UR4][R94.64], R64 ;  /* 0x000000405e003986 */ /* 0x0001e2000c101d04 */
[----:B------:R-:W-:Y:S05]  /*3770*/  @P2 BRA `(.L_x_783) ;  /* 0x0000000000102947 */ /* 0x000fea0003800000 */
[----:B0-----:R-:W-:Y:S01]  /*3780*/  IMAD.MOV.U32 R94, RZ, RZ, RZ ;  /* 0x000000ffff5e7224 */ /* 0x001fe200078e00ff */
[----:B------:R-:W-:Y:S06]  /*3790*/  @!P0 BRA `(.L_x_784) ;  /* 0x0000000000248947 */ /* 0x000fec0003800000 */
[----:B------:R-:W-:Y:S01]  /*37a0*/  SHF.L.U32 R94, R56, 0x10, RZ ;  /* 0x00000010385e7819 */ /* 0x000fe200000006ff */
[----:B------:R-:W-:Y:S06]  /*37b0*/  BRA `(.L_x_784) ;  /* 0x00000000001c7947 */ /* 0x000fec0003800000 */
.L_x_783:
[----:B------:R-:W-:-:S04]  /*37c0*/  ISETP.NE.AND P4, PT, R165, RZ, PT ;  /* 0x000000ffa500720c */ /* 0x000fc80003f85270 */
[----:B0-----:R-:W-:-:S05]  /*37d0*/  FSEL R94, R85, RZ, !P4 ;  /* 0x000000ff555e7208 */ /* 0x001fca0006000000 */
[----:B------:R-:W-:-:S04]  /*37e0*/  FFMA.FTZ R95, R81, R98, R94 ;  /* 0x00000062515f7223 */ /* 0x000fc8000001005e */
[----:B------:R-:W-:-:S04]  /*37f0*/  FADD.FTZ R95, R160, -R95 ;  /* 0x8000005fa05f7221 */ /* 0x000fc80000010000 */
[----:B------:R-:W-:Y:S01]  /*3800*/  FMUL.FTZ R94, R128, R95 ;  /* 0x0000005f805e7220 */ /* 0x000fe20000410000 */
[----:B------:R-:W-:-:S05]  /*3810*/  @P0 SHF.L.U32 R95, R56, 0x10, RZ ;  /* 0x00000010385f0819 */ /* 0x000fca00000006ff */
[----:B------:R-:W-:-:S07]  /*3820*/  @P0 FADD.FTZ R94, R94, R95 ;  /* 0x0000005f5e5e0221 */ /* 0x000fce0000010000 */
.L_x_784:
[----:B------:R-:W-:Y:S05]  /*3830*/  BSYNC B1 ;  /* 0x0000000000017941 */ /* 0x000fea0003800000 */
.L_x_782:
        /* <DEDUP_REMOVED lines=16> */
.L_x_786:
        /* <DEDUP_REMOVED lines=8> */
.L_x_787:
[----:B------:R-:W-:Y:S05]  /*39c0*/  BSYNC B1 ;  /* 0x0000000000017941 */ /* 0x000fea0003800000 */
.L_x_785:
        /* <DEDUP_REMOVED lines=15> */
.L_x_789:
[----:B------:R-:W-:-:S04]  /*3ac0*/  ISETP.NE.AND P4, PT, R165, RZ, PT ;  /* 0x000000ffa500720c */ /* 0x000fc80003f85270 */
[----:B------:R-:W-:-:S05]  /*3ad0*/  FSEL R94, R85, RZ, !P4 ;  /* 0x000000ff555e7208 */ /* 0x000fca0006000000 */
[----:B------:R-:W-:-:S04]  /*3ae0*/  FFMA.FTZ R95, R79, R98, R94 ;  /* 0x000000624f5f7223 */ /* 0x000fc8000001005e */
[----:B------:R-:W-:-:S04]  /*3af0*/  FADD.FTZ R95, R162, -R95 ;  /* 0x8000005fa25f7221 */ /* 0x000fc80000010000 */
[----:B------:R-:W-:Y:S01]  /*3b00*/  FMUL.FTZ R94, R128, R95 ;  /* 0x0000005f805e7220 */ /* 0x000fe20000410000 */
[----:B------:R-:W-:-:S05]  /*3b10*/  @P0 SHF.L.U32 R95, R57, 0x10, RZ ;  /* 0x00000010395f0819 */ /* 0x000fca00000006ff */
[----:B------:R-:W-:-:S07]  /*3b20*/  @P0 FADD.FTZ R94, R94, R95 ;  /* 0x0000005f5e5e0221 */ /* 0x000fce0000010000 */
.L_x_790:
[----:B------:R-:W-:Y:S05]  /*3b30*/  BSYNC B1 ;  /* 0x0000000000017941 */ /* 0x000fea0003800000 */
.L_x_788:
        /* <DEDUP_REMOVED lines=16> */
.L_x_792:
        /* <DEDUP_REMOVED lines=8> */
.L_x_793:
[----:B------:R-:W-:Y:S05]  /*3cc0*/  BSYNC B1 ;  /* 0x0000000000017941 */ /* 0x000fea0003800000 */
.L_x_791:
        /* <DEDUP_REMOVED lines=15> */
.L_x_795:
[----:B------:R-:W-:-:S04]  /*3dc0*/  ISETP.NE.AND P4, PT, R165, RZ, PT ;  /* 0x000000ffa500720c */ /* 0x000fc80003f85270 */
[----:B------:R-:W-:-:S05]  /*3dd0*/  FSEL R94, R85, RZ, !P4 ;  /* 0x000000ff555e7208 */ /* 0x000fca0006000000 */
[----:B------:R-:W-:-:S04]  /*3de0*/  FFMA.FTZ R95, R77, R98, R94 ;  /* 0x000000624d5f7223 */ /* 0x000fc8000001005e */
[----:B------:R-:W-:-:S04]  /*3df0*/  FADD.FTZ R95, R164, -R95 ;  /* 0x8000005fa45f7221 */ /* 0x000fc80000010000 */
[----:B------:R-:W-:Y:S01]  /*3e00*/  FMUL.FTZ R94, R128, R95 ;  /* 0x0000005f805e7220 */ /* 0x000fe20000410000 */
[----:B------:R-:W-:-:S05]  /*3e10*/  @P0 SHF.L.U32 R95, R58, 0x10, RZ ;  /* 0x000000103a5f0819 */ /* 0x000fca00000006ff */
[----:B------:R-:W-:-:S07]  /*3e20*/  @P0 FADD.FTZ R94, R94, R95 ;  /* 0x0000005f5e5e0221 */ /* 0x000fce0000010000 */
.L_x_796:
[----:B------:R-:W-:Y:S05]  /*3e30*/  BSYNC B1 ;  /* 0x0000000000017941 */ /* 0x000fea0003800000 */
.L_x_794:
        /* <DEDUP_REMOVED lines=16> */
.L_x_798:
        /* <DEDUP_REMOVED lines=8> */
.L_x_799:
[----:B------:R-:W-:Y:S05]  /*3fc0*/  BSYNC B1 ;  /* 0x0000000000017941 */ /* 0x000fea0003800000 */
.L_x_797:
        /* <DEDUP_REMOVED lines=15> */
.L_x_801:
[----:B------:R-:W-:-:S04]  /*40c0*/  ISETP.NE.AND P4, PT, R165, RZ, PT ;  /* 0x000000ffa500720c */ /* 0x000fc80003f85270 */
[----:B------:R-:W-:-:S05]  /*40d0*/  FSEL R94, R85, RZ, !P4 ;  /* 0x000000ff555e7208 */ /* 0x000fca0006000000 */
[----:B------:R-:W-:-:S04]  /*40e0*/  FFMA.FTZ R95, R75, R98, R94 ;  /* 0x000000624b5f7223 */ /* 0x000fc8000001005e */
[----:B------:R-:W-:-:S04]  /*40f0*/  FADD.FTZ R95, R166, -R95 ;  /* 0x8000005fa65f7221 */ /* 0x000fc80000010000 */
[----:B------:R-:W-:Y:S01]  /*4100*/  FMUL.FTZ R94, R128, R95 ;  /* 0x0000005f805e7220 */ /* 0x000fe20000410000 */
[----:B------:R-:W-:-:S05]  /*4110*/  @P0 SHF.L.U32 R95, R59, 0x10, RZ ;  /* 0x000000103b5f0819 */ /* 0x000fca00000006ff */
[----:B------:R-:W-:-:S07]  /*4120*/  @P0 FADD.FTZ R94, R94, R95 ;  /* 0x0000005f5e5e0221 */ /* 0x000fce0000010000 */
.L_x_802:
[----:B------:R-:W-:Y:S05]  /*4130*/  BSYNC B1 ;  /* 0x0000000000017941 */ /* 0x000fea0003800000 */
.L_x_800:
        /* <DEDUP_REMOVED lines=16> */
.L_x_804:
[----:B------:R-:W-:Y:S02]  /*4240*/  ISETP.NE.AND P2, PT, R165, RZ, PT ;  /* 0x000000ffa500720c */ /* 0x000fe40003f45270 */
[----:B------:R-:W-:Y:S02]  /*4250*/  @P0 PRMT R94, R59, 0x7632, R94 ;  /* 0x000076323b5e0816 */ /* 0x000fe4000000005e */
[----:B------:R-:W-:-:S05]  /*4260*/  FSEL R85, R85, RZ, !P2 ;  /* 0x000000ff55557208 */ /* 0x000fca0005000000 */
[----:B------:R-:W-:-:S04]  /*4270*/  FFMA.FTZ R98, R142, R98, R85 ;  /* 0x000000628e627223 */ /* 0x000fc80000010055 */
[----:B------:R-:W-:-:S04]  /*4280*/  FADD.FTZ R85, R163, -R98 ;  /* 0x80000062a3557221 */ /* 0x000fc80000010000 */
[----:B------:R-:W-:Y:S01]  /*4290*/  FMUL.FTZ R128, R128, R85 ;  /* 0x0000005580807220 */ /* 0x000fe20000410000 */
[----:B------:R-:W-:-:S05]  /*42a0*/  @P0 SHF.L.U32 R85, R94, 0x10, RZ ;  /* 0x000000105e550819 */ /* 0x000fca00000006ff */
[----:B------:R-:W-:-:S07]  /*42b0*/  @P0 FADD.FTZ R128, R128, R85 ;  /* 0x0000005580800221 */ /* 0x000fce0000010000 */
.L_x_805:
[----:B------:R-:W-:Y:S05]  /*42c0*/  BSYNC B1 ;  /* 0x0000000000017941 */ /* 0x000fea0003800000 */
.L_x_803:
[----:B------:R-:W0:Y:S01]  /*42d0*/  @P3 LDC.64 R96, c[0x0][0x298] ;  /* 0x0000a600ff603b82 */ /* 0x000e220000000a00 */
[----:B------:R-:W-:-:S07]  /*42e0*/  @P3 LOP3.LUT P0, RZ, R93, 0xff000000, RZ, 0xc0, !PT ;  /* 0xff0000005dff3812 */ /* 0x000fce000780c0ff */
[----:B------:R-:W1:Y:S08]  /*42f0*/  @P1 LDC.64 R92, c[0x0][0x308] ;  /* 0x0000c200ff5c1b82 */ /* 0x000e700000000a00 */
[----:B------:R-:W2:Y:S08]  /*4300*/  @P3 LDC.64 R94, c[0x0][0x2f8] ;  /* 0x0000be00ff5e3b82 */ /* 0x000eb00000000a00 */
[----:B------:R-:W3:Y:S01]  /*4310*/  LDC.64 R98, c[0x0][0x210] ;  /* 0x00008400ff627b82 */ /* 0x000ee20000000a00 */
[----:B0-----:R-:W-:Y:S01]  /*4320*/  @P3 FMUL.FTZ R85, R128, R97 ;  /* 0x0000006180553220 */ /* 0x001fe20000410000 */
[----:B------:R-:W-:Y:S01]  /*4330*/  @P1 F2FP.BF16.F32.PACK_AB R128, RZ, R128 ;  /* 0x00000080ff80123e */ /* 0x000fe200000010ff */
[----:B------:R-:W-:-:S02]  /*4340*/  @P3 VIADD R97, R84, 0x40 ;  /* 0x0000004054613836 */ /* 0x000fc40000000000 */
[----:B------:R-:W-:Y:S01]  /*4350*/  @P3 FMUL.FTZ R85, R85, R96 ;  /* 0x0000006055553220 */ /* 0x000fe20000410000 */
[----:B------:R-:W-:-:S04]  /*4360*/  @P1 PRMT R63, R63, 0x5410, R128 ;  /* 0x000054103f3f1816 */ /* 0x000fc80000000080 */
[----:B------:R-:W-:-:S04]  /*4370*/  @P3 FSEL R85, R85, RZ, P0 ;  /* 0x000000ff55553208 */ /* 0x000fc80000000000 */
[----:B------:R-:W-:Y:S01]  /*4380*/  @P3 F2FP.BF16.F32.PACK_AB R96, RZ, R85 ;  /* 0x00000055ff60323e */ /* 0x000fe200000010ff */
[----:B-1----:R-:W-:-:S03]  /*4390*/  @P1 IMAD.WIDE.U32 R84, R129, 0x10, R92 ;  /* 0x0000001081541825 */ /* 0x002fc600078e005c */
[----:B------:R-:W-:Y:S01]  /*43a0*/  @P3 PRMT R67, R67, 0x5410, R96 ;  /* 0x0000541043433816 */ /* 0x000fe20000000060 */
[----:B--2---:R-:W-:Y:S01]  /*43b0*/  @P3 IMAD.WIDE.U32 R92, R97, 0x10, R94 ;  /* 0x00000010615c3825 */ /* 0x004fe200078e005e */
[----:B------:R0:W-:Y:S04]  /*43c0*/  @P1 STG.E.128 desc[UR4][R84.64], R60 ;  /* 0x0000003c54001986 */ /* 0x0001e8000c101d04 */
[----:B------:R0:W-:Y:S01]  /*43d0*/  @P3 STG.E.128 desc[UR4][R92.64], R64 ;  /* 0x000000405c003986 */ /* 0x0001e2000c101d04 */
[----:B---3--:R-:W-:-:S04]  /*43e0*/  LEA R2, R98, R2, 0x2 ;  /* 0x0000000262027211 */ /* 0x008fc800078e10ff */
[----:B------:R-:W-:-:S13]  /*43f0*/  ISETP.GE.AND P0, PT, R2, R99, PT ;  /* 0x000000630200720c */ /* 0x000fda0003f06270 */
[----:B0-----:R-:W-:Y:S05]  /*4400*/  @!P0 BRA `(.L_x_806) ;  /* 0xffffffc000a88947 */ /* 0x001fea000383ffff */
.L_x_729:
[----:B------:R-:W-:Y:S05]  /*4410*/  BSYNC B0 ;  /* 0x0000000000007941 */ /* 0x000fea0003800000 */
.L_x_727:
[----:B------:R-:W0:Y:S01]  /*4420*/  S2R R52, SR_CgaCtaId ;  /* 0x0000000000347919 */ /* 0x000e220000008800 */
[----:B------:R-:W-:Y:S01]  /*4430*/  SHF.R.U32.HI R2, RZ, 0x5, R0 ;  /* 0x00000005ff027819 */ /* 0x000fe20000011600 */
[----:B------:R-:W-:Y:S05]  /*4440*/  WARPSYNC.ALL ;  /* 0x0000000000007948 */ /* 0x000fea0003800000 */
[----:B------:R-:W-:Y:S01]  /*4450*/  LOP3.LUT R53, R0, 0x1f, RZ, 0xc0, !PT ;  /* 0x0000001f00357812 */ /* 0x000fe200078ec0ff */
[----:B------:R-:W-:Y:S01]  /*4460*/  ULDC UR6, c[0x0][0x218] ;  /* 0x0000860000067ab9 */ /* 0x000fe20000000800 */
[----:B------:R-:W-:Y:S01]  /*4470*/  MOV R3, 0x400 ;  /* 0x0000040000037802 */ /* 0x000fe20000000f00 */
[----:B------:R-:W-:-:S02]  /*4480*/  ULDC.64 UR12, c[0x0][0x2d0] ;  /* 0x0000b400000c7ab9 */ /* 0x000fc40000000a00 */
[----:B------:R-:W-:Y:S02]  /*4490*/  IMAD R2, R2, 0x60, R53 ;  /* 0x0000006002027824 */ /* 0x000fe400078e0235 */
[----:B------:R-:W1:Y:S01]  /*44a0*/  S2R R53, SR_CTAID.X ;  /* 0x0000000000357919 */ /* 0x000e620000002500 */
[----:B0-----:R-:W-:-:S04]  /*44b0*/  LEA R3, R52, R3, 0x18 ;  /* 0x0000000334037211 */ /* 0x001fc800078ec0ff */
[----:B------:R-:W-:Y:S01]  /*44c0*/  LEA R2, R2, R3, 0x5 ;  /* 0x0000000302027211 */ /* 0x000fe200078e28ff */
[----:B------:R-:W-:-:S04]  /*44d0*/  IMAD R52, R0, 0x4, R3 ;  /* 0x0000000400347824 */ /* 0x000fc800078e0203 */
[----:B------:R1:W-:Y:S04]  /*44e0*/  STS.128 [R2], R48 ;  /* 0x0000003002007388 */ /* 0x0003e80000000c00 */
[----:B------:R-:W-:Y:S04]  /*44f0*/  STS.128 [R2+0x10], R44 ;  /* 0x0000102c02007388 */ /* 0x000fe80000000c00 */
[----:B------:R-:W-:Y:S04]  /*4500*/  STS.128 [R2+0x400], R40 ;  /* 0x0004002802007388 */ /* 0x000fe80000000c00 */
[----:B------:R-:W-:Y:S04]  /*4510*/  STS.128 [R2+0x410], R36 ;  /* 0x0004102402007388 */ /* 0x000fe80000000c00 */
[----:B------:R-:W-:Y:S01]  /*4520*/  STS.128 [R2+0x800], R32 ;  /* 0x0008002002007388 */ /* 0x000fe20000000c00 */
[----:B-1----:R-:W-:Y:S01]  /*4530*/  IMAD R49, R53, UR6, RZ ;  /* 0x0000000635317c24 */ /* 0x002fe2000f8e02ff */
[----:B------:R-:W-:-:S02]  /*4540*/  ULDC.64 UR6, c[0x0][0x2d8] ;  /* 0x0000b60000067ab9 */ /* 0x000fc40000000a00 */
[----:B------:R-:W-:Y:S01]  /*4550*/  STS.128 [R2+0x810], R28 ;  /* 0x0008101c02007388 */ /* 0x000fe20000000c00 */
[----:B------:R-:W-:Y:S01]  /*4560*/  BAR.SYNC.DEFER_BLOCKING 0x0 ;  /* 0x0000000000007b1d */ /* 0x000fe20000010000 */
[----:B------:R-:W-:-:S05]  /*4570*/  IADD3 R49, P0, R49, R0, RZ ;  /* 0x0000000031317210 */ /* 0x000fca0007f1e0ff */
        /* <DEDUP_REMOVED lines=16> */
[----:B---3--:R-:W-:-:S03]  /*4680*/  FADD.FTZ R44, RZ, R44 ;  /* 0x0000002cff2c7221 */ /* 0x008fc60000010000 */
        /* <DEDUP_REMOVED lines=10> */
[----:B------:R-:W-:Y:S01]  /*4730*/  LDS R0, [R52+0x2400] ;  /* 0x0024000034007984 */ /* 0x000fe20000000800 */
[----:B------:R-:W-:-:S03]  /*4740*/  FADD.FTZ R28, R28, R31 ;  /* 0x0000001f1c1c7221 */ /* 0x000fc60000010000 */
[----:B------:R-:W5:Y:S04]  /*4750*/  LDS R43, [R52+0x2600] ;  /* 0x00260000342b7984 */ /* 0x000f680000000800 */
[----:B------:R-:W5:Y:S01]  /*4760*/  LDS R46, [R52+0x2800] ;  /* 0x00280000342e7984 */ /* 0x000f620000000800 */
[----:B0-----:R-:W-:-:S03]  /*4770*/  FADD.FTZ R29, R29, R32 ;  /* 0x000000201d1d7221 */ /* 0x001fc60000010000 */
[----:B------:R-:W0:Y:S01]  /*4780*/  LDS R45, [R52+0x2a00] ;  /* 0x002a0000342d7984 */ /* 0x000e220000000800 */
[----:B-1----:R-:W-:-:S03]  /*4790*/  FADD.FTZ R30, R30, R35 ;  /* 0x000000231e1e7221 */ /* 0x002fc60000010000 */
[----:B------:R-:W1:Y:S01]  /*47a0*/  LDS R40, [R52+0x2c00] ;  /* 0x002c000034287984 */ /* 0x000e620000000800 */
[----:B--2---:R-:W-:-:S03]  /*47b0*/  FADD.FTZ R3, R3, R34 ;  /* 0x0000002203037221 */ /* 0x004fc60000010000 */
[----:B------:R-:W2:Y:S01]  /*47c0*/  LDS R47, [R52+0x2e00] ;  /* 0x002e0000342f7984 */ /* 0x000ea20000000800 */
[----:B---3--:R-:W-:Y:S01]  /*47d0*/  FADD.FTZ R36, R37, R36 ;  /* 0x0000002425247221 */ /* 0x008fe20000010000 */
[----:B------:R-:W-:Y:S01]  /*47e0*/  BAR.SYNC.DEFER_BLOCKING 0x0 ;  /* 0x0000000000007b1d */ /* 0x000fe20000010000 */
        /* <DEDUP_REMOVED lines=8> */
[----:B0-----:R-:W-:-:S03]  /*4870*/  FADD.FTZ R45, R28, R45 ;  /* 0x0000002d1c2d7221 */ /* 0x001fc60000010000 */
[----:B------:R-:W-:Y:S01]  /*4880*/  STS.128 [R2+0x400], R12 ;  /* 0x0004000c02007388 */ /* 0x000fe20000000c00 */
[----:B-1----:R-:W-:-:S03]  /*4890*/  FADD.FTZ R29, R29, R40 ;  /* 0x000000281d1d7221 */ /* 0x002fc60000010000 */
[----:B------:R-:W-:Y:S01]  /*48a0*/  STS.128 [R2+0x410], R16 ;  /* 0x0004101002007388 */ /* 0x000fe20000000c00 */
[----:B--2---:R-:W-:-:S03]  /*48b0*/  FADD.FTZ R47, R30, R47 ;  /* 0x0000002f1e2f7221 */ /* 0x004fc60000010000 */
[----:B------:R0:W-:Y:S01]  /*48c0*/  STS.128 [R2+0x800], R20 ;  /* 0x0008001402007388 */ /* 0x0001e20000000c00 */
[----:B---3--:R-:W-:Y:S01]  /*48d0*/  FADD.FTZ R7, R3, R0 ;  /* 0x0000000003077221 */ /* 0x008fe20000010000 */
[----:B------:R-:W-:Y:S02]  /*48e0*/  SHF.L.U32 R3, R49, 0x2, RZ ;  /* 0x0000000231037819 */ /* 0x000fe400000006ff */
[----:B------:R-:W-:Y:S01]  /*48f0*/  STS.128 [R2+0x810], R24 ;  /* 0x0008101802007388 */ /* 0x000fe20000000c00 */
[----:B------:R-:W-:Y:S01]  /*4900*/  BAR.SYNC.DEFER_BLOCKING 0x0 ;  /* 0x0000000000007b1d */ /* 0x000fe20000010000 */
[----:B0-----:R-:W-:-:S04]  /*4910*/  IADD3.X R22, RZ, RZ, RZ, P0, !PT ;  /* 0x000000ffff167210 */ /* 0x001fc800007fe4ff */
[----:B------:R-:W-:Y:S01]  /*4920*/  SHF.L.U64.HI R22, R49, 0x2, R22 ;  /* 0x0000000231167819 */ /* 0x000fe20000010216 */
        /* <DEDUP_REMOVED lines=19> */
[----:B----4-:R-:W-:Y:S01]  /*4a60*/  FADD.FTZ R11, R4, R11 ;  /* 0x0000000b040b7221 */ /* 0x010fe20000010000 */
[----:B------:R-:W-:Y:S02]  /*4a70*/  IADD3 R4, P1, R3, UR12, RZ ;  /* 0x0000000c03047c10 */ /* 0x000fe4000ff3e0ff */
[----:B------:R-:W4:Y:S01]  /*4a80*/  LDS R18, [R52+0x2600] ;  /* 0x0026000034127984 */ /* 0x000f220000000800 */
[----:B-----5:R-:W-:-:S03]  /*4a90*/  FADD.FTZ R0, RZ, R0 ;  /* 0x00000000ff007221 */ /* 0x020fc60000010000 */
[----:B------:R-:W5:Y:S01]  /*4aa0*/  LDS R21, [R52+0x1e00] ;  /* 0x001e000034157984 */ /* 0x000f620000000800 */
[----:B------:R-:W-:Y:S01]  /*4ab0*/  FADD.FTZ R5, R5, R2 ;  /* 0x0000000205057221 */ /* 0x000fe20000010000 */
[----:B------:R-:W-:Y:S02]  /*4ac0*/  IADD3 R2, P0, R3, UR6, RZ ;  /* 0x0000000603027c10 */ /* 0x000fe4000ff1e0ff */
[----:B------:R-:W5:Y:S01]  /*4ad0*/  LDS R10, [R52+0x1600] ;  /* 0x00160000340a7984 */ /* 0x000f620000000800 */
[----:B------:R-:W-:Y:S01]  /*4ae0*/  FADD.FTZ R6, R6, R13 ;  /* 0x0000000d06067221 */ /* 0x000fe20000010000 */
[----:B------:R-:W-:Y:S02]  /*4af0*/  IADD3.X R3, R22, UR7, RZ, P0, !PT ;  /* 0x0000000716037c10 */ /* 0x000fe400087fe4ff */
        /* <DEDUP_REMOVED lines=9> */
[----:B-1----:R-:W-:Y:S01]  /*4b90*/  FADD.FTZ R25, R5, R16 ;  /* 0x0000001005197221 */ /* 0x002fe20000010000 */
[----:B------:R-:W-:Y:S02]  /*4ba0*/  IADD3.X R5, R22, UR13, RZ, P1, !PT ;  /* 0x0000000d16057c10 */ /* 0x000fe40008ffe4ff */
        /* <DEDUP_REMOVED lines=25> */
.L_x_733:
[----:B------:R-:W-:Y:S01]  /*4d40*/  HFMA2.MMA R172, -RZ, RZ, 0, 5.9604644775390625e-08 ;  /* 0x00000001ffac7435 */ /* 0x000fe200000001ff */
[----:B------:R-:W-:Y:S01]  /*4d50*/  BSSY B1, `(.L_x_807) ;  /* 0x0000007000017945 */ /* 0x000fe20003800000 */
[----:B------:R-:W-:Y:S01]  /*4d60*/  IMAD.MOV.U32 R173, RZ, RZ, R102 ;  /* 0x000000ffffad7224 */ /* 0x000fe200078e0066 */
[----:B------:R-:W-:Y:S01]  /*4d70*/  MOV R175, 0x1f ;  /* 0x0000001f00af7802 */ /* 0x000fe20000000f00 */
[----:B------:R-:W-:-:S07]  /*4d80*/  IMAD.MOV.U32 R170, RZ, RZ, -0x1 ;  /* 0xffffffffffaa7424 */ /* 0x000fce00078e00ff */
[----:B------:R-:W-:Y:S05]  /*4d90*/  WARPSYNC.COLLECTIVE R170, `(.L_x_808) ;  /* 0x00000000aa087348 */ /* 0x000fea0003c00000 */
[----:B------:R0:W1:Y:S02]  /*4da0*/  SHFL.BFLY P0, R171, R173, R172, R175 ;  /* 0x0c0000acadab7389 */ /* 0x00006400000000af */
[----:B01----:R-:W-:Y:S01]  /*4db0*/  ENDCOLLECTIVE ;  /* 0x000000000000791b */ /* 0x003fe20003800000 */
.L_x_808:
[----:B------:R-:W-:Y:S05]  /*4dc0*/  BSYNC B1 ;  /* 0x0000000000017941 */ /* 0x000fea0003800000 */
.L_x_807:
        /* <DEDUP_REMOVED lines=8> */
.L_x_809:
[----:B------:R-:W-:Y:S01]  /*4e50*/  FADD.FTZ R84, R85, R102 ;  /* 0x0000006655547221 */ /* 0x000fe20000010000 */
[----:B------:R-:W-:-:S04]  /*4e60*/  HFMA2.MMA R172, -RZ, RZ, 0, 1.1920928955078125e-07 ;  /* 0x00000002ffac7435 */ /* 0x000fc800000001ff */
[----:B------:R-:W-:Y:S01]  /*4e70*/  MOV R173, R84 ;  /* 0x0000005400ad7202 */ /* 0x000fe20000000f00 */
[----:B------:R-:W-:-:S07]  /*4e80*/  IMAD.MOV.U32 R85, RZ, RZ, R171 ;  /* 0x000000ffff557224 */ /* 0x000fce00078e00ab */
[----:B------:R-:W-:Y:S05]  /*4e90*/  WARPSYNC.COLLECTIVE R170, `(.L_x_810) ;  /* 0x00000000aa087348 */ /* 0x000fea0003c00000 */
[----:B------:R0:W1:Y:S02]  /*4ea0*/  SHFL.BFLY P0, R171, R173, R172, R175 ;  /* 0x0c0000acadab7389 */ /* 0x00006400000000af */
[----:B01----:R-:W-:Y:S01]  /*4eb0*/  ENDCOLLECTIVE ;  /* 0x000000000000791b */ /* 0x003fe20003800000 */
.L_x_810:
[----:B------:R-:W-:-:S05]  /*4ec0*/  FADD.FTZ R85, R85, R100 ;  /* 0x0000006455557221 */ /* 0x000fca0000010000 */
[----:B------:R-:W-:Y:S01]  /*4ed0*/  MOV R173, R85 ;  /* 0x0000005500ad7202 */ /* 0x000fe20000000f00 */
[----:B------:R-:W-:-:S07]  /*4ee0*/  IMAD.MOV.U32 R99, RZ, RZ, R171 ;  /* 0x000000ffff637224 */ /* 0x000fce00078e00ab */
[----:B------:R-:W-:Y:S05]  /*4ef0*/  WARPSYNC.COLLECTIVE R170, `(.L_x_811) ;  /* 0x00000000aa087348 */ /* 0x000fea0003c00000 */
[----:B------:R0:W1:Y:S02]  /*4f00*/  SHFL.BFLY P0, R171, R173, R172, R175 ;  /* 0x0c0000acadab7389 */ /* 0x00006400000000af */
[----:B01----:R-:W-:Y:S01]  /*4f10*/  ENDCOLLECTIVE ;  /* 0x000000000000791b */ /* 0x003fe20003800000 */
.L_x_811:
[----:B------:R-:W-:Y:S01]  /*4f20*/  FADD.FTZ R99, R84, R99 ;  /* 0x0000006354637221 */ /* 0x000fe20000010000 */
[----:B------:R-:W-:-:S03]  /*4f30*/  HFMA2.MMA R172, -RZ, RZ, 0, 2.384185791015625e-07 ;  /* 0x00000004ffac7435 */ /* 0x000fc600000001ff */
[----:B------:R-:W-:Y:S01]  /*4f40*/  IMAD.MOV.U32 R173, RZ, RZ, R99 ;  /* 0x000000ffffad7224 */ /* 0x000fe200078e0063 */
[----:B------:R-:W-:-:S07]  /*4f50*/  MOV R98, R171 ;  /* 0x000000ab00627202 */ /* 0x000fce0000000f00 */
[----:B------:R-:W-:Y:S05]  /*4f60*/  WARPSYNC.COLLECTIVE R170, `(.L_x_812) ;  /* 0x00000000aa087348 */ /* 0x000fea0003c00000 */
[----:B------:R0:W1:Y:S02]  /*4f70*/  SHFL.BFLY P0, R171, R173, R172, R175 ;  /* 0x0c0000acadab7389 */ /* 0x00006400000000af */
[----:B01----:R-:W-:Y:S01]  /*4f80*/  ENDCOLLECTIVE ;  /* 0x000000000000791b */ /* 0x003fe20003800000 */
.L_x_812:
[----:B------:R-:W-:-:S04]  /*4f90*/  FADD.FTZ R98, R85, R98 ;  /* 0x0000006255627221 */ /* 0x000fc80000010000 */
[----:B------:R-:W-:Y:S01]  /*4fa0*/  IMAD.MOV.U32 R173, RZ, RZ, R98 ;  /* 0x000000ffffad7224 */ /* 0x000fe200078e0062 */
[----:B------:R-:W-:-:S07]  /*4fb0*/  MOV R168, R171 ;  /* 0x000000ab00a87202 */ /* 0x000fce0000000f00 */
[----:B------:R-:W-:Y:S05]  /*4fc0*/  WARPSYNC.COLLECTIVE R170, `(.L_x_813) ;  /* 0x00000000aa087348 */ /* 0x000fea0003c00000 */
[----:B------:R0:W1:Y:S02]  /*4fd0*/  SHFL.BFLY P0, R171, R173, R172, R175 ;  /* 0x0c0000acadab7389 */ /* 0x00006400000000af */
[----:B01----:R-:W-:Y:S01]  /*4fe0*/  ENDCOLLECTIVE ;  /* 0x000000000000791b */ /* 0x003fe20003800000 */
.L_x_813:
[----:B------:R-:W-:-:S05]  /*4ff0*/  FADD.FTZ R168, R99, R168 ;  /* 0x000000a863a87221 */ /* 0x000fca0000010000 */
[----:B------:R-:W-:Y:S01]  /*5000*/  MOV R173, R168 ;  /* 0x000000a800ad7202 */ /* 0x000fe20000000f00 */
[----:B------:R-:W-:Y:S01]  /*5010*/  IMAD.MOV.U32 R172, RZ, RZ, 0x8 ;  /* 0x00000008ffac7424 */ /* 0x000fe200078e00ff */
[----:B------:R-:W-:-:S07]  /*5020*/  MOV R101, R171 ;  /* 0x000000ab00657202 */ /* 0x000fce0000000f00 */
[----:B------:R-:W-:Y:S05]  /*5030*/  WARPSYNC.COLLECTIVE R170, `(.L_x_814) ;  /* 0x00000000aa087348 */ /* 0x000fea0003c00000 */
[----:B------:R0:W1:Y:S02]  /*5040*/  SHFL.BFLY P0, R171, R173, R172, R175 ;  /* 0x0c0000acadab7389 */ /* 0x00006400000000af */
[----:B01----:R-:W-:Y:S01]  /*5050*/  ENDCOLLECTIVE ;  /* 0x000000000000791b */ /* 0x003fe20003800000 */
.L_x_814:
[----:B------:R-:W-:-:S05]  /*5060*/  FADD.FTZ R101, R98, R101 ;  /* 0x0000006562657221 */ /* 0x000fca0000010000 */
[----:B------:R-:W-:Y:S02]  /*5070*/  MOV R173, R101 ;  /* 0x0000006500ad7202 */ /* 0x000fe40000000f00 */
[----:B------:R-:W-:-:S07]  /*5080*/  MOV R103, R171 ;  /* 0x000000ab00677202 */ /* 0x000fce0000000f00 */
[----:B------:R-:W-:Y:S05]  /*5090*/  WARPSYNC.COLLECTIVE R170, `(.L_x_815) ;  /* 0x00000000aa087348 */ /* 0x000fea0003c00000 */
[----:B------:R0:W1:Y:S02]  /*50a0*/  SHFL.BFLY P0, R171, R173, R172, R175 ;  /* 0x0c0000acadab7389 */ /* 0x00006400000000af */
[----:B01----:R-:W-:Y:S01]  /*50b0*/  ENDCOLLECTIVE ;  /* 0x000000000000791b */ /* 0x003fe20003800000 */
.L_x_815:
[----:B------:R-:W-:Y:S01]  /*50c0*/  FADD.FTZ R103, R168, R103 ;  /* 0x00000067a8677221 */ /* 0x000fe20000010000 */
[----:B------:R-:W-:-:S04]  /*50d0*/  HFMA2.MMA R172, -RZ, RZ, 0, 9.5367431640625e-07 ;  /* 0x00000010ffac7435 */ /* 0x000fc800000001ff */
[----:B------:R-:W-:Y:S01]  /*50e0*/  MOV R173, R103 ;  /* 0x0000006700ad7202 */ /* 0x000fe20000000f00 */
[----:B------:R-:W-:-:S07]  /*50f0*/  IMAD.MOV.U32 R100, RZ, RZ, R171 ;  /* 0x000000ffff647224 */ /* 0x000fce00078e00ab */
[----:B------:R-:W-:Y:S05]  /*5100*/  WARPSYNC.COLLECTIVE R170, `(.L_x_816) ;  /* 0x00000000aa087348 */ /* 0x000fea0003c00000 */
[----:B------:R0:W1:Y:S02]  /*5110*/  SHFL.BFLY P0, R171, R173, R172, R175 ;  /* 0x0c0000acadab7389 */ /* 0x00006400000000af */
[----:B01----:R-:W-:Y:S01]  /*5120*/  ENDCOLLECTIVE ;  /* 0x000000000000791b */ /* 0x003fe20003800000 */
.L_x_816:
[----:B------:R-:W-:-:S05]  /*5130*/  FADD.FTZ R100, R101, R100 ;  /* 0x0000006465647221 */ /* 0x000fca0000010000 */
[----:B------:R-:W-:Y:S01]  /*5140*/  MOV R173, R100 ;  /* 0x0000006400ad7202 */ /* 0x000fe20000000f00 */
[----:B------:R-:W-:-:S07]  /*5150*/  IMAD.MOV.U32 R84, RZ, RZ, R171 ;  /* 0x000000ffff547224 */ /* 0x000fce00078e00ab */
[----:B------:R-:W-:Y:S05]  /*5160*/  WARPSYNC.COLLECTIVE R170, `(.L_x_817) ;  /* 0x00000000aa087348 */ /* 0x000fea0003c00000 */
[----:B------:R0:W1:Y:S02]  /*5170*/  SHFL.BFLY P0, R171, R173, R172, R175 ;  /* 0x0c0000acadab7389 */ /* 0x00006400000000af */
[----:B01----:R-:W-:Y:S01]  /*5180*/  ENDCOLLECTIVE ;  /* 0x000000000000791b */ /* 0x003fe20003800000 */
.L_x_817:
[----:B------:R-:W-:Y:S01]  /*5190*/  MOV R85, R171 ;  /* 0x000000ab00557202 */ /* 0x000fe20000000f00 */
[----:B------:R-:W-:Y:S06]  /*51a0*/  BRA `(.L_x_818) ;  /* 0xffffffc800f87947 */ /* 0x000fec000383ffff */
.L_x_819:
        /* <DEDUP_REMOVED lines=13> */
.L_x_11669:


//--------------------- .text._ZN10layer_norm13ln_bwd_kernelINS_13Kernel_traitsI13__nv_bfloat16S2_S2_S2_fjLj768ELj1ELj4ELj1ELj16ENS_18Kernel_traits_baseILj768ES2_S2_S2_S2_fjLj128EEEEELb1ELb1ELb0ELb0EEEvNS_9BwdParamsE --------------------------
	.section	.text._ZN10layer_norm13ln_bwd_kernelINS_13Kernel_traitsI13__nv_bfloat16S2_S2_S2_fjLj768ELj1ELj4ELj1ELj16ENS_18Kernel_traits_baseILj768ES2_S2_S2_S2_fjLj128EEEEELb1ELb1ELb0ELb0EEEvNS_9BwdParamsE,"ax",@progbits
	.align	128
        .global         _ZN10layer_norm13ln_bwd_kernelINS_13Kernel_traitsI13__nv_bfloat16S2_S2_S2_fjLj768ELj1ELj4ELj1ELj16ENS_18Kernel_traits_baseILj768ES2_S2_S2_S2_fjLj128EEEEELb1ELb1ELb0ELb0EEEvNS_9BwdParamsE
        .type           _ZN10layer_norm13ln_bwd_kernelINS_13Kernel_traitsI13__nv_bfloat16S2_S2_S2_fjLj768ELj1ELj4ELj1ELj16ENS_18Kernel_traits_baseILj768ES2_S2_S2_S2_fjLj128EEEEELb1ELb1ELb0ELb0EEEvNS_9BwdParamsE,@function
        .size           _ZN10layer_norm13ln_bwd_kernelINS_13Kernel_traitsI13__nv_bfloat16S2_S2_S2_fjLj768ELj1ELj4ELj1ELj16ENS_18Kernel_traits_baseILj768ES2_S2_S2_S2_fjLj128EEEEELb1ELb1ELb0ELb0EEEvNS_9BwdParamsE,(.L_x_11670 - _ZN10layer_norm13ln_bwd_kernelINS_13Kernel_traitsI13__nv_bfloat16S2_S2_S2_fjLj768ELj1ELj4ELj1ELj16ENS_18Kernel_traits_baseILj768ES2_S2_S2_S2_fjLj128EEEEELb1ELb1ELb0ELb0EEEvNS_9BwdParamsE)
        .other          _ZN10layer_norm13ln_bwd_kernelINS_13Kernel_traitsI13__nv_bfloat16S2_S2_S2_fjLj768ELj1ELj4ELj1ELj16ENS_18Kernel_traits_baseILj768ES2_S2_S2_S2_fjLj128EEEEELb1ELb1ELb0ELb0EEEvNS_9BwdParamsE,@"STO_CUDA_ENTRY STV_DEFAULT"
_ZN10layer_norm13ln_bwd_kernelINS_13Kernel_traitsI13__nv_bfloat16S2_S2_S2_fjLj768ELj1ELj4ELj1ELj16ENS_18Kernel_traits_baseILj768ES2_S2_S2_S2_fjLj128EEEEELb1ELb1ELb0ELb0EEEvNS_9BwdParamsE:
.text._ZN10layer_norm13ln_bwd_kernelINS_13Kernel_traitsI13__nv_bfloat16S2_S2_S2_fjLj768ELj1ELj4ELj1ELj16ENS_18Kernel_traits_baseILj768ES2_S2_S2_S2_fjLj128EEEEELb1ELb1ELb0ELb0EEEvNS_9BwdParamsE:
        /* <DEDUP_REMOVED lines=10> */
[----:B------:R-:W-:Y:S01]  /*00a0*/  ULDC UR14, c[0x0][0x290] ;  /* 0x0000a400000e7ab9 */ /* 0x000fe20000000800 */
[----:B------:R-:W-:Y:S01]  /*00b0*/  ULDC.64 UR8, c[0x0][0x2c8] ;  /* 0x0000b20000087ab9 */ /* 0x000fe20000000a00 */
[----:B------:R-:W-:Y:S01]  /*00c0*/  LEA.HI R0, R0, R149, RZ, 0x3 ;  /* 0x0000009500007211 */ /* 0x000fe200078f18ff */
[----:B------:R-:W-:Y:S01]  /*00d0*/  ULDC.64 UR10, c[0x0][0x238] ;  /* 0x00008e00000a7ab9 */ /* 0x000fe20000000a00 */
[----:B------:R-:W-:Y:S01]  /*00e0*/  ULDC.64 UR12, c[0x0][0x240] ;  /* 0x00009000000c7ab9 */ /* 0x000fe20000000a00 */
        /* <DEDUP_REMOVED lines=71> */
[C---:B------:R-:W-:Y:S01]  /*0560*/  IMAD.U32 R144, R142.reuse, 0x10000, RZ ;  /* 0x000100008e907824 */ /* 0x040fe200078e00ff */
[----:B------:R-:W-:Y:S01]  /*0570*/  SHF.L.U32 R145, R141, 0x10, RZ ;  /* 0x000000108d917819 */ /* 0x000fe200000006ff */
[----:B------:R-:W-:Y:S01]  /*0580*/  ULDC.64 UR6, c[0x0][0x270] ;  /* 0x00009c0000067ab9 */ /* 0x000fe20000000a00 */
[----:B------:R-:W-:Y:S01]  /*0590*/  @P2 PRMT R23, R142, 0x7632, R23 ;  /* 0x000076328e172816 */ /* 0x000fe20000000017 */
[----:B------:R-:W-:Y:S01]  /*05a0*/  HFMA2.MMA R45, -RZ, RZ, 0, 0 ;  /* 0x00000000ff2d7435 */ /* 0x000fe200000001ff */
[C---:B------:R-:W-:Y:S02]  /*05b0*/  @P2 PRMT R0, R140.reuse, 0x7632, R0 ;  /* 0x000076328c002816 */ /* 0x040fe40000000000 */
[----:B------:R-:W-:Y:S02]  /*05c0*/  SHF.L.U32 R146, R140, 0x10, RZ ;  /* 0x000000108c927819 */ /* 0x000fe400000006ff */
[----:B------:R-:W-:-:S02]  /*05d0*/  @P3 PRMT R21, R136, 0x7632, R21 ;  /* 0x0000763288153816 */ /* 0x000fc40000000015 */
[----:B------:R-:W-:Y:S02]  /*05e0*/  SHF.L.U32 R142, R136, 0x10, RZ ;  /* 0x00000010888e7819 */ /* 0x000fe400000006ff */
[----:B------:R-:W-:Y:S01]  /*05f0*/  @P3 PRMT R20, R137, 0x7632, R20 ;  /* 0x0000763289143816 */ /* 0x000fe20000000014 */
[----:B------:R-:W-:Y:S01]  /*0600*/  IMAD.U32 R21, R21, 0x10000, RZ ;  /* 0x0001000015157824 */ /* 0x000fe200078e00ff */
[----:B------:R-:W-:Y:S01]  /*0610*/  SHF.L.U32 R141, R137, 0x10, RZ ;  /* 0x00000010898d7819 */ /* 0x000fe200000006ff */
[C---:B------:R-:W-:Y:S01]  /*0620*/  IMAD.U32 R137, R37.reuse, 0x10000, RZ ;  /* 0x0001000025897824 */ /* 0x040fe200078e00ff */
[C---:B------:R-:W-:Y:S02]  /*0630*/  @P3 PRMT R19, R138.reuse, 0x7632, R19 ;  /* 0x000076328a133816 */ /* 0x040fe40000000013 */
[----:B------:R-:W-:Y:S02]  /*0640*/  SHF.L.U32 R140, R138, 0x10, RZ ;  /* 0x000000108a8c7819 */ /* 0x000fe400000006ff */
[----:B------:R-:W-:-:S02]  /*0650*/  @P4 PRMT R16, R37, 0x7632, R16 ;  /* 0x0000763225104816 */ /* 0x000fc40000000010 */
[C---:B------:R-:W-:Y:S02]  /*0660*/  @P4 PRMT R15, R38.reuse, 0x7632, R15 ;  /* 0x00007632260f4816 */ /* 0x040fe4000000000f */
[----:B------:R-:W-:Y:S02]  /*0670*/  SHF.L.U32 R136, R38, 0x10, RZ ;  /* 0x0000001026887819 */ /* 0x000fe400000006ff */
[----:B------:R-:W-:Y:S02]  /*0680*/  @P4 PRMT R14, R39, 0x7632, R14 ;  /* 0x00007632270e4816 */ /* 0x000fe4000000000e */
[----:B------:R-:W-:Y:S02]  /*0690*/  @P3 PRMT R7, R30, 0x7632, R7 ;  /* 0x000076321e073816 */ /* 0x000fe40000000007 */
[----:B------:R-:W-:Y:S01]  /*06a0*/  @P2 PRMT R22, R143, 0x7632, R22 ;  /* 0x000076328f162816 */ /* 0x000fe20000000016 */
[----:B------:R-:W-:Y:S01]  /*06b0*/  IMAD.U32 R14, R14, 0x10000, RZ ;  /* 0x000100000e0e7824 */ /* 0x000fe200078e00ff */
[----:B------:R-:W-:Y:S01]  /*06c0*/  @P3 PRMT R18, R139, 0x7632, R18 ;  /* 0x000076328b123816 */ /* 0x000fe20000000012 */
[----:B------:R-:W-:Y:S01]  /*06d0*/  IMAD.U32 R7, R7, 0x10000, RZ ;  /* 0x0001000007077824 */ /* 0x000fe200078e00ff */
[----:B------:R-:W-:-:S02]  /*06e0*/  @P4 PRMT R17, R36, 0x7632, R17 ;  /* 0x0000763224114816 */ /* 0x000fc40000000011 */
[----:B------:R-:W-:Y:S02]  /*06f0*/  SHF.L.U32 R138, R36, 0x10, RZ ;  /* 0x00000010248a7819 */ /* 0x000fe400000006ff */
[C---:B------:R-:W-:Y:S02]  /*0700*/  @P2 PRMT R13, R32.reuse, 0x7632, R13 ;  /* 0x00007632200d2816 */ /* 0x040fe4000000000d */
[----:B------:R-:W-:Y:S02]  /*0710*/  SHF.L.U32 R38, R32, 0x10, RZ ;  /* 0x0000001020267819 */ /* 0x000fe400000006ff */
[C---:B------:R-:W-:Y:S02]  /*0720*/  @P2 PRMT R12, R33.reuse, 0x7632, R12 ;  /* 0x00007632210c2816 */ /* 0x040fe4000000000c */
[----:B------:R-:W-:Y:S02]  /*0730*/  SHF.L.U32 R37, R33, 0x10, RZ ;  /* 0x0000001021257819 */ /* 0x000fe400000006ff */
[----:B------:R-:W-:-:S02]  /*0740*/  @P2 PRMT R11, R34, 0x7632, R11 ;  /* 0x00007632220b2816 */ /* 0x000fc4000000000b */
[----:B------:R-:W-:Y:S02]  /*0750*/  @P2 PRMT R10, R35, 0x7632, R10 ;  /* 0x00007632230a2816 */ /* 0x000fe4000000000a */
[----:B------:R-:W-:Y:S02]  /*0760*/  @P3 PRMT R9, R28, 0x7632, R9 ;  /* 0x000076321c093816 */ /* 0x000fe40000000009 */
[----:B------:R-:W-:Y:S02]  /*0770*/  @P3 PRMT R8, R29, 0x7632, R8 ;  /* 0x000076321d083816 */ /* 0x000fe40000000008 */
[----:B------:R-:W-:Y:S02]  /*0780*/  @P3 PRMT R6, R31, 0x7632, R6 ;  /* 0x000076321f063816 */ /* 0x000fe40000000006 */
[----:B------:R-:W-:Y:S02]  /*0790*/  @P4 PRMT R5, R24, 0x7632, R5 ;  /* 0x0000763218054816 */ /* 0x000fe40000000005 */
[----:B------:R-:W-:-:S02]  /*07a0*/  @P4 PRMT R4, R25, 0x7632, R4 ;  /* 0x0000763219044816 */ /* 0x000fc40000000004 */
[----:B------:R-:W-:Y:S02]  /*07b0*/  @P4 PRMT R3, R26, 0x7632, R3 ;  /* 0x000076321a034816 */ /* 0x000fe40000000003 */
[----:B------:R-:W-:Y:S01]  /*07c0*/  ISETP.NE.U32.AND P0, PT, RZ, UR6, PT ;  /* 0x00000006ff007c0c */ /* 0x000fe2000bf05070 */
[----:B------:R-:W-:Y:S01]  /*07d0*/  ULDC.U8 UR6, c[0x0][0x2a0] ;  /* 0x0000a80000067ab9 */ /* 0x000fe20000000000 */
[C---:B------:R-:W-:Y:S01]  /*07e0*/  @P4 PRMT R40, R27.reuse, 0x7632, R40 ;  /* 0x000076321b284816 */ /* 0x040fe20000000028 */
[----:B------:R-:W-:Y:S01]  /*07f0*/  IMAD.U32 R27, R27, 0x10000, RZ ;  /* 0x000100001b1b7824 */ /* 0x000fe200078e00ff */
[----:B------:R-:W-:Y:S01]  /*0800*/  SHF.L.U32 R36, R34, 0x10, RZ ;  /* 0x0000001022247819 */ /* 0x000fe200000006ff */
[----:B------:R-:W-:Y:S01]  /*0810*/  IMAD.U32 R34, R28, 0x10000, RZ ;  /* 0x000100001c227824 */ /* 0x000fe200078e00ff */
        /* <DEDUP_REMOVED lines=12> */
[----:B------:R-:W-:Y:S02]  /*08e0*/  ISETP.NE.AND.EX P0, PT, RZ, UR7, PT, P0 ;  /* 0x00000007ff007c0c */ /* 0x000fe4000bf05300 */
[----:B------:R-:W-:-:S02]  /*08f0*/  MOV R26, R41 ;  /* 0x00000029001a7202 */ /* 0x000fc40000000f00 */
        /* <DEDUP_REMOVED lines=14> */
[----:B------:R-:W-:Y:S02]  /*09e0*/  ISETP.NE.AND P5, PT, RZ, UR6, PT ;  /* 0x00000006ff007c0c */ /* 0x000fe4000bfa5270 */
[----:B------:R-:W-:Y:S02]  /*09f0*/  SHF.L.U32 R6, R6, 0x10, RZ ;  /* 0x0000001006067819 */ /* 0x000fe400000006ff */
[----:B------:R-:W-:Y:S02]  /*0a00*/  SHF.L.U32 R5, R5, 0x10, RZ ;  /* 0x0000001005057819 */ /* 0x000fe400000006ff */
[----:B------:R-:W-:-:S02]  /*0a10*/  SHF.L.U32 R4, R4, 0x10, RZ ;  /* 0x0000001004047819 */ /* 0x000fc400000006ff */
[----:B------:R-:W-:Y:S02]  /*0a20*/  SHF.L.U32 R2, R3, 0x10, RZ ;  /* 0x0000001003027819 */ /* 0x000fe400000006ff */
[----:B------:R-:W-:-:S07]  /*0a30*/  SHF.L.U32 R0, R40, 0x10, RZ ;  /* 0x0000001028007819 */ /* 0x000fce00000006ff */
.L_x_835:
        /* <DEDUP_REMOVED lines=19> */
[----:B------:R-:W-:Y:S02]  /*0b70*/  MOV R211, RZ ;  /* 0x000000ff00d37202 */ /* 0x000fe40000000f00 */
[----:B------:R-:W-:Y:S02]  /*0b80*/  MOV R208, RZ ;  /* 0x000000ff00d07202 */ /* 0x000fe40000000f00 */
        /* <DEDUP_REMOVED lines=20> */
[----:B------:R-:W-:-:S03]  /*0cd0*/  SHF.L.U32 R158, R129, 0x10, RZ ;  /* 0x00000010819e7819 */ /* 0x000fc600000006ff */
[----:B------:R-:W-:-:S04]  /*0ce0*/  FADD.FTZ R128, -R207, R128 ;  /* 0x00000080cf807221 */ /* 0x000fc80000010100 */
[----:B-----5:R-:W-:Y:S01]  /*0cf0*/  FMUL.FTZ R3, R203, R128 ;  /* 0x00000080cb037220 */ /* 0x020fe20000410000 */
[----:B------:R-:W-:Y:S01]  /*0d00*/  FADD.FTZ R128, -R207, R158 ;  /* 0x0000009ecf807221 */ /* 0x000fe20000010100 */
[----:B------:R-:W-:Y:S01]  /*0d10*/  PRMT R166, R129, 0x7632, R166 ;  /* 0x0000763281a67816 */ /* 0x000fe200000000a6 */
[C---:B------:R-:W-:Y:S01]  /*0d20*/  IMAD.U32 R170, R131.reuse, 0x10000, RZ ;  /* 0x0001000083aa7824 */ /* 0x040fe200078e00ff */
[----:B------:R-:W-:Y:S01]  /*0d30*/  PRMT R168, R131, 0x7632, R168 ;  /* 0x0000763283a87816 */ /* 0x000fe200000000a8 */
[----:B0-----:R-:W-:Y:S01]  /*0d40*/  FMUL.FTZ R161, R203, R128 ;  /* 0x00000080cba17220 */ /* 0x001fe20000410000 */
[----:B------:R-:W-:Y:S02]  /*0d50*/  SHF.L.U32 R128, R162, 0x10, RZ ;  /* 0x00000010a2807819 */ /* 0x000fe400000006ff */
[C---:B---3--:R-:W-:Y:S02]  /*0d60*/  PRMT R129, R132.reuse, 0x7632, R129 ;  /* 0x0000763284817816 */ /* 0x048fe40000000081 */
[----:B------:R-:W-:-:S02]  /*0d70*/  SHF.L.U32 R131, R132, 0x10, RZ ;  /* 0x0000001084837819 */ /* 0x000fc400000006ff */
[C---:B------:R-:W-:Y:S02]  /*0d80*/  PRMT R132, R133.reuse, 0x7632, R132 ;  /* 0x0000763285847816 */ /* 0x040fe40000000084 */
[----:B------:R-:W-:Y:S02]  /*0d90*/  SHF.L.U32 R133, R133, 0x10, RZ ;  /* 0x0000001085857819 */ /* 0x000fe400000006ff */
[C---:B------:R-:W-:Y:S02]  /*0da0*/  PRMT R163, R134.reuse, 0x7632, R163 ;  /* 0x0000763286a37816 */ /* 0x040fe400000000a3 */
[----:B------:R-:W-:Y:S01]  /*0db0*/  SHF.L.U32 R165, R134, 0x10, RZ ;  /* 0x0000001086a57819 */ /* 0x000fe200000006ff */
[----:B------:R-:W-:Y:S01]  /*0dc0*/  FADD.FTZ R128, -R207, R128 ;  /* 0x00000080cf807221 */ /* 0x000fe20000010100 */
[C---:B------:R-:W-:Y:S02]  /*0dd0*/  PRMT R167, R130.reuse, 0x7632, R167 ;  /* 0x0000763282a77816 */ /* 0x040fe400000000a7 */
[----:B------:R-:W-:-:S02]  /*0de0*/  SHF.L.U32 R164, R130, 0x10, RZ ;  /* 0x0000001082a47819 */ /* 0x000fc400000006ff */
[----:B------:R-:W-:Y:S02]  /*0df0*/  PRMT R134, R135, 0x7632, R134 ;  /* 0x0000763287867816 */ /* 0x000fe40000000086 */
[----:B------:R-:W-:Y:S01]  /*0e00*/  SHF.L.U32 R169, R132, 0x10, RZ ;  /* 0x0000001084a97819 */ /* 0x000fe200000006ff */
[----:B------:R-:W-:Y:S01]  /*0e10*/  FMUL.FTZ R158, R146, R131 ;  /* 0x00000083929e7220 */ /* 0x000fe20000410000 */
[----:B------:R-:W-:Y:S02]  /*0e20*/  SHF.L.U32 R130, R129, 0x10, RZ ;  /* 0x0000001081827819 */ /* 0x000fe400000006ff */
[----:B------:R-:W-:Y:S01]  /*0e30*/  SHF.L.U32 R132, R166, 0x10, RZ ;  /* 0x00000010a6847819 */ /* 0x000fe200000006ff */
[----:B------:R-:W-:Y:S01]  /*0e40*/  FADD.FTZ R74, R74, R133 ;  /* 0x000000854a4a7221 */ /* 0x000fe20000010000 */
[-C--:B------:R-:W-:Y:S01]  /*0e50*/  FFMA.FTZ R46, R161, R133.reuse, R46 ;  /* 0x00000085a12e7223 */ /* 0x080fe2000001002e */
[----:B------:R-:W-:Y:S01]  /*0e60*/  FMUL.FTZ R160, R145, R133 ;  /* 0x0000008591a07220 */ /* 0x000fe20000410000 */
[----:B------:R-:W-:Y:S01]  /*0e70*/  SHF.L.U32 R133, R134, 0x10, RZ ;  /* 0x0000001086857819 */ /* 0x000fe200000006ff */
[----:B------:R-:W-:Y:S01]  /*0e80*/  FMUL.FTZ R166, R203, R128 ;  /* 0x00000080cba67220 */ /* 0x000fe20000410000 */
[----:B------:R-:W-:Y:S01]  /*0e90*/  SHF.L.U32 R134, R167, 0x10, RZ ;  /* 0x00000010a7867819 */ /* 0x000fe200000006ff */
[----:B------:R-:W-:Y:S01]  /*0ea0*/  FMUL.FTZ R167, R25, R130 ;  /* 0x0000008219a77220 */ /* 0x000fe20000410000 */
[----:B------:R-:W-:Y:S01]  /*0eb0*/  FADD.FTZ R132, -R207, R132 ;  /* 0x00000084cf847221 */ /* 0x000fe20000010100 */
[----:B------:R-:W-:Y:S01]  /*0ec0*/  FADD.FTZ R128, RZ, R158 ;  /* 0x0000009eff807221 */ /* 0x000fe20000010000 */
[C---:B------:R-:W-:Y:S01]  /*0ed0*/  FFMA.FTZ R129, R3.reuse, R158, RZ ;  /* 0x0000009e03817223 */ /* 0x040fe200000100ff */
[----:B------:R-:W-:Y:S01]  /*0ee0*/  FADD.FTZ R72, R72, R131 ;  /* 0x0000008348487221 */ /* 0x000fe20000010000 */
[----:B------:R-:W-:Y:S01]  /*0ef0*/  FFMA.FTZ R44, R3, R131, R44 ;  /* 0x00000083032c7223 */ /* 0x000fe2000001002c */
[----:B------:R-:W-:Y:S01]  /*0f00*/  SHF.L.U32 R174, R168, 0x10, RZ ;  /* 0x00000010a8ae7819 */ /* 0x000fe200000006ff */
[----:B------:R-:W-:Y:S01]  /*0f10*/  FMUL.FTZ R168, R203, R132 ;  /* 0x00000084cba87220 */ /* 0x000fe20000410000 */
[----:B------:R-:W-:Y:S01]  /*0f20*/  FADD.FTZ R131, R128, R167 ;  /* 0x000000a780837221 */ /* 0x000fe20000010000 */
[C---:B------:R-:W-:Y:S01]  /*0f30*/  FFMA.FTZ R128, R166.reuse, R167, R129 ;  /* 0x000000a7a6807223 */ /* 0x040fe20000010081 */
[----:B------:R-:W-:Y:S01]  /*0f40*/  FADD.FTZ R164, -R207, R164 ;  /* 0x000000a4cfa47221 */ /* 0x000fe20000010100 */
[----:B------:R-:W-:Y:S01]  /*0f50*/  FADD.FTZ R73, R73, R130 ;  /* 0x0000008249497221 */ /* 0x000fe20000010000 */
[----:B------:R-:W-:Y:S01]  /*0f60*/  FFMA.FTZ R45, R166, R130, R45 ;  /* 0x00000082a62d7223 */ /* 0x000fe2000001002d */
[----:B------:R-:W-:Y:S01]  /*0f70*/  FADD.FTZ R75, R75, R169 ;  /* 0x000000a94b4b7221 */ /* 0x000fe20000010000 */
[-C--:B------:R-:W-:Y:S01]  /*0f80*/  FFMA.FTZ R47, R168, R169.reuse, R47 ;  /* 0x000000a9a82f7223 */ /* 0x080fe2000001002f */
[----:B------:R-:W-:Y:S01]  /*0f90*/  FMUL.FTZ R169, R24, R169 ;  /* 0x000000a918a97220 */ /* 0x000fe20000410000 */
[----:B------:R-:W-:Y:S01]  /*0fa0*/  FADD.FTZ R130, R131, R160 ;  /* 0x000000a083827221 */ /* 0x000fe20000010000 */
[----:B------:R-:W-:Y:S01]  /*0fb0*/  FFMA.FTZ R129, R161, R160, R128 ;  /* 0x000000a0a1817223 */ /* 0x000fe20000010080 */
[----:B------:R-:W-:-:S02]  /*0fc0*/  IMAD.U32 R172, R163, 0x10000, RZ ;  /* 0x00010000a3ac7824 */ /* 0x000fc400078e00ff */
[----:B------:R-:W-:Y:S01]  /*0fd0*/  FMUL.FTZ R163, R203, R164 ;  /* 0x000000a4cba37220 */ /* 0x000fe20000410000 */
[C---:B------:R-:W-:Y:S01]  /*0fe0*/  FADD.FTZ R170, -R207.reuse, R170 ;  /* 0x000000aacfaa7221 */ /* 0x040fe20000010100 */
[----:B------:R-:W-:Y:S01]  /*0ff0*/  FMUL.FTZ R162, R144, R165 ;  /* 0x000000a590a27220 */ /* 0x000fe20000410000 */
[----:B------:R-:W-:Y:S01]  /*1000*/  FADD.FTZ R134, -R207, R134 ;  /* 0x00000086cf867221 */ /* 0x000fe20000010100 */
[----:B------:R-:W-:Y:S01]  /*1010*/  FADD.FTZ R131, R130, R169 ;  /* 0x000000a982837221 */ /* 0x000fe20000010000 */
[----:B------:R-:W-:Y:S01]  /*1020*/  FFMA.FTZ R128, R168, R169, R129 ;  /* 0x000000a9a8807223 */ /* 0x000fe20000010081 */
[----:B------:R-:W-:Y:S01]  /*1030*/  FADD.FTZ R76, R76, R165 ;  /* 0x000000a54c4c7221 */ /* 0x000fe20000010000 */
[----:B------:R-:W-:Y:S01]  /*1040*/  FFMA.FTZ R48, R163, R165, R48 ;  /* 0x000000a5a3307223 */ /* 0x000fe20000010030 */
[----:B------:R-:W-:Y:S01]  /*1050*/  SHF.L.U32 R135, R135, 0x10, RZ ;  /* 0x0000001087877819 */ /* 0x000fe200000006ff */
[C---:B------:R-:W-:Y:S01]  /*1060*/  FMUL.FTZ R165, R203.reuse, R170 ;  /* 0x000000aacba57220 */ /* 0x040fe20000410000 */
[----:B------:R-:W-:Y:S01]  /*1070*/  FMUL.FTZ R170, R203, R134 ;  /* 0x00000086cbaa7220 */ /* 0x000fe20000410000 */
[----:B------:R-:W-:Y:S01]  /*1080*/  FMUL.FTZ R171, R23, R172 ;  /* 0x000000ac17ab7220 */ /* 0x000fe20000410000 */
[----:B------:R-:W-:Y:S01]  /*1090*/  FADD.FTZ R130, R131, R162 ;  /* 0x000000a283827221 */ /* 0x000fe20000010000 */
[----:B------:R-:W-:Y:S01]  /*10a0*/  FFMA.FTZ R129, R163, R162, R128 ;  /* 0x000000a2a3817223 */ /* 0x000fe20000010080 */
[----:B------:R-:W-:Y:S01]  /*10b0*/  FMUL.FTZ R164, R143, R135 ;  /* 0x000000878fa47220 */ /* 0x000fe20000410000 */
[----:B------:R-:W-:Y:S01]  /*10c0*/  FADD.FTZ R174, -R207, R174 ;  /* 0x000000aecfae7221 */ /* 0x000fe20000010100 */
[----:B------:R-:W-:Y:S01]  /*10d0*/  FADD.FTZ R131, R130, R171 ;  /* 0x000000ab82837221 */ /* 0x000fe20000010000 */
[C---:B------:R-:W-:Y:S01]  /*10e0*/  FFMA.FTZ R128, R170.reuse, R171, R129 ;  /* 0x000000abaa807223 */ /* 0x040fe20000010081 */
        /* <DEDUP_REMOVED lines=9> */
[C---:B------:R-:W-:Y:S01]  /*1180*/  FFMA.FTZ R51, R174.reuse, R133, R51 ;  /* 0x00000085ae337223 */ /* 0x040fe20000010033 */
[----:B------:R-:W-:Y:S01]  /*1190*/  FADD.FTZ R211, R131, R172 ;  /* 0x000000ac83d37221 */ /* 0x000fe20000010000 */
[----:B------:R-:W-:-:S07]  /*11a0*/  FFMA.FTZ R208, R174, R172, R129 ;  /* 0x000000acaed07223 */ /* 0x000fce0000010081 */
.L_x_823:
[----:B------:R-:W-:Y:S05]  /*11b0*/  BSYNC B1 ;  /* 0x0000000000017941 */ /* 0x000fea0003800000 */
.L_x_822:
        /* <DEDUP_REMOVED lines=17> */
[C---:B--2---:R-:W-:Y:S01]  /*12d0*/  PRMT R181, R128.reuse, 0x7632, R181 ;  /* 0x0000763280b57816 */ /* 0x044fe200000000b5 */
[----:B------:R-:W-:-:S04]  /*12e0*/  IMAD.U32 R128, R128, 0x10000, RZ ;  /* 0x0001000080807824 */ /* 0x000fc800078e00ff */
[----:B------:R-:W-:Y:S01]  /*12f0*/  FADD.FTZ R128, -R207, R128 ;  /* 0x00000080cf807221 */ /* 0x000fe20000010100 */
[C---:B------:R-:W-:Y:S02]  /*1300*/  PRMT R183, R129.reuse, 0x7632, R183 ;  /* 0x0000763281b77816 */ /* 0x040fe400000000b7 */
[----:B------:R-:W-:Y:S01]  /*1310*/  SHF.L.U32 R178, R129, 0x10, RZ ;  /* 0x0000001081b27819 */ /* 0x000fe200000006ff */
[----:B-----5:R-:W-:Y:S01]  /*1320*/  FMUL.FTZ R173, R203, R128 ;  /* 0x00000080cbad7220 */ /* 0x020fe20000410000 */
[C---:B------:R-:W-:Y:S02]  /*1330*/  PRMT R186, R131.reuse, 0x7632, R186 ;  /* 0x0000763283ba7816 */ /* 0x040fe400000000ba */
[----:B------:R-:W-:Y:S02]  /*1340*/  SHF.L.U32 R182, R131, 0x10, RZ ;  /* 0x0000001083b67819 */ /* 0x000fe400000006ff */
[----:B------:R-:W-:Y:S02]  /*1350*/  SHF.L.U32 R128, R181, 0x10, RZ ;  /* 0x00000010b5807819 */ /* 0x000fe400000006ff */
[----:B------:R-:W-:-:S02]  /*1360*/  PRMT R184, R130, 0x7632, R184 ;  /* 0x0000763282b87816 */ /* 0x000fc400000000b8 */
[C---:B---3--:R-:W-:Y:S02]  /*1370*/  PRMT R129, R132.reuse, 0x7632, R129 ;  /* 0x0000763284817816 */ /* 0x048fe40000000081 */
[----:B------:R-:W-:Y:S01]  /*1380*/  SHF.L.U32 R131, R132, 0x10, RZ ;  /* 0x0000001084837819 */ /* 0x000fe200000006ff */
[----:B------:R-:W-:Y:S01]  /*1390*/  FADD.FTZ R128, -R207, R128 ;  /* 0x00000080cf807221 */ /* 0x000fe20000010100 */
[----:B------:R-:W-:Y:S02]  /*13a0*/  SHF.L.U32 R180, R130, 0x10, RZ ;  /* 0x0000001082b47819 */ /* 0x000fe400000006ff */
[----:B------:R-:W-:Y:S01]  /*13b0*/  PRMT R132, R133, 0x7632, R132 ;  /* 0x0000763285847816 */ /* 0x000fe20000000084 */
[-C--:B0-----:R-:W-:Y:S01]  /*13c0*/  FMUL.FTZ R176, R142, R131.reuse ;  /* 0x000000838eb07220 */ /* 0x081fe20000410000 */
[----:B------:R-:W-:Y:S01]  /*13d0*/  SHF.L.U32 R130, R129, 0x10, RZ ;  /* 0x0000001081827819 */ /* 0x000fe200000006ff */
[----:B------:R-:W-:Y:S01]  /*13e0*/  IMAD.U32 R188, R184, 0x10000, RZ ;  /* 0x00010000b8bc7824 */ /* 0x000fe200078e00ff */
[C---:B------:R-:W-:Y:S01]  /*13f0*/  PRMT R179, R134.reuse, 0x7632, R179 ;  /* 0x0000763286b37816 */ /* 0x040fe200000000b3 */
[----:B------:R-:W-:Y:S01]  /*1400*/  FMUL.FTZ R184, R203, R128 ;  /* 0x00000080cbb87220 */ /* 0x000fe20000410000 */
[----:B------:R-:W-:Y:S01]  /*1410*/  SHF.L.U32 R185, R134, 0x10, RZ ;  /* 0x0000001086b97819 */ /* 0x000fe200000006ff */
[----:B------:R-:W-:Y:S01]  /*1420*/  FADD.FTZ R178, -R207, R178 ;  /* 0x000000b2cfb27221 */ /* 0x000fe20000010100 */
[----:B------:R-:W-:Y:S01]  /*1430*/  SHF.L.U32 R134, R132, 0x10, RZ ;  /* 0x0000001084867819 */ /* 0x000fe200000006ff */
[----:B------:R-:W-:Y:S01]  /*1440*/  FADD.FTZ R128, R211, R176 ;  /* 0x000000b0d3807221 */ /* 0x000fe20000010000 */
[----:B------:R-:W-:Y:S01]  /*1450*/  SHF.L.U32 R133, R133, 0x10, RZ ;  /* 0x0000001085857819 */ /* 0x000fe200000006ff */
[----:B------:R-:W-:Y:S01]  /*1460*/  FMUL.FTZ R181, R21, R130 ;  /* 0x0000008215b57220 */ /* 0x000fe20000410000 */
[----:B------:R-:W-:Y:S01]  /*1470*/  SHF.L.U32 R132, R183, 0x10, RZ ;  /* 0x00000010b7847819 */ /* 0x000fe200000006ff */
[C---:B------:R-:W-:Y:S01]  /*1480*/  FFMA.FTZ R129, R173.reuse, R176, R208 ;  /* 0x000000b0ad817223 */ /* 0x040fe200000100d0 */
[----:B------:R-:W-:Y:S01]  /*1490*/  FADD.FTZ R80, R80, R131 ;  /* 0x0000008350507221 */ /* 0x000fe20000010000 */
[----:B------:R-:W-:Y:S01]  /*14a0*/  FFMA.FTZ R52, R173, R131, R52 ;  /* 0x00000083ad347223 */ /* 0x000fe20000010034 */
[----:B------:R-:W-:Y:S01]  /*14b0*/  FMUL.FTZ R175, R203, R178 ;  /* 0x000000b2cbaf7220 */ /* 0x000fe20000410000 */
[----:B------:R-:W-:Y:S01]  /*14c0*/  FADD.FTZ R131, R128, R181 ;  /* 0x000000b580837221 */ /* 0x000fe20000010000 */
[----:B------:R-:W-:Y:S01]  /*14d0*/  FMUL.FTZ R178, R141, R133 ;  /* 0x000000858db27220 */ /* 0x000fe20000410000 */
[C---:B------:R-:W-:Y:S01]  /*14e0*/  FADD.FTZ R132, -R207.reuse, R132 ;  /* 0x00000084cf847221 */ /* 0x040fe20000010100 */
[----:B------:R-:W-:Y:S01]  /*14f0*/  FFMA.FTZ R128, R184, R181, R129 ;  /* 0x000000b5b8807223 */ /* 0x000fe20000010081 */
[----:B------:R-:W-:Y:S01]  /*1500*/  FADD.FTZ R180, -R207, R180 ;  /* 0x000000b4cfb47221 */ /* 0x000fe20000010100 */
[----:B------:R-:W-:Y:S01]  /*1510*/  SHF.L.U32 R210, R186, 0x10, RZ ;  /* 0x00000010bad27819 */ /* 0x000fe200000006ff */
[----:B------:R-:W-:Y:S01]  /*1520*/  FADD.FTZ R81, R81, R130 ;  /* 0x0000008251517221 */ /* 0x000fe20000010000 */
[----:B------:R-:W-:Y:S01]  /*1530*/  FFMA.FTZ R53, R184, R130, R53 ;  /* 0x00000082b8357223 */ /* 0x000fe20000010035 */
[----:B------:R-:W-:Y:S01]  /*1540*/  FMUL.FTZ R186, R203, R132 ;  /* 0x00000084cbba7220 */ /* 0x000fe20000410000 */
[----:B------:R-:W-:Y:S01]  /*1550*/  FMUL.FTZ R183, R20, R134 ;  /* 0x0000008614b77220 */ /* 0x000fe20000410000 */
[----:B------:R-:W-:Y:S01]  /*1560*/  FADD.FTZ R130, R131, R178 ;  /* 0x000000b283827221 */ /* 0x000fe20000010000 */
[----:B------:R-:W-:Y:S01]  /*1570*/  FFMA.FTZ R129, R175, R178, R128 ;  /* 0x000000b2af817223 */ /* 0x000fe20000010080 */
        /* <DEDUP_REMOVED lines=15> */
[----:B------:R-:W-:Y:S01]  /*1670*/  FADD.FTZ R82, R82, R133 ;  /* 0x0000008552527221 */ /* 0x000fe20000010000 */
[----:B------:R-:W-:Y:S01]  /*1680*/  FFMA.FTZ R54, R175, R133, R54 ;  /* 0x00000085af367223 */ /* 0x000fe20000010036 */
[----:B------:R-:W-:Y:S01]  /*1690*/  FMUL.FTZ R179, R203, R182 ;  /* 0x000000b6cbb37220 */ /* 0x000fe20000410000 */
[----:B------:R-:W-:Y:S01]  /*16a0*/  SHF.L.U32 R133, R187, 0x10, RZ ;  /* 0x00000010bb857819 */ /* 0x000fe200000006ff */
        /* <DEDUP_REMOVED lines=18> */
.L_x_825:
[----:B------:R-:W-:Y:S05]  /*17d0*/  BSYNC B1 ;  /* 0x0000000000017941 */ /* 0x000fea0003800000 */
.L_x_824:
        /* <DEDUP_REMOVED lines=18> */
[----:B------:R-:W-:Y:S02]  /*1900*/  PRMT R129, R130, 0x7632, R129 ;  /* 0x0000763282817816 */ /* 0x000fe40000000081 */
[C---:B------:R-:W-:Y:S02]  /*1910*/  PRMT R159, R128.reuse, 0x7632, R159 ;  /* 0x00007632809f7816 */ /* 0x040fe4000000009f */
[----:B------:R-:W-:Y:S02]  /*1920*/  SHF.L.U32 R128, R128, 0x10, RZ ;  /* 0x0000001080807819 */ /* 0x000fe400000006ff */
[----:B------:R-:W-:-:S02]  /*1930*/  PRMT R191, R131, 0x7632, R191 ;  /* 0x0000763283bf7816 */ /* 0x000fc400000000bf */
[----:B------:R-:W-:Y:S01]  /*1940*/  SHF.L.U32 R200, R131, 0x10, RZ ;  /* 0x0000001083c87819 */ /* 0x000fe200000006ff */
[----:B------:R-:W-:Y:S01]  /*1950*/  FADD.FTZ R194, -R207, R194 ;  /* 0x000000c2cfc27221 */ /* 0x000fe20000010100 */
[----:B0-----:R-:W-:Y:S02]  /*1960*/  SHF.L.U32 R192, R189, 0x10, RZ ;  /* 0x00000010bdc07819 */ /* 0x001fe400000006ff */
[----:B------:R-:W-:Y:S01]  /*1970*/  SHF.L.U32 R198, R129, 0x10, RZ ;  /* 0x0000001081c67819 */ /* 0x000fe200000006ff */
[----:B------:R-:W-:Y:S01]  /*1980*/  FADD.FTZ R128, -R207, R128 ;  /* 0x00000080cf807221 */ /* 0x000fe20000010100 */
[----:B------:R-:W-:Y:S02]  /*1990*/  SHF.L.U32 R196, R130, 0x10, RZ ;  /* 0x0000001082c47819 */ /* 0x000fe400000006ff */
[C---:B---3--:R-:W-:Y:S02]  /*19a0*/  PRMT R129, R132.reuse, 0x7632, R129 ;  /* 0x0000763284817816 */ /* 0x048fe40000000081 */
[----:B------:R-:W-:Y:S01]  /*19b0*/  SHF.L.U32 R131, R132, 0x10, RZ ;  /* 0x0000001084837819 */ /* 0x000fe200000006ff */
[----:B------:R-:W-:Y:S01]  /*19c0*/  IMAD.U32 R130, R159, 0x10000, RZ ;  /* 0x000100009f827824 */ /* 0x000fe200078e00ff */
[----:B------:R-:W-:Y:S01]  /*19d0*/  SHF.L.U32 R206, R191, 0x10, RZ ;  /* 0x00000010bfce7819 */ /* 0x000fe200000006ff */
[----:B------:R-:W-:Y:S01]  /*19e0*/  FADD.FTZ R204, -R207, R200 ;  /* 0x000000c8cfcc7221 */ /* 0x000fe20000010100 */
[----:B------:R-:W-:Y:S01]  /*19f0*/  PRMT R191, R133, 0x7632, R191 ;  /* 0x0000763285bf7816 */ /* 0x000fe200000000bf */
[----:B------:R-:W-:Y:S01]  /*1a00*/  FADD.FTZ R200, -R207, R192 ;  /* 0x000000c0cfc87221 */ /* 0x000fe20000010100 */
[----:B------:R-:W-:Y:S01]  /*1a10*/  SHF.L.U32 R133, R133, 0x10, RZ ;  /* 0x0000001085857819 */ /* 0x000fe200000006ff */
[--C-:B------:R-:W-:Y:S01]  /*1a20*/  FADD.FTZ R202, -R207, R198.reuse ;  /* 0x000000c6cfca7221 */ /* 0x100fe20000010100 */
[----:B------:R-:W-:Y:S01]  /*1a30*/  PRMT R193, R134, 0x7632, R193 ;  /* 0x0000763286c17816 */ /* 0x000fe200000000c1 */
[----:B-----5:R-:W-:Y:S01]  /*1a40*/  FMUL.FTZ R189, R203, R194 ;  /* 0x000000c2cbbd7220 */ /* 0x020fe20000410000 */
[----:B------:R-:W-:Y:S01]  /*1a50*/  SHF.L.U32 R132, R129, 0x10, RZ ;  /* 0x0000001081847819 */ /* 0x000fe200000006ff */
[----:B------:R-:W-:Y:S01]  /*1a60*/  FMUL.FTZ R192, R138, R131 ;  /* 0x000000838ac07220 */ /* 0x000fe20000410000 */
[----:B------:R-:W-:Y:S01]  /*1a70*/  PRMT R198, R135, 0x7632, R198 ;  /* 0x0000763287c67816 */ /* 0x000fe200000000c6 */
[----:B------:R-:W-:Y:S01]  /*1a80*/  FADD.FTZ R130, -R207, R130 ;  /* 0x00000082cf827221 */ /* 0x000fe20000010100 */
[----:B------:R-:W-:Y:S01]  /*1a90*/  FMUL.FTZ R159, R203, R128 ;  /* 0x00000080cb9f7220 */ /* 0x000fe20000410000 */
[----:B------:R-:W-:Y:S01]  /*1aa0*/  SHF.L.U32 R197, R134, 0x10, RZ ;  /* 0x0000001086c57819 */ /* 0x000fe200000006ff */
[----:B------:R-:W-:Y:S01]  /*1ab0*/  FADD.FTZ R62, R62, R133 ;  /* 0x000000853e3e7221 */ /* 0x000fe20000010000 */
[-C--:B------:R-:W-:Y:S01]  /*1ac0*/  FFMA.FTZ R90, R189, R133.reuse, R90 ;  /* 0x00000085bd5a7223 */ /* 0x080fe2000001005a */
[----:B------:R-:W-:Y:S01]  /*1ad0*/  FMUL.FTZ R194, R137, R133 ;  /* 0x0000008589c27220 */ /* 0x000fe20000410000 */
[----:B------:R-:W-:Y:S01]  /*1ae0*/  SHF.L.U32 R134, R193, 0x10, RZ ;  /* 0x00000010c1867819 */ /* 0x000fe200000006ff */
[----:B------:R-:W-:Y:S01]  /*1af0*/  FADD.FTZ R128, R211, R192 ;  /* 0x000000c0d3807221 */ /* 0x000fe20000010000 */
[----:B------:R-:W-:Y:S01]  /*1b00*/  SHF.L.U32 R133, R198, 0x10, RZ ;  /* 0x00000010c6857819 */ /* 0x000fe200000006ff */
[----:B------:R-:W-:Y:S01]  /*1b10*/  FMUL.FTZ R193, R17, R132 ;  /* 0x0000008411c17220 */ /* 0x000fe20000410000 */
[----:B------:R-:W-:Y:S01]  /*1b20*/  FMUL.FTZ R198, R203, R130 ;  /* 0x00000082cbc67220 */ /* 0x000fe20000410000 */
[C---:B------:R-:W-:Y:S01]  /*1b30*/  FFMA.FTZ R129, R159.reuse, R192, R208 ;  /* 0x000000c09f817223 */ /* 0x040fe200000100d0 */
[----:B------:R-:W-:Y:S01]  /*1b40*/  FADD.FTZ R60, R60, R131 ;  /* 0x000000833c3c7221 */ /* 0x000fe20000010000 */
[----:B------:R-:W-:Y:S01]  /*1b50*/  FFMA.FTZ R88, R159, R131, R88 ;  /* 0x000000839f587223 */ /* 0x000fe20000010058 */
[----:B------:R-:W-:Y:S01]  /*1b60*/  SHF.L.U32 R195, R191, 0x10, RZ ;  /* 0x00000010bfc37819 */ /* 0x000fe200000006ff */
[----:B------:R-:W-:Y:S01]  /*1b70*/  FMUL.FTZ R200, R203, R200 ;  /* 0x000000c8cbc87220 */ /* 0x000fe20000410000 */
[----:B------:R-:W-:Y:S01]  /*1b80*/  FADD.FTZ R131, R128, R193 ;  /* 0x000000c180837221 */ /* 0x000fe20000010000 */
[----:B------:R-:W-:Y:S01]  /*1b90*/  FFMA.FTZ R128, R198, R193, R129 ;  /* 0x000000c1c6807223 */ /* 0x000fe20000010081 */
[----:B------:R-:W-:Y:S01]  /*1ba0*/  FADD.FTZ R196, -R207, R196 ;  /* 0x000000c4cfc47221 */ /* 0x000fe20000010100 */
        /* <DEDUP_REMOVED lines=9> */
[----:B------:R-:W-:-:S02]  /*1c40*/  IMAD.U32 R135, R135, 0x10000, RZ ;  /* 0x0001000087877824 */ /* 0x000fc400078e00ff */
[----:B------:R-:W-:Y:S01]  /*1c50*/  FMUL.FTZ R202, R203, R202 ;  /* 0x000000cacbca7220 */ /* 0x000fe20000410000 */
[----:B------:R-:W-:Y:S01]  /*1c60*/  FMUL.FTZ R199, R15, R134 ;  /* 0x000000860fc77220 */ /* 0x000fe20000410000 */
[----:B------:R-:W-:Y:S01]  /*1c70*/  FADD.FTZ R130, R131, R196 ;  /* 0x000000c483827221 */ /* 0x000fe20000010000 */
[C---:B------:R-:W-:Y:S01]  /*1c80*/  FFMA.FTZ R129, R191.reuse, R196, R128 ;  /* 0x000000c4bf817223 */ /* 0x040fe20000010080 */
[----:B------:R-:W-:Y:S01]  /*1c90*/  FADD.FTZ R68, R68, R197 ;  /* 0x000000c544447221 */ /* 0x000fe20000010000 */
[----:B------:R-:W-:Y:S01]  /*1ca0*/  FFMA.FTZ R92, R191, R197, R92 ;  /* 0x000000c5bf5c7223 */ /* 0x000fe2000001005c */
        /* <DEDUP_REMOVED lines=10> */
[----:B------:R-:W-:Y:S01]  /*1d50*/  FADD.FTZ R61, R61, R132 ;  /* 0x000000843d3d7221 */ /* 0x000fe20000010000 */
[----:B------:R-:W-:Y:S01]  /*1d60*/  FFMA.FTZ R89, R198, R132, R89 ;  /* 0x00000084c6597223 */ /* 0x000fe20000010059 */
[----:B------:R-:W-:Y:S01]  /*1d70*/  FADD.FTZ R69, R69, R134 ;  /* 0x0000008645457221 */ /* 0x000fe20000010000 */
[----:B------:R-:W-:Y:S01]  /*1d80*/  FFMA.FTZ R93, R202, R134, R93 ;  /* 0x00000086ca5d7223 */ /* 0x000fe2000001005d */
[----:B------:R-:W-:Y:S01]  /*1d90*/  FFMA.FTZ R94, R197, R135, R94 ;  /* 0x00000087c55e7223 */ /* 0x000fe2000001005e */
[----:B------:R-:W-:Y:S01]  /*1da0*/  FADD.FTZ R71, R71, R133 ;  /* 0x0000008547477221 */ /* 0x000fe20000010000 */
[----:B------:R-:W-:Y:S01]  /*1db0*/  FFMA.FTZ R95, R206, R133, R95 ;  /* 0x00000085ce5f7223 */ /* 0x000fe2000001005f */
[----:B------:R-:W-:Y:S01]  /*1dc0*/  FADD.FTZ R211, R130, R201 ;  /* 0x000000c982d37221 */ /* 0x000fe20000010000 */
[----:B------:R-:W-:-:S07]  /*1dd0*/  FFMA.FTZ R208, R206, R201, R128 ;  /* 0x000000c9ced07223 */ /* 0x000fce0000010080 */
.L_x_827:
[----:B------:R-:W-:Y:S05]  /*1de0*/  BSYNC B1 ;  /* 0x0000000000017941 */ /* 0x000fea0003800000 */
.L_x_826:
        /* <DEDUP_REMOVED lines=21> */
.L_x_857:
[----:B-1----:R-:W-:Y:S01]  /*1f40*/  FADD.FTZ R128, R135, R128 ;  /* 0x0000008087807221 */ /* 0x002fe20000010000 */
[----:B--2---:R-:W-:Y:S01]  /*1f50*/  FADD.FTZ R129, R134, R129 ;  /* 0x0000008186817221 */ /* 0x004fe20000010000 */
[----:B------:R-:W-:Y:S02]  /*1f60*/  BSSY B1, `(.L_x_829) ;  /* 0x000009c000017945 */ /* 0x000fe40003800000 */
[----:B------:R-:W-:Y:S01]  /*1f70*/  FMUL.FTZ R205, R128, UR14 ;  /* 0x0000000e80cd7c20 */ /* 0x000fe20008410000 */
[----:B------:R-:W-:Y:S01]  /*1f80*/  FMUL.FTZ R207, R129, UR14 ;  /* 0x0000000e81cf7c20 */ /* 0x000fe20008410000 */
[----:B------:R-:W-:Y:S06]  /*1f90*/  @!P2 BRA `(.L_x_830) ;  /* 0x000000080060a947 */ /* 0x000fec0003800000 */
[----:B------:R-:W1:Y:S02]  /*1fa0*/  LDC.64 R128, c[0x0][0x220] ;  /* 0x00008800ff807b82 */ /* 0x000e640000000a00 */
[----:B-1----:R-:W-:-:S06]  /*1fb0*/  IMAD.WIDE.U32 R128, R151, 0x10, R128 ;  /* 0x0000001097807825 */ /* 0x002fcc00078e0080 */
[----:B------:R-:W2:Y:S01]  /*1fc0*/  LDG.E.128 R128, desc[UR4][R128.64] ;  /* 0x0000000480807981 */ /* 0x000ea2000c1e1d00 */
[----:B------:R-:W-:Y:S02]  /*1fd0*/  ISETP.NE.U32.AND P1, PT, RZ, UR8, PT ;  /* 0x00000008ff007c0c */ /* 0x000fe4000bf25070 */
[----:B------:R-:W-:Y:S02]  /*1fe0*/  FSEL R132, R205, RZ, !P5 ;  /* 0x000000ffcd847208 */ /* 0x000fe40006800000 */
[----:B------:R-:W-:Y:S02]  /*1ff0*/  ISETP.NE.AND.EX P1, PT, RZ, UR9, PT, P1 ;  /* 0x00000009ff007c0c */ /* 0x000fe4000bf25310 */
[----:B0-----:R-:W-:Y:S01]  /*2000*/  MOV R135, R152 ;  /* 0x0000009800877202 */ /* 0x001fe20000000f00 */
[-CC-:B------:R-:W-:Y:S01]  /*2010*/  FFMA.FTZ R133, R3, R207.reuse, R132.reuse ;  /* 0x000000cf03857223 */ /* 0x180fe20000010084 */
[-CC-:B------:R-:W-:Y:S01]  /*2020*/  FFMA.FTZ R213, R161, R207.reuse, R132.reuse ;  /* 0x000000cfa1d57223 */ /* 0x180fe20000010084 */
[-CC-:B------:R-:W-:Y:S01]  /*2030*/  FFMA.FTZ R217, R163, R207.reuse, R132.reuse ;  /* 0x000000cfa3d97223 */ /* 0x180fe20000010084 */
[----:B------:R-:W-:Y:S01]  /*2040*/  LOP3.LUT P6, RZ, R135, 0xff, RZ, 0xc0, !PT ;  /* 0x000000ff87ff7812 */ /* 0x000fe200078cc0ff */
[----:B------:R-:W-:Y:S01]  /*2050*/  FADD.FTZ R134, R158, -R133 ;  /* 0x800000859e867221 */ /* 0x000fe20000010000 */
[----:B------:R-:W-:Y:S01]  /*2060*/  FFMA.FTZ R225, R174, R207, R132 ;  /* 0x000000cfaee17223 */ /* 0x000fe20000010084 */
[----:B------:R-:W-:-:S02]  /*2070*/  MOV R227, RZ ;  /* 0x000000ff00e37202 */ /* 0x000fc40000000f00 */
[----:B------:R-:W-:Y:S01]  /*2080*/  FMUL.FTZ R133, R203, R134 ;  /* 0x00000086cb857220 */ /* 0x000fe20000410000 */
[----:B------:R-:W-:Y:S01]  /*2090*/  FADD.FTZ R220, R172, -R225 ;  /* 0x800000e1acdc7221 */ /* 0x000fe20000010000 */
[----:B------:R-:W-:Y:S01]  /*20a0*/  @P1 IMAD.U32 R208, R120, 0x10000, RZ ;  /* 0x0001000078d01824 */ /* 0x000fe200078e00ff */
[----:B------:R-:W-:Y:S02]  /*20b0*/  @P1 SHF.L.U32 R218, R123, 0x10, RZ ;  /* 0x000000107bda1819 */ /* 0x000fe400000006ff */
[----:B------:R-:W-:Y:S01]  /*20c0*/  FMUL.FTZ R231, R203, R220 ;  /* 0x000000dccbe77220 */ /* 0x000fe20000410000 */
[----:B------:R-:W-:Y:S01]  /*20d0*/  @P1 FADD.FTZ R133, R133, R208 ;  /* 0x000000d085851221 */ /* 0x000fe20000010000 */
[----:B------:R-:W-:-:S03]  /*20e0*/  CS2R R208, SRZ ;  /* 0x0000000000d07805 */ /* 0x000fc6000001ff00 */
[----:B------:R-:W-:-:S04]  /*20f0*/  FMUL.FTZ R134, R133, R150 ;  /* 0x0000009685867220 */ /* 0x000fc80000410000 */
[----:B------:R-:W-:Y:S01]  /*2100*/  FMUL.FTZ R210, R134, UR15 ;  /* 0x0000000f86d27c20 */ /* 0x000fe20008410000 */
[----:B------:R-:W-:-:S03]  /*2110*/  FFMA.FTZ R134, R166, R207, R132 ;  /* 0x000000cfa6867223 */ /* 0x000fc60000010084 */
[----:B------:R-:W-:Y:S01]  /*2120*/  @P6 FMUL.FTZ R208, R38, R210 ;  /* 0x000000d226d06220 */ /* 0x000fe20000410000 */
[----:B------:R-:W-:Y:S01]  /*2130*/  FADD.FTZ R134, R167, -R134 ;  /* 0x80000086a7867221 */ /* 0x000fe20000010000 */
[----:B--2---:R-:W-:Y:S02]  /*2140*/  @P6 SHF.L.U32 R135, R128, 0x10, RZ ;  /* 0x0000001080876819 */ /* 0x004fe400000006ff */
[----:B------:R-:W-:-:S03]  /*2150*/  @P1 PRMT R128, R120, 0x7632, R128 ;  /* 0x0000763278801816 */ /* 0x000fc60000000080 */
[----:B------:R-:W-:Y:S01]  /*2160*/  @P6 FMUL.FTZ R209, R210, R135 ;  /* 0x00000087d2d16220 */ /* 0x000fe20000410000 */
[----:B------:R-:W-:Y:S01]  /*2170*/  LOP3.LUT P6, RZ, R152, 0xff00, RZ, 0xc0, !PT ;  /* 0x0000ff0098ff7812 */ /* 0x000fe200078cc0ff */
[----:B------:R-:W-:Y:S01]  /*2180*/  FMUL.FTZ R135, R203, R134 ;  /* 0x00000086cb877220 */ /* 0x000fe20000410000 */
[----:B------:R-:W-:Y:S01]  /*2190*/  @P1 SHF.L.U32 R210, R128, 0x10, RZ ;  /* 0x0000001080d21819 */ /* 0x000fe200000006ff */
[----:B------:R-:W-:-:S04]  /*21a0*/  FADD.FTZ R96, R96, R209 ;  /* 0x000000d160607221 */ /* 0x000fc80000010000 */
[----:B------:R-:W-:Y:S01]  /*21b0*/  @P1 FADD.FTZ R135, R135, R210 ;  /* 0x000000d287871221 */ /* 0x000fe20000010000 */
[----:B------:R-:W-:-:S05]  /*21c0*/  CS2R R210, SRZ ;  /* 0x0000000000d27805 */ /* 0x000fca000001ff00 */
[----:B------:R-:W-:Y:S01]  /*21d0*/  @P6 PRMT R134, R128, 0x7632, R134 ;  /* 0x0000763280866816 */ /* 0x000fe20000000086 */
[----:B------:R-:W-:-:S03]  /*21e0*/  FMUL.FTZ R128, R135, R150 ;  /* 0x0000009687807220 */ /* 0x000fc60000410000 */
[----:B------:R-:W-:Y:S01]  /*21f0*/  @P6 SHF.L.U32 R134, R134, 0x10, RZ ;  /* 0x0000001086866819 */ /* 0x000fe200000006ff */
[----:B------:R-:W-:Y:S01]  /*2200*/  FMUL.FTZ R212, R128, UR15 ;  /* 0x0000000f80d47c20 */ /* 0x000fe20008410000 */
[----:B------:R-:W-:-:S03]  /*2210*/  FADD.FTZ R128, R160, -R213 ;  /* 0x800000d5a0807221 */ /* 0x000fc60000010000 */
[----:B------:R-:W-:Y:S01]  /*2220*/  @P6 FMUL.FTZ R210, R212, R134 ;  /* 0x00000086d4d26220 */ /* 0x000fe20000410000 */
[----:B------:R-:W-:Y:S01]  /*2230*/  @P6 FMUL.FTZ R211, R13, R212 ;  /* 0x000000d40dd36220 */ /* 0x000fe20000410000 */
[----:B------:R-:W-:Y:S01]  /*2240*/  LOP3.LUT P6, RZ, R152, 0xff0000, RZ, 0xc0, !PT ;  /* 0x00ff000098ff7812 */ /* 0x000fe200078cc0ff */
[----:B------:R-:W-:Y:S01]  /*2250*/  FMUL.FTZ R219, R203, R128 ;  /* 0x00000080cbdb7220 */ /* 0x000fe20000410000 */
[----:B------:R-:W-:Y:S02]  /*2260*/  @P1 SHF.L.U32 R134, R121, 0x10, RZ ;  /* 0x0000001079861819 */ /* 0x000fe400000006ff */
[----:B------:R-:W-:Y:S01]  /*2270*/  CS2R R212, SRZ ;  /* 0x0000000000d47805 */ /* 0x000fe2000001ff00 */
[----:B------:R-:W-:Y:S02]  /*2280*/  FADD.FTZ R97, R97, R210 ;  /* 0x000000d261617221 */ /* 0x000fe40000010000 */
[----:B------:R-:W-:-:S04]  /*2290*/  @P1 FADD.FTZ R219, R219, R134 ;  /* 0x00000086dbdb1221 */ /* 0x000fc80000010000 */
[----:B------:R-:W-:Y:S02]  /*22a0*/  FMUL.FTZ R128, R219, R150 ;  /* 0x00000096db807220 */ /* 0x000fe40000410000 */
[----:B------:R-:W-:Y:S02]  /*22b0*/  @P6 SHF.L.U32 R134, R129, 0x10, RZ ;  /* 0x0000001081866819 */ /* 0x000fe400000006ff */
[----:B------:R-:W-:Y:S01]  /*22c0*/  FMUL.FTZ R214, R128, UR15 ;  /* 0x0000000f80d67c20 */ /* 0x000fe20008410000 */
[----:B------:R-:W-:Y:S01]  /*22d0*/  FFMA.FTZ R128, R168, R207, R132 ;  /* 0x000000cfa8807223 */ /* 0x000fe20000010084 */
[----:B------:R-:W-:Y:S02]  /*22e0*/  @P1 PRMT R129, R121, 0x7632, R129 ;  /* 0x0000763279811816 */ /* 0x000fe40000000081 */
[----:B------:R-:W-:Y:S01]  /*22f0*/  @P6 FMUL.FTZ R213, R214, R134 ;  /* 0x00000086d6d56220 */ /* 0x000fe20000410000 */
[----:B------:R-:W-:Y:S01]  /*2300*/  @P6 FMUL.FTZ R212, R37, R214 ;  /* 0x000000d625d46220 */ /* 0x000fe20000410000 */
[----:B------:R-:W-:Y:S01]  /*2310*/  LOP3.LUT P6, RZ, R152, 0xff000000, RZ, 0xc0, !PT ;  /* 0xff00000098ff7812 */ /* 0x000fe200078cc0ff */
[----:B------:R-:W-:Y:S01]  /*2320*/  FADD.FTZ R128, R169, -R128 ;  /* 0x80000080a9807221 */ /* 0x000fe20000010000 */
[----:B------:R-:W-:-:S02]  /*2330*/  @P1 SHF.L.U32 R134, R129, 0x10, RZ ;  /* 0x0000001081861819 */ /* 0x000fc400000006ff */
[----:B------:R-:W-:Y:S01]  /*2340*/  CS2R R214, SRZ ;  /* 0x0000000000d67805 */ /* 0x000fe2000001ff00 */
[----:B------:R-:W-:Y:S01]  /*2350*/  FADD.FTZ R98, R98, R213 ;  /* 0x000000d562627221 */ /* 0x000fe20000010000 */
[----:B------:R-:W-:-:S04]  /*2360*/  FMUL.FTZ R221, R203, R128 ;  /* 0x00000080cbdd7220 */ /* 0x000fc80000410000 */
[----:B------:R-:W-:-:S03]  /*2370*/  @P1 FADD.FTZ R221, R221, R134 ;  /* 0x00000086dddd1221 */ /* 0x000fc60000010000 */
[----:B------:R-:W-:Y:S01]  /*2380*/  @P6 PRMT R129, R129, 0x7632, R129 ;  /* 0x0000763281816816 */ /* 0x000fe20000000081 */
[----:B------:R-:W-:-:S04]  /*2390*/  FMUL.FTZ R128, R221, R150 ;  /* 0x00000096dd807220 */ /* 0x000fc80000410000 */
[----:B------:R-:W-:Y:S02]  /*23a0*/  @P6 IMAD.U32 R129, R129, 0x10000, RZ ;  /* 0x0001000081816824 */ /* 0x000fe400078e00ff */
[----:B------:R-:W-:Y:S01]  /*23b0*/  FMUL.FTZ R134, R128, UR15 ;  /* 0x0000000f80867c20 */ /* 0x000fe20008410000 */
[----:B------:R-:W-:Y:S01]  /*23c0*/  FADD.FTZ R128, R162, -R217 ;  /* 0x800000d9a2807221 */ /* 0x000fe20000010000 */
[----:B------:R-:W-:Y:S02]  /*23d0*/  HFMA2.MMA R217, -RZ, RZ, 0, 0 ;  /* 0x00000000ffd97435 */ /* 0x000fe400000001ff */
[----:B------:R-:W-:Y:S01]  /*23e0*/  @P6 FMUL.FTZ R214, R134, R129 ;  /* 0x0000008186d66220 */ /* 0x000fe20000410000 */
[----:B------:R-:W-:Y:S01]  /*23f0*/  @P6 FMUL.FTZ R215, R12, R134 ;  /* 0x000000860cd76220 */ /* 0x000fe20000410000 */
[----:B------:R-:W-:Y:S01]  /*2400*/  LOP3.LUT P6, RZ, R153, 0xff, RZ, 0xc0, !PT ;  /* 0x000000ff99ff7812 */ /* 0x000fe200078cc0ff */
[----:B------:R-:W-:Y:S01]  /*2410*/  FMUL.FTZ R223, R203, R128 ;  /* 0x00000080cbdf7220 */ /* 0x000fe20000410000 */
[----:B------:R-:W-:Y:S01]  /*2420*/  @P1 SHF.L.U32 R134, R122, 0x10, RZ ;  /* 0x000000107a861819 */ /* 0x000fe200000006ff */
[----:B------:R-:W-:-:S04]  /*2430*/  FADD.FTZ R99, R99, R214 ;  /* 0x000000d663637221 */ /* 0x000fc80000010000 */
[----:B------:R-:W-:Y:S01]  /*2440*/  @P1 FADD.FTZ R223, R223, R134 ;  /* 0x00000086dfdf1221 */ /* 0x000fe20000010000 */
[----:B------:R-:W-:-:S03]  /*2450*/  MOV R134, RZ ;  /* 0x000000ff00867202 */ /* 0x000fc60000000f00 */
[----:B------:R-:W-:Y:S02]  /*2460*/  FMUL.FTZ R128, R223, R150 ;  /* 0x00000096df807220 */ /* 0x000fe40000410000 */
[----:B------:R-:W-:Y:S02]  /*2470*/  @P6 SHF.L.U32 R129, R130, 0x10, RZ ;  /* 0x0000001082816819 */ /* 0x000fe400000006ff */
[----:B------:R-:W-:Y:S01]  /*2480*/  FMUL.FTZ R128, R128, UR15 ;  /* 0x0000000f80807c20 */ /* 0x000fe20008410000 */
[----:B------:R-:W-:-:S03]  /*2490*/  @P1 PRMT R130, R123, 0x7632, R130 ;  /* 0x000076327b821816 */ /* 0x000fc60000000082 */
[----:B------:R-:W-:Y:S01]  /*24a0*/  @P6 FMUL.FTZ R217, R128, R129 ;  /* 0x0000008180d96220 */ /* 0x000fe20000410000 */
[----:B------:R-:W-:Y:S01]  /*24b0*/  @P6 FMUL.FTZ R134, R36, R128 ;  /* 0x0000008024866220 */ /* 0x000fe20000410000 */
[----:B------:R-:W-:Y:S01]  /*24c0*/  ISETP.NE.U32.AND P6, PT, RZ, UR16, PT ;  /* 0x00000010ff007c0c */ /* 0x000fe2000bfc5070 */
[-CC-:B------:R-:W-:Y:S01]  /*24d0*/  FFMA.FTZ R128, R170, R207.reuse, R132.reuse ;  /* 0x000000cfaa807223 */ /* 0x180fe20000010084 */
[----:B------:R-:W-:Y:S01]  /*24e0*/  FFMA.FTZ R129, R165, R207, R132 ;  /* 0x000000cfa5817223 */ /* 0x000fe20000010084 */
[----:B------:R-:W-:Y:S01]  /*24f0*/  FADD.FTZ R100, R100, R217 ;  /* 0x000000d964647221 */ /* 0x000fe20000010000 */
[----:B------:R-:W-:Y:S01]  /*2500*/  ISETP.NE.AND.EX P6, PT, RZ, UR17, PT, P6 ;  /* 0x00000011ff007c0c */ /* 0x000fe2000bfc5360 */
[----:B------:R-:W-:Y:S01]  /*2510*/  FADD.FTZ R128, R171, -R128 ;  /* 0x80000080ab807221 */ /* 0x000fe20000010000 */
[--C-:B------:R-:W-:Y:S01]  /*2520*/  FADD.FTZ R216, R164, -R129.reuse ;  /* 0x80000081a4d87221 */ /* 0x100fe20000010000 */
[----:B------:R-:W-:Y:S02]  /*2530*/  @P1 PRMT R129, R122, 0x7632, R129 ;  /* 0x000076327a811816 */ /* 0x000fe40000000081 */
[----:B------:R-:W-:Y:S01]  /*2540*/  FMUL.FTZ R225, R203, R128 ;  /* 0x00000080cbe17220 */ /* 0x000fe20000410000 */
[----:B------:R-:W-:Y:S01]  /*2550*/  @P1 IMAD.U32 R128, R130, 0x10000, RZ ;  /* 0x0001000082801824 */ /* 0x000fe200078e00ff */
[----:B------:R-:W-:Y:S01]  /*2560*/  @P1 SHF.L.U32 R132, R129, 0x10, RZ ;  /* 0x0000001081841819 */ /* 0x000fe200000006ff */
[----:B------:R-:W-:-:S02]  /*2570*/  FMUL.FTZ R229, R203, R216 ;  /* 0x000000d8cbe57220 */ /* 0x000fc40000410000 */
[----:B------:R-:W-:Y:S02]  /*2580*/  @P1 FADD.FTZ R231, R231, R128 ;  /* 0x00000080e7e71221 */ /* 0x000fe40000010000 */
[----:B------:R-:W-:Y:S01]  /*2590*/  @P1 FADD.FTZ R225, R225, R132 ;  /* 0x00000084e1e11221 */ /* 0x000fe20000010000 */
[----:B------:R-:W-:Y:S01]  /*25a0*/  @P1 FADD.FTZ R229, R229, R218 ;  /* 0x000000dae5e51221 */ /* 0x000fe20000010000 */
[----:B------:R-:W0:Y:S01]  /*25b0*/  @P6 LDC.64 R128, c[0x0][0x308] ;  /* 0x0000c200ff806b82 */ /* 0x000e220000000a00 */
[----:B------:R-:W-:Y:S01]  /*25c0*/  LOP3.LUT P1, RZ, R153, 0xff00, RZ, 0xc0, !PT ;  /* 0x0000ff0099ff7812 */ /* 0x000fe2000782c0ff */
[-C--:B------:R-:W-:Y:S01]  /*25d0*/  FMUL.FTZ R132, R225, R150.reuse ;  /* 0x00000096e1847220 */ /* 0x080fe20000410000 */
[----:B------:R-:W-:Y:S02]  /*25e0*/  @P6 F2FP.BF16.F32.PACK_AB R133, RZ, R133 ;  /* 0x00000085ff85623e */ /* 0x000fe400000010ff */
[----:B------:R-:W-:Y:S01]  /*25f0*/  @P6 F2FP.BF16.F32.PACK_AB R218, RZ, R229 ;  /* 0x000000e5ffda623e */ /* 0x000fe200000010ff */
[----:B------:R-:W-:Y:S01]  /*2600*/  FMUL.FTZ R132, R132, UR15 ;  /* 0x0000000f84847c20 */ /* 0x000fe20008410000 */
[----:B------:R-:W-:Y:S01]  /*2610*/  @P6 F2FP.BF16.F32.PACK_AB R219, RZ, R219 ;  /* 0x000000dbffdb623e */ /* 0x000fe200000010ff */
[----:B------:R-:W-:Y:S01]  /*2620*/  FMUL.FTZ R229, R229, R150 ;  /* 0x00000096e5e57220 */ /* 0x000fe20000410000 */
[----:B------:R-:W-:-:S02]  /*2630*/  @P6 F2FP.BF16.F32.PACK_AB R223, RZ, R223 ;  /* 0x000000dfffdf623e */ /* 0x000fc400000010ff */
[----:B------:R-:W-:Y:S01]  /*2640*/  @P6 F2FP.BF16.F32.PACK_AB R220, RZ, R231 ;  /* 0x000000e7ffdc623e */ /* 0x000fe200000010ff */
[----:B------:R-:W-:Y:S01]  /*2650*/  FMUL.FTZ R231, R231, R150 ;  /* 0x00000096e7e77220 */ /* 0x000fe20000410000 */
[----:B------:R-:W-:Y:S01]  /*2660*/  @P6 PRMT R67, R218, 0x7610, R67 ;  /* 0x00007610da436816 */ /* 0x000fe20000000043 */
[----:B------:R-:W-:Y:S01]  /*2670*/  @P1 FMUL.FTZ R227, R11, R132 ;  /* 0x000000840be31220 */ /* 0x000fe20000410000 */
[----:B------:R-:W-:Y:S01]  /*2680*/  @P1 PRMT R216, R130, 0x7632, R216 ;  /* 0x0000763282d81816 */ /* 0x000fe200000000d8 */
[----:B------:R-:W-:Y:S01]  /*2690*/  HFMA2.MMA R130, -RZ, RZ, 0, 0 ;  /* 0x00000000ff827435 */ /* 0x000fe200000001ff */
[----:B------:R-:W-:Y:S01]  /*26a0*/  @P6 F2FP.BF16.F32.PACK_AB R135, RZ, R135 ;  /* 0x00000087ff87623e */ /* 0x000fe200000010ff */
[----:B------:R-:W-:Y:S01]  /*26b0*/  FMUL.FTZ R229, R229, UR15 ;  /* 0x0000000fe5e57c20 */ /* 0x000fe20008410000 */
[----:B------:R-:W-:Y:S01]  /*26c0*/  @P1 SHF.L.U32 R216, R216, 0x10, RZ ;  /* 0x00000010d8d81819 */ /* 0x000fe200000006ff */
[----:B------:R-:W-:Y:S01]  /*26d0*/  FMUL.FTZ R231, R231, UR15 ;  /* 0x0000000fe7e77c20 */ /* 0x000fe20008410000 */
[----:B------:R-:W-:-:S02]  /*26e0*/  @P6 F2FP.BF16.F32.PACK_AB R221, RZ, R221 ;  /* 0x000000ddffdd623e */ /* 0x000fc400000010ff */
[----:B------:R-:W-:Y:S01]  /*26f0*/  @P6 F2FP.BF16.F32.PACK_AB R225, RZ, R225 ;  /* 0x000000e1ffe1623e */ /* 0x000fe200000010ff */
[----:B------:R-:W-:Y:S01]  /*2700*/  @P1 FMUL.FTZ R130, R132, R216 ;  /* 0x000000d884821220 */ /* 0x000fe20000410000 */
[----:B------:R-:W-:Y:S01]  /*2710*/  @P6 PRMT R64, R133, 0x7610, R64 ;  /* 0x0000761085406816 */ /* 0x000fe20000000040 */
[----:B0-----:R-:W-:Y:S01]  /*2720*/  @P6 IMAD.WIDE.U32 R132, R151, 0x10, R128 ;  /* 0x0000001097846825 */ /* 0x001fe200078e0080 */
[----:B------:R-:W-:Y:S01]  /*2730*/  @P6 PRMT R65, R219, 0x7610, R65 ;  /* 0x00007610db416816 */ /* 0x000fe20000000041 */
[----:B------:R-:W0:Y:S01]  /*2740*/  LDC.64 R128, c[0x0][0x2f8] ;  /* 0x0000be00ff807b82 */ /* 0x000e220000000a00 */
[----:B------:R-:W-:Y:S01]  /*2750*/  @P6 PRMT R66, R223, 0x7610, R66 ;  /* 0x00007610df426816 */ /* 0x000fe20000000042 */
[----:B------:R-:W-:Y:S01]  /*2760*/  FADD.FTZ R101, R101, R130 ;  /* 0x0000008265657221 */ /* 0x000fe20000010000 */
[----:B------:R-:W-:Y:S01]  /*2770*/  @P6 PRMT R64, R64, 0x5410, R135 ;  /* 0x0000541040406816 */ /* 0x000fe20000000087 */
[----:B------:R-:W-:Y:S01]  /*2780*/  HFMA2.MMA R135, -RZ, RZ, 0, 0 ;  /* 0x00000000ff877435 */ /* 0x000fe200000001ff */
[----:B------:R-:W-:-:S02]  /*2790*/  @P6 PRMT R65, R65, 0x5410, R221 ;  /* 0x0000541041416816 */ /* 0x000fc400000000dd */
[----:B------:R-:W-:Y:S02]  /*27a0*/  @P6 PRMT R66, R66, 0x5410, R225 ;  /* 0x0000541042426816 */ /* 0x000fe400000000e1 */
[----:B------:R-:W-:Y:S02]  /*27b0*/  @P6 PRMT R67, R67, 0x5410, R220 ;  /* 0x0000541043436816 */ /* 0x000fe400000000dc */
[C---:B------:R-:W-:Y:S02]  /*27c0*/  LOP3.LUT P1, RZ, R153.reuse, 0xff0000, RZ, 0xc0, !PT ;  /* 0x00ff000099ff7812 */ /* 0x040fe4000782c0ff */
[----:B------:R-:W-:Y:S01]  /*27d0*/  MOV R216, RZ ;  /* 0x000000ff00d87202 */ /* 0x000fe20000000f00 */
[----:B------:R1:W-:Y:S01]  /*27e0*/  @P6 STG.E.128 desc[UR4][R132.64], R64 ;  /* 0x0000004084006986 */ /* 0x0003e2000c101d04 */
[----:B------:R-:W-:Y:S02]  /*27f0*/  LOP3.LUT P6, RZ, R153, 0xff000000, RZ, 0xc0, !PT ;  /* 0xff00000099ff7812 */ /* 0x000fe400078cc0ff */
[----:B------:R-:W-:-:S07]  /*2800*/  F2FP.BF16.F32.PACK_AB R134, R227, R134 ;  /* 0x00000086e386723e */ /* 0x000fce00000010ff */
[----:B------:R-:W-:Y:S01]  /*2810*/  @P1 FMUL.FTZ R135, R35, R229 ;  /* 0x000000e523871220 */ /* 0x000fe20000410000 */
[C---:B0-----:R-:W-:Y:S01]  /*2820*/  IMAD.WIDE.U32 R128, R151.reuse, 0x10, R128 ;  /* 0x0000001097807825 */ /* 0x041fe200078e0080 */
[----:B------:R-:W-:-:S03]  /*2830*/  IADD3 R151, R151, 0x20, RZ ;  /* 0x0000002097977810 */ /* 0x000fc60007ffe0ff */
[----:B------:R-:W-:Y:S01]  /*2840*/  @P6 FMUL.FTZ R216, R10, R231 ;  /* 0x000000e70ad86220 */ /* 0x000fe20000410000 */
[----:B-1----:R-:W-:Y:S01]  /*2850*/  F2FP.BF16.F32.PACK_AB R133, R215, R212 ;  /* 0x000000d4d785723e */ /* 0x002fe200000010ff */
[----:B------:R-:W-:-:S03]  /*2860*/  HFMA2.MMA R212, -RZ, RZ, 0, 0 ;  /* 0x00000000ffd47435 */ /* 0x000fc600000001ff */
[----:B------:R-:W-:Y:S02]  /*2870*/  F2FP.BF16.F32.PACK_AB R135, R216, R135 ;  /* 0x00000087d887723e */ /* 0x000fe400000010ff */
[----:B------:R-:W-:Y:S02]  /*2880*/  F2FP.BF16.F32.PACK_AB R132, R211, R208 ;  /* 0x000000d0d384723e */ /* 0x000fe400000010ff */
[C---:B------:R-:W-:Y:S02]  /*2890*/  @P6 PRMT R211, R131.reuse, 0x7632, R211 ;  /* 0x0000763283d36816 */ /* 0x040fe400000000d3 */
[----:B------:R-:W-:Y:S01]  /*28a0*/  @P1 SHF.L.U32 R208, R131, 0x10, RZ ;  /* 0x0000001083d01819 */ /* 0x000fe200000006ff */
[----:B------:R1:W-:Y:S01]  /*28b0*/  STG.E.128 desc[UR4][R128.64], R132 ;  /* 0x0000008480007986 */ /* 0x0003e2000c101d04 */
[----:B------:R-:W-:Y:S01]  /*28c0*/  @P6 SHF.L.U32 R211, R211, 0x10, RZ ;  /* 0x00000010d3d36819 */ /* 0x000fe200000006ff */
[----:B------:R-:W-:Y:S02]  /*28d0*/  IMAD.MOV.U32 R131, RZ, RZ, RZ ;  /* 0x000000ffff837224 */ /* 0x000fe400078e00ff */
[----:B------:R-:W-:-:S02]  /*28e0*/  @P1 FMUL.FTZ R131, R229, R208 ;  /* 0x000000d0e5831220 */ /* 0x000fc40000410000 */
[----:B------:R-:W-:Y:S02]  /*28f0*/  @P6 FMUL.FTZ R212, R231, R211 ;  /* 0x000000d3e7d46220 */ /* 0x000fe40000410000 */
[----:B------:R-:W-:Y:S02]  /*2900*/  FADD.FTZ R102, R102, R131 ;  /* 0x0000008366667221 */ /* 0x000fe40000010000 */
[----:B------:R-:W-:-:S07]  /*2910*/  FADD.FTZ R103, R103, R212 ;  /* 0x000000d467677221 */ /* 0x000fce0000010000 */
.L_x_830:
[----:B------:R-:W-:Y:S05]  /*2920*/  BSYNC B1 ;  /* 0x0000000000017941 */ /* 0x000fea0003800000 */
.L_x_829:
[----:B------:R-:W-:Y:S04]  /*2930*/  BSSY B1, `(.L_x_831) ;  /* 0x000009b000017945 */ /* 0x000fe80003800000 */
[----:B------:R-:W-:Y:S05]  /*2940*/  @!P3 BRA `(.L_x_832) ;  /* 0x000000080064b947 */ /* 0x000fea0003800000 */
[----:B-1----:R-:W1:Y:S02]  /*2950*/  LDC.64 R128, c[0x0][0x220] ;  /* 0x00008800ff807b82 */ /* 0x002e640000000a00 */
[----:B-1----:R-:W-:-:S06]  /*2960*/  IMAD.WIDE.U32 R128, R151, 0x10, R128 ;  /* 0x0000001097807825 */ /* 0x002fcc00078e0080 */
[----:B------:R-:W2:Y:S01]  /*2970*/  LDG.E.128 R128, desc[UR4][R128.64] ;  /* 0x0000000480807981 */ /* 0x000ea2000c1e1d00 */
[----:B------:R-:W-:Y:S01]  /*2980*/  ISETP.NE.U32.AND P1, PT, RZ, UR8, PT ;  /* 0x00000008ff007c0c */ /* 0x000fe2000bf25070 */
[----:B------:R-:W-:Y:S01]  /*2990*/  HFMA2.MMA R214, -RZ, RZ, 0, 0 ;  /* 0x00000000ffd67435 */ /* 0x000fe200000001ff */
[----:B------:R-:W-:Y:S01]  /*29a0*/  FSEL R132, R205, RZ, !P5 ;  /* 0x000000ffcd847208 */ /* 0x000fe20006800000 */
[----:B------:R-:W-:Y:S01]  /*29b0*/  HFMA2.MMA R219, -RZ, RZ, 0, 0 ;  /* 0x00000000ffdb7435 */ /* 0x000fe200000001ff */
[----:B------:R-:W-:Y:S02]  /*29c0*/  ISETP.NE.AND.EX P1, PT, RZ, UR9, PT, P1 ;  /* 0x00000009ff007c0c */ /* 0x000fe4000bf25310 */
[----:B0-----:R-:W-:Y:S01]  /*29d0*/  MOV R135, R154 ;  /* 0x0000009a00877202 */ /* 0x001fe20000000f00 */
[-CC-:B------:R-:W-:Y:S01]  /*29e0*/  FFMA.FTZ R133, R173, R207.reuse, R132.reuse ;  /* 0x000000cfad857223 */ /* 0x180fe20000010084 */
[-CC-:B------:R-:W-:Y:S01]  /*29f0*/  FFMA.FTZ R210, R184, R207.reuse, R132.reuse ;  /* 0x000000cfb8d27223 */ /* 0x180fe20000010084 */
[----:B------:R-:W-:Y:S01]  /*2a00*/  FFMA.FTZ R213, R175, R207, R132 ;  /* 0x000000cfafd57223 */ /* 0x000fe20000010084 */
[----:B------:R-:W-:Y:S01]  /*2a10*/  LOP3.LUT P6, RZ, R135, 0xff, RZ, 0xc0, !PT ;  /* 0x000000ff87ff7812 */ /* 0x000fe200078cc0ff */
[----:B------:R-:W-:Y:S01]  /*2a20*/  FADD.FTZ R134, R176, -R133 ;  /* 0x80000085b0867221 */ /* 0x000fe20000010000 */
[----:B------:R-:W-:Y:S01]  /*2a30*/  FADD.FTZ R210, R181, -R210 ;  /* 0x800000d2b5d27221 */ /* 0x000fe20000010000 */
[----:B------:R-:W-:-:S02]  /*2a40*/  MOV R217, RZ ;  /* 0x000000ff00d97202 */ /* 0x000fc40000000f00 */
[C---:B------:R-:W-:Y:S01]  /*2a50*/  FMUL.FTZ R135, R203.reuse, R134 ;  /* 0x00000086cb877220 */ /* 0x040fe20000410000 */
[----:B------:R-:W-:Y:S01]  /*2a60*/  FMUL.FTZ R215, R203, R210 ;  /* 0x000000d2cbd77220 */ /* 0x000fe20000410000 */
[----:B------:R-:W-:Y:S02]  /*2a70*/  @P1 SHF.L.U32 R208, R124, 0x10, RZ ;  /* 0x000000107cd01819 */ /* 0x000fe400000006ff */
[----:B------:R-:W-:Y:S02]  /*2a80*/  CS2R R210, SRZ ;  /* 0x0000000000d27805 */ /* 0x000fe4000001ff00 */
[----:B------:R-:W-:Y:S02]  /*2a90*/  @P1 SHF.L.U32 R218, R127, 0x10, RZ ;  /* 0x000000107fda1819 */ /* 0x000fe400000006ff */
[----:B------:R-:W-:Y:S01]  /*2aa0*/  MOV R227, RZ ;  /* 0x000000ff00e37202 */ /* 0x000fe20000000f00 */
[----:B------:R-:W-:Y:S01]  /*2ab0*/  @P1 FADD.FTZ R135, R135, R208 ;  /* 0x000000d087871221 */ /* 0x000fe20000010000 */
[----:B------:R-:W-:-:S03]  /*2ac0*/  CS2R R208, SRZ ;  /* 0x0000000000d07805 */ /* 0x000fc6000001ff00 */
[----:B------:R-:W-:-:S04]  /*2ad0*/  FMUL.FTZ R133, R135, R150 ;  /* 0x0000009687857220 */ /* 0x000fc80000410000 */
[----:B------:R-:W-:-:S04]  /*2ae0*/  FMUL.FTZ R133, R133, UR15 ;  /* 0x0000000f85857c20 */ /* 0x000fc80008410000 */
[----:B------:R-:W-:Y:S01]  /*2af0*/  @P6 FMUL.FTZ R208, R34, R133 ;  /* 0x0000008522d06220 */ /* 0x000fe20000410000 */
[----:B--2---:R-:W-:Y:S02]  /*2b00*/  @P6 SHF.L.U32 R134, R128, 0x10, RZ ;  /* 0x0000001080866819 */ /* 0x004fe400000006ff */
[----:B------:R-:W-:-:S03]  /*2b10*/  @P1 PRMT R128, R124, 0x7632, R128 ;  /* 0x000076327c801816 */ /* 0x000fc60000000080 */
[----:B------:R-:W-:Y:S01]  /*2b20*/  @P6 FMUL.FTZ R209, R133, R134 ;  /* 0x0000008685d16220 */ /* 0x000fe20000410000 */
[----:B------:R-:W-:Y:S01]  /*2b30*/  LOP3.LUT P6, RZ, R154, 0xff00, RZ, 0xc0, !PT ;  /* 0x0000ff009aff7812 */ /* 0x000fe200078cc0ff */
[----:B------:R-:W-:Y:S02]  /*2b40*/  @P1 IMAD.U32 R134, R128, 0x10000, RZ ;  /* 0x0001000080861824 */ /* 0x000fe400078e00ff */
[----:B------:R-:W-:Y:S02]  /*2b50*/  FADD.FTZ R104, R104, R209 ;  /* 0x000000d168687221 */ /* 0x000fe40000010000 */
[----:B------:R-:W-:-:S08]  /*2b60*/  @P1 FADD.FTZ R215, R215, R134 ;  /* 0x00000086d7d71221 */ /* 0x000fd00000010000 */
[----:B------:R-:W-:Y:S01]  /*2b70*/  @P6 PRMT R133, R128, 0x7632, R133 ;  /* 0x0000763280856816 */ /* 0x000fe20000000085 */
[----:B------:R-:W-:-:S03]  /*2b80*/  FMUL.FTZ R128, R215, R150 ;  /* 0x00000096d7807220 */ /* 0x000fc60000410000 */
[----:B------:R-:W-:Y:S01]  /*2b90*/  @P6 SHF.L.U32 R133, R133, 0x10, RZ ;  /* 0x0000001085856819 */ /* 0x000fe200000006ff */
[----:B------:R-:W-:Y:S01]  /*2ba0*/  FMUL.FTZ R134, R128, UR15 ;  /* 0x0000000f80867c20 */ /* 0x000fe20008410000 */
[----:B------:R-:W-:Y:S01]  /*2bb0*/  FADD.FTZ R128, R178, -R213 ;  /* 0x800000d5b2807221 */ /* 0x000fe20000010000 */
[----:B------:R-:W-:Y:S02]  /*2bc0*/  CS2R R212, SRZ ;  /* 0x0000000000d47805 */ /* 0x000fe4000001ff00 */
[----:B------:R-:W-:Y:S01]  /*2bd0*/  @P6 FMUL.FTZ R210, R134, R133 ;  /* 0x0000008586d26220 */ /* 0x000fe20000410000 */
[----:B------:R-:W-:Y:S01]  /*2be0*/  @P6 FMUL.FTZ R211, R9, R134 ;  /* 0x0000008609d36220 */ /* 0x000fe20000410000 */
[----:B------:R-:W-:Y:S01]  /*2bf0*/  LOP3.LUT P6, RZ, R154, 0xff0000, RZ, 0xc0, !PT ;  /* 0x00ff00009aff7812 */ /* 0x000fe200078cc0ff */
[----:B------:R-:W-:Y:S01]  /*2c00*/  FMUL.FTZ R221, R203, R128 ;  /* 0x00000080cbdd7220 */ /* 0x000fe20000410000 */
[----:B------:R-:W-:Y:S01]  /*2c10*/  @P1 SHF.L.U32 R134, R125, 0x10, RZ ;  /* 0x000000107d861819 */ /* 0x000fe200000006ff */
[----:B------:R-:W-:-:S04]  /*2c20*/  FADD.FTZ R105, R105, R210 ;  /* 0x000000d269697221 */ /* 0x000fc80000010000 */
        /* <DEDUP_REMOVED lines=10> */
[----:B------:R-:W-:Y:S01]  /*2cd0*/  @P1 SHF.L.U32 R134, R129, 0x10, RZ ;  /* 0x0000001081861819 */ /* 0x000fe200000006ff */
[----:B------:R-:W-:Y:S01]  /*2ce0*/  FFMA.FTZ R133, R177, R207, R132 ;  /* 0x000000cfb1857223 */ /* 0x000fe20000010084 */
[----:B------:R-:W-:Y:S01]  /*2cf0*/  FADD.FTZ R106, R106, R213 ;  /* 0x000000d56a6a7221 */ /* 0x000fe20000010000 */
[----:B------:R-:W-:-:S04]  /*2d00*/  FMUL.FTZ R223, R203, R128 ;  /* 0x00000080cbdf7220 */ /* 0x000fc80000410000 */
[----:B------:R-:W-:-:S04]  /*2d10*/  @P1 FADD.FTZ R223, R223, R134 ;  /* 0x00000086dfdf1221 */ /* 0x000fc80000010000 */
[----:B------:R-:W-:Y:S01]  /*2d20*/  @P6 PRMT R129, R129, 0x7632, R129 ;  /* 0x0000763281816816 */ /* 0x000fe20000000081 */
[----:B------:R-:W-:-:S04]  /*2d30*/  FMUL.FTZ R128, R223, R150 ;  /* 0x00000096df807220 */ /* 0x000fc80000410000 */
[----:B------:R-:W-:Y:S02]  /*2d40*/  @P6 IMAD.U32 R129, R129, 0x10000, RZ ;  /* 0x0001000081816824 */ /* 0x000fe400078e00ff */
[----:B------:R-:W-:Y:S01]  /*2d50*/  FMUL.FTZ R134, R128, UR15 ;  /* 0x0000000f80867c20 */ /* 0x000fe20008410000 */
[----:B------:R-:W-:-:S03]  /*2d60*/  FADD.FTZ R128, R180, -R133 ;  /* 0x80000085b4807221 */ /* 0x000fc60000010000 */
        /* <DEDUP_REMOVED lines=16> */
[-CC-:B------:R-:W-:Y:S01]  /*2e70*/  FFMA.FTZ R133, R179, R207.reuse, R132.reuse ;  /* 0x000000cfb3857223 */ /* 0x180fe20000010084 */
[----:B------:R-:W-:Y:S01]  /*2e80*/  FFMA.FTZ R132, R190, R207, R132 ;  /* 0x000000cfbe847223 */ /* 0x000fe20000010084 */
[----:B------:R-:W-:Y:S01]  /*2e90*/  ISETP.NE.AND.EX P6, PT, RZ, UR17, PT, P6 ;  /* 0x00000011ff007c0c */ /* 0x000fe2000bfc5360 */
[----:B------:R-:W-:Y:S01]  /*2ea0*/  FADD.FTZ R128, R185, -R128 ;  /* 0x80000080b9807221 */ /* 0x000fe20000010000 */
[--C-:B------:R-:W-:Y:S01]  /*2eb0*/  FADD.FTZ R216, R182, -R133.reuse ;  /* 0x80000085b6d87221 */ /* 0x100fe20000010000 */
[----:B------:R-:W-:Y:S01]  /*2ec0*/  FADD.FTZ R220, R187, -R132 ;  /* 0x80000084bbdc7221 */ /* 0x000fe20000010000 */
[----:B------:R-:W-:Y:S01]  /*2ed0*/  @P1 PRMT R133, R127, 0x7632, R133 ;  /* 0x000076327f851816 */ /* 0x000fe20000000085 */
[C---:B------:R-:W-:Y:S01]  /*2ee0*/  FMUL.FTZ R225, R203.reuse, R128 ;  /* 0x00000080cbe17220 */ /* 0x040fe20000410000 */
[----:B------:R-:W-:Y:S01]  /*2ef0*/  @P1 SHF.L.U32 R132, R130, 0x10, RZ ;  /* 0x0000001082841819 */ /* 0x000fe200000006ff */
[C---:B------:R-:W-:Y:S01]  /*2f00*/  FMUL.FTZ R229, R203.reuse, R216 ;  /* 0x000000d8cbe57220 */ /* 0x040fe20000410000 */
[----:B------:R-:W-:Y:S01]  /*2f10*/  FMUL.FTZ R231, R203, R220 ;  /* 0x000000dccbe77220 */ /* 0x000fe20000410000 */
[----:B------:R-:W-:-:S02]  /*2f20*/  @P1 IMAD.U32 R128, R133, 0x10000, RZ ;  /* 0x0001000085801824 */ /* 0x000fc400078e00ff */
[----:B------:R-:W-:Y:S01]  /*2f30*/  FADD.FTZ R108, R108, R219 ;  /* 0x000000db6c6c7221 */ /* 0x000fe20000010000 */
[----:B------:R-:W-:Y:S01]  /*2f40*/  @P1 FADD.FTZ R225, R225, R132 ;  /* 0x00000084e1e11221 */ /* 0x000fe20000010000 */
[----:B------:R-:W-:Y:S01]  /*2f50*/  @P1 FADD.FTZ R229, R229, R218 ;  /* 0x000000dae5e51221 */ /* 0x000fe20000010000 */
[----:B------:R-:W0:Y:S01]  /*2f60*/  @P6 LDC.64 R132, c[0x0][0x308] ;  /* 0x0000c200ff846b82 */ /* 0x000e220000000a00 */
[----:B------:R-:W-:Y:S01]  /*2f70*/  @P1 FADD.FTZ R231, R231, R128 ;  /* 0x00000080e7e71221 */ /* 0x000fe20000010000 */
[----:B------:R-:W-:Y:S01]  /*2f80*/  LOP3.LUT P1, RZ, R155, 0xff00, RZ, 0xc0, !PT ;  /* 0x0000ff009bff7812 */ /* 0x000fe2000782c0ff */
[-C--:B------:R-:W-:Y:S01]  /*2f90*/  FMUL.FTZ R128, R225, R150.reuse ;  /* 0x00000096e1807220 */ /* 0x080fe20000410000 */
[----:B------:R-:W-:Y:S01]  /*2fa0*/  @P6 F2FP.BF16.F32.PACK_AB R218, RZ, R229 ;  /* 0x000000e5ffda623e */ /* 0x000fe200000010ff */
[----:B------:R-:W-:Y:S01]  /*2fb0*/  FMUL.FTZ R229, R229, R150 ;  /* 0x00000096e5e57220 */ /* 0x000fe20000410000 */
[----:B------:R-:W-:Y:S01]  /*2fc0*/  @P6 F2FP.BF16.F32.PACK_AB R135, RZ, R135 ;  /* 0x00000087ff87623e */ /* 0x000fe200000010ff */
[----:B------:R-:W-:Y:S01]  /*2fd0*/  FMUL.FTZ R220, R128, UR15 ;  /* 0x0000000f80dc7c20 */ /* 0x000fe20008410000 */
[----:B------:R-:W-:Y:S01]  /*2fe0*/  @P6 F2FP.BF16.F32.PACK_AB R221, RZ, R221 ;  /* 0x000000ddffdd623e */ /* 0x000fe200000010ff */
[----:B------:R-:W-:Y:S01]  /*2ff0*/  FMUL.FTZ R229, R229, UR15 ;  /* 0x0000000fe5e57c20 */ /* 0x000fe20008410000 */
        /* <DEDUP_REMOVED lines=9> */
[----:B------:R-:W-:Y:S02]  /*3090*/  @P6 F2FP.BF16.F32.PACK_AB R223, RZ, R223 ;  /* 0x000000dfffdf623e */ /* 0x000fe400000010ff */
[----:B------:R-:W-:-:S02]  /*30a0*/  @P6 F2FP.BF16.F32.PACK_AB R225, RZ, R225 ;  /* 0x000000e1ffe1623e */ /* 0x000fc400000010ff */
[----:B------:R-:W-:Y:S01]  /*30b0*/  @P6 PRMT R64, R135, 0x7610, R64 ;  /* 0x0000761087406816 */ /* 0x000fe20000000040 */
[----:B0-----:R-:W-:Y:S01]  /*30c0*/  @P6 IMAD.WIDE.U32 R132, R151, 0x10, R132 ;  /* 0x0000001097846825 */ /* 0x001fe200078e0084 */
[----:B------:R-:W-:Y:S01]  /*30d0*/  @P6 PRMT R65, R221, 0x7610, R65 ;  /* 0x00007610dd416816 */ /* 0x000fe20000000041 */
[----:B------:R-:W-:Y:S01]  /*30e0*/  HFMA2.MMA R135, -RZ, RZ, 0, 0 ;  /* 0x00000000ff877435 */ /* 0x000fe200000001ff */
[----:B------:R-:W-:Y:S02]  /*30f0*/  @P6 PRMT R66, R129, 0x7610, R66 ;  /* 0x0000761081426816 */ /* 0x000fe40000000042 */
[----:B------:R-:W-:Y:S02]  /*3100*/  @P6 PRMT R67, R67, 0x5410, R128 ;  /* 0x0000541043436816 */ /* 0x000fe40000000080 */
[----:B------:R-:W-:Y:S01]  /*3110*/  @P1 SHF.L.U32 R216, R216, 0x10, RZ ;  /* 0x00000010d8d81819 */ /* 0x000fe200000006ff */
[----:B------:R-:W0:Y:S01]  /*3120*/  LDC.64 R128, c[0x0][0x2f8] ;  /* 0x0000be00ff807b82 */ /* 0x000e220000000a00 */
[----:B------:R-:W-:-:S02]  /*3130*/  @P6 PRMT R64, R64, 0x5410, R215 ;  /* 0x0000541040406816 */ /* 0x000fc400000000d7 */
[----:B------:R-:W-:Y:S01]  /*3140*/  @P6 PRMT R65, R65, 0x5410, R223 ;  /* 0x0000541041416816 */ /* 0x000fe200000000df */
[----:B------:R-:W-:Y:S01]  /*3150*/  @P1 FMUL.FTZ R130, R220, R216 ;  /* 0x000000d8dc821220 */ /* 0x000fe20000410000 */
[----:B------:R-:W-:Y:S02]  /*3160*/  @P6 PRMT R66, R66, 0x5410, R225 ;  /* 0x0000541042426816 */ /* 0x000fe400000000e1 */
[----:B------:R-:W-:Y:S01]  /*3170*/  LOP3.LUT P1, RZ, R155, 0xff0000, RZ, 0xc0, !PT ;  /* 0x00ff00009bff7812 */ /* 0x000fe2000782c0ff */
[----:B------:R-:W-:Y:S01]  /*3180*/  FADD.FTZ R109, R109, R130 ;  /* 0x000000826d6d7221 */ /* 0x000fe20000010000 */
[----:B------:R-:W-:Y:S01]  /*3190*/  MOV R216, RZ ;  /* 0x000000ff00d87202 */ /* 0x000fe20000000f00 */
[----:B------:R1:W-:Y:S01]  /*31a0*/  @P6 STG.E.128 desc[UR4][R132.64], R64 ;  /* 0x0000004084006986 */ /* 0x0003e2000c101d04 */
[----:B------:R-:W-:Y:S02]  /*31b0*/  LOP3.LUT P6, RZ, R155, 0xff000000, RZ, 0xc0, !PT ;  /* 0xff0000009bff7812 */ /* 0x000fe400078cc0ff */
[----:B------:R-:W-:-:S07]  /*31c0*/  F2FP.BF16.F32.PACK_AB R134, R227, R134 ;  /* 0x00000086e386723e */ /* 0x000fce00000010ff */
[----:B------:R-:W-:-:S04]  /*31d0*/  @P1 FMUL.FTZ R135, R31, R229 ;  /* 0x000000e51f871220 */ /* 0x000fc80000410000 */
[----:B------:R-:W-:Y:S01]  /*31e0*/  @P6 FMUL.FTZ R216, R6, R231 ;  /* 0x000000e706d86220 */ /* 0x000fe20000410000 */
[C---:B0-----:R-:W-:Y:S01]  /*31f0*/  IMAD.WIDE.U32 R128, R151.reuse, 0x10, R128 ;  /* 0x0000001097807825 */ /* 0x041fe200078e0080 */
[----:B------:R-:W-:Y:S02]  /*3200*/  IADD3 R151, R151, 0x20, RZ ;  /* 0x0000002097977810 */ /* 0x000fe40007ffe0ff */
[----:B-1----:R-:W-:Y:S01]  /*3210*/  F2FP.BF16.F32.PACK_AB R133, R217, R212 ;  /* 0x000000d4d985723e */ /* 0x002fe200000010ff */
[----:B------:R-:W-:Y:S01]  /*3220*/  HFMA2.MMA R212, -RZ, RZ, 0, 0 ;  /* 0x00000000ffd47435 */ /* 0x000fe200000001ff */
[----:B------:R-:W-:Y:S02]  /*3230*/  F2FP.BF16.F32.PACK_AB R135, R216, R135 ;  /* 0x00000087d887723e */ /* 0x000fe400000010ff */
[----:B------:R-:W-:Y:S02]  /*3240*/  F2FP.BF16.F32.PACK_AB R132, R211, R208 ;  /* 0x000000d0d384723e */ /* 0x000fe400000010ff */
[----:B------:R-:W-:-:S02]  /*3250*/  @P6 PRMT R211, R131, 0x7632, R211 ;  /* 0x0000763283d36816 */ /* 0x000fc400000000d3 */
[----:B------:R-:W-:Y:S01]  /*3260*/  @P1 SHF.L.U32 R208, R131, 0x10, RZ ;  /* 0x0000001083d01819 */ /* 0x000fe200000006ff */
[----:B------:R2:W-:Y:S01]  /*3270*/  STG.E.128 desc[UR4][R128.64], R132 ;  /* 0x0000008480007986 */ /* 0x0005e2000c101d04 */
[----:B------:R-:W-:Y:S01]  /*3280*/  @P6 SHF.L.U32 R211, R211, 0x10, RZ ;  /* 0x00000010d3d36819 */ /* 0x000fe200000006ff */
[----:B------:R-:W-:Y:S02]  /*3290*/  IMAD.MOV.U32 R131, RZ, RZ, RZ ;  /* 0x000000ffff837224 */ /* 0x000fe400078e00ff */
[----:B------:R-:W-:Y:S02]  /*32a0*/  @P1 FMUL.FTZ R131, R229, R208 ;  /* 0x000000d0e5831220 */ /* 0x000fe40000410000 */
[----:B------:R-:W-:Y:S02]  /*32b0*/  @P6 FMUL.FTZ R212, R231, R211 ;  /* 0x000000d3e7d46220 */ /* 0x000fe40000410000 */
[----:B------:R-:W-:Y:S02]  /*32c0*/  FADD.FTZ R110, R110, R131 ;  /* 0x000000836e6e7221 */ /* 0x000fe40000010000 */
[----:B------:R-:W-:-:S07]  /*32d0*/  FADD.FTZ R111, R111, R212 ;  /* 0x000000d46f6f7221 */ /* 0x000fce0000010000 */
.L_x_832:
[----:B------:R-:W-:Y:S05]  /*32e0*/  BSYNC B1 ;  /* 0x0000000000017941 */ /* 0x000fea0003800000 */
.L_x_831:
[----:B------:R-:W-:Y:S04]  /*32f0*/  BSSY B1, `(.L_x_833) ;  /* 0x000009d000017945 */ /* 0x000fe80003800000 */
[----:B------:R-:W-:Y:S05]  /*3300*/  @!P4 BRA `(.L_x_834) ;  /* 0x00000008006cc947 */ /* 0x000fea0003800000 */
[----:B-12---:R-:W1:Y:S02]  /*3310*/  LDC.64 R128, c[0x0][0x220] ;  /* 0x00008800ff807b82 */ /* 0x006e640000000a00 */
        /* <DEDUP_REMOVED lines=13> */
[----:B------:R-:W-:-:S03]  /*33f0*/  MOV R214, RZ ;  /* 0x000000ff00d67202 */ /* 0x000fc60000000f00 */
[----:B------:R-:W-:Y:S02]  /*3400*/  FMUL.FTZ R133, R203, R134 ;  /* 0x00000086cb857220 */ /* 0x000fe40000410000 */
[----:B------:R-:W-:Y:S02]  /*3410*/  @P1 SHF.L.U32 R208, R40, 0x10, RZ ;  /* 0x0000001028d01819 */ /* 0x000fe400000006ff */
[----:B------:R-:W-:-:S03]  /*3420*/  @P1 PRMT R218, R43, 0x7632, R218 ;  /* 0x000076322bda1816 */ /* 0x000fc600000000da */
[----:B------:R-:W-:Y:S01]  /*3430*/  @P1 FADD.FTZ R133, R133, R208 ;  /* 0x000000d085851221 */ /* 0x000fe20000010000 */
[----:B------:R-:W-:Y:S01]  /*3440*/  IMAD.MOV.U32 R208, RZ, RZ, RZ ;  /* 0x000000ffffd07224 */ /* 0x000fe200078e00ff */
[----:B------:R-:W-:Y:S02]  /*3450*/  @P1 SHF.L.U32 R218, R218, 0x10, RZ ;  /* 0x00000010dada1819 */ /* 0x000fe400000006ff */
        /* <DEDUP_REMOVED lines=11> */
[----:B------:R-:W-:Y:S01]  /*3510*/  HFMA2.MMA R209, -RZ, RZ, 0, 0 ;  /* 0x00000000ffd17435 */ /* 0x000fe200000001ff */
[----:B------:R-:W-:-:S03]  /*3520*/  FADD.FTZ R112, R112, R205 ;  /* 0x000000cd70707221 */ /* 0x000fc60000010000 */
[----:B------:R-:W-:Y:S01]  /*3530*/  @P1 FADD.FTZ R135, R135, R210 ;  /* 0x000000d287871221 */ /* 0x000fe20000010000 */
[----:B------:R-:W-:-:S05]  /*3540*/  MOV R210, RZ ;  /* 0x000000ff00d27202 */ /* 0x000fca0000000f00 */
[----:B------:R-:W-:Y:S01]  /*3550*/  @P6 PRMT R134, R128, 0x7632, R134 ;  /* 0x0000763280866816 */ /* 0x000fe20000000086 */
[----:B------:R-:W-:-:S03]  /*3560*/  FMUL.FTZ R128, R135, R150 ;  /* 0x0000009687807220 */ /* 0x000fc60000410000 */
[----:B------:R-:W-:Y:S01]  /*3570*/  @P6 SHF.L.U32 R134, R134, 0x10, RZ ;  /* 0x0000001086866819 */ /* 0x000fe200000006ff */
[----:B------:R-:W-:Y:S01]  /*3580*/  FMUL.FTZ R212, R128, UR15 ;  /* 0x0000000f80d47c20 */ /* 0x000fe20008410000 */
[----:B------:R-:W-:Y:S01]  /*3590*/  FADD.FTZ R128, R194, -R211 ;  /* 0x800000d3c2807221 */ /* 0x000fe20000010000 */
[----:B------:R-:W-:Y:S02]  /*35a0*/  MOV R211, RZ ;  /* 0x000000ff00d37202 */ /* 0x000fe40000000f00 */
[----:B------:R-:W-:Y:S01]  /*35b0*/  @P6 FMUL.FTZ R210, R212, R134 ;  /* 0x00000086d4d26220 */ /* 0x000fe20000410000 */
[----:B------:R-:W-:Y:S01]  /*35c0*/  @P6 FMUL.FTZ R209, R5, R212 ;  /* 0x000000d405d16220 */ /* 0x000fe20000410000 */
[----:B------:R-:W-:Y:S01]  /*35d0*/  LOP3.LUT P6, RZ, R156, 0xff0000, RZ, 0xc0, !PT ;  /* 0x00ff00009cff7812 */ /* 0x000fe200078cc0ff */
[----:B------:R-:W-:Y:S01]  /*35e0*/  FMUL.FTZ R217, R203, R128 ;  /* 0x00000080cbd97220 */ /* 0x000fe20000410000 */
[----:B------:R-:W-:Y:S01]  /*35f0*/  @P1 SHF.L.U32 R134, R41, 0x10, RZ ;  /* 0x0000001029861819 */ /* 0x000fe200000006ff */
[----:B------:R-:W-:Y:S01]  /*3600*/  HFMA2.MMA R212, -RZ, RZ, 0, 0 ;  /* 0x00000000ffd47435 */ /* 0x000fe200000001ff */
[----:B------:R-:W-:-:S03]  /*3610*/  FADD.FTZ R113, R113, R210 ;  /* 0x000000d271717221 */ /* 0x000fc60000010000 */
[----:B------:R-:W-:-:S04]  /*3620*/  @P1 FADD.FTZ R217, R217, R134 ;  /* 0x00000086d9d91221 */ /* 0x000fc80000010000 */
[----:B------:R-:W-:Y:S02]  /*3630*/  FMUL.FTZ R128, R217, R150 ;  /* 0x00000096d9807220 */ /* 0x000fe40000410000 */
[----:B------:R-:W-:Y:S01]  /*3640*/  @P6 IMAD.U32 R134, R129, 0x10000, RZ ;  /* 0x0001000081866824 */ /* 0x000fe200078e00ff */
[----:B------:R-:W-:Y:S01]  /*3650*/  @P1 PRMT R129, R41, 0x7632, R129 ;  /* 0x0000763229811816 */ /* 0x000fe20000000081 */
[----:B------:R-:W-:Y:S01]  /*3660*/  FMUL.FTZ R213, R128, UR15 ;  /* 0x0000000f80d57c20 */ /* 0x000fe20008410000 */
[----:B------:R-:W-:-:S03]  /*3670*/  FFMA.FTZ R128, R200, R207, R132 ;  /* 0x000000cfc8807223 */ /* 0x000fc60000010084 */
[----:B------:R-:W-:Y:S01]  /*3680*/  @P6 FMUL.FTZ R211, R213, R134 ;  /* 0x00000086d5d36220 */ /* 0x000fe20000410000 */
[----:B------:R-:W-:Y:S01]  /*3690*/  @P6 FMUL.FTZ R212, R29, R213 ;  /* 0x000000d51dd46220 */ /* 0x000fe20000410000 */
[----:B------:R-:W-:Y:S01]  /*36a0*/  LOP3.LUT P6, RZ, R156, 0xff000000, RZ, 0xc0, !PT ;  /* 0xff0000009cff7812 */ /* 0x000fe200078cc0ff */
[----:B------:R-:W-:Y:S01]  /*36b0*/  FADD.FTZ R128, R195, -R128 ;  /* 0x80000080c3807221 */ /* 0x000fe20000010000 */
[----:B------:R-:W-:Y:S01]  /*36c0*/  @P1 SHF.L.U32 R134, R129, 0x10, RZ ;  /* 0x0000001081861819 */ /* 0x000fe200000006ff */
[----:B------:R-:W-:Y:S01]  /*36d0*/  HFMA2.MMA R213, -RZ, RZ, 0, 0 ;  /* 0x00000000ffd57435 */ /* 0x000fe200000001ff */
[----:B------:R-:W-:Y:S01]  /*36e0*/  FADD.FTZ R114, R114, R211 ;  /* 0x000000d372727221 */ /* 0x000fe20000010000 */
[----:B------:R-:W-:-:S04]  /*36f0*/  FMUL.FTZ R219, R203, R128 ;  /* 0x00000080cbdb7220 */ /* 0x000fc80000410000 */
[----:B------:R-:W-:-:S04]  /*3700*/  @P1 FADD.FTZ R219, R219, R134 ;  /* 0x00000086dbdb1221 */ /* 0x000fc80000010000 */
        /* <DEDUP_REMOVED lines=11> */
[----:B------:R-:W-:-:S04]  /*37c0*/  FADD.FTZ R115, R115, R214 ;  /* 0x000000d673737221 */ /* 0x000fc80000010000 */
[----:B------:R-:W-:Y:S01]  /*37d0*/  @P1 FADD.FTZ R129, R129, R134 ;  /* 0x0000008681811221 */ /* 0x000fe20000010000 */
[----:B------:R-:W-:-:S03]  /*37e0*/  HFMA2.MMA R134, -RZ, RZ, 0, 0 ;  /* 0x00000000ff867435 */ /* 0x000fc600000001ff */
        /* <DEDUP_REMOVED lines=10> */
[----:B------:R-:W-:Y:S02]  /*3890*/  FADD.FTZ R116, R116, R215 ;  /* 0x000000d774747221 */ /* 0x000fe40000010000 */
[----:B------:R-:W-:-:S04]  /*38a0*/  FMUL.FTZ R221, R203, R128 ;  /* 0x00000080cbdd7220 */ /* 0x000fc80000410000 */
[----:B------:R-:W-:-:S04]  /*38b0*/  @P1 FADD.FTZ R221, R221, R216 ;  /* 0x000000d8dddd1221 */ /* 0x000fc80000010000 */
[----:B------:R-:W-:Y:S01]  /*38c0*/  @P6 PRMT R216, R130, 0x7632, R216 ;  /* 0x0000763282d86816 */ /* 0x000fe200000000d8 */
[----:B------:R-:W-:Y:S01]  /*38d0*/  FMUL.FTZ R128, R221, R150 ;  /* 0x00000096dd807220 */ /* 0x000fe20000410000 */
[----:B------:R-:W-:Y:S02]  /*38e0*/  MOV R130, RZ ;  /* 0x000000ff00827202 */ /* 0x000fe40000000f00 */
[----:B------:R-:W-:Y:S01]  /*38f0*/  @P6 SHF.L.U32 R216, R216, 0x10, RZ ;  /* 0x00000010d8d86819 */ /* 0x000fe200000006ff */
[----:B------:R-:W-:-:S04]  /*3900*/  FMUL.FTZ R225, R128, UR15 ;  /* 0x0000000f80e17c20 */ /* 0x000fc80008410000 */
        /* <DEDUP_REMOVED lines=8> */
[----:B------:R-:W-:Y:S01]  /*3990*/  FADD.FTZ R216, R201, -R132 ;  /* 0x80000084c9d87221 */ /* 0x000fe20000010000 */
[----:B------:R-:W-:Y:S02]  /*39a0*/  @P1 SHF.L.U32 R132, R43, 0x10, RZ ;  /* 0x000000102b841819 */ /* 0x000fe400000006ff */
[C---:B------:R-:W-:Y:S01]  /*39b0*/  FMUL.FTZ R207, R203.reuse, R128 ;  /* 0x00000080cbcf7220 */ /* 0x040fe20000410000 */
[----:B------:R-:W-:Y:S01]  /*39c0*/  FMUL.FTZ R203, R203, R216 ;  /* 0x000000d8cbcb7220 */ /* 0x000fe20000410000 */
[----:B------:R-:W-:-:S02]  /*39d0*/  F2FP.BF16.F32.PACK_AB R134, R223, R134 ;  /* 0x00000086df86723e */ /* 0x000fc400000010ff */
[----:B------:R-:W-:Y:S01]  /*39e0*/  @P1 FADD.FTZ R207, R207, R132 ;  /* 0x00000084cfcf1221 */ /* 0x000fe20000010000 */
[----:B------:R-:W-:-:S03]  /*39f0*/  @P1 FADD.FTZ R203, R203, R218 ;  /* 0x000000dacbcb1221 */ /* 0x000fc60000010000 */
[----:B------:R-:W-:Y:S02]  /*3a00*/  @P6 F2FP.BF16.F32.PACK_AB R133, RZ, R133 ;  /* 0x00000085ff85623e */ /* 0x000fe400000010ff */
[----:B------:R-:W-:Y:S02]  /*3a10*/  @P6 F2FP.BF16.F32.PACK_AB R217, RZ, R217 ;  /* 0x000000d9ffd9623e */ /* 0x000fe400000010ff */
[----:B------:R-:W-:Y:S02]  /*3a20*/  @P6 F2FP.BF16.F32.PACK_AB R129, RZ, R129 ;  /* 0x00000081ff81623e */ /* 0x000fe400000010ff */
[----:B------:R-:W-:Y:S01]  /*3a30*/  @P6 F2FP.BF16.F32.PACK_AB R128, RZ, R207 ;  /* 0x000000cfff80623e */ /* 0x000fe200000010ff */
[-C--:B------:R-:W-:Y:S01]  /*3a40*/  FMUL.FTZ R207, R207, R150.reuse ;  /* 0x00000096cfcf7220 */ /* 0x080fe20000410000 */
[----:B------:R-:W-:Y:S01]  /*3a50*/  @P6 F2FP.BF16.F32.PACK_AB R135, RZ, R135 ;  /* 0x00000087ff87623e */ /* 0x000fe200000010ff */
[----:B------:R-:W-:Y:S01]  /*3a60*/  FMUL.FTZ R150, R203, R150 ;  /* 0x00000096cb967220 */ /* 0x000fe20000410000 */
[----:B------:R-:W-:Y:S01]  /*3a70*/  @P6 F2FP.BF16.F32.PACK_AB R219, RZ, R219 ;  /* 0x000000dbffdb623e */ /* 0x000fe200000010ff */
[----:B------:R-:W-:Y:S01]  /*3a80*/  FMUL.FTZ R207, R207, UR15 ;  /* 0x0000000fcfcf7c20 */ /* 0x000fe20008410000 */
[----:B------:R-:W-:-:S02]  /*3a90*/  @P6 F2FP.BF16.F32.PACK_AB R221, RZ, R221 ;  /* 0x000000ddffdd623e */ /* 0x000fc400000010ff */
[----:B------:R-:W-:Y:S01]  /*3aa0*/  @P6 F2FP.BF16.F32.PACK_AB R216, RZ, R203 ;  /* 0x000000cbffd8623e */ /* 0x000fe200000010ff */
[----:B------:R-:W-:Y:S01]  /*3ab0*/  FMUL.FTZ R203, R150, UR15 ;  /* 0x0000000f96cb7c20 */ /* 0x000fe20008410000 */
[----:B------:R-:W-:Y:S02]  /*3ac0*/  @P6 PRMT R64, R133, 0x7610, R64 ;  /* 0x0000761085406816 */ /* 0x000fe40000000040 */
[----:B------:R-:W-:Y:S02]  /*3ad0*/  @P6 PRMT R65, R217, 0x7610, R65 ;  /* 0x00007610d9416816 */ /* 0x000fe40000000041 */
[----:B------:R-:W-:Y:S02]  /*3ae0*/  @P6 LEA R132, P1, R151, UR16, 0x4 ;  /* 0x0000001097846c11 */ /* 0x000fe4000f8220ff */
[----:B------:R-:W-:Y:S02]  /*3af0*/  @P6 PRMT R66, R129, 0x7610, R66 ;  /* 0x0000761081426816 */ /* 0x000fe40000000042 */
[----:B------:R-:W-:-:S02]  /*3b00*/  @P6 PRMT R67, R128, 0x7610, R67 ;  /* 0x0000761080436816 */ /* 0x000fc40000000043 */
[----:B------:R-:W-:Y:S01]  /*3b10*/  @P6 PRMT R64, R64, 0x5410, R135 ;  /* 0x0000541040406816 */ /* 0x000fe20000000087 */
[----:B------:R-:W-:Y:S01]  /*3b20*/  IMAD.MOV.U32 R135, RZ, RZ, RZ ;  /* 0x000000ffff877224 */ /* 0x000fe200078e00ff */
[----:B------:R-:W-:Y:S02]  /*3b30*/  @P6 LEA.HI.X R133, R151, UR17, RZ, 0x4, P1 ;  /* 0x0000001197856c11 */ /* 0x000fe400088f24ff */
[----:B------:R-:W-:Y:S02]  /*3b40*/  @P6 PRMT R65, R65, 0x5410, R219 ;  /* 0x0000541041416816 */ /* 0x000fe400000000db */
[----:B------:R-:W-:Y:S02]  /*3b50*/  @P6 PRMT R66, R66, 0x5410, R221 ;  /* 0x0000541042426816 */ /* 0x000fe400000000dd */
[----:B------:R-:W-:Y:S02]  /*3b60*/  @P6 PRMT R67, R67, 0x5410, R216 ;  /* 0x0000541043436816 */ /* 0x000fe400000000d8 */
[----:B------:R-:W-:-:S02]  /*3b70*/  LEA R128, P1, R151, UR18, 0x4 ;  /* 0x0000001297807c11 */ /* 0x000fc4000f8220ff */
[----:B------:R-:W-:Y:S01]  /*3b80*/  MOV R216, RZ ;  /* 0x000000ff00d87202 */ /* 0x000fe20000000f00 */
[----:B------:R0:W-:Y:S01]  /*3b90*/  @P6 STG.E.128 desc[UR4][R132.64], R64 ;  /* 0x0000004084006986 */ /* 0x0001e2000c101d04 */
[----:B------:R-:W-:Y:S02]  /*3ba0*/  LEA.HI.X R129, R151, UR19, RZ, 0x4, P1 ;  /* 0x0000001397817c11 */ /* 0x000fe400088f24ff */
[C---:B------:R-:W-:Y:S02]  /*3bb0*/  LOP3.LUT P6, RZ, R157.reuse, 0xff0000, RZ, 0xc0, !PT ;  /* 0x00ff00009dff7812 */ /* 0x040fe400078cc0ff */
[----:B------:R-:W-:-:S11]  /*3bc0*/  LOP3.LUT P1, RZ, R157, 0xff000000, RZ, 0xc0, !PT ;  /* 0xff0000009dff7812 */ /* 0x000fd6000782c0ff */
[----:B------:R-:W-:Y:S01]  /*3bd0*/  @P6 FMUL.FTZ R135, R27, R207 ;  /* 0x000000cf1b876220 */ /* 0x000fe20000410000 */
[----:B------:R-:W-:Y:S01]  /*3be0*/  @P6 SHF.L.U32 R150, R131, 0x10, RZ ;  /* 0x0000001083966819 */ /* 0x000fe200000006ff */
[----:B------:R-:W-:Y:S01]  /*3bf0*/  @P1 FMUL.FTZ R216, R0, R203 ;  /* 0x000000cb00d81220 */ /* 0x000fe20000410000 */
[----:B0-----:R-:W-:Y:S02]  /*3c00*/  F2FP.BF16.F32.PACK_AB R133, R213, R212 ;  /* 0x000000d4d585723e */ /* 0x001fe400000010ff */
[----:B------:R-:W-:Y:S02]  /*3c10*/  F2FP.BF16.F32.PACK_AB R132, R209, R208 ;  /* 0x000000d0d184723e */ /* 0x000fe400000010ff */
[----:B------:R-:W-:Y:S02]  /*3c20*/  F2FP.BF16.F32.PACK_AB R135, R216, R135 ;  /* 0x00000087d887723e */ /* 0x000fe400000010ff */
[----:B------:R-:W-:Y:S01]  /*3c30*/  @P1 PRMT R151, R131, 0x7632, R151 ;  /* 0x0000763283971816 */ /* 0x000fe20000000097 */
[----:B------:R-:W-:Y:S01]  /*3c40*/  HFMA2.MMA R131, -RZ, RZ, 0, 0 ;  /* 0x00000000ff837435 */ /* 0x000fe200000001ff */
[----:B------:R-:W-:Y:S01]  /*3c50*/  MOV R208, RZ ;  /* 0x000000ff00d07202 */ /* 0x000fe20000000f00 */
[----:B------:R3:W-:Y:S01]  /*3c60*/  STG.E.128 desc[UR4][R128.64], R132 ;  /* 0x0000008480007986 */ /* 0x0007e2000c101d04 */
[----:B------:R-:W-:-:S03]  /*3c70*/  @P1 SHF.L.U32 R151, R151, 0x10, RZ ;  /* 0x0000001097971819 */ /* 0x000fc600000006ff */
[----:B------:R-:W-:Y:S02]  /*3c80*/  @P6 FMUL.FTZ R131, R207, R150 ;  /* 0x00000096cf836220 */ /* 0x000fe40000410000 */
[----:B------:R-:W-:Y:S02]  /*3c90*/  @P1 FMUL.FTZ R208, R203, R151 ;  /* 0x00000097cbd01220 */ /* 0x000fe40000410000 */
[----:B------:R-:W-:Y:S02]  /*3ca0*/  FADD.FTZ R118, R118, R131 ;  /* 0x0000008376767221 */ /* 0x000fe40000010000 */
[----:B------:R-:W-:-:S07]  /*3cb0*/  FADD.FTZ R119, R119, R208 ;  /* 0x000000d077777221 */ /* 0x000fce0000010000 */
.L_x_834:
[----:B------:R-:W-:Y:S05]  /*3cc0*/  BSYNC B1 ;  /* 0x0000000000017941 */ /* 0x000fea0003800000 */
.L_x_833:
[----:B-123--:R-:W1:Y:S02]  /*3cd0*/  LDC.64 R128, c[0x0][0x210] ;  /* 0x00008400ff807b82 */ /* 0x00ee640000000a00 */
[----:B-1----:R-:W-:-:S04]  /*3ce0*/  LEA R26, R128, R26, 0x2 ;  /* 0x0000001a801a7211 */ /* 0x002fc800078e10ff */
[----:B------:R-:W-:-:S13]  /*3cf0*/  ISETP.GE.AND P1, PT, R26, R129, PT ;  /* 0x000000811a00720c */ /* 0x000fda0003f26270 */
[----:B------:R-:W-:Y:S05]  /*3d00*/  @!P1 BRA `(.L_x_835) ;  /* 0xffffffcc004c9947 */ /* 0x000fea000383ffff */
.L_x_821:
[----:B------:R-:W-:Y:S05]  /*3d10*/  BSYNC B0 ;  /* 0x0000000000007941 */ /* 0x000fea0003800000 */
.L_x_820:
[----:B------:R-:W1:Y:S01]  /*3d20*/  S2R R3, SR_CgaCtaId ;  /* 0x0000000000037919 */ /* 0x000e620000008800 */
[----:B------:R-:W-:Y:S01]  /*3d30*/  SHF.R.U32.HI R5, RZ, 0x5, R147 ;  /* 0x00000005ff057819 */ /* 0x000fe20000011693 */
[----:B------:R-:W-:Y:S05]  /*3d40*/  WARPSYNC.ALL ;  /* 0x0000000000007948 */ /* 0x000fea0003800000 */
[----:B------:R-:W-:Y:S01]  /*3d50*/  MOV R0, 0x400 ;  /* 0x0000040000007802 */ /* 0x000fe20000000f00 */
[----:B------:R-:W-:Y:S01]  /*3d60*/  IMAD R148, R5, 0x60, R148 ;  /* 0x0000006005947824 */ /* 0x000fe200078e0294 */
[----:B------:R-:W2:Y:S01]  /*3d70*/  S2R R16, SR_CTAID.X ;  /* 0x0000000000107919 */ /* 0x000ea20000002500 */
[----:B------:R-:W-:Y:S01]  /*3d80*/  ULDC.64 UR6, c[0x0][0x2d8] ;  /* 0x0000b60000067ab9 */ /* 0x000fe20000000a00 */
[----:B------:R-:W-:Y:S01]  /*3d90*/  ULDC.64 UR20, c[0x0][0x2d0] ;  /* 0x0000b40000147ab9 */ /* 0x000fe20000000a00 */
[----:B------:R-:W-:Y:S01]  /*3da0*/  BSSY B0, `(.L_x_836) ;  /* 0x00000c8000007945 */ /* 0x000fe20003800000 */
[----:B-1----:R-:W-:-:S04]  /*3db0*/  LEA R0, R3, R0, 0x18 ;  /* 0x0000000003007211 */ /* 0x002fc800078ec0ff */
[----:B------:R-:W-:Y:S01]  /*3dc0*/  LEA R148, R148, R0, 0x5 ;  /* 0x0000000094947211 */ /* 0x000fe200078e28ff */
[----:B------:R-:W-:-:S04]  /*3dd0*/  IMAD R0, R147, 0x4, R0 ;  /* 0x0000000493007824 */ /* 0x000fc800078e0200 */
[----:B------:R-:W-:Y:S01]  /*3de0*/  STS.128 [R148], R72 ;  /* 0x0000004894007388 */ /* 0x000fe20000000c00 */
[----:B--2--5:R-:W-:Y:S01]  /*3df0*/  IMAD R24, R16, R149, RZ ;  /* 0x0000009510187224 */ /* 0x024fe200078e02ff */
[----:B------:R-:W-:Y:S02]  /*3e00*/  IADD3 R149, R149, 0x7f, -R147 ;  /* 0x0000007f95957810 */ /* 0x000fe40007ffe893 */
[----:B------:R-:W-:Y:S02]  /*3e10*/  STS.128 [R148+0x10], R76 ;  /* 0x0000104c94007388 */ /* 0x000fe40000000c00 */
[----:B------:R-:W-:Y:S02]  /*3e20*/  IADD3 R147, P6, R24, R147, RZ ;  /* 0x0000009318937210 */ /* 0x000fe40007fde0ff */
[----:B------:R-:W-:Y:S01]  /*3e30*/  STS.128 [R148+0x400], R80 ;  /* 0x0004005094007388 */ /* 0x000fe20000000c00 */
[C---:B------:R-:W-:Y:S02]  /*3e40*/  LOP3.LUT P5, RZ, R149.reuse, 0xffffff80, RZ, 0xc0, !PT ;  /* 0xffffff8095ff7812 */ /* 0x040fe400078ac0ff */
[C---:B------:R-:W-:Y:S01]  /*3e50*/  ISETP.GE.U32.AND P0, PT, R149.reuse, 0x100, PT ;  /* 0x000001009500780c */ /* 0x040fe20003f06070 */
[----:B------:R-:W-:Y:S01]  /*3e60*/  STS.128 [R148+0x410], R84 ;  /* 0x0004105494007388 */ /* 0x000fe20000000c00 */
[----:B------:R-:W-:-:S02]  /*3e70*/  ISETP.GE.U32.AND P1, PT, R149, 0x180, PT ;  /* 0x000001809500780c */ /* 0x000fc40003f26070 */
[C---:B------:R-:W-:Y:S01]  /*3e80*/  ISETP.GE.U32.AND P2, PT, R149.reuse, 0x200, PT ;  /* 0x000002009500780c */ /* 0x040fe20003f46070 */
[----:B------:R-:W-:Y:S01]  /*3e90*/  STS.128 [R148+0x800], R60 ;  /* 0x0008003c94007388 */ /* 0x000fe20000000c00 */
[C---:B------:R-:W-:Y:S02]  /*3ea0*/  ISETP.GE.U32.AND P3, PT, R149.reuse, 0x280, PT ;  /* 0x000002809500780c */ /* 0x040fe40003f66070 */
[----:B------:R-:W-:Y:S01]  /*3eb0*/  ISETP.GE.U32.AND P4, PT, R149, 0x300, PT ;  /* 0x000003009500780c */ /* 0x000fe20003f86070 */
[----:B------:R-:W-:Y:S01]  /*3ec0*/  STS.128 [R148+0x810], R68 ;  /* 0x0008104494007388 */ /* 0x000fe20000000c00 */
[----:B------:R-:W-:Y:S06]  /*3ed0*/  BAR.SYNC.DEFER_BLOCKING 0x0 ;  /* 0x0000000000007b1d */ /* 0x000fec0000010000 */
[----:B------:R-:W1:Y:S04]  /*3ee0*/  LDS R3, [R0+0x200] ;  /* 0x0002000000037984 */ /* 0x000e680000000800 */
[----:B------:R-:W2:Y:S04]  /*3ef0*/  LDS R6, [R0+0x800] ;  /* 0x0008000000067984 */ /* 0x000ea80000000800 */
[----:B------:R-:W3:Y:S04]  /*3f00*/  LDS R8, [R0+0xe00] ;  /* 0x000e000000087984 */ /* 0x000ee80000000800 */
[----:B------:R-:W4:Y:S04]  /*3f10*/  LDS R13, [R0+0x1400] ;  /* 0x00140000000d7984 */ /* 0x000f280000000800 */
[----:B------:R-:W0:Y:S04]  /*3f20*/  LDS R2, [R0] ;  /* 0x0000000000027984 */ /* 0x000e280000000800 */
[----:B------:R-:W0:Y:S04]  /*3f30*/  LDS R4, [R0+0x400] ;  /* 0x0004000000047984 */ /* 0x000e280000000800 */
[----:B------:R-:W0:Y:S04]  /*3f40*/  LDS R5, [R0+0x600] ;  /* 0x0006000000057984 */ /* 0x000e280000000800 */
[----:B------:R-:W0:Y:S04]  /*3f50*/  LDS R9, [R0+0xc00] ;  /* 0x000c000000097984 */ /* 0x000e280000000800 */
[----:B------:R-:W0:Y:S04]  /*3f60*/  LDS R7, [R0+0xa00] ;  /* 0x000a000000077984 */ /* 0x000e280000000800 */
        /* <DEDUP_REMOVED lines=9> */
[----:B0-----:R-:W-:-:S03]  /*4000*/  FADD.FTZ R2, RZ, R2 ;  /* 0x00000002ff027221 */ /* 0x001fc60000010000 */
[----:B------:R-:W0:Y:S01]  /*4010*/  LDS R17, [R0+0x1c00] ;  /* 0x001c000000117984 */ /* 0x000e220000000800 */
[----:B------:R-:W-:-:S03]  /*4020*/  FADD.FTZ R4, RZ, R4 ;  /* 0x00000004ff047221 */ /* 0x000fc60000010000 */
        /* <DEDUP_REMOVED lines=8> */
[----:B------:R-:W0:Y:S04]  /*40b0*/  LDS R20, [R0+0x2600] ;  /* 0x0026000000147984 */ /* 0x000e280000000800 */
[----:B------:R-:W0:Y:S01]  /*40c0*/  LDS R23, [R0+0x2800] ;  /* 0x0028000000177984 */ /* 0x000e220000000800 */
[----:B-1----:R-:W-:-:S03]  /*40d0*/  FADD.FTZ R5, R5, R10 ;  /* 0x0000000a05057221 */ /* 0x002fc60000010000 */
[----:B------:R-:W1:Y:S01]  /*40e0*/  LDS R22, [R0+0x2a00] ;  /* 0x002a000000167984 */ /* 0x000e620000000800 */
[----:B--2---:R-:W-:-:S03]  /*40f0*/  FADD.FTZ R7, R7, R12 ;  /* 0x0000000c07077221 */ /* 0x004fc60000010000 */
        /* <DEDUP_REMOVED lines=74> */
[C---:B------:R-:W-:Y:S02]  /*45a0*/  SHF.L.U64.HI R5, R147.reuse, 0x2, R2 ;  /* 0x0000000293057819 */ /* 0x040fe40000010202 */
[----:B------:R-:W-:Y:S01]  /*45b0*/  STS.128 [R148+0x410], R108 ;  /* 0x0004106c94007388 */ /* 0x000fe20000000c00 */
[----:B-1----:R-:W-:Y:S01]  /*45c0*/  FADD.FTZ R43, R4, R43 ;  /* 0x0000002b042b7221 */ /* 0x002fe20000010000 */
[----:B------:R-:W-:-:S02]  /*45d0*/  SHF.L.U32 R4, R147, 0x2, RZ ;  /* 0x0000000293047819 */ /* 0x000fc400000006ff */
[----:B------:R-:W-:Y:S02]  /*45e0*/  STS.128 [R148+0x800], R112 ;  /* 0x0008007094007388 */ /* 0x000fe40000000c00 */
[C---:B------:R-:W-:Y:S02]  /*45f0*/  IADD3 R2, P6, R4.reuse, UR6, RZ ;  /* 0x0000000604027c10 */ /* 0x040fe4000ffde0ff */
[----:B------:R-:W-:Y:S02]  /*4600*/  STS.128 [R148+0x810], R116 ;  /* 0x0008107494007388 */ /* 0x000fe40000000c00 */
[----:B------:R-:W-:Y:S01]  /*4610*/  IADD3.X R3, R5, UR7, RZ, P6, !PT ;  /* 0x0000000705037c10 */ /* 0x000fe2000b7fe4ff */
[----:B------:R-:W-:Y:S01]  /*4620*/  ULDC.64 UR6, c[0x0][0x2f0] ;  /* 0x0000bc0000067ab9 */ /* 0x000fe20000000a00 */
[----:B------:R-:W-:Y:S01]  /*4630*/  BAR.SYNC.DEFER_BLOCKING 0x0 ;  /* 0x0000000000007b1d */ /* 0x000fe20000010000 */
[----:B------:R-:W-:-:S05]  /*4640*/  IADD3 R10, P6, R4, UR20, RZ ;  /* 0x00000014040a7c10 */ /* 0x000fca000ffde0ff */
        /* <DEDUP_REMOVED lines=19> */
[----:B----4-:R-:W-:-:S03]  /*4780*/  FADD.FTZ R16, RZ, R16 ;  /* 0x00000010ff107221 */ /* 0x010fc60000010000 */
[----:B------:R-:W4:Y:S01]  /*4790*/  LDS R18, [R0+0x1a00] ;  /* 0x001a000000127984 */ /* 0x000f220000000800 */
[----:B------:R-:W-:-:S03]  /*47a0*/  FADD.FTZ R26, R26, R51 ;  /* 0x000000331a1a7221 */ /* 0x000fc60000010000 */
[----:B------:R-:W4:Y:S01]  /*47b0*/  LDS R31, [R0+0x1c00] ;  /* 0x001c0000001f7984 */ /* 0x000f220000000800 */
[----:B------:R-:W-:-:S03]  /*47c0*/  FADD.FTZ R6, R6, R45 ;  /* 0x0000002d06067221 */ /* 0x000fc60000010000 */
[----:B------:R-:W4:Y:S01]  /*47d0*/  LDS R33, [R0+0x1e00] ;  /* 0x001e000000217984 */ /* 0x000f220000000800 */
[----:B------:R-:W-:-:S03]  /*47e0*/  FADD.FTZ R8, R8, R47 ;  /* 0x0000002f08087221 */ /* 0x000fc60000010000 */
        /* <DEDUP_REMOVED lines=23> */
[----:B------:R1:W-:Y:S01]  /*4960*/  STG.E desc[UR4][R2.64], R37 ;  /* 0x0000002502007986 */ /* 0x0003e2000c101904 */
[----:B------:R-:W-:Y:S02]  /*4970*/  MOV R5, R27 ;  /* 0x0000001b00057202 */ /* 0x000fe40000000f00 */
[----:B------:R-:W-:Y:S02]  /*4980*/  MOV R6, R0 ;  /* 0x0000000000067202 */ /* 0x000fe40000000f00 */
[----:B------:R-:W-:Y:S01]  /*4990*/  MOV R7, R25 ;  /* 0x0000001900077202 */ /* 0x000fe20000000f00 */
[----:B------:R2:W-:Y:S01]  /*49a0*/  STG.E desc[UR4][R4.64], R21 ;  /* 0x0000001504007986 */ /* 0x0005e2000c101904 */
[----:B------:R-:W-:-:S03]  /*49b0*/  IADD3 R10, P5, R10, 0x200, RZ ;  /* 0x000002000a0a7810 */ /* 0x000fc60007fbe0ff */
[----:B------:R2:W-:Y:S01]  /*49c0*/  STG.E desc[UR4][R6.64], R53 ;  /* 0x0000003506007986 */ /* 0x0005e2000c101904 */
[----:B-1----:R-:W-:Y:S01]  /*49d0*/  IADD3 R2, P6, R2, 0x200, RZ ;  /* 0x0000020002027810 */ /* 0x002fe20007fde0ff */
[----:B------:R-:W-:-:S03]  /*49e0*/  IMAD.X R27, RZ, RZ, R27, P5 ;  /* 0x000000ffff1b7224 */ /* 0x000fc600028e061b */
[----:B------:R-:W-:Y:S02]  /*49f0*/  IADD3.X R3, RZ, R3, RZ, P6, !PT ;  /* 0x00000003ff037210 */ /* 0x000fe400037fe4ff */
[----:B------:R-:W-:-:S04]  /*4a00*/  IADD3 R0, P6, R0, 0x200, RZ ;  /* 0x0000020000007810 */ /* 0x000fc80007fde0ff */
[----:B--2---:R-:W-:-:S09]  /*4a10*/  IADD3.X R25, RZ, R25, RZ, P6, !PT ;  /* 0x00000019ff197210 */ /* 0x004fd200037fe4ff */
.L_x_837:
[----:B------:R-:W-:Y:S05]  /*4a20*/  BSYNC B0 ;  /* 0x0000000000007941 */ /* 0x000fea0003800000 */
.L_x_836:
[----:B------:R-:W-:Y:S01]  /*4a30*/  BSSY B0, `(.L_x_838) ;  /* 0x0000010000007945 */ /* 0x000fe20003800000 */
[----:B------:R-:W-:-:S03]  /*4a40*/  FADD.FTZ R45, R18, R45 ;  /* 0x0000002d122d7221 */ /* 0x000fc60000010000 */
[----:B------:R-:W-:Y:S05]  /*4a50*/  @!P0 BRA `(.L_x_839) ;  /* 0x0000000000348947 */ /* 0x000fea0003800000 */
[----:B------:R-:W-:Y:S01]  /*4a60*/  MOV R4, R10 ;  /* 0x0000000a00047202 */ /* 0x000fe20000000f00 */
[----:B------:R1:W-:Y:S01]  /*4a70*/  STG.E desc[UR4][R2.64], R17 ;  /* 0x0000001102007986 */ /* 0x0003e2000c101904 */
[----:B------:R-:W-:Y:S02]  /*4a80*/  MOV R5, R27 ;  /* 0x0000001b00057202 */ /* 0x000fe40000000f00 */
[----:B------:R-:W-:Y:S02]  /*4a90*/  MOV R6, R0 ;  /* 0x0000000000067202 */ /* 0x000fe40000000f00 */
[----:B------:R-:W-:Y:S01]  /*4aa0*/  MOV R7, R25 ;  /* 0x0000001900077202 */ /* 0x000fe20000000f00 */
[----:B------:R2:W-:Y:S01]  /*4ab0*/  STG.E desc[UR4][R4.64], R9 ;  /* 0x0000000904007986 */ /* 0x0005e2000c101904 */
[----:B------:R-:W-:Y:S02]  /*4ac0*/  IADD3 R0, P6, R0, 0x200, RZ ;  /* 0x0000020000007810 */ /* 0x000fe40007fde0ff */
[----:B------:R-:W-:Y:S01]  /*4ad0*/  IADD3 R10, P5, R10, 0x200, RZ ;  /* 0x000002000a0a7810 */ /* 0x000fe20007fbe0ff */
[----:B------:R2:W-:Y:S01]  /*4ae0*/  STG.E desc[UR4][R6.64], R45 ;  /* 0x0000002d06007986 */ /* 0x0005e2000c101904 */
[----:B-1----:R-:W-:Y:S01]  /*4af0*/  IADD3 R2, P0, R2, 0x200, RZ ;  /* 0x0000020002027810 */ /* 0x002fe20007f1e0ff */
[----:B------:R-:W-:Y:S01]  /*4b00*/  IMAD.X R25, RZ, RZ, R25, P6 ;  /* 0x000000ffff197224 */ /* 0x000fe200030e0619 */
[----:B------:R-:W-:-:S02]  /*4b10*/  IADD3.X R27, RZ, R27, RZ, P5, !PT ;  /* 0x0000001bff1b7210 */ /* 0x000fc40002ffe4ff */
[----:B------:R-:W-:-:S09]  /*4b20*/  IADD3.X R3, RZ, R3, RZ, P0, !PT ;  /* 0x00000003ff037210 */ /* 0x000fd200007fe4ff */
.L_x_839:
[----:B------:R-:W-:Y:S05]  /*4b30*/  BSYNC B0 ;  /* 0x0000000000007941 */ /* 0x000fea0003800000 */
.L_x_838:
[----:B------:R-:W-:Y:S01]  /*4b40*/  BSSY B0, `(.L_x_840) ;  /* 0x0000010000007945 */ /* 0x000fe20003800000 */
[----:B------:R-:W-:-:S03]  /*4b50*/  FADD.FTZ R47, R8, R47 ;  /* 0x0000002f082f7221 */ /* 0x000fc60000010000 */
[----:B------:R-:W-:Y:S05]  /*4b60*/  @!P1 BRA `(.L_x_841) ;  /* 0x0000000000349947 */ /* 0x000fea0003800000 */
[----:B--2---:R-:W-:Y:S01]  /*4b70*/  MOV R4, R10 ;  /* 0x0000000a00047202 */ /* 0x004fe20000000f00 */
        /* <DEDUP_REMOVED lines=8> */
[----:B------:R-:W-:-:S02]  /*4c00*/  IADD3.X R27, RZ, R27, RZ, P1, !PT ;  /* 0x0000001bff1b7210 */ /* 0x000fc40000ffe4ff */
[----:B-1----:R-:W-:Y:S02]  /*4c10*/  IADD3 R2, P0, R2, 0x200, RZ ;  /* 0x0000020002027810 */ /* 0x002fe40007f1e0ff */
[----:B------:R-:W-:Y:S02]  /*4c20*/  IADD3.X R25, RZ, R25, RZ, P5, !PT ;  /* 0x00000019ff197210 */ /* 0x000fe40002ffe4ff */
[----:B------:R-:W-:-:S09]  /*4c30*/  IADD3.X R3, RZ, R3, RZ, P0, !PT ;  /* 0x00000003ff037210 */ /* 0x000fd200007fe4ff */
.L_x_841:
[----:B------:R-:W-:Y:S05]  /*4c40*/  BSYNC B0 ;  /* 0x0000000000007941 */ /* 0x000fea0003800000 */
.L_x_840:
        /* <DEDUP_REMOVED lines=14> */
[----:B0-----:R-:W-:-:S04]  /*4d30*/  IADD3 R2, P0, R2, 0x200, RZ ;  /* 0x0000020002027810 */ /* 0x001fc80007f1e0ff */
[----:B------:R-:W-:-:S09]  /*4d40*/  IADD3.X R3, RZ, R3, RZ, P0, !PT ;  /* 0x00000003ff037210 */ /* 0x000fd200007fe4ff */
.L_x_843:
[----:B------:R-:W-:Y:S05]  /*4d50*/  BSYNC B0 ;  /* 0x0000000000007941 */ /* 0x000fea0003800000 */
.L_x_842:
        /* <DEDUP_REMOVED lines=14> */
[----:B0-----:R-:W-:-:S04]  /*4e40*/  IADD3 R2, P0, R2, 0x200, RZ ;  /* 0x0000020002027810 */ /* 0x001fc80007f1e0ff */
[----:B------:R-:W-:-:S09]  /*4e50*/  IADD3.X R3, RZ, R3, RZ, P0, !PT ;  /* 0x00000003ff037210 */ /* 0x000fd200007fe4ff */
.L_x_845:
[----:B------:R-:W-:Y:S05]  /*4e60*/  BSYNC B0 ;  /* 0x0000000000007941 */ /* 0x000fea0003800000 */
.L_x_844:
        /* <DEDUP_REMOVED lines=9> */
.L_x_828:
[----:B------:R-:W-:Y:S01]  /*4f00*/  HFMA2.MMA R209, -RZ, RZ, 0, 5.9604644775390625e-08 ;  /* 0x00000001ffd17435 */ /* 0x000fe200000001ff */
[----:B------:R-:W-:Y:S01]  /*4f10*/  BSSY B1, `(.L_x_846) ;  /* 0x0000007000017945 */ /* 0x000fe20003800000 */
[----:B------:R-:W-:Y:S02]  /*4f20*/  MOV R210, R211 ;  /* 0x000000d300d27202 */ /* 0x000fe40000000f00 */
[----:B------:R-:W-:Y:S02]  /*4f30*/  MOV R212, 0x1f ;  /* 0x0000001f00d47802 */ /* 0x000fe40000000f00 */
[----:B------:R-:W-:-:S07]  /*4f40*/  MOV R205, 0xffffffff ;  /* 0xffffffff00cd7802 */ /* 0x000fce0000000f00 */
[----:B------:R-:W-:Y:S05]  /*4f50*/  WARPSYNC.COLLECTIVE R205, `(.L_x_847) ;  /* 0x00000000cd087348 */ /* 0x000fea0003c00000 */
[----:B------:R0:W1:Y:S02]  /*4f60*/  SHFL.BFLY P1, R207, R210, R209, R212 ;  /* 0x0c0000d1d2cf7389 */ /* 0x00006400000200d4 */
[----:B01----:R-:W-:Y:S01]  /*4f70*/  ENDCOLLECTIVE ;  /* 0x000000000000791b */ /* 0x003fe20003800000 */
.L_x_847:
[----:B------:R-:W-:Y:S05]  /*4f80*/  BSYNC B1 ;  /* 0x0000000000017941 */ /* 0x000fea0003800000 */
.L_x_846:
        /* <DEDUP_REMOVED lines=8> */
.L_x_848:
[----:B------:R-:W-:Y:S01]  /*5010*/  FADD.FTZ R128, R128, R211 ;  /* 0x000000d380807221 */ /* 0x000fe20000010000 */
[----:B------:R-:W-:-:S04]  /*5020*/  HFMA2.MMA R209, -RZ, RZ, 0, 1.1920928955078125e-07 ;  /* 0x00000002ffd17435 */ /* 0x000fc800000001ff */
[----:B------:R-:W-:Y:S02]  /*5030*/  MOV R210, R128 ;  /* 0x0000008000d27202 */ /* 0x000fe40000000f00 */
[----:B------:R-:W-:-:S07]  /*5040*/  MOV R129, R207 ;  /* 0x000000cf00817202 */ /* 0x000fce0000000f00 */
[----:B------:R-:W-:Y:S05]  /*5050*/  WARPSYNC.COLLECTIVE R205, `(.L_x_849) ;  /* 0x00000000cd087348 */ /* 0x000fea0003c00000 */
[----:B------:R0:W1:Y:S02]  /*5060*/  SHFL.BFLY P1, R207, R210, R209, R212 ;  /* 0x0c0000d1d2cf7389 */ /* 0x00006400000200d4 */
[----:B01----:R-:W-:Y:S01]  /*5070*/  ENDCOLLECTIVE ;  /* 0x000000000000791b */ /* 0x003fe20003800000 */
.L_x_849:
[----:B------:R-:W-:-:S05]  /*5080*/  FADD.FTZ R129, R129, R208 ;  /* 0x000000d081817221 */ /* 0x000fca0000010000 */
[----:B------:R-:W-:Y:S02]  /*5090*/  MOV R210, R129 ;  /* 0x0000008100d27202 */ /* 0x000fe40000000f00 */
[----:B------:R-:W-:-:S07]  /*50a0*/  MOV R131, R207 ;  /* 0x000000cf00837202 */ /* 0x000fce0000000f00 */
[----:B------:R-:W-:Y:S05]  /*50b0*/  WARPSYNC.COLLECTIVE R205, `(.L_x_850) ;  /* 0x00000000cd087348 */ /* 0x000fea0003c00000 */
[----:B------:R0:W1:Y:S02]  /*50c0*/  SHFL.BFLY P1, R207, R210, R209, R212 ;  /* 0x0c0000d1d2cf7389 */ /* 0x00006400000200d4 */
[----:B01----:R-:W-:Y:S01]  /*50d0*/  ENDCOLLECTIVE ;  /* 0x000000000000791b */ /* 0x003fe20003800000 */
.L_x_850:
[----:B------:R-:W-:Y:S01]  /*50e0*/  FADD.FTZ R131, R128, R131 ;  /* 0x0000008380837221 */ /* 0x000fe20000010000 */
[----:B------:R-:W-:-:S04]  /*50f0*/  HFMA2.MMA R209, -RZ, RZ, 0, 2.384185791015625e-07 ;  /* 0x00000004ffd17435 */ /* 0x000fc800000001ff */
[----:B------:R-:W-:Y:S01]  /*5100*/  MOV R210, R131 ;  /* 0x0000008300d27202 */ /* 0x000fe20000000f00 */
[----:B------:R-:W-:-:S07]  /*5110*/  IMAD.MOV.U32 R130, RZ, RZ, R207 ;  /* 0x000000ffff827224 */ /* 0x000fce00078e00cf */
[----:B------:R-:W-:Y:S05]  /*5120*/  WARPSYNC.COLLECTIVE R205, `(.L_x_851) ;  /* 0x00000000cd087348 */ /* 0x000fea0003c00000 */
[----:B------:R0:W1:Y:S02]  /*5130*/  SHFL.BFLY P1, R207, R210, R209, R212 ;  /* 0x0c0000d1d2cf7389 */ /* 0x00006400000200d4 */
[----:B01----:R-:W-:Y:S01]  /*5140*/  ENDCOLLECTIVE ;  /* 0x000000000000791b */ /* 0x003fe20003800000 */
.L_x_851:
[----:B------:R-:W-:-:S05]  /*5150*/  FADD.FTZ R130, R129, R130 ;  /* 0x0000008281827221 */ /* 0x000fca0000010000 */
[----:B------:R-:W-:Y:S02]  /*5160*/  MOV R210, R130 ;  /* 0x0000008200d27202 */ /* 0x000fe40000000f00 */
[----:B------:R-:W-:-:S07]  /*5170*/  MOV R132, R207 ;  /* 0x000000cf00847202 */ /* 0x000fce0000000f00 */
[----:B------:R-:W-:Y:S05]  /*5180*/  WARPSYNC.COLLECTIVE R205, `(.L_x_852) ;  /* 0x00000000cd087348 */ /* 0x000fea0003c00000 */
[----:B------:R0:W1:Y:S02]  /*5190*/  SHFL.BFLY P1, R207, R210, R209, R212 ;  /* 0x0c0000d1d2cf7389 */ /* 0x00006400000200d4 */
[----:B01----:R-:W-:Y:S01]  /*51a0*/  ENDCOLLECTIVE ;  /* 0x000000000000791b */ /* 0x003fe20003800000 */
.L_x_852:
[----:B------:R-:W-:Y:S01]  /*51b0*/  FADD.FTZ R132, R131, R132 ;  /* 0x0000008483847221 */ /* 0x000fe20000010000 */
[----:B------:R-:W-:-:S04]  /*51c0*/  HFMA2.MMA R209, -RZ, RZ, 0, 4.76837158203125e-07 ;  /* 0x00000008ffd17435 */ /* 0x000fc800000001ff */
[----:B------:R-:W-:Y:S02]  /*51d0*/  MOV R210, R132 ;  /* 0x0000008400d27202 */ /* 0x000fe40000000f00 */
[----:B------:R-:W-:-:S07]  /*51e0*/  MOV R133, R207 ;  /* 0x000000cf00857202 */ /* 0x000fce0000000f00 */
[----:B------:R-:W-:Y:S05]  /*51f0*/  WARPSYNC.COLLECTIVE R205, `(.L_x_853) ;  /* 0x00000000cd087348 */ /* 0x000fea0003c00000 */
[----:B------:R0:W1:Y:S02]  /*5200*/  SHFL.BFLY P1, R207, R210, R209, R212 ;  /* 0x0c0000d1d2cf7389 */ /* 0x00006400000200d4 */
[----:B01----:R-:W-:Y:S01]  /*5210*/  ENDCOLLECTIVE ;  /* 0x000000000000791b */ /* 0x003fe20003800000 */
.L_x_853:
[----:B------:R-:W-:-:S05]  /*5220*/  FADD.FTZ R133, R130, R133 ;  /* 0x0000008582857221 */ /* 0x000fca0000010000 */
[----:B------:R-:W-:Y:S01]  /*5230*/  MOV R210, R133 ;  /* 0x0000008500d27202 */ /* 0x000fe20000000f00 */
[----:B------:R-:W-:-:S07]  /*5240*/  IMAD.MOV.U32 R135, RZ, RZ, R207 ;  /* 0x000000ffff877224 */ /* 0x000fce00078e00cf */
[----:B------:R-:W-:Y:S05]  /*5250*/  WARPSYNC.COLLECTIVE R205, `(.L_x_854) ;  /* 0x00000000cd087348 */ /* 0x000fea0003c00000 */
[----:B------:R0:W1:Y:S02]  /*5260*/  SHFL.BFLY P1, R207, R210, R209, R212 ;  /* 0x0c0000d1d2cf7389 */ /* 0x00006400000200d4 */
[----:B01----:R-:W-:Y:S01]  /*5270*/  ENDCOLLECTIVE ;  /* 0x000000000000791b */ /* 0x003fe20003800000 */
.L_x_854:
[----:B------:R-:W-:Y:S01]  /*5280*/  FADD.FTZ R135, R132, R135 ;  /* 0x0000008784877221 */ /* 0x000fe20000010000 */
[----:B------:R-:W-:-:S04]  /*5290*/  HFMA2.MMA R209, -RZ, RZ, 0, 9.5367431640625e-07 ;  /* 0x00000010ffd17435 */ /* 0x000fc800000001ff */
[----:B------:R-:W-:Y:S02]  /*52a0*/  MOV R210, R135 ;  /* 0x0000008700d27202 */ /* 0x000fe40000000f00 */
[----:B------:R-:W-:-:S07]  /*52b0*/  MOV R134, R207 ;  /* 0x000000cf00867202 */ /* 0x000fce0000000f00 */
[----:B------:R-:W-:Y:S05]  /*52c0*/  WARPSYNC.COLLECTIVE R205, `(.L_x_855) ;  /* 0x00000000cd087348 */ /* 0x000fea0003c00000 */
[----:B------:R0:W1:Y:S02]  /*52d0*/  SHFL.BFLY P1, R207, R210, R209, R212 ;  /* 0x0c0000d1d2cf7389 */ /* 0x00006400000200d4 */
[----:B01----:R-:W-:Y:S01]  /*52e0*/  ENDCOLLECTIVE ;  /* 0x000000000000791b */ /* 0x003fe20003800000 */
.L_x_855:
[----:B------:R-:W-:-:S05]  /*52f0*/  FADD.FTZ R134, R133, R134 ;  /* 0x0000008685867221 */ /* 0x000fca0000010000 */
[----:B------:R-:W-:Y:S02]  /*5300*/  MOV R210, R134 ;  /* 0x0000008600d27202 */ /* 0x000fe40000000f00 */
[----:B------:R-:W-:-:S07]  /*5310*/  MOV R128, R207 ;  /* 0x000000cf00807202 */ /* 0x000fce0000000f00 */
[----:B------:R-:W-:Y:S05]  /*5320*/  WARPSYNC.COLLECTIVE R205, `(.L_x_856) ;  /* 0x00000000cd087348 */ /* 0x000fea0003c00000 */
[----:B------:R0:W1:Y:S02]  /*5330*/  SHFL.BFLY P1, R207, R210, R209, R212 ;  /* 0x0c0000d1d2cf7389 */ /* 0x00006400000200d4 */
[----:B01----:R-:W-:Y:S01]  /*5340*/  ENDCOLLECTIVE ;  /* 0x000000000000791b */ /* 0x003fe20003800000 */
.L_x_856:
[----:B------:R-:W-:Y:S01]  /*5350*/  MOV R129, R207 ;  /* 0x000000cf00817202 */ /* 0x000fe20000000f00 */
[----:B------:R-:W-:Y:S06]  /*5360*/  BRA `(.L_x_857) ;  /* 0xffffffc800f47947 */ /* 0x000fec000383ffff */
.L_x_858:
        /* <DEDUP_REMOVED lines=9> */
.L_x_11670:


//--------------------- .text._ZN10layer_norm13ln_bwd_kernelINS_13Kernel_traitsI13__nv_bfloat16S2_S2_S2_fjLj768ELj1ELj4ELj1ELj16ENS_18Kernel_traits_baseILj768ES2_S2_S2_S2_fjLj128EEEEELb1ELb1ELb0ELb1EEEvNS_9BwdParamsE --------------------------
	.section	.text._ZN10layer_norm13ln_bwd_kernelINS_13Kernel_traitsI13__nv_bfloat16S2_S2_S2_fjLj768ELj1ELj4ELj1ELj16ENS_18Kernel_traits_baseILj768ES2_S2_S2_S2_fjLj128EEEEELb1ELb1ELb0ELb1EEEvNS_9BwdParamsE,"ax",@progbits
	.align	128
        .global         _ZN10layer_norm13ln_bwd_kernelINS_13Kernel_traitsI13__nv_bfloat16S2_S2_S2_fjLj768ELj1ELj4ELj1ELj16ENS_18Kernel_traits_baseILj768ES2_S2_S2_S2_fjLj128EEEEELb1ELb1ELb0ELb1EEEvNS_9BwdParamsE
        .type           _ZN10layer_norm13ln_bwd_kernelINS_13Kernel_traitsI13__nv_bfloat16S2_S2_S2_fjLj768ELj1ELj4ELj1ELj16ENS_18Kernel_traits_baseILj768ES2_S2_S2_S2_fjLj128EEEEELb1ELb1ELb0ELb1EEEvNS_9BwdParamsE,@function
        .size           _ZN10layer_norm13ln_bwd_kernelINS_13Kernel_traitsI13__nv_bfloat16S2_S2_S2_fjLj768ELj1ELj4ELj1ELj16ENS_18Kernel_traits_baseILj768ES2_S2_S2_S2_fjLj128EEEEELb1ELb1ELb0ELb1EEEvNS_9BwdParamsE,(.L_x_11671 - _ZN10layer_norm13ln_bwd_kernelINS_13Kernel_traitsI13__nv_bfloat16S2_S2_S2_fjLj768ELj1ELj4ELj1ELj16ENS_18Kernel_traits_baseILj768ES2_S2_S2_S2_fjLj128EEEEELb1ELb1ELb0ELb1EEEvNS_9BwdParamsE)
        .other          _ZN10layer_norm13ln_bwd_kernelINS_13Kernel_traitsI13__nv_bfloat16S2_S2_S2_fjLj768ELj1ELj4ELj1ELj16ENS_18Kernel_traits_baseILj768ES2_S2_S2_S2_fjLj128EEEEELb1ELb1ELb0ELb1EEEvNS_9BwdParamsE,@"STO_CUDA_ENTRY STV_DEFAULT"
_ZN10layer_norm13ln_bwd_kernelINS_13Kernel_traitsI13__nv_bfloat16S2_S2_S2_fjLj768ELj1ELj4ELj1ELj16ENS_18Kernel_traits_baseILj768ES2_S2_S2_S2_fjLj128EEEEELb1ELb1ELb0ELb1EEEvNS_9BwdParamsE:
.text._ZN10layer_norm13ln_bwd_kernelINS_13Kernel_traitsI13__nv_bfloat16S2_S2_S2_fjLj768ELj1ELj4ELj1ELj16ENS_18Kernel_traits_baseILj768ES2_S2_S2_S2_fjLj128EEEEELb1ELb1ELb0ELb1EEEvNS_9BwdParamsE:
[----:B------:R-:W-:Y:S01]  /*0000*/  LDC R1, c[0x0][0x28] ;  /* 0x00000a00ff017b82 */ /* 0x000fe20000000800 */
[----:B------:R-:W0:Y:S01]  /*0010*/  S2R R58, SR_TID.X ;  /* 0x00000000003a7919 */ /* 0x000e220000002100 */
[----:B------:R-:W-:Y:S01]  /*0020*/  ULDC.64 UR4, c[0x0][0x278] ;  /* 0x00009e0000047ab9 */ /* 0x000fe20000000a00 */
[----:B------:R-:W-:Y:S01]  /*0030*/  ULDC UR6, c[0x0][0x214] ;  /* 0x0000850000067ab9 */ /* 0x000fe20000000800 */
[----:B------:R-:W-:Y:S01]  /*0040*/  ULDC UR8, c[0x0][0x218] ;  /* 0x0000860000087ab9 */ /* 0x000fe20000000800 */
[----:B------:R-:W-:Y:S01]  /*0050*/  ULDC UR9, c[0x0][0x290] ;  /* 0x0000a40000097ab9 */ /* 0x000fe20000000800 */
[----:B------:R-:W-:Y:S01]  /*0060*/  ULDC UR14, c[0x0][0x298] ;  /* 0x0000a600000e7ab9 */ /* 0x000fe20000000800 */
[----:B------:R-:W-:Y:S01]  /*0070*/  ULDC.64 UR10, c[0x0][0x2c8] ;  /* 0x0000b200000a7ab9 */ /* 0x000fe20000000a00 */
        /* <DEDUP_REMOVED lines=14> */
[----:B-1----:R-:W-:-:S04]  /*0160*/  LEA R167, R0, R167, 0x2 ;  /* 0x000000a700a77211 */ /* 0x002fc800078e10ff */
        /* <DEDUP_REMOVED lines=16> */
[----:B-----5:R-:W-:Y:S02]  /*0270*/  CS2R R94, SRZ ;  /* 0x00000000005e7805 */ /* 0x020fe4000001ff00 */
        /* <DEDUP_REMOVED lines=22> */
.L_x_860:
[----:B------:R-:W-:Y:S01]  /*03e0*/  ULDC.64 UR6, c[0x0][0x260] ;  /* 0x0000980000067ab9 */ /* 0x000fe20000000a00 */
[----:B------:R-:W0:Y:S01]  /*03f0*/  LDC.U8 R166, c[0x0][0x2a0] ;  /* 0x0000a800ffa67b82 */ /* 0x000e220000000000 */
[----:B------:R-:W-:-:S04]  /*0400*/  LEA R2, P0, R58, UR6, 0x4 ;  /* 0x000000063a027c11 */ /* 0x000fc8000f8020ff */
[----:B------:R-:W-:Y:S01]  /*0410*/  IADD3.X R3, RZ, UR7, RZ, P0, !PT ;  /* 0x00000007ff037c10 */ /* 0x000fe200087fe4ff */
[----:B------:R-:W-:-:S04]  /*0420*/  ULDC.64 UR6, c[0x0][0x270] ;  /* 0x00009c0000067ab9 */ /* 0x000fc80000000a00 */
[----:B------:R-:W2:Y:S04]  /*0430*/  LDG.E.128 R16, desc[UR4][R2.64+0x200] ;  /* 0x0002000402107981 */ /* 0x000ea8000c1e1d00 */
[----:B------:R-:W3:Y:S04]  /*0440*/  LDG.E.128 R12, desc[UR4][R2.64] ;  /* 0x00000004020c7981 */ /* 0x000ee8000c1e1d00 */
[----:B------:R-:W4:Y:S01]  /*0450*/  LDG.E.128 R20, desc[UR4][R2.64+0x400] ;  /* 0x0004000402147981 */ /* 0x000f22000c1e1d00 */
        /* <DEDUP_REMOVED lines=45> */
[----:B------:R-:W-:-:S02]  /*0730*/  PRMT R149, R15, 0x7632, R149 ;  /* 0x000076320f957816 */ /* 0x000fc40000000095 */
[----:B------:R-:W-:Y:S02]  /*0740*/  PRMT R146, R18, 0x7632, R146 ;  /* 0x0000763212927816 */ /* 0x000fe40000000092 */
[----:B------:R-:W-:Y:S02]  /*0750*/  PRMT R145, R19, 0x7632, R145 ;  /* 0x0000763213917816 */ /* 0x000fe40000000091 */
[----:B----4-:R-:W-:Y:S02]  /*0760*/  PRMT R144, R20, 0x7632, R144 ;  /* 0x0000763214907816 */ /* 0x010fe40000000090 */
[----:B------:R-:W-:Y:S02]  /*0770*/  PRMT R143, R21, 0x7632, R143 ;  /* 0x00007632158f7816 */ /* 0x000fe4000000008f */
[----:B------:R-:W-:Y:S02]  /*0780*/  PRMT R142, R22, 0x7632, R142 ;  /* 0x00007632168e7816 */ /* 0x000fe4000000008e */
[----:B------:R-:W-:Y:S01]  /*0790*/  PRMT R140, R23, 0x7632, R140 ;  /* 0x00007632178c7816 */ /* 0x000fe2000000008c */
[----:B------:R-:W-:Y:S01]  /*07a0*/  IMAD.U32 R162, R15, 0x10000, RZ ;  /* 0x000100000fa27824 */ /* 0x000fe200078e00ff */
        /* <DEDUP_REMOVED lines=23> */
.L_x_864:
[----:B------:R-:W-:Y:S01]  /*0920*/  IMAD R0, R167, UR8, RZ ;  /* 0x00000008a7007c24 */ /* 0x000fe2000f8e02ff */
[----:B------:R-:W0:Y:S04]  /*0930*/  @P0 LDC.64 R48, c[0x0][0x270] ;  /* 0x00009c00ff300b82 */ /* 0x000e280000000a00 */
[----:B------:R-:W-:-:S04]  /*0940*/  SHF.R.S32.HI R31, RZ, 0x1f, R0 ;  /* 0x0000001fff1f7819 */ /* 0x000fc80000011400 */
[----:B------:R-:W-:Y:S01]  /*0950*/  LEA.HI R31, R31, R0, RZ, 0x3 ;  /* 0x000000001f1f7211 */ /* 0x000fe200078f18ff */
[----:B------:R-:W1:Y:S01]  /*0960*/  LDC.64 R28, c[0x0][0x238] ;  /* 0x00008e00ff1c7b82 */ /* 0x000e620000000a00 */
[----:B------:R-:W-:Y:S02]  /*0970*/  SHF.R.S32.HI R0, RZ, 0x1f, R167 ;  /* 0x0000001fff007819 */ /* 0x000fe400000114a7 */
[----:B------:R-:W-:-:S05]  /*0980*/  LEA.HI.SX32 R171, R31, R58, 0x1d ;  /* 0x0000003a1fab7211 */ /* 0x000fca00078feaff */
[----:B------:R-:W2:Y:S08]  /*0990*/  LDC.64 R30, c[0x0][0x250] ;  /* 0x00009400ff1e7b82 */ /* 0x000eb00000000a00 */
[----:B------:R-:W3:Y:S01]  /*09a0*/  LDC.64 R2, c[0x0][0x2b8] ;  /* 0x0000ae00ff027b82 */ /* 0x000ee20000000a00 */
[----:B0-----:R-:W-:-:S07]  /*09b0*/  @P0 LEA R48, P1, R167, R48, 0x1 ;  /* 0x00000030a7300211 */ /* 0x001fce00078208ff */
[----:B------:R-:W0:Y:S01]  /*09c0*/  LDC.64 R52, c[0x0][0x258] ;  /* 0x00009600ff347b82 */ /* 0x000e220000000a00 */
[----:B-1----:R-:W-:Y:S01]  /*09d0*/  IMAD.WIDE.U32 R32, R171, 0x10, R28 ;  /* 0x00000010ab207825 */ /* 0x002fe200078e001c */
[----:B------:R-:W-:Y:S02]  /*09e0*/  @P0 LEA.HI.X R49, R167, R49, R0, 0x1, P1 ;  /* 0x00000031a7310211 */ /* 0x000fe400008f0c00 */
[C---:B------:R-:W-:Y:S01]  /*09f0*/  IADD3 R169, R171.reuse, 0x20, RZ ;  /* 0x00000020aba97810 */ /* 0x040fe20007ffe0ff */
[----:B------:R-:W-:Y:S02]  /*0a00*/  VIADD R141, R171, 0x40 ;  /* 0x00000040ab8d7836 */ /* 0x000fe40000000000 */
[----:B------:R1:W4:Y:S01]  /*0a10*/  @P0 LDG.E.U16 R0, desc[UR4][R48.64] ;  /* 0x0000000430000981 */ /* 0x000322000c1e1500 */
[----:B--2---:R-:W-:-:S03]  /*0a20*/  IMAD.WIDE R120, R167, 0x4, R30 ;  /* 0x00000004a7787825 */ /* 0x004fc600078e021e */
[----:B------:R-:W2:Y:S01]  /*0a30*/  LDG.E.128 R32, desc[UR4][R32.64] ;  /* 0x0000000420207981 */ /* 0x000ea2000c1e1d00 */
[----:B------:R-:W-:-:S03]  /*0a40*/  IMAD.WIDE.U32 R40, R169, 0x10, R28 ;  /* 0x00000010a9287825 */ /* 0x000fc600078e001c */
[----:B------:R0:W2:Y:S01]  /*0a50*/  LDG.E R175, desc[UR4][R120.64] ;  /* 0x0000000478af7981 */ /* 0x0000a2000c1e1900 */
[----:B---3--:R-:W-:-:S03]  /*0a60*/  IMAD.WIDE.U32 R36, R171, 0x10, R2 ;  /* 0x00000010ab247825 */ /* 0x008fc600078e0002 */
[----:B------:R-:W3:Y:S01]  /*0a70*/  LDG.E.128 R40, desc[UR4][R40.64] ;  /* 0x0000000428287981 */ /* 0x000ee2000c1e1d00 */
[----:B-1----:R-:W-:-:S03]  /*0a80*/  IMAD.WIDE.U32 R48, R141, 0x10, R28 ;  /* 0x000000108d307825 */ /* 0x002fc600078e001c */
[----:B------:R-:W3:Y:S01]  /*0a90*/  LDG.E.128 R36, desc[UR4][R36.64] ;  /* 0x0000000424247981 */ /* 0x000ee2000c1e1d00 */
[----:B0-----:R-:W-:-:S03]  /*0aa0*/  IMAD.WIDE R128, R167, 0x4, R52 ;  /* 0x00000004a7807825 */ /* 0x001fc600078e0234 */
[----:B------:R-:W3:Y:S01]  /*0ab0*/  LDG.E.128 R48, desc[UR4][R48.64] ;  /* 0x0000000430307981 */ /* 0x000ee2000c1e1d00 */
[----:B------:R-:W-:-:S03]  /*0ac0*/  IMAD.WIDE.U32 R44, R169, 0x10, R2 ;  /* 0x00000010a92c7825 */ /* 0x000fc600078e0002 */
[----:B------:R-:W3:Y:S01]  /*0ad0*/  LDG.E R128, desc[UR4][R128.64] ;  /* 0x0000000480807981 */ /* 0x000ee2000c1e1900 */
[----:B------:R-:W-:Y:S01]  /*0ae0*/  IMAD.WIDE.U32 R28, R141, 0x10, R2 ;  /* 0x000000108d1c7825 */ /* 0x000fe200078e0002 */
[----:B------:R-:W-:Y:S01]  /*0af0*/  ISETP.NE.U32.AND P1, PT, RZ, UR10, PT ;  /* 0x0000000aff007c0c */ /* 0x000fe2000bf25070 */
[----:B------:R-:W0:Y:S01]  /*0b00*/  LDC.64 R2, c[0x0][0x240] ;  /* 0x00009000ff027b82 */ /* 0x000e220000000a00 */
[----:B------:R-:W3:Y:S04]  /*0b10*/  LDG.E.128 R44, desc[UR4][R44.64] ;  /* 0x000000042c2c7981 */ /* 0x000ee8000c1e1d00 */
[----:B------:R-:W3:Y:S01]  /*0b20*/  LDG.E.128 R28, desc[UR4][R28.64] ;  /* 0x000000041c1c7981 */ /* 0x000ee2000c1e1d00 */
[----:B------:R-:W-:-:S13]  /*0b30*/  ISETP.NE.AND.EX P1, PT, RZ, UR11, PT, P1 ;  /* 0x0000000bff007c0c */ /* 0x000fda000bf25310 */
[----:B------:R-:W1:Y:S08]  /*0b40*/  @P1 LDC.64 R54, c[0x0][0x2c8] ;  /* 0x0000b200ff361b82 */ /* 0x000e700000000a00 */
[----:B------:R-:W0:Y:S08]  /*0b50*/  @P1 LDC.64 R52, c[0x0][0x2c8] ;  /* 0x0000b200ff341b82 */ /* 0x000e300000000a00 */
[----:B------:R-:W0:Y:S01]  /*0b60*/  @P1 LDC.64 R56, c[0x0][0x2c8] ;  /* 0x0000b200ff381b82 */ /* 0x000e220000000a00 */
[----:B-1----:R-:W-:-:S04]  /*0b70*/  @P1 IMAD.WIDE.U32 R124, R171, 0x10, R54 ;  /* 0x00000010ab7c1825 */ /* 0x002fc800078e0036 */
[----:B0-----:R-:W-:Y:S01]  /*0b80*/  IMAD.WIDE.U32 R54, R171, 0x8, R2 ;  /* 0x00000008ab367825 */ /* 0x001fe200078e0002 */
[----:B-----5:R0:W5:Y:S03]  /*0b90*/  @P1 LDG.E.128 R12, desc[UR4][R124.64] ;  /* 0x000000047c0c1981 */ /* 0x020166000c1e1d00 */
[----:B------:R-:W-:Y:S02]  /*0ba0*/  @P1 IMAD.WIDE.U32 R120, R141, 0x10, R52 ;  /* 0x000000108d781825 */ /* 0x000fe400078e0034 */
[----:B------:R-:W5:Y:S02]  /*0bb0*/  LDG.E.64 R54, desc[UR4][R54.64] ;  /* 0x0000000436367981 */ /* 0x000f64000c1e1b00 */
[--C-:B------:R-:W-:Y:S01]  /*0bc0*/  IMAD.WIDE.U32 R52, R169, 0x8, R2.reuse ;  /* 0x00000008a9347825 */ /* 0x100fe200078e0002 */
[----:B------:R-:W-:Y:S01]  /*0bd0*/  ISETP.NE.AND P2, PT, R166, RZ, PT ;  /* 0x000000ffa600720c */ /* 0x000fe20003f45270 */
[----:B------:R-:W5:Y:S02]  /*0be0*/  @P1 LDG.E.128 R20, desc[UR4][R120.64] ;  /* 0x0000000478141981 */ /* 0x000f64000c1e1d00 */
[----:B------:R-:W-:-:S02]  /*0bf0*/  IMAD.WIDE.U32 R2, R141, 0x8, R2 ;  /* 0x000000088d027825 */ /* 0x000fc400078e0002 */
[----:B------:R-:W5:Y:S04]  /*0c00*/  LDG.E.64 R52, desc[UR4][R52.64] ;  /* 0x0000000434347981 */ /* 0x000f68000c1e1b00 */
[----:B------:R-:W5:Y:S01]  /*0c10*/  LDG.E.64 R2, desc[UR4][R2.64] ;  /* 0x0000000402027981 */ /* 0x000f62000c1e1b00 */
[----:B------:R-:W-:Y:S01]  /*0c20*/  @P1 IMAD.WIDE.U32 R56, R169, 0x10, R56 ;  /* 0x00000010a9381825 */ /* 0x000fe200078e0038 */
[----:B0-----:R-:W-:-:S04]  /*0c30*/  MOV R124, 0x3f800000 ;  /* 0x3f800000007c7802 */ /* 0x001fc80000000f00 */
[----:B------:R2:W5:Y:S01]  /*0c40*/  @P1 LDG.E.128 R16, desc[UR4][R56.64] ;  /* 0x0000000438101981 */ /* 0x000562000c1e1d00 */
[----:B------:R-:W-:Y:S01]  /*0c50*/  UMOV UR6, 0xffffffff ;  /* 0xffffffff00067882 */ /* 0x000fe20000000000 */
[----:B----4-:R-:W-:Y:S02]  /*0c60*/  @P0 SHF.L.U32 R124, R0, 0x10, RZ ;  /* 0x00000010007c0819 */ /* 0x010fe400000006ff */
[----:B--2---:R-:W-:Y:S02]  /*0c70*/  PRMT R57, R34, 0x7632, R57 ;  /* 0x0000763222397816 */ /* 0x004fe40000000039 */
[C---:B------:R-:W-:Y:S02]  /*0c80*/  PRMT R0, R32.reuse, 0x7632, R0 ;  /* 0x0000763220007816 */ /* 0x040fe40000000000 */
[----:B------:R-:W-:Y:S02]  /*0c90*/  SHF.L.U32 R32, R32, 0x10, RZ ;  /* 0x0000001020207819 */ /* 0x000fe400000006ff */
[----:B------:R-:W-:-:S02]  /*0ca0*/  FSEL R192, R175, RZ, !P2 ;  /* 0x000000ffafc07208 */ /* 0x000fc40005000000 */
[----:B------:R-:W-:Y:S02]  /*0cb0*/  SHF.L.U32 R121, R34, 0x10, RZ ;  /* 0x0000001022797819 */ /* 0x000fe400000006ff */
[----:B------:R-:W-:Y:S02]  /*0cc0*/  PRMT R129, R33, 0x7632, R129 ;  /* 0x0000763221817816 */ /* 0x000fe40000000081 */
[----:B------:R-:W-:Y:S02]  /*0cd0*/  SHF.L.U32 R57, R57, 0x10, RZ ;  /* 0x0000001039397819 */ /* 0x000fe400000006ff */
[----:B------:R-:W-:Y:S02]  /*0ce0*/  SHF.L.U32 R0, R0, 0x10, RZ ;  /* 0x0000001000007819 */ /* 0x000fe400000006ff */
[----:B------:R-:W-:Y:S01]  /*0cf0*/  SHF.L.U32 R168, R33, 0x10, RZ ;  /* 0x0000001021a87819 */ /* 0x000fe200000006ff */
[----:B------:R-:W-:Y:S01]  /*0d00*/  FADD.FTZ R33, -R192, R32 ;  /* 0x00000020c0217221 */ /* 0x000fe20000010100 */
[----:B------:R-:W-:Y:S01]  /*0d10*/  PRMT R173, R35, 0x7632, R173 ;  /* 0x0000763223ad7816 */ /* 0x000fe200000000ad */
[----:B---3--:R-:W-:Y:S01]  /*0d20*/  IMAD.U32 R170, R37, 0x10000, RZ ;  /* 0x0001000025aa7824 */ /* 0x008fe200078e00ff */
[----:B------:R-:W-:-:S02]  /*0d30*/  SHF.L.U32 R174, R35, 0x10, RZ ;  /* 0x0000001023ae7819 */ /* 0x000fc400000006ff */
[C---:B------:R-:W-:Y:S02]  /*0d40*/  PRMT R181, R43.reuse, 0x7632, R181 ;  /* 0x000076322bb57816 */ /* 0x040fe400000000b5 */
[----:B------:R-:W-:Y:S01]  /*0d50*/  SHF.L.U32 R182, R43, 0x10, RZ ;  /* 0x000000102bb67819 */ /* 0x000fe200000006ff */
[----:B------:R-:W-:Y:S01]  /*0d60*/  FADD.FTZ R43, -R192, R121 ;  /* 0x00000079c02b7221 */ /* 0x000fe20000010100 */
[----:B------:R-:W-:Y:S01]  /*0d70*/  PRMT R35, R37, 0x7632, R35 ;  /* 0x0000763225237816 */ /* 0x000fe20000000023 */
[----:B------:R-:W-:Y:S01]  /*0d80*/  IMAD.U32 R129, R129, 0x10000, RZ ;  /* 0x0001000081817824 */ /* 0x000fe200078e00ff */
[----:B------:R-:W-:Y:S02]  /*0d90*/  PRMT R172, R38, 0x7632, R172 ;  /* 0x0000763226ac7816 */ /* 0x000fe400000000ac */
[C---:B------:R-:W-:Y:S02]  /*0da0*/  PRMT R185, R49.reuse, 0x7632, R185 ;  /* 0x0000763231b97816 */ /* 0x040fe400000000b9 */
[----:B------:R-:W-:Y:S01]  /*0db0*/  SHF.L.U32 R186, R49, 0x10, RZ ;  /* 0x0000001031ba7819 */ /* 0x000fe200000006ff */
[----:B------:R-:W-:Y:S01]  /*0dc0*/  FADD.FTZ R49, -R192, R57 ;  /* 0x00000039c0317221 */ /* 0x000fe20000010100 */
[----:B------:R-:W-:Y:S01]  /*0dd0*/  PRMT R37, R40, 0x7632, R37 ;  /* 0x0000763228257816 */ /* 0x000fe20000000025 */
[----:B------:R-:W-:Y:S01]  /*0de0*/  FADD.FTZ R195, -R192, R0 ;  /* 0x00000000c0c37221 */ /* 0x000fe20000010100 */
[----:B------:R-:W-:-:S02]  /*0df0*/  PRMT R179, R41, 0x7632, R179 ;  /* 0x0000763229b37816 */ /* 0x000fc400000000b3 */
[----:B------:R-:W-:Y:S01]  /*0e00*/  PRMT R184, R48, 0x7632, R184 ;  /* 0x0000763230b87816 */ /* 0x000fe200000000b8 */
[----:B------:R-:W-:Y:S01]  /*0e10*/  FMUL.FTZ R0, R128, R33 ;  /* 0x0000002180007220 */ /* 0x000fe20000410000 */
[----:B------:R-:W-:Y:S02]  /*0e20*/  SHF.L.U32 R41, R41, 0x10, RZ ;  /* 0x0000001029297819 */ /* 0x000fe400000006ff */
[----:B------:R-:W-:Y:S01]  /*0e30*/  SHF.L.U32 R48, R48, 0x10, RZ ;  /* 0x0000001030307819 */ /* 0x000fe200000006ff */
[----:B------:R-:W-:Y:S01]  /*0e40*/  FMUL.FTZ R33, R128, R43 ;  /* 0x0000002b80217220 */ /* 0x000fe20000410000 */
[----:B------:R-:W-:Y:S02]  /*0e50*/  SHF.L.U32 R38, R38, 0x10, RZ ;  /* 0x0000001026267819 */ /* 0x000fe400000006ff */
[----:B------:R-:W-:Y:S01]  /*0e60*/  SHF.L.U32 R191, R51, 0x10, RZ ;  /* 0x0000001033bf7819 */ /* 0x000fe200000006ff */
[----:B------:R-:W-:Y:S01]  /*0e70*/  FADD.FTZ R175, -R192, R174 ;  /* 0x000000aec0af7221 */ /* 0x000fe20000010100 */
[----:B------:R-:W-:Y:S01]  /*0e80*/  SHF.L.U32 R172, R172, 0x10, RZ ;  /* 0x00000010acac7819 */ /* 0x000fe200000006ff */
[----:B------:R-:W-:Y:S01]  /*0e90*/  FADD.FTZ R129, -R192, R129 ;  /* 0x00000081c0817221 */ /* 0x000fe20000010100 */
[----:B------:R-:W-:Y:S01]  /*0ea0*/  PRMT R34, R36, 0x7632, R34 ;  /* 0x0000763224227816 */ /* 0x000fe20000000022 */
[----:B------:R-:W-:Y:S01]  /*0eb0*/  FMUL.FTZ R43, R128, R49 ;  /* 0x00000031802b7220 */ /* 0x000fe20000410000 */
[----:B------:R-:W-:Y:S01]  /*0ec0*/  PRMT R125, R44, 0x7632, R125 ;  /* 0x000076322c7d7816 */ /* 0x000fe2000000007d */
[----:B------:R-:W-:Y:S01]  /*0ed0*/  FADD.FTZ R201, -R192, R182 ;  /* 0x000000b6c0c97221 */ /* 0x000fe20000010100 */
[----:B------:R-:W-:-:S02]  /*0ee0*/  SHF.L.U32 R120, R44, 0x10, RZ ;  /* 0x000000102c787819 */ /* 0x000fc400000006ff */
[----:B------:R-:W-:Y:S01]  /*0ef0*/  SHF.L.U32 R37, R37, 0x10, RZ ;  /* 0x0000001025257819 */ /* 0x000fe200000006ff */
[----:B------:R-:W-:Y:S01]  /*0f00*/  FADD.FTZ R187, -R192, R41 ;  /* 0x00000029c0bb7221 */ /* 0x000fe20000010100 */
[----:B------:R-:W-:Y:S01]  /*0f10*/  SHF.L.U32 R36, R36, 0x10, RZ ;  /* 0x0000001024247819 */ /* 0x000fe200000006ff */
[----:B------:R-:W-:Y:S01]  /*0f20*/  FADD.FTZ R203, -R192, R48 ;  /* 0x00000030c0cb7221 */ /* 0x000fe20000010100 */
[----:B------:R-:W-:Y:S02]  /*0f30*/  PRMT R44, R46, 0x7632, R44 ;  /* 0x000076322e2c7816 */ /* 0x000fe4000000002c */
[----:B------:R-:W-:Y:S01]  /*0f40*/  PRMT R190, R51, 0x7632, R190 ;  /* 0x0000763233be7816 */ /* 0x000fe200000000be */
[----:B------:R-:W-:Y:S01]  /*0f50*/  FADD.FTZ R205, -R192, R186 ;  /* 0x000000bac0cd7221 */ /* 0x000fe20000010100 */
[----:B------:R-:W-:Y:S01]  /*0f60*/  SHF.L.U32 R178, R40, 0x10, RZ ;  /* 0x0000001028b27819 */ /* 0x000fe200000006ff */
[----:B------:R-:W-:Y:S01]  /*0f70*/  FADD.FTZ R41, -R192, R191 ;  /* 0x000000bfc0297221 */ /* 0x000fe20000010100 */
[----:B------:R-:W-:Y:S01]  /*0f80*/  PRMT R188, R50, 0x7632, R188 ;  /* 0x0000763232bc7816 */ /* 0x000fe200000000bc */
[----:B------:R-:W-:Y:S01]  /*0f90*/  FADD.FTZ R131, R38, R131 ;  /* 0x0000008326837221 */ /* 0x000fe20000010000 */
[----:B------:R-:W-:Y:S01]  /*0fa0*/  SHF.L.U32 R51, R184, 0x10, RZ ;  /* 0x00000010b8337819 */ /* 0x000fe200000006ff */
[----:B------:R-:W-:Y:S01]  /*0fb0*/  IMAD.U32 R184, R35, 0x10000, RZ ;  /* 0x0001000023b87824 */ /* 0x000fe200078e00ff */
[----:B------:R-:W-:Y:S01]  /*0fc0*/  SHF.L.U32 R177, R39, 0x10, RZ ;  /* 0x0000001027b17819 */ /* 0x000fe200000006ff */
[-C--:B------:R-:W-:Y:S01]  /*0fd0*/  FFMA.FTZ R132, R33, R38.reuse, R132 ;  /* 0x0000002621847223 */ /* 0x080fe20000010084 */
[----:B------:R-:W-:Y:S01]  /*0fe0*/  PRMT R40, R47, 0x7632, R40 ;  /* 0x000076322f287816 */ /* 0x000fe20000000028 */
[----:B------:R-:W-:Y:S01]  /*0ff0*/  FMUL.FTZ R32, R163, R38 ;  /* 0x00000026a3207220 */ /* 0x000fe20000410000 */
[----:B------:R-:W-:Y:S01]  /*1000*/  SHF.L.U32 R50, R50, 0x10, RZ ;  /* 0x0000001032327819 */ /* 0x000fe200000006ff */
[C---:B------:R-:W-:Y:S01]  /*1010*/  FMUL.FTZ R35, R128.reuse, R175 ;  /* 0x000000af80237220 */ /* 0x040fe20000410000 */
[----:B------:R-:W-:Y:S01]  /*1020*/  SHF.L.U32 R47, R47, 0x10, RZ ;  /* 0x000000102f2f7819 */ /* 0x000fe200000006ff */
[----:B------:R-:W-:Y:S01]  /*1030*/  FMUL.FTZ R191, R128, R129 ;  /* 0x0000008180bf7220 */ /* 0x000fe20000410000 */
[----:B------:R-:W-:Y:S01]  /*1040*/  PRMT R48, R28, 0x7632, R48 ;  /* 0x000076321c307816 */ /* 0x000fe20000000030 */
[----:B------:R-:W-:Y:S01]  /*1050*/  FADD.FTZ R127, R172, R127 ;  /* 0x0000007fac7f7221 */ /* 0x000fe20000010000 */
[----:B------:R-:W-:Y:S01]  /*1060*/  SHF.L.U32 R186, R34, 0x10, RZ ;  /* 0x0000001022ba7819 */ /* 0x000fe200000006ff */
[-C--:B------:R-:W-:Y:S01]  /*1070*/  FFMA.FTZ R130, R43, R172.reuse, R130 ;  /* 0x000000ac2b827223 */ /* 0x080fe20000010082 */
[----:B------:R-:W-:Y:S01]  /*1080*/  FMUL.FTZ R38, R150, R172 ;  /* 0x000000ac96267220 */ /* 0x000fe20000410000 */
[----:B------:R-:W-:Y:S01]  /*1090*/  FADD.FTZ R193, -R192, R37 ;  /* 0x00000025c0c17221 */ /* 0x000fe20000010100 */
[----:B------:R-:W-:Y:S01]  /*10a0*/  SHF.L.U32 R28, R28, 0x10, RZ ;  /* 0x000000101c1c7819 */ /* 0x000fe200000006ff */
[----:B------:R-:W-:Y:S01]  /*10b0*/  FMUL.FTZ R195, R128, R195 ;  /* 0x000000c380c37220 */ /* 0x000fe20000410000 */
[----:B------:R-:W-:Y:S01]  /*10c0*/  SHF.L.U32 R129, R44, 0x10, RZ ;  /* 0x000000102c817819 */ /* 0x000fe200000006ff */
[C---:B------:R-:W-:Y:S01]  /*10d0*/  FMUL.FTZ R172, R128.reuse, R201 ;  /* 0x000000c980ac7220 */ /* 0x040fe20000410000 */
[----:B------:R-:W-:Y:S01]  /*10e0*/  FMUL.FTZ R37, R165, R36 ;  /* 0x00000024a5257220 */ /* 0x000fe20000410000 */
[----:B------:R-:W-:Y:S01]  /*10f0*/  FMUL.FTZ R44, R128, R203 ;  /* 0x000000cb802c7220 */ /* 0x000fe20000410000 */
[----:B------:R-:W-:Y:S01]  /*1100*/  PRMT R176, R39, 0x7632, R176 ;  /* 0x0000763227b07816 */ /* 0x000fe200000000b0 */
[C---:B------:R-:W-:Y:S01]  /*1110*/  FADD.FTZ R39, -R192.reuse, R168 ;  /* 0x000000a8c0277221 */ /* 0x040fe20000010100 */
[----:B------:R-:W-:Y:S01]  /*1120*/  FADD.FTZ R207, -R192, R50 ;  /* 0x00000032c0cf7221 */ /* 0x000fe20000010100 */
[----:B------:R-:W-:Y:S01]  /*1130*/  FADD.FTZ R123, R177, R123 ;  /* 0x0000007bb17b7221 */ /* 0x000fe20000010000 */
[-C--:B------:R-:W-:Y:S01]  /*1140*/  FFMA.FTZ R126, R35, R177.reuse, R126 ;  /* 0x000000b1237e7223 */ /* 0x080fe2000001007e */
[----:B------:R-:W-:Y:S01]  /*1150*/  FMUL.FTZ R34, R162, R177 ;  /* 0x000000b1a2227220 */ /* 0x000fe20000410000 */
[C---:B------:R-:W-:Y:S01]  /*1160*/  PRMT R50, R29.reuse, 0x7632, R50 ;  /* 0x000076321d327816 */ /* 0x040fe20000000032 */
[----:B------:R-:W-:Y:S01]  /*1170*/  FADD.FTZ R137, R186, R137 ;  /* 0x00000089ba897221 */ /* 0x000fe20000010000 */
[----:B------:R-:W-:Y:S01]  /*1180*/  SHF.L.U32 R168, R29, 0x10, RZ ;  /* 0x000000101da87819 */ /* 0x000fe200000006ff */
[-C--:B------:R-:W-:Y:S01]  /*1190*/  FFMA.FTZ R138, R195, R186.reuse, R138 ;  /* 0x000000bac38a7223 */ /* 0x080fe2000001008a */
[----:B------:R-:W-:Y:S01]  /*11a0*/  FADD.FTZ R91, R47, R91 ;  /* 0x0000005b2f5b7221 */ /* 0x000fe20000010000 */
[-C--:B------:R-:W-:Y:S01]  /*11b0*/  FFMA.FTZ R111, R172, R47.reuse, R111 ;  /* 0x0000002fac6f7223 */ /* 0x080fe2000001006f */
[----:B------:R-:W-:Y:S01]  /*11c0*/  FMUL.FTZ R177, R158, R47 ;  /* 0x0000002f9eb17220 */ /* 0x000fe20000410000 */
[----:B------:R-:W-:Y:S01]  /*11d0*/  FMUL.FTZ R186, R152, R186 ;  /* 0x000000ba98ba7220 */ /* 0x000fe20000410000 */
[----:B------:R-:W-:Y:S01]  /*11e0*/  FADD.FTZ R29, RZ, R37 ;  /* 0x00000025ff1d7221 */ /* 0x000fe20000010000 */
[----:B------:R-:W-:Y:S01]  /*11f0*/  FADD.FTZ R89, R28, R89 ;  /* 0x000000591c597221 */ /* 0x000fe20000010000 */
[-C--:B------:R-:W-:Y:S01]  /*1200*/  FFMA.FTZ R109, R44, R28.reuse, R109 ;  /* 0x0000001c2c6d7223 */ /* 0x080fe2000001006d */
[----:B------:R-:W-:Y:S01]  /*1210*/  FMUL.FTZ R47, R157, R28 ;  /* 0x0000001c9d2f7220 */ /* 0x000fe20000410000 */
[----:B------:R-:W-:Y:S01]  /*1220*/  FFMA.FTZ R28, R0, R37, RZ ;  /* 0x00000025001c7223 */ /* 0x000fe200000100ff */
[----:B------:R-:W-:Y:S01]  /*1230*/  FADD.FTZ R139, R36, R139 ;  /* 0x0000008b248b7221 */ /* 0x000fe20000010000 */
[----:B------:R-:W-:Y:S01]  /*1240*/  FFMA.FTZ R153, R0, R36, R153 ;  /* 0x0000002400997223 */ /* 0x000fe20000010099 */
[----:B------:R-:W-:Y:S01]  /*1250*/  FMUL.FTZ R36, R164, R170 ;  /* 0x000000aaa4247220 */ /* 0x000fe20000410000 */
[----:B------:R-:W-:Y:S01]  /*1260*/  FADD.FTZ R29, R29, R186 ;  /* 0x000000ba1d1d7221 */ /* 0x000fe20000010000 */
[----:B------:R-:W-:Y:S01]  /*1270*/  FMUL.FTZ R39, R128, R39 ;  /* 0x0000002780277220 */ /* 0x000fe20000410000 */
[----:B------:R-:W-:Y:S01]  /*1280*/  FFMA.FTZ R28, R195, R186, R28 ;  /* 0x000000bac31c7223 */ /* 0x000fe2000001001c */
[----:B------:R-:W-:Y:S01]  /*1290*/  FADD.FTZ R133, R184, R133 ;  /* 0x00000085b8857221 */ /* 0x000fe20000010000 */
[-C--:B------:R-:W-:Y:S01]  /*12a0*/  FFMA.FTZ R134, R191, R184.reuse, R134 ;  /* 0x000000b8bf867223 */ /* 0x080fe20000010086 */
[C---:B------:R-:W-:Y:S01]  /*12b0*/  PRMT R180, R42.reuse, 0x7632, R180 ;  /* 0x000076322ab47816 */ /* 0x040fe200000000b4 */
[----:B------:R-:W-:Y:S01]  /*12c0*/  FMUL.FTZ R184, R151, R184 ;  /* 0x000000b897b87220 */ /* 0x000fe20000410000 */
[----:B------:R-:W-:Y:S01]  /*12d0*/  FADD.FTZ R29, R29, R36 ;  /* 0x000000241d1d7221 */ /* 0x000fe20000010000 */
[----:B------:R-:W-:Y:S01]  /*12e0*/  SHF.L.U32 R42, R42, 0x10, RZ ;  /* 0x000000102a2a7819 */ /* 0x000fe200000006ff */
[----:B------:R-:W-:-:S02]  /*12f0*/  FFMA.FTZ R28, R39, R36, R28 ;  /* 0x00000024271c7223 */ /* 0x000fc4000001001c */
[----:B------:R-:W-:Y:S02]  /*1300*/  FADD.FTZ R29, R29, R184 ;  /* 0x000000b81d1d7221 */ /* 0x000fe40000010000 */
[----:B------:R-:W-:Y:S01]  /*1310*/  FFMA.FTZ R28, R191, R184, R28 ;  /* 0x000000b8bf1c7223 */ /* 0x000fe2000001001c */
[----:B------:R-:W-:Y:S01]  /*1320*/  FADD.FTZ R199, -R192, R42 ;  /* 0x0000002ac0c77221 */ /* 0x000fe20000010100 */
[----:B------:R-:W-:Y:S01]  /*1330*/  SHF.L.U32 R173, R173, 0x10, RZ ;  /* 0x00000010adad7819 */ /* 0x000fe200000006ff */
[----:B------:R-:W-:Y:S01]  /*1340*/  FADD.FTZ R29, R29, R32 ;  /* 0x000000201d1d7221 */ /* 0x000fe20000010000 */
[----:B------:R-:W-:Y:S01]  /*1350*/  SHF.L.U32 R46, R46, 0x10, RZ ;  /* 0x000000102e2e7819 */ /* 0x000fe200000006ff */
[----:B------:R-:W-:Y:S01]  /*1360*/  FADD.FTZ R135, R170, R135 ;  /* 0x00000087aa877221 */ /* 0x000fe20000010000 */
[----:B------:R-:W-:Y:S01]  /*1370*/  FFMA.FTZ R136, R39, R170, R136 ;  /* 0x000000aa27887223 */ /* 0x000fe20000010088 */
[----:B------:R-:W-:Y:S01]  /*1380*/  FFMA.FTZ R28, R33, R32, R28 ;  /* 0x00000020211c7223 */ /* 0x000fe2000001001c */
[----:B------:R-:W-:Y:S01]  /*1390*/  FMUL.FTZ R170, R128, R199 ;  /* 0x000000c780aa7220 */ /* 0x000fe20000410000 */
[----:B------:R-:W-:Y:S01]  /*13a0*/  SHF.L.U32 R176, R176, 0x10, RZ ;  /* 0x00000010b0b07819 */ /* 0x000fe200000006ff */
[----:B------:R-:W-:Y:S01]  /*13b0*/  FADD.FTZ R29, R29, R38 ;  /* 0x000000261d1d7221 */ /* 0x000fe20000010000 */
[----:B------:R-:W-:Y:S01]  /*13c0*/  PRMT R56, R45, 0x7632, R56 ;  /* 0x000076322d387816 */ /* 0x000fe20000000038 */
[----:B------:R-:W-:Y:S01]  /*13d0*/  FADD.FTZ R189, -R192, R173 ;  /* 0x000000adc0bd7221 */ /* 0x000fe20000010100 */
[----:B------:R-:W-:Y:S01]  /*13e0*/  PRMT R174, R30, 0x7632, R174 ;  /* 0x000076321eae7816 */ /* 0x000fe200000000ae */
[----:B------:R-:W-:Y:S01]  /*13f0*/  FFMA.FTZ R28, R43, R38, R28 ;  /* 0x000000262b1c7223 */ /* 0x000fe2000001001c */
[----:B------:R-:W-:Y:S01]  /*1400*/  IMAD.U32 R45, R45, 0x10000, RZ ;  /* 0x000100002d2d7824 */ /* 0x000fe200078e00ff */
[----:B------:R-:W-:Y:S01]  /*1410*/  SHF.L.U32 R179, R179, 0x10, RZ ;  /* 0x00000010b3b37819 */ /* 0x000fe200000006ff */
[----:B------:R-:W-:Y:S01]  /*1420*/  FMUL.FTZ R182, R128, R187 ;  /* 0x000000bb80b67220 */ /* 0x000fe20000410000 */
[----:B------:R-:W-:Y:S01]  /*1430*/  SHF.L.U32 R30, R30, 0x10, RZ ;  /* 0x000000101e1e7819 */ /* 0x000fe200000006ff */
[----:B------:R-:W-:Y:S01]  /*1440*/  FADD.FTZ R97, R46, R97 ;  /* 0x000000612e617221 */ /* 0x000fe20000010000 */
[-C--:B------:R-:W-:Y:S01]  /*1450*/  FFMA.FTZ R113, R170, R46.reuse, R113 ;  /* 0x0000002eaa717223 */ /* 0x080fe20000010071 */
[----:B------:R-:W-:Y:S01]  /*1460*/  FMUL.FTZ R175, R159, R46 ;  /* 0x0000002e9faf7220 */ /* 0x000fe20000410000 */
[----:B------:R-:W-:Y:S01]  /*1470*/  SHF.L.U32 R180, R180, 0x10, RZ ;  /* 0x00000010b4b47819 */ /* 0x000fe200000006ff */
[----:B------:R-:W-:Y:S01]  /*1480*/  FMUL.FTZ R46, R128, R207 ;  /* 0x000000cf802e7220 */ /* 0x000fe20000410000 */
[----:B------:R-:W-:Y:S01]  /*1490*/  FMUL.FTZ R42, R149, R176 ;  /* 0x000000b0952a7220 */ /* 0x000fe20000410000 */
[----:B------:R-:W-:Y:S01]  /*14a0*/  FADD.FTZ R29, R29, R34 ;  /* 0x000000221d1d7221 */ /* 0x000fe20000010000 */
[----:B------:R-:W-:Y:S01]  /*14b0*/  FADD.FTZ R183, -R192, R178 ;  /* 0x000000b2c0b77221 */ /* 0x000fe20000010100 */
[----:B------:R-:W-:Y:S01]  /*14c0*/  FMUL.FTZ R189, R128, R189 ;  /* 0x000000bd80bd7220 */ /* 0x000fe20000410000 */
[----:B------:R-:W-:Y:S01]  /*14d0*/  FFMA.FTZ R28, R35, R34, R28 ;  /* 0x00000022231c7223 */ /* 0x000fe2000001001c */
[----:B------:R-:W-:Y:S01]  /*14e0*/  FADD.FTZ R99, R45, R99 ;  /* 0x000000632d637221 */ /* 0x000fe20000010000 */
[-C--:B------:R-:W-:Y:S01]  /*14f0*/  FFMA.FTZ R115, R182, R45.reuse, R115 ;  /* 0x0000002db6737223 */ /* 0x080fe20000010073 */
[----:B------:R-:W-:Y:S01]  /*1500*/  FMUL.FTZ R187, R160, R45 ;  /* 0x0000002da0bb7220 */ /* 0x000fe20000410000 */
[----:B------:R-:W-:-:S02]  /*1510*/  IMAD.U32 R57, R185, 0x10000, RZ ;  /* 0x00010000b9397824 */ /* 0x000fc400078e00ff */
[----:B------:R-:W-:Y:S01]  /*1520*/  FADD.FTZ R197, -R192, R179 ;  /* 0x000000b3c0c57221 */ /* 0x000fe20000010100 */
[----:B------:R-:W-:Y:S01]  /*1530*/  SHF.L.U32 R125, R125, 0x10, RZ ;  /* 0x000000107d7d7819 */ /* 0x000fe200000006ff */
[----:B------:R-:W-:Y:S01]  /*1540*/  FADD.FTZ R85, R30, R85 ;  /* 0x000000551e557221 */ /* 0x000fe20000010000 */
[-C--:B------:R-:W-:Y:S01]  /*1550*/  FFMA.FTZ R105, R46, R30.reuse, R105 ;  /* 0x0000001e2e697223 */ /* 0x080fe20000010069 */
[----:B------:R-:W-:Y:S01]  /*1560*/  FMUL.FTZ R45, R155, R30 ;  /* 0x0000001e9b2d7220 */ /* 0x000fe20000410000 */
[----:B------:R-:W-:Y:S01]  /*1570*/  FADD.FTZ R179, -R192, R180 ;  /* 0x000000b4c0b37221 */ /* 0x000fe20000010100 */
[----:B------:R-:W-:Y:S01]  /*1580*/  FMUL.FTZ R185, R161, R120 ;  /* 0x00000078a1b97220 */ /* 0x000fe20000410000 */
[----:B------:R-:W-:Y:S01]  /*1590*/  FADD.FTZ R30, R29, R42 ;  /* 0x0000002a1d1e7221 */ /* 0x000fe20000010000 */
[----:B------:R-:W-:Y:S01]  /*15a0*/  FMUL.FTZ R180, R128, R183 ;  /* 0x000000b780b47220 */ /* 0x000fe20000410000 */
[----:B------:R-:W-:Y:S01]  /*15b0*/  FFMA.FTZ R203, R189, R42, R28 ;  /* 0x0000002abdcb7223 */ /* 0x000fe2000001001c */
[----:B------:R-:W-:Y:S01]  /*15c0*/  SHF.L.U32 R121, R188, 0x10, RZ ;  /* 0x00000010bc797819 */ /* 0x000fe200000006ff */
[----:B------:R-:W-:Y:S01]  /*15d0*/  FMUL.FTZ R188, R148, R125 ;  /* 0x0000007d94bc7220 */ /* 0x000fe20000410000 */
[----:B------:R-:W-:Y:S01]  /*15e0*/  FADD.FTZ R29, R30, R185 ;  /* 0x000000b91e1d7221 */ /* 0x000fe20000010000 */
[----:B------:R-:W-:Y:S01]  /*15f0*/  FMUL.FTZ R193, R128, R193 ;  /* 0x000000c180c17220 */ /* 0x000fe20000410000 */
[----:B------:R-:W-:Y:S01]  /*1600*/  FFMA.FTZ R28, R180, R185, R203 ;  /* 0x000000b9b41c7223 */ /* 0x000fe200000100cb */
[----:B------:R-:W-:Y:S01]  /*1610*/  SHF.L.U32 R56, R56, 0x10, RZ ;  /* 0x0000001038387819 */ /* 0x000fe200000006ff */
[----:B------:R-:W-:-:S02]  /*1620*/  FADD.FTZ R30, R29, R188 ;  /* 0x000000bc1d1e7221 */ /* 0x000fc40000010000 */
[----:B------:R-:W-:Y:S01]  /*1630*/  FFMA.FTZ R29, R193, R188, R28 ;  /* 0x000000bcc11d7223 */ /* 0x000fe2000001001c */
[----:B------:R-:W-:Y:S01]  /*1640*/  SHF.L.U32 R173, R190, 0x10, RZ ;  /* 0x00000010bead7819 */ /* 0x000fe200000006ff */
[----:B------:R-:W-:Y:S01]  /*1650*/  FADD.FTZ R102, R125, R102 ;  /* 0x000000667d667221 */ /* 0x000fe20000010000 */
[----:B------:R-:W-:Y:S01]  /*1660*/  FFMA.FTZ R118, R193, R125, R118 ;  /* 0x0000007dc1767223 */ /* 0x000fe20000010076 */
[----:B------:R-:W-:Y:S01]  /*1670*/  FMUL.FTZ R190, R147, R56 ;  /* 0x0000003893be7220 */ /* 0x000fe20000410000 */
[----:B------:R-:W-:Y:S01]  /*1680*/  FADD.FTZ R125, R30, R187 ;  /* 0x000000bb1e7d7221 */ /* 0x000fe20000010000 */
[----:B------:R-:W-:Y:S01]  /*1690*/  FMUL.FTZ R197, R128, R197 ;  /* 0x000000c580c57220 */ /* 0x000fe20000410000 */
[----:B------:R-:W-:Y:S02]  /*16a0*/  FFMA.FTZ R28, R182, R187, R29 ;  /* 0x000000bbb61c7223 */ /* 0x000fe4000001001d */
[----:B------:R-:W-:Y:S02]  /*16b0*/  FADD.FTZ R30, R125, R190 ;  /* 0x000000be7d1e7221 */ /* 0x000fe40000010000 */
[----:B------:R-:W-:Y:S01]  /*16c0*/  FFMA.FTZ R29, R197, R190, R28 ;  /* 0x000000bec51d7223 */ /* 0x000fe2000001001c */
[----:B------:R-:W-:Y:S01]  /*16d0*/  SHF.L.U32 R199, R174, 0x10, RZ ;  /* 0x00000010aec77819 */ /* 0x000fe200000006ff */
[----:B------:R-:W-:Y:S01]  /*16e0*/  FMUL.FTZ R174, R146, R129 ;  /* 0x0000008192ae7220 */ /* 0x000fe20000410000 */
[----:B------:R-:W-:Y:S01]  /*16f0*/  SHF.L.U32 R181, R181, 0x10, RZ ;  /* 0x00000010b5b57819 */ /* 0x000fe200000006ff */
[----:B------:R-:W-:Y:S01]  /*1700*/  FADD.FTZ R125, R30, R175 ;  /* 0x000000af1e7d7221 */ /* 0x000fe20000010000 */
[----:B------:R-:W-:Y:S01]  /*1710*/  FMUL.FTZ R179, R128, R179 ;  /* 0x000000b380b37220 */ /* 0x000fe20000410000 */
[----:B------:R-:W-:Y:S01]  /*1720*/  FFMA.FTZ R28, R170, R175, R29 ;  /* 0x000000afaa1c7223 */ /* 0x000fe2000001001d */
[----:B------:R-:W-:Y:S01]  /*1730*/  SHF.L.U32 R40, R40, 0x10, RZ ;  /* 0x0000001028287819 */ /* 0x000fe200000006ff */
[----:B------:R-:W-:Y:S01]  /*1740*/  FADD.FTZ R30, R125, R174 ;  /* 0x000000ae7d1e7221 */ /* 0x000fe20000010000 */
[----:B------:R-:W-:Y:S01]  /*1750*/  FADD.FTZ R181, -R192, R181 ;  /* 0x000000b5c0b57221 */ /* 0x000fe20000010100 */
[----:B------:R-:W-:Y:S01]  /*1760*/  FADD.FTZ R101, R120, R101 ;  /* 0x0000006578657221 */ /* 0x000fe20000010000 */
[----:B------:R-:W-:Y:S01]  /*1770*/  FFMA.FTZ R117, R180, R120, R117 ;  /* 0x00000078b4757223 */ /* 0x000fe20000010075 */
[----:B------:R-:W-:Y:S01]  /*1780*/  FFMA.FTZ R29, R179, R174, R28 ;  /* 0x000000aeb31d7223 */ /* 0x000fe2000001001c */
[----:B------:R-:W-:-:S02]  /*1790*/  IMAD.U32 R120, R50, 0x10000, RZ ;  /* 0x0001000032787824 */ /* 0x000fc400078e00ff */
        /* <DEDUP_REMOVED lines=9> */
[----:B------:R-:W-:Y:S01]  /*1830*/  FADD.FTZ R51, -R192, R51 ;  /* 0x00000033c0337221 */ /* 0x000fe20000010100 */
[----:B------:R-:W-:Y:S01]  /*1840*/  FFMA.FTZ R41, R181, R176, R28 ;  /* 0x000000b0b5297223 */ /* 0x000fe2000001001c */
[----:B------:R-:W-:Y:S01]  /*1850*/  FADD.FTZ R100, R56, R100 ;  /* 0x0000006438647221 */ /* 0x000fe20000010000 */
[----:B------:R-:W-:Y:S01]  /*1860*/  FFMA.FTZ R116, R197, R56, R116 ;  /* 0x00000038c5747223 */ /* 0x000fe20000010074 */
[----:B------:R-:W-:Y:S01]  /*1870*/  FADD.FTZ R57, -R192, R57 ;  /* 0x00000039c0397221 */ /* 0x000fe20000010100 */
[----:B------:R-:W-:Y:S01]  /*1880*/  FMUL.FTZ R56, R144, R183 ;  /* 0x000000b790387220 */ /* 0x000fe20000410000 */
[----:B------:R-:W-:Y:S01]  /*1890*/  FADD.FTZ R29, R30, R47 ;  /* 0x0000002f1e1d7221 */ /* 0x000fe20000010000 */
[----:B------:R-:W-:Y:S01]  /*18a0*/  FMUL.FTZ R51, R128, R51 ;  /* 0x0000003380337220 */ /* 0x000fe20000410000 */
[----:B------:R-:W-:Y:S01]  /*18b0*/  FFMA.FTZ R28, R44, R47, R41 ;  /* 0x0000002f2c1c7223 */ /* 0x000fe20000010029 */
[C---:B------:R-:W-:Y:S01]  /*18c0*/  FMUL.FTZ R57, R128.reuse, R57 ;  /* 0x0000003980397220 */ /* 0x040fe20000410000 */
[----:B------:R-:W-:Y:S01]  /*18d0*/  FADD.FTZ R30, R29, R56 ;  /* 0x000000381d1e7221 */ /* 0x000fe20000010000 */
[----:B------:R-:W-:Y:S01]  /*18e0*/  FMUL.FTZ R48, R128, R205 ;  /* 0x000000cd80307220 */ /* 0x000fe20000410000 */
[----:B------:R-:W-:Y:S01]  /*18f0*/  FMUL.FTZ R49, R156, R168 ;  /* 0x000000a89c317220 */ /* 0x000fe20000410000 */
[----:B------:R-:W-:Y:S01]  /*1900*/  FFMA.FTZ R29, R51, R56, R28 ;  /* 0x00000038331d7223 */ /* 0x000fe2000001001c */
[----:B------:R-:W-:Y:S01]  /*1910*/  FADD.FTZ R88, R120, R88 ;  /* 0x0000005878587221 */ /* 0x000fe20000010000 */
[-C--:B------:R-:W-:Y:S01]  /*1920*/  FFMA.FTZ R108, R57, R120.reuse, R108 ;  /* 0x00000078396c7223 */ /* 0x080fe2000001006c */
[----:B------:R-:W-:Y:S01]  /*1930*/  FMUL.FTZ R120, R143, R120 ;  /* 0x000000788f787220 */ /* 0x000fe20000410000 */
[----:B------:R-:W-:Y:S01]  /*1940*/  FADD.FTZ R41, R30, R49 ;  /* 0x000000311e297221 */ /* 0x000fe20000010000 */
[----:B------:R-:W-:Y:S01]  /*1950*/  FFMA.FTZ R28, R48, R49, R29 ;  /* 0x00000031301c7223 */ /* 0x000fe2000001001d */
[----:B------:R-:W-:-:S02]  /*1960*/  FADD.FTZ R121, -R192, R121 ;  /* 0x00000079c0797221 */ /* 0x000fc40000010100 */
[----:B------:R-:W-:Y:S01]  /*1970*/  FADD.FTZ R30, R41, R120 ;  /* 0x00000078291e7221 */ /* 0x000fe20000010000 */
        /* <DEDUP_REMOVED lines=51> */
.L_x_876:
[----:B------:R-:W3:Y:S02]  /*1cb0*/  LDC.64 R40, c[0x0][0x220] ;  /* 0x00008800ff287b82 */ /* 0x000ee40000000a00 */
[----:B---3--:R-:W-:-:S06]  /*1cc0*/  IMAD.WIDE.U32 R28, R171, 0x10, R40 ;  /* 0x00000010ab1c7825 */ /* 0x008fcc00078e0028 */
[----:B------:R-:W3:Y:S01]  /*1cd0*/  LDG.E.128 R28, desc[UR4][R28.64] ;  /* 0x000000041c1c7981 */ /* 0x000ee2000c1e1d00 */
[----:B-1----:R-:W-:Y:S01]  /*1ce0*/  FADD.FTZ R199, R192, R199 ;  /* 0x000000c7c0c77221 */ /* 0x002fe20000010000 */
[----:B--2---:R-:W-:Y:S01]  /*1cf0*/  FADD.FTZ R183, R194, R201 ;  /* 0x000000c9c2b77221 */ /* 0x004fe20000010000 */
[C---:B-----5:R-:W-:Y:S01]  /*1d00*/  LOP3.LUT P4, RZ, R54.reuse, 0xff00, RZ, 0xc0, !PT ;  /* 0x0000ff0036ff7812 */ /* 0x060fe2000788c0ff */
[----:B------:R-:W-:Y:S02]  /*1d10*/  @P1 IMAD.U32 R196, R13, 0x10000, RZ ;  /* 0x000100000dc41824 */ /* 0x000fe400078e00ff */
[----:B------:R-:W-:Y:S01]  /*1d20*/  FMUL.FTZ R178, R199, UR9 ;  /* 0x00000009c7b27c20 */ /* 0x000fe20008410000 */
[----:B------:R-:W-:Y:S01]  /*1d30*/  FMUL.FTZ R183, R183, UR9 ;  /* 0x00000009b7b77c20 */ /* 0x000fe20008410000 */
[----:B0-----:R-:W-:Y:S02]  /*1d40*/  MOV R192, R54 ;  /* 0x0000003600c07202 */ /* 0x001fe40000000f00 */
[----:B------:R-:W-:-:S02]  /*1d50*/  LOP3.LUT P5, RZ, R54, 0xff0000, RZ, 0xc0, !PT ;  /* 0x00ff000036ff7812 */ /* 0x000fc400078ac0ff */
[----:B------:R-:W-:Y:S02]  /*1d60*/  FSEL R178, R178, RZ, !P2 ;  /* 0x000000ffb2b27208 */ /* 0x000fe40005000000 */
[----:B------:R-:W-:Y:S02]  /*1d70*/  LOP3.LUT P3, RZ, R192, 0xff, RZ, 0xc0, !PT ;  /* 0x000000ffc0ff7812 */ /* 0x000fe4000786c0ff */
[----:B------:R-:W-:Y:S01]  /*1d80*/  @P1 PRMT R192, R12, 0x7632, R192 ;  /* 0x000076320cc01816 */ /* 0x000fe200000000c0 */
[-CC-:B------:R-:W-:Y:S01]  /*1d90*/  FFMA.FTZ R0, R0, R183.reuse, R178.reuse ;  /* 0x000000b700007223 */ /* 0x180fe200000100b2 */
[-CC-:B------:R-:W-:Y:S01]  /*1da0*/  FFMA.FTZ R195, R195, R183.reuse, R178.reuse ;  /* 0x000000b7c3c37223 */ /* 0x180fe200000100b2 */
[----:B------:R-:W-:Y:S01]  /*1db0*/  FFMA.FTZ R199, R39, R183, R178 ;  /* 0x000000b727c77223 */ /* 0x000fe200000100b2 */
[----:B------:R-:W-:Y:S01]  /*1dc0*/  @P1 SHF.L.U32 R192, R192, 0x10, RZ ;  /* 0x00000010c0c01819 */ /* 0x000fe200000006ff */
[----:B------:R-:W-:Y:S01]  /*1dd0*/  FADD.FTZ R37, R37, -R0 ;  /* 0x8000000025257221 */ /* 0x000fe20000010000 */
[----:B------:R-:W-:Y:S01]  /*1de0*/  FADD.FTZ R195, R186, -R195 ;  /* 0x800000c3bac37221 */ /* 0x000fe20000010000 */
[----:B------:R-:W-:Y:S01]  /*1df0*/  @P1 SHF.L.U32 R0, R12, 0x10, RZ ;  /* 0x000000100c001819 */ /* 0x000fe200000006ff */
[----:B------:R-:W-:Y:S01]  /*1e00*/  FADD.FTZ R199, R36, -R199 ;  /* 0x800000c724c77221 */ /* 0x000fe20000010000 */
[C---:B------:R-:W-:Y:S01]  /*1e10*/  FMUL.FTZ R39, R128.reuse, R37 ;  /* 0x0000002580277220 */ /* 0x040fe20000410000 */
[----:B------:R-:W-:Y:S01]  /*1e20*/  FMUL.FTZ R37, R128, R195 ;  /* 0x000000c380257220 */ /* 0x000fe20000410000 */
[----:B------:R-:W-:Y:S01]  /*1e30*/  LOP3.LUT P2, RZ, R54, 0xff000000, RZ, 0xc0, !PT ;  /* 0xff00000036ff7812 */ /* 0x000fe2000784c0ff */
[----:B------:R-:W-:Y:S01]  /*1e40*/  FMUL.FTZ R199, R128, R199 ;  /* 0x000000c780c77220 */ /* 0x000fe20000410000 */
[--C-:B------:R-:W-:Y:S01]  /*1e50*/  @P1 FADD.FTZ R39, R39, R0.reuse ;  /* 0x0000000027271221 */ /* 0x100fe20000010000 */
[----:B------:R-:W-:Y:S01]  /*1e60*/  @P4 PRMT R0, R92, 0x7632, R0 ;  /* 0x000076325c004816 */ /* 0x000fe20000000000 */
[----:B------:R-:W-:Y:S01]  /*1e70*/  @P1 FADD.FTZ R37, R37, R192 ;  /* 0x000000c025251221 */ /* 0x000fe20000010000 */
[----:B------:R-:W-:Y:S01]  /*1e80*/  FFMA.FTZ R191, R191, R183, R178 ;  /* 0x000000b7bfbf7223 */ /* 0x000fe200000100b2 */
[----:B------:R-:W-:Y:S01]  /*1e90*/  @P1 FADD.FTZ R199, R199, R196 ;  /* 0x000000c4c7c71221 */ /* 0x000fe20000010000 */
[----:B------:R-:W-:Y:S01]  /*1ea0*/  @P4 SHF.L.U32 R194, R0, 0x10, RZ ;  /* 0x0000001000c24819 */ /* 0x000fe200000006ff */
[-C--:B------:R-:W-:Y:S01]  /*1eb0*/  FMUL.FTZ R0, R39, R124.reuse ;  /* 0x0000007c27007220 */ /* 0x080fe20000410000 */
[----:B------:R-:W-:Y:S01]  /*1ec0*/  FMUL.FTZ R192, R37, R124 ;  /* 0x0000007c25c07220 */ /* 0x000fe20000410000 */
[----:B------:R-:W-:Y:S01]  /*1ed0*/  MOV R36, RZ ;  /* 0x000000ff00247202 */ /* 0x000fe20000000f00 */
[----:B------:R-:W-:Y:S01]  /*1ee0*/  FADD.FTZ R201, R184, -R191 ;  /* 0x800000bfb8c97221 */ /* 0x000fe20000010000 */
[----:B------:R-:W-:Y:S01]  /*1ef0*/  FMUL.FTZ R203, R0, UR14 ;  /* 0x0000000e00cb7c20 */ /* 0x000fe20008410000 */
[----:B------:R-:W-:Y:S01]  /*1f00*/  FMUL.FTZ R205, R192, UR14 ;  /* 0x0000000ec0cd7c20 */ /* 0x000fe20008410000 */
[----:B------:R-:W-:Y:S01]  /*1f10*/  HFMA2.MMA R0, -RZ, RZ, 0, 0 ;  /* 0x00000000ff007435 */ /* 0x000fe200000001ff */
[----:B------:R-:W-:Y:S01]  /*1f20*/  @P3 SHF.L.U32 R186, R92, 0x10, RZ ;  /* 0x000000105cba3819 */ /* 0x000fe200000006ff */
[----:B------:R-:W-:Y:S01]  /*1f30*/  HFMA2.MMA R195, -RZ, RZ, 0, 0 ;  /* 0x00000000ffc37435 */ /* 0x000fe200000001ff */
[----:B------:R-:W-:Y:S01]  /*1f40*/  @P4 FMUL.FTZ R36, R205, R194 ;  /* 0x000000c2cd244220 */ /* 0x000fe20000410000 */
[----:B------:R-:W-:Y:S01]  /*1f50*/  FMUL.FTZ R194, R199, R124 ;  /* 0x0000007cc7c27220 */ /* 0x000fe20000410000 */
[----:B------:R-:W-:Y:S01]  /*1f60*/  FMUL.FTZ R201, R128, R201 ;  /* 0x000000c980c97220 */ /* 0x000fe20000410000 */
[-CC-:B------:R-:W-:Y:S01]  /*1f70*/  FFMA.FTZ R33, R33, R183.reuse, R178.reuse ;  /* 0x000000b721217223 */ /* 0x180fe200000100b2 */
[----:B------:R-:W-:Y:S01]  /*1f80*/  HFMA2.MMA R184, -RZ, RZ, 0, 0 ;  /* 0x00000000ffb87435 */ /* 0x000fe200000001ff */
[----:B------:R-:W-:Y:S01]  /*1f90*/  FMUL.FTZ R207, R194, UR14 ;  /* 0x0000000ec2cf7c20 */ /* 0x000fe20008410000 */
[----:B------:R-:W-:Y:S01]  /*1fa0*/  @P5 SHF.L.U32 R196, R93, 0x10, RZ ;  /* 0x000000105dc45819 */ /* 0x000fe200000006ff */
[----:B------:R-:W-:Y:S01]  /*1fb0*/  @P3 FMUL.FTZ R195, R203, R186 ;  /* 0x000000bacbc33220 */ /* 0x000fe20000410000 */
[----:B------:R-:W-:Y:S01]  /*1fc0*/  MOV R191, RZ ;  /* 0x000000ff00bf7202 */ /* 0x000fe20000000f00 */
[-CC-:B------:R-:W-:Y:S01]  /*1fd0*/  FFMA.FTZ R35, R35, R183.reuse, R178.reuse ;  /* 0x000000b723237223 */ /* 0x180fe200000100b2 */
[----:B------:R-:W-:Y:S01]  /*1fe0*/  MOV R186, RZ ;  /* 0x000000ff00ba7202 */ /* 0x000fe20000000f00 */
[----:B------:R-:W-:Y:S01]  /*1ff0*/  @P5 FMUL.FTZ R186, R207, R196 ;  /* 0x000000c4cfba5220 */ /* 0x000fe20000410000 */
[----:B------:R-:W-:Y:S01]  /*2000*/  LOP3.LUT P6, RZ, R55, 0xff000000, RZ, 0xc0, !PT ;  /* 0xff00000037ff7812 */ /* 0x000fe200078cc0ff */
[-CC-:B------:R-:W-:Y:S01]  /*2010*/  FFMA.FTZ R43, R43, R183.reuse, R178.reuse ;  /* 0x000000b72b2b7223 */ /* 0x180fe200000100b2 */
[----:B------:R-:W-:Y:S01]  /*2020*/  FFMA.FTZ R189, R189, R183, R178 ;  /* 0x000000b7bdbd7223 */ /* 0x000fe200000100b2 */
[----:B------:R-:W-:Y:S01]  /*2030*/  HFMA2.MMA R196, -RZ, RZ, 0, 0 ;  /* 0x00000000ffc47435 */ /* 0x000fe200000001ff */
[----:B------:R-:W-:Y:S01]  /*2040*/  MOV R211, RZ ;  /* 0x000000ff00d37202 */ /* 0x000fe20000000f00 */
[----:B------:R-:W-:Y:S01]  /*2050*/  FADD.FTZ R43, R38, -R43 ;  /* 0x8000002b262b7221 */ /* 0x000fe20000010000 */
[----:B------:R-:W-:Y:S01]  /*2060*/  FADD.FTZ R189, R42, -R189 ;  /* 0x800000bd2abd7221 */ /* 0x000fe20000010000 */
[----:B------:R-:W-:-:S03]  /*2070*/  F2FP.BF16.F32.PACK_AB R36, R36, R195 ;  /* 0x000000c32424723e */ /* 0x000fc600000010ff */
[----:B------:R-:W-:-:S03]  /*2080*/  FMUL.FTZ R209, R128, R189 ;  /* 0x000000bd80d17220 */ /* 0x000fc60000410000 */
[----:B------:R-:W-:-:S04]  /*2090*/  @P6 PRMT R54, R95, 0x7632, R54 ;  /* 0x000076325f366816 */ /* 0x000fc80000000036 */
[----:B------:R-:W-:Y:S02]  /*20a0*/  @P6 SHF.L.U32 R213, R54, 0x10, RZ ;  /* 0x0000001036d56819 */ /* 0x000fe400000006ff */
[C---:B---3--:R-:W-:Y:S01]  /*20b0*/  @P4 PRMT R192, R28.reuse, 0x7632, R192 ;  /* 0x000076321cc04816 */ /* 0x048fe200000000c0 */
[----:B------:R-:W-:Y:S01]  /*20c0*/  @P3 IMAD.U32 R28, R28, 0x10000, RZ ;  /* 0x000100001c1c3824 */ /* 0x000fe200078e00ff */
[----:B------:R-:W-:Y:S02]  /*20d0*/  @P5 SHF.L.U32 R194, R29, 0x10, RZ ;  /* 0x000000101dc25819 */ /* 0x000fe400000006ff */
[----:B------:R-:W-:Y:S01]  /*20e0*/  @P2 PRMT R29, R93, 0x7632, R29 ;  /* 0x000076325d1d2816 */ /* 0x000fe2000000001d */
[----:B------:R-:W-:Y:S01]  /*20f0*/  @P3 FMUL.FTZ R0, R203, R28 ;  /* 0x0000001ccb003220 */ /* 0x000fe20000410000 */
[----:B------:R-:W-:Y:S01]  /*2100*/  @P1 PRMT R28, R13, 0x7632, R28 ;  /* 0x000076320d1c1816 */ /* 0x000fe2000000001c */
[----:B------:R-:W-:Y:S01]  /*2110*/  FADD.FTZ R203, R32, -R33 ;  /* 0x8000002120cb7221 */ /* 0x000fe20000010000 */
[----:B------:R-:W-:Y:S01]  /*2120*/  @P4 SHF.L.U32 R192, R192, 0x10, RZ ;  /* 0x00000010c0c04819 */ /* 0x000fe200000006ff */
[----:B------:R-:W-:Y:S01]  /*2130*/  @P5 FMUL.FTZ R184, R207, R194 ;  /* 0x000000c2cfb85220 */ /* 0x000fe20000410000 */
[----:B------:R-:W-:Y:S01]  /*2140*/  @P1 SHF.L.U32 R28, R28, 0x10, RZ ;  /* 0x000000101c1c1819 */ /* 0x000fe200000006ff */
[----:B------:R-:W-:Y:S01]  /*2150*/  FMUL.FTZ R203, R128, R203 ;  /* 0x000000cb80cb7220 */ /* 0x000fe20000410000 */
[----:B------:R-:W-:Y:S01]  /*2160*/  @P2 SHF.L.U32 R32, R29, 0x10, RZ ;  /* 0x000000101d202819 */ /* 0x000fe200000006ff */
[----:B------:R-:W-:Y:S01]  /*2170*/  @P4 FMUL.FTZ R191, R205, R192 ;  /* 0x000000c0cdbf4220 */ /* 0x000fe20000410000 */
[----:B------:R-:W-:Y:S01]  /*2180*/  @P2 PRMT R29, R29, 0x7632, R29 ;  /* 0x000076321d1d2816 */ /* 0x000fe2000000001d */
[----:B------:R-:W-:Y:S01]  /*2190*/  @P1 FADD.FTZ R201, R201, R28 ;  /* 0x0000001cc9c91221 */ /* 0x000fe20000010000 */
[C---:B------:R-:W-:Y:S01]  /*21a0*/  LOP3.LUT P3, RZ, R55.reuse, 0xff, RZ, 0xc0, !PT ;  /* 0x000000ff37ff7812 */ /* 0x040fe2000786c0ff */
[--C-:B------:R-:W-:Y:S01]  /*21b0*/  FADD.FTZ R205, R34, -R35.reuse ;  /* 0x8000002322cd7221 */ /* 0x100fe20000010000 */
[----:B------:R-:W-:Y:S01]  /*21c0*/  LOP3.LUT P4, RZ, R55, 0xff00, RZ, 0xc0, !PT ;  /* 0x0000ff0037ff7812 */ /* 0x000fe2000788c0ff */
[----:B------:R-:W-:Y:S01]  /*21d0*/  FMUL.FTZ R28, R201, R124 ;  /* 0x0000007cc91c7220 */ /* 0x000fe20000410000 */
[----:B------:R-:W-:Y:S01]  /*21e0*/  LOP3.LUT P5, RZ, R55, 0xff0000, RZ, 0xc0, !PT ;  /* 0x00ff000037ff7812 */ /* 0x000fe200078ac0ff */
[----:B------:R-:W-:Y:S01]  /*21f0*/  HFMA2.MMA R55, -RZ, RZ, 0, 0 ;  /* 0x00000000ff377435 */ /* 0x000fe200000001ff */
[----:B------:R-:W-:Y:S01]  /*2200*/  @P2 SHF.L.U32 R29, R29, 0x10, RZ ;  /* 0x000000101d1d2819 */ /* 0x000fe200000006ff */
[----:B------:R-:W-:Y:S01]  /*2210*/  FMUL.FTZ R28, R28, UR14 ;  /* 0x0000000e1c1c7c20 */ /* 0x000fe20008410000 */
[----:B------:R-:W-:Y:S01]  /*2220*/  MOV R33, RZ ;  /* 0x000000ff00217202 */ /* 0x000fe20000000f00 */
[----:B------:R-:W-:Y:S01]  /*2230*/  FMUL.FTZ R207, R128, R205 ;  /* 0x000000cd80cf7220 */ /* 0x000fe20000410000 */
[----:B------:R-:W-:Y:S01]  /*2240*/  @P1 PRMT R35, R15, 0x7632, R35 ;  /* 0x000076320f231816 */ /* 0x000fe20000000023 */
[C---:B------:R-:W-:Y:S01]  /*2250*/  @P2 FMUL.FTZ R55, R28.reuse, R29 ;  /* 0x0000001d1c372220 */ /* 0x040fe20000410000 */
[----:B------:R-:W-:Y:S01]  /*2260*/  @P2 FMUL.FTZ R33, R28, R32 ;  /* 0x000000201c212220 */ /* 0x000fe20000410000 */
[----:B------:R-:W-:Y:S01]  /*2270*/  ISETP.NE.U32.AND P2, PT, RZ, UR12, PT ;  /* 0x0000000cff007c0c */ /* 0x000fe2000bf45070 */
[C---:B------:R-:W-:Y:S01]  /*2280*/  @P1 IMAD.U32 R28, R14.reuse, 0x10000, RZ ;  /* 0x000100000e1c1824 */ /* 0x040fe200078e00ff */
[----:B------:R-:W-:-:S02]  /*2290*/  @P1 PRMT R29, R14, 0x7632, R29 ;  /* 0x000076320e1d1816 */ /* 0x000fc4000000001d */
[----:B------:R-:W-:Y:S01]  /*22a0*/  ISETP.NE.AND.EX P2, PT, RZ, UR13, PT, P2 ;  /* 0x0000000dff007c0c */ /* 0x000fe2000bf45320 */
[----:B------:R-:W-:Y:S01]  /*22b0*/  @P1 FADD.FTZ R203, R203, R28 ;  /* 0x0000001ccbcb1221 */ /* 0x000fe20000010000 */
[----:B------:R-:W-:Y:S02]  /*22c0*/  @P1 SHF.L.U32 R32, R29, 0x10, RZ ;  /* 0x000000101d201819 */ /* 0x000fe400000006ff */
[----:B------:R-:W-:Y:S01]  /*22d0*/  @P1 SHF.L.U32 R38, R35, 0x10, RZ ;  /* 0x0000001023261819 */ /* 0x000fe200000006ff */
[----:B------:R-:W-:Y:S01]  /*22e0*/  FMUL.FTZ R35, R128, R43 ;  /* 0x0000002b80237220 */ /* 0x000fe20000410000 */
[----:B------:R-:W-:Y:S01]  /*22f0*/  @P1 SHF.L.U32 R34, R15, 0x10, RZ ;  /* 0x000000100f221819 */ /* 0x000fe200000006ff */
[----:B------:R-:W0:Y:S01]  /*2300*/  LDC.64 R42, c[0x0][0x2f8] ;  /* 0x0000be00ff2a7b82 */ /* 0x000e220000000a00 */
[----:B------:R-:W-:Y:S01]  /*2310*/  @P5 SHF.L.U32 R198, R95, 0x10, RZ ;  /* 0x000000105fc65819 */ /* 0x000fe200000006ff */
[--C-:B------:R-:W-:Y:S01]  /*2320*/  @P1 FADD.FTZ R35, R35, R32.reuse ;  /* 0x0000002023231221 */ /* 0x100fe20000010000 */
[----:B------:R-:W-:Y:S01]  /*2330*/  @P4 PRMT R32, R94, 0x7632, R32 ;  /* 0x000076325e204816 */ /* 0x000fe20000000020 */
[----:B------:R-:W-:Y:S01]  /*2340*/  @P1 FADD.FTZ R207, R207, R34 ;  /* 0x00000022cfcf1221 */ /* 0x000fe20000010000 */
[----:B------:R-:W-:Y:S01]  /*2350*/  @P1 FADD.FTZ R209, R209, R38 ;  /* 0x00000026d1d11221 */ /* 0x000fe20000010000 */
[-C--:B------:R-:W-:Y:S01]  /*2360*/  FMUL.FTZ R54, R35, R124.reuse ;  /* 0x0000007c23367220 */ /* 0x080fe20000410000 */
[----:B------:R-:W-:Y:S01]  /*2370*/  @P4 SHF.L.U32 R194, R32, 0x10, RZ ;  /* 0x0000001020c24819 */ /* 0x000fe200000006ff */
[----:B------:R-:W1:Y:S01]  /*2380*/  @P2 LDC.64 R28, c[0x0][0x308] ;  /* 0x0000c200ff1c2b82 */ /* 0x000e620000000a00 */
[-C--:B------:R-:W-:Y:S01]  /*2390*/  FMUL.FTZ R32, R203, R124.reuse ;  /* 0x0000007ccb207220 */ /* 0x080fe20000410000 */
[-C--:B------:R-:W-:Y:S01]  /*23a0*/  FMUL.FTZ R189, R207, R124.reuse ;  /* 0x0000007ccfbd7220 */ /* 0x080fe20000410000 */
[----:B------:R-:W-:Y:S01]  /*23b0*/  FMUL.FTZ R192, R209, R124 ;  /* 0x0000007cd1c07220 */ /* 0x000fe20000410000 */
[----:B------:R-:W-:Y:S01]  /*23c0*/  HFMA2.MMA R38, -RZ, RZ, 0, 0 ;  /* 0x00000000ff267435 */ /* 0x000fe200000001ff */
[----:B------:R-:W-:Y:S01]  /*23d0*/  @P2 F2FP.BF16.F32.PACK_AB R39, RZ, R39 ;  /* 0x00000027ff27223e */ /* 0x000fe200000010ff */
[----:B------:R-:W-:-:S02]  /*23e0*/  @P3 IMAD.U32 R34, R94, 0x10000, RZ ;  /* 0x000100005e223824 */ /* 0x000fc400078e00ff */
[----:B------:R-:W-:Y:S01]  /*23f0*/  FMUL.FTZ R200, R32, UR14 ;  /* 0x0000000e20c87c20 */ /* 0x000fe20008410000 */
[----:B------:R-:W-:Y:S01]  /*2400*/  FMUL.FTZ R215, R54, UR14 ;  /* 0x0000000e36d77c20 */ /* 0x000fe20008410000 */
[----:B------:R-:W-:Y:S01]  /*2410*/  FMUL.FTZ R189, R189, UR14 ;  /* 0x0000000ebdbd7c20 */ /* 0x000fe20008410000 */
[----:B------:R-:W-:Y:S01]  /*2420*/  FMUL.FTZ R192, R192, UR14 ;  /* 0x0000000ec0c07c20 */ /* 0x000fe20008410000 */
[----:B------:R-:W-:Y:S01]  /*2430*/  @P2 F2FP.BF16.F32.PACK_AB R199, RZ, R199 ;  /* 0x000000c7ffc7223e */ /* 0x000fe200000010ff */
[----:B------:R-:W-:Y:S01]  /*2440*/  @P3 FMUL.FTZ R38, R200, R34 ;  /* 0x00000022c8263220 */ /* 0x000fe20000410000 */
[----:B------:R-:W-:Y:S01]  /*2450*/  @P2 F2FP.BF16.F32.PACK_AB R203, RZ, R203 ;  /* 0x000000cbffcb223e */ /* 0x000fe200000010ff */
[----:B------:R-:W-:Y:S01]  /*2460*/  @P5 FMUL.FTZ R196, R189, R198 ;  /* 0x000000c6bdc45220 */ /* 0x000fe20000410000 */
[----:B------:R-:W-:Y:S01]  /*2470*/  @P2 F2FP.BF16.F32.PACK_AB R207, RZ, R207 ;  /* 0x000000cfffcf223e */ /* 0x000fe200000010ff */
[----:B------:R-:W-:Y:S01]  /*2480*/  @P6 FMUL.FTZ R211, R192, R213 ;  /* 0x000000d5c0d36220 */ /* 0x000fe20000410000 */
[----:B------:R-:W-:Y:S01]  /*2490*/  MOV R205, RZ ;  /* 0x000000ff00cd7202 */ /* 0x000fe20000000f00 */
[----:B------:R-:W-:Y:S01]  /*24a0*/  @P4 FMUL.FTZ R205, R215, R194 ;  /* 0x000000c2d7cd4220 */ /* 0x000fe20000410000 */
[----:B------:R-:W-:Y:S01]  /*24b0*/  @P2 F2FP.BF16.F32.PACK_AB R37, RZ, R37 ;  /* 0x00000025ff25223e */ /* 0x000fe200000010ff */
[----:B0-----:R-:W-:Y:S01]  /*24c0*/  IMAD.WIDE.U32 R42, R171, 0x10, R42 ;  /* 0x00000010ab2a7825 */ /* 0x001fe200078e002a */
[----:B------:R-:W-:-:S02]  /*24d0*/  @P2 PRMT R24, R39, 0x7610, R24 ;  /* 0x0000761027182816 */ /* 0x000fc40000000018 */
[----:B------:R-:W-:Y:S01]  /*24e0*/  @P2 F2FP.BF16.F32.PACK_AB R201, RZ, R201 ;  /* 0x000000c9ffc9223e */ /* 0x000fe200000010ff */
[----:B-1----:R-:W-:Y:S01]  /*24f0*/  @P2 IMAD.WIDE.U32 R28, R171, 0x10, R28 ;  /* 0x00000010ab1c2825 */ /* 0x002fe200078e001c */
[----:B------:R-:W-:Y:S02]  /*2500*/  @P2 F2FP.BF16.F32.PACK_AB R35, RZ, R35 ;  /* 0x00000023ff23223e */ /* 0x000fe400000010ff */
[----:B------:R-:W-:Y:S02]  /*2510*/  @P2 F2FP.BF16.F32.PACK_AB R209, RZ, R209 ;  /* 0x000000d1ffd1223e */ /* 0x000fe400000010ff */
[----:B------:R-:W-:Y:S02]  /*2520*/  @P2 PRMT R25, R199, 0x7610, R25 ;  /* 0x00007610c7192816 */ /* 0x000fe40000000019 */
[----:B------:R-:W-:Y:S02]  /*2530*/  @P2 PRMT R26, R203, 0x7610, R26 ;  /* 0x00007610cb1a2816 */ /* 0x000fe4000000001a */
[----:B------:R-:W-:-:S02]  /*2540*/  @P2 PRMT R27, R207, 0x7610, R27 ;  /* 0x00007610cf1b2816 */ /* 0x000fc4000000001b */
[----:B------:R-:W-:Y:S02]  /*2550*/  @P2 PRMT R24, R24, 0x5410, R37 ;  /* 0x0000541018182816 */ /* 0x000fe40000000025 */
[----:B------:R-:W-:Y:S02]  /*2560*/  @P2 PRMT R25, R25, 0x5410, R201 ;  /* 0x0000541019192816 */ /* 0x000fe400000000c9 */
[----:B------:R-:W-:Y:S01]  /*2570*/  F2FP.BF16.F32.PACK_AB R37, R33, R186 ;  /* 0x000000ba2125723e */ /* 0x000fe200000010ff */
[----:B------:R-:W-:Y:S01]  /*2580*/  IMAD.WIDE.U32 R32, R169, 0x10, R40 ;  /* 0x00000010a9207825 */ /* 0x000fe200078e0028 */
[----:B------:R-:W-:Y:S02]  /*2590*/  @P2 PRMT R26, R26, 0x5410, R35 ;  /* 0x000054101a1a2816 */ /* 0x000fe40000000023 */
[----:B------:R-:W-:Y:S02]  /*25a0*/  @P2 PRMT R27, R27, 0x5410, R209 ;  /* 0x000054101b1b2816 */ /* 0x000fe400000000d1 */
[----:B------:R-:W-:-:S02]  /*25b0*/  F2FP.BF16.F32.PACK_AB R39, R211, R196 ;  /* 0x000000c4d327723e */ /* 0x000fc400000010ff */
[----:B------:R-:W-:Y:S01]  /*25c0*/  F2FP.BF16.F32.PACK_AB R38, R205, R38 ;  /* 0x00000026cd26723e */ /* 0x000fe200000010ff */
[----:B------:R0:W-:Y:S04]  /*25d0*/  @P2 STG.E.128 desc[UR4][R28.64], R24 ;  /* 0x000000181c002986 */ /* 0x0001e8000c101d04 */
[----:B------:R1:W-:Y:S04]  /*25e0*/  STG.E.128 desc[UR4][R42.64], R36 ;  /* 0x000000242a007986 */ /* 0x0003e8000c101d04 */
[----:B------:R-:W2:Y:S01]  /*25f0*/  LDG.E.128 R32, desc[UR4][R32.64] ;  /* 0x0000000420207981 */ /* 0x000ea2000c1e1d00 */
[----:B------:R-:W-:Y:S01]  /*2600*/  HFMA2.MMA R54, -RZ, RZ, 0, 0 ;  /* 0x00000000ff367435 */ /* 0x000fe200000001ff */
[----:B------:R-:W-:Y:S01]  /*2610*/  @P3 SHF.L.U32 R171, R30, 0x10, RZ ;  /* 0x000000101eab3819 */ /* 0x000fe200000006ff */
[-C--:B------:R-:W-:Y:S01]  /*2620*/  FFMA.FTZ R180, R180, R183.reuse, R178 ;  /* 0x000000b7b4b47223 */ /* 0x080fe200000100b2 */
[----:B------:R-:W-:Y:S01]  /*2630*/  @P4 PRMT R30, R30, 0x7632, R30 ;  /* 0x000076321e1e4816 */ /* 0x000fe2000000001e */
[----:B------:R-:W-:Y:S01]  /*2640*/  FFMA.FTZ R195, R193, R183, R178 ;  /* 0x000000b7c1c37223 */ /* 0x000fe200000100b2 */
[----:B------:R-:W-:Y:S01]  /*2650*/  MOV R186, R52 ;  /* 0x0000003400ba7202 */ /* 0x000fe20000000f00 */
[----:B------:R-:W-:Y:S01]  /*2660*/  @P3 FMUL.FTZ R54, R200, R171 ;  /* 0x000000abc8363220 */ /* 0x000fe20000410000 */
[----:B------:R-:W-:Y:S01]  /*2670*/  HFMA2.MMA R171, -RZ, RZ, 0, 0 ;  /* 0x00000000ffab7435 */ /* 0x000fe200000001ff */
[----:B------:R-:W-:-:S02]  /*2680*/  @P4 IMAD.U32 R30, R30, 0x10000, RZ ;  /* 0x000100001e1e4824 */ /* 0x000fc400078e00ff */
[----:B------:R-:W-:Y:S01]  /*2690*/  FADD.FTZ R193, R185, -R180 ;  /* 0x800000b4b9c17221 */ /* 0x000fe20000010000 */
[----:B------:R-:W-:Y:S01]  /*26a0*/  HFMA2.MMA R185, -RZ, RZ, 0, 0 ;  /* 0x00000000ffb97435 */ /* 0x000fe200000001ff */
[-C--:B------:R-:W-:Y:S01]  /*26b0*/  FFMA.FTZ R182, R182, R183.reuse, R178 ;  /* 0x000000b7b6b67223 */ /* 0x080fe200000100b2 */
[----:B0-----:R-:W-:Y:S01]  /*26c0*/  @P1 PRMT R29, R16, 0x7632, R29 ;  /* 0x00007632101d1816 */ /* 0x001fe2000000001d */
[----:B------:R-:W-:Y:S01]  /*26d0*/  @P4 FMUL.FTZ R171, R215, R30 ;  /* 0x0000001ed7ab4220 */ /* 0x000fe20000410000 */
[----:B-1----:R-:W-:Y:S01]  /*26e0*/  @P6 PRMT R36, R31, 0x7632, R36 ;  /* 0x000076321f246816 */ /* 0x002fe20000000024 */
[----:B------:R-:W-:Y:S01]  /*26f0*/  FADD.FTZ R195, R188, -R195 ;  /* 0x800000c3bcc37221 */ /* 0x000fe20000010000 */
[----:B------:R-:W-:Y:S01]  /*2700*/  LOP3.LUT P4, RZ, R52, 0xff00, RZ, 0xc0, !PT ;  /* 0x0000ff0034ff7812 */ /* 0x000fe2000788c0ff */
[----:B------:R-:W-:Y:S01]  /*2710*/  FADD.FTZ R39, R187, -R182 ;  /* 0x800000b6bb277221 */ /* 0x000fe20000010000 */
[----:B------:R-:W-:Y:S01]  /*2720*/  @P6 SHF.L.U32 R37, R36, 0x10, RZ ;  /* 0x0000001024256819 */ /* 0x000fe200000006ff */
[----:B------:R-:W-:Y:S01]  /*2730*/  FFMA.FTZ R197, R197, R183, R178 ;  /* 0x000000b7c5c57223 */ /* 0x000fe200000100b2 */
[----:B------:R-:W-:Y:S01]  /*2740*/  LOP3.LUT P3, RZ, R186, 0xff, RZ, 0xc0, !PT ;  /* 0x000000ffbaff7812 */ /* 0x000fe2000786c0ff */
[----:B------:R-:W-:Y:S01]  /*2750*/  FMUL.FTZ R39, R128, R39 ;  /* 0x0000002780277220 */ /* 0x000fe20000410000 */
[----:B------:R-:W-:Y:S01]  /*2760*/  @P5 SHF.L.U32 R28, R31, 0x10, RZ ;  /* 0x000000101f1c5819 */ /* 0x000fe200000006ff */
[----:B------:R-:W-:Y:S01]  /*2770*/  @P6 FMUL.FTZ R185, R192, R37 ;  /* 0x00000025c0b96220 */ /* 0x000fe20000410000 */
[----:B------:R-:W-:Y:S01]  /*2780*/  @P1 SHF.L.U32 R30, R16, 0x10, RZ ;  /* 0x00000010101e1819 */ /* 0x000fe200000006ff */
[----:B------:R-:W-:Y:S01]  /*2790*/  FMUL.FTZ R31, R128, R193 ;  /* 0x000000c1801f7220 */ /* 0x000fe20000410000 */
[----:B------:R-:W-:Y:S01]  /*27a0*/  LOP3.LUT P6, RZ, R52, 0xff000000, RZ, 0xc0, !PT ;  /* 0xff00000034ff7812 */ /* 0x000fe200078cc0ff */
[----:B------:R-:W-:Y:S01]  /*27b0*/  FADD.FTZ R197, R190, -R197 ;  /* 0x800000c5bec57221 */ /* 0x000fe20000010000 */
[----:B------:R-:W-:Y:S01]  /*27c0*/  @P1 SHF.L.U32 R38, R29, 0x10, RZ ;  /* 0x000000101d261819 */ /* 0x000fe200000006ff */
[----:B------:R-:W-:Y:S01]  /*27d0*/  FMUL.FTZ R29, R128, R195 ;  /* 0x000000c3801d7220 */ /* 0x000fe20000410000 */
[----:B------:R-:W-:Y:S01]  /*27e0*/  @P1 SHF.L.U32 R42, R17, 0x10, RZ ;  /* 0x00000010112a1819 */ /* 0x000fe200000006ff */
[--C-:B------:R-:W-:Y:S01]  /*27f0*/  @P1 FADD.FTZ R31, R31, R30.reuse ;  /* 0x0000001e1f1f1221 */ /* 0x100fe20000010000 */
[----:B------:R-:W-:Y:S01]  /*2800*/  @P1 PRMT R30, R17, 0x7632, R30 ;  /* 0x00007632111e1816 */ /* 0x000fe2000000001e */
[----:B------:R-:W-:Y:S01]  /*2810*/  @P1 FADD.FTZ R29, R29, R38 ;  /* 0x000000261d1d1221 */ /* 0x000fe20000010000 */
[----:B------:R-:W-:Y:S01]  /*2820*/  @P4 PRMT R43, R8, 0x7632, R43 ;  /* 0x00007632082b4816 */ /* 0x000fe2000000002b */
[----:B------:R-:W-:Y:S01]  /*2830*/  @P1 FADD.FTZ R39, R39, R42 ;  /* 0x0000002a27271221 */ /* 0x000fe20000010000 */
[----:B------:R-:W-:Y:S01]  /*2840*/  @P1 SHF.L.U32 R182, R30, 0x10, RZ ;  /* 0x000000101eb61819 */ /* 0x000fe200000006ff */
[-C--:B------:R-:W-:Y:S01]  /*2850*/  FMUL.FTZ R30, R31, R124.reuse ;  /* 0x0000007c1f1e7220 */ /* 0x080fe20000410000 */
[----:B------:R-:W-:Y:S01]  /*2860*/  MOV R180, RZ ;  /* 0x000000ff00b47202 */ /* 0x000fe20000000f00 */
[----:B------:R-:W-:Y:S01]  /*2870*/  FMUL.FTZ R42, R29, R124 ;  /* 0x0000007c1d2a7220 */ /* 0x000fe20000410000 */
[----:B------:R-:W-:Y:S01]  /*2880*/  @P5 FMUL.FTZ R180, R189, R28 ;  /* 0x0000001cbdb45220 */ /* 0x000fe20000410000 */
[----:B------:R-:W-:Y:S01]  /*2890*/  HFMA2.MMA R28, -RZ, RZ, 0, 0 ;  /* 0x00000000ff1c7435 */ /* 0x000fe200000001ff */
[----:B------:R-:W-:Y:S01]  /*28a0*/  LOP3.LUT P5, RZ, R52, 0xff0000, RZ, 0xc0, !PT ;  /* 0x00ff000034ff7812 */ /* 0x000fe200078ac0ff */
[----:B------:R-:W-:Y:S01]  /*28b0*/  FMUL.FTZ R193, R128, R197 ;  /* 0x000000c580c17220 */ /* 0x000fe20000410000 */
[----:B------:R-:W-:Y:S01]  /*28c0*/  @P4 SHF.L.U32 R43, R43, 0x10, RZ ;  /* 0x000000102b2b4819 */ /* 0x000fe200000006ff */
[----:B------:R-:W-:Y:S01]  /*28d0*/  FMUL.FTZ R187, R30, UR14 ;  /* 0x0000000e1ebb7c20 */ /* 0x000fe20008410000 */
[----:B------:R-:W-:Y:S01]  /*28e0*/  FMUL.FTZ R188, R42, UR14 ;  /* 0x0000000e2abc7c20 */ /* 0x000fe20008410000 */
[----:B------:R-:W-:Y:S01]  /*28f0*/  @P3 SHF.L.U32 R38, R8, 0x10, RZ ;  /* 0x0000001008263819 */ /* 0x000fe200000006ff */
[----:B------:R-:W-:Y:S01]  /*2900*/  FMUL.FTZ R30, R39, R124 ;  /* 0x0000007c271e7220 */ /* 0x000fe20000410000 */
[----:B------:R-:W-:Y:S01]  /*2910*/  @P1 FADD.FTZ R193, R193, R182 ;  /* 0x000000b6c1c11221 */ /* 0x000fe20000010000 */
[----:B------:R-:W-:Y:S01]  /*2920*/  @P4 FMUL.FTZ R28, R188, R43 ;  /* 0x0000002bbc1c4220 */ /* 0x000fe20000410000 */
[----:B------:R-:W-:Y:S01]  /*2930*/  MOV R37, RZ ;  /* 0x000000ff00257202 */ /* 0x000fe20000000f00 */
[----:B------:R-:W-:Y:S01]  /*2940*/  FMUL.FTZ R43, R30, UR14 ;  /* 0x0000000e1e2b7c20 */ /* 0x000fe20008410000 */
[----:B------:R-:W-:Y:S01]  /*2950*/  @P3 FMUL.FTZ R37, R187, R38 ;  /* 0x00000026bb253220 */ /* 0x000fe20000410000 */
[----:B------:R-:W-:Y:S01]  /*2960*/  FMUL.FTZ R38, R193, R124 ;  /* 0x0000007cc1267220 */ /* 0x000fe20000410000 */
[-C--:B------:R-:W-:Y:S01]  /*2970*/  FFMA.FTZ R170, R170, R183.reuse, R178 ;  /* 0x000000b7aaaa7223 */ /* 0x080fe200000100b2 */
[----:B------:R-:W-:Y:S01]  /*2980*/  IMAD.MOV.U32 R52, RZ, RZ, RZ ;  /* 0x000000ffff347224 */ /* 0x000fe200078e00ff */
[----:B------:R-:W-:Y:S01]  /*2990*/  MOV R189, RZ ;  /* 0x000000ff00bd7202 */ /* 0x000fe20000000f00 */
[----:B------:R-:W-:Y:S01]  /*29a0*/  FMUL.FTZ R197, R38, UR14 ;  /* 0x0000000e26c57c20 */ /* 0x000fe20008410000 */
[----:B------:R-:W-:Y:S01]  /*29b0*/  FADD.FTZ R175, R175, -R170 ;  /* 0x800000aaafaf7221 */ /* 0x000fe20000010000 */
[----:B------:R-:W-:Y:S01]  /*29c0*/  FFMA.FTZ R172, R172, R183, R178 ;  /* 0x000000b7acac7223 */ /* 0x000fe200000100b2 */
[----:B------:R-:W-:Y:S01]  /*29d0*/  HFMA2.MMA R195, -RZ, RZ, 0, 0 ;  /* 0x00000000ffc37435 */ /* 0x000fe200000001ff */
[----:B------:R-:W-:-:S02]  /*29e0*/  IMAD.MOV.U32 R182, RZ, RZ, RZ ;  /* 0x000000ffffb67224 */ /* 0x000fc400078e00ff */
[C---:B------:R-:W-:Y:S01]  /*29f0*/  FMUL.FTZ R175, R128.reuse, R175 ;  /* 0x000000af80af7220 */ /* 0x040fe20000410000 */
[----:B------:R-:W-:Y:S01]  /*2a00*/  FADD.FTZ R177, R177, -R172 ;  /* 0x800000acb1b17221 */ /* 0x000fe20000010000 */
[-CC-:B------:R-:W-:Y:S01]  /*2a10*/  FFMA.FTZ R181, R181, R183.reuse, R178.reuse ;  /* 0x000000b7b5b57223 */ /* 0x180fe200000100b2 */
[----:B------:R-:W-:Y:S01]  /*2a20*/  FFMA.FTZ R179, R179, R183, R178 ;  /* 0x000000b7b3b37223 */ /* 0x000fe200000100b2 */
[----:B------:R-:W-:Y:S01]  /*2a30*/  @P1 PRMT R38, R19, 0x7632, R38 ;  /* 0x0000763213261816 */ /* 0x000fe20000000026 */
[----:B------:R-:W-:Y:S01]  /*2a40*/  FMUL.FTZ R177, R128, R177 ;  /* 0x000000b180b17220 */ /* 0x000fe20000410000 */
[----:B------:R-:W-:Y:S01]  /*2a50*/  FADD.FTZ R181, R176, -R181 ;  /* 0x800000b5b0b57221 */ /* 0x000fe20000010000 */
[----:B------:R-:W-:Y:S01]  /*2a60*/  FADD.FTZ R179, R174, -R179 ;  /* 0x800000b3aeb37221 */ /* 0x000fe20000010000 */
[----:B------:R-:W-:Y:S01]  /*2a70*/  @P1 SHF.L.U32 R38, R38, 0x10, RZ ;  /* 0x0000001026261819 */ /* 0x000fe200000006ff */
[----:B------:R-:W-:Y:S01]  /*2a80*/  HFMA2.MMA R170, -RZ, RZ, 0, 0 ;  /* 0x00000000ffaa7435 */ /* 0x000fe200000001ff */
[----:B------:R-:W-:Y:S01]  /*2a90*/  @P2 F2FP.BF16.F32.PACK_AB R39, RZ, R39 ;  /* 0x00000027ff27223e */ /* 0x000fe200000010ff */
[----:B------:R-:W-:Y:S01]  /*2aa0*/  FMUL.FTZ R179, R128, R179 ;  /* 0x000000b380b37220 */ /* 0x000fe20000410000 */
[----:B------:R-:W-:Y:S01]  /*2ab0*/  HFMA2.MMA R199, -RZ, RZ, 0, 0 ;  /* 0x00000000ffc77435 */ /* 0x000fe200000001ff */
[----:B------:R-:W-:-:S02]  /*2ac0*/  MOV R176, RZ ;  /* 0x000000ff00b07202 */ /* 0x000fc40000000f00 */
[----:B------:R-:W-:Y:S02]  /*2ad0*/  @P2 F2FP.BF16.F32.PACK_AB R193, RZ, R193 ;  /* 0x000000c1ffc1223e */ /* 0x000fe400000010ff */
[----:B------:R-:W-:Y:S02]  /*2ae0*/  @P2 PRMT R25, R39, 0x7610, R25 ;  /* 0x0000761027192816 */ /* 0x000fe40000000019 */
[----:B------:R-:W-:Y:S02]  /*2af0*/  F2FP.BF16.F32.PACK_AB R28, R28, R37 ;  /* 0x000000251c1c723e */ /* 0x000fe400000010ff */
[----:B------:R-:W-:Y:S02]  /*2b00*/  @P2 PRMT R25, R25, 0x5410, R193 ;  /* 0x0000541019192816 */ /* 0x000fe400000000c1 */
[----:B--2---:R-:W-:Y:S02]  /*2b10*/  @P3 SHF.L.U32 R36, R32, 0x10, RZ ;  /* 0x0000001020243819 */ /* 0x004fe400000006ff */
[----:B------:R-:W-:-:S02]  /*2b20*/  @P6 PRMT R32, R9, 0x7632, R32 ;  /* 0x0000763209206816 */ /* 0x000fc40000000020 */
[----:B------:R-:W-:Y:S01]  /*2b30*/  @P6 PRMT R30, R33, 0x7632, R30 ;  /* 0x00007632211e6816 */ /* 0x000fe2000000001e */
[----:B------:R-:W-:Y:S01]  /*2b40*/  @P3 FMUL.FTZ R52, R187, R36 ;  /* 0x00000024bb343220 */ /* 0x000fe20000410000 */
[C---:B------:R-:W-:Y:S02]  /*2b50*/  @P6 SHF.L.U32 R42, R32.reuse, 0x10, RZ ;  /* 0x00000010202a6819 */ /* 0x040fe400000006ff */
[----:B------:R-:W-:Y:S02]  /*2b60*/  CS2R R186, SRZ ;  /* 0x0000000000ba7805 */ /* 0x000fe4000001ff00 */
[----:B------:R-:W-:Y:S02]  /*2b70*/  @P4 PRMT R32, R32, 0x7632, R32 ;  /* 0x0000763220204816 */ /* 0x000fe40000000020 */
[----:B------:R-:W-:Y:S01]  /*2b80*/  @P6 SHF.L.U32 R30, R30, 0x10, RZ ;  /* 0x000000101e1e6819 */ /* 0x000fe200000006ff */
[----:B------:R-:W-:Y:S01]  /*2b90*/  @P6 FMUL.FTZ R195, R197, R42 ;  /* 0x0000002ac5c36220 */ /* 0x000fe20000410000 */
[----:B------:R-:W-:-:S02]  /*2ba0*/  @P4 SHF.L.U32 R32, R32, 0x10, RZ ;  /* 0x0000001020204819 */ /* 0x000fc400000006ff */
[----:B------:R-:W-:Y:S01]  /*2bb0*/  @P5 SHF.L.U32 R33, R33, 0x10, RZ ;  /* 0x0000001021215819 */ /* 0x000fe200000006ff */
[----:B------:R-:W-:Y:S01]  /*2bc0*/  @P6 FMUL.FTZ R187, R197, R30 ;  /* 0x0000001ec5bb6220 */ /* 0x000fe20000410000 */
[----:B------:R-:W-:Y:S01]  /*2bd0*/  @P1 SHF.L.U32 R30, R18, 0x10, RZ ;  /* 0x00000010121e1819 */ /* 0x000fe200000006ff */
[----:B------:R-:W-:Y:S01]  /*2be0*/  @P4 FMUL.FTZ R189, R188, R32 ;  /* 0x00000020bcbd4220 */ /* 0x000fe20000410000 */
[----:B------:R-:W-:Y:S01]  /*2bf0*/  LOP3.LUT P4, RZ, R53, 0xff00, RZ, 0xc0, !PT ;  /* 0x0000ff0035ff7812 */ /* 0x000fe2000788c0ff */
[----:B------:R-:W-:Y:S01]  /*2c00*/  @P5 FMUL.FTZ R182, R43, R33 ;  /* 0x000000212bb65220 */ /* 0x000fe20000410000 */
[----:B------:R-:W-:Y:S01]  /*2c10*/  LEA R32, P3, R169, UR16, 0x4 ;  /* 0x00000010a9207c11 */ /* 0x000fe2000f8620ff */
[----:B------:R-:W-:Y:S01]  /*2c20*/  @P1 FADD.FTZ R175, R175, R30 ;  /* 0x0000001eafaf1221 */ /* 0x000fe20000010000 */
[----:B------:R-:W-:Y:S01]  /*2c30*/  @P5 SHF.L.U32 R36, R9, 0x10, RZ ;  /* 0x0000001009245819 */ /* 0x000fe200000006ff */
[----:B------:R-:W-:Y:S01]  /*2c40*/  @P1 IMAD.U32 R30, R19, 0x10000, RZ ;  /* 0x00010000131e1824 */ /* 0x000fe200078e00ff */
[----:B------:R-:W-:Y:S01]  /*2c50*/  LEA.HI.X R33, R169, UR17, RZ, 0x4, P3 ;  /* 0x00000011a9217c11 */ /* 0x000fe200098f24ff */
[----:B------:R-:W-:Y:S01]  /*2c60*/  FMUL.FTZ R197, R128, R181 ;  /* 0x000000b580c57220 */ /* 0x000fe20000410000 */
[----:B------:R-:W-:Y:S01]  /*2c70*/  LOP3.LUT P3, RZ, R53, 0xff000000, RZ, 0xc0, !PT ;  /* 0xff00000035ff7812 */ /* 0x000fe2000786c0ff */
[----:B------:R-:W-:Y:S01]  /*2c80*/  @P5 FMUL.FTZ R186, R43, R36 ;  /* 0x000000242bba5220 */ /* 0x000fe20000410000 */
[----:B------:R-:W-:Y:S01]  /*2c90*/  LOP3.LUT P6, RZ, R53, 0xff, RZ, 0xc0, !PT ;  /* 0x000000ff35ff7812 */ /* 0x000fe200078cc0ff */
[----:B------:R-:W0:Y:S01]  /*2ca0*/  @P2 LDC.64 R42, c[0x0][0x308] ;  /* 0x0000c200ff2a2b82 */ /* 0x000e220000000a00 */
[----:B------:R-:W-:Y:S01]  /*2cb0*/  @P1 PRMT R36, R18, 0x7632, R36 ;  /* 0x0000763212241816 */ /* 0x000fe20000000024 */
[--C-:B------:R-:W-:Y:S01]  /*2cc0*/  @P1 FADD.FTZ R177, R177, R30.reuse ;  /* 0x0000001eb1b11221 */ /* 0x100fe20000010000 */
[----:B------:R-:W-:Y:S01]  /*2cd0*/  @P4 PRMT R30, R10, 0x7632, R30 ;  /* 0x000076320a1e4816 */ /* 0x000fe2000000001e */
[--C-:B------:R-:W-:Y:S01]  /*2ce0*/  @P1 FADD.FTZ R197, R197, R38.reuse ;  /* 0x00000026c5c51221 */ /* 0x100fe20000010000 */
[----:B------:R-:W-:Y:S01]  /*2cf0*/  LOP3.LUT P5, RZ, R53, 0xff0000, RZ, 0xc0, !PT ;  /* 0x00ff000035ff7812 */ /* 0x000fe200078ac0ff */
[-C--:B------:R-:W-:Y:S01]  /*2d00*/  FMUL.FTZ R174, R177, R124.reuse ;  /* 0x0000007cb1ae7220 */ /* 0x080fe20000410000 */
[----:B------:R-:W-:Y:S01]  /*2d10*/  @P1 SHF.L.U32 R36, R36, 0x10, RZ ;  /* 0x0000001024241819 */ /* 0x000fe200000006ff */
[-C--:B------:R-:W-:Y:S01]  /*2d20*/  FMUL.FTZ R188, R197, R124.reuse ;  /* 0x0000007cc5bc7220 */ /* 0x080fe20000410000 */
[----:B------:R-:W-:Y:S01]  /*2d30*/  @P4 SHF.L.U32 R172, R30, 0x10, RZ ;  /* 0x000000101eac4819 */ /* 0x000fe200000006ff */
[-C--:B------:R-:W-:Y:S01]  /*2d40*/  FMUL.FTZ R30, R175, R124.reuse ;  /* 0x0000007caf1e7220 */ /* 0x080fe20000410000 */
[----:B------:R-:W-:Y:S01]  /*2d50*/  @P3 PRMT R38, R11, 0x7632, R38 ;  /* 0x000076320b263816 */ /* 0x000fe20000000026 */
[----:B------:R-:W-:Y:S01]  /*2d60*/  @P1 FADD.FTZ R179, R179, R36 ;  /* 0x00000024b3b31221 */ /* 0x000fe20000010000 */
[----:B------:R-:W-:Y:S01]  /*2d70*/  @P6 SHF.L.U32 R36, R10, 0x10, RZ ;  /* 0x000000100a246819 */ /* 0x000fe200000006ff */
[----:B------:R-:W-:Y:S01]  /*2d80*/  FMUL.FTZ R201, R30, UR14 ;  /* 0x0000000e1ec97c20 */ /* 0x000fe20008410000 */
[----:B------:R-:W-:Y:S01]  /*2d90*/  @P3 SHF.L.U32 R190, R38, 0x10, RZ ;  /* 0x0000001026be3819 */ /* 0x000fe200000006ff */
[----:B------:R-:W-:Y:S01]  /*2da0*/  FMUL.FTZ R38, R179, R124 ;  /* 0x0000007cb3267220 */ /* 0x000fe20000410000 */
[----:B------:R-:W-:Y:S01]  /*2db0*/  MOV R53, RZ ;  /* 0x000000ff00357202 */ /* 0x000fe20000000f00 */
[----:B------:R-:W-:Y:S01]  /*2dc0*/  @P6 FMUL.FTZ R53, R201, R36 ;  /* 0x00000024c9356220 */ /* 0x000fe20000410000 */
[----:B------:R-:W-:-:S02]  /*2dd0*/  @P5 IMAD.U32 R181, R11, 0x10000, RZ ;  /* 0x000100000bb55824 */ /* 0x000fc400078e00ff */
        /* <DEDUP_REMOVED lines=9> */
[----:B------:R-:W-:Y:S01]  /*2e70*/  @P2 F2FP.BF16.F32.PACK_AB R38, RZ, R29 ;  /* 0x0000001dff26223e */ /* 0x000fe200000010ff */
[----:B0-----:R-:W-:Y:S01]  /*2e80*/  @P2 IMAD.WIDE.U32 R42, R169, 0x10, R42 ;  /* 0x00000010a92a2825 */ /* 0x001fe200078e002a */
[----:B------:R-:W-:-:S02]  /*2e90*/  @P2 F2FP.BF16.F32.PACK_AB R179, RZ, R179 ;  /* 0x000000b3ffb3223e */ /* 0x000fc400000010ff */
[----:B------:R-:W-:Y:S02]  /*2ea0*/  @P2 F2FP.BF16.F32.PACK_AB R197, RZ, R197 ;  /* 0x000000c5ffc5223e */ /* 0x000fe400000010ff */
[----:B------:R-:W-:Y:S01]  /*2eb0*/  @P2 PRMT R24, R36, 0x7610, R24 ;  /* 0x0000761024182816 */ /* 0x000fe20000000018 */
[----:B------:R-:W-:Y:S01]  /*2ec0*/  IMAD.WIDE.U32 R36, R141, 0x10, R40 ;  /* 0x000000108d247825 */ /* 0x000fe200078e0028 */
[----:B------:R-:W-:Y:S02]  /*2ed0*/  @P2 PRMT R26, R175, 0x7610, R26 ;  /* 0x00007610af1a2816 */ /* 0x000fe4000000001a */
[----:B------:R-:W-:Y:S02]  /*2ee0*/  @P2 PRMT R27, R177, 0x7610, R27 ;  /* 0x00007610b11b2816 */ /* 0x000fe4000000001b */
[----:B------:R-:W-:Y:S02]  /*2ef0*/  @P2 PRMT R24, R24, 0x5410, R38 ;  /* 0x0000541018182816 */ /* 0x000fe40000000026 */
[----:B------:R-:W-:-:S02]  /*2f00*/  @P2 PRMT R26, R26, 0x5410, R179 ;  /* 0x000054101a1a2816 */ /* 0x000fc400000000b3 */
[----:B------:R-:W-:Y:S02]  /*2f10*/  @P2 PRMT R27, R27, 0x5410, R197 ;  /* 0x000054101b1b2816 */ /* 0x000fe400000000c5 */
[----:B------:R-:W-:Y:S02]  /*2f20*/  F2FP.BF16.F32.PACK_AB R31, R199, R176 ;  /* 0x000000b0c71f723e */ /* 0x000fe400000010ff */
[----:B------:R-:W-:Y:S01]  /*2f30*/  F2FP.BF16.F32.PACK_AB R30, R170, R53 ;  /* 0x00000035aa1e723e */ /* 0x000fe200000010ff */
[----:B------:R-:W-:Y:S01]  /*2f40*/  @P2 STG.E.128 desc[UR4][R42.64], R24 ;  /* 0x000000182a002986 */ /* 0x000fe2000c101d04 */
[----:B------:R-:W-:-:S05]  /*2f50*/  F2FP.BF16.F32.PACK_AB R29, R195, R186 ;  /* 0x000000bac31d723e */ /* 0x000fca00000010ff */
[----:B------:R0:W-:Y:S04]  /*2f60*/  STG.E.128 desc[UR4][R32.64], R28 ;  /* 0x0000001c20007986 */ /* 0x0001e8000c101d04 */
[----:B------:R-:W2:Y:S01]  /*2f70*/  LDG.E.128 R36, desc[UR4][R36.64] ;  /* 0x0000000424247981 */ /* 0x000ea2000c1e1d00 */
[-CC-:B------:R-:W-:Y:S01]  /*2f80*/  FFMA.FTZ R44, R44, R183.reuse, R178.reuse ;  /* 0x000000b72c2c7223 */ /* 0x180fe200000100b2 */
[----:B------:R-:W-:Y:S01]  /*2f90*/  @P6 SHF.L.U32 R40, R34, 0x10, RZ ;  /* 0x0000001022286819 */ /* 0x000fe200000006ff */
[-C--:B------:R-:W-:Y:S01]  /*2fa0*/  FFMA.FTZ R48, R48, R183.reuse, R178 ;  /* 0x000000b730307223 */ /* 0x080fe200000100b2 */
[----:B------:R-:W-:Y:S01]  /*2fb0*/  MOV R41, R2 ;  /* 0x0000000200297202 */ /* 0x000fe20000000f00 */
[----:B------:R-:W-:Y:S01]  /*2fc0*/  FADD.FTZ R47, R47, -R44 ;  /* 0x8000002c2f2f7221 */ /* 0x000fe20000010000 */
[----:B------:R-:W-:Y:S01]  /*2fd0*/  MOV R170, RZ ;  /* 0x000000ff00aa7202 */ /* 0x000fe20000000f00 */
[----:B------:R-:W-:Y:S01]  /*2fe0*/  @P6 FMUL.FTZ R170, R201, R40 ;  /* 0x00000028c9aa6220 */ /* 0x000fe20000410000 */
[-C--:B------:R-:W-:Y:S01]  /*2ff0*/  FFMA.FTZ R46, R46, R183.reuse, R178 ;  /* 0x000000b72e2e7223 */ /* 0x080fe200000100b2 */
[----:B------:R-:W-:Y:S01]  /*3000*/  LOP3.LUT P6, RZ, R41, 0xff, RZ, 0xc0, !PT ;  /* 0x000000ff29ff7812 */ /* 0x000fe200078cc0ff */
[----:B------:R-:W-:Y:S01]  /*3010*/  FADD.FTZ R49, R49, -R48 ;  /* 0x8000003031317221 */ /* 0x000fe20000010000 */
[----:B------:R-:W-:Y:S01]  /*3020*/  @P1 SHF.L.U32 R40, R20, 0x10, RZ ;  /* 0x0000001014281819 */ /* 0x000fe200000006ff */
[----:B------:R-:W-:Y:S01]  /*3030*/  FFMA.FTZ R50, R50, R183, R178 ;  /* 0x000000b732327223 */ /* 0x000fe200000100b2 */
[----:B------:R-:W-:Y:S01]  /*3040*/  @P4 PRMT R34, R34, 0x7632, R34 ;  /* 0x0000763222224816 */ /* 0x000fe20000000022 */
[C---:B0-----:R-:W-:Y:S01]  /*3050*/  FMUL.FTZ R29, R128.reuse, R47 ;  /* 0x0000002f801d7220 */ /* 0x041fe20000410000 */
[C---:B------:R-:W-:Y:S01]  /*3060*/  @P5 SHF.L.U32 R30, R35.reuse, 0x10, RZ ;  /* 0x00000010231e5819 */ /* 0x040fe200000006ff */
[----:B------:R-:W-:Y:S01]  /*3070*/  HFMA2.MMA R28, -RZ, RZ, 0, 0 ;  /* 0x00000000ff1c7435 */ /* 0x000fe200000001ff */
[----:B------:R-:W-:Y:S01]  /*3080*/  @P3 PRMT R35, R35, 0x7632, R35 ;  /* 0x0000763223233816 */ /* 0x000fe20000000023 */
[----:B------:R-:W-:Y:S01]  /*3090*/  FADD.FTZ R45, R45, -R46 ;  /* 0x8000002e2d2d7221 */ /* 0x000fe20000010000 */
[----:B------:R-:W-:Y:S01]  /*30a0*/  MOV R33, RZ ;  /* 0x000000ff00217202 */ /* 0x000fe20000000f00 */
[----:B------:R-:W-:Y:S01]  /*30b0*/  FMUL.FTZ R49, R128, R49 ;  /* 0x0000003180317220 */ /* 0x000fe20000410000 */
[----:B------:R-:W-:Y:S01]  /*30c0*/  @P3 SHF.L.U32 R35, R35, 0x10, RZ ;  /* 0x0000001023233819 */ /* 0x000fe200000006ff */
[----:B------:R-:W-:Y:S01]  /*30d0*/  @P1 FADD.FTZ R29, R29, R40 ;  /* 0x000000281d1d1221 */ /* 0x000fe20000010000 */
[----:B------:R-:W-:Y:S01]  /*30e0*/  @P1 SHF.L.U32 R32, R21, 0x10, RZ ;  /* 0x0000001015201819 */ /* 0x000fe200000006ff */
[----:B------:R-:W-:Y:S01]  /*30f0*/  FADD.FTZ R125, R125, -R50 ;  /* 0x800000327d7d7221 */ /* 0x000fe20000010000 */
[----:B------:R-:W-:Y:S01]  /*3100*/  @P1 SHF.L.U32 R40, R22, 0x10, RZ ;  /* 0x0000001016281819 */ /* 0x000fe200000006ff */
[----:B------:R-:W-:Y:S01]  /*3110*/  @P3 FMUL.FTZ R33, R188, R35 ;  /* 0x00000023bc213220 */ /* 0x000fe20000410000 */
[----:B------:R-:W-:Y:S01]  /*3120*/  LOP3.LUT P3, RZ, R2, 0xff0000, RZ, 0xc0, !PT ;  /* 0x00ff000002ff7812 */ /* 0x000fe2000786c0ff */
[----:B------:R-:W-:Y:S01]  /*3130*/  FMUL.FTZ R45, R128, R45 ;  /* 0x0000002d802d7220 */ /* 0x000fe20000410000 */
[----:B------:R-:W-:Y:S01]  /*3140*/  @P4 SHF.L.U32 R34, R34, 0x10, RZ ;  /* 0x0000001022224819 */ /* 0x000fe200000006ff */
[----:B------:R-:W-:Y:S01]  /*3150*/  @P1 FADD.FTZ R49, R49, R32 ;  /* 0x0000002031311221 */ /* 0x000fe20000010000 */
[----:B------:R-:W-:Y:S01]  /*3160*/  @P5 FMUL.FTZ R28, R174, R30 ;  /* 0x0000001eae1c5220 */ /* 0x000fe20000410000 */
[----:B------:R-:W-:Y:S01]  /*3170*/  LOP3.LUT P5, RZ, R3, 0xff0000, RZ, 0xc0, !PT ;  /* 0x00ff000003ff7812 */ /* 0x000fe200078ac0ff */
[----:B------:R-:W-:Y:S01]  /*3180*/  IMAD.MOV.U32 R31, RZ, RZ, RZ ;  /* 0x000000ffff1f7224 */ /* 0x000fe200078e00ff */
[----:B------:R-:W-:Y:S01]  /*3190*/  @P1 SHF.L.U32 R42, R23, 0x10, RZ ;  /* 0x00000010172a1819 */ /* 0x000fe200000006ff */
[----:B------:R-:W-:Y:S01]  /*31a0*/  FMUL.FTZ R30, R29, R124 ;  /* 0x0000007c1d1e7220 */ /* 0x000fe20000410000 */
[----:B------:R-:W-:Y:S01]  /*31b0*/  @P1 FADD.FTZ R45, R45, R40 ;  /* 0x000000282d2d1221 */ /* 0x000fe20000010000 */
[----:B------:R-:W-:Y:S01]  /*31c0*/  @P4 FMUL.FTZ R31, R203, R34 ;  /* 0x00000022cb1f4220 */ /* 0x000fe20000410000 */
[----:B------:R-:W-:Y:S01]  /*31d0*/  FMUL.FTZ R125, R128, R125 ;  /* 0x0000007d807d7220 */ /* 0x000fe20000410000 */
[----:B------:R-:W-:Y:S01]  /*31e0*/  LOP3.LUT P4, RZ, R3, 0xff, RZ, 0xc0, !PT ;  /* 0x000000ff03ff7812 */ /* 0x000fe2000788c0ff */
[----:B------:R-:W-:Y:S01]  /*31f0*/  HFMA2.MMA R40, -RZ, RZ, 0, 0 ;  /* 0x00000000ff287435 */ /* 0x000fe200000001ff */
[----:B------:R-:W-:Y:S01]  /*3200*/  FMUL.FTZ R41, R49, R124 ;  /* 0x0000007c31297220 */ /* 0x000fe20000410000 */
[----:B------:R-:W-:Y:S01]  /*3210*/  FMUL.FTZ R44, R30, UR14 ;  /* 0x0000000e1e2c7c20 */ /* 0x000fe20008410000 */
[----:B------:R-:W-:Y:S01]  /*3220*/  @P6 SHF.L.U32 R35, R4, 0x10, RZ ;  /* 0x0000001004236819 */ /* 0x000fe200000006ff */
[----:B------:R-:W-:Y:S01]  /*3230*/  @P1 FADD.FTZ R125, R125, R42 ;  /* 0x0000002a7d7d1221 */ /* 0x000fe20000010000 */
[----:B------:R-:W-:Y:S01]  /*3240*/  @P3 SHF.L.U32 R30, R5, 0x10, RZ ;  /* 0x00000010051e3819 */ /* 0x000fe200000006ff */
[----:B------:R-:W-:Y:S01]  /*3250*/  FMUL.FTZ R53, R41, UR14 ;  /* 0x0000000e29357c20 */ /* 0x000fe20008410000 */
[----:B------:R-:W-:Y:S01]  /*3260*/  IMAD.MOV.U32 R32, RZ, RZ, RZ ;  /* 0x000000ffff207224 */ /* 0x000fe200078e00ff */
[----:B------:R-:W-:Y:S01]  /*3270*/  MOV R43, RZ ;  /* 0x000000ff002b7202 */ /* 0x000fe20000000f00 */
[----:B------:R-:W-:Y:S01]  /*3280*/  @P6 FMUL.FTZ R32, R44, R35 ;  /* 0x000000232c206220 */ /* 0x000fe20000410000 */
[----:B------:R-:W-:Y:S01]  /*3290*/  @P3 FMUL.FTZ R43, R53, R30 ;  /* 0x0000001e352b3220 */ /* 0x000fe20000410000 */
[----:B------:R-:W-:Y:S01]  /*32a0*/  FMUL.FTZ R30, R45, R124 ;  /* 0x0000007c2d1e7220 */ /* 0x000fe20000410000 */
[----:B------:R-:W-:Y:S01]  /*32b0*/  @P5 SHF.L.U32 R48, R7, 0x10, RZ ;  /* 0x0000001007305819 */ /* 0x000fe200000006ff */
[----:B------:R-:W-:Y:S01]  /*32c0*/  HFMA2.MMA R42, -RZ, RZ, 0, 0 ;  /* 0x00000000ff2a7435 */ /* 0x000fe200000001ff */
[----:B------:R-:W-:Y:S01]  /*32d0*/  MOV R169, RZ ;  /* 0x000000ff00a97202 */ /* 0x000fe20000000f00 */
[----:B------:R-:W-:Y:S01]  /*32e0*/  FMUL.FTZ R50, R30, UR14 ;  /* 0x0000000e1e327c20 */ /* 0x000fe20008410000 */
[----:B------:R-:W-:Y:S01]  /*32f0*/  @P4 SHF.L.U32 R35, R6, 0x10, RZ ;  /* 0x0000001006234819 */ /* 0x000fe200000006ff */
[-CC-:B------:R-:W-:Y:S01]  /*3300*/  FFMA.FTZ R121, R121, R183.reuse, R178.reuse ;  /* 0x000000b779797223 */ /* 0x180fe200000100b2 */
[----:B------:R-:W-:Y:S01]  /*3310*/  MOV R46, RZ ;  /* 0x000000ff002e7202 */ /* 0x000fe20000000f00 */
[----:B------:R-:W-:Y:S01]  /*3320*/  FFMA.FTZ R51, R51, R183, R178 ;  /* 0x000000b733337223 */ /* 0x000fe200000100b2 */
[----:B------:R-:W-:-:S02]  /*3330*/  IMAD.MOV.U32 R41, RZ, RZ, RZ ;  /* 0x000000ffff297224 */ /* 0x000fc400078e00ff */
[--C-:B------:R-:W-:Y:S01]  /*3340*/  FFMA.FTZ R57, R57, R183, R178.reuse ;  /* 0x000000b739397223 */ /* 0x100fe200000100b2 */
[----:B------:R-:W-:Y:S01]  /*3350*/  @P4 FMUL.FTZ R41, R50, R35 ;  /* 0x0000002332294220 */ /* 0x000fe20000410000 */
[----:B------:R-:W-:Y:S01]  /*3360*/  FADD.FTZ R121, R168, -R121 ;  /* 0x80000079a8797221 */ /* 0x000fe20000010000 */
[----:B------:R-:W-:Y:S01]  /*3370*/  FADD.FTZ R51, R56, -R51 ;  /* 0x8000003338337221 */ /* 0x000fe20000010000 */
[----:B------:R-:W-:Y:S01]  /*3380*/  FADD.FTZ R57, R120, -R57 ;  /* 0x8000003978397221 */ /* 0x000fe20000010000 */
[----:B------:R-:W-:Y:S01]  /*3390*/  FFMA.FTZ R178, R173, R183, R178 ;  /* 0x000000b7adb27223 */ /* 0x000fe200000100b2 */
[C---:B------:R-:W-:Y:S01]  /*33a0*/  FMUL.FTZ R121, R128.reuse, R121 ;  /* 0x0000007980797220 */ /* 0x040fe20000410000 */
[C---:B------:R-:W-:Y:S01]  /*33b0*/  FMUL.FTZ R51, R128.reuse, R51 ;  /* 0x0000003380337220 */ /* 0x040fe20000410000 */
[----:B------:R-:W-:Y:S01]  /*33c0*/  FMUL.FTZ R57, R128, R57 ;  /* 0x0000003980397220 */ /* 0x000fe20000410000 */
[----:B------:R-:W-:Y:S01]  /*33d0*/  @P1 PRMT R35, R23, 0x7632, R35 ;  /* 0x0000763217231816 */ /* 0x000fe20000000023 */
[----:B------:R-:W-:Y:S01]  /*33e0*/  FADD.FTZ R129, R129, -R178 ;  /* 0x800000b281817221 */ /* 0x000fe20000010000 */
[----:B------:R-:W-:Y:S01]  /*33f0*/  FADD.FTZ R67, R28, R67 ;  /* 0x000000431c437221 */ /* 0x000fe20000010000 */
[----:B------:R-:W-:Y:S01]  /*3400*/  FADD.FTZ R81, R0, R81 ;  /* 0x0000005100517221 */ /* 0x000fe20000010000 */
[----:B------:R-:W-:Y:S01]  /*3410*/  @P2 F2FP.BF16.F32.PACK_AB R0, RZ, R29 ;  /* 0x0000001dff00223e */ /* 0x000fe200000010ff */
[----:B------:R-:W-:Y:S01]  /*3420*/  FMUL.FTZ R129, R128, R129 ;  /* 0x0000008180817220 */ /* 0x000fe20000410000 */
[----:B------:R-:W-:Y:S01]  /*3430*/  @P2 F2FP.BF16.F32.PACK_AB R49, RZ, R49 ;  /* 0x00000031ff31223e */ /* 0x000fe200000010ff */
[----:B------:R-:W-:Y:S01]  /*3440*/  FADD.FTZ R70, R31, R70 ;  /* 0x000000461f467221 */ /* 0x000fe20000010000 */
[----:B------:R-:W-:Y:S01]  /*3450*/  @P2 F2FP.BF16.F32.PACK_AB R45, RZ, R45 ;  /* 0x0000002dff2d223e */ /* 0x000fe200000010ff */
[----:B------:R-:W-:Y:S01]  /*3460*/  FADD.FTZ R68, R33, R68 ;  /* 0x0000004421447221 */ /* 0x000fe20000010000 */
[----:B------:R-:W-:Y:S01]  /*3470*/  MOV R56, RZ ;  /* 0x000000ff00387202 */ /* 0x000fe20000000f00 */
[----:B------:R-:W-:Y:S01]  /*3480*/  FADD.FTZ R82, R191, R82 ;  /* 0x00000052bf527221 */ /* 0x000fe20000010000 */
[----:B------:R-:W-:Y:S01]  /*3490*/  @P2 PRMT R24, R0, 0x7610, R24 ;  /* 0x0000761000182816 */ /* 0x000fe20000000018 */
[----:B------:R-:W-:Y:S01]  /*34a0*/  FADD.FTZ R79, R184, R79 ;  /* 0x0000004fb84f7221 */ /* 0x000fe20000010000 */
[----:B------:R-:W-:Y:S01]  /*34b0*/  @P2 PRMT R25, R49, 0x7610, R25 ;  /* 0x0000761031192816 */ /* 0x000fe20000000019 */
[----:B------:R-:W-:Y:S01]  /*34c0*/  FADD.FTZ R80, R55, R80 ;  /* 0x0000005037507221 */ /* 0x000fe20000010000 */
[----:B------:R-:W-:Y:S01]  /*34d0*/  @P2 PRMT R26, R45, 0x7610, R26 ;  /* 0x000076102d1a2816 */ /* 0x000fe2000000001a */
[----:B------:R-:W-:Y:S01]  /*34e0*/  FADD.FTZ R77, R54, R77 ;  /* 0x0000004d364d7221 */ /* 0x000fe20000010000 */
        /* <DEDUP_REMOVED lines=8> */
[----:B--2---:R-:W-:-:S02]  /*3570*/  @P6 SHF.L.U32 R34, R36, 0x10, RZ ;  /* 0x0000001024226819 */ /* 0x004fc400000006ff */
[----:B------:R-:W-:Y:S02]  /*3580*/  @P5 SHF.L.U32 R47, R39, 0x10, RZ ;  /* 0x00000010272f5819 */ /* 0x000fe400000006ff */
[----:B------:R-:W-:Y:S01]  /*3590*/  @P3 SHF.L.U32 R30, R37, 0x10, RZ ;  /* 0x00000010251e3819 */ /* 0x000fe200000006ff */
[----:B------:R-:W-:Y:S01]  /*35a0*/  @P6 FMUL.FTZ R40, R44, R34 ;  /* 0x000000222c286220 */ /* 0x000fe20000410000 */
[----:B------:R-:W-:Y:S01]  /*35b0*/  FMUL.FTZ R34, R125, R124 ;  /* 0x0000007c7d227220 */ /* 0x000fe20000410000 */
[----:B------:R-:W-:Y:S01]  /*35c0*/  HFMA2.MMA R44, -RZ, RZ, 0, 0 ;  /* 0x00000000ff2c7435 */ /* 0x000fe200000001ff */
[----:B------:R-:W-:Y:S01]  /*35d0*/  LOP3.LUT P6, RZ, R2, 0xff00, RZ, 0xc0, !PT ;  /* 0x0000ff0002ff7812 */ /* 0x000fe200078cc0ff */
[----:B------:R-:W-:Y:S01]  /*35e0*/  @P3 FMUL.FTZ R42, R53, R30 ;  /* 0x0000001e352a3220 */ /* 0x000fe20000410000 */
[----:B------:R-:W-:Y:S01]  /*35f0*/  FMUL.FTZ R172, R34, UR14 ;  /* 0x0000000e22ac7c20 */ /* 0x000fe20008410000 */
[----:B------:R-:W-:Y:S01]  /*3600*/  @P4 SHF.L.U32 R34, R38, 0x10, RZ ;  /* 0x0000001026224819 */ /* 0x000fe200000006ff */
[----:B------:R-:W-:Y:S01]  /*3610*/  FADD.FTZ R65, R40, R65 ;  /* 0x0000004128417221 */ /* 0x000fe20000010000 */
[C---:B------:R-:W-:Y:S01]  /*3620*/  LOP3.LUT P3, RZ, R3.reuse, 0xff000000, RZ, 0xc0, !PT ;  /* 0xff00000003ff7812 */ /* 0x040fe2000786c0ff */
[C---:B------:R-:W-:Y:S01]  /*3630*/  @P5 FMUL.FTZ R169, R172.reuse, R48 ;  /* 0x00000030aca95220 */ /* 0x040fe20000410000 */
[----:B------:R-:W-:Y:S01]  /*3640*/  @P5 FMUL.FTZ R44, R172, R47 ;  /* 0x0000002fac2c5220 */ /* 0x000fe20000410000 */
[----:B------:R-:W-:Y:S01]  /*3650*/  LOP3.LUT P5, RZ, R2, 0xff000000, RZ, 0xc0, !PT ;  /* 0xff00000002ff7812 */ /* 0x000fe200078ac0ff */
[----:B------:R-:W-:Y:S01]  /*3660*/  @P4 FMUL.FTZ R46, R50, R34 ;  /* 0x00000022322e4220 */ /* 0x000fe20000410000 */
[----:B------:R-:W-:Y:S01]  /*3670*/  @P1 PRMT R34, R22, 0x7632, R34 ;  /* 0x0000763216221816 */ /* 0x000fe20000000022 */
[----:B------:R-:W-:Y:S01]  /*3680*/  HFMA2.MMA R50, -RZ, RZ, 0, 0 ;  /* 0x00000000ff327435 */ /* 0x000fe200000001ff */
[----:B------:R-:W-:Y:S01]  /*3690*/  LOP3.LUT P4, RZ, R3, 0xff00, RZ, 0xc0, !PT ;  /* 0x0000ff0003ff7812 */ /* 0x000fe2000788c0ff */
[----:B------:R-:W-:Y:S01]  /*36a0*/  FADD.FTZ R63, R42, R63 ;  /* 0x0000003f2a3f7221 */ /* 0x000fe20000010000 */
[----:B------:R-:W-:Y:S01]  /*36b0*/  @P1 PRMT R2, R20, 0x7632, R2 ;  /* 0x0000763214021816 */ /* 0x000fe20000000002 */
[----:B------:R-:W-:Y:S01]  /*36c0*/  FADD.FTZ R61, R46, R61 ;  /* 0x0000003d2e3d7221 */ /* 0x000fe20000010000 */
[----:B------:R-:W-:Y:S01]  /*36d0*/  @P1 PRMT R3, R21, 0x7632, R3 ;  /* 0x0000763215031816 */ /* 0x000fe20000000003 */
[----:B------:R-:W-:Y:S01]  /*36e0*/  FADD.FTZ R59, R44, R59 ;  /* 0x0000003b2c3b7221 */ /* 0x000fe20000010000 */
[----:B------:R-:W-:Y:S01]  /*36f0*/  @P1 SHF.L.U32 R34, R34, 0x10, RZ ;  /* 0x0000001022221819 */ /* 0x000fe200000006ff */
[----:B------:R-:W-:Y:S01]  /*3700*/  @P1 IMAD.U32 R2, R2, 0x10000, RZ ;  /* 0x0001000002021824 */ /* 0x000fe200078e00ff */
[----:B------:R-:W-:Y:S01]  /*3710*/  @P1 SHF.L.U32 R30, R3, 0x10, RZ ;  /* 0x00000010031e1819 */ /* 0x000fe200000006ff */
[----:B------:R-:W-:Y:S01]  /*3720*/  HFMA2.MMA R3, -RZ, RZ, 0, 0 ;  /* 0x00000000ff037435 */ /* 0x000fe200000001ff */
[----:B------:R-:W-:Y:S01]  /*3730*/  @P1 SHF.L.U32 R48, R35, 0x10, RZ ;  /* 0x0000001023301819 */ /* 0x000fe200000006ff */
[----:B------:R-:W-:Y:S01]  /*3740*/  @P1 FADD.FTZ R121, R121, R34 ;  /* 0x0000002279791221 */ /* 0x000fe20000010000 */
[----:B------:R-:W-:Y:S01]  /*3750*/  @P1 FADD.FTZ R51, R51, R2 ;  /* 0x0000000233331221 */ /* 0x000fe20000010000 */
[----:B------:R-:W-:Y:S01]  /*3760*/  @P5 PRMT R34, R5, 0x7632, R34 ;  /* 0x0000763205225816 */ /* 0x000fe20000000022 */
[----:B------:R-:W-:Y:S01]  /*3770*/  @P1 FADD.FTZ R57, R57, R30 ;  /* 0x0000001e39391221 */ /* 0x000fe20000010000 */
[----:B------:R-:W-:Y:S01]  /*3780*/  @P6 PRMT R2, R4, 0x7632, R2 ;  /* 0x0000763204026816 */ /* 0x000fe20000000002 */
[----:B------:R-:W-:Y:S01]  /*3790*/  @P1 FADD.FTZ R129, R129, R48 ;  /* 0x0000003081811221 */ /* 0x000fe20000010000 */
[----:B------:R-:W-:Y:S01]  /*37a0*/  @P5 SHF.L.U32 R35, R34, 0x10, RZ ;  /* 0x0000001022235819 */ /* 0x000fe200000006ff */
[----:B------:R-:W-:Y:S01]  /*37b0*/  FMUL.FTZ R34, R57, R124 ;  /* 0x0000007c39227220 */ /* 0x000fe20000410000 */
[----:B------:R-:W-:Y:S01]  /*37c0*/  MOV R48, RZ ;  /* 0x000000ff00307202 */ /* 0x000fe20000000f00 */
[----:B------:R-:W-:-:S02]  /*37d0*/  @P6 IMAD.U32 R30, R2, 0x10000, RZ ;  /* 0x00010000021e6824 */ /* 0x000fc400078e00ff */
[-C--:B------:R-:W-:Y:S01]  /*37e0*/  FMUL.FTZ R2, R51, R124.reuse ;  /* 0x0000007c33027220 */ /* 0x080fe20000410000 */
[----:B------:R-:W-:Y:S01]  /*37f0*/  FMUL.FTZ R128, R34, UR14 ;  /* 0x0000000e22807c20 */ /* 0x000fe20008410000 */
[----:B------:R-:W-:Y:S01]  /*3800*/  @P4 PRMT R36, R6, 0x7632, R36 ;  /* 0x0000763206244816 */ /* 0x000fe20000000024 */
[----:B------:R-:W-:Y:S01]  /*3810*/  FMUL.FTZ R47, R121, R124 ;  /* 0x0000007c792f7220 */ /* 0x000fe20000410000 */
[----:B------:R-:W-:Y:S01]  /*3820*/  FMUL.FTZ R173, R2, UR14 ;  /* 0x0000000e02ad7c20 */ /* 0x000fe20008410000 */
[----:B------:R-:W-:Y:S01]  /*3830*/  @P5 FMUL.FTZ R48, R128, R35 ;  /* 0x0000002380305220 */ /* 0x000fe20000410000 */
[----:B------:R-:W-:Y:S01]  /*3840*/  @P3 PRMT R37, R7, 0x7632, R37 ;  /* 0x0000763207253816 */ /* 0x000fe20000000025 */
[----:B------:R-:W0:Y:S01]  /*3850*/  @P2 LDC.64 R34, c[0x0][0x308] ;  /* 0x0000c200ff222b82 */ /* 0x000e220000000a00 */
[----:B------:R-:W-:Y:S01]  /*3860*/  @P6 FMUL.FTZ R3, R173, R30 ;  /* 0x0000001ead036220 */ /* 0x000fe20000410000 */
[----:B------:R-:W-:Y:S01]  /*3870*/  FMUL.FTZ R124, R129, R124 ;  /* 0x0000007c817c7220 */ /* 0x000fe20000410000 */
[----:B------:R-:W-:Y:S01]  /*3880*/  @P4 SHF.L.U32 R53, R36, 0x10, RZ ;  /* 0x0000001024354819 */ /* 0x000fe200000006ff */
[----:B------:R-:W-:Y:S01]  /*3890*/  FMUL.FTZ R47, R47, UR14 ;  /* 0x0000000e2f2f7c20 */ /* 0x000fe20008410000 */
[----:B------:R-:W-:Y:S01]  /*38a0*/  @P3 SHF.L.U32 R120, R37, 0x10, RZ ;  /* 0x0000001025783819 */ /* 0x000fe200000006ff */
[----:B------:R-:W-:Y:S01]  /*38b0*/  FMUL.FTZ R124, R124, UR14 ;  /* 0x0000000e7c7c7c20 */ /* 0x000fe20008410000 */
[----:B------:R-:W-:Y:S01]  /*38c0*/  F2FP.BF16.F32.PACK_AB R28, R3, R32 ;  /* 0x00000020031c723e */ /* 0x000fe200000010ff */
[----:B------:R-:W-:Y:S01]  /*38d0*/  @P4 FMUL.FTZ R50, R47, R53 ;  /* 0x000000352f324220 */ /* 0x000fe20000410000 */
[----:B------:R-:W1:Y:S01]  /*38e0*/  LDC.64 R2, c[0x0][0x210] ;  /* 0x00008400ff027b82 */ /* 0x000e620000000a00 */
[----:B------:R-:W-:Y:S01]  /*38f0*/  @P2 F2FP.BF16.F32.PACK_AB R125, RZ, R125 ;  /* 0x0000007dff7d223e */ /* 0x000fe200000010ff */
[----:B------:R-:W-:Y:S01]  /*3900*/  @P3 FMUL.FTZ R56, R124, R120 ;  /* 0x000000787c383220 */ /* 0x000fe20000410000 */
[----:B------:R-:W-:-:S02]  /*3910*/  @P2 F2FP.BF16.F32.PACK_AB R51, RZ, R51 ;  /* 0x00000033ff33223e */ /* 0x000fc400000010ff */
[----:B------:R-:W-:Y:S02]  /*3920*/  @P2 F2FP.BF16.F32.PACK_AB R57, RZ, R57 ;  /* 0x00000039ff39223e */ /* 0x000fe400000010ff */
[----:B------:R-:W-:Y:S02]  /*3930*/  @P2 F2FP.BF16.F32.PACK_AB R121, RZ, R121 ;  /* 0x00000079ff79223e */ /* 0x000fe400000010ff */
[----:B------:R-:W-:Y:S02]  /*3940*/  @P2 F2FP.BF16.F32.PACK_AB R129, RZ, R129 ;  /* 0x00000081ff81223e */ /* 0x000fe400000010ff */
[----:B------:R-:W-:Y:S02]  /*3950*/  @P2 PRMT R27, R125, 0x7610, R27 ;  /* 0x000076107d1b2816 */ /* 0x000fe4000000001b */
[C---:B------:R-:W-:Y:S02]  /*3960*/  LEA R32, P1, R141.reuse, UR16, 0x4 ;  /* 0x000000108d207c11 */ /* 0x040fe4000f8220ff */
[----:B------:R-:W-:Y:S01]  /*3970*/  @P2 PRMT R24, R24, 0x5410, R51 ;  /* 0x0000541018182816 */ /* 0x000fe20000000033 */
[----:B0-----:R-:W-:Y:S01]  /*3980*/  @P2 IMAD.WIDE.U32 R34, R141, 0x10, R34 ;  /* 0x000000108d222825 */ /* 0x001fe200078e0022 */
[----:B------:R-:W-:-:S02]  /*3990*/  @P2 PRMT R25, R25, 0x5410, R57 ;  /* 0x0000541019192816 */ /* 0x000fc40000000039 */
[----:B------:R-:W-:Y:S02]  /*39a0*/  @P2 PRMT R26, R26, 0x5410, R121 ;  /* 0x000054101a1a2816 */ /* 0x000fe40000000079 */
[----:B------:R-:W-:Y:S02]  /*39b0*/  @P2 PRMT R27, R27, 0x5410, R129 ;  /* 0x000054101b1b2816 */ /* 0x000fe40000000081 */
[----:B------:R-:W-:Y:S02]  /*39c0*/  F2FP.BF16.F32.PACK_AB R31, R56, R169 ;  /* 0x000000a9381f723e */ /* 0x000fe400000010ff */
[----:B------:R-:W-:Y:S01]  /*39d0*/  F2FP.BF16.F32.PACK_AB R30, R50, R41 ;  /* 0x00000029321e723e */ /* 0x000fe200000010ff */
[----:B------:R0:W-:Y:S01]  /*39e0*/  @P2 STG.E.128 desc[UR4][R34.64], R24 ;  /* 0x0000001822002986 */ /* 0x0001e2000c101d04 */
[----:B------:R-:W-:Y:S01]  /*39f0*/  F2FP.BF16.F32.PACK_AB R29, R48, R43 ;  /* 0x0000002b301d723e */ /* 0x000fe200000010ff */
[----:B------:R-:W-:Y:S01]  /*3a00*/  HFMA2.MMA R41, -RZ, RZ, 0, 0 ;  /* 0x00000000ff297435 */ /* 0x000fe200000001ff */
[----:B------:R-:W-:-:S02]  /*3a10*/  LEA.HI.X R33, R141, UR17, RZ, 0x4, P1 ;  /* 0x000000118d217c11 */ /* 0x000fc400088f24ff */
[----:B-1----:R-:W-:Y:S02]  /*3a20*/  LEA R167, R2, R167, 0x2 ;  /* 0x000000a702a77211 */ /* 0x002fe400078e10ff */
[----:B------:R-:W-:Y:S01]  /*3a30*/  @P6 PRMT R36, R36, 0x7632, R36 ;  /* 0x0000763224246816 */ /* 0x000fe20000000024 */
[----:B------:R0:W-:Y:S01]  /*3a40*/  STG.E.128 desc[UR4][R32.64], R28 ;  /* 0x0000001c20007986 */ /* 0x0001e2000c101d04 */
[----:B------:R-:W-:Y:S02]  /*3a50*/  ISETP.GE.AND P1, PT, R167, R3, PT ;  /* 0x00000003a700720c */ /* 0x000fe40003f26270 */
[----:B------:R-:W-:Y:S01]  /*3a60*/  @P5 PRMT R0, R37, 0x7632, R0 ;  /* 0x0000763225005816 */ /* 0x000fe20000000000 */
[----:B------:R-:W-:Y:S01]  /*3a70*/  HFMA2.MMA R37, -RZ, RZ, 0, 0 ;  /* 0x00000000ff257435 */ /* 0x000fe200000001ff */
[----:B------:R-:W-:Y:S02]  /*3a80*/  @P4 PRMT R38, R38, 0x7632, R38 ;  /* 0x0000763226264816 */ /* 0x000fe40000000026 */
[----:B------:R-:W-:Y:S01]  /*3a90*/  @P3 PRMT R45, R39, 0x7632, R45 ;  /* 0x00007632272d3816 */ /* 0x000fe2000000002d */
[----:B------:R-:W-:Y:S01]  /*3aa0*/  @P5 IMAD.U32 R0, R0, 0x10000, RZ ;  /* 0x0001000000005824 */ /* 0x000fe200078e00ff */
[----:B------:R-:W-:-:S02]  /*3ab0*/  @P6 SHF.L.U32 R36, R36, 0x10, RZ ;  /* 0x0000001024246819 */ /* 0x000fc400000006ff */
[----:B------:R-:W-:Y:S02]  /*3ac0*/  @P4 SHF.L.U32 R38, R38, 0x10, RZ ;  /* 0x0000001026264819 */ /* 0x000fe400000006ff */
[----:B------:R-:W-:Y:S01]  /*3ad0*/  @P3 SHF.L.U32 R45, R45, 0x10, RZ ;  /* 0x000000102d2d3819 */ /* 0x000fe200000006ff */
[----:B------:R-:W-:Y:S01]  /*3ae0*/  @P6 FMUL.FTZ R37, R173, R36 ;  /* 0x00000024ad256220 */ /* 0x000fe20000410000 */
[----:B------:R-:W-:Y:S01]  /*3af0*/  MOV R39, RZ ;  /* 0x000000ff00277202 */ /* 0x000fe20000000f00 */
[----:B------:R-:W-:Y:S01]  /*3b00*/  @P5 FMUL.FTZ R39, R128, R0 ;  /* 0x0000000080275220 */ /* 0x000fe20000410000 */
[----:B------:R-:W-:Y:S01]  /*3b10*/  MOV R43, RZ ;  /* 0x000000ff002b7202 */ /* 0x000fe20000000f00 */
[----:B------:R-:W-:Y:S01]  /*3b20*/  @P4 FMUL.FTZ R41, R47, R38 ;  /* 0x000000262f294220 */ /* 0x000fe20000410000 */
[----:B------:R-:W-:Y:S01]  /*3b30*/  @P3 FMUL.FTZ R43, R124, R45 ;  /* 0x0000002d7c2b3220 */ /* 0x000fe20000410000 */
[----:B------:R-:W-:Y:S01]  /*3b40*/  FADD.FTZ R66, R37, R66 ;  /* 0x0000004225427221 */ /* 0x000fe20000010000 */
[----:B------:R-:W-:Y:S01]  /*3b50*/  FADD.FTZ R64, R39, R64 ;  /* 0x0000004027407221 */ /* 0x000fe20000010000 */
[----:B------:R-:W-:Y:S01]  /*3b60*/  FADD.FTZ R62, R41, R62 ;  /* 0x0000003e293e7221 */ /* 0x000fe20000010000 */
[----:B------:R-:W-:Y:S01]  /*3b70*/  FADD.FTZ R60, R43, R60 ;  /* 0x0000003c2b3c7221 */ /* 0x000fe20000010000 */
[----:B0-----:R-:W-:Y:S06]  /*3b80*/  @!P1 BRA `(.L_x_864) ;  /* 0xffffffcc00649947 */ /* 0x001fec000383ffff */
[----:B------:R-:W-:Y:S05]  /*3b90*/  BSYNC B1 ;  /* 0x0000000000017941 */ /* 0x000fea0003800000 */
.L_x_862:
        /* <DEDUP_REMOVED lines=71> */
[----:B------:R-:W-:-:S07]  /*4010*/  MOV R67, R60 ;  /* 0x0000003c00437202 */ /* 0x000fce0000000f00 */
.L_x_861:
[----:B------:R-:W-:Y:S05]  /*4020*/  BSYNC B0 ;  /* 0x0000000000007941 */ /* 0x000fea0003800000 */
.L_x_859:
[----:B------:R-:W0:Y:S01]  /*4030*/  S2R R60, SR_TID.X ;  /* 0x00000000003c7919 */ /* 0x000e220000002100 */
[----:B------:R-:W-:Y:S01]  /*4040*/  MOV R0, 0x400 ;  /* 0x0000040000007802 */ /* 0x000fe20000000f00 */
[----:B------:R-:W-:Y:S05]  /*4050*/  WARPSYNC.ALL ;  /* 0x0000000000007948 */ /* 0x000fea0003800000 */
[----:B------:R-:W1:Y:S01]  /*4060*/  S2R R3, SR_CgaCtaId ;  /* 0x0000000000037919 */ /* 0x000e620000008800 */
[----:B------:R-:W-:Y:S01]  /*4070*/  ULDC UR6, c[0x0][0x218] ;  /* 0x0000860000067ab9 */ /* 0x000fe20000000800 */
[----:B------:R-:W-:Y:S01]  /*4080*/  ULDC.64 UR18, c[0x0][0x2d0] ;  /* 0x0000b40000127ab9 */ /* 0x000fe20000000a00 */
[----:B------:R-:W2:Y:S01]  /*4090*/  S2R R56, SR_CTAID.X ;  /* 0x0000000000387919 */ /* 0x000ea20000002500 */
[----:B0-----:R-:W-:-:S05]  /*40a0*/  SHF.R.U32.HI R57, RZ, 0x5, R60 ;  /* 0x00000005ff397819 */ /* 0x001fca000001163c */
[----:B------:R-:W-:Y:S01]  /*40b0*/  IMAD R58, R57, 0x60, R58 ;  /* 0x00000060393a7824 */ /* 0x000fe200078e023a */
[----:B-1----:R-:W-:-:S04]  /*40c0*/  LEA R3, R3, R0, 0x18 ;  /* 0x0000000003037211 */ /* 0x002fc800078ec0ff */
[-C--:B------:R-:W-:Y:S01]  /*40d0*/  LEA R58, R58, R3.reuse, 0x5 ;  /* 0x000000033a3a7211 */ /* 0x080fe200078e28ff */
[----:B--2---:R-:W-:Y:S01]  /*40e0*/  IMAD R61, R56, UR6, RZ ;  /* 0x00000006383d7c24 */ /* 0x004fe2000f8e02ff */
[----:B------:R-:W-:Y:S01]  /*40f0*/  LEA R0, R60, R3, 0x2 ;  /* 0x000000033c007211 */ /* 0x000fe200078e10ff */
[----:B------:R-:W-:Y:S02]  /*4100*/  ULDC.64 UR6, c[0x0][0x2d8] ;  /* 0x0000b60000067ab9 */ /* 0x000fe40000000a00 */
[----:B------:R-:W-:Y:S01]  /*4110*/  STS.128 [R58], R12 ;  /* 0x0000000c3a007388 */ /* 0x000fe20000000c00 */
[----:B------:R-:W-:-:S03]  /*4120*/  IADD3 R61, P0, R61, R60, RZ ;  /* 0x0000003c3d3d7210 */ /* 0x000fc60007f1e0ff */
        /* <DEDUP_REMOVED lines=21> */
[----:B------:R-:W-:Y:S01]  /*4280*/  LDS R27, [R0+0x2400] ;  /* 0x00240000001b7984 */ /* 0x000fe20000000800 */
[----:B---3--:R-:W-:-:S03]  /*4290*/  FADD.FTZ R13, RZ, R13 ;  /* 0x0000000dff0d7221 */ /* 0x008fc60000010000 */
[----:B------:R-:W-:Y:S01]  /*42a0*/  LDS R26, [R0+0x2600] ;  /* 0x00260000001a7984 */ /* 0x000fe20000000800 */
[----:B----4-:R-:W-:-:S03]  /*42b0*/  FADD.FTZ R14, RZ, R14 ;  /* 0x0000000eff0e7221 */ /* 0x010fc60000010000 */
[----:B------:R-:W-:Y:S01]  /*42c0*/  LDS R33, [R0+0x2800] ;  /* 0x0028000000217984 */ /* 0x000fe20000000800 */
[----:B-----5:R-:W-:-:S03]  /*42d0*/  FADD.FTZ R15, RZ, R15 ;  /* 0x0000000fff0f7221 */ /* 0x020fc60000010000 */
        /* <DEDUP_REMOVED lines=13> */
[----:B------:R-:W5:Y:S04]  /*43b0*/  LDS R24, [R0+0x2200] ;  /* 0x0022000000187984 */ /* 0x000f680000000800 */
[----:B------:R-:W5:Y:S01]  /*43c0*/  LDS R34, [R0+0x2e00] ;  /* 0x002e000000227984 */ /* 0x000f620000000800 */
[----:B------:R-:W-:Y:S01]  /*43d0*/  BAR.SYNC.DEFER_BLOCKING 0x0 ;  /* 0x0000000000007b1d */ /* 0x000fe20000010000 */
[----:B-1----:R-:W-:Y:S01]  /*43e0*/  FADD.FTZ R2, R2, R17 ;  /* 0x0000001102027221 */ /* 0x002fe20000010000 */
[----:B--2---:R-:W-:-:S03]  /*43f0*/  FADD.FTZ R3, R3, R16 ;  /* 0x0000001003037221 */ /* 0x004fc60000010000 */
[----:B------:R-:W-:Y:S01]  /*4400*/  FADD.FTZ R27, R2, R27 ;  /* 0x0000001b021b7221 */ /* 0x000fe20000010000 */
[----:B------:R-:W-:Y:S01]  /*4410*/  IADD3.X R2, RZ, RZ, RZ, P0, !PT ;  /* 0x000000ffff027210 */ /* 0x000fe200007fe4ff */
[----:B---3--:R-:W-:Y:S01]  /*4420*/  FADD.FTZ R12, R12, R19 ;  /* 0x000000130c0c7221 */ /* 0x008fe20000010000 */
[----:B------:R-:W-:Y:S03]  /*4430*/  STS.128 [R58], R4 ;  /* 0x000000043a007388 */ /* 0x000fe60000000c00 */
[----:B------:R-:W-:Y:S01]  /*4440*/  FADD.FTZ R33, R12, R33 ;  /* 0x000000210c217221 */ /* 0x000fe20000010000 */
[----:B----4-:R-:W-:Y:S01]  /*4450*/  FADD.FTZ R13, R13, R18 ;  /* 0x000000120d0d7221 */ /* 0x010fe20000010000 */
[----:B------:R1:W-:Y:S01]  /*4460*/  STS.128 [R58+0x10], R8 ;  /* 0x000010083a007388 */ /* 0x0003e20000000c00 */
[----:B0-----:R-:W-:Y:S02]  /*4470*/  FADD.FTZ R14, R14, R25 ;  /* 0x000000190e0e7221 */ /* 0x001fe40000010000 */
[----:B------:R-:W-:Y:S01]  /*4480*/  FADD.FTZ R13, R13, R32 ;  /* 0x000000200d0d7221 */ /* 0x000fe20000010000 */
[----:B------:R-:W-:Y:S01]  /*4490*/  STS.128 [R58+0x400], R20 ;  /* 0x000400143a007388 */ /* 0x000fe20000000c00 */
[----:B------:R-:W-:Y:S01]  /*44a0*/  FADD.FTZ R35, R14, R35 ;  /* 0x000000230e237221 */ /* 0x000fe20000010000 */
[----:B-----5:R-:W-:-:S02]  /*44b0*/  FADD.FTZ R15, R15, R24 ;  /* 0x000000180f0f7221 */ /* 0x020fc40000010000 */
[----:B------:R-:W-:Y:S02]  /*44c0*/  STS.128 [R58+0x410], R28 ;  /* 0x0004101c3a007388 */ /* 0x000fe40000000c00 */
[----:B------:R-:W-:Y:S02]  /*44d0*/  FADD.FTZ R15, R15, R34 ;  /* 0x000000220f0f7221 */ /* 0x000fe40000010000 */
[----:B------:R-:W-:Y:S04]  /*44e0*/  STS.128 [R58+0x800], R36 ;  /* 0x000800243a007388 */ /* 0x000fe80000000c00 */
[----:B------:R-:W-:Y:S01]  /*44f0*/  STS.128 [R58+0x810], R40 ;  /* 0x000810283a007388 */ /* 0x000fe20000000c00 */
[----:B-1----:R-:W-:Y:S01]  /*4500*/  FADD.FTZ R9, R3, R26 ;  /* 0x0000001a03097221 */ /* 0x002fe20000010000 */
        /* <DEDUP_REMOVED lines=37> */
[----:B------:R-:W-:Y:S01]  /*4760*/  LDS R38, [R0+0x2e00] ;  /* 0x002e000000267984 */ /* 0x000fe20000000800 */
        /* <DEDUP_REMOVED lines=13> */
[----:B0-----:R-:W-:Y:S01]  /*4840*/  FADD.FTZ R41, R6, R41 ;  /* 0x0000002906297221 */ /* 0x001fe20000010000 */
[----:B------:R-:W-:Y:S02]  /*4850*/  SHF.L.U32 R6, R61, 0x2, RZ ;  /* 0x000000023d067819 */ /* 0x000fe400000006ff */
[----:B------:R-:W-:Y:S02]  /*4860*/  STS.128 [R58+0x410], R72 ;  /* 0x000410483a007388 */ /* 0x000fe40000000c00 */
[----:B------:R-:W-:Y:S02]  /*4870*/  IADD3 R4, P1, R6, UR18, RZ ;  /* 0x0000001206047c10 */ /* 0x000fe4000ff3e0ff */
        /* <DEDUP_REMOVED lines=17> */
[----:B------:R-:W-:Y:S01]  /*4990*/  FADD.FTZ R17, R7, R38 ;  /* 0x0000002607117221 */ /* 0x000fe20000010000 */
[----:B------:R-:W-:Y:S01]  /*49a0*/  SHF.L.U64.HI R7, R61, 0x2, R2 ;  /* 0x000000023d077819 */ /* 0x000fe20000010202 */
[----:B--2---:R-:W-:Y:S01]  /*49b0*/  FADD.FTZ R40, R40, R25 ;  /* 0x0000001928287221 */ /* 0x004fe20000010000 */
[----:B------:R-:W2:Y:S01]  /*49c0*/  LDS R55, [R0+0x2600] ;  /* 0x0026000000377984 */ /* 0x000ea20000000800 */
[C---:B------:R-:W-:Y:S01]  /*49d0*/  IADD3 R2, P0, R6.reuse, UR6, RZ ;  /* 0x0000000606027c10 */ /* 0x040fe2000ff1e0ff */
[----:B---3--:R-:W-:Y:S02]  /*49e0*/  FADD.FTZ R8, RZ, R8 ;  /* 0x00000008ff087221 */ /* 0x008fe40000010000 */
[----:B------:R-:W3:Y:S01]  /*49f0*/  LDS R25, [R0+0x1200] ;  /* 0x0012000000197984 */ /* 0x000ee20000000800 */
[----:B------:R-:W-:Y:S01]  /*4a00*/  IADD3.X R3, R7, UR7, RZ, P0, !PT ;  /* 0x0000000707037c10 */ /* 0x000fe200087fe4ff */
[----:B------:R-:W-:Y:S01]  /*4a10*/  ULDC.64 UR6, c[0x0][0x2f0] ;  /* 0x0000bc0000067ab9 */ /* 0x000fe20000000a00 */
[----:B----4-:R-:W-:Y:S01]  /*4a20*/  FADD.FTZ R10, RZ, R10 ;  /* 0x0000000aff0a7221 */ /* 0x010fe20000010000 */
[----:B------:R-:W4:Y:S01]  /*4a30*/  LDS R16, [R0+0xa00] ;  /* 0x000a000000107984 */ /* 0x000f220000000800 */
[----:B------:R-:W-:Y:S01]  /*4a40*/  IADD3 R6, P0, R6, UR6, RZ ;  /* 0x0000000606067c10 */ /* 0x000fe2000ff1e0ff */
[----:B-----5:R-:W-:-:S02]  /*4a50*/  FADD.FTZ R8, R8, R19 ;  /* 0x0000001308087221 */ /* 0x020fc40000010000 */
[----:B------:R-:W5:Y:S01]  /*4a60*/  LDS R29, [R0+0x1400] ;  /* 0x00140000001d7984 */ /* 0x000f620000000800 */
[C---:B------:R-:W-:Y:S01]  /*4a70*/  IADD3.X R5, R7.reuse, UR19, RZ, P1, !PT ;  /* 0x0000001307057c10 */ /* 0x040fe20008ffe4ff */
[----:B------:R-:W-:Y:S02]  /*4a80*/  FADD.FTZ R12, RZ, R12 ;  /* 0x0000000cff0c7221 */ /* 0x000fe40000010000 */
[----:B------:R-:W5:Y:S01]  /*4a90*/  LDS R47, [R0+0x1e00] ;  /* 0x001e0000002f7984 */ /* 0x000f620000000800 */
[----:B------:R-:W-:Y:S01]  /*4aa0*/  IADD3.X R7, R7, UR7, RZ, P0, !PT ;  /* 0x0000000707077c10 */ /* 0x000fe200087fe4ff */
[----:B------:R-:W-:Y:S02]  /*4ab0*/  FADD.FTZ R10, R10, R21 ;  /* 0x000000150a0a7221 */ /* 0x000fe40000010000 */
[----:B------:R-:W5:Y:S01]  /*4ac0*/  LDS R57, [R0+0x2800] ;  /* 0x0028000000397984 */ /* 0x000f620000000800 */
[----:B------:R-:W-:-:S03]  /*4ad0*/  FADD.FTZ R8, R8, R43 ;  /* 0x0000002b08087221 */ /* 0x000fc60000010000 */
[----:B------:R-:W5:Y:S01]  /*4ae0*/  LDS R31, [R0+0x1600] ;  /* 0x00160000001f7984 */ /* 0x000f620000000800 */
[----:B------:R-:W-:-:S03]  /*4af0*/  FADD.FTZ R53, R40, R53 ;  /* 0x0000003528357221 */ /* 0x000fc60000010000 */
[----:B------:R-:W5:Y:S04]  /*4b00*/  LDS R49, [R0+0x2000] ;  /* 0x0020000000317984 */ /* 0x000f680000000800 */
[----:B------:R-:W5:Y:S01]  /*4b10*/  LDS R59, [R0+0x2a00] ;  /* 0x002a0000003b7984 */ /* 0x000f620000000800 */
[----:B0-----:R-:W-:-:S03]  /*4b20*/  FADD.FTZ R14, RZ, R14 ;  /* 0x0000000eff0e7221 */ /* 0x001fc60000010000 */
[----:B------:R-:W0:Y:S01]  /*4b30*/  LDS R51, [R0+0x2200] ;  /* 0x0022000000337984 */ /* 0x000e220000000800 */
[----:B-1----:R-:W-:-:S03]  /*4b40*/  FADD.FTZ R10, R10, R45 ;  /* 0x0000002d0a0a7221 */ /* 0x002fc60000010000 */
[----:B------:R-:W1:Y:S01]  /*4b50*/  LDS R61, [R0+0x2c00] ;  /* 0x002c0000003d7984 */ /* 0x000e620000000800 */
[----:B--2---:R-:W-:-:S03]  /*4b60*/  FADD.FTZ R55, R8, R55 ;  /* 0x0000003708377221 */ /* 0x004fc60000010000 */
[----:B------:R-:W2:Y:S01]  /*4b70*/  LDS R63, [R0+0x2e00] ;  /* 0x002e0000003f7984 */ /* 0x000ea20000000800 */
[----:B---3--:R-:W-:-:S03]  /*4b80*/  FADD.FTZ R12, R12, R25 ;  /* 0x000000190c0c7221 */ /* 0x008fc60000010000 */
[----:B------:R-:W-:Y:S01]  /*4b90*/  STG.E desc[UR4][R2.64], R23 ;  /* 0x0000001702007986 */ /* 0x000fe2000c101904 */
[----:B----4-:R-:W-:-:S03]  /*4ba0*/  FADD.FTZ R16, RZ, R16 ;  /* 0x00000010ff107221 */ /* 0x010fc60000010000 */
        /* <DEDUP_REMOVED lines=27> */
.L_x_863:
[----:B------:R-:W-:Y:S01]  /*4d60*/  HFMA2.MMA R198, -RZ, RZ, 0, 5.9604644775390625e-08 ;  /* 0x00000001ffc67435 */ /* 0x000fe200000001ff */
[----:B------:R-:W-:Y:S01]  /*4d70*/  BSSY B2, `(.L_x_865) ;  /* 0x0000007000027945 */ /* 0x000fe20003800000 */
[----:B------:R-:W-:Y:S01]  /*4d80*/  MOV R203, R30 ;  /* 0x0000001e00cb7202 */ /* 0x000fe20000000f00 */
[----:B------:R-:W-:Y:S01]  /*4d90*/  IMAD.MOV.U32 R205, RZ, RZ, 0x1f ;  /* 0x0000001fffcd7424 */ /* 0x000fe200078e00ff */
[----:B------:R-:W-:-:S07]  /*4da0*/  MOV R196, 0xffffffff ;  /* 0xffffffff00c47802 */ /* 0x000fce0000000f00 */
[----:B-----5:R-:W-:Y:S05]  /*4db0*/  WARPSYNC.COLLECTIVE R196, `(.L_x_866) ;  /* 0x00000000c4087348 */ /* 0x020fea0003c00000 */
[----:B------:R0:W1:Y:S02]  /*4dc0*/  SHFL.BFLY P3, R201, R203, R198, R205 ;  /* 0x0c0000c6cbc97389 */ /* 0x00006400000600cd */
[----:B01---5:R-:W-:Y:S01]  /*4dd0*/  ENDCOLLECTIVE ;  /* 0x000000000000791b */ /* 0x023fe20003800000 */
.L_x_866:
[----:B------:R-:W-:Y:S05]  /*4de0*/  BSYNC B2 ;  /* 0x0000000000027941 */ /* 0x000fea0003800000 */
.L_x_865:
        /* <DEDUP_REMOVED lines=8> */
.L_x_867:
[----:B------:R-:W-:-:S05]  /*4e70*/  FADD.FTZ R29, R30, R29 ;  /* 0x0000001d1e1d7221 */ /* 0x000fca0000010000 */
[----:B------:R-:W-:Y:S01]  /*4e80*/  MOV R203, R29 ;  /* 0x0000001d00cb7202 */ /* 0x000fe20000000f00 */
[----:B------:R-:W-:Y:S01]  /*4e90*/  IMAD.MOV.U32 R198, RZ, RZ, 0x2 ;  /* 0x00000002ffc67424 */ /* 0x000fe200078e00ff */
[----:B------:R-:W-:-:S07]  /*4ea0*/  MOV R31, R201 ;  /* 0x000000c9001f7202 */ /* 0x000fce0000000f00 */
[----:B------:R-:W-:Y:S05]  /*4eb0*/  WARPSYNC.COLLECTIVE R196, `(.L_x_868) ;  /* 0x00000000c4087348 */ /* 0x000fea0003c00000 */
[----:B------:R0:W1:Y:S02]  /*4ec0*/  SHFL.BFLY P3, R201, R203, R198, R205 ;  /* 0x0c0000c6cbc97389 */ /* 0x00006400000600cd */
[----:B01----:R-:W-:Y:S01]  /*4ed0*/  ENDCOLLECTIVE ;  /* 0x000000000000791b */ /* 0x003fe20003800000 */
.L_x_868:
[----:B------:R-:W-:-:S05]  /*4ee0*/  FADD.FTZ R31, R28, R31 ;  /* 0x0000001f1c1f7221 */ /* 0x000fca0000010000 */
[----:B------:R-:W-:Y:S02]  /*4ef0*/  MOV R203, R31 ;  /* 0x0000001f00cb7202 */ /* 0x000fe40000000f00 */
[----:B------:R-:W-:-:S07]  /*4f00*/  MOV R40, R201 ;  /* 0x000000c900287202 */ /* 0x000fce0000000f00 */
[----:B------:R-:W-:Y:S05]  /*4f10*/  WARPSYNC.COLLECTIVE R196, `(.L_x_869) ;  /* 0x00000000c4087348 */ /* 0x000fea0003c00000 */
[----:B------:R0:W1:Y:S02]  /*4f20*/  SHFL.BFLY P3, R201, R203, R198, R205 ;  /* 0x0c0000c6cbc97389 */ /* 0x00006400000600cd */
[----:B01----:R-:W-:Y:S01]  /*4f30*/  ENDCOLLECTIVE ;  /* 0x000000000000791b */ /* 0x003fe20003800000 */
.L_x_869:
[----:B------:R-:W-:Y:S01]  /*4f40*/  FADD.FTZ R40, R29, R40 ;  /* 0x000000281d287221 */ /* 0x000fe20000010000 */
[----:B------:R-:W-:-:S04]  /*4f50*/  HFMA2.MMA R198, -RZ, RZ, 0, 2.384185791015625e-07 ;  /* 0x00000004ffc67435 */ /* 0x000fc800000001ff */
[----:B------:R-:W-:Y:S02]  /*4f60*/  MOV R203, R40 ;  /* 0x0000002800cb7202 */ /* 0x000fe40000000f00 */
[----:B------:R-:W-:-:S07]  /*4f70*/  MOV R178, R201 ;  /* 0x000000c900b27202 */ /* 0x000fce0000000f00 */
[----:B------:R-:W-:Y:S05]  /*4f80*/  WARPSYNC.COLLECTIVE R196, `(.L_x_870) ;  /* 0x00000000c4087348 */ /* 0x000fea0003c00000 */
[----:B------:R0:W1:Y:S02]  /*4f90*/  SHFL.BFLY P3, R201, R203, R198, R205 ;  /* 0x0c0000c6cbc97389 */ /* 0x00006400000600cd */
[----:B01----:R-:W-:Y:S01]  /*4fa0*/  ENDCOLLECTIVE ;  /* 0x000000000000791b */ /* 0x003fe20003800000 */
.L_x_870:
[----:B------:R-:W-:-:S05]  /*4fb0*/  FADD.FTZ R178, R31, R178 ;  /* 0x000000b21fb27221 */ /* 0x000fca0000010000 */
[----:B------:R-:W-:Y:S02]  /*4fc0*/  MOV R203, R178 ;  /* 0x000000b200cb7202 */ /* 0x000fe40000000f00 */
[----:B------:R-:W-:-:S07]  /*4fd0*/  MOV R41, R201 ;  /* 0x000000c900297202 */ /* 0x000fce0000000f00 */
[----:B------:R-:W-:Y:S05]  /*4fe0*/  WARPSYNC.COLLECTIVE R196, `(.L_x_871) ;  /* 0x00000000c4087348 */ /* 0x000fea0003c00000 */
[----:B------:R0:W1:Y:S02]  /*4ff0*/  SHFL.BFLY P3, R201, R203, R198, R205 ;  /* 0x0c0000c6cbc97389 */ /* 0x00006400000600cd */
[----:B01----:R-:W-:Y:S01]  /*5000*/  ENDCOLLECTIVE ;  /* 0x000000000000791b */ /* 0x003fe20003800000 */
.L_x_871:
[----:B------:R-:W-:Y:S01]  /*5010*/  FADD.FTZ R41, R40, R41 ;  /* 0x0000002928297221 */ /* 0x000fe20000010000 */
[----:B------:R-:W-:-:S03]  /*5020*/  HFMA2.MMA R198, -RZ, RZ, 0, 4.76837158203125e-07 ;  /* 0x00000008ffc67435 */ /* 0x000fc600000001ff */
[----:B------:R-:W-:Y:S01]  /*5030*/  IMAD.MOV.U32 R203, RZ, RZ, R41 ;  /* 0x000000ffffcb7224 */ /* 0x000fe200078e0029 */
[----:B------:R-:W-:-:S07]  /*5040*/  MOV R183, R201 ;  /* 0x000000c900b77202 */ /* 0x000fce0000000f00 */
[----:B------:R-:W-:Y:S05]  /*5050*/  WARPSYNC.COLLECTIVE R196, `(.L_x_872) ;  /* 0x00000000c4087348 */ /* 0x000fea0003c00000 */
[----:B------:R0:W1:Y:S02]  /*5060*/  SHFL.BFLY P3, R201, R203, R198, R205 ;  /* 0x0c0000c6cbc97389 */ /* 0x00006400000600cd */
[----:B01----:R-:W-:Y:S01]  /*5070*/  ENDCOLLECTIVE ;  /* 0x000000000000791b */ /* 0x003fe20003800000 */
.L_x_872:
[----:B------:R-:W-:-:S05]  /*5080*/  FADD.FTZ R183, R178, R183 ;  /* 0x000000b7b2b77221 */ /* 0x000fca0000010000 */
[----:B------:R-:W-:Y:S02]  /*5090*/  MOV R203, R183 ;  /* 0x000000b700cb7202 */ /* 0x000fe40000000f00 */
[----:B------:R-:W-:-:S07]  /*50a0*/  MOV R28, R201 ;  /* 0x000000c9001c7202 */ /* 0x000fce0000000f00 */
[----:B------:R-:W-:Y:S05]  /*50b0*/  WARPSYNC.COLLECTIVE R196, `(.L_x_873) ;  /* 0x00000000c4087348 */ /* 0x000fea0003c00000 */
[----:B------:R0:W1:Y:S02]  /*50c0*/  SHFL.BFLY P3, R201, R203, R198, R205 ;  /* 0x0c0000c6cbc97389 */ /* 0x00006400000600cd */
[----:B01----:R-:W-:Y:S01]  /*50d0*/  ENDCOLLECTIVE ;  /* 0x000000000000791b */ /* 0x003fe20003800000 */
.L_x_873:
[----:B------:R-:W-:Y:S01]  /*50e0*/  FADD.FTZ R192, R41, R28 ;  /* 0x0000001c29c07221 */ /* 0x000fe20000010000 */
[----:B------:R-:W-:-:S04]  /*50f0*/  HFMA2.MMA R198, -RZ, RZ, 0, 9.5367431640625e-07 ;  /* 0x00000010ffc67435 */ /* 0x000fc800000001ff */
[----:B------:R-:W-:Y:S02]  /*5100*/  MOV R203, R192 ;  /* 0x000000c000cb7202 */ /* 0x000fe40000000f00 */
[----:B------:R-:W-:-:S07]  /*5110*/  MOV R30, R201 ;  /* 0x000000c9001e7202 */ /* 0x000fce0000000f00 */
[----:B------:R-:W-:Y:S05]  /*5120*/  WARPSYNC.COLLECTIVE R196, `(.L_x_874) ;  /* 0x00000000c4087348 */ /* 0x000fea0003c00000 */
[----:B------:R0:W1:Y:S02]  /*5130*/  SHFL.BFLY P3, R201, R203, R198, R205 ;  /* 0x0c0000c6cbc97389 */ /* 0x00006400000600cd */
[----:B01----:R-:W-:Y:S01]  /*5140*/  ENDCOLLECTIVE ;  /* 0x000000000000791b */ /* 0x003fe20003800000 */
.L_x_874:
[----:B------:R-:W-:-:S05]  /*5150*/  FADD.FTZ R194, R183, R30 ;  /* 0x0000001eb7c27221 */ /* 0x000fca0000010000 */
[----:B------:R-:W-:Y:S02]  /*5160*/  MOV R203, R194 ;  /* 0x000000c200cb7202 */ /* 0x000fe40000000f00 */
[----:B------:R-:W-:-:S07]  /*5170*/  MOV R199, R201 ;  /* 0x000000c900c77202 */ /* 0x000fce0000000f00 */
[----:B------:R-:W-:Y:S05]  /*5180*/  WARPSYNC.COLLECTIVE R196, `(.L_x_875) ;  /* 0x00000000c4087348 */ /* 0x000fea0003c00000 */
[----:B------:R0:W1:Y:S02]  /*5190*/  SHFL.BFLY P3, R201, R203, R198, R205 ;  /* 0x0c0000c6cbc97389 */ /* 0x00006400000600cd */
[----:B01----:R-:W-:Y:S01]  /*51a0*/  ENDCOLLECTIVE ;  /* 0x000000000000791b */ /* 0x003fe20003800000 */
.L_x_875:
[----:B------:R-:W-:Y:S05]  /*51b0*/  BRA `(.L_x_876) ;  /* 0xffffffc800bc7947 */ /* 0x000fea000383ffff */
.L_x_877:
        /* <DEDUP_REMOVED lines=12> */
.L_x_11671:


//--------------------- .text._ZN10layer_norm22ln_bwd_finalize_kernelINS_22Kernel_traits_finalizeILj768E13__nv_bfloat16S2_S2_S2_fjLb1ELj1024ELj4ENS_18Kernel_traits_baseILj768ES2_S2_S2_S2_fjLj1024EEEEELb1ELb0EEEvNS_9BwdParamsE --------------------------
	.section	.text._ZN10layer_norm22ln_bwd_finalize_kernelINS_22Kernel_traits_finalizeILj768E13__nv_bfloat16S2_S2_S2_fjLb1ELj1024ELj4ENS_18Kernel_traits_baseILj768ES2_S2_S2_S2_fjLj1024EEEEELb1ELb0EEEvNS_9BwdParamsE,"ax",@progbits
	.align	128
        .global         _ZN10layer_norm22ln_bwd_finalize_kernelINS_22Kernel_traits_finalizeILj768E13__nv_bfloat16S2_S2_S2_fjLb1ELj1024ELj4ENS_18Kernel_traits_baseILj768ES2_S2_S2_S2_fjLj1024EEEEELb1ELb0EEEvNS_9BwdParamsE
        .type           _ZN10layer_norm22ln_bwd_finalize_kernelINS_22Kernel_traits_finalizeILj768E13__nv_bfloat16S2_S2_S2_fjLb1ELj1024ELj4ENS_18Kernel_traits_baseILj768ES2_S2_S2_S2_fjLj1024EEEEELb1ELb0EEEvNS_9BwdParamsE,@function
        .size           _ZN10layer_norm22ln_bwd_finalize_kernelINS_22Kernel_traits_finalizeILj768E13__nv_bfloat16S2_S2_S2_fjLb1ELj1024ELj4ENS_18Kernel_traits_baseILj768ES2_S2_S2_S2_fjLj1024EEEEELb1ELb0EEEvNS_9BwdParamsE,(.L_x_11672 - _ZN10layer_norm22ln_bwd_finalize_kernelINS_22Kernel_traits_finalizeILj768E13__nv_bfloat16S2_S2_S2_fjLb1ELj1024ELj4ENS_18Kernel_traits_baseILj768ES2_S2_S2_S2_fjLj1024EEEEELb1ELb0EEEvNS_9BwdParamsE)
        .other          _ZN10layer_norm22ln_bwd_finalize_kernelINS_22Kernel_traits_finalizeILj768E13__nv_bfloat16S2_S2_S2_fjLb1ELj1024ELj4ENS_18Kernel_traits_baseILj768ES2_S2_S2_S2_fjLj1024EEEEELb1ELb0EEEvNS_9BwdParamsE,@"STO_CUDA_ENTRY STV_DEFAULT"
_ZN10layer_norm22ln_bwd_finalize_kernelINS_22Kernel_traits_finalizeILj768E13__nv_bfloat16S2_S2_S2_fjLb1ELj1024ELj4ENS_18Kernel_traits_baseILj768ES2_S2_S2_S2_fjLj1024EEEEELb1ELb0EEEvNS_9BwdParamsE:
.text._ZN10layer_norm22ln_bwd_finalize_kernelINS_22Kernel_traits_finalizeILj768E13__nv_bfloat16S2_S2_S2_fjLb1ELj1024ELj4ENS_18Kernel_traits_baseILj768ES2_S2_S2_S2_fjLj1024EEEEELb1ELb0EEEvNS_9BwdParamsE:
        /* <DEDUP_REMOVED lines=11> */
[----:B------:R-:W-:Y:S01]  /*00b0*/  SHF.L.U32 R7, R7, 0x4, RZ ;  /* 0x0000000407077819 */ /* 0x000fe200000006ff */
[----:B------:R-:W-:Y:S01]  /*00c0*/  ULDC.64 UR6, c[0x0][0x208] ;  /* 0x0000820000067ab9 */ /* 0x000fe20000000a00 */
[----:B------:R-:W-:Y:S02]  /*00d0*/  LOP3.LUT R5, R0, 0x3fffffe0, RZ, 0xc0, !PT ;  /* 0x3fffffe000057812 */ /* 0x000fe400078ec0ff */
[----:B------:R-:W-:Y:S02]  /*00e0*/  LOP3.LUT R6, R3, 0x1f, R0, 0x78, !PT ;  /* 0x0000001f03067812 */ /* 0x000fe400078e7800 */
[----:B------:R-:W-:Y:S02]  /*00f0*/  LOP3.LUT R9, R7, 0x7ffffff0, RZ, 0xc0, !PT ;  /* 0x7ffffff007097812 */ /* 0x000fe400078ec0ff */
[----:B------:R-:W-:-:S02]  /*0100*/  IADD3 R7, R5, R6, RZ ;  /* 0x0000000605077210 */ /* 0x000fc40007ffe0ff */
[----:B------:R-:W-:Y:S02]  /*0110*/  ISETP.NE.AND P0, PT, R3, 0x1f, PT ;  /* 0x0000001f0300780c */ /* 0x000fe40003f05270 */
[C---:B------:R-:W-:Y:S02]  /*0120*/  LEA R8, R2.reuse, R6, 0x5 ;  /* 0x0000000602087211 */ /* 0x040fe400078e28ff */
[C---:B------:R-:W-:Y:S02]  /*0130*/  ISETP.GT.U32.OR P0, PT, R2.reuse, 0xf, P0 ;  /* 0x0000000f0200780c */ /* 0x040fe40000704470 */
[----:B------:R-:W-:Y:S01]  /*0140*/  IADD3 R5, R2, R9, RZ ;  /* 0x0000000902057210 */ /* 0x000fe20007ffe0ff */
[----:B0-----:R-:W-:-:S06]  /*0150*/  ULEA UR4, UR5, UR4, 0x18 ;  /* 0x0000000405047291 */ /* 0x001fcc000f8ec03f */
[----:B------:R-:W-:Y:S02]  /*0160*/  LEA R6, R7, UR4, 0x2 ;  /* 0x0000000407067c11 */ /* 0x000fe4000f8e10ff */
[----:B------:R-:W-:-:S07]  /*0170*/  LEA R7, R8, UR4, 0x2 ;  /* 0x0000000408077c11 */ /* 0x000fce000f8e10ff */
.L_x_890:
[----:B0--3--:R-:W0:Y:S01]  /*0180*/  LDC R8, c[0x0][0x210] ;  /* 0x00008400ff087b82 */ /* 0x009e220000000800 */
[----:B------:R-:W-:Y:S01]  /*0190*/  BSSY B0, `(.L_x_878) ;  /* 0x0000086000007945 */ /* 0x000fe20003800000 */
[----:B------:R-:W-:Y:S01]  /*01a0*/  HFMA2.MMA R11, -RZ, RZ, 0, 0 ;  /* 0x00000000ff0b7435 */ /* 0x000fe200000001ff */
[----:B------:R-:W-:Y:S01]  /*01b0*/  IMAD.MOV.U32 R22, RZ, RZ, RZ ;  /* 0x000000ffff167224 */ /* 0x000fe200078e00ff */
[----:B------:R-:W-:-:S04]  /*01c0*/  MOV R24, RZ ;  /* 0x000000ff00187202 */ /* 0x000fc80000000f00 */
[----:B-1----:R-:W1:Y:S01]  /*01d0*/  LDC R9, c[0x0][0x218] ;  /* 0x00008600ff097b82 */ /* 0x002e620000000800 */
[----:B0-----:R-:W-:-:S04]  /*01e0*/  ISETP.GE.U32.AND P1, PT, R3, R8, PT ;  /* 0x000000080300720c */ /* 0x001fc80003f26070 */
[----:B-1----:R-:W-:-:S13]  /*01f0*/  ISETP.GE.U32.OR P1, PT, R4, R9, P1 ;  /* 0x000000090400720c */ /* 0x002fda0000f26470 */
[----:B--2---:R-:W-:Y:S05]  /*0200*/  @P1 BRA `(.L_x_879) ;  /* 0x0000000400f81947 */ /* 0x004fea0003800000 */
[----:B------:R-:W-:Y:S02]  /*0210*/  ISETP.GE.U32.AND P2, PT, R3, R8, PT ;  /* 0x000000080300720c */ /* 0x000fe40003f46070 */
[----:B------:R-:W-:-:S11]  /*0220*/  MOV R23, R3 ;  /* 0x0000000300177202 */ /* 0x000fd60000000f00 */
[----:B------:R-:W0:Y:S01]  /*0230*/  @P2 LDC.64 R12, c[0x0][0x2d0] ;  /* 0x0000b400ff0c2b82 */ /* 0x000e220000000a00 */
[----:B------:R-:W-:-:S07]  /*0240*/  @P2 IMAD R17, R23, R9, R4 ;  /* 0x0000000917112224 */ /* 0x000fce00078e0204 */
[----:B------:R-:W1:Y:S08]  /*0250*/  @P2 LDC.64 R14, c[0x0][0x2d8] ;  /* 0x0000b600ff0e2b82 */ /* 0x000e700000000a00 */
[----:B------:R-:W2:Y:S01]  /*0260*/  @P2 LDC.64 R10, c[0x0][0x2f0] ;  /* 0x0000bc00ff0a2b82 */ /* 0x000ea20000000a00 */
[----:B0-----:R-:W-:-:S06]  /*0270*/  @P2 IMAD.WIDE.U32 R12, R17, 0x4, R12 ;  /* 0x00000004110c2825 */ /* 0x001fcc00078e000c */
[----:B------:R-:W3:Y:S01]  /*0280*/  @P2 LDG.E R13, desc[UR6][R12.64] ;  /* 0x000000060c0d2981 */ /* 0x000ee2000c1e1900 */
[----:B-1----:R-:W-:-:S06]  /*0290*/  @P2 IMAD.WIDE.U32 R14, R17, 0x4, R14 ;  /* 0x00000004110e2825 */ /* 0x002fcc00078e000e */
[----:B------:R-:W4:Y:S01]  /*02a0*/  @P2 LDG.E R15, desc[UR6][R14.64] ;  /* 0x000000060e0f2981 */ /* 0x000f22000c1e1900 */
[----:B--2---:R-:W-:-:S06]  /*02b0*/  @P2 IMAD.WIDE.U32 R16, R17, 0x4, R10 ;  /* 0x0000000411102825 */ /* 0x004fcc00078e000a */
[----:B------:R-:W2:Y:S01]  /*02c0*/  @P2 LDG.E R16, desc[UR6][R16.64] ;  /* 0x0000000610102981 */ /* 0x000ea2000c1e1900 */
[----:B------:R-:W-:-:S04]  /*02d0*/  @P2 IADD3 R23, R23, 0x20, RZ ;  /* 0x0000002017172810 */ /* 0x000fc80007ffe0ff */
[CC--:B------:R-:W-:Y:S02]  /*02e0*/  ISETP.GE.U32.AND P1, PT, R23.reuse, R8.reuse, PT ;  /* 0x000000081700720c */ /* 0x0c0fe40003f26070 */
[----:B------:R-:W-:-:S04]  /*02f0*/  IADD3 R10, -R23, R8, RZ ;  /* 0x00000008170a7210 */ /* 0x000fc80007ffe1ff */
[----:B------:R-:W-:Y:S01]  /*0300*/  ISETP.LE.U32.OR P1, PT, R10, 0x60, P1 ;  /* 0x000000600a00780c */ /* 0x000fe20000f23470 */
[----:B------:R-:W-:Y:S01]  /*0310*/  IMAD.MOV.U32 R22, RZ, RZ, RZ ;  /* 0x000000ffff167224 */ /* 0x000fe200078e00ff */
[----:B------:R-:W-:Y:S02]  /*0320*/  MOV R24, RZ ;  /* 0x000000ff00187202 */ /* 0x000fe40000000f00 */
[----:B------:R-:W-:Y:S01]  /*0330*/  MOV R11, RZ ;  /* 0x000000ff000b7202 */ /* 0x000fe20000000f00 */
[----:B------:R-:W-:Y:S02]  /*0340*/  BSSY B1, `(.L_x_880) ;  /* 0x0000039000017945 */ /* 0x000fe40003800000 */
[----:B---3--:R-:W-:Y:S01]  /*0350*/  @P2 FADD.FTZ R24, R24, R13 ;  /* 0x0000000d18182221 */ /* 0x008fe20000010000 */
[----:B----4-:R-:W-:Y:S01]  /*0360*/  @P2 FADD.FTZ R22, R22, R15 ;  /* 0x0000000f16162221 */ /* 0x010fe20000010000 */
[----:B--2---:R-:W-:Y:S01]  /*0370*/  @P2 FADD.FTZ R11, R11, R16 ;  /* 0x000000100b0b2221 */ /* 0x004fe20000010000 */
[----:B------:R-:W-:-:S03]  /*0380*/  PLOP3.LUT P2, PT, P2, PT, PT, 0x8, 0x0 ;  /* 0x000000000000781c */ /* 0x000fc6000174e170 */
[----:B------:R-:W-:Y:S10]  /*0390*/  @P1 BRA `(.L_x_881) ;  /* 0x0000000000cc1947 */ /* 0x000ff40003800000 */
[----:B------:R-:W-:Y:S02]  /*03a0*/  PLOP3.LUT P2, PT, PT, PT, PT, 0x8, 0x0 ;  /* 0x000000000000781c */ /* 0x000fe40003f4e170 */
[----:B------:R-:W-:-:S11]  /*03b0*/  IADD3 R12, R8, -0x60, RZ ;  /* 0xffffffa0080c7810 */ /* 0x000fd60007ffe0ff */
.L_x_882:
[----:B------:R-:W0:Y:S01]  /*03c0*/  LDC.64 R14, c[0x0][0x2d0] ;  /* 0x0000b400ff0e7b82 */ /* 0x000e220000000a00 */
[C---:B------:R-:W-:Y:S01]  /*03d0*/  IADD3 R27, R23.reuse, 0x20, RZ ;  /* 0x00000020171b7810 */ /* 0x040fe20007ffe0ff */
[----:B------:R-:W-:-:S04]  /*03e0*/  IMAD R25, R23, R9, R4 ;  /* 0x0000000917197224 */ /* 0x000fc800078e0204 */
[----:B------:R-:W-:Y:S02]  /*03f0*/  IMAD R27, R27, R9, R4 ;  /* 0x000000091b1b7224 */ /* 0x000fe400078e0204 */
[----:B0-----:R-:W-:-:S04]  /*0400*/  IMAD.WIDE.U32 R20, R25, 0x4, R14 ;  /* 0x0000000419147825 */ /* 0x001fc800078e000e */
[----:B------:R-:W-:Y:S01]  /*0410*/  IMAD.WIDE.U32 R16, R27, 0x4, R14 ;  /* 0x000000041b107825 */ /* 0x000fe200078e000e */
[----:B------:R-:W2:Y:S04]  /*0420*/  LDG.E R26, desc[UR6][R20.64] ;  /* 0x00000006141a7981 */ /* 0x000ea8000c1e1900 */
[----:B------:R0:W3:Y:S01]  /*0430*/  LDG.E R10, desc[UR6][R16.64] ;  /* 0x00000006100a7981 */ /* 0x0000e2000c1e1900 */
[C---:B------:R-:W-:Y:S02]  /*0440*/  IADD3 R19, R23.reuse, 0x40, RZ ;  /* 0x0000004017137810 */ /* 0x040fe40007ffe0ff */
[----:B------:R-:W-:-:S03]  /*0450*/  IADD3 R29, R23, 0x60, RZ ;  /* 0x00000060171d7810 */ /* 0x000fc60007ffe0ff */
[-CC-:B------:R-:W-:Y:S02]  /*0460*/  IMAD R19, R19, R9.reuse, R4.reuse ;  /* 0x0000000913137224 */ /* 0x180fe400078e0204 */
[----:B------:R-:W-:Y:S01]  /*0470*/  IMAD R29, R29, R9, R4 ;  /* 0x000000091d1d7224 */ /* 0x000fe200078e0204 */
[----:B0-----:R-:W0:Y:S01]  /*0480*/  LDC.64 R16, c[0x0][0x2d8] ;  /* 0x0000b600ff107b82 */ /* 0x001e220000000a00 */
[----:B------:R-:W-:-:S04]  /*0490*/  IMAD.WIDE.U32 R20, R19, 0x4, R14 ;  /* 0x0000000413147825 */ /* 0x000fc800078e000e */
[----:B------:R-:W-:Y:S01]  /*04a0*/  IMAD.WIDE.U32 R14, R29, 0x4, R14 ;  /* 0x000000041d0e7825 */ /* 0x000fe200078e000e */
[----:B------:R0:W4:Y:S04]  /*04b0*/  LDG.E R18, desc[UR6][R20.64] ;  /* 0x0000000614127981 */ /* 0x000128000c1e1900 */
[----:B------:R1:W5:Y:S01]  /*04c0*/  LDG.E R13, desc[UR6][R14.64] ;  /* 0x000000060e0d7981 */ /* 0x000362000c1e1900 */
[----:B0-----:R-:W-:-:S06]  /*04d0*/  IMAD.WIDE.U32 R20, R25, 0x4, R16 ;  /* 0x0000000419147825 */ /* 0x001fcc00078e0010 */
[----:B------:R3:W4:Y:S01]  /*04e0*/  LDG.E R20, desc[UR6][R20.64] ;  /* 0x0000000614147981 */ /* 0x000722000c1e1900 */
[----:B-1----:R-:W-:-:S04]  /*04f0*/  IMAD.WIDE.U32 R14, R27, 0x4, R16 ;  /* 0x000000041b0e7825 */ /* 0x002fc800078e0010 */
[----:B--2---:R-:W-:-:S04]  /*0500*/  FADD.FTZ R26, R26, R24 ;  /* 0x000000181a1a7221 */ /* 0x004fc80000010000 */
[----:B---3--:R-:W-:Y:S02]  /*0510*/  FADD.FTZ R21, R26, R10 ;  /* 0x0000000a1a157221 */ /* 0x008fe40000010000 */
[----:B------:R0:W2:Y:S02]  /*0520*/  LDG.E R10, desc[UR6][R14.64] ;  /* 0x000000060e0a7981 */ /* 0x0000a4000c1e1900 */
[----:B0-----:R-:W-:-:S04]  /*0530*/  IMAD.WIDE.U32 R14, R19, 0x4, R16 ;  /* 0x00000004130e7825 */ /* 0x001fc800078e0010 */
[----:B------:R-:W-:Y:S01]  /*0540*/  IMAD.WIDE.U32 R16, R29, 0x4, R16 ;  /* 0x000000041d107825 */ /* 0x000fe200078e0010 */
[----:B------:R0:W3:Y:S05]  /*0550*/  LDG.E R26, desc[UR6][R14.64] ;  /* 0x000000060e1a7981 */ /* 0x0000ea000c1e1900 */
[----:B------:R-:W3:Y:S01]  /*0560*/  LDG.E R16, desc[UR6][R16.64] ;  /* 0x0000000610107981 */ /* 0x000ee2000c1e1900 */
[----:B0-----:R-:W0:Y:S01]  /*0570*/  LDC.64 R14, c[0x0][0x2f0] ;  /* 0x0000bc00ff0e7b82 */ /* 0x001e220000000a00 */
[----:B----4-:R-:W-:Y:S01]  /*0580*/  FADD.FTZ R22, R20, R22 ;  /* 0x0000001614167221 */ /* 0x010fe20000010000 */
[----:B0-----:R-:W-:-:S05]  /*0590*/  IMAD.WIDE.U32 R24, R25, 0x4, R14 ;  /* 0x0000000419187825 */ /* 0x001fca00078e000e */
[----:B------:R0:W4:Y:S01]  /*05a0*/  LDG.E R20, desc[UR6][R24.64] ;  /* 0x0000000618147981 */ /* 0x000122000c1e1900 */
[----:B------:R-:W-:-:S06]  /*05b0*/  IMAD.WIDE.U32 R28, R29, 0x4, R14 ;  /* 0x000000041d1c7825 */ /* 0x000fcc00078e000e */
[----:B------:R-:W3:Y:S01]  /*05c0*/  LDG.E R28, desc[UR6][R28.64] ;  /* 0x000000061c1c7981 */ /* 0x000ee2000c1e1900 */
[----:B0-----:R-:W-:-:S05]  /*05d0*/  IMAD.WIDE.U32 R24, R27, 0x4, R14 ;  /* 0x000000041b187825 */ /* 0x001fca00078e000e */
[----:B------:R0:W3:Y:S02]  /*05e0*/  LDG.E R27, desc[UR6][R24.64] ;  /* 0x00000006181b7981 */ /* 0x0000e4000c1e1900 */
[----:B0-----:R-:W-:-:S05]  /*05f0*/  IMAD.WIDE.U32 R24, R19, 0x4, R14 ;  /* 0x0000000413187825 */ /* 0x001fca00078e000e */
[----:B------:R5:W3:Y:S01]  /*0600*/  LDG.E R19, desc[UR6][R24.64] ;  /* 0x0000000618137981 */ /* 0x000ae2000c1e1900 */
[----:B------:R-:W-:-:S05]  /*0610*/  VIADD R23, R23, 0x80 ;  /* 0x0000008017177836 */ /* 0x000fca0000000000 */
[----:B------:R-:W-:Y:S01]  /*0620*/  ISETP.GE.U32.AND P1, PT, R23, R12, PT ;  /* 0x0000000c1700720c */ /* 0x000fe20003f26070 */
[----:B------:R-:W-:-:S04]  /*0630*/  FADD.FTZ R18, R21, R18 ;  /* 0x0000001215127221 */ /* 0x000fc80000010000 */
[----:B-----5:R-:W-:Y:S01]  /*0640*/  FADD.FTZ R24, R18, R13 ;  /* 0x0000000d12187221 */ /* 0x020fe20000010000 */
[----:B----4-:R-:W-:Y:S01]  /*0650*/  FADD.FTZ R20, R20, R11 ;  /* 0x0000000b14147221 */ /* 0x010fe20000010000 */
[----:B--2---:R-:W-:-:S04]  /*0660*/  FADD.FTZ R11, R22, R10 ;  /* 0x0000000a160b7221 */ /* 0x004fc80000010000 */
[----:B---3--:R-:W-:Y:S01]  /*0670*/  FADD.FTZ R11, R11, R26 ;  /* 0x0000001a0b0b7221 */ /* 0x008fe20000010000 */
[----:B------:R-:W-:-:S03]  /*0680*/  FADD.FTZ R20, R20, R27 ;  /* 0x0000001b14147221 */ /* 0x000fc60000010000 */
[----:B------:R-:W-:Y:S01]  /*0690*/  FADD.FTZ R22, R11, R16 ;  /* 0x000000100b167221 */ /* 0x000fe20000010000 */
[----:B------:R-:W-:-:S04]  /*06a0*/  FADD.FTZ R19, R20, R19 ;  /* 0x0000001314137221 */ /* 0x000fc80000010000 */
[----:B------:R-:W-:Y:S01]  /*06b0*/  FADD.FTZ R11, R19, R28 ;  /* 0x0000001c130b7221 */ /* 0x000fe20000010000 */
[----:B------:R-:W-:Y:S06]  /*06c0*/  @!P1 BRA `(.L_x_882) ;  /* 0xfffffffc003c9947 */ /* 0x000fec000383ffff */
.L_x_881:
[----:B------:R-:W-:Y:S05]  /*06d0*/  BSYNC B1 ;  /* 0x0000000000017941 */ /* 0x000fea0003800000 */
.L_x_880:
        /* <DEDUP_REMOVED lines=9> */
[----:B------:R-:W1:Y:S08]  /*0770*/  LDC.64 R18, c[0x0][0x2d8] ;  /* 0x0000b600ff127b82 */ /* 0x000e700000000a00 */
[----:B------:R-:W2:Y:S01]  /*0780*/  LDC.64 R14, c[0x0][0x2f0] ;  /* 0x0000bc00ff0e7b82 */ /* 0x000ea20000000a00 */
[----:B0-----:R-:W-:-:S04]  /*0790*/  IMAD.WIDE.U32 R26, R13, 0x4, R20 ;  /* 0x000000040d1a7825 */ /* 0x001fc800078e0014 */
[----:B-1----:R-:W-:Y:S02]  /*07a0*/  IMAD.WIDE.U32 R16, R13, 0x4, R18 ;  /* 0x000000040d107825 */ /* 0x002fe400078e0012 */
[----:B------:R-:W3:Y:S02]  /*07b0*/  LDG.E R27, desc[UR6][R26.64] ;  /* 0x000000061a1b7981 */ /* 0x000ee4000c1e1900 */
[----:B------:R-:W-:Y:S02]  /*07c0*/  IMAD.WIDE.U32 R20, R25, 0x4, R20 ;  /* 0x0000000419147825 */ /* 0x000fe400078e0014 */
[----:B------:R-:W4:Y:S02]  /*07d0*/  LDG.E R17, desc[UR6][R16.64] ;  /* 0x0000000610117981 */ /* 0x000f24000c1e1900 */
[----:B--2---:R-:W-:Y:S02]  /*07e0*/  IMAD.WIDE.U32 R12, R13, 0x4, R14 ;  /* 0x000000040d0c7825 */ /* 0x004fe400078e000e */
[----:B------:R-:W2:Y:S02]  /*07f0*/  LDG.E R21, desc[UR6][R20.64] ;  /* 0x0000000614157981 */ /* 0x000ea4000c1e1900 */
[----:B------:R-:W-:-:S02]  /*0800*/  IMAD.WIDE.U32 R18, R25, 0x4, R18 ;  /* 0x0000000419127825 */ /* 0x000fc400078e0012 */
[----:B------:R-:W5:Y:S02]  /*0810*/  LDG.E R12, desc[UR6][R12.64] ;  /* 0x000000060c0c7981 */ /* 0x000f64000c1e1900 */
[----:B------:R-:W-:Y:S02]  /*0820*/  IMAD.WIDE.U32 R14, R25, 0x4, R14 ;  /* 0x00000004190e7825 */ /* 0x000fe400078e000e */
[----:B------:R-:W5:Y:S04]  /*0830*/  LDG.E R19, desc[UR6][R18.64] ;  /* 0x0000000612137981 */ /* 0x000f68000c1e1900 */
[----:B------:R-:W5:Y:S01]  /*0840*/  LDG.E R14, desc[UR6][R14.64] ;  /* 0x000000060e0e7981 */ /* 0x000f62000c1e1900 */
[----:B------:R-:W-:Y:S02]  /*0850*/  PLOP3.LUT P2, PT, PT, PT, PT, 0x8, 0x0 ;  /* 0x000000000000781c */ /* 0x000fe40003f4e170 */
[----:B------:R-:W-:Y:S01]  /*0860*/  IADD3 R23, R23, 0x40, RZ ;  /* 0x0000004017177810 */ /* 0x000fe20007ffe0ff */
[----:B---3--:R-:W-:Y:S01]  /*0870*/  FADD.FTZ R24, R24, R27 ;  /* 0x0000001b18187221 */ /* 0x008fe20000010000 */
[----:B----4-:R-:W-:-:S03]  /*0880*/  FADD.FTZ R22, R22, R17 ;  /* 0x0000001116167221 */ /* 0x010fc60000010000 */
[----:B--2---:R-:W-:Y:S01]  /*0890*/  FADD.FTZ R24, R24, R21 ;  /* 0x0000001518187221 */ /* 0x004fe20000010000 */
[----:B-----5:R-:W-:Y:S01]  /*08a0*/  FADD.FTZ R11, R11, R12 ;  /* 0x0000000c0b0b7221 */ /* 0x020fe20000010000 */
[----:B------:R-:W-:-:S03]  /*08b0*/  FADD.FTZ R22, R22, R19 ;  /* 0x0000001316167221 */ /* 0x000fc60000010000 */
[----:B------:R-:W-:-:S07]  /*08c0*/  FADD.FTZ R11, R11, R14 ;  /* 0x0000000e0b0b7221 */ /* 0x000fce0000010000 */
.L_x_884:
[----:B------:R-:W-:Y:S05]  /*08d0*/  BSYNC B1 ;  /* 0x0000000000017941 */ /* 0x000fea0003800000 */
.L_x_883:
[----:B------:R-:W-:Y:S01]  /*08e0*/  ISETP.LT.U32.OR P2, PT, R23, R8, P2 ;  /* 0x000000081700720c */ /* 0x000fe20001741470 */
[----:B------:R-:W-:-:S12]  /*08f0*/  BSSY B1, `(.L_x_879) ;  /* 0x000000f000017945 */ /* 0x000fd80003800000 */
[----:B------:R-:W-:Y:S05]  /*0900*/  @!P2 BRA `(.L_x_885) ;  /* 0x000000000034a947 */ /* 0x000fea0003800000 */
[----:B------:R-:W0:Y:S01]  /*0910*/  LDC.64 R16, c[0x0][0x2d0] ;  /* 0x0000b400ff107b82 */ /* 0x000e220000000a00 */
[----:B------:R-:W-:-:S07]  /*0920*/  IMAD R19, R23, R9, R4 ;  /* 0x0000000917137224 */ /* 0x000fce00078e0204 */
[----:B------:R-:W1:Y:S08]  /*0930*/  LDC.64 R12, c[0x0][0x2d8] ;  /* 0x0000b600ff0c7b82 */ /* 0x000e700000000a00 */
[----:B------:R-:W2:Y:S01]  /*0940*/  LDC.64 R14, c[0x0][0x2f0] ;  /* 0x0000bc00ff0e7b82 */ /* 0x000ea20000000a00 */
[----:B0-----:R-:W-:-:S06]  /*0950*/  IMAD.WIDE.U32 R16, R19, 0x4, R16 ;  /* 0x0000000413107825 */ /* 0x001fcc00078e0010 */
[----:B------:R-:W3:Y:S01]  /*0960*/  LDG.E R17, desc[UR6][R16.64] ;  /* 0x0000000610117981 */ /* 0x000ee2000c1e1900 */
[----:B-1----:R-:W-:-:S06]  /*0970*/  IMAD.WIDE.U32 R12, R19, 0x4, R12 ;  /* 0x00000004130c7825 */ /* 0x002fcc00078e000c */
[----:B------:R-:W4:Y:S01]  /*0980*/  LDG.E R13, desc[UR6][R12.64] ;  /* 0x000000060c0d7981 */ /* 0x000f22000c1e1900 */
[----:B--2---:R-:W-:-:S06]  /*0990*/  IMAD.WIDE.U32 R14, R19, 0x4, R14 ;  /* 0x00000004130e7825 */ /* 0x004fcc00078e000e */
[----:B------:R-:W2:Y:S01]  /*09a0*/  LDG.E R14, desc[UR6][R14.64] ;  /* 0x000000060e0e7981 */ /* 0x000ea2000c1e1900 */
[----:B---3--:R-:W-:Y:S01]  /*09b0*/  FADD.FTZ R24, R24, R17 ;  /* 0x0000001118187221 */ /* 0x008fe20000010000 */
[----:B----4-:R-:W-:Y:S01]  /*09c0*/  FADD.FTZ R22, R22, R13 ;  /* 0x0000000d16167221 */ /* 0x010fe20000010000 */
[----:B--2---:R-:W-:-:S07]  /*09d0*/  FADD.FTZ R11, R11, R14 ;  /* 0x0000000e0b0b7221 */ /* 0x004fce0000010000 */
.L_x_885:
[----:B------:R-:W-:Y:S05]  /*09e0*/  BSYNC B1 ;  /* 0x0000000000017941 */ /* 0x000fea0003800000 */
.L_x_879:
[----:B------:R-:W-:Y:S05]  /*09f0*/  BSYNC B0 ;  /* 0x0000000000007941 */ /* 0x000fea0003800000 */
.L_x_878:
[----:B------:R-:W-:Y:S01]  /*0a00*/  ISETP.GT.U32.AND P1, PT, R0, 0x3ff, PT ;  /* 0x000003ff0000780c */ /* 0x000fe20003f24070 */
[----:B------:R0:W-:Y:S01]  /*0a10*/  STS [R6], R22 ;  /* 0x0000001606007388 */ /* 0x0001e20000000800 */
[----:B------:R-:W-:Y:S05]  /*0a20*/  WARPSYNC.ALL ;  /* 0x0000000000007948 */ /* 0x000fea0003800000 */
[----:B------:R0:W-:Y:S04]  /*0a30*/  STS [R6+0x1000], R24 ;  /* 0x0010001806007388 */ /* 0x0001e80000000800 */
[----:B------:R0:W-:Y:S01]  /*0a40*/  STS [R6+0x2000], R11 ;  /* 0x0020000b06007388 */ /* 0x0001e20000000800 */
[----:B------:R-:W-:Y:S06]  /*0a50*/  BAR.SYNC.DEFER_BLOCKING 0x0 ;  /* 0x0000000000007b1d */ /* 0x000fec0000010000 */
[----:B------:R-:W-:Y:S05]  /*0a60*/  @P1 BRA `(.L_x_886) ;  /* 0x0000000000a41947 */ /* 0x000fea0003800000 */
[----:B------:R1:W2:Y:S01]  /*0a70*/  LDS R12, [R7] ;  /* 0x00000000070c7984 */ /* 0x0002a20000000800 */
[----:B------:R-:W-:Y:S01]  /*0a80*/  UMOV UR5, 0xffffffff ;  /* 0xffffffff00057882 */ /* 0x000fe20000000000 */
[----:B------:R-:W-:Y:S02]  /*0a90*/  ISETP.NE.AND P1, PT, R2, RZ, PT ;  /* 0x000000ff0200720c */ /* 0x000fe40003f25270 */
[----:B------:R1:W3:Y:S04]  /*0aa0*/  LDS R8, [R7+0x2000] ;  /* 0x0020000007087984 */ /* 0x0002e80000000800 */
[----:B------:R1:W4:Y:S01]  /*0ab0*/  LDS R10, [R7+0x1000] ;  /* 0x00100000070a7984 */ /* 0x0003220000000800 */
[----:B------:R-:W-:Y:S06]  /*0ac0*/  BRA.DIV UR5, `(.L_x_887) ;  /* 0x0000000605007947 */ /* 0x000fec000b800000 */
[----:B0---4-:R-:W0:Y:S04]  /*0ad0*/  SHFL.BFLY PT, R11, R10, 0x1, 0x1f ;  /* 0x0c201f000a0b7f89 */ /* 0x011e2800000e0000 */
[----:B--2---:R-:W2:Y:S04]  /*0ae0*/  SHFL.BFLY PT, R13, R12, 0x1, 0x1f ;  /* 0x0c201f000c0d7f89 */ /* 0x004ea800000e0000 */
[----:B---3--:R-:W3:Y:S01]  /*0af0*/  SHFL.BFLY PT, R17, R8, 0x1, 0x1f ;  /* 0x0c201f0008117f89 */ /* 0x008ee200000e0000 */
[----:B0-----:R-:W-:Y:S01]  /*0b00*/  FADD.FTZ R11, R10, R11 ;  /* 0x0000000b0a0b7221 */ /* 0x001fe20000010000 */
[----:B--2---:R-:W-:-:S04]  /*0b10*/  FADD.FTZ R15, R12, R13 ;  /* 0x0000000d0c0f7221 */ /* 0x004fc80000010000 */
[----:B------:R-:W0:Y:S01]  /*0b20*/  SHFL.BFLY PT, R14, R11, 0x2, 0x1f ;  /* 0x0c401f000b0e7f89 */ /* 0x000e2200000e0000 */
[----:B---3--:R-:W-:-:S03]  /*0b30*/  FADD.FTZ R18, R8, R17 ;  /* 0x0000001108127221 */ /* 0x008fc60000010000 */
[----:B------:R-:W2:Y:S04]  /*0b40*/  SHFL.BFLY PT, R16, R15, 0x2, 0x1f ;  /* 0x0c401f000f107f89 */ /* 0x000ea800000e0000 */
[----:B------:R-:W3:Y:S01]  /*0b50*/  SHFL.BFLY PT, R13, R18, 0x2, 0x1f ;  /* 0x0c401f00120d7f89 */ /* 0x000ee200000e0000 */
[----:B0-----:R-:W-:Y:S01]  /*0b60*/  FADD.FTZ R14, R11, R14 ;  /* 0x0000000e0b0e7221 */ /* 0x001fe20000010000 */
[----:B--2---:R-:W-:Y:S01]  /*0b70*/  FADD.FTZ R16, R15, R16 ;  /* 0x000000100f107221 */ /* 0x004fe20000010000 */
[----:B---3--:R-:W-:-:S04]  /*0b80*/  FADD.FTZ R19, R18, R13 ;  /* 0x0000000d12137221 */ /* 0x008fc80000010000 */
[----:B------:R-:W0:Y:S04]  /*0b90*/  SHFL.BFLY PT, R17, R16, 0x4, 0x1f ;  /* 0x0c801f0010117f89 */ /* 0x000e2800000e0000 */
[----:B------:R-:W2:Y:S04]  /*0ba0*/  SHFL.BFLY PT, R13, R14, 0x4, 0x1f ;  /* 0x0c801f000e0d7f89 */ /* 0x000ea800000e0000 */
[----:B------:R-:W3:Y:S01]  /*0bb0*/  SHFL.BFLY PT, R8, R19, 0x4, 0x1f ;  /* 0x0c801f0013087f89 */ /* 0x000ee200000e0000 */
[----:B0-----:R-:W-:Y:S01]  /*0bc0*/  FADD.FTZ R17, R16, R17 ;  /* 0x0000001110117221 */ /* 0x001fe20000010000 */
[----:B--2---:R-:W-:-:S04]  /*0bd0*/  FADD.FTZ R13, R14, R13 ;  /* 0x0000000d0e0d7221 */ /* 0x004fc80000010000 */
[----:B------:R-:W0:Y:S01]  /*0be0*/  SHFL.BFLY PT, R12, R17, 0x8, 0x1f ;  /* 0x0d001f00110c7f89 */ /* 0x000e2200000e0000 */
[----:B---3--:R-:W-:-:S03]  /*0bf0*/  FADD.FTZ R8, R19, R8 ;  /* 0x0000000813087221 */ /* 0x008fc60000010000 */
[----:B------:R-:W2:Y:S04]  /*0c00*/  SHFL.BFLY PT, R10, R13, 0x8, 0x1f ;  /* 0x0d001f000d0a7f89 */ /* 0x000ea800000e0000 */
[----:B------:R-:W3:Y:S01]  /*0c10*/  SHFL.BFLY PT, R21, R8, 0x8, 0x1f ;  /* 0x0d001f0008157f89 */ /* 0x000ee200000e0000 */
[----:B0-----:R-:W-:Y:S01]  /*0c20*/  FADD.FTZ R12, R17, R12 ;  /* 0x0000000c110c7221 */ /* 0x001fe20000010000 */
[----:B--2---:R-:W-:-:S04]  /*0c30*/  FADD.FTZ R11, R13, R10 ;  /* 0x0000000a0d0b7221 */ /* 0x004fc80000010000 */
[----:B------:R0:W2:Y:S01]  /*0c40*/  SHFL.BFLY PT, R15, R12, 0x10, 0x1f ;  /* 0x0e001f000c0f7f89 */ /* 0x0000a200000e0000 */
[----:B---3--:R-:W-:-:S03]  /*0c50*/  FADD.FTZ R21, R8, R21 ;  /* 0x0000001508157221 */ /* 0x008fc60000010000 */
[----:B------:R0:W3:Y:S04]  /*0c60*/  SHFL.BFLY PT, R10, R11, 0x10, 0x1f ;  /* 0x0e001f000b0a7f89 */ /* 0x0000e800000e0000 */
[----:B------:R0:W4:Y:S02]  /*0c70*/  SHFL.BFLY PT, R14, R21, 0x10, 0x1f ;  /* 0x0e001f00150e7f89 */ /* 0x00012400000e0000 */
.L_x_906:
[----:B------:R-:W-:Y:S01]  /*0c80*/  @!P1 SHF.R.U32.HI R8, RZ, 0x3, R0 ;  /* 0x00000003ff089819 */ /* 0x000fe20000011600 */
[----:B--2---:R-:W-:Y:S01]  /*0c90*/  FADD.FTZ R15, R12, R15 ;  /* 0x0000000f0c0f7221 */ /* 0x004fe20000010000 */
[----:B---3--:R-:W-:Y:S01]  /*0ca0*/  FADD.FTZ R10, R11, R10 ;  /* 0x0000000a0b0a7221 */ /* 0x008fe20000010000 */
[----:B----4-:R-:W-:Y:S01]  /*0cb0*/  FADD.FTZ R14, R21, R14 ;  /* 0x0000000e150e7221 */ /* 0x010fe20000010000 */
[----:B------:R-:W-:-:S05]  /*0cc0*/  @!P1 LOP3.LUT R13, R8, 0x1ffffffc, RZ, 0xc0, !PT ;  /* 0x1ffffffc080d9812 */ /* 0x000fca00078ec0ff */
[----:B------:R2:W-:Y:S04]  /*0cd0*/  @!P1 STS [R13+UR4+0x3000], R15 ;  /* 0x0030000f0d009988 */ /* 0x0005e80008000804 */
[----:B------:R2:W-:Y:S04]  /*0ce0*/  @!P1 STS [R13+UR4+0x3080], R10 ;  /* 0x0030800a0d009988 */ /* 0x0005e80008000804 */
[----:B------:R2:W-:Y:S02]  /*0cf0*/  @!P1 STS [R13+UR4+0x3100], R14 ;  /* 0x0031000e0d009988 */ /* 0x0005e40008000804 */
.L_x_886:
[----:B------:R-:W-:Y:S01]  /*0d00*/  SHF.L.U32 R8, R5, 0x1, RZ ;  /* 0x0000000105087819 */ /* 0x000fe200000006ff */
[----:B------:R-:W-:Y:S05]  /*0d10*/  WARPSYNC.ALL ;  /* 0x0000000000007948 */ /* 0x000fea0003800000 */
[----:B------:R-:W-:Y:S01]  /*0d20*/  BAR.SYNC.DEFER_BLOCKING 0x0 ;  /* 0x0000000000007b1d */ /* 0x000fe20000010000 */
[----:B------:R-:W-:-:S05]  /*0d30*/  ISETP.GE.U32.OR P1, PT, R8, R9, P0 ;  /* 0x000000090800720c */ /* 0x000fca0000726470 */
[----:B------:R-:W-:Y:S08]  /*0d40*/  BSSY B0, `(.L_x_888) ;  /* 0x0000013000007945 */ /* 0x000ff00003800000 */
[----:B------:R-:W-:Y:S05]  /*0d50*/  @P1 BRA `(.L_x_889) ;  /* 0x0000000000441947 */ /* 0x000fea0003800000 */
[----:B------:R-:W-:Y:S01]  /*0d60*/  SHF.L.U32 R8, R0, 0x3, RZ ;  /* 0x0000000300087819 */ /* 0x000fe200000006ff */
[----:B--2---:R-:W2:Y:S03]  /*0d70*/  LDC.64 R14, c[0x0][0x318] ;  /* 0x0000c600ff0e7b82 */ /* 0x004ea60000000a00 */
[----:B------:R-:W-:-:S05]  /*0d80*/  LOP3.LUT R18, R8, 0xf8, RZ, 0xc0, !PT ;  /* 0x000000f808127812 */ /* 0x000fca00078ec0ff */
[----:B0-----:R-:W0:Y:S01]  /*0d90*/  LDS.64 R20, [R18+UR4+0x3000] ;  /* 0x0030000412147984 */ /* 0x001e220008000a00 */
[----:B------:R-:W3:Y:S03]  /*0da0*/  LDC.64 R10, c[0x0][0x310] ;  /* 0x0000c400ff0a7b82 */ /* 0x000ee60000000a00 */
[----:B------:R-:W4:Y:S04]  /*0db0*/  LDS.64 R12, [R18+UR4+0x3080] ;  /* 0x00308004120c7984 */ /* 0x000f280008000a00 */
[----:B------:R-:W5:Y:S01]  /*0dc0*/  LDS.64 R16, [R18+UR4+0x3100] ;  /* 0x0031000412107984 */ /* 0x000f620008000a00 */
[----:B------:R-:W1:Y:S01]  /*0dd0*/  LDC.64 R8, c[0x0][0x330] ;  /* 0x0000cc00ff087b82 */ /* 0x000e620000000a00 */
[----:B--2---:R-:W-:-:S04]  /*0de0*/  IMAD.WIDE.U32 R14, R5, 0x4, R14 ;  /* 0x00000004050e7825 */ /* 0x004fc800078e000e */
[----:B---3--:R-:W-:-:S04]  /*0df0*/  IMAD.WIDE.U32 R10, R5, 0x4, R10 ;  /* 0x00000004050a7825 */ /* 0x008fc800078e000a */
[----:B-1----:R-:W-:Y:S01]  /*0e00*/  IMAD.WIDE.U32 R8, R5, 0x4, R8 ;  /* 0x0000000405087825 */ /* 0x002fe200078e0008 */
[----:B0-----:R-:W-:Y:S02]  /*0e10*/  F2FP.BF16.F32.PACK_AB R21, R21, R20 ;  /* 0x000000141515723e */ /* 0x001fe400000010ff */
[----:B----4-:R-:W-:-:S03]  /*0e20*/  F2FP.BF16.F32.PACK_AB R13, R13, R12 ;  /* 0x0000000c0d0d723e */ /* 0x010fc600000010ff */
[----:B------:R3:W-:Y:S01]  /*0e30*/  STG.E desc[UR6][R14.64], R21 ;  /* 0x000000150e007986 */ /* 0x0007e2000c101906 */
[----:B-----5:R-:W-:-:S03]  /*0e40*/  F2FP.BF16.F32.PACK_AB R17, R17, R16 ;  /* 0x000000101111723e */ /* 0x020fc600000010ff */
[----:B------:R3:W-:Y:S04]  /*0e50*/  STG.E desc[UR6][R10.64], R13 ;  /* 0x0000000d0a007986 */ /* 0x0007e8000c101906 */
[----:B------:R3:W-:Y:S02]  /*0e60*/  STG.E desc[UR6][R8.64], R17 ;  /* 0x0000001108007986 */ /* 0x0007e4000c101906 */
.L_x_889:
[----:B------:R-:W-:Y:S05]  /*0e70*/  BSYNC B0 ;  /* 0x0000000000007941 */ /* 0x000fea0003800000 */
.L_x_888:
[C---:B------:R-:W-:Y:S01]  /*0e80*/  ISETP.GT.U32.AND P1, PT, R4.reuse, -0x301, PT ;  /* 0xfffffcff0400780c */ /* 0x040fe20003f24070 */
[----:B------:R-:W-:Y:S01]  /*0e90*/  VIADD R4, R4, 0x300 ;  /* 0x0000030004047836 */ /* 0x000fe20000000000 */
[----:B------:R-:W-:-:S11]  /*0ea0*/  IADD3 R5, R5, 0x180, RZ ;  /* 0x0000018005057810 */ /* 0x000fd60007ffe0ff */
[----:B------:R-:W-:Y:S05]  /*0eb0*/  @P1 BRA `(.L_x_890) ;  /* 0xfffffff000b01947 */ /* 0x000fea000383ffff */
[----:B------:R-:W-:Y:S05]  /*0ec0*/  EXIT ;  /* 0x000000000000794d */ /* 0x000fea0003800000 */
.L_x_887:
[----:B0-----:R-:W-:Y:S01]  /*0ed0*/  HFMA2.MMA R24, -RZ, RZ, 0, 5.9604644775390625e-08 ;  /* 0x00000001ff187435 */ /* 0x001fe200000001ff */
[----:B----4-:R-:W-:Y:S02]  /*0ee0*/  MOV R23, R10 ;  /* 0x0000000a00177202 */ /* 0x010fe40000000f00 */
[----:B------:R-:W-:Y:S02]  /*0ef0*/  MOV R25, 0x1f ;  /* 0x0000001f00197802 */ /* 0x000fe40000000f00 */
[----:B------:R-:W-:-:S07]  /*0f00*/  MOV R20, 0xffffffff ;  /* 0xffffffff00147802 */ /* 0x000fce0000000f00 */
[----:B-123--:R-:W-:Y:S05]  /*0f10*/  WARPSYNC.COLLECTIVE R20, `(.L_x_891) ;  /* 0x0000000014087348 */ /* 0x00efea0003c00000 */
[----:B------:R0:W4:Y:S02]  /*0f20*/  SHFL.BFLY P2, R22, R23, R24, R25 ;  /* 0x0c00001817167389 */ /* 0x0001240000040019 */
[----:B01234-:R-:W-:Y:S01]  /*0f30*/  ENDCOLLECTIVE ;  /* 0x000000000000791b */ /* 0x01ffe20003800000 */
.L_x_891:
[----:B------:R-:W-:Y:S01]  /*0f40*/  HFMA2.MMA R24, -RZ, RZ, 0, 1.1920928955078125e-07 ;  /* 0x00000002ff187435 */ /* 0x000fe200000001ff */
[----:B------:R-:W-:-:S05]  /*0f50*/  MOV R11, R22 ;  /* 0x00000016000b7202 */ /* 0x000fca0000000f00 */
[----:B------:R-:W-:-:S04]  /*0f60*/  FADD.FTZ R11, R10, R11 ;  /* 0x0000000b0a0b7221 */ /* 0x000fc80000010000 */
[----:B------:R-:W-:-:S07]  /*0f70*/  IMAD.MOV.U32 R23, RZ, RZ, R11 ;  /* 0x000000ffff177224 */ /* 0x000fce00078e000b */
[----:B------:R-:W-:Y:S05]  /*0f80*/  WARPSYNC.COLLECTIVE R20, `(.L_x_892) ;  /* 0x0000000014087348 */ /* 0x000fea0003c00000 */
[----:B------:R0:W1:Y:S02]  /*0f90*/  SHFL.BFLY P2, R22, R23, R24, R25 ;  /* 0x0c00001817167389 */ /* 0x0000640000040019 */
[----:B01----:R-:W-:Y:S01]  /*0fa0*/  ENDCOLLECTIVE ;  /* 0x000000000000791b */ /* 0x003fe20003800000 */
.L_x_892:
[----:B------:R-:W-:Y:S01]  /*0fb0*/  HFMA2.MMA R24, -RZ, RZ, 0, 2.384185791015625e-07 ;  /* 0x00000004ff187435 */ /* 0x000fe200000001ff */
[----:B------:R-:W-:-:S05]  /*0fc0*/  MOV R14, R22 ;  /* 0x00000016000e7202 */ /* 0x000fca0000000f00 */
[----:B------:R-:W-:-:S05]  /*0fd0*/  FADD.FTZ R14, R11, R14 ;  /* 0x0000000e0b0e7221 */ /* 0x000fca0000010000 */
[----:B------:R-:W-:-:S07]  /*0fe0*/  MOV R23, R14 ;  /* 0x0000000e00177202 */ /* 0x000fce0000000f00 */
[----:B------:R-:W-:Y:S05]  /*0ff0*/  WARPSYNC.COLLECTIVE R20, `(.L_x_893) ;  /* 0x0000000014087348 */ /* 0x000fea0003c00000 */
[----:B------:R0:W1:Y:S02]  /*1000*/  SHFL.BFLY P2, R22, R23, R24, R25 ;  /* 0x0c00001817167389 */ /* 0x0000640000040019 */
[----:B01----:R-:W-:Y:S01]  /*1010*/  ENDCOLLECTIVE ;  /* 0x000000000000791b */ /* 0x003fe20003800000 */
.L_x_893:
[----:B------:R-:W-:Y:S01]  /*1020*/  IMAD.MOV.U32 R24, RZ, RZ, 0x8 ;  /* 0x00000008ff187424 */ /* 0x000fe200078e00ff */
[----:B------:R-:W-:-:S05]  /*1030*/  MOV R13, R22 ;  /* 0x00000016000d7202 */ /* 0x000fca0000000f00 */
[----:B------:R-:W-:-:S05]  /*1040*/  FADD.FTZ R13, R14, R13 ;  /* 0x0000000d0e0d7221 */ /* 0x000fca0000010000 */
[----:B------:R-:W-:-:S07]  /*1050*/  MOV R23, R13 ;  /* 0x0000000d00177202 */ /* 0x000fce0000000f00 */
[----:B------:R-:W-:Y:S05]  /*1060*/  WARPSYNC.COLLECTIVE R20, `(.L_x_894) ;  /* 0x0000000014087348 */ /* 0x000fea0003c00000 */
[----:B------:R0:W1:Y:S02]  /*1070*/  SHFL.BFLY P2, R22, R23, R24, R25 ;  /* 0x0c00001817167389 */ /* 0x0000640000040019 */
[----:B01----:R-:W-:Y:S01]  /*1080*/  ENDCOLLECTIVE ;  /* 0x000000000000791b */ /* 0x003fe20003800000 */
.L_x_894:
[----:B------:R-:W-:Y:S01]  /*1090*/  HFMA2.MMA R24, -RZ, RZ, 0, 9.5367431640625e-07 ;  /* 0x00000010ff187435 */ /* 0x000fe200000001ff */
[----:B------:R-:W-:-:S05]  /*10a0*/  MOV R10, R22 ;  /* 0x00000016000a7202 */ /* 0x000fca0000000f00 */
[----:B------:R-:W-:-:S05]  /*10b0*/  FADD.FTZ R11, R13, R10 ;  /* 0x0000000a0d0b7221 */ /* 0x000fca0000010000 */
[----:B------:R-:W-:-:S07]  /*10c0*/  MOV R23, R11 ;  /* 0x0000000b00177202 */ /* 0x000fce0000000f00 */
[----:B------:R-:W-:Y:S05]  /*10d0*/  WARPSYNC.COLLECTIVE R20, `(.L_x_895) ;  /* 0x0000000014087348 */ /* 0x000fea0003c00000 */
[----:B------:R0:W1:Y:S02]  /*10e0*/  SHFL.BFLY P2, R22, R23, R24, R25 ;  /* 0x0c00001817167389 */ /* 0x0000640000040019 */
[----:B01----:R-:W-:Y:S01]  /*10f0*/  ENDCOLLECTIVE ;  /* 0x000000000000791b */ /* 0x003fe20003800000 */
.L_x_895:
[----:B------:R-:W-:Y:S01]  /*1100*/  HFMA2.MMA R24, -RZ, RZ, 0, 5.9604644775390625e-08 ;  /* 0x00000001ff187435 */ /* 0x000fe200000001ff */
[----:B------:R-:W-:Y:S02]  /*1110*/  MOV R23, R12 ;  /* 0x0000000c00177202 */ /* 0x000fe40000000f00 */
[----:B------:R-:W-:-:S08]  /*1120*/  MOV R10, R22 ;  /* 0x00000016000a7202 */ /* 0x000fd00000000f00 */
[----:B------:R-:W-:Y:S05]  /*1130*/  WARPSYNC.COLLECTIVE R20, `(.L_x_896) ;  /* 0x0000000014087348 */ /* 0x000fea0003c00000 */
[----:B------:R0:W1:Y:S02]  /*1140*/  SHFL.BFLY P2, R22, R23, R24, R25 ;  /* 0x0c00001817167389 */ /* 0x0000640000040019 */
[----:B01----:R-:W-:Y:S01]  /*1150*/  ENDCOLLECTIVE ;  /* 0x000000000000791b */ /* 0x003fe20003800000 */
.L_x_896:
[----:B------:R-:W-:Y:S01]  /*1160*/  HFMA2.MMA R24, -RZ, RZ, 0, 1.1920928955078125e-07 ;  /* 0x00000002ff187435 */ /* 0x000fe200000001ff */
[----:B------:R-:W-:-:S04]  /*1170*/  IMAD.MOV.U32 R13, RZ, RZ, R22 ;  /* 0x000000ffff0d7224 */ /* 0x000fc800078e0016 */
[----:B------:R-:W-:-:S05]  /*1180*/  FADD.FTZ R15, R12, R13 ;  /* 0x0000000d0c0f7221 */ /* 0x000fca0000010000 */
[----:B------:R-:W-:-:S07]  /*1190*/  MOV R23, R15 ;  /* 0x0000000f00177202 */ /* 0x000fce0000000f00 */
[----:B------:R-:W-:Y:S05]  /*11a0*/  WARPSYNC.COLLECTIVE R20, `(.L_x_897) ;  /* 0x0000000014087348 */ /* 0x000fea0003c00000 */
[----:B------:R0:W1:Y:S02]  /*11b0*/  SHFL.BFLY P2, R22, R23, R24, R25 ;  /* 0x0c00001817167389 */ /* 0x0000640000040019 */
[----:B01----:R-:W-:Y:S01]  /*11c0*/  ENDCOLLECTIVE ;  /* 0x000000000000791b */ /* 0x003fe20003800000 */
.L_x_897:
[----:B------:R-:W-:Y:S01]  /*11d0*/  HFMA2.MMA R24, -RZ, RZ, 0, 2.384185791015625e-07 ;  /* 0x00000004ff187435 */ /* 0x000fe200000001ff */
[----:B------:R-:W-:-:S05]  /*11e0*/  MOV R16, R22 ;  /* 0x0000001600107202 */ /* 0x000fca0000000f00 */
[----:B------:R-:W-:-:S05]  /*11f0*/  FADD.FTZ R16, R15, R16 ;  /* 0x000000100f107221 */ /* 0x000fca0000010000 */
[----:B------:R-:W-:-:S07]  /*1200*/  MOV R23, R16 ;  /* 0x0000001000177202 */ /* 0x000fce0000000f00 */
[----:B------:R-:W-:Y:S05]  /*1210*/  WARPSYNC.COLLECTIVE R20, `(.L_x_898) ;  /* 0x0000000014087348 */ /* 0x000fea0003c00000 */
[----:B------:R0:W1:Y:S02]  /*1220*/  SHFL.BFLY P2, R22, R23, R24, R25 ;  /* 0x0c00001817167389 */ /* 0x0000640000040019 */
[----:B01----:R-:W-:Y:S01]  /*1230*/  ENDCOLLECTIVE ;  /* 0x000000000000791b */ /* 0x003fe20003800000 */
.L_x_898:
[----:B------:R-:W-:Y:S01]  /*1240*/  HFMA2.MMA R24, -RZ, RZ, 0, 4.76837158203125e-07 ;  /* 0x00000008ff187435 */ /* 0x000fe200000001ff */
[----:B------:R-:W-:-:S05]  /*1250*/  MOV R17, R22 ;  /* 0x0000001600117202 */ /* 0x000fca0000000f00 */
[----:B------:R-:W-:-:S04]  /*1260*/  FADD.FTZ R17, R16, R17 ;  /* 0x0000001110117221 */ /* 0x000fc80000010000 */
[----:B------:R-:W-:-:S07]  /*1270*/  IMAD.MOV.U32 R23, RZ, RZ, R17 ;  /* 0x000000ffff177224 */ /* 0x000fce00078e0011 */
[----:B------:R-:W-:Y:S05]  /*1280*/  WARPSYNC.COLLECTIVE R20, `(.L_x_899) ;  /* 0x0000000014087348 */ /* 0x000fea0003c00000 */
[----:B------:R0:W1:Y:S02]  /*1290*/  SHFL.BFLY P2, R22, R23, R24, R25 ;  /* 0x0c00001817167389 */ /* 0x0000640000040019 */
[----:B01----:R-:W-:Y:S01]  /*12a0*/  ENDCOLLECTIVE ;  /* 0x000000000000791b */ /* 0x003fe20003800000 */
.L_x_899:
[----:B------:R-:W-:Y:S01]  /*12b0*/  HFMA2.MMA R24, -RZ, RZ, 0, 9.5367431640625e-07 ;  /* 0x00000010ff187435 */ /* 0x000fe200000001ff */
[----:B------:R-:W-:-:S05]  /*12c0*/  MOV R12, R22 ;  /* 0x00000016000c7202 */ /* 0x000fca0000000f00 */
[----:B------:R-:W-:-:S05]  /*12d0*/  FADD.FTZ R12, R17, R12 ;  /* 0x0000000c110c7221 */ /* 0x000fca0000010000 */
[----:B------:R-:W-:-:S07]  /*12e0*/  MOV R23, R12 ;  /* 0x0000000c00177202 */ /* 0x000fce0000000f00 */
[----:B------:R-:W-:Y:S05]  /*12f0*/  WARPSYNC.COLLECTIVE R20, `(.L_x_900) ;  /* 0x0000000014087348 */ /* 0x000fea0003c00000 */
[----:B------:R0:W1:Y:S02]  /*1300*/  SHFL.BFLY P2, R22, R23, R24, R25 ;  /* 0x0c00001817167389 */ /* 0x0000640000040019 */
[----:B01----:R-:W-:Y:S01]  /*1310*/  ENDCOLLECTIVE ;  /* 0x000000000000791b */ /* 0x003fe20003800000 */
.L_x_900:
[----:B------:R-:W-:Y:S01]  /*1320*/  MOV R23, R8 ;  /* 0x0000000800177202 */ /* 0x000fe20000000f00 */
[----:B------:R-:W-:Y:S01]  /*1330*/  IMAD.MOV.U32 R24, RZ, RZ, 0x1 ;  /* 0x00000001ff187424 */ /* 0x000fe200078e00ff */
[----:B------:R-:W-:-:S07]  /*1340*/  MOV R15, R22 ;  /* 0x00000016000f7202 */ /* 0x000fce0000000f00 */
[----:B------:R-:W-:Y:S05]  /*1350*/  WARPSYNC.COLLECTIVE R20, `(.L_x_901) ;  /* 0x0000000014087348 */ /* 0x000fea0003c00000 */
[----:B------:R0:W1:Y:S02]  /*1360*/  SHFL.BFLY P2, R22, R23, R24, R25 ;  /* 0x0c00001817167389 */ /* 0x0000640000040019 */
[----:B01----:R-:W-:Y:S01]  /*1370*/  ENDCOLLECTIVE ;  /* 0x000000000000791b */ /* 0x003fe20003800000 */
.L_x_901:
[----:B------:R-:W-:Y:S01]  /*1380*/  HFMA2.MMA R24, -RZ, RZ, 0, 1.1920928955078125e-07 ;  /* 0x00000002ff187435 */ /* 0x000fe200000001ff */
[----:B------:R-:W-:-:S05]  /*1390*/  MOV R17, R22 ;  /* 0x0000001600117202 */ /* 0x000fca0000000f00 */
[----:B------:R-:W-:-:S05]  /*13a0*/  FADD.FTZ R18, R8, R17 ;  /* 0x0000001108127221 */ /* 0x000fca0000010000 */
[----:B------:R-:W-:-:S07]  /*13b0*/  MOV R23, R18 ;  /* 0x0000001200177202 */ /* 0x000fce0000000f00 */
[----:B------:R-:W-:Y:S05]  /*13c0*/  WARPSYNC.COLLECTIVE R20, `(.L_x_902) ;  /* 0x0000000014087348 */ /* 0x000fea0003c00000 */
[----:B------:R0:W1:Y:S02]  /*13d0*/  SHFL.BFLY P2, R22, R23, R24, R25 ;  /* 0x0c00001817167389 */ /* 0x0000640000040019 */
[----:B01----:R-:W-:Y:S01]  /*13e0*/  ENDCOLLECTIVE ;  /* 0x000000000000791b */ /* 0x003fe20003800000 */
.L_x_902:
[----:B------:R-:W-:Y:S01]  /*13f0*/  HFMA2.MMA R24, -RZ, RZ, 0, 2.384185791015625e-07 ;  /* 0x00000004ff187435 */ /* 0x000fe200000001ff */
[----:B------:R-:W-:-:S05]  /*1400*/  MOV R13, R22 ;  /* 0x00000016000d7202 */ /* 0x000fca0000000f00 */
[----:B------:R-:W-:-:S05]  /*1410*/  FADD.FTZ R19, R18, R13 ;  /* 0x0000000d12137221 */ /* 0x000fca0000010000 */
[----:B------:R-:W-:-:S07]  /*1420*/  MOV R23, R19 ;  /* 0x0000001300177202 */ /* 0x000fce0000000f00 */
[----:B------:R-:W-:Y:S05]  /*1430*/  WARPSYNC.COLLECTIVE R20, `(.L_x_903) ;  /* 0x0000000014087348 */ /* 0x000fea0003c00000 */
[----:B------:R0:W1:Y:S02]  /*1440*/  SHFL.BFLY P2, R22, R23, R24, R25 ;  /* 0x0c00001817167389 */ /* 0x0000640000040019 */
[----:B01----:R-:W-:Y:S01]  /*1450*/  ENDCOLLECTIVE ;  /* 0x000000000000791b */ /* 0x003fe20003800000 */
.L_x_903:
[----:B------:R-:W-:Y:S01]  /*1460*/  HFMA2.MMA R24, -RZ, RZ, 0, 4.76837158203125e-07 ;  /* 0x00000008ff187435 */ /* 0x000fe200000001ff */
[----:B------:R-:W-:-:S04]  /*1470*/  IMAD.MOV.U32 R8, RZ, RZ, R22 ;  /* 0x000000ffff087224 */ /* 0x000fc800078e0016 */
[----:B------:R-:W-:-:S05]  /*1480*/  FADD.FTZ R8, R19, R8 ;  /* 0x0000000813087221 */ /* 0x000fca0000010000 */
[----:B------:R-:W-:-:S07]  /*1490*/  MOV R23, R8 ;  /* 0x0000000800177202 */ /* 0x000fce0000000f00 */
[----:B------:R-:W-:Y:S05]  /*14a0*/  WARPSYNC.COLLECTIVE R20, `(.L_x_904) ;  /* 0x0000000014087348 */ /* 0x000fea0003c00000 */
[----:B------:R0:W1:Y:S02]  /*14b0*/  SHFL.BFLY P2, R22, R23, R24, R25 ;  /* 0x0c00001817167389 */ /* 0x0000640000040019 */
[----:B01----:R-:W-:Y:S01]  /*14c0*/  ENDCOLLECTIVE ;  /* 0x000000000000791b */ /* 0x003fe20003800000 */
.L_x_904:
[----:B------:R-:W-:Y:S01]  /*14d0*/  HFMA2.MMA R24, -RZ, RZ, 0, 9.5367431640625e-07 ;  /* 0x00000010ff187435 */ /* 0x000fe200000001ff */
[----:B------:R-:W-:-:S05]  /*14e0*/  MOV R21, R22 ;  /* 0x0000001600157202 */ /* 0x000fca0000000f00 */
[----:B------:R-:W-:-:S05]  /*14f0*/  FADD.FTZ R21, R8, R21 ;  /* 0x0000001508157221 */ /* 0x000fca0000010000 */
[----:B------:R-:W-:-:S07]  /*1500*/  MOV R23, R21 ;  /* 0x0000001500177202 */ /* 0x000fce0000000f00 */
[----:B------:R-:W-:Y:S05]  /*1510*/  WARPSYNC.COLLECTIVE R20, `(.L_x_905) ;  /* 0x0000000014087348 */ /* 0x000fea0003c00000 */
[----:B------:R0:W1:Y:S02]  /*1520*/  SHFL.BFLY P2, R22, R23, R24, R25 ;  /* 0x0c00001817167389 */ /* 0x0000640000040019 */
[----:B01----:R-:W-:Y:S01]  /*1530*/  ENDCOLLECTIVE ;  /* 0x000000000000791b */ /* 0x003fe20003800000 */
.L_x_905:
[----:B------:R-:W-:Y:S01]  /*1540*/  MOV R14, R22 ;  /* 0x00000016000e7202 */ /* 0x000fe20000000f00 */
[----:B------:R-:W-:Y:S06]  /*1550*/  BRA `(.L_x_906) ;  /* 0xfffffff400c87947 */ /* 0x000fec000383ffff */
.L_x_907:
        /* <DEDUP_REMOVED lines=10> */
.L_x_11672:


//--------------------- .text._ZN10layer_norm13ln_bwd_kernelINS_13Kernel_traitsI13__nv_bfloat16S2_S2_S2_fjLj768ELj1ELj4ELj1ELj16ENS_18Kernel_traits_baseILj768ES2_S2_S2_S2_fjLj128EEEEELb1ELb1ELb1ELb0EEEvNS_9BwdParamsE --------------------------
	.section	.text._ZN10layer_norm13ln_bwd_kernelINS_13Kernel_traitsI13__nv_bfloat16S2_S2_S2_fjLj768ELj1ELj4ELj1ELj16ENS_18Kernel_traits_baseILj768ES2_S2_S2_S2_fjLj128EEEEELb1ELb1ELb1ELb0EEEvNS_9BwdParamsE,"ax",@progbits
	.align	128
        .global         _ZN10layer_norm13ln_bwd_kernelINS_13Kernel_traitsI13__nv_bfloat16S2_S2_S2_fjLj768ELj1ELj4ELj1ELj16ENS_18Kernel_traits_baseILj768ES2_S2_S2_S2_fjLj128EEEEELb1ELb1ELb1ELb0EEEvNS_9BwdParamsE
        .type           _ZN10layer_norm13ln_bwd_kernelINS_13Kernel_traitsI13__nv_bfloat16S2_S2_S2_fjLj768ELj1ELj4ELj1ELj16ENS_18Kernel_traits_baseILj768ES2_S2_S2_S2_fjLj128EEEEELb1ELb1ELb1ELb0EEEvNS_9BwdParamsE,@function
        .size           _ZN10layer_norm13ln_bwd_kernelINS_13Kernel_traitsI13__nv_bfloat16S2_S2_S2_fjLj768ELj1ELj4ELj1ELj16ENS_18Kernel_traits_baseILj768ES2_S2_S2_S2_fjLj128EEEEELb1ELb1ELb1ELb0EEEvNS_9BwdParamsE,(.L_x_11673 - _ZN10layer_norm13ln_bwd_kernelINS_13Kernel_traitsI13__nv_bfloat16S2_S2_S2_fjLj768ELj1ELj4ELj1ELj16ENS_18Kernel_traits_baseILj768ES2_S2_S2_S2_fjLj128EEEEELb1ELb1ELb1ELb0EEEvNS_9BwdParamsE)
        .other          _ZN10layer_norm13ln_bwd_kernelINS_13Kernel_traitsI13__nv_bfloat16S2_S2_S2_fjLj768ELj1ELj4ELj1ELj16ENS_18Kernel_traits_baseILj768ES2_S2_S2_S2_fjLj128EEEEELb1ELb1ELb1ELb0EEEvNS_9BwdParamsE,@"STO_CUDA_ENTRY STV_DEFAULT"
_ZN10layer_norm13ln_bwd_kernelINS_13Kernel_traitsI13__nv_bfloat16S2_S2_S2_fjLj768ELj1ELj4ELj1ELj16ENS_18Kernel_traits_baseILj768ES2_S2_S2_S2_fjLj128EEEEELb1ELb1ELb1ELb0EEEvNS_9BwdParamsE:
.text._ZN10layer_norm13ln_bwd_kernelINS_13Kernel_traitsI13__nv_bfloat16S2_S2_S2_fjLj768ELj1ELj4ELj1ELj16ENS_18Kernel_traits_baseILj768ES2_S2_S2_S2_fjLj128EEEEELb1ELb1ELb1ELb0EEEvNS_9BwdParamsE:
        /* <DEDUP_REMOVED lines=84> */
[C---:B-----5:R-:W-:Y:S01]  /*0540*/  @P3 PRMT R123, R16.reuse, 0x7632, R123 ;  /* 0x00007632107b3816 */ /* 0x060fe2000000007b */
[----:B------:R-:W-:Y:S01]  /*0550*/  IMAD.U32 R155, R41, 0x10000, RZ ;  /* 0x00010000299b7824 */ /* 0x000fe200078e00ff */
[----:B------:R-:W-:Y:S01]  /*0560*/  SHF.L.U32 R148, R16, 0x10, RZ ;  /* 0x0000001010947819 */ /* 0x000fe200000006ff */
[----:B------:R-:W-:Y:S01]  /*0570*/  IMAD.U32 R152, R20, 0x10000, RZ ;  /* 0x0001000014987824 */ /* 0x000fe200078e00ff */
[----:B------:R-:W-:Y:S01]  /*0580*/  @P0 PRMT R26, R40, 0x7632, R26 ;  /* 0x00007632281a0816 */ /* 0x000fe2000000001a */
[----:B------:R-:W-:Y:S01]  /*0590*/  IMAD.U32 R36, R8, 0x10000, RZ ;  /* 0x0001000008247824 */ /* 0x000fe200078e00ff */
[----:B------:R-:W-:Y:S01]  /*05a0*/  SHF.L.U32 R156, R40, 0x10, RZ ;  /* 0x00000010289c7819 */ /* 0x000fe200000006ff */
[----:B------:R-:W-:Y:S01]  /*05b0*/  IMAD.U32 R33, R11, 0x10000, RZ ;  /* 0x000100000b217824 */ /* 0x000fe200078e00ff */
[----:B------:R-:W-:Y:S01]  /*05c0*/  @P0 PRMT R25, R41, 0x7632, R25 ;  /* 0x0000763229190816 */ /* 0x000fe20000000019 */
        /* <DEDUP_REMOVED lines=11> */
[----:B------:R-:W-:-:S02]  /*0680*/  SHF.L.U32 R154, R42, 0x10, RZ ;  /* 0x000000102a9a7819 */ /* 0x000fc400000006ff */
[C---:B------:R-:W-:Y:S02]  /*0690*/  @P0 PRMT R41, R43.reuse, 0x7632, R41 ;  /* 0x000076322b290816 */ /* 0x040fe40000000029 */
[----:B------:R-:W-:Y:S02]  /*06a0*/  SHF.L.U32 R153, R43, 0x10, RZ ;  /* 0x000000102b997819 */ /* 0x000fe400000006ff */
[----:B------:R-:W-:Y:S02]  /*06b0*/  @P1 PRMT R20, R21, 0x7632, R20 ;  /* 0x0000763215141816 */ /* 0x000fe40000000014 */
[----:B------:R-:W-:Y:S02]  /*06c0*/  @P1 PRMT R118, R22, 0x7632, R118 ;  /* 0x0000763216761816 */ /* 0x000fe40000000076 */
[C---:B------:R-:W-:Y:S02]  /*06d0*/  @P0 PRMT R40, R12.reuse, 0x7632, R40 ;  /* 0x000076320c280816 */ /* 0x040fe40000000028 */
[----:B------:R-:W-:-:S02]  /*06e0*/  SHF.L.U32 R144, R12, 0x10, RZ ;  /* 0x000000100c907819 */ /* 0x000fc400000006ff */
[----:B------:R-:W-:Y:S02]  /*06f0*/  @P1 PRMT R8, R10, 0x7632, R8 ;  /* 0x000076320a081816 */ /* 0x000fe40000000008 */
[C---:B------:R-:W-:Y:S02]  /*0700*/  @P3 PRMT R122, R4.reuse, 0x7632, R122 ;  /* 0x00007632047a3816 */ /* 0x040fe4000000007a */
[----:B------:R-:W-:Y:S01]  /*0710*/  SHF.L.U32 R32, R4, 0x10, RZ ;  /* 0x0000001004207819 */ /* 0x000fe200000006ff */
[----:B------:R-:W-:Y:S01]  /*0720*/  IMAD.U32 R8, R8, 0x10000, RZ ;  /* 0x0001000008087824 */ /* 0x000fe200078e00ff */
[----:B------:R-:W-:Y:S02]  /*0730*/  @P3 PRMT R121, R5, 0x7632, R121 ;  /* 0x0000763205793816 */ /* 0x000fe40000000079 */
[----:B------:R-:W-:Y:S01]  /*0740*/  @P1 PRMT R119, R23, 0x7632, R119 ;  /* 0x0000763217771816 */ /* 0x000fe20000000077 */
[----:B------:R-:W-:Y:S01]  /*0750*/  IMAD.U32 R23, R41, 0x10000, RZ ;  /* 0x0001000029177824 */ /* 0x000fe200078e00ff */
[----:B------:R-:W-:-:S02]  /*0760*/  @P3 PRMT R124, R18, 0x7632, R124 ;  /* 0x00007632127c3816 */ /* 0x000fc4000000007c */
[----:B------:R-:W-:Y:S02]  /*0770*/  @P3 PRMT R125, R19, 0x7632, R125 ;  /* 0x00007632137d3816 */ /* 0x000fe4000000007d */
[----:B------:R-:W-:Y:S02]  /*0780*/  @P0 PRMT R3, R13, 0x7632, R3 ;  /* 0x000076320d030816 */ /* 0x000fe40000000003 */
[----:B------:R-:W-:Y:S02]  /*0790*/  @P0 PRMT R12, R14, 0x7632, R12 ;  /* 0x000076320e0c0816 */ /* 0x000fe4000000000c */
[----:B------:R-:W-:Y:S02]  /*07a0*/  @P1 PRMT R43, R9, 0x7632, R43 ;  /* 0x00007632092b1816 */ /* 0x000fe4000000002b */
[----:B------:R-:W-:Y:S01]  /*07b0*/  @P1 PRMT R42, R11, 0x7632, R42 ;  /* 0x000076320b2a1816 */ /* 0x000fe2000000002a */
[----:B------:R-:W-:Y:S01]  /*07c0*/  IMAD.U32 R11, R2, 0x10000, RZ ;  /* 0x00010000020b7824 */ /* 0x000fe200078e00ff */
[----:B------:R-:W-:-:S02]  /*07d0*/  @P3 PRMT R4, R6, 0x7632, R4 ;  /* 0x0000763206043816 */ /* 0x000fc40000000004 */
[----:B------:R-:W-:Y:S02]  /*07e0*/  @P3 PRMT R120, R7, 0x7632, R120 ;  /* 0x0000763207783816 */ /* 0x000fe40000000078 */
[----:B------:R-:W-:Y:S02]  /*07f0*/  SHF.L.U32 R151, R21, 0x10, RZ ;  /* 0x0000001015977819 */ /* 0x000fe400000006ff */
[----:B------:R-:W-:Y:S01]  /*0800*/  SHF.L.U32 R147, R17, 0x10, RZ ;  /* 0x0000001011937819 */ /* 0x000fe200000006ff */
[----:B------:R-:W-:Y:S01]  /*0810*/  IMAD.U32 R17, R16, 0x10000, RZ ;  /* 0x0001000010117824 */ /* 0x000fe200078e00ff */
[----:B------:R-:W-:Y:S02]  /*0820*/  SHF.L.U32 R150, R22, 0x10, RZ ;  /* 0x0000001016967819 */ /* 0x000fe400000006ff */
[----:B------:R-:W-:Y:S02]  /*0830*/  SHF.L.U32 R145, R19, 0x10, RZ ;  /* 0x0000001013917819 */ /* 0x000fe400000006ff */
[----:B------:R-:W-:Y:S01]  /*0840*/  SHF.L.U32 R38, R14, 0x10, RZ ;  /* 0x000000100e267819 */ /* 0x000fe200000006ff */
[----:B------:R-:W-:Y:S01]  /*0850*/  IMAD.U32 R14, R40, 0x10000, RZ ;  /* 0x00010000280e7824 */ /* 0x000fe200078e00ff */
[----:B------:R-:W-:-:S02]  /*0860*/  SHF.L.U32 R37, R15, 0x10, RZ ;  /* 0x000000100f257819 */ /* 0x000fc400000006ff */
[----:B------:R-:W-:Y:S02]  /*0870*/  SHF.L.U32 R35, R9, 0x10, RZ ;  /* 0x0000001009237819 */ /* 0x000fe400000006ff */
[----:B------:R-:W-:Y:S02]  /*0880*/  SHF.L.U32 R34, R10, 0x10, RZ ;  /* 0x000000100a227819 */ /* 0x000fe400000006ff */
        /* <DEDUP_REMOVED lines=19> */
[----:B0-----:R-:W-:-:S07]  /*09c0*/  SHF.L.U32 R2, R120, 0x10, RZ ;  /* 0x0000001078027819 */ /* 0x001fce00000006ff */
.L_x_1054:
[----:B------:R-:W0:Y:S08]  /*09d0*/  LDC.64 R138, c[0x0][0x288] ;  /* 0x0000a200ff8a7b82 */ /* 0x000e300000000a00 */
[----:B------:R-:W1:Y:S08]  /*09e0*/  LDC.64 R140, c[0x0][0x258] ;  /* 0x00009600ff8c7b82 */ /* 0x000e700000000a00 */
[----:B------:R-:W2:Y:S01]  /*09f0*/  LDC.64 R136, c[0x0][0x280] ;  /* 0x0000a000ff887b82 */ /* 0x000ea20000000a00 */
[----:B0-----:R-:W-:-:S07]  /*0a00*/  IMAD.WIDE R138, R28, 0x4, R138 ;  /* 0x000000041c8a7825 */ /* 0x001fce00078e028a */
[----:B------:R-:W0:Y:S01]  /*0a10*/  LDC.64 R172, c[0x0][0x2c8] ;  /* 0x0000b200ffac7b82 */ /* 0x000e220000000a00 */
[----:B------:R-:W3:Y:S01]  /*0a20*/  LDG.E R138, desc[UR4][R138.64] ;  /* 0x000000048a8a7981 */ /* 0x000ee2000c1e1900 */
[----:B-1----:R-:W-:-:S05]  /*0a30*/  IMAD.WIDE R140, R28, 0x4, R140 ;  /* 0x000000041c8c7825 */ /* 0x002fca00078e028c */
[----:B-----5:R1:W5:Y:S01]  /*0a40*/  LDG.E R159, desc[UR4][R140.64] ;  /* 0x000000048c9f7981 */ /* 0x020362000c1e1900 */
        /* <DEDUP_REMOVED lines=11> */
[----:B-----5:R-:W-:Y:S01]  /*0b00*/  ISETP.GE.AND P3, PT, R161, 0x1, PT ;  /* 0x00000001a100780c */ /* 0x020fe20003f66270 */
[----:B------:R-:W-:Y:S01]  /*0b10*/  BSSY B2, `(.L_x_912) ;  /* 0x0000012000027945 */ /* 0x000fe20003800000 */
[----:B------:R-:W-:Y:S01]  /*0b20*/  MOV R139, RZ ;  /* 0x000000ff008b7202 */ /* 0x000fe20000000f00 */
[----:B------:R-:W-:-:S10]  /*0b30*/  IMAD.MOV.U32 R141, RZ, RZ, R160 ;  /* 0x000000ffff8d7224 */ /* 0x000fd400078e00a0 */
[----:B------:R-:W-:Y:S02]  /*0b40*/  @P3 IADD3 R136, R161, -0x1, RZ ;  /* 0xffffffffa1883810 */ /* 0x000fe40007ffe0ff */
[----:B------:R-:W-:-:S03]  /*0b50*/  @P3 LOP3.LUT R162, R158, 0x1f, RZ, 0xc0, !PT ;  /* 0x0000001f9ea23812 */ /* 0x000fc600078ec0ff */
[----:B------:R-:W-:-:S05]  /*0b60*/  @P3 IMAD R136, R136, R157, RZ ;  /* 0x0000009d88883224 */ /* 0x000fca00078e02ff */
[----:B------:R-:W-:-:S04]  /*0b70*/  @P3 SHF.R.S32.HI R137, RZ, 0x1f, R136 ;  /* 0x0000001fff893819 */ /* 0x000fc80000011488 */
[----:B------:R-:W-:-:S04]  /*0b80*/  @P3 LEA.HI R137, R137, R136, RZ, 0x3 ;  /* 0x0000008889893211 */ /* 0x000fc800078f18ff */
[----:B------:R-:W-:Y:S01]  /*0b90*/  @P3 LEA.HI.SX32 R139, R137, R162, 0x1d ;  /* 0x000000a2898b3211 */ /* 0x000fe200078feaff */
[----:B------:R-:W-:Y:S06]  /*0ba0*/  @!P0 BRA `(.L_x_913) ;  /* 0x0000000000208947 */ /* 0x000fec0003800000 */
[----:B------:R-:W0:Y:S01]  /*0bb0*/  LDC.64 R136, c[0x0][0x240] ;  /* 0x00009000ff887b82 */ /* 0x000e220000000a00 */
[----:B------:R-:W-:-:S04]  /*0bc0*/  ISETP.NE.U32.AND P4, PT, RZ, UR6, PT ;  /* 0x00000006ff007c0c */ /* 0x000fc8000bf85070 */
[----:B------:R-:W-:-:S13]  /*0bd0*/  ISETP.NE.AND.EX P4, PT, RZ, UR7, PT, P4 ;  /* 0x00000007ff007c0c */ /* 0x000fda000bf85340 */
[----:B------:R1:W5:Y:S01]  /*0be0*/  @P4 LDG.E.128 R116, desc[UR4][R182.64] ;  /* 0x00000004b6744981 */ /* 0x000362000c1e1d00 */
[----:B0-----:R-:W-:-:S05]  /*0bf0*/  IMAD.WIDE.U32 R136, R139, 0x8, R136 ;  /* 0x000000088b887825 */ /* 0x001fca00078e0088 */
[----:B------:R1:W5:Y:S01]  /*0c00*/  LDG.E.64 R170, desc[UR4][R136.64] ;  /* 0x0000000488aa7981 */ /* 0x000362000c1e1b00 */
[----:B------:R-:W-:Y:S02]  /*0c10*/  IADD3 R141, R160, 0x20, RZ ;  /* 0x00000020a08d7810 */ /* 0x000fe40007ffe0ff */
[----:B------:R-:W-:-:S07]  /*0c20*/  IADD3 R139, R139, 0x20, RZ ;  /* 0x000000208b8b7810 */ /* 0x000fce0007ffe0ff */
.L_x_913:
[----:B------:R-:W-:Y:S05]  /*0c30*/  BSYNC B2 ;  /* 0x0000000000027941 */ /* 0x000fea0003800000 */
.L_x_912:
[----:B------:R-:W-:Y:S04]  /*0c40*/  BSSY B2, `(.L_x_914) ;  /* 0x000000b000027945 */ /* 0x000fe80003800000 */
[----:B------:R-:W-:Y:S05]  /*0c50*/  @!P1 BRA `(.L_x_915) ;  /* 0x0000000000249947 */ /* 0x000fea0003800000 */
[----:B------:R-:W0:Y:S01]  /*0c60*/  LDC.64 R168, c[0x0][0x240] ;  /* 0x00009000ffa87b82 */ /* 0x000e220000000a00 */
[----:B------:R-:W-:-:S04]  /*0c70*/  ISETP.NE.U32.AND P4, PT, RZ, UR6, PT ;  /* 0x00000006ff007c0c */ /* 0x000fc8000bf85070 */
[----:B------:R-:W-:-:S13]  /*0c80*/  ISETP.NE.AND.EX P4, PT, RZ, UR7, PT, P4 ;  /* 0x00000007ff007c0c */ /* 0x000fda000bf85340 */
[----:B-1----:R-:W-:-:S05]  /*0c90*/  @P4 IMAD.WIDE.U32 R136, R141, 0x10, R172 ;  /* 0x000000108d884825 */ /* 0x002fca00078e00ac */
[----:B------:R2:W5:Y:S01]  /*0ca0*/  @P4 LDG.E.128 R120, desc[UR4][R136.64] ;  /* 0x0000000488784981 */ /* 0x000562000c1e1d00 */
[----:B0-----:R-:W-:-:S06]  /*0cb0*/  IMAD.WIDE.U32 R168, R139, 0x8, R168 ;  /* 0x000000088ba87825 */ /* 0x001fcc00078e00a8 */
[----:B------:R-:W5:Y:S01]  /*0cc0*/  LDG.E.64 R168, desc[UR4][R168.64] ;  /* 0x00000004a8a87981 */ /* 0x000f62000c1e1b00 */
[----:B------:R-:W-:Y:S01]  /*0cd0*/  VIADD R139, R139, 0x20 ;  /* 0x000000208b8b7836 */ /* 0x000fe20000000000 */
[----:B--2---:R-:W-:-:S07]  /*0ce0*/  IADD3 R141, R141, 0x20, RZ ;  /* 0x000000208d8d7810 */ /* 0x004fce0007ffe0ff */
.L_x_915:
[----:B------:R-:W-:Y:S05]  /*0cf0*/  BSYNC B2 ;  /* 0x0000000000027941 */ /* 0x000fea0003800000 */
.L_x_914:
[----:B------:R-:W-:Y:S02]  /*0d00*/  ISETP.NE.AND P4, PT, R0, RZ, PT ;  /* 0x000000ff0000720c */ /* 0x000fe40003f85270 */
[----:B------:R-:W-:-:S11]  /*0d10*/  CS2R R222, SRZ ;  /* 0x0000000000de7805 */ /* 0x000fd6000001ff00 */
[----:B------:R-:W-:Y:S05]  /*0d20*/  @!P4 BRA `(.L_x_916) ;  /* 0x000000140004c947 */ /* 0x000fea0003800000 */
[----:B------:R-:W0:Y:S01]  /*0d30*/  LDC.64 R166, c[0x0][0x240] ;  /* 0x00009000ffa67b82 */ /* 0x000e220000000a00 */
[----:B------:R-:W-:-:S04]  /*0d40*/  ISETP.NE.U32.AND P4, PT, RZ, UR6, PT ;  /* 0x00000006ff007c0c */ /* 0x000fc8000bf85070 */
[----:B------:R-:W-:-:S13]  /*0d50*/  ISETP.NE.AND.EX P4, PT, RZ, UR7, PT, P4 ;  /* 0x00000007ff007c0c */ /* 0x000fda000bf85340 */
[----:B------:R-:W-:-:S05]  /*0d60*/  @P4 IMAD.WIDE.U32 R172, R141, 0x10, R172 ;  /* 0x000000108dac4825 */ /* 0x000fca00078e00ac */
[----:B------:R2:W5:Y:S01]  /*0d70*/  @P4 LDG.E.128 R40, desc[UR4][R172.64] ;  /* 0x00000004ac284981 */ /* 0x000562000c1e1d00 */
[----:B0-----:R-:W-:-:S06]  /*0d80*/  IMAD.WIDE.U32 R166, R139, 0x8, R166 ;  /* 0x000000088ba67825 */ /* 0x001fcc00078e00a6 */
[----:B------:R-:W5:Y:S01]  /*0d90*/  LDG.E.64 R166, desc[UR4][R166.64] ;  /* 0x00000004a6a67981 */ /* 0x000f62000c1e1b00 */
[----:B------:R-:W-:Y:S01]  /*0da0*/  HFMA2.MMA R222, -RZ, RZ, 0, 0 ;  /* 0x00000000ffde7435 */ /* 0x000fe200000001ff */
[----:B--2---:R-:W-:Y:S10]  /*0db0*/  BRA `(.L_x_916) ;  /* 0x0000001000e07947 */ /* 0x004ff40003800000 */
.L_x_911:
[----:B------:R-:W0:Y:S02]  /*0dc0*/  LDC.64 R136, c[0x0][0x250] ;  /* 0x00009400ff887b82 */ /* 0x000e240000000a00 */
[----:B0-----:R-:W-:-:S06]  /*0dd0*/  IMAD.WIDE R136, R28, 0x4, R136 ;  /* 0x000000041c887825 */ /* 0x001fcc00078e0288 */
[----:B------:R-:W2:Y:S01]  /*0de0*/  LDG.E R136, desc[UR4][R136.64] ;  /* 0x0000000488887981 */ /* 0x000ea2000c1e1900 */
[----:B-----5:R-:W-:Y:S01]  /*0df0*/  ISETP.GE.AND P3, PT, R161, 0x1, PT ;  /* 0x00000001a100780c */ /* 0x020fe20003f66270 */
[----:B------:R-:W-:Y:S01]  /*0e00*/  BSSY B2, `(.L_x_917) ;  /* 0x0000071000027945 */ /* 0x000fe20003800000 */
[----:B------:R-:W-:Y:S02]  /*0e10*/  IADD3 R138, R138, -0x1, RZ ;  /* 0xffffffff8a8a7810 */ /* 0x000fe40007ffe0ff */
[----:B------:R-:W-:Y:S02]  /*0e20*/  CS2R R222, SRZ ;  /* 0x0000000000de7805 */ /* 0x000fe4000001ff00 */
[----:B------:R-:W-:Y:S01]  /*0e30*/  LOP3.LUT R162, R158, 0x1f, RZ, 0xc0, !PT ;  /* 0x0000001f9ea27812 */ /* 0x000fe200078ec0ff */
[----:B------:R-:W-:Y:S01]  /*0e40*/  IMAD.MOV.U32 R227, RZ, RZ, R160 ;  /* 0x000000ffffe37224 */ /* 0x000fe200078e00a0 */
[----:B------:R-:W-:Y:S01]  /*0e50*/  ISETP.NE.AND P4, PT, R27, RZ, PT ;  /* 0x000000ff1b00720c */ /* 0x000fe20003f85270 */
[----:B------:R-:W-:Y:S01]  /*0e60*/  IMAD R138, R138, R157, RZ ;  /* 0x0000009d8a8a7224 */ /* 0x000fe200078e02ff */
[----:B------:R-:W-:-:S03]  /*0e70*/  MOV R221, RZ ;  /* 0x000000ff00dd7202 */ /* 0x000fc60000000f00 */
[----:B------:R-:W-:-:S04]  /*0e80*/  @P3 VIADD R140, R161, 0xffffffff ;  /* 0xffffffffa18c3836 */ /* 0x000fc80000000000 */
[----:B------:R-:W-:-:S05]  /*0e90*/  @P3 IMAD R140, R140, R157, RZ ;  /* 0x0000009d8c8c3224 */ /* 0x000fca00078e02ff */
[----:B------:R-:W-:-:S04]  /*0ea0*/  @P3 SHF.R.S32.HI R139, RZ, 0x1f, R140 ;  /* 0x0000001fff8b3819 */ /* 0x000fc8000001148c */
[----:B------:R-:W-:Y:S02]  /*0eb0*/  @P3 LEA.HI R141, R139, R140, RZ, 0x3 ;  /* 0x0000008c8b8d3211 */ /* 0x000fe400078f18ff */
[----:B------:R-:W-:Y:S02]  /*0ec0*/  SHF.R.S32.HI R139, RZ, 0x1f, R138 ;  /* 0x0000001fff8b7819 */ /* 0x000fe4000001148a */
[----:B------:R-:W-:Y:S02]  /*0ed0*/  @P3 LEA.HI.SX32 R221, R141, R162, 0x1d ;  /* 0x000000a28ddd3211 */ /* 0x000fe400078feaff */
[----:B------:R-:W-:-:S04]  /*0ee0*/  LEA.HI R139, R139, R138, RZ, 0x3 ;  /* 0x0000008a8b8b7211 */ /* 0x000fc800078f18ff */
        /* <DEDUP_REMOVED lines=12> */
[----:B------:R-:W-:Y:S02]  /*0fb0*/  ISETP.NE.AND.EX P4, PT, RZ, UR7, PT, P4 ;  /* 0x00000007ff007c0c */ /* 0x000fe4000bf85340 */
[----:B------:R0:W5:Y:S11]  /*0fc0*/  LDG.E.64 R170, desc[UR4][R164.64] ;  /* 0x00000004a4aa7981 */ /* 0x000176000c1e1b00 */
[----:B------:R1:W5:Y:S01]  /*0fd0*/  @P4 LDG.E.128 R116, desc[UR4][R182.64] ;  /* 0x00000004b6744981 */ /* 0x000362000c1e1d00 */
[----:B------:R-:W-:Y:S01]  /*0fe0*/  VIADD R227, R160, 0x20 ;  /* 0x00000020a0e37836 */ /* 0x000fe20000000000 */
[----:B------:R-:W-:Y:S01]  /*0ff0*/  IADD3 R221, R221, 0x20, RZ ;  /* 0x00000020dddd7810 */ /* 0x000fe20007ffe0ff */
[----:B------:R-:W-:Y:S01]  /*1000*/  VIADD R225, R225, 0x20 ;  /* 0x00000020e1e17836 */ /* 0x000fe20000000000 */
[----:B---3--:R-:W-:Y:S01]  /*1010*/  PRMT R3, R136, 0x7632, R3 ;  /* 0x0000763288037816 */ /* 0x008fe20000000003 */
[C---:B------:R-:W-:Y:S01]  /*1020*/  IMAD.U32 R178, R138.reuse, 0x10000, RZ ;  /* 0x000100008ab27824 */ /* 0x040fe200078e00ff */
[----:B------:R-:W-:-:S02]  /*1030*/  PRMT R177, R138, 0x7632, R177 ;  /* 0x000076328ab17816 */ /* 0x000fc400000000b1 */
[----:B------:R-:W-:Y:S02]  /*1040*/  SHF.L.U32 R138, R3, 0x10, RZ ;  /* 0x00000010038a7819 */ /* 0x000fe400000006ff */
[----:B------:R-:W-:Y:S02]  /*1050*/  SHF.L.U32 R174, R136, 0x10, RZ ;  /* 0x0000001088ae7819 */ /* 0x000fe400000006ff */
[----:B------:R-:W-:Y:S01]  /*1060*/  PRMT R175, R137, 0x7632, R175 ;  /* 0x0000763289af7816 */ /* 0x000fe200000000af */
[----:B------:R-:W-:Y:S01]  /*1070*/  FADD.FTZ R138, -R219, R138 ;  /* 0x0000008adb8a7221 */ /* 0x000fe20000010100 */
[----:B------:R-:W-:Y:S02]  /*1080*/  SHF.L.U32 R176, R137, 0x10, RZ ;  /* 0x0000001089b07819 */ /* 0x000fe400000006ff */
[----:B------:R-:W-:Y:S02]  /*1090*/  PRMT R180, R139, 0x7632, R180 ;  /* 0x000076328bb47816 */ /* 0x000fe400000000b4 */
[C---:B----4-:R-:W-:Y:S01]  /*10a0*/  PRMT R136, R140.reuse, 0x7632, R136 ;  /* 0x000076328c887816 */ /* 0x050fe20000000088 */
[----:B------:R-:W-:Y:S01]  /*10b0*/  FADD.FTZ R174, -R219, R174 ;  /* 0x000000aedbae7221 */ /* 0x000fe20000010100 */
[----:B------:R-:W-:-:S02]  /*10c0*/  SHF.L.U32 R137, R140, 0x10, RZ ;  /* 0x000000108c897819 */ /* 0x000fc400000006ff */
[----:B------:R-:W-:Y:S02]  /*10d0*/  PRMT R179, R142, 0x7632, R179 ;  /* 0x000076328eb37816 */ /* 0x000fe400000000b3 */
[----:B------:R-:W-:Y:S01]  /*10e0*/  SHF.L.U32 R186, R180, 0x10, RZ ;  /* 0x00000010b4ba7819 */ /* 0x000fe200000006ff */
[C---:B------:R-:W-:Y:S01]  /*10f0*/  FMUL.FTZ R180, R159.reuse, R138 ;  /* 0x0000008a9fb47220 */ /* 0x040fe20000410000 */
[----:B------:R-:W-:Y:S01]  /*1100*/  SHF.L.U32 R136, R136, 0x10, RZ ;  /* 0x0000001088887819 */ /* 0x000fe200000006ff */
[----:B------:R-:W-:Y:S01]  /*1110*/  FMUL.FTZ R3, R159, R174 ;  /* 0x000000ae9f037220 */ /* 0x000fe20000410000 */
[-C--:B0-----:R-:W-:Y:S01]  /*1120*/  FMUL.FTZ R164, R156, R137.reuse ;  /* 0x000000899ca47220 */ /* 0x081fe20000410000 */
[----:B------:R-:W-:Y:S02]  /*1130*/  SHF.L.U32 R184, R139, 0x10, RZ ;  /* 0x000000108bb87819 */ /* 0x000fe400000006ff */
[----:B------:R-:W-:Y:S01]  /*1140*/  PRMT R139, R141, 0x7632, R139 ;  /* 0x000076328d8b7816 */ /* 0x000fe2000000008b */
[----:B------:R-:W-:Y:S01]  /*1150*/  FADD.FTZ R69, R69, R136 ;  /* 0x0000008845457221 */ /* 0x000fe20000010000 */
[----:B------:R-:W-:Y:S01]  /*1160*/  SHF.L.U32 R185, R179, 0x10, RZ ;  /* 0x00000010b3b97819 */ /* 0x000fe200000006ff */
[-C--:B------:R-:W-:Y:S01]  /*1170*/  FFMA.FTZ R45, R180, R136.reuse, R45 ;  /* 0x00000088b42d7223 */ /* 0x080fe2000001002d */
[----:B------:R-:W-:Y:S01]  /*1180*/  FMUL.FTZ R179, R26, R136 ;  /* 0x000000881ab37220 */ /* 0x000fe20000410000 */
[----:B------:R-:W-:Y:S01]  /*1190*/  SHF.L.U32 R140, R175, 0x10, RZ ;  /* 0x00000010af8c7819 */ /* 0x000fe200000006ff */
[----:B------:R-:W-:Y:S01]  /*11a0*/  FADD.FTZ R178, -R219, R178 ;  /* 0x000000b2dbb27221 */ /* 0x000fe20000010100 */
[----:B------:R-:W-:Y:S01]  /*11b0*/  FADD.FTZ R68, R68, R137 ;  /* 0x0000008944447221 */ /* 0x000fe20000010000 */
[----:B------:R-:W-:Y:S01]  /*11c0*/  FFMA.FTZ R44, R3, R137, R44 ;  /* 0x00000089032c7223 */ /* 0x000fe2000001002c */
[----:B------:R-:W-:Y:S01]  /*11d0*/  FADD.FTZ R136, RZ, R164 ;  /* 0x000000a4ff887221 */ /* 0x000fe20000010000 */
[----:B------:R-:W-:-:S02]  /*11e0*/  IMAD.U32 R141, R141, 0x10000, RZ ;  /* 0x000100008d8d7824 */ /* 0x000fc400078e00ff */
[----:B------:R-:W-:Y:S01]  /*11f0*/  FADD.FTZ R176, -R219, R176 ;  /* 0x000000b0dbb07221 */ /* 0x000fe20000010100 */
[----:B------:R-:W-:Y:S01]  /*1200*/  FFMA.FTZ R137, R3, R164, RZ ;  /* 0x000000a403897223 */ /* 0x000fe200000100ff */
[----:B------:R-:W-:Y:S01]  /*1210*/  SHF.L.U32 R181, R142, 0x10, RZ ;  /* 0x000000108eb57819 */ /* 0x000fe200000006ff */
[----:B------:R-:W-:Y:S02]  /*1220*/  IMAD.U32 R142, R139, 0x10000, RZ ;  /* 0x000100008b8e7824 */ /* 0x000fe400078e00ff */
[----:B------:R-:W-:Y:S01]  /*1230*/  FADD.FTZ R184, -R219, R184 ;  /* 0x000000b8dbb87221 */ /* 0x000fe20000010100 */
[----:B-1----:R-:W-:Y:S02]  /*1240*/  IMAD.U32 R182, R177, 0x10000, RZ ;  /* 0x00010000b1b67824 */ /* 0x002fe400078e00ff */
[C---:B------:R-:W-:Y:S01]  /*1250*/  FMUL.FTZ R175, R159.reuse, R178 ;  /* 0x000000b29faf7220 */ /* 0x040fe20000410000 */
[----:B------:R-:W-:Y:S01]  /*1260*/  FADD.FTZ R139, R136, R179 ;  /* 0x000000b3888b7221 */ /* 0x000fe20000010000 */
[----:B------:R-:W-:Y:S01]  /*1270*/  FMUL.FTZ R165, R159, R176 ;  /* 0x000000b09fa57220 */ /* 0x000fe20000410000 */
[----:B------:R-:W-:Y:S01]  /*1280*/  FMUL.FTZ R174, R155, R141 ;  /* 0x0000008d9bae7220 */ /* 0x000fe20000410000 */
[----:B------:R-:W-:Y:S01]  /*1290*/  FADD.FTZ R140, -R219, R140 ;  /* 0x0000008cdb8c7221 */ /* 0x000fe20000010100 */
[----:B------:R-:W-:Y:S01]  /*12a0*/  FFMA.FTZ R136, R180, R179, R137 ;  /* 0x000000b3b4887223 */ /* 0x000fe20000010089 */
[----:B------:R-:W-:Y:S01]  /*12b0*/  FADD.FTZ R72, R72, R181 ;  /* 0x000000b548487221 */ /* 0x000fe20000010000 */
[-C--:B------:R-:W-:Y:S01]  /*12c0*/  FFMA.FTZ R48, R175, R181.reuse, R48 ;  /* 0x000000b5af307223 */ /* 0x080fe20000010030 */
[----:B------:R-:W-:Y:S01]  /*12d0*/  FMUL.FTZ R176, R154, R181 ;  /* 0x000000b59ab07220 */ /* 0x000fe20000410000 */
[----:B------:R-:W-:Y:S01]  /*12e0*/  FMUL.FTZ R177, R159, R184 ;  /* 0x000000b89fb17220 */ /* 0x000fe20000410000 */
[----:B------:R-:W-:Y:S01]  /*12f0*/  FADD.FTZ R182, -R219, R182 ;  /* 0x000000b6dbb67221 */ /* 0x000fe20000010100 */
[----:B------:R-:W-:Y:S01]  /*1300*/  FMUL.FTZ R184, R159, R140 ;  /* 0x0000008c9fb87220 */ /* 0x000fe20000410000 */
[----:B------:R-:W-:Y:S01]  /*1310*/  FMUL.FTZ R181, R25, R142 ;  /* 0x0000008e19b57220 */ /* 0x000fe20000410000 */
[----:B------:R-:W-:Y:S01]  /*1320*/  FADD.FTZ R138, R139, R174 ;  /* 0x000000ae8b8a7221 */ /* 0x000fe20000010000 */
[----:B------:R-:W-:Y:S01]  /*1330*/  FFMA.FTZ R137, R165, R174, R136 ;  /* 0x000000aea5897223 */ /* 0x000fe20000010088 */
[----:B------:R-:W-:Y:S01]  /*1340*/  FADD.FTZ R188, -R219, R186 ;  /* 0x000000badbbc7221 */ /* 0x000fe20000010100 */
[----:B------:R-:W-:Y:S01]  /*1350*/  FMUL.FTZ R186, R159, R182 ;  /* 0x000000b69fba7220 */ /* 0x000fe20000410000 */
[----:B------:R-:W-:Y:S01]  /*1360*/  FADD.FTZ R139, R138, R181 ;  /* 0x000000b58a8b7221 */ /* 0x000fe20000010000 */
[----:B------:R-:W-:Y:S01]  /*1370*/  FFMA.FTZ R136, R184, R181, R137 ;  /* 0x000000b5b8887223 */ /* 0x000fe20000010089 */
[----:B------:R-:W-:Y:S01]  /*1380*/  PRMT R183, R143, 0x7632, R183 ;  /* 0x000076328fb77816 */ /* 0x000fe200000000b7 */
        /* <DEDUP_REMOVED lines=24> */
.L_x_918:
[----:B------:R-:W-:Y:S05]  /*1510*/  BSYNC B2 ;  /* 0x0000000000027941 */ /* 0x000fea0003800000 */
.L_x_917:
        /* <DEDUP_REMOVED lines=15> */
[----:B------:R-:W-:Y:S02]  /*1610*/  IADD3 R225, R225, 0x20, RZ ;  /* 0x00000020e1e17810 */ /* 0x000fe40007ffe0ff */
[----:B------:R-:W-:Y:S02]  /*1620*/  IADD3 R221, R221, 0x20, RZ ;  /* 0x00000020dddd7810 */ /* 0x000fe40007ffe0ff */
[----:B------:R-:W-:Y:S02]  /*1630*/  IADD3 R227, R227, 0x20, RZ ;  /* 0x00000020e3e37810 */ /* 0x000fe40007ffe0ff */
[C---:B---3--:R-:W-:Y:S02]  /*1640*/  PRMT R189, R136.reuse, 0x7632, R189 ;  /* 0x0000763288bd7816 */ /* 0x048fe400000000bd */
[----:B------:R-:W-:Y:S02]  /*1650*/  SHF.L.U32 R136, R136, 0x10, RZ ;  /* 0x0000001088887819 */ /* 0x000fe400000006ff */
[----:B------:R-:W-:-:S02]  /*1660*/  PRMT R191, R138, 0x7632, R191 ;  /* 0x000076328abf7816 */ /* 0x000fc400000000bf */
[----:B------:R-:W-:Y:S02]  /*1670*/  SHF.L.U32 R194, R138, 0x10, RZ ;  /* 0x000000108ac27819 */ /* 0x000fe400000006ff */
[----:B------:R-:W-:Y:S01]  /*1680*/  SHF.L.U32 R138, R189, 0x10, RZ ;  /* 0x00000010bd8a7819 */ /* 0x000fe200000006ff */
[----:B------:R-:W-:Y:S01]  /*1690*/  FADD.FTZ R136, -R219, R136 ;  /* 0x00000088db887221 */ /* 0x000fe20000010100 */
[C---:B------:R-:W-:Y:S01]  /*16a0*/  PRMT R190, R137.reuse, 0x7632, R190 ;  /* 0x0000763289be7816 */ /* 0x040fe200000000be */
[----:B------:R-:W-:Y:S01]  /*16b0*/  IMAD.U32 R192, R137, 0x10000, RZ ;  /* 0x0001000089c07824 */ /* 0x000fe200078e00ff */
[----:B------:R-:W-:Y:S02]  /*16c0*/  PRMT R193, R139, 0x7632, R193 ;  /* 0x000076328bc17816 */ /* 0x000fe400000000c1 */
[----:B------:R-:W-:Y:S01]  /*16d0*/  SHF.L.U32 R198, R191, 0x10, RZ ;  /* 0x00000010bfc67819 */ /* 0x000fe200000006ff */
[----:B------:R-:W-:Y:S01]  /*16e0*/  FADD.FTZ R138, -R219, R138 ;  /* 0x0000008adb8a7221 */ /* 0x000fe20000010100 */
[----:B------:R-:W-:Y:S01]  /*16f0*/  SHF.L.U32 R196, R139, 0x10, RZ ;  /* 0x000000108bc47819 */ /* 0x000fe200000006ff */
[C---:B----4-:R-:W-:Y:S01]  /*1700*/  IMAD.U32 R139, R140.reuse, 0x10000, RZ ;  /* 0x000100008c8b7824 */ /* 0x050fe200078e00ff */
[----:B------:R-:W-:Y:S01]  /*1710*/  PRMT R137, R140, 0x7632, R137 ;  /* 0x000076328c897816 */ /* 0x000fe20000000089 */
[----:B------:R-:W-:Y:S01]  /*1720*/  FMUL.FTZ R189, R159, R136 ;  /* 0x000000889fbd7220 */ /* 0x000fe20000410000 */
[C---:B0-----:R-:W-:Y:S01]  /*1730*/  PRMT R182, R142.reuse, 0x7632, R182 ;  /* 0x000076328eb67816 */ /* 0x041fe200000000b6 */
[----:B------:R-:W-:Y:S01]  /*1740*/  FADD.FTZ R202, -R219, R198 ;  /* 0x000000c6dbca7221 */ /* 0x000fe20000010100 */
[----:B------:R-:W-:Y:S01]  /*1750*/  SHF.L.U32 R183, R142, 0x10, RZ ;  /* 0x000000108eb77819 */ /* 0x000fe200000006ff */
[----:B------:R-:W-:Y:S01]  /*1760*/  IMAD.U32 R142, R190, 0x10000, RZ ;  /* 0x00010000be8e7824 */ /* 0x000fe200078e00ff */
[----:B------:R-:W-:-:S02]  /*1770*/  PRMT R197, R143, 0x7632, R197 ;  /* 0x000076328fc57816 */ /* 0x000fc400000000c5 */
[----:B------:R-:W-:Y:S01]  /*1780*/  SHF.L.U32 R136, R193, 0x10, RZ ;  /* 0x00000010c1887819 */ /* 0x000fe200000006ff */
[----:B------:R-:W-:Y:S02]  /*1790*/  IMAD.U32 R137, R137, 0x10000, RZ ;  /* 0x0001000089897824 */ /* 0x000fe400078e00ff */
[----:B------:R-:W-:Y:S01]  /*17a0*/  FMUL.FTZ R190, R152, R139 ;  /* 0x0000008b98be7220 */ /* 0x000fe20000410000 */
[----:B------:R-:W-:Y:S01]  /*17b0*/  FMUL.FTZ R198, R159, R138 ;  /* 0x0000008a9fc67220 */ /* 0x000fe20000410000 */
[----:B------:R-:W-:Y:S01]  /*17c0*/  PRMT R140, R141, 0x7632, R140 ;  /* 0x000076328d8c7816 */ /* 0x000fe2000000008c */
[----:B------:R-:W-:Y:S02]  /*17d0*/  IMAD.U32 R224, R197, 0x10000, RZ ;  /* 0x00010000c5e07824 */ /* 0x000fe400078e00ff */
[----:B------:R-:W-:Y:S01]  /*17e0*/  FADD.FTZ R204, -R219, R136 ;  /* 0x00000088dbcc7221 */ /* 0x000fe20000010100 */
[----:B------:R-:W-:Y:S01]  /*17f0*/  SHF.L.U32 R141, R141, 0x10, RZ ;  /* 0x000000108d8d7819 */ /* 0x000fe200000006ff */
[----:B------:R-:W-:Y:S01]  /*1800*/  FADD.FTZ R192, -R219, R192 ;  /* 0x000000c0dbc07221 */ /* 0x000fe20000010100 */
[----:B------:R-:W-:Y:S01]  /*1810*/  FADD.FTZ R136, R223, R190 ;  /* 0x000000bedf887221 */ /* 0x000fe20000010000 */
[----:B------:R-:W-:Y:S01]  /*1820*/  FADD.FTZ R77, R77, R137 ;  /* 0x000000894d4d7221 */ /* 0x000fe20000010000 */
[-C--:B------:R-:W-:Y:S01]  /*1830*/  FFMA.FTZ R53, R198, R137.reuse, R53 ;  /* 0x00000089c6357223 */ /* 0x080fe20000010035 */
[----:B------:R-:W-:Y:S01]  /*1840*/  FMUL.FTZ R197, R22, R137 ;  /* 0x0000008916c57220 */ /* 0x000fe20000410000 */
[C---:B------:R-:W-:Y:S01]  /*1850*/  FFMA.FTZ R137, R189.reuse, R190, R222 ;  /* 0x000000bebd897223 */ /* 0x040fe200000100de */
[----:B------:R-:W-:Y:S01]  /*1860*/  FADD.FTZ R76, R76, R139 ;  /* 0x0000008b4c4c7221 */ /* 0x000fe20000010000 */
[----:B------:R-:W-:Y:S01]  /*1870*/  FFMA.FTZ R52, R189, R139, R52 ;  /* 0x0000008bbd347223 */ /* 0x000fe20000010034 */
[----:B------:R-:W-:Y:S01]  /*1880*/  FMUL.FTZ R191, R159, R192 ;  /* 0x000000c09fbf7220 */ /* 0x000fe20000410000 */
[----:B------:R-:W-:Y:S01]  /*1890*/  SHF.L.U32 R140, R140, 0x10, RZ ;  /* 0x000000108c8c7819 */ /* 0x000fe200000006ff */
[----:B------:R-:W-:Y:S01]  /*18a0*/  FADD.FTZ R139, R136, R197 ;  /* 0x000000c5888b7221 */ /* 0x000fe20000010000 */
[----:B------:R-:W-:Y:S01]  /*18b0*/  FMUL.FTZ R192, R151, R141 ;  /* 0x0000008d97c07220 */ /* 0x000fe20000410000 */
[C---:B------:R-:W-:Y:S01]  /*18c0*/  FADD.FTZ R142, -R219.reuse, R142 ;  /* 0x0000008edb8e7221 */ /* 0x040fe20000010100 */
[----:B------:R-:W-:Y:S01]  /*18d0*/  FFMA.FTZ R136, R198, R197, R137 ;  /* 0x000000c5c6887223 */ /* 0x000fe20000010089 */
[----:B------:R-:W-:Y:S01]  /*18e0*/  FADD.FTZ R194, -R219, R194 ;  /* 0x000000c2dbc27221 */ /* 0x000fe20000010100 */
[----:B------:R-:W-:Y:S01]  /*18f0*/  FMUL.FTZ R199, R21, R140 ;  /* 0x0000008c15c77220 */ /* 0x000fe20000410000 */
[----:B------:R-:W-:Y:S01]  /*1900*/  FMUL.FTZ R200, R159, R142 ;  /* 0x0000008e9fc87220 */ /* 0x000fe20000410000 */
[----:B------:R-:W-:Y:S01]  /*1910*/  FADD.FTZ R138, R139, R192 ;  /* 0x000000c08b8a7221 */ /* 0x000fe20000010000 */
[----:B------:R-:W-:Y:S01]  /*1920*/  FFMA.FTZ R137, R191, R192, R136 ;  /* 0x000000c0bf897223 */ /* 0x000fe20000010088 */
[----:B------:R-:W-:Y:S01]  /*1930*/  FMUL.FTZ R193, R159, R194 ;  /* 0x000000c29fc17220 */ /* 0x000fe20000410000 */
[----:B------:R-:W-:Y:S01]  /*1940*/  SHF.L.U32 R182, R182, 0x10, RZ ;  /* 0x00000010b6b67819 */ /* 0x000fe200000006ff */
[----:B------:R-:W-:Y:S01]  /*1950*/  FMUL.FTZ R194, R150, R183 ;  /* 0x000000b796c27220 */ /* 0x000fe20000410000 */
[----:B------:R-:W-:Y:S01]  /*1960*/  FADD.FTZ R139, R138, R199 ;  /* 0x000000c78a8b7221 */ /* 0x000fe20000010000 */
[----:B------:R-:W-:Y:S01]  /*1970*/  FFMA.FTZ R136, R200, R199, R137 ;  /* 0x000000c7c8887223 */ /* 0x000fe20000010089 */
[----:B------:R-:W-:Y:S01]  /*1980*/  FADD.FTZ R196, -R219, R196 ;  /* 0x000000c4dbc47221 */ /* 0x000fe20000010100 */
[----:B------:R-:W-:-:S02]  /*1990*/  IMAD.U32 R143, R143, 0x10000, RZ ;  /* 0x000100008f8f7824 */ /* 0x000fc400078e00ff */
        /* <DEDUP_REMOVED lines=26> */
.L_x_920:
[----:B------:R-:W-:Y:S05]  /*1b40*/  BSYNC B2 ;  /* 0x0000000000027941 */ /* 0x000fea0003800000 */
.L_x_919:
        /* <DEDUP_REMOVED lines=15> */
[----:B---3--:R-:W-:Y:S02]  /*1c40*/  PRMT R163, R136, 0x7632, R163 ;  /* 0x0000763288a37816 */ /* 0x008fe400000000a3 */
[C---:B------:R-:W-:Y:S02]  /*1c50*/  PRMT R182, R137.reuse, 0x7632, R182 ;  /* 0x0000763289b67816 */ /* 0x040fe400000000b6 */
[----:B------:R-:W-:Y:S02]  /*1c60*/  SHF.L.U32 R206, R137, 0x10, RZ ;  /* 0x0000001089ce7819 */ /* 0x000fe400000006ff */
[C---:B------:R-:W-:Y:S02]  /*1c70*/  PRMT R137, R138.reuse, 0x7632, R137 ;  /* 0x000076328a897816 */ /* 0x040fe40000000089 */
[----:B------:R-:W-:Y:S02]  /*1c80*/  SHF.L.U32 R208, R138, 0x10, RZ ;  /* 0x000000108ad07819 */ /* 0x000fe400000006ff */
[----:B------:R-:W-:-:S02]  /*1c90*/  PRMT R183, R139, 0x7632, R183 ;  /* 0x000076328bb77816 */ /* 0x000fc400000000b7 */
[----:B------:R-:W-:Y:S01]  /*1ca0*/  SHF.L.U32 R138, R163, 0x10, RZ ;  /* 0x00000010a38a7819 */ /* 0x000fe200000006ff */
[----:B------:R-:W-:Y:S02]  /*1cb0*/  IMAD.U32 R136, R136, 0x10000, RZ ;  /* 0x0001000088887824 */ /* 0x000fe400078e00ff */
[----:B0-----:R-:W-:Y:S01]  /*1cc0*/  FADD.FTZ R172, -R219, R206 ;  /* 0x000000cedbac7221 */ /* 0x001fe20000010100 */
[----:B------:R-:W-:Y:S01]  /*1cd0*/  IMAD.U32 R210, R139, 0x10000, RZ ;  /* 0x000100008bd27824 */ /* 0x000fe200078e00ff */
[----:B------:R-:W-:Y:S01]  /*1ce0*/  SHF.L.U32 R212, R183, 0x10, RZ ;  /* 0x00000010b7d47819 */ /* 0x000fe200000006ff */
[----:B------:R-:W-:Y:S01]  /*1cf0*/  IMAD.U32 R206, R137, 0x10000, RZ ;  /* 0x0001000089ce7824 */ /* 0x000fe200078e00ff */
[C---:B----4-:R-:W-:Y:S01]  /*1d00*/  PRMT R137, R140.reuse, 0x7632, R137 ;  /* 0x000076328c897816 */ /* 0x050fe20000000089 */
[C---:B------:R-:W-:Y:S01]  /*1d10*/  FADD.FTZ R138, -R219.reuse, R138 ;  /* 0x0000008adb8a7221 */ /* 0x040fe20000010100 */
[----:B------:R-:W-:Y:S01]  /*1d20*/  SHF.L.U32 R139, R140, 0x10, RZ ;  /* 0x000000108c8b7819 */ /* 0x000fe200000006ff */
[C---:B------:R-:W-:Y:S01]  /*1d30*/  FADD.FTZ R136, -R219.reuse, R136 ;  /* 0x00000088db887221 */ /* 0x040fe20000010100 */
[C---:B------:R-:W-:Y:S01]  /*1d40*/  FADD.FTZ R216, -R219.reuse, R206 ;  /* 0x000000cedbd87221 */ /* 0x040fe20000010100 */
[----:B------:R-:W-:Y:S01]  /*1d50*/  FADD.FTZ R220, -R219, R212 ;  /* 0x000000d4dbdc7221 */ /* 0x000fe20000010100 */
[----:B------:R-:W-:-:S02]  /*1d60*/  IMAD.U32 R137, R137, 0x10000, RZ ;  /* 0x0001000089897824 */ /* 0x000fc400078e00ff */
[----:B------:R-:W-:Y:S01]  /*1d70*/  FMUL.FTZ R206, R148, R139 ;  /* 0x0000008b94ce7220 */ /* 0x000fe20000410000 */
[C---:B------:R-:W-:Y:S01]  /*1d80*/  FMUL.FTZ R212, R159.reuse, R138 ;  /* 0x0000008a9fd47220 */ /* 0x040fe20000410000 */
[----:B------:R-:W-:Y:S01]  /*1d90*/  FMUL.FTZ R163, R159, R136 ;  /* 0x000000889fa37220 */ /* 0x000fe20000410000 */
[----:B------:R-:W-:Y:S01]  /*1da0*/  SHF.L.U32 R182, R182, 0x10, RZ ;  /* 0x00000010b6b67819 */ /* 0x000fe200000006ff */
[----:B------:R-:W-:Y:S01]  /*1db0*/  FADD.FTZ R208, -R219, R208 ;  /* 0x000000d0dbd07221 */ /* 0x000fe20000010100 */
[----:B------:R-:W-:Y:S01]  /*1dc0*/  PRMT R140, R141, 0x7632, R140 ;  /* 0x000076328d8c7816 */ /* 0x000fe2000000008c */
[----:B------:R-:W-:Y:S01]  /*1dd0*/  FADD.FTZ R136, R223, R206 ;  /* 0x000000cedf887221 */ /* 0x000fe20000010000 */
[----:B------:R-:W-:Y:S01]  /*1de0*/  FADD.FTZ R61, R61, R137 ;  /* 0x000000893d3d7221 */ /* 0x000fe20000010000 */
[-C--:B------:R-:W-:Y:S01]  /*1df0*/  FFMA.FTZ R85, R212, R137.reuse, R85 ;  /* 0x00000089d4557223 */ /* 0x080fe20000010055 */
[----:B------:R-:W-:Y:S01]  /*1e00*/  FMUL.FTZ R211, R18, R137 ;  /* 0x0000008912d37220 */ /* 0x000fe20000410000 */
[----:B------:R-:W-:-:S02]  /*1e10*/  IMAD.U32 R141, R141, 0x10000, RZ ;  /* 0x000100008d8d7824 */ /* 0x000fc400078e00ff */
[C---:B------:R-:W-:Y:S01]  /*1e20*/  FFMA.FTZ R137, R163.reuse, R206, R222 ;  /* 0x000000cea3897223 */ /* 0x040fe200000100de */
[----:B------:R-:W-:Y:S01]  /*1e30*/  FADD.FTZ R60, R60, R139 ;  /* 0x0000008b3c3c7221 */ /* 0x000fe20000010000 */
[----:B------:R-:W-:Y:S01]  /*1e40*/  FFMA.FTZ R84, R163, R139, R84 ;  /* 0x0000008ba3547223 */ /* 0x000fe20000010054 */
[----:B------:R-:W-:Y:S01]  /*1e50*/  FADD.FTZ R214, -R219, R210 ;  /* 0x000000d2dbd67221 */ /* 0x000fe20000010100 */
[----:B------:R-:W-:Y:S01]  /*1e60*/  SHF.L.U32 R140, R140, 0x10, RZ ;  /* 0x000000108c8c7819 */ /* 0x000fe200000006ff */
[----:B------:R-:W-:Y:S01]  /*1e70*/  FMUL.FTZ R207, R159, R208 ;  /* 0x000000d09fcf7220 */ /* 0x000fe20000410000 */
[----:B------:R-:W-:Y:S01]  /*1e80*/  FADD.FTZ R139, R136, R211 ;  /* 0x000000d3888b7221 */ /* 0x000fe20000010000 */
[----:B------:R-:W-:Y:S01]  /*1e90*/  FADD.FTZ R182, -R219, R182 ;  /* 0x000000b6dbb67221 */ /* 0x000fe20000010100 */
[----:B------:R-:W-:Y:S01]  /*1ea0*/  FMUL.FTZ R205, R159, R172 ;  /* 0x000000ac9fcd7220 */ /* 0x000fe20000410000 */
[----:B------:R-:W-:Y:S01]  /*1eb0*/  FMUL.FTZ R208, R147, R141 ;  /* 0x0000008d93d07220 */ /* 0x000fe20000410000 */
[----:B------:R-:W-:Y:S01]  /*1ec0*/  FFMA.FTZ R136, R212, R211, R137 ;  /* 0x000000d3d4887223 */ /* 0x000fe20000010089 */
[C---:B------:R-:W-:Y:S01]  /*1ed0*/  PRMT R173, R142.reuse, 0x7632, R173 ;  /* 0x000076328ead7816 */ /* 0x040fe200000000ad */
[C---:B------:R-:W-:Y:S01]  /*1ee0*/  FMUL.FTZ R209, R159.reuse, R214 ;  /* 0x000000d69fd17220 */ /* 0x040fe20000410000 */
[----:B------:R-:W-:Y:S01]  /*1ef0*/  SHF.L.U32 R183, R142, 0x10, RZ ;  /* 0x000000108eb77819 */ /* 0x000fe200000006ff */
[----:B------:R-:W-:Y:S01]  /*1f00*/  FMUL.FTZ R214, R159, R182 ;  /* 0x000000b69fd67220 */ /* 0x000fe20000410000 */
[----:B------:R-:W-:Y:S01]  /*1f10*/  FMUL.FTZ R213, R17, R140 ;  /* 0x0000008c11d57220 */ /* 0x000fe20000410000 */
[----:B------:R-:W-:Y:S01]  /*1f20*/  FADD.FTZ R138, R139, R208 ;  /* 0x000000d08b8a7221 */ /* 0x000fe20000010000 */
        /* <DEDUP_REMOVED lines=33> */
.L_x_916:
[----:B------:R-:W-:Y:S05]  /*2140*/  BSYNC B1 ;  /* 0x0000000000017941 */ /* 0x000fea0003800000 */
.L_x_910:
[----:B------:R-:W-:-:S03]  /*2150*/  UMOV UR14, 0xffffffff ;  /* 0xffffffff000e7882 */ /* 0x000fc60000000000 */
[----:B------:R-:W-:Y:S05]  /*2160*/  BRA.DIV UR14, `(.L_x_921) ;  /* 0x000000460ecc7947 */ /* 0x000fea000b800000 */
[----:B-1----:R-:W0:Y:S04]  /*2170*/  SHFL.BFLY PT, R136, R223, 0x1, 0x1f ;  /* 0x0c201f00df887f89 */ /* 0x002e2800000e0000 */
        /* <DEDUP_REMOVED lines=17> */
.L_x_1076:
[----:B------:R-:W-:Y:S01]  /*2290*/  @P3 IADD3 R138, R161, -0x1, RZ ;  /* 0xffffffffa18a3810 */ /* 0x000fe20007ffe0ff */
[----:B------:R-:W-:Y:S01]  /*22a0*/  HFMA2.MMA R141, -RZ, RZ, 0, 0 ;  /* 0x00000000ff8d7435 */ /* 0x000fe200000001ff */
[----:B-1----:R-:W-:Y:S01]  /*22b0*/  FADD.FTZ R136, R143, R136 ;  /* 0x000000888f887221 */ /* 0x002fe20000010000 */
[----:B0-2---:R-:W-:Y:S01]  /*22c0*/  FADD.FTZ R142, R142, R137 ;  /* 0x000000898e8e7221 */ /* 0x005fe20000010000 */
[----:B------:R-:W-:Y:S01]  /*22d0*/  @P3 LOP3.LUT R162, R158, 0x1f, RZ, 0xc0, !PT ;  /* 0x0000001f9ea23812 */ /* 0x000fe200078ec0ff */
[----:B------:R-:W-:Y:S01]  /*22e0*/  @P3 IMAD R138, R138, R157, RZ ;  /* 0x0000009d8a8a3224 */ /* 0x000fe200078e02ff */
[----:B------:R-:W-:Y:S01]  /*22f0*/  BSSY B1, `(.L_x_922) ;  /* 0x0000115000017945 */ /* 0x000fe20003800000 */
[----:B------:R-:W-:Y:S01]  /*2300*/  FMUL.FTZ R140, R136, UR8 ;  /* 0x00000008888c7c20 */ /* 0x000fe20008410000 */
[----:B------:R-:W-:Y:S02]  /*2310*/  FMUL.FTZ R142, R142, UR8 ;  /* 0x000000088e8e7c20 */ /* 0x000fe40008410000 */
[----:B------:R-:W-:-:S04]  /*2320*/  @P3 SHF.R.S32.HI R139, RZ, 0x1f, R138 ;  /* 0x0000001fff8b3819 */ /* 0x000fc8000001148a */
[----:B------:R-:W-:-:S04]  /*2330*/  @P3 LEA.HI R139, R139, R138, RZ, 0x3 ;  /* 0x0000008a8b8b3211 */ /* 0x000fc800078f18ff */
[----:B------:R-:W-:Y:S01]  /*2340*/  @P3 LEA.HI.SX32 R141, R139, R162, 0x1d ;  /* 0x000000a28b8d3211 */ /* 0x000fe200078feaff */
[----:B------:R-:W-:Y:S06]  /*2350*/  @!P0 BRA `(.L_x_923) ;  /* 0x0000001000388947 */ /* 0x000fec0003800000 */
[----:B------:R-:W-:Y:S04]  /*2360*/  BSSY B2, `(.L_x_924) ;  /* 0x0000005000027945 */ /* 0x000fe80003800000 */
[----:B------:R-:W-:Y:S05]  /*2370*/  @!P3 BRA `(.L_x_925) ;  /* 0x00000000000cb947 */ /* 0x000fea0003800000 */
[----:B------:R-:W0:Y:S02]  /*2380*/  LDC.64 R132, c[0x0][0x220] ;  /* 0x00008800ff847b82 */ /* 0x000e240000000a00 */
[----:B0-----:R-:W-:-:S06]  /*2390*/  IMAD.WIDE.U32 R132, R141, 0x10, R132 ;  /* 0x000000108d847825 */ /* 0x001fcc00078e0084 */
[----:B------:R-:W5:Y:S02]  /*23a0*/  LDG.E.128 R132, desc[UR4][R132.64] ;  /* 0x0000000484847981 */ /* 0x000f64000c1e1d00 */
.L_x_925:
[----:B------:R-:W-:Y:S05]  /*23b0*/  BSYNC B2 ;  /* 0x0000000000027941 */ /* 0x000fea0003800000 */
.L_x_924:
        /* <DEDUP_REMOVED lines=9> */
.L_x_927:
        /* <DEDUP_REMOVED lines=10> */
.L_x_928:
[----:B------:R-:W-:Y:S05]  /*24f0*/  BSYNC B2 ;  /* 0x0000000000027941 */ /* 0x000fea0003800000 */
.L_x_926:
[----:B------:R-:W-:Y:S01]  /*2500*/  ISETP.NE.U32.AND P5, PT, RZ, UR10, PT ;  /* 0x0000000aff007c0c */ /* 0x000fe2000bfa5070 */
[----:B------:R-:W-:Y:S03]  /*2510*/  BSSY B2, `(.L_x_929) ;  /* 0x000000e000027945 */ /* 0x000fe60003800000 */
[----:B------:R-:W-:-:S13]  /*2520*/  ISETP.NE.AND.EX P5, PT, RZ, UR11, PT, P5 ;  /* 0x0000000bff007c0c */ /* 0x000fda000bfa5350 */
[----:B------:R-:W-:Y:S01]  /*2530*/  @P5 F2FP.BF16.F32.PACK_AB R137, RZ, R136 ;  /* 0x00000088ff89523e */ /* 0x000fe200000010ff */
[----:B------:R-:W-:Y:S06]  /*2540*/  @!P3 BRA `(.L_x_930) ;  /* 0x000000000028b947 */ /* 0x000fec0003800000 */
[----:B-----5:R-:W-:Y:S01]  /*2550*/  LOP3.LUT P6, RZ, R170, 0xff, RZ, 0xc0, !PT ;  /* 0x000000ffaaff7812 */ /* 0x020fe200078cc0ff */
[----:B------:R-:W-:Y:S01]  /*2560*/  FMUL.FTZ R136, R136, UR13 ;  /* 0x0000000d88887c20 */ /* 0x000fe20008410000 */
[----:B------:R-:W-:-:S03]  /*2570*/  CS2R R138, SRZ ;  /* 0x00000000008a7805 */ /* 0x000fc6000001ff00 */
[----:B------:R-:W-:-:S08]  /*2580*/  FMUL.FTZ R143, R136, UR12 ;  /* 0x0000000c888f7c20 */ /* 0x000fd00008410000 */
[----:B------:R-:W-:Y:S01]  /*2590*/  @P6 FMUL.FTZ R138, R144, R143 ;  /* 0x0000008f908a6220 */ /* 0x000fe20000410000 */
[----:B------:R-:W-:-:S04]  /*25a0*/  @P6 IMAD.U32 R136, R132, 0x10000, RZ ;  /* 0x0001000084886824 */ /* 0x000fc800078e00ff */
[----:B------:R-:W-:Y:S01]  /*25b0*/  @P6 FMUL.FTZ R139, R143, R136 ;  /* 0x000000888f8b6220 */ /* 0x000fe20000410000 */
[----:B------:R-:W-:-:S03]  /*25c0*/  F2FP.BF16.F32.PACK_AB R138, RZ, R138 ;  /* 0x0000008aff8a723e */ /* 0x000fc600000010ff */
[----:B------:R-:W-:Y:S01]  /*25d0*/  FADD.FTZ R92, R92, R139 ;  /* 0x0000008b5c5c7221 */ /* 0x000fe20000010000 */
[----:B------:R-:W-:-:S07]  /*25e0*/  PRMT R124, R138, 0x7610, R124 ;  /* 0x000076108a7c7816 */ /* 0x000fce000000007c */
.L_x_930:
[----:B------:R-:W-:Y:S05]  /*25f0*/  BSYNC B2 ;  /* 0x0000000000027941 */ /* 0x000fea0003800000 */
.L_x_929:
[----:B------:R-:W-:Y:S01]  /*2600*/  BSSY B2, `(.L_x_931) ;  /* 0x0000010000027945 */ /* 0x000fe20003800000 */
[----:B------:R-:W-:-:S03]  /*2610*/  @P5 PRMT R128, R137, 0x7610, R128 ;  /* 0x0000761089805816 */ /* 0x000fc60000000080 */
[----:B------:R-:W-:Y:S05]  /*2620*/  @P2 BRA `(.L_x_932) ;  /* 0x0000000000142947 */ /* 0x000fea0003800000 */
[----:B------:R-:W-:Y:S01]  /*2630*/  MOV R136, RZ ;  /* 0x000000ff00887202 */ /* 0x000fe20000000f00 */
[----:B------:R-:W-:Y:S06]  /*2640*/  @!P4 BRA `(.L_x_933) ;  /* 0x00000000002cc947 */ /* 0x000fec0003800000 */
[----:B-----5:R-:W-:-:S04]  /*2650*/  PRMT R136, R116, 0x7632, R136 ;  /* 0x0000763274887816 */ /* 0x020fc80000000088 */
[----:B------:R-:W-:Y:S01]  /*2660*/  SHF.L.U32 R136, R136, 0x10, RZ ;  /* 0x0000001088887819 */ /* 0x000fe200000006ff */
[----:B------:R-:W-:Y:S06]  /*2670*/  BRA `(.L_x_933) ;  /* 0x0000000000207947 */ /* 0x000fec0003800000 */
.L_x_932:
[----:B------:R-:W-:-:S04]  /*2680*/  ISETP.NE.AND P6, PT, R27, RZ, PT ;  /* 0x000000ff1b00720c */ /* 0x000fc80003fc5270 */
[----:B------:R-:W-:-:S05]  /*2690*/  FSEL R137, R140, RZ, !P6 ;  /* 0x000000ff8c897208 */ /* 0x000fca0007000000 */
[--C-:B------:R-:W-:Y:S01]  /*26a0*/  FFMA.FTZ R136, R180, R142, R137.reuse ;  /* 0x0000008eb4887223 */ /* 0x100fe20000010089 */
[----:B-----5:R-:W-:-:S03]  /*26b0*/  @P4 PRMT R137, R116, 0x7632, R137 ;  /* 0x0000763274894816 */ /* 0x020fc60000000089 */
[----:B------:R-:W-:Y:S02]  /*26c0*/  FADD.FTZ R136, R179, -R136 ;  /* 0x80000088b3887221 */ /* 0x000fe40000010000 */
[----:B------:R-:W-:Y:S02]  /*26d0*/  @P4 IMAD.U32 R137, R137, 0x10000, RZ ;  /* 0x0001000089894824 */ /* 0x000fe400078e00ff */
[----:B------:R-:W-:-:S04]  /*26e0*/  FMUL.FTZ R136, R159, R136 ;  /* 0x000000889f887220 */ /* 0x000fc80000410000 */
[----:B------:R-:W-:-:S07]  /*26f0*/  @P4 FADD.FTZ R136, R136, R137 ;  /* 0x0000008988884221 */ /* 0x000fce0000010000 */
.L_x_933:
[----:B------:R-:W-:Y:S05]  /*2700*/  BSYNC B2 ;  /* 0x0000000000027941 */ /* 0x000fea0003800000 */
.L_x_931:
[----:B------:R-:W-:Y:S01]  /*2710*/  BSSY B2, `(.L_x_934) ;  /* 0x000000f000027945 */ /* 0x000fe20003800000 */
[----:B------:R-:W-:-:S03]  /*2720*/  @P5 F2FP.BF16.F32.PACK_AB R137, RZ, R136 ;  /* 0x00000088ff89523e */ /* 0x000fc600000010ff */
[----:B------:R-:W-:Y:S05]  /*2730*/  @!P3 BRA `(.L_x_935) ;  /* 0x000000000030b947 */ /* 0x000fea0003800000 */
[----:B-----5:R-:W-:Y:S01]  /*2740*/  LOP3.LUT P6, RZ, R170, 0xff00, RZ, 0xc0, !PT ;  /* 0x0000ff00aaff7812 */ /* 0x020fe200078cc0ff */
[----:B------:R-:W-:Y:S01]  /*2750*/  FMUL.FTZ R136, R136, UR13 ;  /* 0x0000000d88887c20 */ /* 0x000fe20008410000 */
[----:B------:R-:W-:Y:S01]  /*2760*/  HFMA2.MMA R172, -RZ, RZ, 0, 0 ;  /* 0x00000000ffac7435 */ /* 0x000fe200000001ff */
[----:B------:R-:W-:Y:S02]  /*2770*/  MOV R138, RZ ;  /* 0x000000ff008a7202 */ /* 0x000fe40000000f00 */
[----:B------:R-:W-:-:S08]  /*2780*/  FMUL.FTZ R136, R136, UR12 ;  /* 0x0000000c88887c20 */ /* 0x000fd00008410000 */
[----:B------:R-:W-:Y:S01]  /*2790*/  @P6 PRMT R139, R132, 0x7632, R139 ;  /* 0x00007632848b6816 */ /* 0x000fe2000000008b */
[----:B------:R-:W-:-:S04]  /*27a0*/  @P6 FMUL.FTZ R138, R14, R136 ;  /* 0x000000880e8a6220 */ /* 0x000fc80000410000 */
[----:B------:R-:W-:Y:S01]  /*27b0*/  @P6 IMAD.U32 R139, R139, 0x10000, RZ ;  /* 0x000100008b8b6824 */ /* 0x000fe200078e00ff */
[----:B------:R-:W-:-:S03]  /*27c0*/  F2FP.BF16.F32.PACK_AB R138, RZ, R138 ;  /* 0x0000008aff8a723e */ /* 0x000fc600000010ff */
[----:B------:R-:W-:Y:S01]  /*27d0*/  @P6 FMUL.FTZ R172, R136, R139 ;  /* 0x0000008b88ac6220 */ /* 0x000fe20000410000 */
[----:B------:R-:W-:-:S03]  /*27e0*/  PRMT R124, R124, 0x5410, R138 ;  /* 0x000054107c7c7816 */ /* 0x000fc6000000008a */
[----:B------:R-:W-:-:S07]  /*27f0*/  FADD.FTZ R93, R93, R172 ;  /* 0x000000ac5d5d7221 */ /* 0x000fce0000010000 */
.L_x_935:
[----:B------:R-:W-:Y:S05]  /*2800*/  BSYNC B2 ;  /* 0x0000000000027941 */ /* 0x000fea0003800000 */
.L_x_934:
[----:B------:R-:W-:Y:S01]  /*2810*/  BSSY B2, `(.L_x_936) ;  /* 0x000000e000027945 */ /* 0x000fe20003800000 */
[----:B------:R-:W-:-:S03]  /*2820*/  @P5 PRMT R128, R128, 0x5410, R137 ;  /* 0x0000541080805816 */ /* 0x000fc60000000089 */
[----:B------:R-:W-:Y:S05]  /*2830*/  @P2 BRA `(.L_x_937) ;  /* 0x0000000000102947 */ /* 0x000fea0003800000 */
[----:B------:R-:W-:Y:S01]  /*2840*/  HFMA2.MMA R136, -RZ, RZ, 0, 0 ;  /* 0x00000000ff887435 */ /* 0x000fe200000001ff */
[----:B------:R-:W-:Y:S10]  /*2850*/  @!P4 BRA `(.L_x_938) ;  /* 0x000000000024c947 */ /* 0x000ff40003800000 */
[----:B-----5:R-:W-:Y:S01]  /*2860*/  SHF.L.U32 R136, R117, 0x10, RZ ;  /* 0x0000001075887819 */ /* 0x020fe200000006ff */
[----:B------:R-:W-:Y:S06]  /*2870*/  BRA `(.L_x_938) ;  /* 0x00000000001c7947 */ /* 0x000fec0003800000 */
.L_x_937:
[----:B------:R-:W-:-:S04]  /*2880*/  ISETP.NE.AND P6, PT, R27, RZ, PT ;  /* 0x000000ff1b00720c */ /* 0x000fc80003fc5270 */
[----:B------:R-:W-:-:S05]  /*2890*/  FSEL R136, R140, RZ, !P6 ;  /* 0x000000ff8c887208 */ /* 0x000fca0007000000 */
[----:B------:R-:W-:-:S04]  /*28a0*/  FFMA.FTZ R137, R165, R142, R136 ;  /* 0x0000008ea5897223 */ /* 0x000fc80000010088 */
[----:B------:R-:W-:Y:S01]  /*28b0*/  FADD.FTZ R136, R174, -R137 ;  /* 0x80000089ae887221 */ /* 0x000fe20000010000 */
[----:B-----5:R-:W-:-:S03]  /*28c0*/  @P4 IMAD.U32 R137, R117, 0x10000, RZ ;  /* 0x0001000075894824 */ /* 0x020fc600078e00ff */
[----:B------:R-:W-:-:S04]  /*28d0*/  FMUL.FTZ R136, R159, R136 ;  /* 0x000000889f887220 */ /* 0x000fc80000410000 */
[----:B------:R-:W-:-:S07]  /*28e0*/  @P4 FADD.FTZ R136, R136, R137 ;  /* 0x0000008988884221 */ /* 0x000fce0000010000 */
.L_x_938:
[----:B------:R-:W-:Y:S05]  /*28f0*/  BSYNC B2 ;  /* 0x0000000000027941 */ /* 0x000fea0003800000 */
.L_x_936:
[----:B------:R-:W-:Y:S01]  /*2900*/  BSSY B2, `(.L_x_939) ;  /* 0x000000d000027945 */ /* 0x000fe20003800000 */
[----:B------:R-:W-:-:S03]  /*2910*/  @P5 F2FP.BF16.F32.PACK_AB R137, RZ, R136 ;  /* 0x00000088ff89523e */ /* 0x000fc600000010ff */
[----:B------:R-:W-:Y:S05]  /*2920*/  @!P3 BRA `(.L_x_940) ;  /* 0x000000000028b947 */ /* 0x000fea0003800000 */
[----:B-----5:R-:W-:Y:S01]  /*2930*/  LOP3.LUT P6, RZ, R170, 0xff0000, RZ, 0xc0, !PT ;  /* 0x00ff0000aaff7812 */ /* 0x020fe200078cc0ff */
[----:B------:R-:W-:Y:S01]  /*2940*/  FMUL.FTZ R136, R136, UR13 ;  /* 0x0000000d88887c20 */ /* 0x000fe20008410000 */
[----:B------:R-:W-:-:S03]  /*2950*/  CS2R R138, SRZ ;  /* 0x00000000008a7805 */ /* 0x000fc6000001ff00 */
[----:B------:R-:W-:-:S08]  /*2960*/  FMUL.FTZ R143, R136, UR12 ;  /* 0x0000000c888f7c20 */ /* 0x000fd00008410000 */
[----:B------:R-:W-:Y:S01]  /*2970*/  @P6 SHF.L.U32 R136, R133, 0x10, RZ ;  /* 0x0000001085886819 */ /* 0x000fe200000006ff */
[----:B------:R-:W-:-:S04]  /*2980*/  @P6 FMUL.FTZ R138, R39, R143 ;  /* 0x0000008f278a6220 */ /* 0x000fc80000410000 */
[----:B------:R-:W-:Y:S01]  /*2990*/  @P6 FMUL.FTZ R139, R143, R136 ;  /* 0x000000888f8b6220 */ /* 0x000fe20000410000 */
[----:B------:R-:W-:-:S03]  /*29a0*/  F2FP.BF16.F32.PACK_AB R138, RZ, R138 ;  /* 0x0000008aff8a723e */ /* 0x000fc600000010ff */
[----:B------:R-:W-:Y:S01]  /*29b0*/  FADD.FTZ R94, R94, R139 ;  /* 0x0000008b5e5e7221 */ /* 0x000fe20000010000 */
[----:B------:R-:W-:-:S07]  /*29c0*/  PRMT R125, R138, 0x7610, R125 ;  /* 0x000076108a7d7816 */ /* 0x000fce000000007d */
.L_x_940:
[----:B------:R-:W-:Y:S05]  /*29d0*/  BSYNC B2 ;  /* 0x0000000000027941 */ /* 0x000fea0003800000 */
.L_x_939:
[----:B------:R-:W-:Y:S01]  /*29e0*/  BSSY B2, `(.L_x_941) ;  /* 0x0000010000027945 */ /* 0x000fe20003800000 */
[----:B------:R-:W-:-:S03]  /*29f0*/  @P5 PRMT R129, R137, 0x7610, R129 ;  /* 0x0000761089815816 */ /* 0x000fc60000000081 */
[----:B------:R-:W-:Y:S05]  /*2a00*/  @P2 BRA `(.L_x_942) ;  /* 0x0000000000142947 */ /* 0x000fea0003800000 */
[----:B------:R-:W-:Y:S01]  /*2a10*/  MOV R136, RZ ;  /* 0x000000ff00887202 */ /* 0x000fe20000000f00 */
[----:B------:R-:W-:Y:S06]  /*2a20*/  @!P4 BRA `(.L_x_943) ;  /* 0x00000000002cc947 */ /* 0x000fec0003800000 */
[----:B-----5:R-:W-:-:S05]  /*2a30*/  PRMT R136, R117, 0x7632, R136 ;  /* 0x0000763275887816 */ /* 0x020fca0000000088 */
[----:B------:R-:W-:Y:S01]  /*2a40*/  IMAD.U32 R136, R136, 0x10000, RZ ;  /* 0x0001000088887824 */ /* 0x000fe200078e00ff */
[----:B------:R-:W-:Y:S06]  /*2a50*/  BRA `(.L_x_943) ;  /* 0x0000000000207947 */ /* 0x000fec0003800000 */
.L_x_942:
[----:B------:R-:W-:-:S04]  /*2a60*/  ISETP.NE.AND P6, PT, R27, RZ, PT ;  /* 0x000000ff1b00720c */ /* 0x000fc80003fc5270 */
[----:B------:R-:W-:-:S05]  /*2a70*/  FSEL R137, R140, RZ, !P6 ;  /* 0x000000ff8c897208 */ /* 0x000fca0007000000 */
[--C-:B------:R-:W-:Y:S01]  /*2a80*/  FFMA.FTZ R136, R184, R142, R137.reuse ;  /* 0x0000008eb8887223 */ /* 0x100fe20000010089 */
[----:B-----5:R-:W-:-:S03]  /*2a90*/  @P4 PRMT R137, R117, 0x7632, R137 ;  /* 0x0000763275894816 */ /* 0x020fc60000000089 */
[----:B------:R-:W-:Y:S01]  /*2aa0*/  FADD.FTZ R136, R181, -R136 ;  /* 0x80000088b5887221 */ /* 0x000fe20000010000 */
[----:B------:R-:W-:-:S03]  /*2ab0*/  @P4 SHF.L.U32 R137, R137, 0x10, RZ ;  /* 0x0000001089894819 */ /* 0x000fc600000006ff */
[----:B------:R-:W-:-:S04]  /*2ac0*/  FMUL.FTZ R136, R159, R136 ;  /* 0x000000889f887220 */ /* 0x000fc80000410000 */
[----:B------:R-:W-:-:S07]  /*2ad0*/  @P4 FADD.FTZ R136, R136, R137 ;  /* 0x0000008988884221 */ /* 0x000fce0000010000 */
.L_x_943:
[----:B------:R-:W-:Y:S05]  /*2ae0*/  BSYNC B2 ;  /* 0x0000000000027941 */ /* 0x000fea0003800000 */
.L_x_941:
[----:B------:R-:W-:Y:S01]  /*2af0*/  BSSY B2, `(.L_x_944) ;  /* 0x000000f000027945 */ /* 0x000fe20003800000 */
[----:B------:R-:W-:-:S03]  /*2b00*/  @P5 F2FP.BF16.F32.PACK_AB R137, RZ, R136 ;  /* 0x00000088ff89523e */ /* 0x000fc600000010ff */
[----:B------:R-:W-:Y:S05]  /*2b10*/  @!P3 BRA `(.L_x_945) ;  /* 0x000000000030b947 */ /* 0x000fea0003800000 */
[----:B-----5:R-:W-:Y:S01]  /*2b20*/  LOP3.LUT P6, RZ, R170, 0xff000000, RZ, 0xc0, !PT ;  /* 0xff000000aaff7812 */ /* 0x020fe200078cc0ff */
[----:B------:R-:W-:Y:S01]  /*2b30*/  FMUL.FTZ R136, R136, UR13 ;  /* 0x0000000d88887c20 */ /* 0x000fe20008410000 */
[----:B------:R-:W-:Y:S01]  /*2b40*/  HFMA2.MMA R172, -RZ, RZ, 0, 0 ;  /* 0x00000000ffac7435 */ /* 0x000fe200000001ff */
[----:B------:R-:W-:Y:S02]  /*2b50*/  IMAD.MOV.U32 R138, RZ, RZ, RZ ;  /* 0x000000ffff8a7224 */ /* 0x000fe400078e00ff */
[----:B------:R-:W-:-:S08]  /*2b60*/  FMUL.FTZ R136, R136, UR12 ;  /* 0x0000000c88887c20 */ /* 0x000fd00008410000 */
[----:B------:R-:W-:Y:S01]  /*2b70*/  @P6 PRMT R139, R133, 0x7632, R139 ;  /* 0x00007632858b6816 */ /* 0x000fe2000000008b */
[----:B------:R-:W-:-:S03]  /*2b80*/  @P6 FMUL.FTZ R138, R13, R136 ;  /* 0x000000880d8a6220 */ /* 0x000fc60000410000 */
[----:B------:R-:W-:Y:S02]  /*2b90*/  @P6 SHF.L.U32 R139, R139, 0x10, RZ ;  /* 0x000000108b8b6819 */ /* 0x000fe400000006ff */
[----:B------:R-:W-:-:S03]  /*2ba0*/  F2FP.BF16.F32.PACK_AB R138, RZ, R138 ;  /* 0x0000008aff8a723e */ /* 0x000fc600000010ff */
[----:B------:R-:W-:Y:S01]  /*2bb0*/  @P6 FMUL.FTZ R172, R136, R139 ;  /* 0x0000008b88ac6220 */ /* 0x000fe20000410000 */
[----:B------:R-:W-:-:S03]  /*2bc0*/  PRMT R125, R125, 0x5410, R138 ;  /* 0x000054107d7d7816 */ /* 0x000fc6000000008a */
[----:B------:R-:W-:-:S07]  /*2bd0*/  FADD.FTZ R95, R95, R172 ;  /* 0x000000ac5f5f7221 */ /* 0x000fce0000010000 */
.L_x_945:
[----:B------:R-:W-:Y:S05]  /*2be0*/  BSYNC B2 ;  /* 0x0000000000027941 */ /* 0x000fea0003800000 */
.L_x_944:
[----:B------:R-:W-:Y:S01]  /*2bf0*/  BSSY B2, `(.L_x_946) ;  /* 0x000000e000027945 */ /* 0x000fe20003800000 */
[----:B------:R-:W-:-:S03]  /*2c00*/  @P5 PRMT R129, R129, 0x5410, R137 ;  /* 0x0000541081815816 */ /* 0x000fc60000000089 */
[----:B------:R-:W-:Y:S05]  /*2c10*/  @P2 BRA `(.L_x_947) ;  /* 0x0000000000102947 */ /* 0x000fea0003800000 */
[----:B------:R-:W-:Y:S01]  /*2c20*/  MOV R136, RZ ;  /* 0x000000ff00887202 */ /* 0x000fe20000000f00 */
[----:B------:R-:W-:Y:S06]  /*2c30*/  @!P4 BRA `(.L_x_948) ;  /* 0x000000000024c947 */ /* 0x000fec0003800000 */
[----:B-----5:R-:W-:Y:S01]  /*2c40*/  IMAD.U32 R136, R118, 0x10000, RZ ;  /* 0x0001000076887824 */ /* 0x020fe200078e00ff */
[----:B------:R-:W-:Y:S06]  /*2c50*/  BRA `(.L_x_948) ;  /* 0x00000000001c7947 */ /* 0x000fec0003800000 */
.L_x_947:
[----:B------:R-:W-:-:S04]  /*2c60*/  ISETP.NE.AND P6, PT, R27, RZ, PT ;  /* 0x000000ff1b00720c */ /* 0x000fc80003fc5270 */
[----:B------:R-:W-:-:S05]  /*2c70*/  FSEL R136, R140, RZ, !P6 ;  /* 0x000000ff8c887208 */ /* 0x000fca0007000000 */
[----:B------:R-:W-:-:S04]  /*2c80*/  FFMA.FTZ R137, R175, R142, R136 ;  /* 0x0000008eaf897223 */ /* 0x000fc80000010088 */
[----:B------:R-:W-:Y:S01]  /*2c90*/  FADD.FTZ R136, R176, -R137 ;  /* 0x80000089b0887221 */ /* 0x000fe20000010000 */
[----:B-----5:R-:W-:-:S03]  /*2ca0*/  @P4 SHF.L.U32 R137, R118, 0x10, RZ ;  /* 0x0000001076894819 */ /* 0x020fc600000006ff */
[----:B------:R-:W-:-:S04]  /*2cb0*/  FMUL.FTZ R136, R159, R136 ;  /* 0x000000889f887220 */ /* 0x000fc80000410000 */
[----:B------:R-:W-:-:S07]  /*2cc0*/  @P4 FADD.FTZ R136, R136, R137 ;  /* 0x0000008988884221 */ /* 0x000fce0000010000 */
.L_x_948:
[----:B------:R-:W-:Y:S05]  /*2cd0*/  BSYNC B2 ;  /* 0x0000000000027941 */ /* 0x000fea0003800000 */
.L_x_946:
        /* <DEDUP_REMOVED lines=13> */
.L_x_950:
[----:B------:R-:W-:Y:S05]  /*2db0*/  BSYNC B2 ;  /* 0x0000000000027941 */ /* 0x000fea0003800000 */
.L_x_949:
[----:B------:R-:W-:Y:S01]  /*2dc0*/  BSSY B2, `(.L_x_951) ;  /* 0x0000010000027945 */ /* 0x000fe20003800000 */
[----:B------:R-:W-:-:S03]  /*2dd0*/  @P5 PRMT R130, R137, 0x7610, R130 ;  /* 0x0000761089825816 */ /* 0x000fc60000000082 */
[----:B------:R-:W-:Y:S05]  /*2de0*/  @P2 BRA `(.L_x_952) ;  /* 0x0000000000142947 */ /* 0x000fea0003800000 */
[----:B------:R-:W-:Y:S01]  /*2df0*/  IMAD.MOV.U32 R136, RZ, RZ, RZ ;  /* 0x000000ffff887224 */ /* 0x000fe200078e00ff */
[----:B------:R-:W-:Y:S06]  /*2e00*/  @!P4 BRA `(.L_x_953) ;  /* 0x00000000002cc947 */ /* 0x000fec0003800000 */
[----:B-----5:R-:W-:-:S04]  /*2e10*/  PRMT R136, R118, 0x7632, R136 ;  /* 0x0000763276887816 */ /* 0x020fc80000000088 */
[----:B------:R-:W-:Y:S01]  /*2e20*/  SHF.L.U32 R136, R136, 0x10, RZ ;  /* 0x0000001088887819 */ /* 0x000fe200000006ff */
[----:B------:R-:W-:Y:S06]  /*2e30*/  BRA `(.L_x_953) ;  /* 0x0000000000207947 */ /* 0x000fec0003800000 */
.L_x_952:
        /* <DEDUP_REMOVED lines=8> */
.L_x_953:
[----:B------:R-:W-:Y:S05]  /*2ec0*/  BSYNC B2 ;  /* 0x0000000000027941 */ /* 0x000fea0003800000 */
.L_x_951:
        /* <DEDUP_REMOVED lines=15> */
.L_x_955:
[----:B------:R-:W-:Y:S05]  /*2fc0*/  BSYNC B2 ;  /* 0x0000000000027941 */ /* 0x000fea0003800000 */
.L_x_954:
[----:B------:R-:W-:Y:S01]  /*2fd0*/  BSSY B2, `(.L_x_956) ;  /* 0x000000e000027945 */ /* 0x000fe20003800000 */
[----:B------:R-:W-:-:S03]  /*2fe0*/  @P5 PRMT R130, R130, 0x5410, R137 ;  /* 0x0000541082825816 */ /* 0x000fc60000000089 */
[----:B------:R-:W-:Y:S05]  /*2ff0*/  @P2 BRA `(.L_x_957) ;  /* 0x0000000000102947 */ /* 0x000fea0003800000 */
[----:B------:R-:W-:Y:S01]  /*3000*/  IMAD.MOV.U32 R136, RZ, RZ, RZ ;  /* 0x000000ffff887224 */ /* 0x000fe200078e00ff */
[----:B------:R-:W-:Y:S06]  /*3010*/  @!P4 BRA `(.L_x_958) ;  /* 0x000000000024c947 */ /* 0x000fec0003800000 */
[----:B-----5:R-:W-:Y:S01]  /*3020*/  SHF.L.U32 R136, R119, 0x10, RZ ;  /* 0x0000001077887819 */ /* 0x020fe200000006ff */
[----:B------:R-:W-:Y:S06]  /*3030*/  BRA `(.L_x_958) ;  /* 0x00000000001c7947 */ /* 0x000fec0003800000 */
.L_x_957:
[----:B------:R-:W-:-:S04]  /*3040*/  ISETP.NE.AND P6, PT, R27, RZ, PT ;  /* 0x000000ff1b00720c */ /* 0x000fc80003fc5270 */
[----:B------:R-:W-:-:S05]  /*3050*/  FSEL R136, R140, RZ, !P6 ;  /* 0x000000ff8c887208 */ /* 0x000fca0007000000 */
[----:B------:R-:W-:-:S04]  /*3060*/  FFMA.FTZ R137, R177, R142, R136 ;  /* 0x0000008eb1897223 */ /* 0x000fc80000010088 */
[----:B------:R-:W-:Y:S01]  /*3070*/  FADD.FTZ R136, R178, -R137 ;  /* 0x80000089b2887221 */ /* 0x000fe20000010000 */
[----:B-----5:R-:W-:-:S03]  /*3080*/  @P4 SHF.L.U32 R137, R119, 0x10, RZ ;  /* 0x0000001077894819 */ /* 0x020fc600000006ff */
[----:B------:R-:W-:-:S04]  /*3090*/  FMUL.FTZ R136, R159, R136 ;  /* 0x000000889f887220 */ /* 0x000fc80000410000 */
[----:B------:R-:W-:-:S07]  /*30a0*/  @P4 FADD.FTZ R136, R136, R137 ;  /* 0x0000008988884221 */ /* 0x000fce0000010000 */
.L_x_958:
[----:B------:R-:W-:Y:S05]  /*30b0*/  BSYNC B2 ;  /* 0x0000000000027941 */ /* 0x000fea0003800000 */
.L_x_956:
[----:B------:R-:W-:Y:S01]  /*30c0*/  BSSY B2, `(.L_x_959) ;  /* 0x000000d000027945 */ /* 0x000fe20003800000 */
[----:B------:R-:W-:-:S03]  /*30d0*/  @P5 F2FP.BF16.F32.PACK_AB R137, RZ, R136 ;  /* 0x00000088ff89523e */ /* 0x000fc600000010ff */
[----:B------:R-:W-:Y:S05]  /*30e0*/  @!P3 BRA `(.L_x_960) ;  /* 0x000000000028b947 */ /* 0x000fea0003800000 */
        /* <DEDUP_REMOVED lines=10> */
.L_x_960:
[----:B------:R-:W-:Y:S05]  /*3190*/  BSYNC B2 ;  /* 0x0000000000027941 */ /* 0x000fea0003800000 */
.L_x_959:
        /* <DEDUP_REMOVED lines=8> */
.L_x_962:
        /* <DEDUP_REMOVED lines=8> */
.L_x_963:
[----:B------:R-:W-:Y:S05]  /*32a0*/  BSYNC B2 ;  /* 0x0000000000027941 */ /* 0x000fea0003800000 */
.L_x_961:
[----:B------:R-:W0:Y:S01]  /*32b0*/  @P5 LDC.64 R138, c[0x0][0x308] ;  /* 0x0000c200ff8a5b82 */ /* 0x000e220000000a00 */
[----:B------:R-:W-:Y:S01]  /*32c0*/  @P5 F2FP.BF16.F32.PACK_AB R161, RZ, R143 ;  /* 0x0000008fffa1523e */ /* 0x000fe200000010ff */
[----:B------:R-:W-:Y:S03]  /*32d0*/  BSSY B2, `(.L_x_964) ;  /* 0x0000012000027945 */ /* 0x000fe60003800000 */
[----:B------:R-:W-:-:S03]  /*32e0*/  @P5 PRMT R131, R131, 0x5410, R161 ;  /* 0x0000541083835816 */ /* 0x000fc600000000a1 */
[----:B------:R-:W1:Y:S01]  /*32f0*/  @P3 LDC.64 R136, c[0x0][0x2f8] ;  /* 0x0000be00ff883b82 */ /* 0x000e620000000a00 */
[----:B0-----:R-:W-:-:S04]  /*3300*/  @P5 IMAD.WIDE.U32 R138, R160, 0x10, R138 ;  /* 0x00000010a08a5825 */ /* 0x001fc800078e008a */
[----:B-1----:R-:W-:Y:S01]  /*3310*/  @P3 IMAD.WIDE.U32 R136, R141, 0x10, R136 ;  /* 0x000000108d883825 */ /* 0x002fe200078e0088 */
[----:B------:R-:W-:Y:S06]  /*3320*/  @!P3 BRA `(.L_x_965) ;  /* 0x000000000030b947 */ /* 0x000fec0003800000 */
        /* <DEDUP_REMOVED lines=12> */
.L_x_965:
[----:B------:R-:W-:Y:S05]  /*33f0*/  BSYNC B2 ;  /* 0x0000000000027941 */ /* 0x000fea0003800000 */
.L_x_964:
[----:B------:R0:W-:Y:S01]  /*3400*/  @P5 STG.E.128 desc[UR4][R138.64], R128 ;  /* 0x000000808a005986 */ /* 0x0001e2000c101d04 */
[----:B------:R-:W-:Y:S02]  /*3410*/  IADD3 R160, R160, 0x20, RZ ;  /* 0x00000020a0a07810 */ /* 0x000fe40007ffe0ff */
[----:B------:R-:W-:Y:S01]  /*3420*/  IADD3 R141, R141, 0x20, RZ ;  /* 0x000000208d8d7810 */ /* 0x000fe20007ffe0ff */
[----:B------:R0:W-:Y:S06]  /*3430*/  @P3 STG.E.128 desc[UR4][R136.64], R124 ;  /* 0x0000007c88003986 */ /* 0x0001ec000c101d04 */
.L_x_923:
[----:B------:R-:W-:Y:S05]  /*3440*/  BSYNC B1 ;  /* 0x0000000000017941 */ /* 0x000fea0003800000 */
.L_x_922:
[----:B------:R-:W-:Y:S04]  /*3450*/  BSSY B1, `(.L_x_966) ;  /* 0x0000110000017945 */ /* 0x000fe80003800000 */
[----:B------:R-:W-:Y:S05]  /*3460*/  @!P1 BRA `(.L_x_967) ;  /* 0x0000001000389947 */ /* 0x000fea0003800000 */
[----:B------:R-:W-:Y:S04]  /*3470*/  BSSY B2, `(.L_x_968) ;  /* 0x0000005000027945 */ /* 0x000fe80003800000 */
[----:B------:R-:W-:Y:S05]  /*3480*/  @!P3 BRA `(.L_x_969) ;  /* 0x00000000000cb947 */ /* 0x000fea0003800000 */
[----:B-----5:R-:W1:Y:S02]  /*3490*/  LDC.64 R132, c[0x0][0x220] ;  /* 0x00008800ff847b82 */ /* 0x020e640000000a00 */
[----:B-1----:R-:W-:-:S06]  /*34a0*/  IMAD.WIDE.U32 R132, R141, 0x10, R132 ;  /* 0x000000108d847825 */ /* 0x002fcc00078e0084 */
[----:B------:R-:W5:Y:S02]  /*34b0*/  LDG.E.128 R132, desc[UR4][R132.64] ;  /* 0x0000000484847981 */ /* 0x000f64000c1e1d00 */
.L_x_969:
[----:B------:R-:W-:Y:S05]  /*34c0*/  BSYNC B2 ;  /* 0x0000000000027941 */ /* 0x000fea0003800000 */
.L_x_968:
[----:B------:R-:W-:Y:S04]  /*34d0*/  BSSY B2, `(.L_x_970) ;  /* 0x0000013000027945 */ /* 0x000fe80003800000 */
[----:B------:R-:W-:Y:S05]  /*34e0*/  @P2 BRA `(.L_x_971) ;  /* 0x00000000001c2947 */ /* 0x000fea0003800000 */
[----:B------:R-:W-:Y:S01]  /*34f0*/  UISETP.NE.U32.AND UP0, UPT, UR6, URZ, UPT ;  /* 0x0000003f0600728c */ /* 0x000fe2000bf05070 */
[----:B0-----:R-:W-:-:S03]  /*3500*/  IMAD.MOV.U32 R136, RZ, RZ, RZ ;  /* 0x000000ffff887224 */ /* 0x001fc600078e00ff */
[----:B------:R-:W-:-:S06]  /*3510*/  UISETP.NE.AND.EX UP0, UPT, UR7, URZ, UPT, UP0 ;  /* 0x0000003f0700728c */ /* 0x000fcc000bf05300 */
[----:B------:R-:W-:-:S13]  /*3520*/  PLOP3.LUT P4, PT, PT, PT, UP0, 0x80, 0x0 ;  /* 0x000000000000781c */ /* 0x000fda0003f8f008 */
[----:B------:R-:W-:Y:S05]  /*3530*/  @!P4 BRA `(.L_x_972) ;  /* 0x000000000030c947 */ /* 0x000fea0003800000 */
[----:B-----5:R-:W-:Y:S01]  /*3540*/  SHF.L.U32 R136, R120, 0x10, RZ ;  /* 0x0000001078887819 */ /* 0x020fe200000006ff */
[----:B------:R-:W-:Y:S06]  /*3550*/  BRA `(.L_x_972) ;  /* 0x0000000000287947 */ /* 0x000fec0003800000 */
.L_x_971:
[----:B------:R-:W-:Y:S01]  /*3560*/  UISETP.NE.U32.AND UP0, UPT, UR6, URZ, UPT ;  /* 0x0000003f0600728c */ /* 0x000fe2000bf05070 */
[----:B------:R-:W-:-:S03]  /*3570*/  ISETP.NE.AND P5, PT, R27, RZ, PT ;  /* 0x000000ff1b00720c */ /* 0x000fc60003fa5270 */
[----:B------:R-:W-:Y:S01]  /*3580*/  UISETP.NE.AND.EX UP0, UPT, UR7, URZ, UPT, UP0 ;  /* 0x0000003f0700728c */ /* 0x000fe2000bf05300 */
[----:B0-----:R-:W-:-:S05]  /*3590*/  FSEL R136, R140, RZ, !P5 ;  /* 0x000000ff8c887208 */ /* 0x001fca0006800000 */
[----:B------:R-:W-:Y:S01]  /*35a0*/  PLOP3.LUT P4, PT, PT, PT, UP0, 0x80, 0x0 ;  /* 0x000000000000781c */ /* 0x000fe20003f8f008 */
[----:B------:R-:W-:-:S04]  /*35b0*/  FFMA.FTZ R137, R189, R142, R136 ;  /* 0x0000008ebd897223 */ /* 0x000fc80000010088 */
[----:B------:R-:W-:-:S04]  /*35c0*/  FADD.FTZ R136, R190, -R137 ;  /* 0x80000089be887221 */ /* 0x000fc80000010000 */
[----:B------:R-:W-:-:S04]  /*35d0*/  FMUL.FTZ R136, R159, R136 ;  /* 0x000000889f887220 */ /* 0x000fc80000410000 */
[----:B-----5:R-:W-:-:S05]  /*35e0*/  @P4 SHF.L.U32 R137, R120, 0x10, RZ ;  /* 0x0000001078894819 */ /* 0x020fca00000006ff */
[----:B------:R-:W-:-:S07]  /*35f0*/  @P4 FADD.FTZ R136, R136, R137 ;  /* 0x0000008988884221 */ /* 0x000fce0000010000 */
.L_x_972:
[----:B------:R-:W-:Y:S05]  /*3600*/  BSYNC B2 ;  /* 0x0000000000027941 */ /* 0x000fea0003800000 */
.L_x_970:
        /* <DEDUP_REMOVED lines=15> */
.L_x_974:
[----:B------:R-:W-:Y:S05]  /*3700*/  BSYNC B2 ;  /* 0x0000000000027941 */ /* 0x000fea0003800000 */
.L_x_973:
[----:B------:R-:W-:Y:S01]  /*3710*/  BSSY B2, `(.L_x_975) ;  /* 0x0000010000027945 */ /* 0x000fe20003800000 */
[----:B------:R-:W-:-:S03]  /*3720*/  @P5 PRMT R128, R137, 0x7610, R128 ;  /* 0x0000761089805816 */ /* 0x000fc60000000080 */
[----:B------:R-:W-:Y:S05]  /*3730*/  @P2 BRA `(.L_x_976) ;  /* 0x0000000000142947 */ /* 0x000fea0003800000 */
[----:B------:R-:W-:Y:S01]  /*3740*/  HFMA2.MMA R136, -RZ, RZ, 0, 0 ;  /* 0x00000000ff887435 */ /* 0x000fe200000001ff */
[----:B------:R-:W-:Y:S10]  /*3750*/  @!P4 BRA `(.L_x_977) ;  /* 0x00000000002cc947 */ /* 0x000ff40003800000 */
[----:B-----5:R-:W-:-:S04]  /*3760*/  PRMT R136, R120, 0x7632, R136 ;  /* 0x0000763278887816 */ /* 0x020fc80000000088 */
[----:B------:R-:W-:Y:S01]  /*3770*/  SHF.L.U32 R136, R136, 0x10, RZ ;  /* 0x0000001088887819 */ /* 0x000fe200000006ff */
[----:B------:R-:W-:Y:S06]  /*3780*/  BRA `(.L_x_977) ;  /* 0x0000000000207947 */ /* 0x000fec0003800000 */
.L_x_976:
        /* <DEDUP_REMOVED lines=8> */
.L_x_977:
[----:B------:R-:W-:Y:S05]  /*3810*/  BSYNC B2 ;  /* 0x0000000000027941 */ /* 0x000fea0003800000 */
.L_x_975:
        /* <DEDUP_REMOVED lines=15> */
.L_x_979:
[----:B------:R-:W-:Y:S05]  /*3910*/  BSYNC B2 ;  /* 0x0000000000027941 */ /* 0x000fea0003800000 */
.L_x_978:
[----:B------:R-:W-:Y:S01]  /*3920*/  BSSY B2, `(.L_x_980) ;  /* 0x000000e000027945 */ /* 0x000fe20003800000 */
[----:B------:R-:W-:-:S03]  /*3930*/  @P5 PRMT R128, R128, 0x5410, R137 ;  /* 0x0000541080805816 */ /* 0x000fc60000000089 */
[----:B------:R-:W-:Y:S05]  /*3940*/  @P2 BRA `(.L_x_981) ;  /* 0x0000000000102947 */ /* 0x000fea0003800000 */
[----:B------:R-:W-:Y:S01]  /*3950*/  MOV R136, RZ ;  /* 0x000000ff00887202 */ /* 0x000fe20000000f00 */
[----:B------:R-:W-:Y:S06]  /*3960*/  @!P4 BRA `(.L_x_982) ;  /* 0x000000000024c947 */ /* 0x000fec0003800000 */
[----:B-----5:R-:W-:Y:S01]  /*3970*/  SHF.L.U32 R136, R121, 0x10, RZ ;  /* 0x0000001079887819 */ /* 0x020fe200000006ff */
[----:B------:R-:W-:Y:S06]  /*3980*/  BRA `(.L_x_982) ;  /* 0x00000000001c7947 */ /* 0x000fec0003800000 */
.L_x_981:
[----:B------:R-:W-:-:S04]  /*3990*/  ISETP.NE.AND P6, PT, R27, RZ, PT ;  /* 0x000000ff1b00720c */ /* 0x000fc80003fc5270 */
[----:B------:R-:W-:-:S05]  /*39a0*/  FSEL R136, R140, RZ, !P6 ;  /* 0x000000ff8c887208 */ /* 0x000fca0007000000 */
[----:B------:R-:W-:-:S04]  /*39b0*/  FFMA.FTZ R137, R191, R142, R136 ;  /* 0x0000008ebf897223 */ /* 0x000fc80000010088 */
[----:B------:R-:W-:Y:S01]  /*39c0*/  FADD.FTZ R136, R192, -R137 ;  /* 0x80000089c0887221 */ /* 0x000fe20000010000 */
[----:B-----5:R-:W-:-:S03]  /*39d0*/  @P4 IMAD.U32 R137, R121, 0x10000, RZ ;  /* 0x0001000079894824 */ /* 0x020fc600078e00ff */
[----:B------:R-:W-:-:S04]  /*39e0*/  FMUL.FTZ R136, R159, R136 ;  /* 0x000000889f887220 */ /* 0x000fc80000410000 */
[----:B------:R-:W-:-:S07]  /*39f0*/  @P4 FADD.FTZ R136, R136, R137 ;  /* 0x0000008988884221 */ /* 0x000fce0000010000 */
.L_x_982:
[----:B------:R-:W-:Y:S05]  /*3a00*/  BSYNC B2 ;  /* 0x0000000000027941 */ /* 0x000fea0003800000 */
.L_x_980:
        /* <DEDUP_REMOVED lines=13> */
.L_x_984:
[----:B------:R-:W-:Y:S05]  /*3ae0*/  BSYNC B2 ;  /* 0x0000000000027941 */ /* 0x000fea0003800000 */
.L_x_983:
[----:B------:R-:W-:Y:S01]  /*3af0*/  BSSY B2, `(.L_x_985) ;  /* 0x0000010000027945 */ /* 0x000fe20003800000 */
[----:B------:R-:W-:-:S03]  /*3b00*/  @P5 PRMT R129, R137, 0x7610, R129 ;  /* 0x0000761089815816 */ /* 0x000fc60000000081 */
[----:B------:R-:W-:Y:S05]  /*3b10*/  @P2 BRA `(.L_x_986) ;  /* 0x0000000000142947 */ /* 0x000fea0003800000 */
[----:B------:R-:W-:Y:S01]  /*3b20*/  HFMA2.MMA R136, -RZ, RZ, 0, 0 ;  /* 0x00000000ff887435 */ /* 0x000fe200000001ff */
[----:B------:R-:W-:Y:S10]  /*3b30*/  @!P4 BRA `(.L_x_987) ;  /* 0x00000000002cc947 */ /* 0x000ff40003800000 */
[----:B-----5:R-:W-:-:S05]  /*3b40*/  PRMT R136, R121, 0x7632, R136 ;  /* 0x0000763279887816 */ /* 0x020fca0000000088 */
[----:B------:R-:W-:Y:S01]  /*3b50*/  IMAD.U32 R136, R136, 0x10000, RZ ;  /* 0x0001000088887824 */ /* 0x000fe200078e00ff */
[----:B------:R-:W-:Y:S06]  /*3b60*/  BRA `(.L_x_987) ;  /* 0x0000000000207947 */ /* 0x000fec0003800000 */
.L_x_986:
        /* <DEDUP_REMOVED lines=8> */
.L_x_987:
[----:B------:R-:W-:Y:S05]  /*3bf0*/  BSYNC B2 ;  /* 0x0000000000027941 */ /* 0x000fea0003800000 */
.L_x_985:
[----:B------:R-:W-:Y:S01]  /*3c00*/  BSSY B2, `(.L_x_988) ;  /* 0x000000f000027945 */ /* 0x000fe20003800000 */
[----:B------:R-:W-:-:S03]  /*3c10*/  @P5 F2FP.BF16.F32.PACK_AB R137, RZ, R136 ;  /* 0x00000088ff89523e */ /* 0x000fc600000010ff */
[----:B------:R-:W-:Y:S05]  /*3c20*/  @!P3 BRA `(.L_x_989) ;  /* 0x000000000030b947 */ /* 0x000fea0003800000 */
[----:B-----5:R-:W-:Y:S01]  /*3c30*/  LOP3.LUT P6, RZ, R168, 0xff000000, RZ, 0xc0, !PT ;  /* 0xff000000a8ff7812 */ /* 0x020fe200078cc0ff */
[----:B------:R-:W-:Y:S01]  /*3c40*/  FMUL.FTZ R136, R136, UR13 ;  /* 0x0000000d88887c20 */ /* 0x000fe20008410000 */
[----:B------:R-:W-:Y:S01]  /*3c50*/  IMAD.MOV.U32 R138, RZ, RZ, RZ ;  /* 0x000000ffff8a7224 */ /* 0x000fe200078e00ff */
[----:B------:R-:W-:Y:S02]  /*3c60*/  MOV R172, RZ ;  /* 0x000000ff00ac7202 */ /* 0x000fe40000000f00 */
        /* <DEDUP_REMOVED lines=8> */
.L_x_989:
[----:B------:R-:W-:Y:S05]  /*3cf0*/  BSYNC B2 ;  /* 0x0000000000027941 */ /* 0x000fea0003800000 */
.L_x_988:
[----:B------:R-:W-:Y:S01]  /*3d00*/  BSSY B2, `(.L_x_990) ;  /* 0x000000e000027945 */ /* 0x000fe20003800000 */
[----:B------:R-:W-:-:S03]  /*3d10*/  @P5 PRMT R129, R129, 0x5410, R137 ;  /* 0x0000541081815816 */ /* 0x000fc60000000089 */
[----:B------:R-:W-:Y:S05]  /*3d20*/  @P2 BRA `(.L_x_991) ;  /* 0x0000000000102947 */ /* 0x000fea0003800000 */
[----:B------:R-:W-:Y:S01]  /*3d30*/  HFMA2.MMA R136, -RZ, RZ, 0, 0 ;  /* 0x00000000ff887435 */ /* 0x000fe200000001ff */
[----:B------:R-:W-:Y:S10]  /*3d40*/  @!P4 BRA `(.L_x_992) ;  /* 0x000000000024c947 */ /* 0x000ff40003800000 */
[----:B-----5:R-:W-:Y:S01]  /*3d50*/  IMAD.U32 R136, R122, 0x10000, RZ ;  /* 0x000100007a887824 */ /* 0x020fe200078e00ff */
[----:B------:R-:W-:Y:S06]  /*3d60*/  BRA `(.L_x_992) ;  /* 0x00000000001c7947 */ /* 0x000fec0003800000 */
.L_x_991:
[----:B------:R-:W-:-:S04]  /*3d70*/  ISETP.NE.AND P6, PT, R27, RZ, PT ;  /* 0x000000ff1b00720c */ /* 0x000fc80003fc5270 */
[----:B------:R-:W-:-:S05]  /*3d80*/  FSEL R136, R140, RZ, !P6 ;  /* 0x000000ff8c887208 */ /* 0x000fca0007000000 */
[----:B------:R-:W-:-:S04]  /*3d90*/  FFMA.FTZ R137, R193, R142, R136 ;  /* 0x0000008ec1897223 */ /* 0x000fc80000010088 */
[----:B------:R-:W-:Y:S01]  /*3da0*/  FADD.FTZ R136, R194, -R137 ;  /* 0x80000089c2887221 */ /* 0x000fe20000010000 */
[----:B-----5:R-:W-:-:S03]  /*3db0*/  @P4 SHF.L.U32 R137, R122, 0x10, RZ ;  /* 0x000000107a894819 */ /* 0x020fc600000006ff */
[----:B------:R-:W-:-:S04]  /*3dc0*/  FMUL.FTZ R136, R159, R136 ;  /* 0x000000889f887220 */ /* 0x000fc80000410000 */
[----:B------:R-:W-:-:S07]  /*3dd0*/  @P4 FADD.FTZ R136, R136, R137 ;  /* 0x0000008988884221 */ /* 0x000fce0000010000 */
.L_x_992:
[----:B------:R-:W-:Y:S05]  /*3de0*/  BSYNC B2 ;  /* 0x0000000000027941 */ /* 0x000fea0003800000 */
.L_x_990:
        /* <DEDUP_REMOVED lines=13> */
.L_x_994:
[----:B------:R-:W-:Y:S05]  /*3ec0*/  BSYNC B2 ;  /* 0x0000000000027941 */ /* 0x000fea0003800000 */
.L_x_993:
        /* <DEDUP_REMOVED lines=8> */
.L_x_996:
        /* <DEDUP_REMOVED lines=8> */
.L_x_997:
[----:B------:R-:W-:Y:S05]  /*3fd0*/  BSYNC B2 ;  /* 0x0000000000027941 */ /* 0x000fea0003800000 */
.L_x_995:
[----:B------:R-:W-:Y:S01]  /*3fe0*/  BSSY B2, `(.L_x_998) ;  /* 0x000000f000027945 */ /* 0x000fe20003800000 */
[----:B------:R-:W-:-:S03]  /*3ff0*/  @P5 F2FP.BF16.F32.PACK_AB R137, RZ, R136 ;  /* 0x00000088ff89523e */ /* 0x000fc600000010ff */
[----:B------:R-:W-:Y:S05]  /*4000*/  @!P3 BRA `(.L_x_999) ;  /* 0x000000000030b947 */ /* 0x000fea0003800000 */
[----:B-----5:R-:W-:Y:S01]  /*4010*/  LOP3.LUT P6, RZ, R169, 0xff00, RZ, 0xc0, !PT ;  /* 0x0000ff00a9ff7812 */ /* 0x020fe200078cc0ff */
[----:B------:R-:W-:Y:S01]  /*4020*/  FMUL.FTZ R136, R136, UR13 ;  /* 0x0000000d88887c20 */ /* 0x000fe20008410000 */
[----:B------:R-:W-:Y:S01]  /*4030*/  MOV R138, RZ ;  /* 0x000000ff008a7202 */ /* 0x000fe20000000f00 */
        /* <DEDUP_REMOVED lines=9> */
.L_x_999:
[----:B------:R-:W-:Y:S05]  /*40d0*/  BSYNC B2 ;  /* 0x0000000000027941 */ /* 0x000fea0003800000 */
.L_x_998:
[----:B------:R-:W-:Y:S01]  /*40e0*/  BSSY B2, `(.L_x_1000) ;  /* 0x000000e000027945 */ /* 0x000fe20003800000 */
[----:B------:R-:W-:-:S03]  /*40f0*/  @P5 PRMT R130, R130, 0x5410, R137 ;  /* 0x0000541082825816 */ /* 0x000fc60000000089 */
[----:B------:R-:W-:Y:S05]  /*4100*/  @P2 BRA `(.L_x_1001) ;  /* 0x0000000000102947 */ /* 0x000fea0003800000 */
[----:B------:R-:W-:Y:S01]  /*4110*/  IMAD.MOV.U32 R136, RZ, RZ, RZ ;  /* 0x000000ffff887224 */ /* 0x000fe200078e00ff */
[----:B------:R-:W-:Y:S06]  /*4120*/  @!P4 BRA `(.L_x_1002) ;  /* 0x000000000024c947 */ /* 0x000fec0003800000 */
[----:B-----5:R-:W-:Y:S01]  /*4130*/  SHF.L.U32 R136, R123, 0x10, RZ ;  /* 0x000000107b887819 */ /* 0x020fe200000006ff */
[----:B------:R-:W-:Y:S06]  /*4140*/  BRA `(.L_x_1002) ;  /* 0x00000000001c7947 */ /* 0x000fec0003800000 */
.L_x_1001:
[----:B------:R-:W-:-:S04]  /*4150*/  ISETP.NE.AND P6, PT, R27, RZ, PT ;  /* 0x000000ff1b00720c */ /* 0x000fc80003fc5270 */
[----:B------:R-:W-:-:S05]  /*4160*/  FSEL R136, R140, RZ, !P6 ;  /* 0x000000ff8c887208 */ /* 0x000fca0007000000 */
[----:B------:R-:W-:-:S04]  /*4170*/  FFMA.FTZ R137, R195, R142, R136 ;  /* 0x0000008ec3897223 */ /* 0x000fc80000010088 */
[----:B------:R-:W-:Y:S01]  /*4180*/  FADD.FTZ R136, R196, -R137 ;  /* 0x80000089c4887221 */ /* 0x000fe20000010000 */
[----:B-----5:R-:W-:-:S03]  /*4190*/  @P4 SHF.L.U32 R137, R123, 0x10, RZ ;  /* 0x000000107b894819 */ /* 0x020fc600000006ff */
[----:B------:R-:W-:-:S04]  /*41a0*/  FMUL.FTZ R136, R159, R136 ;  /* 0x000000889f887220 */ /* 0x000fc80000410000 */
[----:B------:R-:W-:-:S07]  /*41b0*/  @P4 FADD.FTZ R136, R136, R137 ;  /* 0x0000008988884221 */ /* 0x000fce0000010000 */
.L_x_1002:
[----:B------:R-:W-:Y:S05]  /*41c0*/  BSYNC B2 ;  /* 0x0000000000027941 */ /* 0x000fea0003800000 */
.L_x_1000:
        /* <DEDUP_REMOVED lines=13> */
.L_x_1004:
[----:B------:R-:W-:Y:S05]  /*42a0*/  BSYNC B2 ;  /* 0x0000000000027941 */ /* 0x000fea0003800000 */
.L_x_1003:
        /* <DEDUP_REMOVED lines=8> */
.L_x_1006:
        /* <DEDUP_REMOVED lines=8> */
.L_x_1007:
[----:B------:R-:W-:Y:S05]  /*43b0*/  BSYNC B2 ;  /* 0x0000000000027941 */ /* 0x000fea0003800000 */
.L_x_1005:
        /* <DEDUP_REMOVED lines=20> */
.L_x_1009:
[----:B------:R-:W-:Y:S05]  /*4500*/  BSYNC B2 ;  /* 0x0000000000027941 */ /* 0x000fea0003800000 */
.L_x_1008:
[----:B------:R1:W-:Y:S01]  /*4510*/  @P5 STG.E.128 desc[UR4][R138.64], R128 ;  /* 0x000000808a005986 */ /* 0x0003e2000c101d04 */
[----:B------:R-:W-:Y:S02]  /*4520*/  IADD3 R160, R160, 0x20, RZ ;  /* 0x00000020a0a07810 */ /* 0x000fe40007ffe0ff */
[----:B------:R-:W-:Y:S01]  /*4530*/  IADD3 R141, R141, 0x20, RZ ;  /* 0x000000208d8d7810 */ /* 0x000fe20007ffe0ff */
[----:B------:R1:W-:Y:S06]  /*4540*/  @P3 STG.E.128 desc[UR4][R136.64], R124 ;  /* 0x0000007c88003986 */ /* 0x0003ec000c101d04 */
.L_x_967:
[----:B------:R-:W-:Y:S05]  /*4550*/  BSYNC B1 ;  /* 0x0000000000017941 */ /* 0x000fea0003800000 */
.L_x_966:
[----:B------:R-:W-:Y:S01]  /*4560*/  ISETP.NE.AND P4, PT, R0, RZ, PT ;  /* 0x000000ff0000720c */ /* 0x000fe20003f85270 */
[----:B------:R-:W-:-:S12]  /*4570*/  BSSY B1, `(.L_x_1010) ;  /* 0x000010e000017945 */ /* 0x000fd80003800000 */
[----:B------:R-:W-:Y:S05]  /*4580*/  @!P4 BRA `(.L_x_1011) ;  /* 0x000000100030c947 */ /* 0x000fea0003800000 */
[----:B------:R-:W-:Y:S04]  /*4590*/  BSSY B2, `(.L_x_1012) ;  /* 0x0000005000027945 */ /* 0x000fe80003800000 */
[----:B------:R-:W-:Y:S05]  /*45a0*/  @!P3 BRA `(.L_x_1013) ;  /* 0x00000000000cb947 */ /* 0x000fea0003800000 */
[----:B-----5:R-:W2:Y:S02]  /*45b0*/  LDC.64 R132, c[0x0][0x220] ;  /* 0x00008800ff847b82 */ /* 0x020ea40000000a00 */
[----:B--2---:R-:W-:-:S06]  /*45c0*/  IMAD.WIDE.U32 R132, R141, 0x10, R132 ;  /* 0x000000108d847825 */ /* 0x004fcc00078e0084 */
[----:B------:R-:W5:Y:S02]  /*45d0*/  LDG.E.128 R132, desc[UR4][R132.64] ;  /* 0x0000000484847981 */ /* 0x000f64000c1e1d00 */
.L_x_1013:
[----:B------:R-:W-:Y:S05]  /*45e0*/  BSYNC B2 ;  /* 0x0000000000027941 */ /* 0x000fea0003800000 */
.L_x_1012:
[----:B------:R-:W-:Y:S04]  /*45f0*/  BSSY B2, `(.L_x_1014) ;  /* 0x0000013000027945 */ /* 0x000fe80003800000 */
[----:B------:R-:W-:Y:S05]  /*4600*/  @P2 BRA `(.L_x_1015) ;  /* 0x00000000001c2947 */ /* 0x000fea0003800000 */
[----:B------:R-:W-:Y:S01]  /*4610*/  UISETP.NE.U32.AND UP0, UPT, UR6, URZ, UPT ;  /* 0x0000003f0600728c */ /* 0x000fe2000bf05070 */
[----:B01----:R-:W-:-:S03]  /*4620*/  IMAD.MOV.U32 R136, RZ, RZ, RZ ;  /* 0x000000ffff887224 */ /* 0x003fc600078e00ff */
[----:B------:R-:W-:-:S06]  /*4630*/  UISETP.NE.AND.EX UP0, UPT, UR7, URZ, UPT, UP0 ;  /* 0x0000003f0700728c */ /* 0x000fcc000bf05300 */
[----:B------:R-:W-:-:S13]  /*4640*/  PLOP3.LUT P4, PT, PT, PT, UP0, 0x80, 0x0 ;  /* 0x000000000000781c */ /* 0x000fda0003f8f008 */
[----:B------:R-:W-:Y:S05]  /*4650*/  @!P4 BRA `(.L_x_1016) ;  /* 0x000000000030c947 */ /* 0x000fea0003800000 */
[----:B-----5:R-:W-:Y:S01]  /*4660*/  SHF.L.U32 R136, R40, 0x10, RZ ;  /* 0x0000001028887819 */ /* 0x020fe200000006ff */
[----:B------:R-:W-:Y:S06]  /*4670*/  BRA `(.L_x_1016) ;  /* 0x0000000000287947 */ /* 0x000fec0003800000 */
.L_x_1015:
[----:B------:R-:W-:Y:S01]  /*4680*/  UISETP.NE.U32.AND UP0, UPT, UR6, URZ, UPT ;  /* 0x0000003f0600728c */ /* 0x000fe2000bf05070 */
[----:B------:R-:W-:-:S03]  /*4690*/  ISETP.NE.AND P5, PT, R27, RZ, PT ;  /* 0x000000ff1b00720c */ /* 0x000fc60003fa5270 */
[----:B------:R-:W-:Y:S01]  /*46a0*/  UISETP.NE.AND.EX UP0, UPT, UR7, URZ, UPT, UP0 ;  /* 0x0000003f0700728c */ /* 0x000fe2000bf05300 */
[----:B01----:R-:W-:-:S05]  /*46b0*/  FSEL R136, R140, RZ, !P5 ;  /* 0x000000ff8c887208 */ /* 0x003fca0006800000 */
[----:B------:R-:W-:Y:S01]  /*46c0*/  PLOP3.LUT P4, PT, PT, PT, UP0, 0x80, 0x0 ;  /* 0x000000000000781c */ /* 0x000fe20003f8f008 */
[----:B------:R-:W-:-:S04]  /*46d0*/  FFMA.FTZ R137, R163, R142, R136 ;  /* 0x0000008ea3897223 */ /* 0x000fc80000010088 */
[----:B------:R-:W-:-:S04]  /*46e0*/  FADD.FTZ R136, R206, -R137 ;  /* 0x80000089ce887221 */ /* 0x000fc80000010000 */
[----:B------:R-:W-:-:S04]  /*46f0*/  FMUL.FTZ R136, R159, R136 ;  /* 0x000000889f887220 */ /* 0x000fc80000410000 */
[----:B-----5:R-:W-:-:S05]  /*4700*/  @P4 SHF.L.U32 R137, R40, 0x10, RZ ;  /* 0x0000001028894819 */ /* 0x020fca00000006ff */
[----:B------:R-:W-:-:S07]  /*4710*/  @P4 FADD.FTZ R136, R136, R137 ;  /* 0x0000008988884221 */ /* 0x000fce0000010000 */
.L_x_1016:
[----:B------:R-:W-:Y:S05]  /*4720*/  BSYNC B2 ;  /* 0x0000000000027941 */ /* 0x000fea0003800000 */
.L_x_1014:
        /* <DEDUP_REMOVED lines=15> */
.L_x_1018:
[----:B------:R-:W-:Y:S05]  /*4820*/  BSYNC B2 ;  /* 0x0000000000027941 */ /* 0x000fea0003800000 */
.L_x_1017:
        /* <DEDUP_REMOVED lines=8> */
.L_x_1020:
        /* <DEDUP_REMOVED lines=8> */
.L_x_1021:
[----:B------:R-:W-:Y:S05]  /*4930*/  BSYNC B2 ;  /* 0x0000000000027941 */ /* 0x000fea0003800000 */
.L_x_1019:
        /* <DEDUP_REMOVED lines=15> */
.L_x_1023:
[----:B------:R-:W-:Y:S05]  /*4a30*/  BSYNC B2 ;  /* 0x0000000000027941 */ /* 0x000fea0003800000 */
.L_x_1022:
[----:B------:R-:W-:Y:S01]  /*4a40*/  BSSY B2, `(.L_x_1024) ;  /* 0x000000e000027945 */ /* 0x000fe20003800000 */
[----:B------:R-:W-:-:S03]  /*4a50*/  @P5 PRMT R128, R128, 0x5410, R137 ;  /* 0x0000541080805816 */ /* 0x000fc60000000089 */
[----:B------:R-:W-:Y:S05]  /*4a60*/  @P2 BRA `(.L_x_1025) ;  /* 0x0000000000102947 */ /* 0x000fea0003800000 */
[----:B------:R-:W-:Y:S01]  /*4a70*/  HFMA2.MMA R136, -RZ, RZ, 0, 0 ;  /* 0x00000000ff887435 */ /* 0x000fe200000001ff */
[----:B------:R-:W-:Y:S10]  /*4a80*/  @!P4 BRA `(.L_x_1026) ;  /* 0x000000000024c947 */ /* 0x000ff40003800000 */
[----:B-----5:R-:W-:Y:S01]  /*4a90*/  SHF.L.U32 R136, R41, 0x10, RZ ;  /* 0x0000001029887819 */ /* 0x020fe200000006ff */
[----:B------:R-:W-:Y:S06]  /*4aa0*/  BRA `(.L_x_1026) ;  /* 0x00000000001c7947 */ /* 0x000fec0003800000 */
.L_x_1025:
[----:B------:R-:W-:-:S04]  /*4ab0*/  ISETP.NE.AND P6, PT, R27, RZ, PT ;  /* 0x000000ff1b00720c */ /* 0x000fc80003fc5270 */
[----:B------:R-:W-:-:S05]  /*4ac0*/  FSEL R136, R140, RZ, !P6 ;  /* 0x000000ff8c887208 */ /* 0x000fca0007000000 */
[----:B------:R-:W-:-:S04]  /*4ad0*/  FFMA.FTZ R137, R205, R142, R136 ;  /* 0x0000008ecd897223 */ /* 0x000fc80000010088 */
[----:B------:R-:W-:Y:S01]  /*4ae0*/  FADD.FTZ R136, R208, -R137 ;  /* 0x80000089d0887221 */ /* 0x000fe20000010000 */
[----:B-----5:R-:W-:-:S03]  /*4af0*/  @P4 IMAD.U32 R137, R41, 0x10000, RZ ;  /* 0x0001000029894824 */ /* 0x020fc600078e00ff */
[----:B------:R-:W-:-:S04]  /*4b00*/  FMUL.FTZ R136, R159, R136 ;  /* 0x000000889f887220 */ /* 0x000fc80000410000 */
[----:B------:R-:W-:-:S07]  /*4b10*/  @P4 FADD.FTZ R136, R136, R137 ;  /* 0x0000008988884221 */ /* 0x000fce0000010000 */
.L_x_1026:
[----:B------:R-:W-:Y:S05]  /*4b20*/  BSYNC B2 ;  /* 0x0000000000027941 */ /* 0x000fea0003800000 */
.L_x_1024:
        /* <DEDUP_REMOVED lines=13> */
.L_x_1028:
[----:B------:R-:W-:Y:S05]  /*4c00*/  BSYNC B2 ;  /* 0x0000000000027941 */ /* 0x000fea0003800000 */
.L_x_1027:
        /* <DEDUP_REMOVED lines=8> */
.L_x_1030:
        /* <DEDUP_REMOVED lines=8> */
.L_x_1031:
[----:B------:R-:W-:Y:S05]  /*4d10*/  BSYNC B2 ;  /* 0x0000000000027941 */ /* 0x000fea0003800000 */
.L_x_1029:
        /* <DEDUP_REMOVED lines=15> */
.L_x_1033:
[----:B------:R-:W-:Y:S05]  /*4e10*/  BSYNC B2 ;  /* 0x0000000000027941 */ /* 0x000fea0003800000 */
.L_x_1032:
[----:B------:R-:W-:Y:S01]  /*4e20*/  BSSY B2, `(.L_x_1034) ;  /* 0x000000e000027945 */ /* 0x000fe20003800000 */
[----:B------:R-:W-:-:S03]  /*4e30*/  @P5 PRMT R129, R129, 0x5410, R137 ;  /* 0x0000541081815816 */ /* 0x000fc60000000089 */
[----:B------:R-:W-:Y:S05]  /*4e40*/  @P2 BRA `(.L_x_1035) ;  /* 0x0000000000102947 */ /* 0x000fea0003800000 */
[----:B------:R-:W-:Y:S01]  /*4e50*/  MOV R136, RZ ;  /* 0x000000ff00887202 */ /* 0x000fe20000000f00 */
[----:B------:R-:W-:Y:S06]  /*4e60*/  @!P4 BRA `(.L_x_1036) ;  /* 0x000000000024c947 */ /* 0x000fec0003800000 */
[----:B-----5:R-:W-:Y:S01]  /*4e70*/  IMAD.U32 R136, R42, 0x10000, RZ ;  /* 0x000100002a887824 */ /* 0x020fe200078e00ff */
[----:B------:R-:W-:Y:S06]  /*4e80*/  BRA `(.L_x_1036) ;  /* 0x00000000001c7947 */ /* 0x000fec0003800000 */
.L_x_1035:
[----:B------:R-:W-:-:S04]  /*4e90*/  ISETP.NE.AND P6, PT, R27, RZ, PT ;  /* 0x000000ff1b00720c */ /* 0x000fc80003fc5270 */
[----:B------:R-:W-:-:S05]  /*4ea0*/  FSEL R136, R140, RZ, !P6 ;  /* 0x000000ff8c887208 */ /* 0x000fca0007000000 */
[----:B------:R-:W-:-:S04]  /*4eb0*/  FFMA.FTZ R137, R207, R142, R136 ;  /* 0x0000008ecf897223 */ /* 0x000fc80000010088 */
[----:B------:R-:W-:Y:S01]  /*4ec0*/  FADD.FTZ R136, R210, -R137 ;  /* 0x80000089d2887221 */ /* 0x000fe20000010000 */
[----:B-----5:R-:W-:-:S03]  /*4ed0*/  @P4 SHF.L.U32 R137, R42, 0x10, RZ ;  /* 0x000000102a894819 */ /* 0x020fc600000006ff */
[----:B------:R-:W-:-:S04]  /*4ee0*/  FMUL.FTZ R136, R159, R136 ;  /* 0x000000889f887220 */ /* 0x000fc80000410000 */
[----:B------:R-:W-:-:S07]  /*4ef0*/  @P4 FADD.FTZ R136, R136, R137 ;  /* 0x0000008988884221 */ /* 0x000fce0000010000 */
.L_x_1036:
[----:B------:R-:W-:Y:S05]  /*4f00*/  BSYNC B2 ;  /* 0x0000000000027941 */ /* 0x000fea0003800000 */
.L_x_1034:
        /* <DEDUP_REMOVED lines=13> */
.L_x_1038:
[----:B------:R-:W-:Y:S05]  /*4fe0*/  BSYNC B2 ;  /* 0x0000000000027941 */ /* 0x000fea0003800000 */
.L_x_1037:
        /* <DEDUP_REMOVED lines=8> */
.L_x_1040:
        /* <DEDUP_REMOVED lines=8> */
.L_x_1041:
[----:B------:R-:W-:Y:S05]  /*50f0*/  BSYNC B2 ;  /* 0x0000000000027941 */ /* 0x000fea0003800000 */
.L_x_1039:
        /* <DEDUP_REMOVED lines=15> */
.L_x_1043:
[----:B------:R-:W-:Y:S05]  /*51f0*/  BSYNC B2 ;  /* 0x0000000000027941 */ /* 0x000fea0003800000 */
.L_x_1042:
[----:B------:R-:W-:Y:S01]  /*5200*/  BSSY B2, `(.L_x_1044) ;  /* 0x000000e000027945 */ /* 0x000fe20003800000 */
[----:B------:R-:W-:-:S03]  /*5210*/  @P5 PRMT R130, R130, 0x5410, R137 ;  /* 0x0000541082825816 */ /* 0x000fc60000000089 */
[----:B------:R-:W-:Y:S05]  /*5220*/  @P2 BRA `(.L_x_1045) ;  /* 0x0000000000102947 */ /* 0x000fea0003800000 */
[----:B------:R-:W-:Y:S01]  /*5230*/  IMAD.MOV.U32 R136, RZ, RZ, RZ ;  /* 0x000000ffff887224 */ /* 0x000fe200078e00ff */
[----:B------:R-:W-:Y:S06]  /*5240*/  @!P4 BRA `(.L_x_1046) ;  /* 0x000000000024c947 */ /* 0x000fec0003800000 */
[----:B-----5:R-:W-:Y:S01]  /*5250*/  SHF.L.U32 R136, R43, 0x10, RZ ;  /* 0x000000102b887819 */ /* 0x020fe200000006ff */
[----:B------:R-:W-:Y:S06]  /*5260*/  BRA `(.L_x_1046) ;  /* 0x00000000001c7947 */ /* 0x000fec0003800000 */
.L_x_1045:
[----:B------:R-:W-:-:S04]  /*5270*/  ISETP.NE.AND P6, PT, R27, RZ, PT ;  /* 0x000000ff1b00720c */ /* 0x000fc80003fc5270 */
[----:B------:R-:W-:-:S05]  /*5280*/  FSEL R136, R140, RZ, !P6 ;  /* 0x000000ff8c887208 */ /* 0x000fca0007000000 */
[----:B------:R-:W-:-:S04]  /*5290*/  FFMA.FTZ R137, R209, R142, R136 ;  /* 0x0000008ed1897223 */ /* 0x000fc80000010088 */
[----:B------:R-:W-:Y:S01]  /*52a0*/  FADD.FTZ R136, R218, -R137 ;  /* 0x80000089da887221 */ /* 0x000fe20000010000 */
[----:B-----5:R-:W-:-:S03]  /*52b0*/  @P4 SHF.L.U32 R137, R43, 0x10, RZ ;  /* 0x000000102b894819 */ /* 0x020fc600000006ff */
[----:B------:R-:W-:-:S04]  /*52c0*/  FMUL.FTZ R136, R159, R136 ;  /* 0x000000889f887220 */ /* 0x000fc80000410000 */
[----:B------:R-:W-:-:S07]  /*52d0*/  @P4 FADD.FTZ R136, R136, R137 ;  /* 0x0000008988884221 */ /* 0x000fce0000010000 */
.L_x_1046:
[----:B------:R-:W-:Y:S05]  /*52e0*/  BSYNC B2 ;  /* 0x0000000000027941 */ /* 0x000fea0003800000 */
.L_x_1044:
        /* <DEDUP_REMOVED lines=13> */
.L_x_1048:
[----:B------:R-:W-:Y:S05]  /*53c0*/  BSYNC B2 ;  /* 0x0000000000027941 */ /* 0x000fea0003800000 */
.L_x_1047:
        /* <DEDUP_REMOVED lines=8> */
.L_x_1050:
[----:B------:R-:W-:Y:S02]  /*5450*/  ISETP.NE.AND P2, PT, R27, RZ, PT ;  /* 0x000000ff1b00720c */ /* 0x000fe40003f45270 */
[----:B-----5:R-:W-:Y:S02]  /*5460*/  @P4 PRMT R136, R43, 0x7632, R136 ;  /* 0x000076322b884816 */ /* 0x020fe40000000088 */
[----:B------:R-:W-:-:S05]  /*5470*/  FSEL R137, R140, RZ, !P2 ;  /* 0x000000ff8c897208 */ /* 0x000fca0005000000 */
[----:B------:R-:W-:Y:S01]  /*5480*/  FFMA.FTZ R142, R220, R142, R137 ;  /* 0x0000008edc8e7223 */ /* 0x000fe20000010089 */
[----:B------:R-:W-:-:S03]  /*5490*/  @P4 IMAD.U32 R137, R136, 0x10000, RZ ;  /* 0x0001000088894824 */ /* 0x000fc600078e00ff */
[----:B------:R-:W-:-:S04]  /*54a0*/  FADD.FTZ R142, R217, -R142 ;  /* 0x8000008ed98e7221 */ /* 0x000fc80000010000 */
[----:B------:R-:W-:-:S04]  /*54b0*/  FMUL.FTZ R142, R159, R142 ;  /* 0x0000008e9f8e7220 */ /* 0x000fc80000410000 */
[----:B------:R-:W-:-:S07]  /*54c0*/  @P4 FADD.FTZ R142, R142, R137 ;  /* 0x000000898e8e4221 */ /* 0x000fce0000010000 */
.L_x_1051:
[----:B------:R-:W-:Y:S05]  /*54d0*/  BSYNC B2 ;  /* 0x0000000000027941 */ /* 0x000fea0003800000 */
.L_x_1049:
        /* <DEDUP_REMOVED lines=20> */
.L_x_1053:
[----:B------:R-:W-:Y:S05]  /*5620*/  BSYNC B2 ;  /* 0x0000000000027941 */ /* 0x000fea0003800000 */
.L_x_1052:
[----:B------:R2:W-:Y:S04]  /*5630*/  @P5 STG.E.128 desc[UR4][R138.64], R128 ;  /* 0x000000808a005986 */ /* 0x0005e8000c101d04 */
[----:B------:R2:W-:Y:S02]  /*5640*/  @P3 STG.E.128 desc[UR4][R136.64], R124 ;  /* 0x0000007c88003986 */ /* 0x0005e4000c101d04 */
.L_x_1011:
[----:B------:R-:W-:Y:S05]  /*5650*/  BSYNC B1 ;  /* 0x0000000000017941 */ /* 0x000fea0003800000 */
.L_x_1010:
[----:B012---:R-:W0:Y:S02]  /*5660*/  LDC.64 R136, c[0x0][0x210] ;  /* 0x00008400ff887b82 */ /* 0x007e240000000a00 */
[----:B0-----:R-:W-:-:S04]  /*5670*/  LEA R28, R136, R28, 0x2 ;  /* 0x0000001c881c7211 */ /* 0x001fc800078e10ff */
[----:B------:R-:W-:-:S13]  /*5680*/  ISETP.GE.AND P2, PT, R28, R137, PT ;  /* 0x000000891c00720c */ /* 0x000fda0003f46270 */
[----:B------:R-:W-:Y:S05]  /*5690*/  @!P2 BRA `(.L_x_1054) ;  /* 0xffffffb000cca947 */ /* 0x000fea000383ffff */
.L_x_909:
[----:B------:R-:W-:Y:S05]  /*56a0*/  BSYNC B0 ;  /* 0x0000000000007941 */ /* 0x000fea0003800000 */
.L_x_908:
[----:B------:R-:W0:Y:S01]  /*56b0*/  S2R R3, SR_CgaCtaId ;  /* 0x0000000000037919 */ /* 0x000e220000008800 */
[--C-:B------:R-:W-:Y:S01]  /*56c0*/  SHF.R.U32.HI R0, RZ, 0x5, R158.reuse ;  /* 0x00000005ff007819 */ /* 0x100fe2000001169e */
[----:B------:R-:W-:Y:S05]  /*56d0*/  WARPSYNC.ALL ;  /* 0x0000000000007948 */ /* 0x000fea0003800000 */
[----:B-----5:R-:W-:Y:S01]  /*56e0*/  LOP3.LUT R5, R158, 0x1f, RZ, 0xc0, !PT ;  /* 0x0000001f9e057812 */ /* 0x020fe200078ec0ff */
[----:B------:R-:W1:Y:S01]  /*56f0*/  S2R R20, SR_CTAID.X ;  /* 0x0000000000147919 */ /* 0x000e620000002500 */
        /* <DEDUP_REMOVED lines=12> */
[----:B0-----:R-:W-:-:S04]  /*57c0*/  LEA R3, R3, R2, 0x18 ;  /* 0x0000000203037211 */ /* 0x001fc800078ec0ff */
[----:B------:R-:W-:Y:S01]  /*57d0*/  LEA R0, R0, R3, 0x5 ;  /* 0x0000000300007211 */ /* 0x000fe200078e28ff */
[----:B------:R-:W-:Y:S02]  /*57e0*/  IMAD R3, R158, 0x4, R3 ;  /* 0x000000049e037824 */ /* 0x000fe400078e0203 */
[----:B-1----:R-:W-:Y:S02]  /*57f0*/  IMAD R157, R20, R157, RZ ;  /* 0x0000009d149d7224 */ /* 0x002fe400078e02ff */
[----:B------:R-:W-:Y:S04]  /*5800*/  STS.128 [R0], R68 ;  /* 0x0000004400007388 */ /* 0x000fe80000000c00 */
        /* <DEDUP_REMOVED lines=40> */
[----:B-1----:R-:W-:-:S03]  /*5a90*/  FADD.FTZ R8, RZ, R8 ;  /* 0x00000008ff087221 */ /* 0x002fc60000010000 */
[----:B------:R-:W1:Y:S01]  /*5aa0*/  LDS R12, [R3+0x2c00] ;  /* 0x002c0000030c7984 */ /* 0x000e620000000800 */
[----:B--2---:R-:W-:-:S03]  /*5ab0*/  FADD.FTZ R8, R8, R15 ;  /* 0x0000000f08087221 */ /* 0x004fc60000010000 */
[----:B------:R-:W2:Y:S01]  /*5ac0*/  LDS R17, [R3+0x2e00] ;  /* 0x002e000003117984 */ /* 0x000ea20000000800 */
[----:B---3--:R-:W-:Y:S01]  /*5ad0*/  FADD.FTZ R4, R4, R19 ;  /* 0x0000001304047221 */ /* 0x008fe20000010000 */
[----:B------:R-:W-:Y:S01]  /*5ae0*/  BAR.SYNC.DEFER_BLOCKING 0x0 ;  /* 0x0000000000007b1d */ /* 0x000fe20000010000 */
[----:B----4-:R-:W-:Y:S01]  /*5af0*/  FADD.FTZ R5, R5, R14 ;  /* 0x0000000e05057221 */ /* 0x010fe20000010000 */
        /* <DEDUP_REMOVED lines=8> */
[----:B0-----:R-:W-:-:S03]  /*5b80*/  FADD.FTZ R13, R6, R13 ;  /* 0x0000000d060d7221 */ /* 0x001fc60000010000 */
        /* <DEDUP_REMOVED lines=65> */
[----:B------:R-:W1:Y:S04]  /*5fa0*/  LDS R0, [R3] ;  /* 0x0000000003007984 */ /* 0x000e680000000800 */
        /* <DEDUP_REMOVED lines=13> */
[----:B--2---:R-:W-:Y:S01]  /*6080*/  FADD.FTZ R5, R5, R8 ;  /* 0x0000000805057221 */ /* 0x004fe20000010000 */
[----:B------:R-:W-:Y:S02]  /*6090*/  SHF.L.U32 R8, R158, 0x2, RZ ;  /* 0x000000029e087819 */ /* 0x000fe400000006ff */
[----:B------:R-:W2:Y:S01]  /*60a0*/  LDS R29, [R3+0x1800] ;  /* 0x00180000031d7984 */ /* 0x000ea20000000800 */
[----:B---3--:R-:W-:Y:S01]  /*60b0*/  FADD.FTZ R0, R0, R21 ;  /* 0x0000001500007221 */ /* 0x008fe20000010000 */
[----:B------:R-:W-:Y:S02]  /*60c0*/  SHF.L.U64.HI R21, R158, 0x2, R41 ;  /* 0x000000029e157819 */ /* 0x000fe40000010229 */
[----:B------:R-:W3:Y:S01]  /*60d0*/  LDS R57, [R3+0x2e00] ;  /* 0x002e000003397984 */ /* 0x000ee20000000800 */
[----:B----4-:R-:W-:Y:S01]  /*60e0*/  FADD.FTZ R7, RZ, R7 ;  /* 0x00000007ff077221 */ /* 0x010fe20000010000 */
[----:B------:R-:W-:-:S02]  /*60f0*/  IADD3 R2, P6, R8, UR14, RZ ;  /* 0x0000000e08027c10 */ /* 0x000fc4000ffde0ff */
        /* <DEDUP_REMOVED lines=32> */
[--C-:B------:R-:W-:Y:S01]  /*6300*/  IMAD.MOV.U32 R5, RZ, RZ, R23.reuse ;  /* 0x000000ffff057224 */ /* 0x100fe200078e0017 */
        /* <DEDUP_REMOVED lines=11> */
.L_x_1056:
[----:B------:R-:W-:Y:S05]  /*63c0*/  BSYNC B0 ;  /* 0x0000000000007941 */ /* 0x000fea0003800000 */
.L_x_1055:
        /* <DEDUP_REMOVED lines=16> */
.L_x_1058:
[----:B------:R-:W-:Y:S05]  /*64d0*/  BSYNC B0 ;  /* 0x0000000000007941 */ /* 0x000fea0003800000 */
.L_x_1057:
        /* <DEDUP_REMOVED lines=16> */
.L_x_1060:
[----:B------:R-:W-:Y:S05]  /*65e0*/  BSYNC B0 ;  /* 0x0000000000007941 */ /* 0x000fea0003800000 */
.L_x_1059:
        /* <DEDUP_REMOVED lines=16> */
.L_x_1062:
[----:B------:R-:W-:Y:S05]  /*66f0*/  BSYNC B0 ;  /* 0x0000000000007941 */ /* 0x000fea0003800000 */
.L_x_1061:
        /* <DEDUP_REMOVED lines=16> */
.L_x_1064:
[----:B------:R-:W-:Y:S05]  /*6800*/  BSYNC B0 ;  /* 0x0000000000007941 */ /* 0x000fea0003800000 */
.L_x_1063:
        /* <DEDUP_REMOVED lines=9> */
.L_x_921:
[----:B-1----:R-:W-:Y:S01]  /*68a0*/  HFMA2.MMA R182, -RZ, RZ, 0, 5.9604644775390625e-08 ;  /* 0x00000001ffb67435 */ /* 0x002fe200000001ff */
[----:B------:R-:W-:Y:S01]  /*68b0*/  BSSY B1, `(.L_x_1065) ;  /* 0x0000007000017945 */ /* 0x000fe20003800000 */
[----:B------:R-:W-:Y:S01]  /*68c0*/  MOV R183, R223 ;  /* 0x000000df00b77202 */ /* 0x000fe20000000f00 */
[----:B------:R-:W-:Y:S01]  /*68d0*/  IMAD.MOV.U32 R219, RZ, RZ, 0x1f ;  /* 0x0000001fffdb7424 */ /* 0x000fe200078e00ff */
[----:B------:R-:W-:-:S07]  /*68e0*/  MOV R172, 0xffffffff ;  /* 0xffffffff00ac7802 */ /* 0x000fce0000000f00 */
[----:B-----5:R-:W-:Y:S05]  /*68f0*/  WARPSYNC.COLLECTIVE R172, `(.L_x_1066) ;  /* 0x00000000ac087348 */ /* 0x020fea0003c00000 */
[----:B------:R0:W1:Y:S02]  /*6900*/  SHFL.BFLY P4, R173, R183, R182, R219 ;  /* 0x0c0000b6b7ad7389 */ /* 0x00006400000800db */
[----:B01---5:R-:W-:Y:S01]  /*6910*/  ENDCOLLECTIVE ;  /* 0x000000000000791b */ /* 0x023fe20003800000 */
.L_x_1066:
[----:B------:R-:W-:Y:S05]  /*6920*/  BSYNC B1 ;  /* 0x0000000000017941 */ /* 0x000fea0003800000 */
.L_x_1065:
        /* <DEDUP_REMOVED lines=8> */
.L_x_1067:
[----:B------:R-:W-:Y:S01]  /*69b0*/  FADD.FTZ R136, R136, R223 ;  /* 0x000000df88887221 */ /* 0x000fe20000010000 */
[----:B------:R-:W-:-:S03]  /*69c0*/  HFMA2.MMA R182, -RZ, RZ, 0, 1.1920928955078125e-07 ;  /* 0x00000002ffb67435 */ /* 0x000fc600000001ff */
[----:B------:R-:W-:Y:S01]  /*69d0*/  IMAD.MOV.U32 R183, RZ, RZ, R136 ;  /* 0x000000ffffb77224 */ /* 0x000fe200078e0088 */
[----:B------:R-:W-:-:S07]  /*69e0*/  MOV R137, R173 ;  /* 0x000000ad00897202 */ /* 0x000fce0000000f00 */
[----:B------:R-:W-:Y:S05]  /*69f0*/  WARPSYNC.COLLECTIVE R172, `(.L_x_1068) ;  /* 0x00000000ac087348 */ /* 0x000fea0003c00000 */
[----:B------:R0:W1:Y:S02]  /*6a00*/  SHFL.BFLY P4, R173, R183, R182, R219 ;  /* 0x0c0000b6b7ad7389 */ /* 0x00006400000800db */
[----:B01----:R-:W-:Y:S01]  /*6a10*/  ENDCOLLECTIVE ;  /* 0x000000000000791b */ /* 0x003fe20003800000 */
.L_x_1068:
[----:B------:R-:W-:-:S05]  /*6a20*/  FADD.FTZ R137, R137, R222 ;  /* 0x000000de89897221 */ /* 0x000fca0000010000 */
[----:B------:R-:W-:Y:S02]  /*6a30*/  MOV R183, R137 ;  /* 0x0000008900b77202 */ /* 0x000fe40000000f00 */
[----:B------:R-:W-:-:S07]  /*6a40*/  MOV R139, R173 ;  /* 0x000000ad008b7202 */ /* 0x000fce0000000f00 */
[----:B------:R-:W-:Y:S05]  /*6a50*/  WARPSYNC.COLLECTIVE R172, `(.L_x_1069) ;  /* 0x00000000ac087348 */ /* 0x000fea0003c00000 */
[----:B------:R0:W1:Y:S02]  /*6a60*/  SHFL.BFLY P4, R173, R183, R182, R219 ;  /* 0x0c0000b6b7ad7389 */ /* 0x00006400000800db */
[----:B01----:R-:W-:Y:S01]  /*6a70*/  ENDCOLLECTIVE ;  /* 0x000000000000791b */ /* 0x003fe20003800000 */
.L_x_1069:
[----:B------:R-:W-:Y:S01]  /*6a80*/  FADD.FTZ R139, R136, R139 ;  /* 0x0000008b888b7221 */ /* 0x000fe20000010000 */
[----:B------:R-:W-:-:S04]  /*6a90*/  HFMA2.MMA R182, -RZ, RZ, 0, 2.384185791015625e-07 ;  /* 0x00000004ffb67435 */ /* 0x000fc800000001ff */
[----:B------:R-:W-:Y:S01]  /*6aa0*/  MOV R183, R139 ;  /* 0x0000008b00b77202 */ /* 0x000fe20000000f00 */
[----:B------:R-:W-:-:S07]  /*6ab0*/  IMAD.MOV.U32 R138, RZ, RZ, R173 ;  /* 0x000000ffff8a7224 */ /* 0x000fce00078e00ad */
[----:B------:R-:W-:Y:S05]  /*6ac0*/  WARPSYNC.COLLECTIVE R172, `(.L_x_1070) ;  /* 0x00000000ac087348 */ /* 0x000fea0003c00000 */
[----:B------:R0:W1:Y:S02]  /*6ad0*/  SHFL.BFLY P4, R173, R183, R182, R219 ;  /* 0x0c0000b6b7ad7389 */ /* 0x00006400000800db */
[----:B01----:R-:W-:Y:S01]  /*6ae0*/  ENDCOLLECTIVE ;  /* 0x000000000000791b */ /* 0x003fe20003800000 */
.L_x_1070:
[----:B------:R-:W-:-:S04]  /*6af0*/  FADD.FTZ R138, R137, R138 ;  /* 0x0000008a898a7221 */ /* 0x000fc80000010000 */
[----:B------:R-:W-:Y:S01]  /*6b00*/  IMAD.MOV.U32 R183, RZ, RZ, R138 ;  /* 0x000000ffffb77224 */ /* 0x000fe200078e008a */
[----:B------:R-:W-:-:S07]  /*6b10*/  MOV R140, R173 ;  /* 0x000000ad008c7202 */ /* 0x000fce0000000f00 */
[----:B------:R-:W-:Y:S05]  /*6b20*/  WARPSYNC.COLLECTIVE R172, `(.L_x_1071) ;  /* 0x00000000ac087348 */ /* 0x000fea0003c00000 */
[----:B------:R0:W1:Y:S02]  /*6b30*/  SHFL.BFLY P4, R173, R183, R182, R219 ;  /* 0x0c0000b6b7ad7389 */ /* 0x00006400000800db */
[----:B01----:R-:W-:Y:S01]  /*6b40*/  ENDCOLLECTIVE ;  /* 0x000000000000791b */ /* 0x003fe20003800000 */
.L_x_1071:
[----:B------:R-:W-:Y:S01]  /*6b50*/  FADD.FTZ R140, R139, R140 ;  /* 0x0000008c8b8c7221 */ /* 0x000fe20000010000 */
[----:B------:R-:W-:-:S04]  /*6b60*/  HFMA2.MMA R182, -RZ, RZ, 0, 4.76837158203125e-07 ;  /* 0x00000008ffb67435 */ /* 0x000fc800000001ff */
[----:B------:R-:W-:Y:S02]  /*6b70*/  MOV R183, R140 ;  /* 0x0000008c00b77202 */ /* 0x000fe40000000f00 */
[----:B------:R-:W-:-:S07]  /*6b80*/  MOV R141, R173 ;  /* 0x000000ad008d7202 */ /* 0x000fce0000000f00 */
[----:B------:R-:W-:Y:S05]  /*6b90*/  WARPSYNC.COLLECTIVE R172, `(.L_x_1072) ;  /* 0x00000000ac087348 */ /* 0x000fea0003c00000 */
[----:B------:R0:W1:Y:S02]  /*6ba0*/  SHFL.BFLY P4, R173, R183, R182, R219 ;  /* 0x0c0000b6b7ad7389 */ /* 0x00006400000800db */
[----:B01----:R-:W-:Y:S01]  /*6bb0*/  ENDCOLLECTIVE ;  /* 0x000000000000791b */ /* 0x003fe20003800000 */
.L_x_1072:
[----:B------:R-:W-:-:S05]  /*6bc0*/  FADD.FTZ R141, R138, R141 ;  /* 0x0000008d8a8d7221 */ /* 0x000fca0000010000 */
[----:B------:R-:W-:Y:S01]  /*6bd0*/  MOV R183, R141 ;  /* 0x0000008d00b77202 */ /* 0x000fe20000000f00 */
[----:B------:R-:W-:-:S07]  /*6be0*/  IMAD.MOV.U32 R143, RZ, RZ, R173 ;  /* 0x000000ffff8f7224 */ /* 0x000fce00078e00ad */
[----:B------:R-:W-:Y:S05]  /*6bf0*/  WARPSYNC.COLLECTIVE R172, `(.L_x_1073) ;  /* 0x00000000ac087348 */ /* 0x000fea0003c00000 */
[----:B------:R0:W1:Y:S02]  /*6c00*/  SHFL.BFLY P4, R173, R183, R182, R219 ;  /* 0x0c0000b6b7ad7389 */ /* 0x00006400000800db */
[----:B01----:R-:W-:Y:S01]  /*6c10*/  ENDCOLLECTIVE ;  /* 0x000000000000791b */ /* 0x003fe20003800000 */
.L_x_1073:
[----:B------:R-:W-:-:S05]  /*6c20*/  FADD.FTZ R143, R140, R143 ;  /* 0x0000008f8c8f7221 */ /* 0x000fca0000010000 */
[----:B------:R-:W-:Y:S01]  /*6c30*/  MOV R183, R143 ;  /* 0x0000008f00b77202 */ /* 0x000fe20000000f00 */
[----:B------:R-:W-:Y:S01]  /*6c40*/  IMAD.MOV.U32 R182, RZ, RZ, 0x10 ;  /* 0x00000010ffb67424 */ /* 0x000fe200078e00ff */
[----:B------:R-:W-:-:S07]  /*6c50*/  MOV R142, R173 ;  /* 0x000000ad008e7202 */ /* 0x000fce0000000f00 */
[----:B------:R-:W-:Y:S05]  /*6c60*/  WARPSYNC.COLLECTIVE R172, `(.L_x_1074) ;  /* 0x00000000ac087348 */ /* 0x000fea0003c00000 */
[----:B------:R0:W1:Y:S02]  /*6c70*/  SHFL.BFLY P4, R173, R183, R182, R219 ;  /* 0x0c0000b6b7ad7389 */ /* 0x00006400000800db */
[----:B01----:R-:W-:Y:S01]  /*6c80*/  ENDCOLLECTIVE ;  /* 0x000000000000791b */ /* 0x003fe20003800000 */
.L_x_1074:
[----:B------:R-:W-:-:S05]  /*6c90*/  FADD.FTZ R142, R141, R142 ;  /* 0x0000008e8d8e7221 */ /* 0x000fca0000010000 */
[----:B------:R-:W-:Y:S02]  /*6ca0*/  MOV R183, R142 ;  /* 0x0000008e00b77202 */ /* 0x000fe40000000f00 */
[----:B------:R-:W-:-:S07]  /*6cb0*/  MOV R136, R173 ;  /* 0x000000ad00887202 */ /* 0x000fce0000000f00 */
[----:B------:R-:W-:Y:S05]  /*6cc0*/  WARPSYNC.COLLECTIVE R172, `(.L_x_1075) ;  /* 0x00000000ac087348 */ /* 0x000fea0003c00000 */
[----:B------:R0:W1:Y:S02]  /*6cd0*/  SHFL.BFLY P4, R173, R183, R182, R219 ;  /* 0x0c0000b6b7ad7389 */ /* 0x00006400000800db */
[----:B01----:R-:W-:Y:S01]  /*6ce0*/  ENDCOLLECTIVE ;  /* 0x000000000000791b */ /* 0x003fe20003800000 */
.L_x_1075:
[----:B------:R-:W-:Y:S01]  /*6cf0*/  MOV R137, R173 ;  /* 0x000000ad00897202 */ /* 0x000fe20000000f00 */
[----:B------:R-:W-:Y:S06]  /*6d00*/  BRA `(.L_x_1076) ;  /* 0xffffffb400607947 */ /* 0x000fec000383ffff */
.L_x_1077:
        /* <DEDUP_REMOVED lines=15> */
.L_x_11673:


//--------------------- .text._ZN10layer_norm22ln_bwd_finalize_kernelINS_22Kernel_traits_finalizeILj768E13__nv_bfloat16S2_S2_S2_fjLb1ELj1024ELj4ENS_18Kernel_traits_baseILj768ES2_S2_S2_S2_fjLj1024EEEEELb1ELb1EEEvNS_9BwdParamsE --------------------------
	.section	.text._ZN10layer_norm22ln_bwd_finalize_kernelINS_22Kernel_traits_finalizeILj768E13__nv_bfloat16S2_S2_S2_fjLb1ELj1024ELj4ENS_18Kernel_traits_baseILj768ES2_S2_S2_S2_fjLj1024EEEEELb1ELb1EEEvNS_9BwdParamsE,"ax",@progbits
	.align	128
        .global         _ZN10layer_norm22ln_bwd_finalize_kernelINS_22Kernel_traits_finalizeILj768E13__nv_bfloat16S2_S2_S2_fjLb1ELj1024ELj4ENS_18Kernel_traits_baseILj768ES2_S2_S2_S2_fjLj1024EEEEELb1ELb1EEEvNS_9BwdParamsE
        .type           _ZN10layer_norm22ln_bwd_finalize_kernelINS_22Kernel_traits_finalizeILj768E13__nv_bfloat16S2_S2_S2_fjLb1ELj1024ELj4ENS_18Kernel_traits_baseILj768ES2_S2_S2_S2_fjLj1024EEEEELb1ELb1EEEvNS_9BwdParamsE,@function
        .size           _ZN10layer_norm22ln_bwd_finalize_kernelINS_22Kernel_traits_finalizeILj768E13__nv_bfloat16S2_S2_S2_fjLb1ELj1024ELj4ENS_18Kernel_traits_baseILj768ES2_S2_S2_S2_fjLj1024EEEEELb1ELb1EEEvNS_9BwdParamsE,(.L_x_11674 - _ZN10layer_norm22ln_bwd_finalize_kernelINS_22Kernel_traits_finalizeILj768E13__nv_bfloat16S2_S2_S2_fjLb1ELj1024ELj4ENS_18Kernel_traits_baseILj768ES2_S2_S2_S2_fjLj1024EEEEELb1ELb1EEEvNS_9BwdParamsE)
        .other          _ZN10layer_norm22ln_bwd_finalize_kernelINS_22Kernel_traits_finalizeILj768E13__nv_bfloat16S2_S2_S2_fjLb1ELj1024ELj4ENS_18Kernel_traits_baseILj768ES2_S2_S2_S2_fjLj1024EEEEELb1ELb1EEEvNS_9BwdParamsE,@"STO_CUDA_ENTRY STV_DEFAULT"
_ZN10layer_norm22ln_bwd_finalize_kernelINS_22Kernel_traits_finalizeILj768E13__nv_bfloat16S2_S2_S2_fjLb1ELj1024ELj4ENS_18Kernel_traits_baseILj768ES2_S2_S2_S2_fjLj1024EEEEELb1ELb1EEEvNS_9BwdParamsE:
.text._ZN10layer_norm22ln_bwd_finalize_kernelINS_22Kernel_traits_finalizeILj768E13__nv_bfloat16S2_S2_S2_fjLb1ELj1024ELj4ENS_18Kernel_traits_baseILj768ES2_S2_S2_S2_fjLj1024EEEEELb1ELb1EEEvNS_9BwdParamsE:
        /* <DEDUP_REMOVED lines=17> */
[C---:B------:R-:W-:Y:S02]  /*0110*/  ISETP.GE.U32.AND P0, PT, R2.reuse, 0x10, PT ;  /* 0x000000100200780c */ /* 0x040fe40003f06070 */
[C---:B------:R-:W-:Y:S02]  /*0120*/  LEA R8, R2.reuse, R6, 0x5 ;  /* 0x0000000602087211 */ /* 0x040fe400078e28ff */
[----:B------:R-:W-:Y:S02]  /*0130*/  ISETP.EQ.AND P0, PT, R3, 0x1f, !P0 ;  /* 0x0000001f0300780c */ /* 0x000fe40004702270 */
[----:B------:R-:W-:Y:S01]  /*0140*/  IADD3 R5, R2, R9, RZ ;  /* 0x0000000902057210 */ /* 0x000fe20007ffe0ff */
[----:B0-----:R-:W-:-:S03]  /*0150*/  ULEA UR4, UR5, UR4, 0x18 ;  /* 0x0000000405047291 */ /* 0x001fc6000f8ec03f */
[----:B------:R-:W-:-:S03]  /*0160*/  ULDC UR5, c[0x0][0x218] ;  /* 0x0000860000057ab9 */ /* 0x000fc60000000800 */
[----:B------:R-:W-:Y:S02]  /*0170*/  LEA R6, R7, UR4, 0x2 ;  /* 0x0000000407067c11 */ /* 0x000fe4000f8e10ff */
[----:B------:R-:W-:-:S07]  /*0180*/  LEA R7, R8, UR4, 0x2 ;  /* 0x0000000408077c11 */ /* 0x000fce000f8e10ff */
.L_x_1089:
[----:B0-23--:R-:W0:Y:S01]  /*0190*/  LDC R8, c[0x0][0x210] ;  /* 0x00008400ff087b82 */ /* 0x00de220000000800 */
[----:B------:R-:W-:Y:S01]  /*01a0*/  BSSY B0, `(.L_x_1078) ;  /* 0x0000083000007945 */ /* 0x000fe20003800000 */
[----:B------:R-:W-:Y:S01]  /*01b0*/  HFMA2.MMA R22, -RZ, RZ, 0, 0 ;  /* 0x00000000ff167435 */ /* 0x000fe200000001ff */
[----:B-1----:R-:W-:Y:S02]  /*01c0*/  CS2R R10, SRZ ;  /* 0x00000000000a7805 */ /* 0x002fe4000001ff00 */
[----:B0-----:R-:W-:-:S13]  /*01d0*/  ISETP.GE.U32.AND P1, PT, R3, R8, PT ;  /* 0x000000080300720c */ /* 0x001fda0003f26070 */
[----:B------:R-:W-:Y:S05]  /*01e0*/  @P1 BRA `(.L_x_1079) ;  /* 0x0000000400f81947 */ /* 0x000fea0003800000 */
[----:B------:R-:W-:Y:S02]  /*01f0*/  ISETP.GE.U32.AND P2, PT, R3, R8, PT ;  /* 0x000000080300720c */ /* 0x000fe40003f46070 */
[----:B------:R-:W-:-:S11]  /*0200*/  MOV R21, R3 ;  /* 0x0000000300157202 */ /* 0x000fd60000000f00 */
[----:B------:R-:W0:Y:S08]  /*0210*/  @P2 LDC R17, c[0x0][0x218] ;  /* 0x00008600ff112b82 */ /* 0x000e300000000800 */
[----:B------:R-:W1:Y:S08]  /*0220*/  @P2 LDC.64 R12, c[0x0][0x2d0] ;  /* 0x0000b400ff0c2b82 */ /* 0x000e700000000a00 */
[----:B------:R-:W2:Y:S08]  /*0230*/  @P2 LDC.64 R14, c[0x0][0x2d8] ;  /* 0x0000b600ff0e2b82 */ /* 0x000eb00000000a00 */
[----:B------:R-:W3:Y:S01]  /*0240*/  @P2 LDC.64 R10, c[0x0][0x2f0] ;  /* 0x0000bc00ff0a2b82 */ /* 0x000ee20000000a00 */
[----:B0-----:R-:W-:-:S04]  /*0250*/  @P2 IMAD R17, R21, R17, R4 ;  /* 0x0000001115112224 */ /* 0x001fc800078e0204 */
[----:B-1----:R-:W-:-:S06]  /*0260*/  @P2 IMAD.WIDE.U32 R12, R17, 0x4, R12 ;  /* 0x00000004110c2825 */ /* 0x002fcc00078e000c */
[----:B------:R-:W4:Y:S01]  /*0270*/  @P2 LDG.E R13, desc[UR6][R12.64] ;  /* 0x000000060c0d2981 */ /* 0x000f22000c1e1900 */
[----:B--2---:R-:W-:-:S06]  /*0280*/  @P2 IMAD.WIDE.U32 R14, R17, 0x4, R14 ;  /* 0x00000004110e2825 */ /* 0x004fcc00078e000e */
[----:B------:R-:W2:Y:S01]  /*0290*/  @P2 LDG.E R15, desc[UR6][R14.64] ;  /* 0x000000060e0f2981 */ /* 0x000ea2000c1e1900 */
[----:B---3--:R-:W-:-:S06]  /*02a0*/  @P2 IMAD.WIDE.U32 R16, R17, 0x4, R10 ;  /* 0x0000000411102825 */ /* 0x008fcc00078e000a */
[----:B------:R-:W3:Y:S01]  /*02b0*/  @P2 LDG.E R16, desc[UR6][R16.64] ;  /* 0x0000000610102981 */ /* 0x000ee2000c1e1900 */
[----:B------:R-:W-:-:S04]  /*02c0*/  @P2 IADD3 R21, R21, 0x20, RZ ;  /* 0x0000002015152810 */ /* 0x000fc80007ffe0ff */
[----:B------:R-:W-:Y:S01]  /*02d0*/  ISETP.GE.U32.AND P1, PT, R21, R8, PT ;  /* 0x000000081500720c */ /* 0x000fe20003f26070 */
[----:B------:R-:W-:-:S05]  /*02e0*/  IMAD.IADD R9, R8, 0x1, -R21 ;  /* 0x0000000108097824 */ /* 0x000fca00078e0a15 */
[----:B------:R-:W-:Y:S02]  /*02f0*/  ISETP.LE.U32.OR P1, PT, R9, 0x60, P1 ;  /* 0x000000600900780c */ /* 0x000fe40000f23470 */
[----:B------:R-:W-:Y:S02]  /*0300*/  CS2R R10, SRZ ;  /* 0x00000000000a7805 */ /* 0x000fe4000001ff00 */
[----:B------:R-:W-:Y:S01]  /*0310*/  MOV R22, RZ ;  /* 0x000000ff00167202 */ /* 0x000fe20000000f00 */
[----:B------:R-:W-:Y:S03]  /*0320*/  BSSY B1, `(.L_x_1080) ;  /* 0x0000039000017945 */ /* 0x000fe60003800000 */
[----:B----4-:R-:W-:Y:S01]  /*0330*/  @P2 FADD.FTZ R10, R10, R13 ;  /* 0x0000000d0a0a2221 */ /* 0x010fe20000010000 */
[----:B--2---:R-:W-:Y:S01]  /*0340*/  @P2 FADD.FTZ R22, R22, R15 ;  /* 0x0000000f16162221 */ /* 0x004fe20000010000 */
[----:B---3--:R-:W-:Y:S01]  /*0350*/  @P2 FADD.FTZ R11, R11, R16 ;  /* 0x000000100b0b2221 */ /* 0x008fe20000010000 */
[----:B------:R-:W-:-:S02]  /*0360*/  PLOP3.LUT P2, PT, P2, PT, PT, 0x8, 0x0 ;  /* 0x000000000000781c */ /* 0x000fc4000174e170 */
[----:B------:R-:W-:Y:S11]  /*0370*/  @P1 BRA `(.L_x_1081) ;  /* 0x0000000000cc1947 */ /* 0x000ff60003800000 */
[----:B------:R-:W-:Y:S02]  /*0380*/  PLOP3.LUT P2, PT, PT, PT, PT, 0x8, 0x0 ;  /* 0x000000000000781c */ /* 0x000fe40003f4e170 */
[----:B------:R-:W-:-:S11]  /*0390*/  IADD3 R9, R8, -0x60, RZ ;  /* 0xffffffa008097810 */ /* 0x000fd60007ffe0ff */
.L_x_1082:
[----:B------:R-:W0:Y:S01]  /*03a0*/  LDC.64 R14, c[0x0][0x2d0] ;  /* 0x0000b400ff0e7b82 */ /* 0x000e220000000a00 */
[----:B------:R-:W-:-:S07]  /*03b0*/  IMAD R23, R21, UR5, R4 ;  /* 0x0000000515177c24 */ /* 0x000fce000f8e0204 */
[----:B------:R-:W1:Y:S01]  /*03c0*/  LDC.64 R16, c[0x0][0x2d8] ;  /* 0x0000b600ff107b82 */ /* 0x000e620000000a00 */
[----:B0-----:R-:W-:-:S06]  /*03d0*/  IMAD.WIDE.U32 R24, R23, 0x4, R14 ;  /* 0x0000000417187825 */ /* 0x001fcc00078e000e */
[----:B------:R0:W2:Y:S01]  /*03e0*/  LDG.E R25, desc[UR6][R24.64] ;  /* 0x0000000618197981 */ /* 0x0000a2000c1e1900 */
[----:B-1----:R-:W-:-:S05]  /*03f0*/  IMAD.WIDE.U32 R26, R23, 0x4, R16 ;  /* 0x00000004171a7825 */ /* 0x002fca00078e0010 */
[----:B------:R1:W3:Y:S01]  /*0400*/  LDG.E R20, desc[UR6][R26.64] ;  /* 0x000000061a147981 */ /* 0x0002e2000c1e1900 */
[C---:B------:R-:W-:Y:S02]  /*0410*/  IADD3 R13, R21.reuse, 0x20, RZ ;  /* 0x00000020150d7810 */ /* 0x040fe40007ffe0ff */
[C---:B------:R-:W-:Y:S02]  /*0420*/  IADD3 R19, R21.reuse, 0x40, RZ ;  /* 0x0000004015137810 */ /* 0x040fe40007ffe0ff */
[----:B0-----:R-:W-:-:S03]  /*0430*/  IADD3 R24, R21, 0x60, RZ ;  /* 0x0000006015187810 */ /* 0x001fc60007ffe0ff */
[--C-:B------:R-:W-:Y:S02]  /*0440*/  IMAD R19, R19, UR5, R4.reuse ;  /* 0x0000000513137c24 */ /* 0x100fe4000f8e0204 */
[----:B-1----:R-:W-:-:S04]  /*0450*/  IMAD R27, R13, UR5, R4 ;  /* 0x000000050d1b7c24 */ /* 0x002fc8000f8e0204 */
[----:B------:R-:W-:-:S05]  /*0460*/  IMAD.WIDE.U32 R28, R27, 0x4, R14 ;  /* 0x000000041b1c7825 */ /* 0x000fca00078e000e */
[----:B------:R0:W4:Y:S01]  /*0470*/  LDG.E R18, desc[UR6][R28.64] ;  /* 0x000000061c127981 */ /* 0x000122000c1e1900 */
[----:B------:R-:W-:-:S06]  /*0480*/  IMAD.WIDE.U32 R12, R19, 0x4, R14 ;  /* 0x00000004130c7825 */ /* 0x000fcc00078e000e */
[----:B------:R-:W5:Y:S01]  /*0490*/  LDG.E R13, desc[UR6][R12.64] ;  /* 0x000000060c0d7981 */ /* 0x000f62000c1e1900 */
[----:B0-----:R-:W-:-:S04]  /*04a0*/  IMAD R29, R24, UR5, R4 ;  /* 0x00000005181d7c24 */ /* 0x001fc8000f8e0204 */
[----:B------:R-:W-:-:S05]  /*04b0*/  IMAD.WIDE.U32 R14, R29, 0x4, R14 ;  /* 0x000000041d0e7825 */ /* 0x000fca00078e000e */
[----:B------:R0:W5:Y:S02]  /*04c0*/  LDG.E R12, desc[UR6][R14.64] ;  /* 0x000000060e0c7981 */ /* 0x000164000c1e1900 */
[----:B0-----:R-:W-:-:S04]  /*04d0*/  IMAD.WIDE.U32 R14, R27, 0x4, R16 ;  /* 0x000000041b0e7825 */ /* 0x001fc800078e0010 */
[----:B--2---:R-:W-:Y:S02]  /*04e0*/  FADD.FTZ R25, R25, R10 ;  /* 0x0000000a19197221 */ /* 0x004fe40000010000 */
[----:B------:R0:W2:Y:S02]  /*04f0*/  LDG.E R10, desc[UR6][R14.64] ;  /* 0x000000060e0a7981 */ /* 0x0000a4000c1e1900 */
[----:B0-----:R-:W-:-:S04]  /*0500*/  IMAD.WIDE.U32 R14, R19, 0x4, R16 ;  /* 0x00000004130e7825 */ /* 0x001fc800078e0010 */
[----:B---3--:R-:W-:Y:S01]  /*0510*/  FADD.FTZ R20, R20, R22 ;  /* 0x0000001614147221 */ /* 0x008fe20000010000 */
[----:B------:R-:W-:Y:S01]  /*0520*/  IMAD.WIDE.U32 R16, R29, 0x4, R16 ;  /* 0x000000041d107825 */ /* 0x000fe200078e0010 */
[----:B------:R0:W3:Y:S05]  /*0530*/  LDG.E R24, desc[UR6][R14.64] ;  /* 0x000000060e187981 */ /* 0x0000ea000c1e1900 */
[----:B------:R-:W3:Y:S01]  /*0540*/  LDG.E R16, desc[UR6][R16.64] ;  /* 0x0000000610107981 */ /* 0x000ee2000c1e1900 */
[----:B0-----:R-:W0:Y:S02]  /*0550*/  LDC.64 R14, c[0x0][0x2f0] ;  /* 0x0000bc00ff0e7b82 */ /* 0x001e240000000a00 */
[----:B0-----:R-:W-:-:S04]  /*0560*/  IMAD.WIDE.U32 R22, R23, 0x4, R14 ;  /* 0x0000000417167825 */ /* 0x001fc800078e000e */
[--C-:B------:R-:W-:Y:S01]  /*0570*/  IMAD.WIDE.U32 R26, R27, 0x4, R14.reuse ;  /* 0x000000041b1a7825 */ /* 0x100fe200078e000e */
[----:B------:R0:W3:Y:S05]  /*0580*/  LDG.E R28, desc[UR6][R22.64] ;  /* 0x00000006161c7981 */ /* 0x0000ea000c1e1900 */
[----:B------:R-:W3:Y:S01]  /*0590*/  LDG.E R26, desc[UR6][R26.64] ;  /* 0x000000061a1a7981 */ /* 0x000ee2000c1e1900 */
[----:B0-----:R-:W-:-:S04]  /*05a0*/  IMAD.WIDE.U32 R22, R19, 0x4, R14 ;  /* 0x0000000413167825 */ /* 0x001fc800078e000e */
[----:B------:R-:W-:Y:S01]  /*05b0*/  IMAD.WIDE.U32 R14, R29, 0x4, R14 ;  /* 0x000000041d0e7825 */ /* 0x000fe200078e000e */
[----:B------:R0:W3:Y:S05]  /*05c0*/  LDG.E R19, desc[UR6][R22.64] ;  /* 0x0000000616137981 */ /* 0x0000ea000c1e1900 */
[----:B------:R-:W3:Y:S01]  /*05d0*/  LDG.E R14, desc[UR6][R14.64] ;  /* 0x000000060e0e7981 */ /* 0x000ee2000c1e1900 */
[----:B------:R-:W-:Y:S01]  /*05e0*/  IADD3 R21, R21, 0x80, RZ ;  /* 0x0000008015157810 */ /* 0x000fe20007ffe0ff */
[----:B----4-:R-:W-:-:S03]  /*05f0*/  FADD.FTZ R18, R25, R18 ;  /* 0x0000001219127221 */ /* 0x010fc60000010000 */
[----:B------:R-:W-:Y:S01]  /*0600*/  ISETP.GE.U32.AND P1, PT, R21, R9, PT ;  /* 0x000000091500720c */ /* 0x000fe20003f26070 */
[----:B-----5:R-:W-:Y:S01]  /*0610*/  FADD.FTZ R13, R18, R13 ;  /* 0x0000000d120d7221 */ /* 0x020fe20000010000 */
[----:B--2---:R-:W-:-:S04]  /*0620*/  FADD.FTZ R17, R20, R10 ;  /* 0x0000000a14117221 */ /* 0x004fc80000010000 */
[----:B---3--:R-:W-:-:S04]  /*0630*/  FADD.FTZ R17, R17, R24 ;  /* 0x0000001811117221 */ /* 0x008fc80000010000 */
[----:B0-----:R-:W-:Y:S01]  /*0640*/  FADD.FTZ R22, R17, R16 ;  /* 0x0000001011167221 */ /* 0x001fe20000010000 */
[----:B------:R-:W-:-:S04]  /*0650*/  FADD.FTZ R11, R28, R11 ;  /* 0x0000000b1c0b7221 */ /* 0x000fc80000010000 */
[----:B------:R-:W-:-:S04]  /*0660*/  FADD.FTZ R10, R11, R26 ;  /* 0x0000001a0b0a7221 */ /* 0x000fc80000010000 */
[----:B------:R-:W-:Y:S01]  /*0670*/  FADD.FTZ R19, R10, R19 ;  /* 0x000000130a137221 */ /* 0x000fe20000010000 */
[----:B------:R-:W-:-:S03]  /*0680*/  FADD.FTZ R10, R13, R12 ;  /* 0x0000000c0d0a7221 */ /* 0x000fc60000010000 */
[----:B------:R-:W-:Y:S01]  /*0690*/  FADD.FTZ R11, R19, R14 ;  /* 0x0000000e130b7221 */ /* 0x000fe20000010000 */
[----:B------:R-:W-:Y:S06]  /*06a0*/  @!P1 BRA `(.L_x_1082) ;  /* 0xfffffffc003c9947 */ /* 0x000fec000383ffff */
.L_x_1081:
[----:B------:R-:W-:Y:S05]  /*06b0*/  BSYNC B1 ;  /* 0x0000000000017941 */ /* 0x000fea0003800000 */
.L_x_1080:
[CC--:B------:R-:W-:Y:S01]  /*06c0*/  ISETP.GE.U32.AND P1, PT, R21.reuse, R8.reuse, PT ;  /* 0x000000081500720c */ /* 0x0c0fe20003f26070 */
[----:B------:R-:W-:Y:S01]  /*06d0*/  BSSY B1, `(.L_x_1083) ;  /* 0x000001f000017945 */ /* 0x000fe20003800000 */
[----:B------:R-:W-:-:S04]  /*06e0*/  IADD3 R9, -R21, R8, RZ ;  /* 0x0000000815097210 */ /* 0x000fc80007ffe1ff */
[----:B------:R-:W-:-:S13]  /*06f0*/  ISETP.LE.U32.OR P1, PT, R9, 0x20, P1 ;  /* 0x000000200900780c */ /* 0x000fda0000f23470 */
[----:B------:R-:W-:Y:S05]  /*0700*/  @P1 BRA `(.L_x_1084) ;  /* 0x00000000006c1947 */ /* 0x000fea0003800000 */
[----:B------:R-:W0:Y:S01]  /*0710*/  LDC.64 R24, c[0x0][0x2d0] ;  /* 0x0000b400ff187b82 */ /* 0x000e220000000a00 */
[----:B------:R-:W-:Y:S01]  /*0720*/  ULDC UR8, c[0x0][0x218] ;  /* 0x0000860000087ab9 */ /* 0x000fe20000000800 */
[C---:B------:R-:W-:Y:S02]  /*0730*/  VIADD R9, R21.reuse, 0x20 ;  /* 0x0000002015097836 */ /* 0x040fe40000000000 */
[--C-:B------:R-:W-:Y:S02]  /*0740*/  IMAD R15, R21, UR8, R4.reuse ;  /* 0x00000008150f7c24 */ /* 0x100fe4000f8e0204 */
[----:B------:R-:W-:Y:S02]  /*0750*/  IMAD R9, R9, UR8, R4 ;  /* 0x0000000809097c24 */ /* 0x000fe4000f8e0204 */
        /* <DEDUP_REMOVED lines=22> */
.L_x_1084:
[----:B------:R-:W-:Y:S05]  /*08c0*/  BSYNC B1 ;  /* 0x0000000000017941 */ /* 0x000fea0003800000 */
.L_x_1083:
[----:B------:R-:W-:-:S13]  /*08d0*/  ISETP.LT.U32.OR P2, PT, R21, R8, P2 ;  /* 0x000000081500720c */ /* 0x000fda0001741470 */
[----:B------:R-:W-:Y:S05]  /*08e0*/  @!P2 BRA `(.L_x_1079) ;  /* 0x000000000038a947 */ /* 0x000fea0003800000 */
[----:B------:R-:W0:Y:S01]  /*08f0*/  LDC.64 R14, c[0x0][0x2d0] ;  /* 0x0000b400ff0e7b82 */ /* 0x000e220000000a00 */
[----:B------:R-:W-:Y:S02]  /*0900*/  ULDC UR8, c[0x0][0x218] ;  /* 0x0000860000087ab9 */ /* 0x000fe40000000800 */
[----:B------:R-:W-:-:S05]  /*0910*/  IMAD R17, R21, UR8, R4 ;  /* 0x0000000815117c24 */ /* 0x000fca000f8e0204 */
        /* <DEDUP_REMOVED lines=11> */
.L_x_1079:
[----:B------:R-:W-:Y:S05]  /*09d0*/  BSYNC B0 ;  /* 0x0000000000007941 */ /* 0x000fea0003800000 */
.L_x_1078:
[----:B------:R-:W-:Y:S01]  /*09e0*/  ISETP.GT.U32.AND P1, PT, R0, 0x3ff, PT ;  /* 0x000003ff0000780c */ /* 0x000fe20003f24070 */
[----:B------:R0:W-:Y:S01]  /*09f0*/  STS [R6], R22 ;  /* 0x0000001606007388 */ /* 0x0001e20000000800 */
[----:B------:R-:W-:Y:S05]  /*0a00*/  WARPSYNC.ALL ;  /* 0x0000000000007948 */ /* 0x000fea0003800000 */
[----:B------:R0:W-:Y:S04]  /*0a10*/  STS [R6+0x1000], R10 ;  /* 0x0010000a06007388 */ /* 0x0001e80000000800 */
[----:B------:R0:W-:Y:S01]  /*0a20*/  STS [R6+0x2000], R11 ;  /* 0x0020000b06007388 */ /* 0x0001e20000000800 */
[----:B------:R-:W-:Y:S06]  /*0a30*/  BAR.SYNC.DEFER_BLOCKING 0x0 ;  /* 0x0000000000007b1d */ /* 0x000fec0000010000 */
[----:B------:R-:W-:Y:S05]  /*0a40*/  @P1 BRA `(.L_x_1085) ;  /* 0x0000000000a41947 */ /* 0x000fea0003800000 */
[----:B0-----:R0:W1:Y:S01]  /*0a50*/  LDS R11, [R7] ;  /* 0x00000000070b7984 */ /* 0x0010620000000800 */
[----:B------:R-:W-:Y:S01]  /*0a60*/  UMOV UR8, 0xffffffff ;  /* 0xffffffff00087882 */ /* 0x000fe20000000000 */
[----:B------:R-:W-:Y:S02]  /*0a70*/  ISETP.NE.AND P1, PT, R2, RZ, PT ;  /* 0x000000ff0200720c */ /* 0x000fe40003f25270 */
[----:B------:R0:W2:Y:S04]  /*0a80*/  LDS R10, [R7+0x2000] ;  /* 0x00200000070a7984 */ /* 0x0000a80000000800 */
[----:B------:R0:W3:Y:S01]  /*0a90*/  LDS R8, [R7+0x1000] ;  /* 0x0010000007087984 */ /* 0x0000e20000000800 */
[----:B------:R-:W-:Y:S06]  /*0aa0*/  BRA.DIV UR8, `(.L_x_1086) ;  /* 0x0000000208f87947 */ /* 0x000fec000b800000 */
[----:B---3--:R-:W3:Y:S04]  /*0ab0*/  SHFL.BFLY PT, R9, R8, 0x1, 0x1f ;  /* 0x0c201f0008097f89 */ /* 0x008ee800000e0000 */
[----:B-1----:R-:W1:Y:S04]  /*0ac0*/  SHFL.BFLY PT, R12, R11, 0x1, 0x1f ;  /* 0x0c201f000b0c7f89 */ /* 0x002e6800000e0000 */
[----:B--2---:R-:W2:Y:S01]  /*0ad0*/  SHFL.BFLY PT, R13, R10, 0x1, 0x1f ;  /* 0x0c201f000a0d7f89 */ /* 0x004ea200000e0000 */
[----:B---3--:R-:W-:Y:S01]  /*0ae0*/  FADD.FTZ R9, R8, R9 ;  /* 0x0000000908097221 */ /* 0x008fe20000010000 */
[----:B-1----:R-:W-:-:S04]  /*0af0*/  FADD.FTZ R14, R11, R12 ;  /* 0x0000000c0b0e7221 */ /* 0x002fc80000010000 */
[----:B------:R-:W1:Y:S01]  /*0b00*/  SHFL.BFLY PT, R12, R9, 0x2, 0x1f ;  /* 0x0c401f00090c7f89 */ /* 0x000e6200000e0000 */
[----:B--2---:R-:W-:-:S03]  /*0b10*/  FADD.FTZ R17, R10, R13 ;  /* 0x0000000d0a117221 */ /* 0x004fc60000010000 */
[----:B------:R-:W2:Y:S04]  /*0b20*/  SHFL.BFLY PT, R13, R14, 0x2, 0x1f ;  /* 0x0c401f000e0d7f89 */ /* 0x000ea800000e0000 */
[----:B------:R-:W3:Y:S01]  /*0b30*/  SHFL.BFLY PT, R16, R17, 0x2, 0x1f ;  /* 0x0c401f0011107f89 */ /* 0x000ee200000e0000 */
[----:B-1----:R-:W-:Y:S01]  /*0b40*/  FADD.FTZ R12, R9, R12 ;  /* 0x0000000c090c7221 */ /* 0x002fe20000010000 */
[----:B--2---:R-:W-:-:S04]  /*0b50*/  FADD.FTZ R15, R14, R13 ;  /* 0x0000000d0e0f7221 */ /* 0x004fc80000010000 */
[----:B------:R-:W1:Y:S01]  /*0b60*/  SHFL.BFLY PT, R13, R12, 0x4, 0x1f ;  /* 0x0c801f000c0d7f89 */ /* 0x000e6200000e0000 */
[----:B---3--:R-:W-:-:S03]  /*0b70*/  FADD.FTZ R18, R17, R16 ;  /* 0x0000001011127221 */ /* 0x008fc60000010000 */
        /* <DEDUP_REMOVED lines=10> */
[----:B------:R1:W2:Y:S01]  /*0c20*/  SHFL.BFLY PT, R8, R9, 0x10, 0x1f ;  /* 0x0e001f0009087f89 */ /* 0x0002a200000e0000 */
[----:B---3--:R-:W-:-:S03]  /*0c30*/  FADD.FTZ R10, R19, R10 ;  /* 0x0000000a130a7221 */ /* 0x008fc60000010000 */
[----:B------:R1:W3:Y:S04]  /*0c40*/  SHFL.BFLY PT, R12, R11, 0x10, 0x1f ;  /* 0x0e001f000b0c7f89 */ /* 0x0002e800000e0000 */
[----:B------:R1:W4:Y:S02]  /*0c50*/  SHFL.BFLY PT, R15, R10, 0x10, 0x1f ;  /* 0x0e001f000a0f7f89 */ /* 0x00032400000e0000 */
.L_x_1105:
[----:B------:R-:W-:Y:S01]  /*0c60*/  @!P1 SHF.R.U32.HI R13, RZ, 0x3, R0 ;  /* 0x00000003ff0d9819 */ /* 0x000fe20000011600 */
[----:B---3--:R-:W-:Y:S01]  /*0c70*/  FADD.FTZ R12, R11, R12 ;  /* 0x0000000c0b0c7221 */ /* 0x008fe20000010000 */
[----:B--2---:R-:W-:Y:S01]  /*0c80*/  FADD.FTZ R8, R9, R8 ;  /* 0x0000000809087221 */ /* 0x004fe20000010000 */
[----:B----4-:R-:W-:Y:S01]  /*0c90*/  FADD.FTZ R15, R10, R15 ;  /* 0x0000000f0a0f7221 */ /* 0x010fe20000010000 */
[----:B------:R-:W-:-:S05]  /*0ca0*/  @!P1 LOP3.LUT R13, R13, 0x1ffffffc, RZ, 0xc0, !PT ;  /* 0x1ffffffc0d0d9812 */ /* 0x000fca00078ec0ff */
[----:B------:R2:W-:Y:S04]  /*0cb0*/  @!P1 STS [R13+UR4+0x3000], R12 ;  /* 0x0030000c0d009988 */ /* 0x0005e80008000804 */
[----:B------:R2:W-:Y:S04]  /*0cc0*/  @!P1 STS [R13+UR4+0x3080], R8 ;  /* 0x003080080d009988 */ /* 0x0005e80008000804 */
[----:B------:R2:W-:Y:S02]  /*0cd0*/  @!P1 STS [R13+UR4+0x3100], R15 ;  /* 0x0031000f0d009988 */ /* 0x0005e40008000804 */
.L_x_1085:
[----:B------:R-:W-:Y:S05]  /*0ce0*/  WARPSYNC.ALL ;  /* 0x0000000000007948 */ /* 0x000fea0003800000 */
[----:B------:R-:W-:Y:S06]  /*0cf0*/  BAR.SYNC.DEFER_BLOCKING 0x0 ;  /* 0x0000000000007b1d */ /* 0x000fec0000010000 */
[----:B------:R-:W-:Y:S04]  /*0d00*/  BSSY B0, `(.L_x_1087) ;  /* 0x0000013000007945 */ /* 0x000fe80003800000 */
[----:B------:R-:W-:Y:S05]  /*0d10*/  @!P0 BRA `(.L_x_1088) ;  /* 0x0000000000448947 */ /* 0x000fea0003800000 */
[----:B--2---:R-:W-:Y:S01]  /*0d20*/  SHF.L.U32 R8, R0, 0x3, RZ ;  /* 0x0000000300087819 */ /* 0x004fe200000006ff */
[----:B------:R-:W2:Y:S03]  /*0d30*/  LDC.64 R14, c[0x0][0x318] ;  /* 0x0000c600ff0e7b82 */ /* 0x000ea60000000a00 */
[----:B------:R-:W-:-:S05]  /*0d40*/  LOP3.LUT R18, R8, 0xf8, RZ, 0xc0, !PT ;  /* 0x000000f808127812 */ /* 0x000fca00078ec0ff */
[----:B------:R-:W3:Y:S01]  /*0d50*/  LDS.64 R20, [R18+UR4+0x3000] ;  /* 0x0030000412147984 */ /* 0x000ee20008000a00 */
[----:B01----:R-:W0:Y:S03]  /*0d60*/  LDC.64 R10, c[0x0][0x310] ;  /* 0x0000c400ff0a7b82 */ /* 0x003e260000000a00 */
[----:B------:R-:W1:Y:S04]  /*0d70*/  LDS.64 R12, [R18+UR4+0x3080] ;  /* 0x00308004120c7984 */ /* 0x000e680008000a00 */
[----:B------:R-:W4:Y:S01]  /*0d80*/  LDS.64 R16, [R18+UR4+0x3100] ;  /* 0x0031000412107984 */ /* 0x000f220008000a00 */
[----:B------:R-:W5:Y:S01]  /*0d90*/  LDC.64 R8, c[0x0][0x330] ;  /* 0x0000cc00ff087b82 */ /* 0x000f620000000a00 */
[----:B--2---:R-:W-:-:S04]  /*0da0*/  IMAD.WIDE.U32 R14, R5, 0x4, R14 ;  /* 0x00000004050e7825 */ /* 0x004fc800078e000e */
[----:B0-----:R-:W-:-:S04]  /*0db0*/  IMAD.WIDE.U32 R10, R5, 0x4, R10 ;  /* 0x00000004050a7825 */ /* 0x001fc800078e000a */
[----:B-----5:R-:W-:Y:S01]  /*0dc0*/  IMAD.WIDE.U32 R8, R5, 0x4, R8 ;  /* 0x0000000405087825 */ /* 0x020fe200078e0008 */
[----:B---3--:R-:W-:Y:S02]  /*0dd0*/  F2FP.BF16.F32.PACK_AB R21, R21, R20 ;  /* 0x000000141515723e */ /* 0x008fe400000010ff */
[----:B-1----:R-:W-:-:S03]  /*0de0*/  F2FP.BF16.F32.PACK_AB R13, R13, R12 ;  /* 0x0000000c0d0d723e */ /* 0x002fc600000010ff */
[----:B------:R3:W-:Y:S01]  /*0df0*/  STG.E desc[UR6][R14.64], R21 ;  /* 0x000000150e007986 */ /* 0x0007e2000c101906 */
[----:B----4-:R-:W-:-:S03]  /*0e00*/  F2FP.BF16.F32.PACK_AB R17, R17, R16 ;  /* 0x000000101111723e */ /* 0x010fc600000010ff */
[----:B------:R3:W-:Y:S04]  /*0e10*/  STG.E desc[UR6][R10.64], R13 ;  /* 0x0000000d0a007986 */ /* 0x0007e8000c101906 */
[----:B------:R3:W-:Y:S02]  /*0e20*/  STG.E desc[UR6][R8.64], R17 ;  /* 0x0000001108007986 */ /* 0x0007e4000c101906 */
.L_x_1088:
[----:B------:R-:W-:Y:S05]  /*0e30*/  BSYNC B0 ;  /* 0x0000000000007941 */ /* 0x000fea0003800000 */
.L_x_1087:
[C---:B------:R-:W-:Y:S02]  /*0e40*/  ISETP.GT.U32.AND P1, PT, R4.reuse, -0x301, PT ;  /* 0xfffffcff0400780c */ /* 0x040fe40003f24070 */
[----:B------:R-:W-:Y:S02]  /*0e50*/  IADD3 R4, R4, 0x300, RZ ;  /* 0x0000030004047810 */ /* 0x000fe40007ffe0ff */
[----:B------:R-:W-:-:S09]  /*0e60*/  IADD3 R5, R5, 0x180, RZ ;  /* 0x0000018005057810 */ /* 0x000fd20007ffe0ff */
[----:B------:R-:W-:Y:S05]  /*0e70*/  @P1 BRA `(.L_x_1089) ;  /* 0xfffffff000c41947 */ /* 0x000fea000383ffff */
[----:B------:R-:W-:Y:S05]  /*0e80*/  EXIT ;  /* 0x000000000000794d */ /* 0x000fea0003800000 */
.L_x_1086:
[----:B------:R-:W-:Y:S01]  /*0e90*/  HFMA2.MMA R22, -RZ, RZ, 0, 5.9604644775390625e-08 ;  /* 0x00000001ff167435 */ /* 0x000fe200000001ff */
[----:B---3--:R-:W-:Y:S01]  /*0ea0*/  MOV R23, R8 ;  /* 0x0000000800177202 */ /* 0x008fe20000000f00 */
[----:B------:R-:W-:Y:S01]  /*0eb0*/  IMAD.MOV.U32 R20, RZ, RZ, -0x1 ;  /* 0xffffffffff147424 */ /* 0x000fe200078e00ff */
[----:B------:R-:W-:-:S08]  /*0ec0*/  MOV R25, 0x1f ;  /* 0x0000001f00197802 */ /* 0x000fd00000000f00 */
[----:B012---:R-:W-:Y:S05]  /*0ed0*/  WARPSYNC.COLLECTIVE R20, `(.L_x_1090) ;  /* 0x0000000014087348 */ /* 0x007fea0003c00000 */
[----:B------:R3:W4:Y:S02]  /*0ee0*/  SHFL.BFLY P2, R21, R23, R22, R25 ;  /* 0x0c00001617157389 */ /* 0x0007240000040019 */
[----:B01234-:R-:W-:Y:S01]  /*0ef0*/  ENDCOLLECTIVE ;  /* 0x000000000000791b */ /* 0x01ffe20003800000 */
.L_x_1090:
[----:B------:R-:W-:Y:S01]  /*0f00*/  HFMA2.MMA R22, -RZ, RZ, 0, 1.1920928955078125e-07 ;  /* 0x00000002ff167435 */ /* 0x000fe200000001ff */
[----:B------:R-:W-:-:S05]  /*0f10*/  MOV R9, R21 ;  /* 0x0000001500097202 */ /* 0x000fca0000000f00 */
[----:B------:R-:W-:-:S05]  /*0f20*/  FADD.FTZ R9, R8, R9 ;  /* 0x0000000908097221 */ /* 0x000fca0000010000 */
[----:B------:R-:W-:-:S07]  /*0f30*/  MOV R23, R9 ;  /* 0x0000000900177202 */ /* 0x000fce0000000f00 */
[----:B------:R-:W-:Y:S05]  /*0f40*/  WARPSYNC.COLLECTIVE R20, `(.L_x_1091) ;  /* 0x0000000014087348 */ /* 0x000fea0003c00000 */
[----:B------:R0:W1:Y:S02]  /*0f50*/  SHFL.BFLY P2, R21, R23, R22, R25 ;  /* 0x0c00001617157389 */ /* 0x0000640000040019 */
[----:B01----:R-:W-:Y:S01]  /*0f60*/  ENDCOLLECTIVE ;  /* 0x000000000000791b */ /* 0x003fe20003800000 */
.L_x_1091:
[----:B------:R-:W-:Y:S01]  /*0f70*/  HFMA2.MMA R22, -RZ, RZ, 0, 2.384185791015625e-07 ;  /* 0x00000004ff167435 */ /* 0x000fe200000001ff */
[----:B------:R-:W-:-:S05]  /*0f80*/  MOV R12, R21 ;  /* 0x00000015000c7202 */ /* 0x000fca0000000f00 */
[----:B------:R-:W-:-:S05]  /*0f90*/  FADD.FTZ R12, R9, R12 ;  /* 0x0000000c090c7221 */ /* 0x000fca0000010000 */
[----:B------:R-:W-:-:S07]  /*0fa0*/  MOV R23, R12 ;  /* 0x0000000c00177202 */ /* 0x000fce0000000f00 */
[----:B------:R-:W-:Y:S05]  /*0fb0*/  WARPSYNC.COLLECTIVE R20, `(.L_x_1092) ;  /* 0x0000000014087348 */ /* 0x000fea0003c00000 */
[----:B------:R0:W1:Y:S02]  /*0fc0*/  SHFL.BFLY P2, R21, R23, R22, R25 ;  /* 0x0c00001617157389 */ /* 0x0000640000040019 */
[----:B01----:R-:W-:Y:S01]  /*0fd0*/  ENDCOLLECTIVE ;  /* 0x000000000000791b */ /* 0x003fe20003800000 */
.L_x_1092:
[----:B------:R-:W-:Y:S01]  /*0fe0*/  HFMA2.MMA R22, -RZ, RZ, 0, 4.76837158203125e-07 ;  /* 0x00000008ff167435 */ /* 0x000fe200000001ff */
[----:B------:R-:W-:-:S05]  /*0ff0*/  MOV R13, R21 ;  /* 0x00000015000d7202 */ /* 0x000fca0000000f00 */
[----:B------:R-:W-:-:S04]  /*1000*/  FADD.FTZ R13, R12, R13 ;  /* 0x0000000d0c0d7221 */ /* 0x000fc80000010000 */
[----:B------:R-:W-:-:S07]  /*1010*/  IMAD.MOV.U32 R23, RZ, RZ, R13 ;  /* 0x000000ffff177224 */ /* 0x000fce00078e000d */
[----:B------:R-:W-:Y:S05]  /*1020*/  WARPSYNC.COLLECTIVE R20, `(.L_x_1093) ;  /* 0x0000000014087348 */ /* 0x000fea0003c00000 */
[----:B------:R0:W1:Y:S02]  /*1030*/  SHFL.BFLY P2, R21, R23, R22, R25 ;  /* 0x0c00001617157389 */ /* 0x0000640000040019 */
[----:B01----:R-:W-:Y:S01]  /*1040*/  ENDCOLLECTIVE ;  /* 0x000000000000791b */ /* 0x003fe20003800000 */
.L_x_1093:
[----:B------:R-:W-:Y:S01]  /*1050*/  HFMA2.MMA R22, -RZ, RZ, 0, 9.5367431640625e-07 ;  /* 0x00000010ff167435 */ /* 0x000fe200000001ff */
[----:B------:R-:W-:-:S05]  /*1060*/  MOV R8, R21 ;  /* 0x0000001500087202 */ /* 0x000fca0000000f00 */
[----:B------:R-:W-:-:S05]  /*1070*/  FADD.FTZ R9, R13, R8 ;  /* 0x000000080d097221 */ /* 0x000fca0000010000 */
[----:B------:R-:W-:-:S07]  /*1080*/  MOV R23, R9 ;  /* 0x0000000900177202 */ /* 0x000fce0000000f00 */
[----:B------:R-:W-:Y:S05]  /*1090*/  WARPSYNC.COLLECTIVE R20, `(.L_x_1094) ;  /* 0x0000000014087348 */ /* 0x000fea0003c00000 */
[----:B------:R0:W1:Y:S02]  /*10a0*/  SHFL.BFLY P2, R21, R23, R22, R25 ;  /* 0x0c00001617157389 */ /* 0x0000640000040019 */
[----:B01----:R-:W-:Y:S01]  /*10b0*/  ENDCOLLECTIVE ;  /* 0x000000000000791b */ /* 0x003fe20003800000 */
.L_x_1094:
[----:B------:R-:W-:Y:S01]  /*10c0*/  HFMA2.MMA R22, -RZ, RZ, 0, 5.9604644775390625e-08 ;  /* 0x00000001ff167435 */ /* 0x000fe200000001ff */
[----:B------:R-:W-:Y:S02]  /*10d0*/  MOV R23, R11 ;  /* 0x0000000b00177202 */ /* 0x000fe40000000f00 */
[----:B------:R-:W-:-:S08]  /*10e0*/  MOV R8, R21 ;  /* 0x0000001500087202 */ /* 0x000fd00000000f00 */
[----:B------:R-:W-:Y:S05]  /*10f0*/  WARPSYNC.COLLECTIVE R20, `(.L_x_1095) ;  /* 0x0000000014087348 */ /* 0x000fea0003c00000 */
[----:B------:R0:W1:Y:S02]  /*1100*/  SHFL.BFLY P2, R21, R23, R22, R25 ;  /* 0x0c00001617157389 */ /* 0x0000640000040019 */
[----:B01----:R-:W-:Y:S01]  /*1110*/  ENDCOLLECTIVE ;  /* 0x000000000000791b */ /* 0x003fe20003800000 */
.L_x_1095:
[----:B------:R-:W-:Y:S01]  /*1120*/  HFMA2.MMA R22, -RZ, RZ, 0, 1.1920928955078125e-07 ;  /* 0x00000002ff167435 */ /* 0x000fe200000001ff */
[----:B------:R-:W-:-:S05]  /*1130*/  MOV R12, R21 ;  /* 0x00000015000c7202 */ /* 0x000fca0000000f00 */
[----:B------:R-:W-:-:S04]  /*1140*/  FADD.FTZ R14, R11, R12 ;  /* 0x0000000c0b0e7221 */ /* 0x000fc80000010000 */
[----:B------:R-:W-:-:S07]  /*1150*/  IMAD.MOV.U32 R23, RZ, RZ, R14 ;  /* 0x000000ffff177224 */ /* 0x000fce00078e000e */
[----:B------:R-:W-:Y:S05]  /*1160*/  WARPSYNC.COLLECTIVE R20, `(.L_x_1096) ;  /* 0x0000000014087348 */ /* 0x000fea0003c00000 */
[----:B------:R0:W1:Y:S02]  /*1170*/  SHFL.BFLY P2, R21, R23, R22, R25 ;  /* 0x0c00001617157389 */ /* 0x0000640000040019 */
[----:B01----:R-:W-:Y:S01]  /*1180*/  ENDCOLLECTIVE ;  /* 0x000000000000791b */ /* 0x003fe20003800000 */
.L_x_1096:
[----:B------:R-:W-:Y:S01]  /*1190*/  HFMA2.MMA R22, -RZ, RZ, 0, 2.384185791015625e-07 ;  /* 0x00000004ff167435 */ /* 0x000fe200000001ff */
[----:B------:R-:W-:-:S05]  /*11a0*/  MOV R13, R21 ;  /* 0x00000015000d7202 */ /* 0x000fca0000000f00 */
[----:B------:R-:W-:-:S05]  /*11b0*/  FADD.FTZ R15, R14, R13 ;  /* 0x0000000d0e0f7221 */ /* 0x000fca0000010000 */
[----:B------:R-:W-:-:S07]  /*11c0*/  MOV R23, R15 ;  /* 0x0000000f00177202 */ /* 0x000fce0000000f00 */
[----:B------:R-:W-:Y:S05]  /*11d0*/  WARPSYNC.COLLECTIVE R20, `(.L_x_1097) ;  /* 0x0000000014087348 */ /* 0x000fea0003c00000 */
[----:B------:R0:W1:Y:S02]  /*11e0*/  SHFL.BFLY P2, R21, R23, R22, R25 ;  /* 0x0c00001617157389 */ /* 0x0000640000040019 */
[----:B01----:R-:W-:Y:S01]  /*11f0*/  ENDCOLLECTIVE ;  /* 0x000000000000791b */ /* 0x003fe20003800000 */
.L_x_1097:
[----:B------:R-:W-:Y:S01]  /*1200*/  HFMA2.MMA R22, -RZ, RZ, 0, 4.76837158203125e-07 ;  /* 0x00000008ff167435 */ /* 0x000fe200000001ff */
[----:B------:R-:W-:-:S05]  /*1210*/  MOV R16, R21 ;  /* 0x0000001500107202 */ /* 0x000fca0000000f00 */
[----:B------:R-:W-:-:S05]  /*1220*/  FADD.FTZ R16, R15, R16 ;  /* 0x000000100f107221 */ /* 0x000fca0000010000 */
[----:B------:R-:W-:-:S07]  /*1230*/  MOV R23, R16 ;  /* 0x0000001000177202 */ /* 0x000fce0000000f00 */
[----:B------:R-:W-:Y:S05]  /*1240*/  WARPSYNC.COLLECTIVE R20, `(.L_x_1098) ;  /* 0x0000000014087348 */ /* 0x000fea0003c00000 */
[----:B------:R0:W1:Y:S02]  /*1250*/  SHFL.BFLY P2, R21, R23, R22, R25 ;  /* 0x0c00001617157389 */ /* 0x0000640000040019 */
[----:B01----:R-:W-:Y:S01]  /*1260*/  ENDCOLLECTIVE ;  /* 0x000000000000791b */ /* 0x003fe20003800000 */
.L_x_1098:
[----:B------:R-:W-:Y:S01]  /*1270*/  HFMA2.MMA R22, -RZ, RZ, 0, 9.5367431640625e-07 ;  /* 0x00000010ff167435 */ /* 0x000fe200000001ff */
[----:B------:R-:W-:-:S05]  /*1280*/  MOV R11, R21 ;  /* 0x00000015000b7202 */ /* 0x000fca0000000f00 */
[----:B------:R-:W-:-:S04]  /*1290*/  FADD.FTZ R11, R16, R11 ;  /* 0x0000000b100b7221 */ /* 0x000fc80000010000 */
[----:B------:R-:W-:-:S07]  /*12a0*/  IMAD.MOV.U32 R23, RZ, RZ, R11 ;  /* 0x000000ffff177224 */ /* 0x000fce00078e000b */
[----:B------:R-:W-:Y:S05]  /*12b0*/  WARPSYNC.COLLECTIVE R20, `(.L_x_1099) ;  /* 0x0000000014087348 */ /* 0x000fea0003c00000 */
[----:B------:R0:W1:Y:S02]  /*12c0*/  SHFL.BFLY P2, R21, R23, R22, R25 ;  /* 0x0c00001617157389 */ /* 0x0000640000040019 */
[----:B01----:R-:W-:Y:S01]  /*12d0*/  ENDCOLLECTIVE ;  /* 0x000000000000791b */ /* 0x003fe20003800000 */
.L_x_1099:
[----:B------:R-:W-:Y:S01]  /*12e0*/  HFMA2.MMA R22, -RZ, RZ, 0, 5.9604644775390625e-08 ;  /* 0x00000001ff167435 */ /* 0x000fe200000001ff */
[----:B------:R-:W-:Y:S02]  /*12f0*/  MOV R23, R10 ;  /* 0x0000000a00177202 */ /* 0x000fe40000000f00 */
[----:B------:R-:W-:-:S08]  /*1300*/  MOV R12, R21 ;  /* 0x00000015000c7202 */ /* 0x000fd00000000f00 */
[----:B------:R-:W-:Y:S05]  /*1310*/  WARPSYNC.COLLECTIVE R20, `(.L_x_1100) ;  /* 0x0000000014087348 */ /* 0x000fea0003c00000 */
[----:B------:R0:W1:Y:S02]  /*1320*/  SHFL.BFLY P2, R21, R23, R22, R25 ;  /* 0x0c00001617157389 */ /* 0x0000640000040019 */
[----:B01----:R-:W-:Y:S01]  /*1330*/  ENDCOLLECTIVE ;  /* 0x000000000000791b */ /* 0x003fe20003800000 */
.L_x_1100:
[----:B------:R-:W-:Y:S01]  /*1340*/  HFMA2.MMA R22, -RZ, RZ, 0, 1.1920928955078125e-07 ;  /* 0x00000002ff167435 */ /* 0x000fe200000001ff */
[----:B------:R-:W-:-:S05]  /*1350*/  MOV R13, R21 ;  /* 0x00000015000d7202 */ /* 0x000fca0000000f00 */
[----:B------:R-:W-:-:S05]  /*1360*/  FADD.FTZ R17, R10, R13 ;  /* 0x0000000d0a117221 */ /* 0x000fca0000010000 */
[----:B------:R-:W-:-:S07]  /*1370*/  MOV R23, R17 ;  /* 0x0000001100177202 */ /* 0x000fce0000000f00 */
[----:B------:R-:W-:Y:S05]  /*1380*/  WARPSYNC.COLLECTIVE R20, `(.L_x_1101) ;  /* 0x0000000014087348 */ /* 0x000fea0003c00000 */
[----:B------:R0:W1:Y:S02]  /*1390*/  SHFL.BFLY P2, R21, R23, R22, R25 ;  /* 0x0c00001617157389 */ /* 0x0000640000040019 */
[----:B01----:R-:W-:Y:S01]  /*13a0*/  ENDCOLLECTIVE ;  /* 0x000000000000791b */ /* 0x003fe20003800000 */
.L_x_1101:
[----:B------:R-:W-:Y:S01]  /*13b0*/  HFMA2.MMA R22, -RZ, RZ, 0, 2.384185791015625e-07 ;  /* 0x00000004ff167435 */ /* 0x000fe200000001ff */
[----:B------:R-:W-:-:S05]  /*13c0*/  MOV R16, R21 ;  /* 0x0000001500107202 */ /* 0x000fca0000000f00 */
[----:B------:R-:W-:-:S04]  /*13d0*/  FADD.FTZ R18, R17, R16 ;  /* 0x0000001011127221 */ /* 0x000fc80000010000 */
[----:B------:R-:W-:-:S07]  /*13e0*/  IMAD.MOV.U32 R23, RZ, RZ, R18 ;  /* 0x000000ffff177224 */ /* 0x000fce00078e0012 */
[----:B------:R-:W-:Y:S05]  /*13f0*/  WARPSYNC.COLLECTIVE R20, `(.L_x_1102) ;  /* 0x0000000014087348 */ /* 0x000fea0003c00000 */
[----:B------:R0:W1:Y:S02]  /*1400*/  SHFL.BFLY P2, R21, R23, R22, R25 ;  /* 0x0c00001617157389 */ /* 0x0000640000040019 */
[----:B01----:R-:W-:Y:S01]  /*1410*/  ENDCOLLECTIVE ;  /* 0x000000000000791b */ /* 0x003fe20003800000 */
.L_x_1102:
[----:B------:R-:W-:Y:S01]  /*1420*/  HFMA2.MMA R22, -RZ, RZ, 0, 4.76837158203125e-07 ;  /* 0x00000008ff167435 */ /* 0x000fe200000001ff */
[----:B------:R-:W-:-:S05]  /*1430*/  MOV R19, R21 ;  /* 0x0000001500137202 */ /* 0x000fca0000000f00 */
[----:B------:R-:W-:-:S05]  /*1440*/  FADD.FTZ R19, R18, R19 ;  /* 0x0000001312137221 */ /* 0x000fca0000010000 */
[----:B------:R-:W-:-:S07]  /*1450*/  MOV R23, R19 ;  /* 0x0000001300177202 */ /* 0x000fce0000000f00 */
[----:B------:R-:W-:Y:S05]  /*1460*/  WARPSYNC.COLLECTIVE R20, `(.L_x_1103) ;  /* 0x0000000014087348 */ /* 0x000fea0003c00000 */
[----:B------:R0:W1:Y:S02]  /*1470*/  SHFL.BFLY P2, R21, R23, R22, R25 ;  /* 0x0c00001617157389 */ /* 0x0000640000040019 */
[----:B01----:R-:W-:Y:S01]  /*1480*/  ENDCOLLECTIVE ;  /* 0x000000000000791b */ /* 0x003fe20003800000 */
.L_x_1103:
[----:B------:R-:W-:Y:S01]  /*1490*/  HFMA2.MMA R22, -RZ, RZ, 0, 9.5367431640625e-07 ;  /* 0x00000010ff167435 */ /* 0x000fe200000001ff */
[----:B------:R-:W-:-:S05]  /*14a0*/  MOV R10, R21 ;  /* 0x00000015000a7202 */ /* 0x000fca0000000f00 */
[----:B------:R-:W-:-:S05]  /*14b0*/  FADD.FTZ R10, R19, R10 ;  /* 0x0000000a130a7221 */ /* 0x000fca0000010000 */
[----:B------:R-:W-:-:S07]  /*14c0*/  MOV R23, R10 ;  /* 0x0000000a00177202 */ /* 0x000fce0000000f00 */
[----:B------:R-:W-:Y:S05]  /*14d0*/  WARPSYNC.COLLECTIVE R20, `(.L_x_1104) ;  /* 0x0000000014087348 */ /* 0x000fea0003c00000 */
[----:B------:R0:W1:Y:S02]  /*14e0*/  SHFL.BFLY P2, R21, R23, R22, R25 ;  /* 0x0c00001617157389 */ /* 0x0000640000040019 */
[----:B01----:R-:W-:Y:S01]  /*14f0*/  ENDCOLLECTIVE ;  /* 0x000000000000791b */ /* 0x003fe20003800000 */
.L_x_1104:
[----:B------:R-:W-:Y:S01]  /*1500*/  MOV R15, R21 ;  /* 0x00000015000f7202 */ /* 0x000fe20000000f00 */
[----:B------:R-:W-:Y:S06]  /*1510*/  BRA `(.L_x_1105) ;  /* 0xfffffff400d07947 */ /* 0x000fec000383ffff */
.L_x_1106:
        /* <DEDUP_REMOVED lines=14> */
.L_x_11674:


//--------------------- .text._ZN10layer_norm13ln_bwd_kernelINS_13Kernel_traitsI13__nv_bfloat16S2_S2_S2_fjLj768ELj1ELj4ELj1ELj16ENS_18Kernel_traits_baseILj768ES2_S2_S2_S2_fjLj128EEEEELb1ELb1ELb1ELb1EEEvNS_9BwdParamsE --------------------------
	.section	.text._ZN10layer_norm13ln_bwd_kernelINS_13Kernel_traitsI13__nv_bfloat16S2_S2_S2_fjLj768ELj1ELj4ELj1ELj16ENS_18Kernel_traits_baseILj768ES2_S2_S2_S2_fjLj128EEEEELb1ELb1ELb1ELb1EEEvNS_9BwdParamsE,"ax",@progbits
	.align	128
        .global         _ZN10layer_norm13ln_bwd_kernelINS_13Kernel_traitsI13__nv_bfloat16S2_S2_S2_fjLj768ELj1ELj4ELj1ELj16ENS_18Kernel_traits_baseILj768ES2_S2_S2_S2_fjLj128EEEEELb1ELb1ELb1ELb1EEEvNS_9BwdParamsE
        .type           _ZN10layer_norm13ln_bwd_kernelINS_13Kernel_traitsI13__nv_bfloat16S2_S2_S2_fjLj768ELj1ELj4ELj1ELj16ENS_18Kernel_traits_baseILj768ES2_S2_S2_S2_fjLj128EEEEELb1ELb1ELb1ELb1EEEvNS_9BwdParamsE,@function
        .size           _ZN10layer_norm13ln_bwd_kernelINS_13Kernel_traitsI13__nv_bfloat16S2_S2_S2_fjLj768ELj1ELj4ELj1ELj16ENS_18Kernel_traits_baseILj768ES2_S2_S2_S2_fjLj128EEEEELb1ELb1ELb1ELb1EEEvNS_9BwdParamsE,(.L_x_11675 - _ZN10layer_norm13ln_bwd_kernelINS_13Kernel_traitsI13__nv_bfloat16S2_S2_S2_fjLj768ELj1ELj4ELj1ELj16ENS_18Kernel_traits_baseILj768ES2_S2_S2_S2_fjLj128EEEEELb1ELb1ELb1ELb1EEEvNS_9BwdParamsE)
        .other          _ZN10layer_norm13ln_bwd_kernelINS_13Kernel_traitsI13__nv_bfloat16S2_S2_S2_fjLj768ELj1ELj4ELj1ELj16ENS_18Kernel_traits_baseILj768ES2_S2_S2_S2_fjLj128EEEEELb1ELb1ELb1ELb1EEEvNS_9BwdParamsE,@"STO_CUDA_ENTRY STV_DEFAULT"
_ZN10layer_norm13ln_bwd_kernelINS_13Kernel_traitsI13__nv_bfloat16S2_S2_S2_fjLj768ELj1ELj4ELj1ELj16ENS_18Kernel_traits_baseILj768ES2_S2_S2_S2_fjLj128EEEEELb1ELb1ELb1ELb1EEEvNS_9BwdParamsE:
.text._ZN10layer_norm13ln_bwd_kernelINS_13Kernel_traitsI13__nv_bfloat16S2_S2_S2_fjLj768ELj1ELj4ELj1ELj16ENS_18Kernel_traits_baseILj768ES2_S2_S2_S2_fjLj128EEEEELb1ELb1ELb1ELb1EEEvNS_9BwdParamsE:
[----:B------:R-:W-:Y:S01]  /*0000*/  LDC R1, c[0x0][0x28] ;  /* 0x00000a00ff017b82 */ /* 0x000fe20000000800 */
[----:B------:R-:W0:Y:S01]  /*0010*/  S2R R2, SR_TID.X ;  /* 0x0000000000027919 */ /* 0x000e220000002100 */
[----:B------:R-:W-:Y:S01]  /*0020*/  ULDC.64 UR4, c[0x0][0x278] ;  /* 0x00009e0000047ab9 */ /* 0x000fe20000000a00 */
        /* <DEDUP_REMOVED lines=57> */
.L_x_1108:
[----:B------:R-:W-:Y:S02]  /*03c0*/  ULDC.64 UR6, c[0x0][0x260] ;  /* 0x0000980000067ab9 */ /* 0x000fe40000000a00 */
        /* <DEDUP_REMOVED lines=43> */
[----:B---3--:R-:W-:-:S02]  /*0680*/  PRMT R26, R16, 0x7632, R26 ;  /* 0x00007632101a7816 */ /* 0x008fc4000000001a */
[----:B------:R-:W-:Y:S02]  /*0690*/  SHF.L.U32 R12, R16, 0x10, RZ ;  /* 0x00000010100c7819 */ /* 0x000fe400000006ff */
[----:B------:R-:W0:Y:S01]  /*06a0*/  LDC.U8 R16, c[0x0][0x2a0] ;  /* 0x0000a800ff107b82 */ /* 0x000e220000000000 */
[----:B----4-:R-:W-:Y:S01]  /*06b0*/  PRMT R20, R6, 0x7632, R20 ;  /* 0x0000763206147816 */ /* 0x010fe20000000014 */
[----:B------:R-:W-:Y:S01]  /*06c0*/  IMAD.U32 R11, R15, 0x10000, RZ ;  /* 0x000100000f0b7824 */ /* 0x000fe200078e00ff */
[----:B------:R-:W-:Y:S02]  /*06d0*/  PRMT R21, R7, 0x7632, R21 ;  /* 0x0000763207157816 */ /* 0x000fe40000000015 */
[----:B------:R-:W-:Y:S02]  /*06e0*/  PRMT R25, R15, 0x7632, R25 ;  /* 0x000076320f197816 */ /* 0x000fe40000000019 */
[----:B------:R-:W-:Y:S02]  /*06f0*/  PRMT R23, R13, 0x7632, R23 ;  /* 0x000076320d177816 */ /* 0x000fe40000000017 */
[----:B------:R-:W-:-:S02]  /*0700*/  PRMT R30, R19, 0x7632, R30 ;  /* 0x00007632131e7816 */ /* 0x000fc4000000001e */
[----:B------:R-:W-:Y:S02]  /*0710*/  SHF.L.U32 R15, R19, 0x10, RZ ;  /* 0x00000010130f7819 */ /* 0x000fe400000006ff */
[----:B------:R-:W-:Y:S02]  /*0720*/  PRMT R24, R14, 0x7632, R24 ;  /* 0x000076320e187816 */ /* 0x000fe40000000018 */
[----:B------:R-:W-:Y:S02]  /*0730*/  SHF.L.U32 R19, R20, 0x10, RZ ;  /* 0x0000001014137819 */ /* 0x000fe400000006ff */
[----:B------:R-:W-:Y:S01]  /*0740*/  SHF.L.U32 R20, R21, 0x10, RZ ;  /* 0x0000001015147819 */ /* 0x000fe200000006ff */
[----:B------:R-:W-:Y:S01]  /*0750*/  IMAD.U32 R21, R22, 0x10000, RZ ;  /* 0x0001000016157824 */ /* 0x000fe200078e00ff */
[----:B------:R-:W-:Y:S02]  /*0760*/  PRMT R27, R17, 0x7632, R27 ;  /* 0x00007632111b7816 */ /* 0x000fe4000000001b */
[----:B------:R-:W-:-:S02]  /*0770*/  PRMT R28, R18, 0x7632, R28 ;  /* 0x00007632121c7816 */ /* 0x000fc4000000001c */
[----:B------:R-:W-:Y:S02]  /*0780*/  SHF.L.U32 R22, R23, 0x10, RZ ;  /* 0x0000001017167819 */ /* 0x000fe400000006ff */
[----:B------:R-:W-:Y:S02]  /*0790*/  PRMT R3, R5, 0x7632, R3 ;  /* 0x0000763205037816 */ /* 0x000fe40000000003 */
[----:B------:R-:W-:Y:S01]  /*07a0*/  SHF.L.U32 R23, R24, 0x10, RZ ;  /* 0x0000001018177819 */ /* 0x000fe200000006ff */
[----:B------:R-:W-:Y:S01]  /*07b0*/  IMAD.U32 R24, R25, 0x10000, RZ ;  /* 0x0001000019187824 */ /* 0x000fe200078e00ff */
[----:B------:R-:W-:Y:S02]  /*07c0*/  PRMT R0, R4, 0x7632, R0 ;  /* 0x0000763204007816 */ /* 0x000fe40000000000 */
[----:B------:R-:W-:Y:S02]  /*07d0*/  SHF.L.U32 R25, R26, 0x10, RZ ;  /* 0x000000101a197819 */ /* 0x000fe400000006ff */
[----:B------:R-:W-:-:S02]  /*07e0*/  SHF.L.U32 R9, R13, 0x10, RZ ;  /* 0x000000100d097819 */ /* 0x000fc400000006ff */
[----:B------:R-:W-:Y:S01]  /*07f0*/  SHF.L.U32 R10, R14, 0x10, RZ ;  /* 0x000000100e0a7819 */ /* 0x000fe200000006ff */
[----:B------:R-:W-:Y:S01]  /*0800*/  IMAD.U32 R14, R18, 0x10000, RZ ;  /* 0x00010000120e7824 */ /* 0x000fe200078e00ff */
[----:B------:R-:W-:Y:S01]  /*0810*/  SHF.L.U32 R26, R27, 0x10, RZ ;  /* 0x000000101b1a7819 */ /* 0x000fe200000006ff */
[----:B------:R-:W-:Y:S01]  /*0820*/  IMAD.U32 R27, R28, 0x10000, RZ ;  /* 0x000100001c1b7824 */ /* 0x000fe200078e00ff */
[----:B------:R-:W-:Y:S01]  /*0830*/  SHF.L.U32 R13, R17, 0x10, RZ ;  /* 0x00000010110d7819 */ /* 0x000fe200000006ff */
[----:B------:R-:W-:Y:S01]  /*0840*/  IMAD.U32 R5, R5, 0x10000, RZ ;  /* 0x0001000005057824 */ /* 0x000fe200078e00ff */
[----:B------:R-:W-:Y:S01]  /*0850*/  SHF.L.U32 R4, R4, 0x10, RZ ;  /* 0x0000001004047819 */ /* 0x000fe200000006ff */
[----:B------:R-:W-:Y:S01]  /*0860*/  IMAD.U32 R18, R3, 0x10000, RZ ;  /* 0x0001000003127824 */ /* 0x000fe200078e00ff */
[----:B------:R-:W-:Y:S02]  /*0870*/  SHF.L.U32 R6, R6, 0x10, RZ ;  /* 0x0000001006067819 */ /* 0x000fe400000006ff */
[----:B------:R-:W-:-:S02]  /*0880*/  SHF.L.U32 R7, R7, 0x10, RZ ;  /* 0x0000001007077819 */ /* 0x000fc400000006ff */
[----:B------:R-:W-:Y:S02]  /*0890*/  SHF.L.U32 R17, R0, 0x10, RZ ;  /* 0x0000001000117819 */ /* 0x000fe400000006ff */
[----:B0-----:R-:W-:-:S07]  /*08a0*/  SHF.L.U32 R28, R30, 0x10, RZ ;  /* 0x000000101e1c7819 */ /* 0x001fce00000006ff */
.L_x_1238:
[----:B0-----:R-:W0:Y:S08]  /*08b0*/  LDC.64 R30, c[0x0][0x288] ;  /* 0x0000a200ff1e7b82 */ /* 0x001e300000000a00 */
[----:B------:R-:W1:Y:S08]  /*08c0*/  LDC.64 R170, c[0x0][0x280] ;  /* 0x0000a000ffaa7b82 */ /* 0x000e700000000a00 */
[----:B------:R-:W2:Y:S01]  /*08d0*/  LDC.64 R168, c[0x0][0x258] ;  /* 0x00009600ffa87b82 */ /* 0x000ea20000000a00 */
[----:B0-----:R-:W-:-:S07]  /*08e0*/  IMAD.WIDE R172, R29, 0x4, R30 ;  /* 0x000000041dac7825 */ /* 0x001fce00078e021e */
[----:B------:R-:W0:Y:S01]  /*08f0*/  LDC R202, c[0x0][0x218] ;  /* 0x00008600ffca7b82 */ /* 0x000e220000000800 */
[----:B------:R-:W3:Y:S01]  /*0900*/  LDG.E R172, desc[UR4][R172.64] ;  /* 0x00000004acac7981 */ /* 0x000ee2000c1e1900 */
[----:B-1----:R-:W-:-:S06]  /*0910*/  IMAD.WIDE R170, R29, 0x4, R170 ;  /* 0x000000041daa7825 */ /* 0x002fcc00078e02aa */
[----:B------:R-:W1:Y:S01]  /*0920*/  LDC.64 R174, c[0x0][0x2c8] ;  /* 0x0000b200ffae7b82 */ /* 0x000e620000000a00 */
[----:B-----5:R-:W5:Y:S01]  /*0930*/  LDG.E R200, desc[UR4][R170.64] ;  /* 0x00000004aac87981 */ /* 0x020f62000c1e1900 */
[----:B--2---:R-:W-:-:S06]  /*0940*/  IMAD.WIDE R176, R29, 0x4, R168 ;  /* 0x000000041db07825 */ /* 0x004fcc00078e02a8 */
[----:B------:R-:W2:Y:S01]  /*0950*/  LDC.64 R168, c[0x0][0x250] ;  /* 0x00009400ffa87b82 */ /* 0x000ea20000000a00 */
[----:B------:R-:W-:Y:S01]  /*0960*/  BSSY B1, `(.L_x_1110) ;  /* 0x0000146000017945 */ /* 0x000fe20003800000 */
[----:B------:R4:W5:Y:S01]  /*0970*/  LDG.E R30, desc[UR4][R176.64] ;  /* 0x00000004b01e7981 */ /* 0x000962000c1e1900 */
[----:B0-----:R-:W-:-:S05]  /*0980*/  IMAD R0, R29, R202, RZ ;  /* 0x000000ca1d007224 */ /* 0x001fca00078e02ff */
[----:B------:R-:W-:-:S04]  /*0990*/  SHF.R.S32.HI R31, RZ, 0x1f, R0 ;  /* 0x0000001fff1f7819 */ /* 0x000fc80000011400 */
[----:B------:R-:W-:-:S04]  /*09a0*/  LEA.HI R31, R31, R0, RZ, 0x3 ;  /* 0x000000001f1f7211 */ /* 0x000fc800078f18ff */
[----:B------:R-:W-:-:S04]  /*09b0*/  LEA.HI.SX32 R199, R31, R2, 0x1d ;  /* 0x000000021fc77211 */ /* 0x000fc800078feaff */
[C---:B------:R-:W-:Y:S01]  /*09c0*/  IADD3 R31, R199.reuse, 0x20, RZ ;  /* 0x00000020c71f7810 */ /* 0x040fe20007ffe0ff */
[C---:B------:R-:W-:Y:S02]  /*09d0*/  VIADD R0, R199.reuse, 0x40 ;  /* 0x00000040c7007836 */ /* 0x040fe40000000000 */
[----:B-1----:R-:W-:-:S04]  /*09e0*/  IMAD.WIDE.U32 R178, R199, 0x10, R174 ;  /* 0x00000010c7b27825 */ /* 0x002fc800078e00ae */
[----:B----4-:R-:W-:-:S04]  /*09f0*/  IMAD.WIDE.U32 R176, R31, 0x10, R174 ;  /* 0x000000101fb07825 */ /* 0x010fc800078e00ae */
[----:B--2---:R-:W-:-:S04]  /*0a00*/  IMAD.WIDE R168, R29, 0x4, R168 ;  /* 0x000000041da87825 */ /* 0x004fc800078e02a8 */
[----:B------:R-:W-:Y:S01]  /*0a10*/  IMAD.WIDE.U32 R174, R0, 0x10, R174 ;  /* 0x0000001000ae7825 */ /* 0x000fe200078e00ae */
[----:B---3--:R-:W-:-:S13]  /*0a20*/  ISETP.GT.AND P2, PT, R172, RZ, PT ;  /* 0x000000ffac00720c */ /* 0x008fda0003f44270 */
[----:B------:R-:W-:Y:S05]  /*0a30*/  @P2 BRA `(.L_x_1111) ;  /* 0x0000000000642947 */ /* 0x000fea0003800000 */
[----:B-----5:R-:W-:Y:S01]  /*0a40*/  ISETP.GE.AND P3, PT, R200, 0x1, PT ;  /* 0x00000001c800780c */ /* 0x020fe20003f66270 */
[----:B------:R-:W0:Y:S01]  /*0a50*/  LDC.64 R168, c[0x0][0x240] ;  /* 0x00009000ffa87b82 */ /* 0x000e220000000a00 */
[----:B------:R-:W-:Y:S01]  /*0a60*/  HFMA2.MMA R173, -RZ, RZ, 0, 0 ;  /* 0x00000000ffad7435 */ /* 0x000fe200000001ff */
[----:B------:R-:W-:Y:S01]  /*0a70*/  MOV R201, UR16 ;  /* 0x0000001000c97c02 */ /* 0x000fe20008000f00 */
[----:B------:R-:W-:-:S03]  /*0a80*/  IMAD.U32 R203, RZ, RZ, UR17 ;  /* 0x00000011ffcb7e24 */ /* 0x000fc6000f8e00ff */
[----:B------:R-:W-:-:S04]  /*0a90*/  ISETP.NE.U32.AND P0, PT, R201, RZ, PT ;  /* 0x000000ffc900720c */ /* 0x000fc80003f05070 */
[----:B------:R-:W-:Y:S02]  /*0aa0*/  ISETP.NE.AND.EX P0, PT, R203, RZ, PT, P0 ;  /* 0x000000ffcb00720c */ /* 0x000fe40003f05300 */
[----:B------:R-:W-:-:S05]  /*0ab0*/  @P3 IADD3 R171, R200, -0x1, RZ ;  /* 0xffffffffc8ab3810 */ /* 0x000fca0007ffe0ff */
[----:B------:R-:W-:-:S05]  /*0ac0*/  @P3 IMAD R171, R171, R202, RZ ;  /* 0x000000caabab3224 */ /* 0x000fca00078e02ff */
[----:B------:R-:W-:Y:S01]  /*0ad0*/  @P3 SHF.R.S32.HI R170, RZ, 0x1f, R171 ;  /* 0x0000001fffaa3819 */ /* 0x000fe200000114ab */
[----:B------:R1:W5:Y:S03]  /*0ae0*/  @P0 LDG.E.128 R40, desc[UR4][R178.64] ;  /* 0x00000004b2280981 */ /* 0x000366000c1e1d00 */
        /* <DEDUP_REMOVED lines=11> */
[----:B------:R-:W5:Y:S01]  /*0ba0*/  LDG.E.64 R168, desc[UR4][R168.64] ;  /* 0x00000004a8a87981 */ /* 0x000f62000c1e1b00 */
[----:B------:R-:W-:Y:S01]  /*0bb0*/  CS2R R204, SRZ ;  /* 0x0000000000cc7805 */ /* 0x000fe2000001ff00 */
[----:B-1----:R-:W-:Y:S06]  /*0bc0*/  BRA `(.L_x_1112) ;  /* 0x00000010007c7947 */ /* 0x002fec0003800000 */
.L_x_1111:
[----:B------:R-:W0:Y:S01]  /*0bd0*/  LDC.64 R156, c[0x0][0x238] ;  /* 0x00008e00ff9c7b82 */ /* 0x000e220000000a00 */
[----:B------:R-:W-:Y:S01]  /*0be0*/  IADD3 R3, R172, -0x1, RZ ;  /* 0xffffffffac037810 */ /* 0x000fe20007ffe0ff */
[----:B------:R1:W2:Y:S04]  /*0bf0*/  LDG.E R195, desc[UR4][R168.64] ;  /* 0x00000004a8c37981 */ /* 0x0002a8000c1e1900 */
[----:B------:R-:W-:Y:S02]  /*0c00*/  IMAD R3, R3, R202, RZ ;  /* 0x000000ca03037224 */ /* 0x000fe400078e02ff */
[----:B------:R-:W3:Y:S03]  /*0c10*/  LDC.64 R160, c[0x0][0x2b8] ;  /* 0x0000ae00ffa07b82 */ /* 0x000ee60000000a00 */
[----:B------:R-:W-:-:S04]  /*0c20*/  SHF.R.S32.HI R140, RZ, 0x1f, R3 ;  /* 0x0000001fff8c7819 */ /* 0x000fc80000011403 */
[----:B------:R-:W-:Y:S01]  /*0c30*/  LEA.HI R3, R140, R3, RZ, 0x3 ;  /* 0x000000038c037211 */ /* 0x000fe200078f18ff */
[----:B------:R-:W4:Y:S03]  /*0c40*/  LDC.64 R164, c[0x0][0x240] ;  /* 0x00009000ffa47b82 */ /* 0x000f260000000a00 */
[----:B------:R-:W-:Y:S01]  /*0c50*/  LEA.HI.SX32 R3, R3, R2, 0x1d ;  /* 0x0000000203037211 */ /* 0x000fe200078feaff */
[----:B0-----:R-:W-:-:S04]  /*0c60*/  IMAD.WIDE.U32 R140, R199, 0x10, R156 ;  /* 0x00000010c78c7825 */ /* 0x001fc800078e009c */
[----:B------:R-:W-:Y:S01]  /*0c70*/  IMAD.WIDE.U32 R148, R31, 0x10, R156 ;  /* 0x000000101f947825 */ /* 0x000fe200078e009c */
[C---:B------:R-:W-:Y:S01]  /*0c80*/  IADD3 R153, R3.reuse, 0x20, RZ ;  /* 0x0000002003997810 */ /* 0x040fe20007ffe0ff */
[----:B------:R-:W2:Y:S02]  /*0c90*/  LDG.E.128 R140, desc[UR4][R140.64] ;  /* 0x000000048c8c7981 */ /* 0x000ea4000c1e1d00 */
[C---:B---3--:R-:W-:Y:S02]  /*0ca0*/  IMAD.WIDE.U32 R144, R3.reuse, 0x10, R160 ;  /* 0x0000001003907825 */ /* 0x048fe400078e00a0 */
[----:B------:R-:W3:Y:S02]  /*0cb0*/  LDG.E.128 R148, desc[UR4][R148.64] ;  /* 0x0000000494947981 */ /* 0x000ee4000c1e1d00 */
[----:B------:R-:W-:Y:S02]  /*0cc0*/  IMAD.WIDE.U32 R156, R0, 0x10, R156 ;  /* 0x00000010009c7825 */ /* 0x000fe400078e009c */
[----:B------:R-:W3:Y:S02]  /*0cd0*/  LDG.E.128 R144, desc[UR4][R144.64] ;  /* 0x0000000490907981 */ /* 0x000ee4000c1e1d00 */
[----:B------:R-:W-:-:S02]  /*0ce0*/  VIADD R3, R3, 0x40 ;  /* 0x0000004003037836 */ /* 0x000fc40000000000 */
[----:B------:R-:W3:Y:S01]  /*0cf0*/  LDG.E.128 R156, desc[UR4][R156.64] ;  /* 0x000000049c9c7981 */ /* 0x000ee2000c1e1d00 */
[----:B------:R-:W-:-:S04]  /*0d00*/  IMAD.WIDE.U32 R152, R153, 0x10, R160 ;  /* 0x0000001099987825 */ /* 0x000fc800078e00a0 */
[----:B------:R-:W-:Y:S02]  /*0d10*/  IMAD.WIDE.U32 R160, R3, 0x10, R160 ;  /* 0x0000001003a07825 */ /* 0x000fe400078e00a0 */
[----:B------:R-:W3:Y:S04]  /*0d20*/  LDG.E.128 R152, desc[UR4][R152.64] ;  /* 0x0000000498987981 */ /* 0x000ee8000c1e1d00 */
[----:B------:R-:W3:Y:S01]  /*0d30*/  LDG.E.128 R160, desc[UR4][R160.64] ;  /* 0x00000004a0a07981 */ /* 0x000ee2000c1e1d00 */
[----:B-----5:R-:W-:-:S13]  /*0d40*/  ISETP.GE.AND P3, PT, R200, 0x1, PT ;  /* 0x00000001c800780c */ /* 0x020fda0003f66270 */
[----:B------:R-:W-:-:S05]  /*0d50*/  @P3 IADD3 R3, R200, -0x1, RZ ;  /* 0xffffffffc8033810 */ /* 0x000fca0007ffe0ff */
[----:B------:R-:W-:-:S05]  /*0d60*/  @P3 IMAD R3, R3, R202, RZ ;  /* 0x000000ca03033224 */ /* 0x000fca00078e02ff */
[----:B------:R-:W-:-:S04]  /*0d70*/  @P3 SHF.R.S32.HI R166, RZ, 0x1f, R3 ;  /* 0x0000001fffa63819 */ /* 0x000fc80000011403 */
[----:B------:R-:W-:Y:S02]  /*0d80*/  @P3 LEA.HI R3, R166, R3, RZ, 0x3 ;  /* 0x00000003a6033211 */ /* 0x000fe400078f18ff */
[----:B------:R-:W-:Y:S02]  /*0d90*/  MOV R173, RZ ;  /* 0x000000ff00ad7202 */ /* 0x000fe40000000f00 */
[----:B------:R-:W-:-:S04]  /*0da0*/  @P3 LEA.HI.SX32 R173, R3, R2, 0x1d ;  /* 0x0000000203ad3211 */ /* 0x000fc800078feaff */
[C---:B------:R-:W-:Y:S01]  /*0db0*/  IADD3 R171, R173.reuse, 0x20, RZ ;  /* 0x00000020adab7810 */ /* 0x040fe20007ffe0ff */
[C---:B-1----:R-:W-:Y:S02]  /*0dc0*/  VIADD R169, R173.reuse, 0x40 ;  /* 0x00000040ada97836 */ /* 0x042fe40000000000 */
[----:B----4-:R-:W-:-:S04]  /*0dd0*/  IMAD.WIDE.U32 R172, R173, 0x8, R164 ;  /* 0x00000008adac7825 */ /* 0x010fc800078e00a4 */
[--C-:B------:R-:W-:Y:S02]  /*0de0*/  IMAD.WIDE.U32 R170, R171, 0x8, R164.reuse ;  /* 0x00000008abaa7825 */ /* 0x100fe400078e00a4 */
[----:B------:R-:W5:Y:S02]  /*0df0*/  LDG.E.64 R172, desc[UR4][R172.64] ;  /* 0x00000004acac7981 */ /* 0x000f64000c1e1b00 */
[----:B------:R-:W-:Y:S02]  /*0e00*/  IMAD.WIDE.U32 R168, R169, 0x8, R164 ;  /* 0x00000008a9a87825 */ /* 0x000fe400078e00a4 */
[----:B------:R-:W5:Y:S04]  /*0e10*/  LDG.E.64 R170, desc[UR4][R170.64] ;  /* 0x00000004aaaa7981 */ /* 0x000f68000c1e1b00 */
[----:B------:R-:W5:Y:S01]  /*0e20*/  LDG.E.64 R168, desc[UR4][R168.64] ;  /* 0x00000004a8a87981 */ /* 0x000f62000c1e1b00 */
[----:B------:R-:W-:Y:S01]  /*0e30*/  MOV R201, UR16 ;  /* 0x0000001000c97c02 */ /* 0x000fe20008000f00 */
[----:B------:R-:W-:-:S03]  /*0e40*/  IMAD.U32 R203, RZ, RZ, UR17 ;  /* 0x00000011ffcb7e24 */ /* 0x000fc6000f8e00ff */
[----:B------:R-:W-:-:S04]  /*0e50*/  ISETP.NE.U32.AND P0, PT, R201, RZ, PT ;  /* 0x000000ffc900720c */ /* 0x000fc80003f05070 */
[----:B------:R-:W-:-:S13]  /*0e60*/  ISETP.NE.AND.EX P0, PT, R203, RZ, PT, P0 ;  /* 0x000000ffcb00720c */ /* 0x000fda0003f05300 */
[----:B------:R-:W5:Y:S04]  /*0e70*/  @P0 LDG.E.128 R40, desc[UR4][R178.64] ;  /* 0x00000004b2280981 */ /* 0x000f68000c1e1d00 */
[----:B------:R-:W5:Y:S04]  /*0e80*/  @P0 LDG.E.128 R36, desc[UR4][R176.64] ;  /* 0x00000004b0240981 */ /* 0x000f68000c1e1d00 */
[----:B------:R0:W5:Y:S01]  /*0e90*/  @P0 LDG.E.128 R32, desc[UR4][R174.64] ;  /* 0x00000004ae200981 */ /* 0x000162000c1e1d00 */
[----:B------:R-:W-:-:S04]  /*0ea0*/  ISETP.NE.AND P0, PT, R16, RZ, PT ;  /* 0x000000ff1000720c */ /* 0x000fc80003f05270 */
[----:B--2---:R-:W-:Y:S02]  /*0eb0*/  FSEL R227, R195, RZ, !P0 ;  /* 0x000000ffc3e37208 */ /* 0x004fe40004000000 */
[C---:B------:R-:W-:Y:S02]  /*0ec0*/  PRMT R3, R140.reuse, 0x7632, R3 ;  /* 0x000076328c037816 */ /* 0x040fe40000000003 */
[----:B------:R-:W-:Y:S02]  /*0ed0*/  SHF.L.U32 R140, R140, 0x10, RZ ;  /* 0x000000108c8c7819 */ /* 0x000fe400000006ff */
[----:B------:R-:W-:Y:S02]  /*0ee0*/  PRMT R187, R141, 0x7632, R187 ;  /* 0x000076328dbb7816 */ /* 0x000fe400000000bb */
[----:B------:R-:W-:Y:S02]  /*0ef0*/  PRMT R190, R142, 0x7632, R190 ;  /* 0x000076328ebe7816 */ /* 0x000fe400000000be */
[----:B------:R-:W-:Y:S01]  /*0f00*/  PRMT R191, R143, 0x7632, R191 ;  /* 0x000076328fbf7816 */ /* 0x000fe200000000bf */
[----:B------:R-:W-:Y:S01]  /*0f10*/  IMAD.U32 R3, R3, 0x10000, RZ ;  /* 0x0001000003037824 */ /* 0x000fe200078e00ff */
[----:B------:R-:W-:-:S02]  /*0f20*/  SHF.L.U32 R189, R141, 0x10, RZ ;  /* 0x000000108dbd7819 */ /* 0x000fc400000006ff */
[C---:B---3--:R-:W-:Y:S01]  /*0f30*/  PRMT R186, R144.reuse, 0x7632, R186 ;  /* 0x0000763290ba7816 */ /* 0x048fe200000000ba */
[----:B------:R-:W-:Y:S01]  /*0f40*/  IMAD.U32 R195, R157, 0x10000, RZ ;  /* 0x000100009dc37824 */ /* 0x000fe200078e00ff */
[----:B------:R-:W-:Y:S02]  /*0f50*/  SHF.L.U32 R185, R144, 0x10, RZ ;  /* 0x0000001090b97819 */ /* 0x000fe400000006ff */
[----:B0-----:R-:W-:Y:S01]  /*0f60*/  SHF.L.U32 R175, R149, 0x10, RZ ;  /* 0x0000001095af7819 */ /* 0x001fe200000006ff */
[----:B------:R-:W-:Y:S01]  /*0f70*/  IMAD.U32 R142, R142, 0x10000, RZ ;  /* 0x000100008e8e7824 */ /* 0x000fe200078e00ff */
[C---:B------:R-:W-:Y:S01]  /*0f80*/  PRMT R166, R146.reuse, 0x7632, R166 ;  /* 0x0000763292a67816 */ /* 0x040fe200000000a6 */
[----:B------:R-:W-:Y:S01]  /*0f90*/  FADD.FTZ R141, -R227, R140 ;  /* 0x0000008ce38d7221 */ /* 0x000fe20000010100 */
[----:B------:R-:W-:Y:S02]  /*0fa0*/  SHF.L.U32 R167, R146, 0x10, RZ ;  /* 0x0000001092a77819 */ /* 0x000fe400000006ff */
[----:B------:R-:W-:-:S02]  /*0fb0*/  PRMT R144, R148, 0x7632, R144 ;  /* 0x0000763294907816 */ /* 0x000fc40000000090 */
[----:B------:R-:W-:Y:S02]  /*0fc0*/  PRMT R146, R149, 0x7632, R146 ;  /* 0x0000763295927816 */ /* 0x000fe40000000092 */
[----:B------:R-:W-:Y:S02]  /*0fd0*/  PRMT R197, R159, 0x7632, R197 ;  /* 0x000076329fc57816 */ /* 0x000fe400000000c5 */
[----:B------:R-:W-:Y:S02]  /*0fe0*/  SHF.L.U32 R187, R187, 0x10, RZ ;  /* 0x00000010bbbb7819 */ /* 0x000fe400000006ff */
[----:B------:R-:W-:Y:S01]  /*0ff0*/  SHF.L.U32 R190, R190, 0x10, RZ ;  /* 0x00000010bebe7819 */ /* 0x000fe200000006ff */
[----:B------:R-:W-:Y:S01]  /*1000*/  IMAD.U32 R194, R151, 0x10000, RZ ;  /* 0x0001000097c27824 */ /* 0x000fe200078e00ff */
[----:B------:R-:W-:Y:S01]  /*1010*/  SHF.L.U32 R198, R159, 0x10, RZ ;  /* 0x000000109fc67819 */ /* 0x000fe200000006ff */
[----:B------:R-:W-:Y:S01]  /*1020*/  IMAD.U32 R191, R191, 0x10000, RZ ;  /* 0x00010000bfbf7824 */ /* 0x000fe200078e00ff */
[----:B------:R-:W-:Y:S01]  /*1030*/  SHF.L.U32 R174, R143, 0x10, RZ ;  /* 0x000000108fae7819 */ /* 0x000fe200000006ff */
[----:B------:R-:W-:Y:S01]  /*1040*/  FADD.FTZ R159, -R227, R195 ;  /* 0x000000c3e39f7221 */ /* 0x000fe20000010100 */
[----:B------:R-:W-:Y:S01]  /*1050*/  PRMT R193, R151, 0x7632, R193 ;  /* 0x0000763297c17816 */ /* 0x000fe200000000c1 */
[C---:B------:R-:W-:Y:S01]  /*1060*/  IMAD.U32 R164, R145.reuse, 0x10000, RZ ;  /* 0x0001000091a47824 */ /* 0x040fe200078e00ff */
[----:B------:R-:W-:Y:S01]  /*1070*/  PRMT R181, R145, 0x7632, R181 ;  /* 0x0000763291b57816 */ /* 0x000fe200000000b5 */
[C---:B------:R-:W-:Y:S01]  /*1080*/  FADD.FTZ R143, -R227.reuse, R189 ;  /* 0x000000bde38f7221 */ /* 0x040fe20000010100 */
[----:B------:R-:W-:Y:S01]  /*1090*/  PRMT R196, R158, 0x7632, R196 ;  /* 0x000076329ec47816 */ /* 0x000fe200000000c4 */
[C---:B------:R-:W-:Y:S01]  /*10a0*/  FADD.FTZ R151, -R227.reuse, R175 ;  /* 0x000000afe3977221 */ /* 0x040fe20000010100 */
[----:B------:R-:W-:Y:S01]  /*10b0*/  SHF.L.U32 R144, R144, 0x10, RZ ;  /* 0x0000001090907819 */ /* 0x000fe200000006ff */
[C---:B------:R-:W-:Y:S01]  /*10c0*/  FADD.FTZ R195, -R227.reuse, R3 ;  /* 0x00000003e3c37221 */ /* 0x040fe20000010100 */
[----:B------:R-:W-:Y:S01]  /*10d0*/  FADD.FTZ R145, -R227, R142 ;  /* 0x0000008ee3917221 */ /* 0x000fe20000010100 */
[----:B------:R-:W-:Y:S01]  /*10e0*/  SHF.L.U32 R146, R146, 0x10, RZ ;  /* 0x0000001092927819 */ /* 0x000fe200000006ff */
[----:B------:R-:W-:Y:S01]  /*10f0*/  FMUL.FTZ R3, R30, R141 ;  /* 0x0000008d1e037220 */ /* 0x000fe20000410000 */
[----:B------:R-:W-:Y:S01]  /*1100*/  SHF.L.U32 R175, R197, 0x10, RZ ;  /* 0x00000010c5af7819 */ /* 0x000fe200000006ff */
[----:B------:R-:W-:Y:S01]  /*1110*/  FADD.FTZ R197, -R227, R187 ;  /* 0x000000bbe3c57221 */ /* 0x000fe20000010100 */
[----:B------:R-:W-:Y:S01]  /*1120*/  PRMT R165, R147, 0x7632, R165 ;  /* 0x0000763293a57816 */ /* 0x000fe200000000a5 */
[C---:B------:R-:W-:Y:S01]  /*1130*/  FADD.FTZ R205, -R227.reuse, R190 ;  /* 0x000000bee3cd7221 */ /* 0x040fe20000010100 */
[C---:B------:R-:W-:Y:S01]  /*1140*/  FADD.FTZ R207, -R227.reuse, R191 ;  /* 0x000000bfe3cf7221 */ /* 0x040fe20000010100 */
[----:B------:R-:W-:Y:S01]  /*1150*/  SHF.L.U32 R196, R196, 0x10, RZ ;  /* 0x00000010c4c47819 */ /* 0x000fe200000006ff */
[----:B------:R-:W-:Y:S01]  /*1160*/  FMUL.FTZ R141, R30, R143 ;  /* 0x0000008f1e8d7220 */ /* 0x000fe20000410000 */
[C---:B------:R-:W-:Y:S01]  /*1170*/  PRMT R187, R162.reuse, 0x7632, R187 ;  /* 0x00007632a2bb7816 */ /* 0x040fe200000000bb */
[----:B------:R-:W-:Y:S01]  /*1180*/  FADD.FTZ R209, -R227, R144 ;  /* 0x00000090e3d17221 */ /* 0x000fe20000010100 */
[----:B------:R-:W-:Y:S01]  /*1190*/  SHF.L.U32 R191, R162, 0x10, RZ ;  /* 0x00000010a2bf7819 */ /* 0x000fe200000006ff */
[----:B------:R-:W-:Y:S01]  /*11a0*/  FMUL.FTZ R143, R30, R145 ;  /* 0x000000911e8f7220 */ /* 0x000fe20000410000 */
[-C--:B------:R-:W-:Y:S01]  /*11b0*/  FFMA.FTZ R112, R3, R185.reuse, R112 ;  /* 0x000000b903707223 */ /* 0x080fe20000010070 */
[----:B------:R-:W-:Y:S01]  /*11c0*/  FADD.FTZ R132, R132, R185 ;  /* 0x000000b984847221 */ /* 0x000fe20000010000 */
[----:B------:R-:W-:Y:S01]  /*11d0*/  FMUL.FTZ R162, R4, R185 ;  /* 0x000000b904a27220 */ /* 0x000fe20000410000 */
[----:B------:R-:W-:Y:S01]  /*11e0*/  SHF.L.U32 R181, R181, 0x10, RZ ;  /* 0x00000010b5b57819 */ /* 0x000fe200000006ff */
[----:B------:R-:W-:Y:S01]  /*11f0*/  FADD.FTZ R211, -R227, R146 ;  /* 0x00000092e3d37221 */ /* 0x000fe20000010100 */
[C---:B------:R-:W-:Y:S01]  /*1200*/  FMUL.FTZ R142, R30.reuse, R197 ;  /* 0x000000c51e8e7220 */ /* 0x040fe20000410000 */
[----:B------:R-:W-:Y:S01]  /*1210*/  FMUL.FTZ R144, R30, R205 ;  /* 0x000000cd1e907220 */ /* 0x000fe20000410000 */
[----:B------:R-:W-:Y:S01]  /*1220*/  SHF.L.U32 R186, R186, 0x10, RZ ;  /* 0x00000010baba7819 */ /* 0x000fe200000006ff */
[----:B------:R-:W-:Y:S01]  /*1230*/  IMAD.U32 R190, R166, 0x10000, RZ ;  /* 0x00010000a6be7824 */ /* 0x000fe200078e00ff */
[----:B------:R-:W-:Y:S01]  /*1240*/  SHF.L.U32 R185, R165, 0x10, RZ ;  /* 0x00000010a5b97819 */ /* 0x000fe200000006ff */
[----:B------:R-:W-:Y:S01]  /*1250*/  FMUL.FTZ R146, R30, R207 ;  /* 0x000000cf1e927220 */ /* 0x000fe20000410000 */
[----:B------:R-:W-:Y:S01]  /*1260*/  SHF.L.U32 R180, R147, 0x10, RZ ;  /* 0x0000001093b47819 */ /* 0x000fe200000006ff */
[----:B------:R-:W-:Y:S01]  /*1270*/  IMAD.U32 R148, R148, 0x10000, RZ ;  /* 0x0001000094947824 */ /* 0x000fe200078e00ff */
[C---:B------:R-:W-:Y:S01]  /*1280*/  PRMT R192, R150.reuse, 0x7632, R192 ;  /* 0x0000763296c07816 */ /* 0x040fe200000000c0 */
[C---:B------:R-:W-:Y:S01]  /*1290*/  FADD.FTZ R147, -R227.reuse, R174 ;  /* 0x000000aee3937221 */ /* 0x040fe20000010100 */
[----:B------:R-:W-:Y:S01]  /*12a0*/  SHF.L.U32 R150, R150, 0x10, RZ ;  /* 0x0000001096967819 */ /* 0x000fe200000006ff */
[----:B------:R-:W-:Y:S01]  /*12b0*/  FADD.FTZ R223, -R227, R196 ;  /* 0x000000c4e3df7221 */ /* 0x000fe20000010100 */
[-C--:B------:R-:W-:Y:S01]  /*12c0*/  FFMA.FTZ R100, R143, R167.reuse, R100 ;  /* 0x000000a78f647223 */ /* 0x080fe20000010064 */
[----:B------:R-:W-:Y:S01]  /*12d0*/  FADD.FTZ R128, R128, R167 ;  /* 0x000000a780807221 */ /* 0x000fe20000010000 */
[----:B------:R-:W-:Y:S01]  /*12e0*/  FMUL.FTZ R166, R6, R167 ;  /* 0x000000a706a67220 */ /* 0x000fe20000410000 */
[----:B------:R-:W-:Y:S01]  /*12f0*/  PRMT R176, R153, 0x7632, R176 ;  /* 0x0000763299b07816 */ /* 0x000fe200000000b0 */
[C---:B------:R-:W-:Y:S01]  /*1300*/  IMAD.U32 R196, R163.reuse, 0x10000, RZ ;  /* 0x00010000a3c47824 */ /* 0x040fe200078e00ff */
[----:B------:R-:W-:Y:S01]  /*1310*/  PRMT R177, R154, 0x7632, R177 ;  /* 0x000076329ab17816 */ /* 0x000fe200000000b1 */
[-C--:B------:R-:W-:Y:S01]  /*1320*/  FFMA.FTZ R115, R142, R181.reuse, R115 ;  /* 0x000000b58e737223 */ /* 0x080fe20000010073 */
[----:B------:R-:W-:Y:S01]  /*1330*/  PRMT R174, R163, 0x7632, R174 ;  /* 0x00007632a3ae7816 */ /* 0x000fe200000000ae */
[----:B------:R-:W-:Y:S01]  /*1340*/  FADD.FTZ R135, R135, R181 ;  /* 0x000000b587877221 */ /* 0x000fe20000010000 */
[----:B------:R-:W-:Y:S01]  /*1350*/  FMUL.FTZ R165, R18, R181 ;  /* 0x000000b512a57220 */ /* 0x000fe20000410000 */
[-C--:B------:R-:W-:Y:S01]  /*1360*/  FFMA.FTZ R101, R144, R190.reuse, R101 ;  /* 0x000000be90657223 */ /* 0x080fe20000010065 */
[----:B------:R-:W-:Y:S01]  /*1370*/  FADD.FTZ R129, R129, R190 ;  /* 0x000000be81817221 */ /* 0x000fe20000010000 */
[----:B------:R-:W-:Y:S01]  /*1380*/  FMUL.FTZ R167, R19, R190 ;  /* 0x000000be13a77220 */ /* 0x000fe20000410000 */
[----:B------:R-:W-:Y:S01]  /*1390*/  FMUL.FTZ R163, R17, R186 ;  /* 0x000000ba11a37220 */ /* 0x000fe20000410000 */
[-C--:B------:R-:W-:Y:S01]  /*13a0*/  FFMA.FTZ R103, R146, R185.reuse, R103 ;  /* 0x000000b992677223 */ /* 0x080fe20000010067 */
[----:B------:R-:W-:Y:S01]  /*13b0*/  FADD.FTZ R131, R131, R185 ;  /* 0x000000b983837221 */ /* 0x000fe20000010000 */
[----:B------:R-:W-:Y:S01]  /*13c0*/  FMUL.FTZ R181, R20, R185 ;  /* 0x000000b914b57220 */ /* 0x000fe20000410000 */
[----:B------:R-:W-:Y:S01]  /*13d0*/  FADD.FTZ R190, RZ, R162 ;  /* 0x000000a2ffbe7221 */ /* 0x000fe20000010000 */
[----:B------:R-:W-:Y:S01]  /*13e0*/  FADD.FTZ R149, -R227, R148 ;  /* 0x00000094e3957221 */ /* 0x000fe20000010100 */
[----:B------:R-:W-:Y:S01]  /*13f0*/  FMUL.FTZ R140, R30, R195 ;  /* 0x000000c31e8c7220 */ /* 0x000fe20000410000 */
[----:B------:R-:W-:Y:S01]  /*1400*/  FFMA.FTZ R185, R3, R162, RZ ;  /* 0x000000a203b97223 */ /* 0x000fe200000100ff */
[----:B------:R-:W-:Y:S01]  /*1410*/  SHF.L.U32 R184, R153, 0x10, RZ ;  /* 0x0000001099b87819 */ /* 0x000fe200000006ff */
[----:B------:R-:W-:Y:S01]  /*1420*/  FADD.FTZ R225, -R227, R198 ;  /* 0x000000c6e3e17221 */ /* 0x000fe20000010100 */
[----:B------:R-:W-:Y:S01]  /*1430*/  PRMT R178, R155, 0x7632, R178 ;  /* 0x000076329bb27816 */ /* 0x000fe200000000b2 */
[----:B------:R-:W-:Y:S01]  /*1440*/  FADD.FTZ R153, -R227, R150 ;  /* 0x00000096e3997221 */ /* 0x000fe20000010100 */
[-C--:B------:R-:W-:Y:S01]  /*1450*/  FFMA.FTZ R114, R141, R164.reuse, R114 ;  /* 0x000000a48d727223 */ /* 0x080fe20000010072 */
[----:B------:R-:W-:Y:S01]  /*1460*/  FADD.FTZ R134, R134, R164 ;  /* 0x000000a486867221 */ /* 0x000fe20000010000 */
[----:B------:R-:W-:Y:S01]  /*1470*/  SHF.L.U32 R198, R177, 0x10, RZ ;  /* 0x00000010b1c67819 */ /* 0x000fe200000006ff */
[----:B------:R-:W-:Y:S01]  /*1480*/  FMUL.FTZ R145, R30, R147 ;  /* 0x000000931e917220 */ /* 0x000fe20000410000 */
[----:B------:R-:W-:Y:S01]  /*1490*/  FMUL.FTZ R164, R5, R164 ;  /* 0x000000a405a47220 */ /* 0x000fe20000410000 */
[----:B------:R-:W-:-:S02]  /*14a0*/  IMAD.U32 R195, R176, 0x10000, RZ ;  /* 0x00010000b0c37824 */ /* 0x000fc400078e00ff */
[----:B------:R-:W-:Y:S01]  /*14b0*/  FADD.FTZ R177, R190, R163 ;  /* 0x000000a3beb17221 */ /* 0x000fe20000010000 */
[----:B------:R-:W-:Y:S01]  /*14c0*/  FMUL.FTZ R147, R30, R149 ;  /* 0x000000951e937220 */ /* 0x000fe20000410000 */
[----:B------:R-:W-:Y:S01]  /*14d0*/  FFMA.FTZ R176, R140, R163, R185 ;  /* 0x000000a38cb07223 */ /* 0x000fe200000100b9 */
[----:B------:R-:W-:Y:S01]  /*14e0*/  FMUL.FTZ R149, R30, R151 ;  /* 0x000000971e957220 */ /* 0x000fe20000410000 */
[----:B------:R-:W-:Y:S02]  /*14f0*/  IMAD.U32 R179, R154, 0x10000, RZ ;  /* 0x000100009ab37824 */ /* 0x000fe400078e00ff */
[----:B------:R-:W-:Y:S01]  /*1500*/  FMUL.FTZ R151, R30, R153 ;  /* 0x000000991e977220 */ /* 0x000fe20000410000 */
[----:B------:R-:W-:Y:S01]  /*1510*/  SHF.L.U32 R197, R178, 0x10, RZ ;  /* 0x00000010b2c57819 */ /* 0x000fe200000006ff */
        /* <DEDUP_REMOVED lines=8> */
[----:B------:R-:W-:-:S03]  /*15a0*/  FFMA.FTZ R176, R142, R165, R177 ;  /* 0x000000a58eb07223 */ /* 0x000fc600000100b1 */
[----:B------:R-:W-:Y:S01]  /*15b0*/  FADD.FTZ R178, R179, R166 ;  /* 0x000000a6b3b27221 */ /* 0x000fe20000010000 */
[----:B------:R-:W-:Y:S01]  /*15c0*/  FFMA.FTZ R177, R143, R166, R176 ;  /* 0x000000a68fb17223 */ /* 0x000fe200000100b0 */
[-C--:B------:R-:W-:Y:S01]  /*15d0*/  FFMA.FTZ R102, R145, R180.reuse, R102 ;  /* 0x000000b491667223 */ /* 0x080fe20000010066 */
[----:B------:R-:W-:Y:S01]  /*15e0*/  FADD.FTZ R130, R130, R180 ;  /* 0x000000b482827221 */ /* 0x000fe20000010000 */
[----:B------:R-:W-:Y:S01]  /*15f0*/  FMUL.FTZ R180, R7, R180 ;  /* 0x000000b407b47220 */ /* 0x000fe20000410000 */
[----:B------:R-:W-:Y:S01]  /*1600*/  FADD.FTZ R179, R178, R167 ;  /* 0x000000a7b2b37221 */ /* 0x000fe20000010000 */
[----:B------:R-:W-:Y:S01]  /*1610*/  FFMA.FTZ R176, R144, R167, R177 ;  /* 0x000000a790b07223 */ /* 0x000fe200000100b1 */
[C---:B------:R-:W-:Y:S02]  /*1620*/  PRMT R182, R152.reuse, 0x7632, R182 ;  /* 0x0000763298b67816 */ /* 0x040fe400000000b6 */
[----:B------:R-:W-:Y:S01]  /*1630*/  SHF.L.U32 R183, R152, 0x10, RZ ;  /* 0x0000001098b77819 */ /* 0x000fe200000006ff */
[----:B------:R-:W-:Y:S01]  /*1640*/  FADD.FTZ R178, R179, R180 ;  /* 0x000000b4b3b27221 */ /* 0x000fe20000010000 */
[----:B------:R-:W-:Y:S01]  /*1650*/  SHF.L.U32 R188, R155, 0x10, RZ ;  /* 0x000000109bbc7819 */ /* 0x000fe200000006ff */
[----:B------:R-:W-:Y:S01]  /*1660*/  FFMA.FTZ R177, R145, R180, R176 ;  /* 0x000000b491b17223 */ /* 0x000fe200000100b0 */
[----:B------:R-:W-:Y:S01]  /*1670*/  FADD.FTZ R155, -R227, R194 ;  /* 0x000000c2e39b7221 */ /* 0x000fe20000010100 */
[----:B------:R-:W-:Y:S01]  /*1680*/  SHF.L.U32 R194, R182, 0x10, RZ ;  /* 0x00000010b6c27819 */ /* 0x000fe200000006ff */
[----:B------:R-:W-:Y:S01]  /*1690*/  FMUL.FTZ R182, R8, R183 ;  /* 0x000000b708b67220 */ /* 0x000fe20000410000 */
[----:B------:R-:W-:Y:S01]  /*16a0*/  FADD.FTZ R179, R178, R181 ;  /* 0x000000b5b2b37221 */ /* 0x000fe20000010000 */
[----:B------:R-:W-:Y:S01]  /*16b0*/  FFMA.FTZ R178, R146, R181, R177 ;  /* 0x000000b592b27223 */ /* 0x000fe200000100b1 */
        /* <DEDUP_REMOVED lines=11> */
[----:B------:R-:W-:Y:S01]  /*1770*/  PRMT R152, R156, 0x7632, R152 ;  /* 0x000076329c987816 */ /* 0x000fe20000000098 */
[----:B------:R-:W-:Y:S01]  /*1780*/  FMUL.FTZ R185, R22, R195 ;  /* 0x000000c316b97220 */ /* 0x000fe20000410000 */
[----:B------:R-:W-:Y:S01]  /*1790*/  FADD.FTZ R178, R179, R184 ;  /* 0x000000b8b3b27221 */ /* 0x000fe20000010000 */
[----:B------:R-:W-:Y:S01]  /*17a0*/  SHF.L.U32 R156, R156, 0x10, RZ ;  /* 0x000000109c9c7819 */ /* 0x000fe200000006ff */
[----:B------:R-:W-:-:S02]  /*17b0*/  IMAD.U32 R192, R192, 0x10000, RZ ;  /* 0x00010000c0c07824 */ /* 0x000fc400078e00ff */
[----:B------:R-:W-:Y:S01]  /*17c0*/  FMUL.FTZ R150, R30, R211 ;  /* 0x000000d31e967220 */ /* 0x000fe20000410000 */
[----:B------:R-:W-:Y:S01]  /*17d0*/  FFMA.FTZ R177, R149, R184, R176 ;  /* 0x000000b895b17223 */ /* 0x000fe200000100b0 */
[----:B------:R-:W-:Y:S01]  /*17e0*/  SHF.L.U32 R152, R152, 0x10, RZ ;  /* 0x0000001098987819 */ /* 0x000fe200000006ff */
[----:B------:R-:W-:Y:S01]  /*17f0*/  FADD.FTZ R179, R178, R185 ;  /* 0x000000b9b2b37221 */ /* 0x000fe20000010000 */
[----:B------:R-:W-:Y:S01]  /*1800*/  SHF.L.U32 R193, R193, 0x10, RZ ;  /* 0x00000010c1c17819 */ /* 0x000fe200000006ff */
[----:B------:R-:W-:Y:S01]  /*1810*/  FADD.FTZ R213, -R227, R192 ;  /* 0x000000c0e3d57221 */ /* 0x000fe20000010100 */
[----:B------:R-:W-:Y:S01]  /*1820*/  PRMT R154, R157, 0x7632, R154 ;  /* 0x000076329d9a7816 */ /* 0x000fe2000000009a */
[----:B------:R-:W-:Y:S01]  /*1830*/  FFMA.FTZ R176, R150, R185, R177 ;  /* 0x000000b996b07223 */ /* 0x000fe200000100b1 */
[----:B------:R-:W-:Y:S01]  /*1840*/  FADD.FTZ R157, -R227, R156 ;  /* 0x0000009ce39d7221 */ /* 0x000fe20000010100 */
[C---:B------:R-:W-:Y:S01]  /*1850*/  FMUL.FTZ R153, R30.reuse, R155 ;  /* 0x0000009b1e997220 */ /* 0x040fe20000410000 */
[----:B------:R-:W-:Y:S01]  /*1860*/  SHF.L.U32 R206, R187, 0x10, RZ ;  /* 0x00000010bbce7819 */ /* 0x000fe200000006ff */
[----:B------:R-:W-:Y:S01]  /*1870*/  FADD.FTZ R217, -R227, R152 ;  /* 0x00000098e3d97221 */ /* 0x000fe20000010100 */
[----:B------:R-:W-:Y:S01]  /*1880*/  FMUL.FTZ R187, R23, R198 ;  /* 0x000000c617bb7220 */ /* 0x000fe20000410000 */
[----:B------:R-:W-:Y:S01]  /*1890*/  FADD.FTZ R178, R179, R186 ;  /* 0x000000bab3b27221 */ /* 0x000fe20000010000 */
[----:B------:R-:W-:Y:S01]  /*18a0*/  FADD.FTZ R215, -R227, R193 ;  /* 0x000000c1e3d77221 */ /* 0x000fe20000010100 */
[----:B------:R-:W-:Y:S01]  /*18b0*/  FMUL.FTZ R152, R30, R213 ;  /* 0x000000d51e987220 */ /* 0x000fe20000410000 */
[----:B------:R-:W-:Y:S01]  /*18c0*/  FFMA.FTZ R177, R151, R186, R176 ;  /* 0x000000ba97b17223 */ /* 0x000fe200000100b0 */
[----:B------:R-:W-:-:S02]  /*18d0*/  IMAD.U32 R193, R160, 0x10000, RZ ;  /* 0x00010000a0c17824 */ /* 0x000fc400078e00ff */
[----:B------:R-:W-:Y:S01]  /*18e0*/  FMUL.FTZ R155, R30, R157 ;  /* 0x0000009d1e9b7220 */ /* 0x000fe20000410000 */
[----:B------:R-:W-:Y:S01]  /*18f0*/  SHF.L.U32 R158, R158, 0x10, RZ ;  /* 0x000000109e9e7819 */ /* 0x000fe200000006ff */
[-C--:B------:R-:W-:Y:S01]  /*1900*/  FFMA.FTZ R90, R153, R188.reuse, R90 ;  /* 0x000000bc995a7223 */ /* 0x080fe2000001005a */
[----:B------:R-:W-:Y:S01]  /*1910*/  PRMT R189, R161, 0x7632, R189 ;  /* 0x00007632a1bd7816 */ /* 0x000fe200000000bd */
[----:B------:R-:W-:Y:S01]  /*1920*/  FADD.FTZ R122, R122, R188 ;  /* 0x000000bc7a7a7221 */ /* 0x000fe20000010000 */
[----:B------:R-:W-:Y:S02]  /*1930*/  IMAD.U32 R154, R154, 0x10000, RZ ;  /* 0x000100009a9a7824 */ /* 0x000fe400078e00ff */
[----:B------:R-:W-:Y:S01]  /*1940*/  FMUL.FTZ R188, R11, R188 ;  /* 0x000000bc0bbc7220 */ /* 0x000fe20000410000 */
[----:B------:R-:W-:Y:S01]  /*1950*/  FADD.FTZ R179, R178, R187 ;  /* 0x000000bbb2b37221 */ /* 0x000fe20000010000 */
[----:B------:R-:W-:Y:S01]  /*1960*/  FFMA.FTZ R176, R152, R187, R177 ;  /* 0x000000bb98b07223 */ /* 0x000fe200000100b1 */
[-C--:B------:R-:W-:Y:S01]  /*1970*/  FFMA.FTZ R56, R155, R193.reuse, R56 ;  /* 0x000000c19b387223 */ /* 0x080fe20000010038 */
[----:B------:R-:W-:Y:S01]  /*1980*/  FADD.FTZ R116, R116, R193 ;  /* 0x000000c174747221 */ /* 0x000fe20000010000 */
[----:B------:R-:W-:Y:S01]  /*1990*/  FMUL.FTZ R190, R12, R193 ;  /* 0x000000c10cbe7220 */ /* 0x000fe20000410000 */
[----:B------:R-:W-:Y:S01]  /*19a0*/  SHF.L.U32 R193, R189, 0x10, RZ ;  /* 0x00000010bdc17819 */ /* 0x000fe200000006ff */
[C---:B------:R-:W-:Y:S01]  /*19b0*/  FADD.FTZ R221, -R227.reuse, R158 ;  /* 0x0000009ee3dd7221 */ /* 0x040fe20000010100 */
[----:B------:R-:W-:Y:S01]  /*19c0*/  FADD.FTZ R219, -R227, R154 ;  /* 0x0000009ae3db7221 */ /* 0x000fe20000010100 */
[----:B------:R-:W-:Y:S01]  /*19d0*/  PRMT R204, R160, 0x7632, R204 ;  /* 0x00007632a0cc7816 */ /* 0x000fe200000000cc */
[----:B------:R-:W-:Y:S01]  /*19e0*/  FMUL.FTZ R189, R24, R197 ;  /* 0x000000c518bd7220 */ /* 0x000fe20000410000 */
[----:B------:R-:W-:Y:S01]  /*19f0*/  FADD.FTZ R178, R179, R188 ;  /* 0x000000bcb3b27221 */ /* 0x000fe20000010000 */
[C---:B------:R-:W-:Y:S01]  /*1a00*/  FMUL.FTZ R154, R30.reuse, R215 ;  /* 0x000000d71e9a7220 */ /* 0x040fe20000410000 */
[----:B------:R-:W-:Y:S01]  /*1a10*/  FFMA.FTZ R177, R153, R188, R176 ;  /* 0x000000bc99b17223 */ /* 0x000fe200000100b0 */
[C---:B------:R-:W-:Y:S01]  /*1a20*/  FMUL.FTZ R157, R30.reuse, R159 ;  /* 0x0000009f1e9d7220 */ /* 0x040fe20000410000 */
[----:B------:R-:W-:Y:S01]  /*1a30*/  FMUL.FTZ R159, R30, R221 ;  /* 0x000000dd1e9f7220 */ /* 0x000fe20000410000 */
[----:B------:R-:W-:Y:S01]  /*1a40*/  FADD.FTZ R179, R178, R189 ;  /* 0x000000bdb2b37221 */ /* 0x000fe20000010000 */
[----:B------:R-:W-:-:S02]  /*1a50*/  IMAD.U32 R204, R204, 0x10000, RZ ;  /* 0x00010000cccc7824 */ /* 0x000fc400078e00ff */
[----:B------:R-:W-:Y:S01]  /*1a60*/  FFMA.FTZ R178, R154, R189, R177 ;  /* 0x000000bd9ab27223 */ /* 0x000fe200000100b1 */
[----:B------:R-:W-:Y:S01]  /*1a70*/  SHF.L.U32 R192, R161, 0x10, RZ ;  /* 0x00000010a1c07819 */ /* 0x000fe200000006ff */
[----:B------:R-:W-:Y:S01]  /*1a80*/  FFMA.FTZ R97, R148, R194, R97 ;  /* 0x000000c294617223 */ /* 0x000fe20000010061 */
[----:B------:R-:W-:Y:S01]  /*1a90*/  FADD.FTZ R125, R125, R194 ;  /* 0x000000c27d7d7221 */ /* 0x000fe20000010000 */
[-C--:B------:R-:W-:Y:S01]  /*1aa0*/  FFMA.FTZ R108, R159, R191.reuse, R108 ;  /* 0x000000bf9f6c7223 */ /* 0x080fe2000001006c */
[----:B------:R-:W-:Y:S01]  /*1ab0*/  FADD.FTZ R104, R104, R191 ;  /* 0x000000bf68687221 */ /* 0x000fe20000010000 */
[----:B------:R-:W-:Y:S01]  /*1ac0*/  FMUL.FTZ R194, R14, R191 ;  /* 0x000000bf0ec27220 */ /* 0x000fe20000410000 */
[C---:B------:R-:W-:Y:S01]  /*1ad0*/  FMUL.FTZ R156, R30.reuse, R217 ;  /* 0x000000d91e9c7220 */ /* 0x040fe20000410000 */
[----:B------:R-:W-:Y:S01]  /*1ae0*/  FMUL.FTZ R191, R25, R204 ;  /* 0x000000cc19bf7220 */ /* 0x000fe20000410000 */
[----:B------:R-:W-:Y:S01]  /*1af0*/  FADD.FTZ R176, R179, R190 ;  /* 0x000000beb3b07221 */ /* 0x000fe20000010000 */
[----:B------:R-:W-:Y:S01]  /*1b00*/  FFMA.FTZ R177, R155, R190, R178 ;  /* 0x000000be9bb17223 */ /* 0x000fe200000100b2 */
[----:B------:R-:W-:Y:S01]  /*1b10*/  FMUL.FTZ R158, R30, R219 ;  /* 0x000000db1e9e7220 */ /* 0x000fe20000410000 */
[----:B------:R-:W-:Y:S01]  /*1b20*/  FFMA.FTZ R58, R157, R192, R58 ;  /* 0x000000c09d3a7223 */ /* 0x000fe2000001003a */
[----:B------:R-:W-:Y:S01]  /*1b30*/  FADD.FTZ R118, R118, R192 ;  /* 0x000000c076767221 */ /* 0x000fe20000010000 */
[----:B------:R-:W-:-:S02]  /*1b40*/  IMAD.U32 R178, R174, 0x10000, RZ ;  /* 0x00010000aeb27824 */ /* 0x000fc400078e00ff */
        /* <DEDUP_REMOVED lines=10> */
[----:B------:R-:W-:Y:S01]  /*1bf0*/  FMUL.FTZ R161, R30, R225 ;  /* 0x000000e11ea17220 */ /* 0x000fe20000410000 */
[----:B------:R-:W-:Y:S01]  /*1c00*/  FFMA.FTZ R99, R150, R195, R99 ;  /* 0x000000c396637223 */ /* 0x000fe20000010063 */
[----:B------:R-:W-:Y:S01]  /*1c10*/  FADD.FTZ R127, R127, R195 ;  /* 0x000000c37f7f7221 */ /* 0x000fe20000010000 */
[----:B------:R-:W-:Y:S01]  /*1c20*/  FMUL.FTZ R160, R30, R223 ;  /* 0x000000df1ea07220 */ /* 0x000fe20000410000 */
[----:B------:R-:W-:Y:S01]  /*1c30*/  FMUL.FTZ R195, R27, R206 ;  /* 0x000000ce1bc37220 */ /* 0x000fe20000410000 */
[----:B------:R-:W-:Y:S01]  /*1c40*/  FADD.FTZ R176, R179, R194 ;  /* 0x000000c2b3b07221 */ /* 0x000fe20000010000 */
[----:B------:R-:W-:Y:S01]  /*1c50*/  FFMA.FTZ R177, R159, R194, R174 ;  /* 0x000000c29fb17223 */ /* 0x000fe200000100ae */
[-C--:B------:R-:W-:Y:S01]  /*1c60*/  FFMA.FTZ R110, R161, R196.reuse, R110 ;  /* 0x000000c4a16e7223 */ /* 0x080fe2000001006e */
[----:B------:R-:W-:Y:S01]  /*1c70*/  FADD.FTZ R106, R106, R196 ;  /* 0x000000c46a6a7221 */ /* 0x000fe20000010000 */
[----:B------:R-:W-:Y:S01]  /*1c80*/  FADD.FTZ R175, -R227, R175 ;  /* 0x000000afe3af7221 */ /* 0x000fe20000010100 */
        /* <DEDUP_REMOVED lines=19> */
.L_x_1112:
[----:B------:R-:W-:Y:S05]  /*1dc0*/  BSYNC B1 ;  /* 0x0000000000017941 */ /* 0x000fea0003800000 */
.L_x_1110:
[----:B-----5:R-:W-:Y:S01]  /*1dd0*/  IMAD.MOV.U32 R176, RZ, RZ, R168 ;  /* 0x000000ffffb07224 */ /* 0x020fe200078e00a8 */
[----:B------:R-:W-:Y:S01]  /*1de0*/  UMOV UR6, 0xffffffff ;  /* 0xffffffff00067882 */ /* 0x000fe20000000000 */
[----:B------:R-:W-:Y:S02]  /*1df0*/  MOV R174, R172 ;  /* 0x000000ac00ae7202 */ /* 0x000fe40000000f00 */
[----:B------:R-:W-:Y:S02]  /*1e00*/  MOV R175, R170 ;  /* 0x000000aa00af7202 */ /* 0x000fe40000000f00 */
[----:B------:R-:W-:Y:S02]  /*1e10*/  PRMT R214, R174, 0x7610, R214 ;  /* 0x00007610aed67816 */ /* 0x000fe400000000d6 */
[----:B------:R-:W-:Y:S02]  /*1e20*/  PRMT R209, R175, 0x7610, R209 ;  /* 0x00007610afd17816 */ /* 0x000fe400000000d1 */
[----:B------:R-:W-:Y:S01]  /*1e30*/  PRMT R208, R176, 0x7610, R208 ;  /* 0x00007610b0d07816 */ /* 0x000fe200000000d0 */
        /* <DEDUP_REMOVED lines=19> */
.L_x_1250:
[----:B------:R-:W3:Y:S01]  /*1f70*/  @P3 LDC.64 R174, c[0x0][0x220] ;  /* 0x00008800ffae3b82 */ /* 0x000ee20000000a00 */
[----:B------:R-:W-:Y:S01]  /*1f80*/  @P3 IADD3 R177, R200, -0x1, RZ ;  /* 0xffffffffc8b13810 */ /* 0x000fe20007ffe0ff */
[----:B------:R-:W-:-:S04]  /*1f90*/  HFMA2.MMA R179, -RZ, RZ, 0, 0 ;  /* 0x00000000ffb37435 */ /* 0x000fc800000001ff */
        /* <DEDUP_REMOVED lines=10> */
[----:B------:R-:W-:Y:S01]  /*2040*/  FMUL.FTZ R200, R200, UR8 ;  /* 0x00000008c8c87c20 */ /* 0x000fe20008410000 */
[----:B------:R-:W-:Y:S06]  /*2050*/  @P2 BRA `(.L_x_1115) ;  /* 0x0000000000182947 */ /* 0x000fec0003800000 */
[----:B------:R-:W-:Y:S01]  /*2060*/  ISETP.NE.U32.AND P0, PT, R201, RZ, PT ;  /* 0x000000ffc900720c */ /* 0x000fe20003f05070 */
[----:B---3--:R-:W-:-:S03]  /*2070*/  IMAD.MOV.U32 R175, RZ, RZ, RZ ;  /* 0x000000ffffaf7224 */ /* 0x008fc600078e00ff */
[----:B------:R-:W-:-:S13]  /*2080*/  ISETP.NE.AND.EX P0, PT, R203, RZ, PT, P0 ;  /* 0x000000ffcb00720c */ /* 0x000fda0003f05300 */
[----:B------:R-:W-:Y:S05]  /*2090*/  @!P0 BRA `(.L_x_1116) ;  /* 0x00000000002c8947 */ /* 0x000fea0003800000 */
[----:B------:R-:W-:Y:S01]  /*20a0*/  SHF.L.U32 R175, R40, 0x10, RZ ;  /* 0x0000001028af7819 */ /* 0x000fe200000006ff */
[----:B------:R-:W-:Y:S06]  /*20b0*/  BRA `(.L_x_1116) ;  /* 0x0000000000247947 */ /* 0x000fec0003800000 */
.L_x_1115:
[----:B------:R-:W-:Y:S02]  /*20c0*/  ISETP.NE.U32.AND P0, PT, R201, RZ, PT ;  /* 0x000000ffc900720c */ /* 0x000fe40003f05070 */
[----:B------:R-:W-:Y:S02]  /*20d0*/  ISETP.NE.AND P1, PT, R16, RZ, PT ;  /* 0x000000ff1000720c */ /* 0x000fe40003f25270 */
[----:B------:R-:W-:Y:S02]  /*20e0*/  ISETP.NE.AND.EX P0, PT, R203, RZ, PT, P0 ;  /* 0x000000ffcb00720c */ /* 0x000fe40003f05300 */
[----:B---3--:R-:W-:-:S05]  /*20f0*/  FSEL R174, R178, RZ, !P1 ;  /* 0x000000ffb2ae7208 */ /* 0x008fca0004800000 */
[----:B------:R-:W-:-:S04]  /*2100*/  FFMA.FTZ R175, R3, R200, R174 ;  /* 0x000000c803af7223 */ /* 0x000fc800000100ae */
[----:B------:R-:W-:Y:S02]  /*2110*/  FADD.FTZ R175, R162, -R175 ;  /* 0x800000afa2af7221 */ /* 0x000fe40000010000 */
[----:B------:R-:W-:Y:S02]  /*2120*/  @P0 SHF.L.U32 R174, R40, 0x10, RZ ;  /* 0x0000001028ae0819 */ /* 0x000fe400000006ff */
[----:B------:R-:W-:-:S04]  /*2130*/  FMUL.FTZ R175, R30, R175 ;  /* 0x000000af1eaf7220 */ /* 0x000fc80000410000 */
[----:B------:R-:W-:-:S07]  /*2140*/  @P0 FADD.FTZ R175, R175, R174 ;  /* 0x000000aeafaf0221 */ /* 0x000fce0000010000 */
.L_x_1116:
[----:B------:R-:W-:Y:S05]  /*2150*/  BSYNC B1 ;  /* 0x0000000000017941 */ /* 0x000fea0003800000 */
.L_x_1114:
[----:B------:R-:W-:Y:S01]  /*2160*/  ISETP.NE.U32.AND P1, PT, RZ, UR10, PT ;  /* 0x0000000aff007c0c */ /* 0x000fe2000bf25070 */
[----:B------:R-:W-:Y:S03]  /*2170*/  BSSY B1, `(.L_x_1117) ;  /* 0x000000f000017945 */ /* 0x000fe60003800000 */
[----:B------:R-:W-:-:S13]  /*2180*/  ISETP.NE.AND.EX P1, PT, RZ, UR11, PT, P1 ;  /* 0x0000000bff007c0c */ /* 0x000fda000bf25310 */
[----:B------:R-:W-:Y:S01]  /*2190*/  @P1 F2FP.BF16.F32.PACK_AB R174, RZ, R175 ;  /* 0x000000afffae123e */ /* 0x000fe200000010ff */
[----:B------:R-:W-:Y:S06]  /*21a0*/  @!P3 BRA `(.L_x_1118) ;  /* 0x00000000002cb947 */ /* 0x000fec0003800000 */
[----:B------:R-:W-:Y:S01]  /*21b0*/  LOP3.LUT P4, RZ, R214, 0xff, RZ, 0xc0, !PT ;  /* 0x000000ffd6ff7812 */ /* 0x000fe2000788c0ff */
[----:B------:R-:W-:Y:S01]  /*21c0*/  FMUL.FTZ R175, R175, UR13 ;  /* 0x0000000dafaf7c20 */ /* 0x000fe20008410000 */
[----:B------:R-:W-:-:S03]  /*21d0*/  CS2R R176, SRZ ;  /* 0x0000000000b07805 */ /* 0x000fc6000001ff00 */
[----:B------:R-:W-:-:S08]  /*21e0*/  FMUL.FTZ R202, R175, UR12 ;  /* 0x0000000cafca7c20 */ /* 0x000fd00008410000 */
[----:B------:R-:W-:Y:S01]  /*21f0*/  @P4 IMAD.U32 R201, R44, 0x10000, RZ ;  /* 0x000100002cc94824 */ /* 0x000fe200078e00ff */
[----:B-----5:R-:W-:-:S03]  /*2200*/  @P4 SHF.L.U32 R175, R92, 0x10, RZ ;  /* 0x000000105caf4819 */ /* 0x020fc600000006ff */
[C---:B------:R-:W-:Y:S02]  /*2210*/  @P4 FMUL.FTZ R176, R202.reuse, R201 ;  /* 0x000000c9cab04220 */ /* 0x040fe40000410000 */
[----:B------:R-:W-:-:S03]  /*2220*/  @P4 FMUL.FTZ R177, R202, R175 ;  /* 0x000000afcab14220 */ /* 0x000fc60000410000 */
[----:B------:R-:W-:Y:S01]  /*2230*/  F2FP.BF16.F32.PACK_AB R176, RZ, R176 ;  /* 0x000000b0ffb0723e */ /* 0x000fe200000010ff */
[----:B------:R-:W-:-:S03]  /*2240*/  FADD.FTZ R64, R64, R177 ;  /* 0x000000b140407221 */ /* 0x000fc60000010000 */
[----:B------:R-:W-:-:S07]  /*2250*/  PRMT R136, R176, 0x7610, R136 ;  /* 0x00007610b0887816 */ /* 0x000fce0000000088 */
.L_x_1118:
[----:B------:R-:W-:Y:S05]  /*2260*/  BSYNC B1 ;  /* 0x0000000000017941 */ /* 0x000fea0003800000 */
.L_x_1117:
[----:B------:R-:W-:Y:S01]  /*2270*/  BSSY B1, `(.L_x_1119) ;  /* 0x0000010000017945 */ /* 0x000fe20003800000 */
[----:B------:R-:W-:-:S03]  /*2280*/  @P1 PRMT R60, R174, 0x7610, R60 ;  /* 0x00007610ae3c1816 */ /* 0x000fc6000000003c */
[----:B------:R-:W-:Y:S05]  /*2290*/  @P2 BRA `(.L_x_1120) ;  /* 0x0000000000142947 */ /* 0x000fea0003800000 */
[----:B------:R-:W-:Y:S01]  /*22a0*/  MOV R175, RZ ;  /* 0x000000ff00af7202 */ /* 0x000fe20000000f00 */
[----:B------:R-:W-:Y:S06]  /*22b0*/  @!P0 BRA `(.L_x_1121) ;  /* 0x00000000002c8947 */ /* 0x000fec0003800000 */
[----:B------:R-:W-:-:S05]  /*22c0*/  PRMT R175, R40, 0x7632, R175 ;  /* 0x0000763228af7816 */ /* 0x000fca00000000af */
[----:B------:R-:W-:Y:S01]  /*22d0*/  IMAD.U32 R175, R175, 0x10000, RZ ;  /* 0x00010000afaf7824 */ /* 0x000fe200078e00ff */
[----:B------:R-:W-:Y:S06]  /*22e0*/  BRA `(.L_x_1121) ;  /* 0x0000000000207947 */ /* 0x000fec0003800000 */
.L_x_1120:
        /* <DEDUP_REMOVED lines=8> */
.L_x_1121:
[----:B------:R-:W-:Y:S05]  /*2370*/  BSYNC B1 ;  /* 0x0000000000017941 */ /* 0x000fea0003800000 */
.L_x_1119:
[----:B------:R-:W-:Y:S01]  /*2380*/  BSSY B1, `(.L_x_1122) ;  /* 0x0000011000017945 */ /* 0x000fe20003800000 */
[----:B------:R-:W-:-:S03]  /*2390*/  @P1 F2FP.BF16.F32.PACK_AB R174, RZ, R175 ;  /* 0x000000afffae123e */ /* 0x000fc600000010ff */
[----:B------:R-:W-:Y:S05]  /*23a0*/  @!P3 BRA `(.L_x_1123) ;  /* 0x000000000038b947 */ /* 0x000fea0003800000 */
[----:B------:R-:W-:Y:S01]  /*23b0*/  LOP3.LUT P4, RZ, R172, 0xff00, RZ, 0xc0, !PT ;  /* 0x0000ff00acff7812 */ /* 0x000fe2000788c0ff */
[----:B------:R-:W-:Y:S01]  /*23c0*/  FMUL.FTZ R175, R175, UR13 ;  /* 0x0000000dafaf7c20 */ /* 0x000fe20008410000 */
[----:B------:R-:W-:Y:S01]  /*23d0*/  HFMA2.MMA R202, -RZ, RZ, 0, 0 ;  /* 0x00000000ffca7435 */ /* 0x000fe200000001ff */
[----:B------:R-:W-:Y:S02]  /*23e0*/  IMAD.MOV.U32 R176, RZ, RZ, RZ ;  /* 0x000000ffffb07224 */ /* 0x000fe400078e00ff */
[----:B0-----:R-:W-:-:S08]  /*23f0*/  FMUL.FTZ R204, R175, UR12 ;  /* 0x0000000cafcc7c20 */ /* 0x001fd00008410000 */
[----:B------:R-:W-:Y:S02]  /*2400*/  @P4 PRMT R201, R44, 0x7632, R201 ;  /* 0x000076322cc94816 */ /* 0x000fe400000000c9 */
[----:B-----5:R-:W-:Y:S02]  /*2410*/  @P4 PRMT R177, R92, 0x7632, R177 ;  /* 0x000076325cb14816 */ /* 0x020fe400000000b1 */
[----:B------:R-:W-:Y:S02]  /*2420*/  @P4 SHF.L.U32 R201, R201, 0x10, RZ ;  /* 0x00000010c9c94819 */ /* 0x000fe400000006ff */
[----:B------:R-:W-:-:S03]  /*2430*/  @P4 SHF.L.U32 R177, R177, 0x10, RZ ;  /* 0x00000010b1b14819 */ /* 0x000fc600000006ff */
[C---:B------:R-:W-:Y:S02]  /*2440*/  @P4 FMUL.FTZ R176, R204.reuse, R201 ;  /* 0x000000c9ccb04220 */ /* 0x040fe40000410000 */
[----:B------:R-:W-:-:S03]  /*2450*/  @P4 FMUL.FTZ R202, R204, R177 ;  /* 0x000000b1ccca4220 */ /* 0x000fc60000410000 */
[----:B------:R-:W-:Y:S01]  /*2460*/  F2FP.BF16.F32.PACK_AB R176, RZ, R176 ;  /* 0x000000b0ffb0723e */ /* 0x000fe200000010ff */
[----:B------:R-:W-:-:S03]  /*2470*/  FADD.FTZ R65, R65, R202 ;  /* 0x000000ca41417221 */ /* 0x000fc60000010000 */
[----:B------:R-:W-:-:S07]  /*2480*/  PRMT R136, R136, 0x5410, R176 ;  /* 0x0000541088887816 */ /* 0x000fce00000000b0 */
.L_x_1123:
[----:B------:R-:W-:Y:S05]  /*2490*/  BSYNC B1 ;  /* 0x0000000000017941 */ /* 0x000fea0003800000 */
.L_x_1122:
[----:B------:R-:W-:Y:S01]  /*24a0*/  BSSY B1, `(.L_x_1124) ;  /* 0x000000e000017945 */ /* 0x000fe20003800000 */
[----:B------:R-:W-:-:S03]  /*24b0*/  @P1 PRMT R60, R60, 0x5410, R174 ;  /* 0x000054103c3c1816 */ /* 0x000fc600000000ae */
[----:B------:R-:W-:Y:S05]  /*24c0*/  @P2 BRA `(.L_x_1125) ;  /* 0x0000000000102947 */ /* 0x000fea0003800000 */
[----:B------:R-:W-:Y:S01]  /*24d0*/  MOV R175, RZ ;  /* 0x000000ff00af7202 */ /* 0x000fe20000000f00 */
[----:B------:R-:W-:Y:S06]  /*24e0*/  @!P0 BRA `(.L_x_1126) ;  /* 0x0000000000248947 */ /* 0x000fec0003800000 */
[----:B------:R-:W-:Y:S01]  /*24f0*/  IMAD.U32 R175, R41, 0x10000, RZ ;  /* 0x0001000029af7824 */ /* 0x000fe200078e00ff */
[----:B------:R-:W-:Y:S06]  /*2500*/  BRA `(.L_x_1126) ;  /* 0x00000000001c7947 */ /* 0x000fec0003800000 */
.L_x_1125:
[----:B------:R-:W-:-:S04]  /*2510*/  ISETP.NE.AND P4, PT, R16, RZ, PT ;  /* 0x000000ff1000720c */ /* 0x000fc80003f85270 */
[----:B------:R-:W-:-:S05]  /*2520*/  FSEL R174, R178, RZ, !P4 ;  /* 0x000000ffb2ae7208 */ /* 0x000fca0006000000 */
[----:B------:R-:W-:Y:S01]  /*2530*/  FFMA.FTZ R175, R141, R200, R174 ;  /* 0x000000c88daf7223 */ /* 0x000fe200000100ae */
[----:B------:R-:W-:-:S03]  /*2540*/  @P0 SHF.L.U32 R174, R41, 0x10, RZ ;  /* 0x0000001029ae0819 */ /* 0x000fc600000006ff */
[----:B------:R-:W-:-:S04]  /*2550*/  FADD.FTZ R175, R164, -R175 ;  /* 0x800000afa4af7221 */ /* 0x000fc80000010000 */
[----:B------:R-:W-:-:S04]  /*2560*/  FMUL.FTZ R175, R30, R175 ;  /* 0x000000af1eaf7220 */ /* 0x000fc80000410000 */
[----:B------:R-:W-:-:S07]  /*2570*/  @P0 FADD.FTZ R175, R175, R174 ;  /* 0x000000aeafaf0221 */ /* 0x000fce0000010000 */
.L_x_1126:
[----:B------:R-:W-:Y:S05]  /*2580*/  BSYNC B1 ;  /* 0x0000000000017941 */ /* 0x000fea0003800000 */
.L_x_1124:
[----:B------:R-:W-:Y:S01]  /*2590*/  BSSY B1, `(.L_x_1127) ;  /* 0x000000e000017945 */ /* 0x000fe20003800000 */
[----:B------:R-:W-:-:S03]  /*25a0*/  @P1 F2FP.BF16.F32.PACK_AB R174, RZ, R175 ;  /* 0x000000afffae123e */ /* 0x000fc600000010ff */
[----:B------:R-:W-:Y:S05]  /*25b0*/  @!P3 BRA `(.L_x_1128) ;  /* 0x00000000002cb947 */ /* 0x000fea0003800000 */
[----:B------:R-:W-:Y:S01]  /*25c0*/  LOP3.LUT P4, RZ, R172, 0xff0000, RZ, 0xc0, !PT ;  /* 0x00ff0000acff7812 */ /* 0x000fe2000788c0ff */
[----:B------:R-:W-:Y:S01]  /*25d0*/  FMUL.FTZ R175, R175, UR13 ;  /* 0x0000000dafaf7c20 */ /* 0x000fe20008410000 */
[----:B------:R-:W-:-:S03]  /*25e0*/  CS2R R176, SRZ ;  /* 0x0000000000b07805 */ /* 0x000fc6000001ff00 */
[----:B------:R-:W-:-:S08]  /*25f0*/  FMUL.FTZ R202, R175, UR12 ;  /* 0x0000000cafca7c20 */ /* 0x000fd00008410000 */
[----:B------:R-:W-:Y:S02]  /*2600*/  @P4 SHF.L.U32 R201, R45, 0x10, RZ ;  /* 0x000000102dc94819 */ /* 0x000fe400000006ff */
[----:B-----5:R-:W-:-:S03]  /*2610*/  @P4 SHF.L.U32 R175, R93, 0x10, RZ ;  /* 0x000000105daf4819 */ /* 0x020fc600000006ff */
[C---:B------:R-:W-:Y:S02]  /*2620*/  @P4 FMUL.FTZ R176, R202.reuse, R201 ;  /* 0x000000c9cab04220 */ /* 0x040fe40000410000 */
[----:B------:R-:W-:-:S03]  /*2630*/  @P4 FMUL.FTZ R177, R202, R175 ;  /* 0x000000afcab14220 */ /* 0x000fc60000410000 */
[----:B------:R-:W-:Y:S01]  /*2640*/  F2FP.BF16.F32.PACK_AB R176, RZ, R176 ;  /* 0x000000b0ffb0723e */ /* 0x000fe200000010ff */
[----:B------:R-:W-:-:S03]  /*2650*/  FADD.FTZ R66, R66, R177 ;  /* 0x000000b142427221 */ /* 0x000fc60000010000 */
[----:B------:R-:W-:-:S07]  /*2660*/  PRMT R137, R176, 0x7610, R137 ;  /* 0x00007610b0897816 */ /* 0x000fce0000000089 */
.L_x_1128:
[----:B------:R-:W-:Y:S05]  /*2670*/  BSYNC B1 ;  /* 0x0000000000017941 */ /* 0x000fea0003800000 */
.L_x_1127:
[----:B------:R-:W-:Y:S01]  /*2680*/  BSSY B1, `(.L_x_1129) ;  /* 0x0000010000017945 */ /* 0x000fe20003800000 */
[----:B------:R-:W-:-:S03]  /*2690*/  @P1 PRMT R61, R174, 0x7610, R61 ;  /* 0x00007610ae3d1816 */ /* 0x000fc6000000003d */
[----:B------:R-:W-:Y:S05]  /*26a0*/  @P2 BRA `(.L_x_1130) ;  /* 0x0000000000142947 */ /* 0x000fea0003800000 */
[----:B------:R-:W-:Y:S01]  /*26b0*/  IMAD.MOV.U32 R175, RZ, RZ, RZ ;  /* 0x000000ffffaf7224 */ /* 0x000fe200078e00ff */
[----:B------:R-:W-:Y:S06]  /*26c0*/  @!P0 BRA `(.L_x_1131) ;  /* 0x00000000002c8947 */ /* 0x000fec0003800000 */
[----:B------:R-:W-:-:S04]  /*26d0*/  PRMT R175, R41, 0x7632, R175 ;  /* 0x0000763229af7816 */ /* 0x000fc800000000af */
[----:B------:R-:W-:Y:S01]  /*26e0*/  SHF.L.U32 R175, R175, 0x10, RZ ;  /* 0x00000010afaf7819 */ /* 0x000fe200000006ff */
[----:B------:R-:W-:Y:S06]  /*26f0*/  BRA `(.L_x_1131) ;  /* 0x0000000000207947 */ /* 0x000fec0003800000 */
.L_x_1130:
        /* <DEDUP_REMOVED lines=8> */
.L_x_1131:
[----:B------:R-:W-:Y:S05]  /*2780*/  BSYNC B1 ;  /* 0x0000000000017941 */ /* 0x000fea0003800000 */
.L_x_1129:
        /* <DEDUP_REMOVED lines=17> */
.L_x_1133:
[----:B------:R-:W-:Y:S05]  /*28a0*/  BSYNC B1 ;  /* 0x0000000000017941 */ /* 0x000fea0003800000 */
.L_x_1132:
[----:B------:R-:W-:Y:S01]  /*28b0*/  BSSY B1, `(.L_x_1134) ;  /* 0x000000e000017945 */ /* 0x000fe20003800000 */
[----:B------:R-:W-:-:S03]  /*28c0*/  @P1 PRMT R61, R61, 0x5410, R174 ;  /* 0x000054103d3d1816 */ /* 0x000fc600000000ae */
[----:B------:R-:W-:Y:S05]  /*28d0*/  @P2 BRA `(.L_x_1135) ;  /* 0x0000000000102947 */ /* 0x000fea0003800000 */
[----:B------:R-:W-:Y:S01]  /*28e0*/  MOV R175, RZ ;  /* 0x000000ff00af7202 */ /* 0x000fe20000000f00 */
[----:B------:R-:W-:Y:S06]  /*28f0*/  @!P0 BRA `(.L_x_1136) ;  /* 0x0000000000248947 */ /* 0x000fec0003800000 */
[----:B------:R-:W-:Y:S01]  /*2900*/  IMAD.U32 R175, R42, 0x10000, RZ ;  /* 0x000100002aaf7824 */ /* 0x000fe200078e00ff */
[----:B------:R-:W-:Y:S06]  /*2910*/  BRA `(.L_x_1136) ;  /* 0x00000000001c7947 */ /* 0x000fec0003800000 */
.L_x_1135:
[----:B------:R-:W-:-:S04]  /*2920*/  ISETP.NE.AND P4, PT, R16, RZ, PT ;  /* 0x000000ff1000720c */ /* 0x000fc80003f85270 */
[----:B------:R-:W-:-:S05]  /*2930*/  FSEL R174, R178, RZ, !P4 ;  /* 0x000000ffb2ae7208 */ /* 0x000fca0006000000 */
[----:B------:R-:W-:Y:S01]  /*2940*/  FFMA.FTZ R175, R143, R200, R174 ;  /* 0x000000c88faf7223 */ /* 0x000fe200000100ae */
[----:B------:R-:W-:-:S03]  /*2950*/  @P0 SHF.L.U32 R174, R42, 0x10, RZ ;  /* 0x000000102aae0819 */ /* 0x000fc600000006ff */
[----:B------:R-:W-:-:S04]  /*2960*/  FADD.FTZ R175, R166, -R175 ;  /* 0x800000afa6af7221 */ /* 0x000fc80000010000 */
[----:B------:R-:W-:-:S04]  /*2970*/  FMUL.FTZ R175, R30, R175 ;  /* 0x000000af1eaf7220 */ /* 0x000fc80000410000 */
[----:B------:R-:W-:-:S07]  /*2980*/  @P0 FADD.FTZ R175, R175, R174 ;  /* 0x000000aeafaf0221 */ /* 0x000fce0000010000 */
.L_x_1136:
[----:B------:R-:W-:Y:S05]  /*2990*/  BSYNC B1 ;  /* 0x0000000000017941 */ /* 0x000fea0003800000 */
.L_x_1134:
        /* <DEDUP_REMOVED lines=14> */
.L_x_1138:
[----:B------:R-:W-:Y:S05]  /*2a80*/  BSYNC B1 ;  /* 0x0000000000017941 */ /* 0x000fea0003800000 */
.L_x_1137:
        /* <DEDUP_REMOVED lines=8> */
.L_x_1140:
        /* <DEDUP_REMOVED lines=8> */
.L_x_1141:
[----:B------:R-:W-:Y:S05]  /*2b90*/  BSYNC B1 ;  /* 0x0000000000017941 */ /* 0x000fea0003800000 */
.L_x_1139:
        /* <DEDUP_REMOVED lines=17> */
.L_x_1143:
[----:B------:R-:W-:Y:S05]  /*2cb0*/  BSYNC B1 ;  /* 0x0000000000017941 */ /* 0x000fea0003800000 */
.L_x_1142:
[----:B------:R-:W-:Y:S01]  /*2cc0*/  BSSY B1, `(.L_x_1144) ;  /* 0x000000e000017945 */ /* 0x000fe20003800000 */
[----:B------:R-:W-:-:S03]  /*2cd0*/  @P1 PRMT R62, R62, 0x5410, R174 ;  /* 0x000054103e3e1816 */ /* 0x000fc600000000ae */
[----:B------:R-:W-:Y:S05]  /*2ce0*/  @P2 BRA `(.L_x_1145) ;  /* 0x0000000000102947 */ /* 0x000fea0003800000 */
[----:B------:R-:W-:Y:S01]  /*2cf0*/  MOV R175, RZ ;  /* 0x000000ff00af7202 */ /* 0x000fe20000000f00 */
[----:B------:R-:W-:Y:S06]  /*2d00*/  @!P0 BRA `(.L_x_1146) ;  /* 0x0000000000248947 */ /* 0x000fec0003800000 */
[----:B------:R-:W-:Y:S01]  /*2d10*/  IMAD.U32 R175, R43, 0x10000, RZ ;  /* 0x000100002baf7824 */ /* 0x000fe200078e00ff */
[----:B------:R-:W-:Y:S06]  /*2d20*/  BRA `(.L_x_1146) ;  /* 0x00000000001c7947 */ /* 0x000fec0003800000 */
.L_x_1145:
[----:B------:R-:W-:-:S04]  /*2d30*/  ISETP.NE.AND P4, PT, R16, RZ, PT ;  /* 0x000000ff1000720c */ /* 0x000fc80003f85270 */
[----:B------:R-:W-:-:S05]  /*2d40*/  FSEL R174, R178, RZ, !P4 ;  /* 0x000000ffb2ae7208 */ /* 0x000fca0006000000 */
[----:B------:R-:W-:Y:S01]  /*2d50*/  FFMA.FTZ R175, R145, R200, R174 ;  /* 0x000000c891af7223 */ /* 0x000fe200000100ae */
[----:B------:R-:W-:-:S03]  /*2d60*/  @P0 SHF.L.U32 R174, R43, 0x10, RZ ;  /* 0x000000102bae0819 */ /* 0x000fc600000006ff */
[----:B------:R-:W-:-:S04]  /*2d70*/  FADD.FTZ R175, R180, -R175 ;  /* 0x800000afb4af7221 */ /* 0x000fc80000010000 */
[----:B------:R-:W-:-:S04]  /*2d80*/  FMUL.FTZ R175, R30, R175 ;  /* 0x000000af1eaf7220 */ /* 0x000fc80000410000 */
[----:B------:R-:W-:-:S07]  /*2d90*/  @P0 FADD.FTZ R175, R175, R174 ;  /* 0x000000aeafaf0221 */ /* 0x000fce0000010000 */
.L_x_1146:
[----:B------:R-:W-:Y:S05]  /*2da0*/  BSYNC B1 ;  /* 0x0000000000017941 */ /* 0x000fea0003800000 */
.L_x_1144:
        /* <DEDUP_REMOVED lines=14> */
.L_x_1148:
[----:B------:R-:W-:Y:S05]  /*2e90*/  BSYNC B1 ;  /* 0x0000000000017941 */ /* 0x000fea0003800000 */
.L_x_1147:
        /* <DEDUP_REMOVED lines=8> */
.L_x_1150:
        /* <DEDUP_REMOVED lines=8> */
.L_x_1151:
[----:B------:R-:W-:Y:S05]  /*2fa0*/  BSYNC B1 ;  /* 0x0000000000017941 */ /* 0x000fea0003800000 */
.L_x_1149:
[----:B------:R-:W1:Y:S01]  /*2fb0*/  @P1 LDC.64 R174, c[0x0][0x308] ;  /* 0x0000c200ffae1b82 */ /* 0x000e620000000a00 */
[----:B------:R-:W-:Y:S01]  /*2fc0*/  @P1 F2FP.BF16.F32.PACK_AB R202, RZ, R201 ;  /* 0x000000c9ffca123e */ /* 0x000fe200000010ff */
[----:B------:R-:W-:Y:S03]  /*2fd0*/  BSSY B1, `(.L_x_1152) ;  /* 0x0000014000017945 */ /* 0x000fe60003800000 */
[----:B------:R-:W-:-:S03]  /*2fe0*/  @P1 PRMT R63, R63, 0x5410, R202 ;  /* 0x000054103f3f1816 */ /* 0x000fc600000000ca */
[----:B------:R-:W2:Y:S01]  /*2ff0*/  @P3 LDC.64 R176, c[0x0][0x2f8] ;  /* 0x0000be00ffb03b82 */ /* 0x000ea20000000a00 */
[----:B-1----:R-:W-:-:S04]  /*3000*/  @P1 IMAD.WIDE.U32 R174, R199, 0x10, R174 ;  /* 0x00000010c7ae1825 */ /* 0x002fc800078e00ae */
[----:B--2---:R-:W-:Y:S01]  /*3010*/  @P3 IMAD.WIDE.U32 R176, R179, 0x10, R176 ;  /* 0x00000010b3b03825 */ /* 0x004fe200078e00b0 */
[----:B------:R-:W-:Y:S06]  /*3020*/  @!P3 BRA `(.L_x_1153) ;  /* 0x000000000038b947 */ /* 0x000fec0003800000 */
        /* <DEDUP_REMOVED lines=14> */
.L_x_1153:
[----:B------:R-:W-:Y:S05]  /*3110*/  BSYNC B1 ;  /* 0x0000000000017941 */ /* 0x000fea0003800000 */
.L_x_1152:
[----:B------:R1:W-:Y:S01]  /*3120*/  @P1 STG.E.128 desc[UR4][R174.64], R60 ;  /* 0x0000003cae001986 */ /* 0x0003e2000c101d04 */
[----:B------:R-:W-:Y:S03]  /*3130*/  BSSY B1, `(.L_x_1154) ;  /* 0x0000007000017945 */ /* 0x000fe60003800000 */
[----:B------:R1:W-:Y:S01]  /*3140*/  @P3 STG.E.128 desc[UR4][R176.64], R136 ;  /* 0x00000088b0003986 */ /* 0x0003e2000c101d04 */
[----:B------:R-:W-:Y:S05]  /*3150*/  @!P3 BRA `(.L_x_1155) ;  /* 0x000000000010b947 */ /* 0x000fea0003800000 */
[----:B-----5:R-:W2:Y:S01]  /*3160*/  LDC.64 R92, c[0x0][0x220] ;  /* 0x00008800ff5c7b82 */ /* 0x020ea20000000a00 */
[----:B------:R-:W-:-:S05]  /*3170*/  IADD3 R95, R179, 0x20, RZ ;  /* 0x00000020b35f7810 */ /* 0x000fca0007ffe0ff */
[----:B--2---:R-:W-:-:S06]  /*3180*/  IMAD.WIDE.U32 R92, R95, 0x10, R92 ;  /* 0x000000105f5c7825 */ /* 0x004fcc00078e005c */
[----:B------:R-:W5:Y:S02]  /*3190*/  LDG.E.128 R92, desc[UR4][R92.64] ;  /* 0x000000045c5c7981 */ /* 0x000f64000c1e1d00 */
.L_x_1155:
[----:B------:R-:W-:Y:S05]  /*31a0*/  BSYNC B1 ;  /* 0x0000000000017941 */ /* 0x000fea0003800000 */
.L_x_1154:
[----:B------:R-:W-:Y:S04]  /*31b0*/  BSSY B1, `(.L_x_1156) ;  /* 0x000000d000017945 */ /* 0x000fe80003800000 */
[----:B------:R-:W-:Y:S05]  /*31c0*/  @P2 BRA `(.L_x_1157) ;  /* 0x0000000000102947 */ /* 0x000fea0003800000 */
[----:B------:R-:W-:Y:S01]  /*31d0*/  IMAD.MOV.U32 R173, RZ, RZ, RZ ;  /* 0x000000ffffad7224 */ /* 0x000fe200078e00ff */
[----:B------:R-:W-:Y:S06]  /*31e0*/  @!P0 BRA `(.L_x_1158) ;  /* 0x0000000000248947 */ /* 0x000fec0003800000 */
[----:B------:R-:W-:Y:S01]  /*31f0*/  SHF.L.U32 R173, R36, 0x10, RZ ;  /* 0x0000001024ad7819 */ /* 0x000fe200000006ff */
[----:B------:R-:W-:Y:S06]  /*3200*/  BRA `(.L_x_1158) ;  /* 0x00000000001c7947 */ /* 0x000fec0003800000 */
.L_x_1157:
[----:B------:R-:W-:-:S04]  /*3210*/  ISETP.NE.AND P4, PT, R16, RZ, PT ;  /* 0x000000ff1000720c */ /* 0x000fc80003f85270 */
[----:B------:R-:W-:-:S05]  /*3220*/  FSEL R172, R178, RZ, !P4 ;  /* 0x000000ffb2ac7208 */ /* 0x000fca0006000000 */
[----:B------:R-:W-:Y:S01]  /*3230*/  FFMA.FTZ R173, R147, R200, R172 ;  /* 0x000000c893ad7223 */ /* 0x000fe200000100ac */
[----:B------:R-:W-:-:S03]  /*3240*/  @P0 SHF.L.U32 R172, R36, 0x10, RZ ;  /* 0x0000001024ac0819 */ /* 0x000fc600000006ff */
[----:B------:R-:W-:-:S04]  /*3250*/  FADD.FTZ R173, R182, -R173 ;  /* 0x800000adb6ad7221 */ /* 0x000fc80000010000 */
[----:B------:R-:W-:-:S04]  /*3260*/  FMUL.FTZ R173, R30, R173 ;  /* 0x000000ad1ead7220 */ /* 0x000fc80000410000 */
[----:B------:R-:W-:-:S07]  /*3270*/  @P0 FADD.FTZ R173, R173, R172 ;  /* 0x000000acadad0221 */ /* 0x000fce0000010000 */
.L_x_1158:
[----:B------:R-:W-:Y:S05]  /*3280*/  BSYNC B1 ;  /* 0x0000000000017941 */ /* 0x000fea0003800000 */
.L_x_1156:
[----:B------:R-:W-:Y:S01]  /*3290*/  BSSY B1, `(.L_x_1159) ;  /* 0x000000e000017945 */ /* 0x000fe20003800000 */
[----:B------:R-:W-:-:S03]  /*32a0*/  @P1 F2FP.BF16.F32.PACK_AB R172, RZ, R173 ;  /* 0x000000adffac123e */ /* 0x000fc600000010ff */
[----:B------:R-:W-:Y:S05]  /*32b0*/  @!P3 BRA `(.L_x_1160) ;  /* 0x00000000002cb947 */ /* 0x000fea0003800000 */
[----:B------:R-:W-:Y:S01]  /*32c0*/  LOP3.LUT P4, RZ, R209, 0xff, RZ, 0xc0, !PT ;  /* 0x000000ffd1ff7812 */ /* 0x000fe2000788c0ff */
[----:B------:R-:W-:Y:S01]  /*32d0*/  FMUL.FTZ R173, R173, UR13 ;  /* 0x0000000dadad7c20 */ /* 0x000fe20008410000 */
[----:B-1----:R-:W-:-:S03]  /*32e0*/  CS2R R174, SRZ ;  /* 0x0000000000ae7805 */ /* 0x002fc6000001ff00 */
[----:B------:R-:W-:-:S08]  /*32f0*/  FMUL.FTZ R173, R173, UR12 ;  /* 0x0000000cadad7c20 */ /* 0x000fd00008410000 */
[----:B------:R-:W-:Y:S01]  /*3300*/  @P4 SHF.L.U32 R176, R48, 0x10, RZ ;  /* 0x0000001030b04819 */ /* 0x000fe200000006ff */
[----:B-----5:R-:W-:-:S04]  /*3310*/  @P4 IMAD.U32 R202, R92, 0x10000, RZ ;  /* 0x000100005cca4824 */ /* 0x020fc800078e00ff */
[----:B------:R-:W-:Y:S01]  /*3320*/  @P4 FMUL.FTZ R174, R173, R176 ;  /* 0x000000b0adae4220 */ /* 0x000fe20000410000 */
[----:B------:R-:W-:-:S04]  /*3330*/  @P4 FMUL.FTZ R175, R202, R173 ;  /* 0x000000adcaaf4220 */ /* 0x000fc80000410000 */
[----:B------:R-:W-:Y:S01]  /*3340*/  F2FP.BF16.F32.PACK_AB R174, RZ, R174 ;  /* 0x000000aeffae723e */ /* 0x000fe200000010ff */
[----:B------:R-:W-:-:S03]  /*3350*/  FADD.FTZ R72, R72, R175 ;  /* 0x000000af48487221 */ /* 0x000fc60000010000 */
[----:B------:R-:W-:-:S07]  /*3360*/  PRMT R136, R174, 0x7610, R136 ;  /* 0x00007610ae887816 */ /* 0x000fce0000000088 */
.L_x_1160:
[----:B------:R-:W-:Y:S05]  /*3370*/  BSYNC B1 ;  /* 0x0000000000017941 */ /* 0x000fea0003800000 */
.L_x_1159:
[----:B------:R-:W-:Y:S01]  /*3380*/  BSSY B1, `(.L_x_1161) ;  /* 0x0000010000017945 */ /* 0x000fe20003800000 */
[----:B-1----:R-:W-:-:S03]  /*3390*/  @P1 PRMT R60, R172, 0x7610, R60 ;  /* 0x00007610ac3c1816 */ /* 0x002fc6000000003c */
[----:B------:R-:W-:Y:S05]  /*33a0*/  @P2 BRA `(.L_x_1162) ;  /* 0x0000000000142947 */ /* 0x000fea0003800000 */
[----:B------:R-:W-:Y:S01]  /*33b0*/  MOV R173, RZ ;  /* 0x000000ff00ad7202 */ /* 0x000fe20000000f00 */
[----:B------:R-:W-:Y:S06]  /*33c0*/  @!P0 BRA `(.L_x_1163) ;  /* 0x00000000002c8947 */ /* 0x000fec0003800000 */
[----:B------:R-:W-:-:S04]  /*33d0*/  PRMT R173, R36, 0x7632, R173 ;  /* 0x0000763224ad7816 */ /* 0x000fc800000000ad */
[----:B------:R-:W-:Y:S01]  /*33e0*/  SHF.L.U32 R173, R173, 0x10, RZ ;  /* 0x00000010adad7819 */ /* 0x000fe200000006ff */
[----:B------:R-:W-:Y:S06]  /*33f0*/  BRA `(.L_x_1163) ;  /* 0x0000000000207947 */ /* 0x000fec0003800000 */
.L_x_1162:
        /* <DEDUP_REMOVED lines=8> */
.L_x_1163:
[----:B------:R-:W-:Y:S05]  /*3480*/  BSYNC B1 ;  /* 0x0000000000017941 */ /* 0x000fea0003800000 */
.L_x_1161:
[----:B------:R-:W-:Y:S01]  /*3490*/  BSSY B1, `(.L_x_1164) ;  /* 0x0000011000017945 */ /* 0x000fe20003800000 */
[----:B------:R-:W-:-:S03]  /*34a0*/  @P1 F2FP.BF16.F32.PACK_AB R172, RZ, R173 ;  /* 0x000000adffac123e */ /* 0x000fc600000010ff */
[----:B------:R-:W-:Y:S05]  /*34b0*/  @!P3 BRA `(.L_x_1165) ;  /* 0x000000000038b947 */ /* 0x000fea0003800000 */
[----:B------:R-:W-:Y:S01]  /*34c0*/  LOP3.LUT P4, RZ, R170, 0xff00, RZ, 0xc0, !PT ;  /* 0x0000ff00aaff7812 */ /* 0x000fe2000788c0ff */
[----:B------:R-:W-:Y:S01]  /*34d0*/  FMUL.FTZ R173, R173, UR13 ;  /* 0x0000000dadad7c20 */ /* 0x000fe20008410000 */
[----:B------:R-:W-:Y:S01]  /*34e0*/  HFMA2.MMA R174, -RZ, RZ, 0, 0 ;  /* 0x00000000ffae7435 */ /* 0x000fe200000001ff */
[----:B------:R-:W-:Y:S02]  /*34f0*/  IMAD.MOV.U32 R176, RZ, RZ, RZ ;  /* 0x000000ffffb07224 */ /* 0x000fe400078e00ff */
[----:B------:R-:W-:-:S08]  /*3500*/  FMUL.FTZ R202, R173, UR12 ;  /* 0x0000000cadca7c20 */ /* 0x000fd00008410000 */
        /* <DEDUP_REMOVED lines=9> */
.L_x_1165:
[----:B------:R-:W-:Y:S05]  /*35a0*/  BSYNC B1 ;  /* 0x0000000000017941 */ /* 0x000fea0003800000 */
.L_x_1164:
[----:B------:R-:W-:Y:S01]  /*35b0*/  BSSY B1, `(.L_x_1166) ;  /* 0x000000e000017945 */ /* 0x000fe20003800000 */
[----:B------:R-:W-:-:S03]  /*35c0*/  @P1 PRMT R60, R60, 0x5410, R172 ;  /* 0x000054103c3c1816 */ /* 0x000fc600000000ac */
[----:B------:R-:W-:Y:S05]  /*35d0*/  @P2 BRA `(.L_x_1167) ;  /* 0x0000000000102947 */ /* 0x000fea0003800000 */
[----:B------:R-:W-:Y:S01]  /*35e0*/  IMAD.MOV.U32 R173, RZ, RZ, RZ ;  /* 0x000000ffffad7224 */ /* 0x000fe200078e00ff */
[----:B------:R-:W-:Y:S06]  /*35f0*/  @!P0 BRA `(.L_x_1168) ;  /* 0x0000000000248947 */ /* 0x000fec0003800000 */
[----:B------:R-:W-:Y:S01]  /*3600*/  SHF.L.U32 R173, R37, 0x10, RZ ;  /* 0x0000001025ad7819 */ /* 0x000fe200000006ff */
[----:B------:R-:W-:Y:S06]  /*3610*/  BRA `(.L_x_1168) ;  /* 0x00000000001c7947 */ /* 0x000fec0003800000 */
.L_x_1167:
[----:B------:R-:W-:-:S04]  /*3620*/  ISETP.NE.AND P4, PT, R16, RZ, PT ;  /* 0x000000ff1000720c */ /* 0x000fc80003f85270 */
[----:B------:R-:W-:-:S05]  /*3630*/  FSEL R172, R178, RZ, !P4 ;  /* 0x000000ffb2ac7208 */ /* 0x000fca0006000000 */
[----:B------:R-:W-:Y:S01]  /*3640*/  FFMA.FTZ R173, R149, R200, R172 ;  /* 0x000000c895ad7223 */ /* 0x000fe200000100ac */
[----:B------:R-:W-:-:S03]  /*3650*/  @P0 SHF.L.U32 R172, R37, 0x10, RZ ;  /* 0x0000001025ac0819 */ /* 0x000fc600000006ff */
[----:B------:R-:W-:-:S04]  /*3660*/  FADD.FTZ R173, R184, -R173 ;  /* 0x800000adb8ad7221 */ /* 0x000fc80000010000 */
[----:B------:R-:W-:-:S04]  /*3670*/  FMUL.FTZ R173, R30, R173 ;  /* 0x000000ad1ead7220 */ /* 0x000fc80000410000 */
[----:B------:R-:W-:-:S07]  /*3680*/  @P0 FADD.FTZ R173, R173, R172 ;  /* 0x000000acadad0221 */ /* 0x000fce0000010000 */
.L_x_1168:
[----:B------:R-:W-:Y:S05]  /*3690*/  BSYNC B1 ;  /* 0x0000000000017941 */ /* 0x000fea0003800000 */
.L_x_1166:
[----:B------:R-:W-:Y:S01]  /*36a0*/  BSSY B1, `(.L_x_1169) ;  /* 0x000000e000017945 */ /* 0x000fe20003800000 */
[----:B------:R-:W-:-:S03]  /*36b0*/  @P1 F2FP.BF16.F32.PACK_AB R172, RZ, R173 ;  /* 0x000000adffac123e */ /* 0x000fc600000010ff */
[----:B------:R-:W-:Y:S05]  /*36c0*/  @!P3 BRA `(.L_x_1170) ;  /* 0x00000000002cb947 */ /* 0x000fea0003800000 */
[----:B------:R-:W-:Y:S01]  /*36d0*/  LOP3.LUT P4, RZ, R170, 0xff0000, RZ, 0xc0, !PT ;  /* 0x00ff0000aaff7812 */ /* 0x000fe2000788c0ff */
[----:B------:R-:W-:Y:S01]  /*36e0*/  FMUL.FTZ R173, R173, UR13 ;  /* 0x0000000dadad7c20 */ /* 0x000fe20008410000 */
[----:B------:R-:W-:-:S03]  /*36f0*/  CS2R R174, SRZ ;  /* 0x0000000000ae7805 */ /* 0x000fc6000001ff00 */
        /* <DEDUP_REMOVED lines=8> */
.L_x_1170:
[----:B------:R-:W-:Y:S05]  /*3780*/  BSYNC B1 ;  /* 0x0000000000017941 */ /* 0x000fea0003800000 */
.L_x_1169:
[----:B------:R-:W-:Y:S01]  /*3790*/  BSSY B1, `(.L_x_1171) ;  /* 0x0000010000017945 */ /* 0x000fe20003800000 */
[----:B------:R-:W-:-:S03]  /*37a0*/  @P1 PRMT R61, R172, 0x7610, R61 ;  /* 0x00007610ac3d1816 */ /* 0x000fc6000000003d */
[----:B------:R-:W-:Y:S05]  /*37b0*/  @P2 BRA `(.L_x_1172) ;  /* 0x0000000000142947 */ /* 0x000fea0003800000 */
[----:B------:R-:W-:Y:S01]  /*37c0*/  MOV R173, RZ ;  /* 0x000000ff00ad7202 */ /* 0x000fe20000000f00 */
[----:B------:R-:W-:Y:S06]  /*37d0*/  @!P0 BRA `(.L_x_1173) ;  /* 0x00000000002c8947 */ /* 0x000fec0003800000 */
[----:B------:R-:W-:-:S04]  /*37e0*/  PRMT R173, R37, 0x7632, R173 ;  /* 0x0000763225ad7816 */ /* 0x000fc800000000ad */
[----:B------:R-:W-:Y:S01]  /*37f0*/  SHF.L.U32 R173, R173, 0x10, RZ ;  /* 0x00000010adad7819 */ /* 0x000fe200000006ff */
[----:B------:R-:W-:Y:S06]  /*3800*/  BRA `(.L_x_1173) ;  /* 0x0000000000207947 */ /* 0x000fec0003800000 */
.L_x_1172:
        /* <DEDUP_REMOVED lines=8> */
.L_x_1173:
[----:B------:R-:W-:Y:S05]  /*3890*/  BSYNC B1 ;  /* 0x0000000000017941 */ /* 0x000fea0003800000 */
.L_x_1171:
        /* <DEDUP_REMOVED lines=17> */
.L_x_1175:
[----:B------:R-:W-:Y:S05]  /*39b0*/  BSYNC B1 ;  /* 0x0000000000017941 */ /* 0x000fea0003800000 */
.L_x_1174:
[----:B------:R-:W-:Y:S01]  /*39c0*/  BSSY B1, `(.L_x_1176) ;  /* 0x000000e000017945 */ /* 0x000fe20003800000 */
[----:B------:R-:W-:-:S03]  /*39d0*/  @P1 PRMT R61, R61, 0x5410, R172 ;  /* 0x000054103d3d1816 */ /* 0x000fc600000000ac */
[----:B------:R-:W-:Y:S05]  /*39e0*/  @P2 BRA `(.L_x_1177) ;  /* 0x0000000000102947 */ /* 0x000fea0003800000 */
[----:B------:R-:W-:Y:S01]  /*39f0*/  IMAD.MOV.U32 R173, RZ, RZ, RZ ;  /* 0x000000ffffad7224 */ /* 0x000fe200078e00ff */
[----:B------:R-:W-:Y:S06]  /*3a00*/  @!P0 BRA `(.L_x_1178) ;  /* 0x0000000000248947 */ /* 0x000fec0003800000 */
[----:B------:R-:W-:Y:S01]  /*3a10*/  SHF.L.U32 R173, R38, 0x10, RZ ;  /* 0x0000001026ad7819 */ /* 0x000fe200000006ff */
[----:B------:R-:W-:Y:S06]  /*3a20*/  BRA `(.L_x_1178) ;  /* 0x00000000001c7947 */ /* 0x000fec0003800000 */
.L_x_1177:
[----:B------:R-:W-:-:S04]  /*3a30*/  ISETP.NE.AND P4, PT, R16, RZ, PT ;  /* 0x000000ff1000720c */ /* 0x000fc80003f85270 */
[----:B------:R-:W-:-:S05]  /*3a40*/  FSEL R172, R178, RZ, !P4 ;  /* 0x000000ffb2ac7208 */ /* 0x000fca0006000000 */
[----:B------:R-:W-:Y:S01]  /*3a50*/  FFMA.FTZ R173, R151, R200, R172 ;  /* 0x000000c897ad7223 */ /* 0x000fe200000100ac */
[----:B------:R-:W-:-:S03]  /*3a60*/  @P0 SHF.L.U32 R172, R38, 0x10, RZ ;  /* 0x0000001026ac0819 */ /* 0x000fc600000006ff */
[----:B------:R-:W-:-:S04]  /*3a70*/  FADD.FTZ R173, R186, -R173 ;  /* 0x800000adbaad7221 */ /* 0x000fc80000010000 */
[----:B------:R-:W-:-:S04]  /*3a80*/  FMUL.FTZ R173, R30, R173 ;  /* 0x000000ad1ead7220 */ /* 0x000fc80000410000 */
[----:B------:R-:W-:-:S07]  /*3a90*/  @P0 FADD.FTZ R173, R173, R172 ;  /* 0x000000acadad0221 */ /* 0x000fce0000010000 */
.L_x_1178:
[----:B------:R-:W-:Y:S05]  /*3aa0*/  BSYNC B1 ;  /* 0x0000000000017941 */ /* 0x000fea0003800000 */
.L_x_1176:
        /* <DEDUP_REMOVED lines=14> */
.L_x_1180:
[----:B------:R-:W-:Y:S05]  /*3b90*/  BSYNC B1 ;  /* 0x0000000000017941 */ /* 0x000fea0003800000 */
.L_x_1179:
        /* <DEDUP_REMOVED lines=8> */
.L_x_1182:
        /* <DEDUP_REMOVED lines=8> */
.L_x_1183:
[----:B------:R-:W-:Y:S05]  /*3ca0*/  BSYNC B1 ;  /* 0x0000000000017941 */ /* 0x000fea0003800000 */
.L_x_1181:
        /* <DEDUP_REMOVED lines=17> */
.L_x_1185:
[----:B------:R-:W-:Y:S05]  /*3dc0*/  BSYNC B1 ;  /* 0x0000000000017941 */ /* 0x000fea0003800000 */
.L_x_1184:
[----:B------:R-:W-:Y:S01]  /*3dd0*/  BSSY B1, `(.L_x_1186) ;  /* 0x000000e000017945 */ /* 0x000fe20003800000 */
[----:B------:R-:W-:-:S03]  /*3de0*/  @P1 PRMT R62, R62, 0x5410, R172 ;  /* 0x000054103e3e1816 */ /* 0x000fc600000000ac */
[----:B------:R-:W-:Y:S05]  /*3df0*/  @P2 BRA `(.L_x_1187) ;  /* 0x0000000000102947 */ /* 0x000fea0003800000 */
[----:B------:R-:W-:Y:S01]  /*3e00*/  IMAD.MOV.U32 R173, RZ, RZ, RZ ;  /* 0x000000ffffad7224 */ /* 0x000fe200078e00ff */
[----:B------:R-:W-:Y:S06]  /*3e10*/  @!P0 BRA `(.L_x_1188) ;  /* 0x0000000000248947 */ /* 0x000fec0003800000 */
[----:B------:R-:W-:Y:S01]  /*3e20*/  SHF.L.U32 R173, R39, 0x10, RZ ;  /* 0x0000001027ad7819 */ /* 0x000fe200000006ff */
[----:B------:R-:W-:Y:S06]  /*3e30*/  BRA `(.L_x_1188) ;  /* 0x00000000001c7947 */ /* 0x000fec0003800000 */
.L_x_1187:
[----:B------:R-:W-:-:S04]  /*3e40*/  ISETP.NE.AND P4, PT, R16, RZ, PT ;  /* 0x000000ff1000720c */ /* 0x000fc80003f85270 */
[----:B------:R-:W-:-:S05]  /*3e50*/  FSEL R172, R178, RZ, !P4 ;  /* 0x000000ffb2ac7208 */ /* 0x000fca0006000000 */
[----:B------:R-:W-:Y:S01]  /*3e60*/  FFMA.FTZ R173, R153, R200, R172 ;  /* 0x000000c899ad7223 */ /* 0x000fe200000100ac */
[----:B------:R-:W-:-:S03]  /*3e70*/  @P0 SHF.L.U32 R172, R39, 0x10, RZ ;  /* 0x0000001027ac0819 */ /* 0x000fc600000006ff */
[----:B------:R-:W-:-:S04]  /*3e80*/  FADD.FTZ R173, R188, -R173 ;  /* 0x800000adbcad7221 */ /* 0x000fc80000010000 */
[----:B------:R-:W-:-:S04]  /*3e90*/  FMUL.FTZ R173, R30, R173 ;  /* 0x000000ad1ead7220 */ /* 0x000fc80000410000 */
[----:B------:R-:W-:-:S07]  /*3ea0*/  @P0 FADD.FTZ R173, R173, R172 ;  /* 0x000000acadad0221 */ /* 0x000fce0000010000 */
.L_x_1188:
[----:B------:R-:W-:Y:S05]  /*3eb0*/  BSYNC B1 ;  /* 0x0000000000017941 */ /* 0x000fea0003800000 */
.L_x_1186:
        /* <DEDUP_REMOVED lines=14> */
.L_x_1190:
[----:B------:R-:W-:Y:S05]  /*3fa0*/  BSYNC B1 ;  /* 0x0000000000017941 */ /* 0x000fea0003800000 */
.L_x_1189:
        /* <DEDUP_REMOVED lines=8> */
.L_x_1192:
        /* <DEDUP_REMOVED lines=8> */
.L_x_1193:
[----:B------:R-:W-:Y:S05]  /*40b0*/  BSYNC B1 ;  /* 0x0000000000017941 */ /* 0x000fea0003800000 */
.L_x_1191:
[----:B------:R-:W1:Y:S01]  /*40c0*/  @P1 LDC.64 R172, c[0x0][0x308] ;  /* 0x0000c200ffac1b82 */ /* 0x000e620000000a00 */
[----:B------:R-:W-:Y:S01]  /*40d0*/  @P3 VIADD R199, R179, 0x20 ;  /* 0x00000020b3c73836 */ /* 0x000fe20000000000 */
[----:B------:R-:W-:Y:S01]  /*40e0*/  @P1 F2FP.BF16.F32.PACK_AB R177, RZ, R176 ;  /* 0x000000b0ffb1123e */ /* 0x000fe200000010ff */
[----:B------:R-:W-:Y:S03]  /*40f0*/  BSSY B1, `(.L_x_1194) ;  /* 0x0000014000017945 */ /* 0x000fe60003800000 */
[----:B------:R-:W-:Y:S02]  /*4100*/  @P1 PRMT R63, R63, 0x5410, R177 ;  /* 0x000054103f3f1816 */ /* 0x000fe400000000b1 */
[----:B------:R-:W2:Y:S01]  /*4110*/  @P3 LDC.64 R174, c[0x0][0x2f8] ;  /* 0x0000be00ffae3b82 */ /* 0x000ea20000000a00 */
[----:B-1----:R-:W-:-:S04]  /*4120*/  @P1 IMAD.WIDE.U32 R172, R31, 0x10, R172 ;  /* 0x000000101fac1825 */ /* 0x002fc800078e00ac */
[----:B--2---:R-:W-:Y:S01]  /*4130*/  @P3 IMAD.WIDE.U32 R174, R199, 0x10, R174 ;  /* 0x00000010c7ae3825 */ /* 0x004fe200078e00ae */
[----:B------:R-:W-:Y:S06]  /*4140*/  @!P3 BRA `(.L_x_1195) ;  /* 0x000000000038b947 */ /* 0x000fec0003800000 */
[----:B------:R-:W-:Y:S01]  /*4150*/  LOP3.LUT P4, RZ, R171, 0xff000000, RZ, 0xc0, !PT ;  /* 0xff000000abff7812 */ /* 0x000fe2000788c0ff */
[----:B------:R-:W-:Y:S01]  /*4160*/  FMUL.FTZ R176, R176, UR13 ;  /* 0x0000000db0b07c20 */ /* 0x000fe20008410000 */
[----:B------:R-:W-:Y:S01]  /*4170*/  HFMA2.MMA R170, -RZ, RZ, 0, 0 ;  /* 0x00000000ffaa7435 */ /* 0x000fe200000001ff */
[----:B------:R-:W-:Y:S02]  /*4180*/  MOV R31, RZ ;  /* 0x000000ff001f7202 */ /* 0x000fe40000000f00 */
[----:B------:R-:W-:-:S08]  /*4190*/  FMUL.FTZ R176, R176, UR12 ;  /* 0x0000000cb0b07c20 */ /* 0x000fd00008410000 */
[----:B------:R-:W-:Y:S02]  /*41a0*/  @P4 PRMT R177, R51, 0x7632, R177 ;  /* 0x0000763233b14816 */ /* 0x000fe400000000b1 */
[----:B-----5:R-:W-:Y:S02]  /*41b0*/  @P4 PRMT R171, R95, 0x7632, R171 ;  /* 0x000076325fab4816 */ /* 0x020fe400000000ab */
[----:B------:R-:W-:-:S03]  /*41c0*/  @P4 SHF.L.U32 R177, R177, 0x10, RZ ;  /* 0x00000010b1b14819 */ /* 0x000fc600000006ff */
[----:B------:R-:W-:Y:S02]  /*41d0*/  @P4 IMAD.U32 R171, R171, 0x10000, RZ ;  /* 0x00010000abab4824 */ /* 0x000fe400078e00ff */
[C---:B------:R-:W-:Y:S02]  /*41e0*/  @P4 FMUL.FTZ R31, R176.reuse, R177 ;  /* 0x000000b1b01f4220 */ /* 0x040fe40000410000 */
[----:B------:R-:W-:-:S03]  /*41f0*/  @P4 FMUL.FTZ R170, R176, R171 ;  /* 0x000000abb0aa4220 */ /* 0x000fc60000410000 */
[----:B------:R-:W-:Y:S01]  /*4200*/  F2FP.BF16.F32.PACK_AB R31, RZ, R31 ;  /* 0x0000001fff1f723e */ /* 0x000fe200000010ff */
[----:B------:R-:W-:-:S03]  /*4210*/  FADD.FTZ R79, R79, R170 ;  /* 0x000000aa4f4f7221 */ /* 0x000fc60000010000 */
[----:B------:R-:W-:-:S07]  /*4220*/  PRMT R139, R139, 0x5410, R31 ;  /* 0x000054108b8b7816 */ /* 0x000fce000000001f */
.L_x_1195:
[----:B------:R-:W-:Y:S05]  /*4230*/  BSYNC B1 ;  /* 0x0000000000017941 */ /* 0x000fea0003800000 */
.L_x_1194:
[----:B------:R1:W-:Y:S01]  /*4240*/  @P1 STG.E.128 desc[UR4][R172.64], R60 ;  /* 0x0000003cac001986 */ /* 0x0003e2000c101d04 */
[----:B------:R-:W-:Y:S01]  /*4250*/  BSSY B1, `(.L_x_1196) ;  /* 0x0000007000017945 */ /* 0x000fe20003800000 */
[----:B------:R-:W-:Y:S02]  /*4260*/  IADD3 R179, R179, 0x40, RZ ;  /* 0x00000040b3b37810 */ /* 0x000fe40007ffe0ff */
[----:B------:R1:W-:Y:S01]  /*4270*/  @P3 STG.E.128 desc[UR4][R174.64], R136 ;  /* 0x00000088ae003986 */ /* 0x0003e2000c101d04 */
[----:B------:R-:W-:Y:S05]  /*4280*/  @!P3 BRA `(.L_x_1197) ;  /* 0x00000000000cb947 */ /* 0x000fea0003800000 */
[----:B-----5:R-:W2:Y:S02]  /*4290*/  LDC.64 R92, c[0x0][0x220] ;  /* 0x00008800ff5c7b82 */ /* 0x020ea40000000a00 */
[----:B--2---:R-:W-:-:S06]  /*42a0*/  IMAD.WIDE.U32 R92, R179, 0x10, R92 ;  /* 0x00000010b35c7825 */ /* 0x004fcc00078e005c */
[----:B------:R-:W5:Y:S02]  /*42b0*/  LDG.E.128 R92, desc[UR4][R92.64] ;  /* 0x000000045c5c7981 */ /* 0x000f64000c1e1d00 */
.L_x_1197:
[----:B------:R-:W-:Y:S05]  /*42c0*/  BSYNC B1 ;  /* 0x0000000000017941 */ /* 0x000fea0003800000 */
.L_x_1196:
[----:B------:R-:W-:Y:S04]  /*42d0*/  BSSY B1, `(.L_x_1198) ;  /* 0x000000d000017945 */ /* 0x000fe80003800000 */
[----:B------:R-:W-:Y:S05]  /*42e0*/  @P2 BRA `(.L_x_1199) ;  /* 0x0000000000102947 */ /* 0x000fea0003800000 */
[----:B------:R-:W-:Y:S01]  /*42f0*/  HFMA2.MMA R31, -RZ, RZ, 0, 0 ;  /* 0x00000000ff1f7435 */ /* 0x000fe200000001ff */
[----:B------:R-:W-:Y:S10]  /*4300*/  @!P0 BRA `(.L_x_1200) ;  /* 0x0000000000248947 */ /* 0x000ff40003800000 */
[----:B------:R-:W-:Y:S01]  /*4310*/  SHF.L.U32 R31, R32, 0x10, RZ ;  /* 0x00000010201f7819 */ /* 0x000fe200000006ff */
[----:B------:R-:W-:Y:S06]  /*4320*/  BRA `(.L_x_1200) ;  /* 0x00000000001c7947 */ /* 0x000fec0003800000 */
.L_x_1199:
[----:B------:R-:W-:-:S04]  /*4330*/  ISETP.NE.AND P4, PT, R16, RZ, PT ;  /* 0x000000ff1000720c */ /* 0x000fc80003f85270 */
[----:B------:R-:W-:-:S05]  /*4340*/  FSEL R170, R178, RZ, !P4 ;  /* 0x000000ffb2aa7208 */ /* 0x000fca0006000000 */
[----:B------:R-:W-:Y:S01]  /*4350*/  FFMA.FTZ R31, R155, R200, R170 ;  /* 0x000000c89b1f7223 */ /* 0x000fe200000100aa */
[----:B------:R-:W-:-:S03]  /*4360*/  @P0 IMAD.U32 R170, R32, 0x10000, RZ ;  /* 0x0001000020aa0824 */ /* 0x000fc600078e00ff */
[----:B------:R-:W-:-:S04]  /*4370*/  FADD.FTZ R31, R190, -R31 ;  /* 0x8000001fbe1f7221 */ /* 0x000fc80000010000 */
[----:B------:R-:W-:-:S04]  /*4380*/  FMUL.FTZ R31, R30, R31 ;  /* 0x0000001f1e1f7220 */ /* 0x000fc80000410000 */
[----:B------:R-:W-:-:S07]  /*4390*/  @P0 FADD.FTZ R31, R31, R170 ;  /* 0x000000aa1f1f0221 */ /* 0x000fce0000010000 */
.L_x_1200:
[----:B------:R-:W-:Y:S05]  /*43a0*/  BSYNC B1 ;  /* 0x0000000000017941 */ /* 0x000fea0003800000 */
.L_x_1198:
[----:B------:R-:W-:Y:S01]  /*43b0*/  BSSY B1, `(.L_x_1201) ;  /* 0x000000f000017945 */ /* 0x000fe20003800000 */
[----:B------:R-:W-:-:S03]  /*43c0*/  @P1 F2FP.BF16.F32.PACK_AB R170, RZ, R31 ;  /* 0x0000001fffaa123e */ /* 0x000fc600000010ff */
[----:B------:R-:W-:Y:S05]  /*43d0*/  @!P3 BRA `(.L_x_1202) ;  /* 0x000000000030b947 */ /* 0x000fea0003800000 */
[----:B------:R-:W-:Y:S01]  /*43e0*/  LOP3.LUT P4, RZ, R208, 0xff, RZ, 0xc0, !PT ;  /* 0x000000ffd0ff7812 */ /* 0x000fe2000788c0ff */
[----:B------:R-:W-:Y:S01]  /*43f0*/  FMUL.FTZ R31, R31, UR13 ;  /* 0x0000000d1f1f7c20 */ /* 0x000fe20008410000 */
[----:B------:R-:W-:Y:S01]  /*4400*/  HFMA2.MMA R171, -RZ, RZ, 0, 0 ;  /* 0x00000000ffab7435 */ /* 0x000fe200000001ff */
[----:B-1----:R-:W-:Y:S02]  /*4410*/  MOV R173, RZ ;  /* 0x000000ff00ad7202 */ /* 0x002fe40000000f00 */
        /* <DEDUP_REMOVED lines=8> */
.L_x_1202:
[----:B------:R-:W-:Y:S05]  /*44a0*/  BSYNC B1 ;  /* 0x0000000000017941 */ /* 0x000fea0003800000 */
.L_x_1201:
        /* <DEDUP_REMOVED lines=8> */
.L_x_1204:
[----:B------:R-:W-:Y:S02]  /*4530*/  ISETP.NE.AND P4, PT, R16, RZ, PT ;  /* 0x000000ff1000720c */ /* 0x000fe40003f85270 */
[----:B------:R-:W-:Y:S02]  /*4540*/  @P0 PRMT R171, R32, 0x7632, R171 ;  /* 0x0000763220ab0816 */ /* 0x000fe400000000ab */
[----:B------:R-:W-:-:S05]  /*4550*/  FSEL R31, R178, RZ, !P4 ;  /* 0x000000ffb21f7208 */ /* 0x000fca0006000000 */
[----:B------:R-:W-:-:S04]  /*4560*/  FFMA.FTZ R170, R156, R200, R31 ;  /* 0x000000c89caa7223 */ /* 0x000fc8000001001f */
[----:B------:R-:W-:Y:S01]  /*4570*/  FADD.FTZ R31, R191, -R170 ;  /* 0x800000aabf1f7221 */ /* 0x000fe20000010000 */
[----:B------:R-:W-:-:S03]  /*4580*/  @P0 SHF.L.U32 R170, R171, 0x10, RZ ;  /* 0x00000010abaa0819 */ /* 0x000fc600000006ff */
[----:B------:R-:W-:-:S04]  /*4590*/  FMUL.FTZ R31, R30, R31 ;  /* 0x0000001f1e1f7220 */ /* 0x000fc80000410000 */
[----:B------:R-:W-:-:S07]  /*45a0*/  @P0 FADD.FTZ R31, R31, R170 ;  /* 0x000000aa1f1f0221 */ /* 0x000fce0000010000 */
.L_x_1205:
[----:B------:R-:W-:Y:S05]  /*45b0*/  BSYNC B1 ;  /* 0x0000000000017941 */ /* 0x000fea0003800000 */
.L_x_1203:
        /* <DEDUP_REMOVED lines=17> */
.L_x_1207:
[----:B------:R-:W-:Y:S05]  /*46d0*/  BSYNC B1 ;  /* 0x0000000000017941 */ /* 0x000fea0003800000 */
.L_x_1206:
[----:B------:R-:W-:Y:S01]  /*46e0*/  BSSY B1, `(.L_x_1208) ;  /* 0x000000e000017945 */ /* 0x000fe20003800000 */
[----:B------:R-:W-:-:S03]  /*46f0*/  @P1 PRMT R60, R60, 0x5410, R170 ;  /* 0x000054103c3c1816 */ /* 0x000fc600000000aa */
[----:B------:R-:W-:Y:S05]  /*4700*/  @P2 BRA `(.L_x_1209) ;  /* 0x0000000000102947 */ /* 0x000fea0003800000 */
[----:B------:R-:W-:Y:S01]  /*4710*/  IMAD.MOV.U32 R31, RZ, RZ, RZ ;  /* 0x000000ffff1f7224 */ /* 0x000fe200078e00ff */
[----:B------:R-:W-:Y:S06]  /*4720*/  @!P0 BRA `(.L_x_1210) ;  /* 0x0000000000248947 */ /* 0x000fec0003800000 */
[----:B------:R-:W-:Y:S01]  /*4730*/  SHF.L.U32 R31, R33, 0x10, RZ ;  /* 0x00000010211f7819 */ /* 0x000fe200000006ff */
[----:B------:R-:W-:Y:S06]  /*4740*/  BRA `(.L_x_1210) ;  /* 0x00000000001c7947 */ /* 0x000fec0003800000 */
.L_x_1209:
[----:B------:R-:W-:-:S04]  /*4750*/  ISETP.NE.AND P4, PT, R16, RZ, PT ;  /* 0x000000ff1000720c */ /* 0x000fc80003f85270 */
[----:B------:R-:W-:-:S05]  /*4760*/  FSEL R170, R178, RZ, !P4 ;  /* 0x000000ffb2aa7208 */ /* 0x000fca0006000000 */
[----:B------:R-:W-:Y:S01]  /*4770*/  FFMA.FTZ R31, R157, R200, R170 ;  /* 0x000000c89d1f7223 */ /* 0x000fe200000100aa */
[----:B------:R-:W-:-:S03]  /*4780*/  @P0 SHF.L.U32 R170, R33, 0x10, RZ ;  /* 0x0000001021aa0819 */ /* 0x000fc600000006ff */
[----:B------:R-:W-:-:S04]  /*4790*/  FADD.FTZ R31, R192, -R31 ;  /* 0x8000001fc01f7221 */ /* 0x000fc80000010000 */
[----:B------:R-:W-:-:S04]  /*47a0*/  FMUL.FTZ R31, R30, R31 ;  /* 0x0000001f1e1f7220 */ /* 0x000fc80000410000 */
[----:B------:R-:W-:-:S07]  /*47b0*/  @P0 FADD.FTZ R31, R31, R170 ;  /* 0x000000aa1f1f0221 */ /* 0x000fce0000010000 */
.L_x_1210:
[----:B------:R-:W-:Y:S05]  /*47c0*/  BSYNC B1 ;  /* 0x0000000000017941 */ /* 0x000fea0003800000 */
.L_x_1208:
[----:B------:R-:W-:Y:S01]  /*47d0*/  BSSY B1, `(.L_x_1211) ;  /* 0x000000f000017945 */ /* 0x000fe20003800000 */
[----:B------:R-:W-:-:S03]  /*47e0*/  @P1 F2FP.BF16.F32.PACK_AB R170, RZ, R31 ;  /* 0x0000001fffaa123e */ /* 0x000fc600000010ff */
[----:B------:R-:W-:Y:S05]  /*47f0*/  @!P3 BRA `(.L_x_1212) ;  /* 0x000000000030b947 */ /* 0x000fea0003800000 */
[----:B------:R-:W-:Y:S01]  /*4800*/  LOP3.LUT P4, RZ, R168, 0xff0000, RZ, 0xc0, !PT ;  /* 0x00ff0000a8ff7812 */ /* 0x000fe2000788c0ff */
[----:B------:R-:W-:Y:S01]  /*4810*/  FMUL.FTZ R31, R31, UR13 ;  /* 0x0000000d1f1f7c20 */ /* 0x000fe20008410000 */
[----:B------:R-:W-:Y:S01]  /*4820*/  IMAD.MOV.U32 R171, RZ, RZ, RZ ;  /* 0x000000ffffab7224 */ /* 0x000fe200078e00ff */
[----:B------:R-:W-:Y:S02]  /*4830*/  MOV R173, RZ ;  /* 0x000000ff00ad7202 */ /* 0x000fe40000000f00 */
[----:B------:R-:W-:-:S08]  /*4840*/  FMUL.FTZ R31, R31, UR12 ;  /* 0x0000000c1f1f7c20 */ /* 0x000fd00008410000 */
[----:B------:R-:W-:Y:S02]  /*4850*/  @P4 SHF.L.U32 R172, R53, 0x10, RZ ;  /* 0x0000001035ac4819 */ /* 0x000fe400000006ff */
[----:B-----5:R-:W-:-:S03]  /*4860*/  @P4 SHF.L.U32 R174, R93, 0x10, RZ ;  /* 0x000000105dae4819 */ /* 0x020fc600000006ff */
[----:B------:R-:W-:Y:S02]  /*4870*/  @P4 FMUL.FTZ R171, R31, R172 ;  /* 0x000000ac1fab4220 */ /* 0x000fe40000410000 */
[----:B------:R-:W-:-:S03]  /*4880*/  @P4 FMUL.FTZ R173, R174, R31 ;  /* 0x0000001faead4220 */ /* 0x000fc60000410000 */
[----:B------:R-:W-:Y:S01]  /*4890*/  F2FP.BF16.F32.PACK_AB R171, RZ, R171 ;  /* 0x000000abffab723e */ /* 0x000fe200000010ff */
[----:B------:R-:W-:-:S03]  /*48a0*/  FADD.FTZ R82, R82, R173 ;  /* 0x000000ad52527221 */ /* 0x000fc60000010000 */
[----:B------:R-:W-:-:S07]  /*48b0*/  PRMT R137, R171, 0x7610, R137 ;  /* 0x00007610ab897816 */ /* 0x000fce0000000089 */
.L_x_1212:
[----:B------:R-:W-:Y:S05]  /*48c0*/  BSYNC B1 ;  /* 0x0000000000017941 */ /* 0x000fea0003800000 */
.L_x_1211:
[----:B------:R-:W-:Y:S01]  /*48d0*/  BSSY B1, `(.L_x_1213) ;  /* 0x0000010000017945 */ /* 0x000fe20003800000 */
[----:B------:R-:W-:-:S03]  /*48e0*/  @P1 PRMT R61, R170, 0x7610, R61 ;  /* 0x00007610aa3d1816 */ /* 0x000fc6000000003d */
[----:B------:R-:W-:Y:S05]  /*48f0*/  @P2 BRA `(.L_x_1214) ;  /* 0x0000000000142947 */ /* 0x000fea0003800000 */
[----:B------:R-:W-:Y:S01]  /*4900*/  HFMA2.MMA R31, -RZ, RZ, 0, 0 ;  /* 0x00000000ff1f7435 */ /* 0x000fe200000001ff */
[----:B------:R-:W-:Y:S10]  /*4910*/  @!P0 BRA `(.L_x_1215) ;  /* 0x00000000002c8947 */ /* 0x000ff40003800000 */
[----:B------:R-:W-:-:S05]  /*4920*/  PRMT R31, R33, 0x7632, R31 ;  /* 0x00007632211f7816 */ /* 0x000fca000000001f */
[----:B------:R-:W-:Y:S01]  /*4930*/  IMAD.U32 R31, R31, 0x10000, RZ ;  /* 0x000100001f1f7824 */ /* 0x000fe200078e00ff */
[----:B------:R-:W-:Y:S06]  /*4940*/  BRA `(.L_x_1215) ;  /* 0x0000000000207947 */ /* 0x000fec0003800000 */
.L_x_1214:
        /* <DEDUP_REMOVED lines=8> */
.L_x_1215:
[----:B------:R-:W-:Y:S05]  /*49d0*/  BSYNC B1 ;  /* 0x0000000000017941 */ /* 0x000fea0003800000 */
.L_x_1213:
[----:B------:R-:W-:Y:S01]  /*49e0*/  BSSY B1, `(.L_x_1216) ;  /* 0x0000011000017945 */ /* 0x000fe20003800000 */
[----:B------:R-:W-:-:S03]  /*49f0*/  @P1 F2FP.BF16.F32.PACK_AB R170, RZ, R31 ;  /* 0x0000001fffaa123e */ /* 0x000fc600000010ff */
[----:B------:R-:W-:Y:S05]  /*4a00*/  @!P3 BRA `(.L_x_1217) ;  /* 0x000000000038b947 */ /* 0x000fea0003800000 */
[----:B------:R-:W-:Y:S01]  /*4a10*/  LOP3.LUT P4, RZ, R168, 0xff000000, RZ, 0xc0, !PT ;  /* 0xff000000a8ff7812 */ /* 0x000fe2000788c0ff */
[----:B------:R-:W-:Y:S01]  /*4a20*/  FMUL.FTZ R31, R31, UR13 ;  /* 0x0000000d1f1f7c20 */ /* 0x000fe20008410000 */
[----:B------:R-:W-:Y:S01]  /*4a30*/  HFMA2.MMA R171, -RZ, RZ, 0, 0 ;  /* 0x00000000ffab7435 */ /* 0x000fe200000001ff */
[----:B------:R-:W-:Y:S02]  /*4a40*/  MOV R172, RZ ;  /* 0x000000ff00ac7202 */ /* 0x000fe40000000f00 */
[----:B------:R-:W-:-:S08]  /*4a50*/  FMUL.FTZ R31, R31, UR12 ;  /* 0x0000000c1f1f7c20 */ /* 0x000fd00008410000 */
[----:B------:R-:W-:Y:S02]  /*4a60*/  @P4 PRMT R174, R53, 0x7632, R174 ;  /* 0x0000763235ae4816 */ /* 0x000fe400000000ae */
[----:B-----5:R-:W-:-:S03]  /*4a70*/  @P4 PRMT R173, R93, 0x7632, R173 ;  /* 0x000076325dad4816 */ /* 0x020fc600000000ad */
[----:B------:R-:W-:Y:S01]  /*4a80*/  @P4 IMAD.U32 R174, R174, 0x10000, RZ ;  /* 0x00010000aeae4824 */ /* 0x000fe200078e00ff */
[----:B------:R-:W-:-:S03]  /*4a90*/  @P4 SHF.L.U32 R173, R173, 0x10, RZ ;  /* 0x00000010adad4819 */ /* 0x000fc600000006ff */
[C---:B------:R-:W-:Y:S02]  /*4aa0*/  @P4 FMUL.FTZ R171, R31.reuse, R174 ;  /* 0x000000ae1fab4220 */ /* 0x040fe40000410000 */
[----:B------:R-:W-:-:S03]  /*4ab0*/  @P4 FMUL.FTZ R172, R31, R173 ;  /* 0x000000ad1fac4220 */ /* 0x000fc60000410000 */
[----:B------:R-:W-:Y:S01]  /*4ac0*/  F2FP.BF16.F32.PACK_AB R171, RZ, R171 ;  /* 0x000000abffab723e */ /* 0x000fe200000010ff */
[----:B------:R-:W-:-:S03]  /*4ad0*/  FADD.FTZ R83, R83, R172 ;  /* 0x000000ac53537221 */ /* 0x000fc60000010000 */
[----:B------:R-:W-:-:S07]  /*4ae0*/  PRMT R137, R137, 0x5410, R171 ;  /* 0x0000541089897816 */ /* 0x000fce00000000ab */
.L_x_1217:
[----:B------:R-:W-:Y:S05]  /*4af0*/  BSYNC B1 ;  /* 0x0000000000017941 */ /* 0x000fea0003800000 */
.L_x_1216:
[----:B------:R-:W-:Y:S01]  /*4b00*/  BSSY B1, `(.L_x_1218) ;  /* 0x000000e000017945 */ /* 0x000fe20003800000 */
[----:B------:R-:W-:-:S03]  /*4b10*/  @P1 PRMT R61, R61, 0x5410, R170 ;  /* 0x000054103d3d1816 */ /* 0x000fc600000000aa */
[----:B------:R-:W-:Y:S05]  /*4b20*/  @P2 BRA `(.L_x_1219) ;  /* 0x0000000000102947 */ /* 0x000fea0003800000 */
[----:B------:R-:W-:Y:S01]  /*4b30*/  MOV R31, RZ ;  /* 0x000000ff001f7202 */ /* 0x000fe20000000f00 */
[----:B------:R-:W-:Y:S06]  /*4b40*/  @!P0 BRA `(.L_x_1220) ;  /* 0x0000000000248947 */ /* 0x000fec0003800000 */
[----:B------:R-:W-:Y:S01]  /*4b50*/  SHF.L.U32 R31, R34, 0x10, RZ ;  /* 0x00000010221f7819 */ /* 0x000fe200000006ff */
[----:B------:R-:W-:Y:S06]  /*4b60*/  BRA `(.L_x_1220) ;  /* 0x00000000001c7947 */ /* 0x000fec0003800000 */
.L_x_1219:
[----:B------:R-:W-:-:S04]  /*4b70*/  ISETP.NE.AND P4, PT, R16, RZ, PT ;  /* 0x000000ff1000720c */ /* 0x000fc80003f85270 */
[----:B------:R-:W-:-:S05]  /*4b80*/  FSEL R170, R178, RZ, !P4 ;  /* 0x000000ffb2aa7208 */ /* 0x000fca0006000000 */
[----:B------:R-:W-:Y:S01]  /*4b90*/  FFMA.FTZ R31, R159, R200, R170 ;  /* 0x000000c89f1f7223 */ /* 0x000fe200000100aa */
[----:B------:R-:W-:-:S03]  /*4ba0*/  @P0 IMAD.U32 R170, R34, 0x10000, RZ ;  /* 0x0001000022aa0824 */ /* 0x000fc600078e00ff */
[----:B------:R-:W-:-:S04]  /*4bb0*/  FADD.FTZ R31, R194, -R31 ;  /* 0x8000001fc21f7221 */ /* 0x000fc80000010000 */
[----:B------:R-:W-:-:S04]  /*4bc0*/  FMUL.FTZ R31, R30, R31 ;  /* 0x0000001f1e1f7220 */ /* 0x000fc80000410000 */
[----:B------:R-:W-:-:S07]  /*4bd0*/  @P0 FADD.FTZ R31, R31, R170 ;  /* 0x000000aa1f1f0221 */ /* 0x000fce0000010000 */
.L_x_1220:
[----:B------:R-:W-:Y:S05]  /*4be0*/  BSYNC B1 ;  /* 0x0000000000017941 */ /* 0x000fea0003800000 */
.L_x_1218:
        /* <DEDUP_REMOVED lines=15> */
.L_x_1222:
[----:B------:R-:W-:Y:S05]  /*4ce0*/  BSYNC B1 ;  /* 0x0000000000017941 */ /* 0x000fea0003800000 */
.L_x_1221:
[----:B------:R-:W-:Y:S01]  /*4cf0*/  BSSY B1, `(.L_x_1223) ;  /* 0x0000010000017945 */ /* 0x000fe20003800000 */
[----:B------:R-:W-:-:S03]  /*4d00*/  @P1 PRMT R62, R170, 0x7610, R62 ;  /* 0x00007610aa3e1816 */ /* 0x000fc6000000003e */
[----:B------:R-:W-:Y:S05]  /*4d10*/  @P2 BRA `(.L_x_1224) ;  /* 0x0000000000142947 */ /* 0x000fea0003800000 */
[----:B------:R-:W-:Y:S01]  /*4d20*/  HFMA2.MMA R31, -RZ, RZ, 0, 0 ;  /* 0x00000000ff1f7435 */ /* 0x000fe200000001ff */
[----:B------:R-:W-:Y:S10]  /*4d30*/  @!P0 BRA `(.L_x_1225) ;  /* 0x00000000002c8947 */ /* 0x000ff40003800000 */
[----:B------:R-:W-:-:S04]  /*4d40*/  PRMT R31, R34, 0x7632, R31 ;  /* 0x00007632221f7816 */ /* 0x000fc8000000001f */
[----:B------:R-:W-:Y:S01]  /*4d50*/  SHF.L.U32 R31, R31, 0x10, RZ ;  /* 0x000000101f1f7819 */ /* 0x000fe200000006ff */
[----:B------:R-:W-:Y:S06]  /*4d60*/  BRA `(.L_x_1225) ;  /* 0x0000000000207947 */ /* 0x000fec0003800000 */
.L_x_1224:
        /* <DEDUP_REMOVED lines=8> */
.L_x_1225:
[----:B------:R-:W-:Y:S05]  /*4df0*/  BSYNC B1 ;  /* 0x0000000000017941 */ /* 0x000fea0003800000 */
.L_x_1223:
[----:B------:R-:W-:Y:S01]  /*4e00*/  BSSY B1, `(.L_x_1226) ;  /* 0x0000011000017945 */ /* 0x000fe20003800000 */
[----:B------:R-:W-:-:S03]  /*4e10*/  @P1 F2FP.BF16.F32.PACK_AB R170, RZ, R31 ;  /* 0x0000001fffaa123e */ /* 0x000fc600000010ff */
[----:B------:R-:W-:Y:S05]  /*4e20*/  @!P3 BRA `(.L_x_1227) ;  /* 0x000000000038b947 */ /* 0x000fea0003800000 */
[----:B------:R-:W-:Y:S01]  /*4e30*/  LOP3.LUT P4, RZ, R169, 0xff00, RZ, 0xc0, !PT ;  /* 0x0000ff00a9ff7812 */ /* 0x000fe2000788c0ff */
[----:B------:R-:W-:Y:S01]  /*4e40*/  FMUL.FTZ R31, R31, UR13 ;  /* 0x0000000d1f1f7c20 */ /* 0x000fe20008410000 */
[----:B------:R-:W-:Y:S01]  /*4e50*/  MOV R171, RZ ;  /* 0x000000ff00ab7202 */ /* 0x000fe20000000f00 */
        /* <DEDUP_REMOVED lines=11> */
.L_x_1227:
[----:B------:R-:W-:Y:S05]  /*4f10*/  BSYNC B1 ;  /* 0x0000000000017941 */ /* 0x000fea0003800000 */
.L_x_1226:
[----:B------:R-:W-:Y:S01]  /*4f20*/  BSSY B1, `(.L_x_1228) ;  /* 0x000000e000017945 */ /* 0x000fe20003800000 */
[----:B------:R-:W-:-:S03]  /*4f30*/  @P1 PRMT R62, R62, 0x5410, R170 ;  /* 0x000054103e3e1816 */ /* 0x000fc600000000aa */
[----:B------:R-:W-:Y:S05]  /*4f40*/  @P2 BRA `(.L_x_1229) ;  /* 0x0000000000102947 */ /* 0x000fea0003800000 */
[----:B------:R-:W-:Y:S01]  /*4f50*/  IMAD.MOV.U32 R31, RZ, RZ, RZ ;  /* 0x000000ffff1f7224 */ /* 0x000fe200078e00ff */
[----:B------:R-:W-:Y:S06]  /*4f60*/  @!P0 BRA `(.L_x_1230) ;  /* 0x0000000000248947 */ /* 0x000fec0003800000 */
[----:B------:R-:W-:Y:S01]  /*4f70*/  SHF.L.U32 R31, R35, 0x10, RZ ;  /* 0x00000010231f7819 */ /* 0x000fe200000006ff */
[----:B------:R-:W-:Y:S06]  /*4f80*/  BRA `(.L_x_1230) ;  /* 0x00000000001c7947 */ /* 0x000fec0003800000 */
.L_x_1229:
[----:B------:R-:W-:-:S04]  /*4f90*/  ISETP.NE.AND P4, PT, R16, RZ, PT ;  /* 0x000000ff1000720c */ /* 0x000fc80003f85270 */
[----:B------:R-:W-:-:S05]  /*4fa0*/  FSEL R170, R178, RZ, !P4 ;  /* 0x000000ffb2aa7208 */ /* 0x000fca0006000000 */
[----:B------:R-:W-:Y:S01]  /*4fb0*/  FFMA.FTZ R31, R161, R200, R170 ;  /* 0x000000c8a11f7223 */ /* 0x000fe200000100aa */
[----:B------:R-:W-:-:S03]  /*4fc0*/  @P0 SHF.L.U32 R170, R35, 0x10, RZ ;  /* 0x0000001023aa0819 */ /* 0x000fc600000006ff */
[----:B------:R-:W-:-:S04]  /*4fd0*/  FADD.FTZ R31, R196, -R31 ;  /* 0x8000001fc41f7221 */ /* 0x000fc80000010000 */
[----:B------:R-:W-:-:S04]  /*4fe0*/  FMUL.FTZ R31, R30, R31 ;  /* 0x0000001f1e1f7220 */ /* 0x000fc80000410000 */
[----:B------:R-:W-:-:S07]  /*4ff0*/  @P0 FADD.FTZ R31, R31, R170 ;  /* 0x000000aa1f1f0221 */ /* 0x000fce0000010000 */
.L_x_1230:
[----:B------:R-:W-:Y:S05]  /*5000*/  BSYNC B1 ;  /* 0x0000000000017941 */ /* 0x000fea0003800000 */
.L_x_1228:
        /* <DEDUP_REMOVED lines=15> */
.L_x_1232:
[----:B------:R-:W-:Y:S05]  /*5100*/  BSYNC B1 ;  /* 0x0000000000017941 */ /* 0x000fea0003800000 */
.L_x_1231:
        /* <DEDUP_REMOVED lines=8> */
.L_x_1234:
        /* <DEDUP_REMOVED lines=8> */
.L_x_1235:
[----:B------:R-:W-:Y:S05]  /*5210*/  BSYNC B1 ;  /* 0x0000000000017941 */ /* 0x000fea0003800000 */
.L_x_1233:
[----:B------:R-:W-:Y:S01]  /*5220*/  @P1 F2FP.BF16.F32.PACK_AB R31, RZ, R30 ;  /* 0x0000001eff1f123e */ /* 0x000fe200000010ff */
[----:B------:R-:W-:Y:S03]  /*5230*/  BSSY B1, `(.L_x_1236) ;  /* 0x0000011000017945 */ /* 0x000fe60003800000 */
[----:B------:R-:W-:Y:S01]  /*5240*/  @P1 PRMT R63, R63, 0x5410, R31 ;  /* 0x000054103f3f1816 */ /* 0x000fe2000000001f */
[----:B------:R-:W-:Y:S06]  /*5250*/  @!P3 BRA `(.L_x_1237) ;  /* 0x000000000038b947 */ /* 0x000fec0003800000 */
        /* <DEDUP_REMOVED lines=14> */
.L_x_1237:
[----:B------:R-:W-:Y:S05]  /*5340*/  BSYNC B1 ;  /* 0x0000000000017941 */ /* 0x000fea0003800000 */
.L_x_1236:
[----:B------:R-:W1:Y:S08]  /*5350*/  @P1 LDC.64 R30, c[0x0][0x308] ;  /* 0x0000c200ff1e1b82 */ /* 0x000e700000000a00 */
[----:B------:R-:W2:Y:S08]  /*5360*/  @P3 LDC.64 R168, c[0x0][0x2f8] ;  /* 0x0000be00ffa83b82 */ /* 0x000eb00000000a00 */
[----:B------:R-:W3:Y:S01]  /*5370*/  LDC.64 R170, c[0x0][0x210] ;  /* 0x00008400ffaa7b82 */ /* 0x000ee20000000a00 */
[----:B-1----:R-:W-:-:S05]  /*5380*/  @P1 IMAD.WIDE.U32 R30, R0, 0x10, R30 ;  /* 0x00000010001e1825 */ /* 0x002fca00078e001e */
[----:B------:R1:W-:Y:S01]  /*5390*/  @P1 STG.E.128 desc[UR4][R30.64], R60 ;  /* 0x0000003c1e001986 */ /* 0x0003e2000c101d04 */
[----:B--2---:R-:W-:-:S05]  /*53a0*/  @P3 IMAD.WIDE.U32 R168, R179, 0x10, R168 ;  /* 0x00000010b3a83825 */ /* 0x004fca00078e00a8 */
[----:B------:R1:W-:Y:S01]  /*53b0*/  @P3 STG.E.128 desc[UR4][R168.64], R136 ;  /* 0x00000088a8003986 */ /* 0x0003e2000c101d04 */
[----:B---3--:R-:W-:-:S04]  /*53c0*/  LEA R29, R170, R29, 0x2 ;  /* 0x0000001daa1d7211 */ /* 0x008fc800078e10ff */
[----:B------:R-:W-:-:S13]  /*53d0*/  ISETP.GE.AND P0, PT, R29, R171, PT ;  /* 0x000000ab1d00720c */ /* 0x000fda0003f06270 */
[----:B-1----:R-:W-:Y:S05]  /*53e0*/  @!P0 BRA `(.L_x_1238) ;  /* 0xffffffb400308947 */ /* 0x002fea000383ffff */
.L_x_1109:
[----:B------:R-:W-:Y:S05]  /*53f0*/  BSYNC B0 ;  /* 0x0000000000007941 */ /* 0x000fea0003800000 */
.L_x_1107:
[----:B-----5:R-:W1:Y:S01]  /*5400*/  S2R R46, SR_TID.X ;  /* 0x00000000002e7919 */ /* 0x020e620000002100 */
[----:B------:R-:W-:Y:S01]  /*5410*/  MOV R0, 0x400 ;  /* 0x0000040000007802 */ /* 0x000fe20000000f00 */
[----:B------:R-:W-:Y:S05]  /*5420*/  WARPSYNC.ALL ;  /* 0x0000000000007948 */ /* 0x000fea0003800000 */
[----:B------:R-:W2:Y:S01]  /*5430*/  S2R R3, SR_CgaCtaId ;  /* 0x0000000000037919 */ /* 0x000ea20000008800 */
[----:B------:R-:W-:Y:S01]  /*5440*/  ULDC UR6, c[0x0][0x218] ;  /* 0x0000860000067ab9 */ /* 0x000fe20000000800 */
[----:B------:R-:W-:Y:S01]  /*5450*/  ULDC.64 UR14, c[0x0][0x2d0] ;  /* 0x0000b400000e7ab9 */ /* 0x000fe20000000a00 */
[----:B------:R-:W3:Y:S01]  /*5460*/  S2R R15, SR_CTAID.X ;  /* 0x00000000000f7919 */ /* 0x000ee20000002500 */
[----:B-1----:R-:W-:-:S05]  /*5470*/  SHF.R.U32.HI R5, RZ, 0x5, R46 ;  /* 0x00000005ff057819 */ /* 0x002fca000001162e */
[----:B------:R-:W-:Y:S01]  /*5480*/  IMAD R2, R5, 0x60, R2 ;  /* 0x0000006005027824 */ /* 0x000fe200078e0202 */
[----:B--2---:R-:W-:-:S04]  /*5490*/  LEA R3, R3, R0, 0x18 ;  /* 0x0000000003037211 */ /* 0x004fc800078ec0ff */
[----:B------:R-:W-:Y:S01]  /*54a0*/  LEA R2, R2, R3, 0x5 ;  /* 0x0000000302027211 */ /* 0x000fe200078e28ff */
[----:B------:R-:W-:Y:S02]  /*54b0*/  IMAD R0, R46, 0x4, R3 ;  /* 0x000000042e007824 */ /* 0x000fe400078e0203 */
[----:B---3--:R-:W-:Y:S01]  /*54c0*/  IMAD R15, R15, UR6, RZ ;  /* 0x000000060f0f7c24 */ /* 0x008fe2000f8e02ff */
[----:B------:R-:W-:Y:S01]  /*54d0*/  ULDC.64 UR6, c[0x0][0x2d8] ;  /* 0x0000b60000067ab9 */ /* 0x000fe20000000a00 */
[----:B------:R-:W-:Y:S03]  /*54e0*/  STS.128 [R2], R132 ;  /* 0x0000008402007388 */ /* 0x000fe60000000c00 */
[----:B------:R-:W-:Y:S01]  /*54f0*/  IADD3 R46, P0, R15, R46, RZ ;  /* 0x0000002e0f2e7210 */ /* 0x000fe20007f1e0ff */
        /* <DEDUP_REMOVED lines=19> */
[----:B--2---:R-:W-:Y:S01]  /*5630*/  FADD.FTZ R4, RZ, R4 ;  /* 0x00000004ff047221 */ /* 0x004fe20000010000 */
[----:B---3--:R-:W-:Y:S02]  /*5640*/  FADD.FTZ R5, RZ, R5 ;  /* 0x00000005ff057221 */ /* 0x008fe40000010000 */
[----:B------:R-:W-:Y:S01]  /*5650*/  LDS R16, [R0+0x2400] ;  /* 0x0024000000107984 */ /* 0x000fe20000000800 */
[----:B----4-:R-:W-:-:S03]  /*5660*/  FADD.FTZ R6, RZ, R6 ;  /* 0x00000006ff067221 */ /* 0x010fc60000010000 */
[----:B------:R-:W-:Y:S01]  /*5670*/  LDS R15, [R0+0x2600] ;  /* 0x00260000000f7984 */ /* 0x000fe20000000800 */
[----:B0-----:R-:W-:-:S03]  /*5680*/  FADD.FTZ R7, RZ, R7 ;  /* 0x00000007ff077221 */ /* 0x001fc60000010000 */
[----:B------:R-:W-:Y:S01]  /*5690*/  LDS R18, [R0+0x2800] ;  /* 0x0028000000127984 */ /* 0x000fe20000000800 */
[----:B------:R-:W-:-:S03]  /*56a0*/  FADD.FTZ R8, RZ, R8 ;  /* 0x00000008ff087221 */ /* 0x000fc60000010000 */
[----:B------:R-:W-:Y:S01]  /*56b0*/  LDS R17, [R0+0x2a00] ;  /* 0x002a000000117984 */ /* 0x000fe20000000800 */
[----:B------:R-:W-:-:S03]  /*56c0*/  FADD.FTZ R3, R3, R10 ;  /* 0x0000000a03037221 */ /* 0x000fc60000010000 */
[----:B------:R-:W-:Y:S01]  /*56d0*/  LDS R20, [R0+0x2c00] ;  /* 0x002c000000147984 */ /* 0x000fe20000000800 */
[----:B------:R-:W-:-:S03]  /*56e0*/  FADD.FTZ R4, R4, R9 ;  /* 0x0000000904047221 */ /* 0x000fc60000010000 */
[----:B------:R-:W0:Y:S01]  /*56f0*/  LDS R10, [R0+0x1800] ;  /* 0x00180000000a7984 */ /* 0x000e220000000800 */
[----:B------:R-:W-:-:S03]  /*5700*/  FADD.FTZ R5, R5, R12 ;  /* 0x0000000c05057221 */ /* 0x000fc60000010000 */
[----:B------:R-:W2:Y:S01]  /*5710*/  LDS R9, [R0+0x1a00] ;  /* 0x001a000000097984 */ /* 0x000ea20000000800 */
[----:B------:R-:W-:-:S03]  /*5720*/  FADD.FTZ R6, R6, R11 ;  /* 0x0000000b06067221 */ /* 0x000fc60000010000 */
[----:B------:R-:W3:Y:S01]  /*5730*/  LDS R12, [R0+0x1c00] ;  /* 0x001c0000000c7984 */ /* 0x000ee20000000800 */
[----:B------:R-:W-:-:S03]  /*5740*/  FADD.FTZ R7, R7, R14 ;  /* 0x0000000e07077221 */ /* 0x000fc60000010000 */
[----:B------:R-:W4:Y:S01]  /*5750*/  LDS R11, [R0+0x1e00] ;  /* 0x001e0000000b7984 */ /* 0x000f220000000800 */
[----:B-1----:R-:W-:-:S03]  /*5760*/  FADD.FTZ R8, R8, R13 ;  /* 0x0000000d08087221 */ /* 0x002fc60000010000 */
[----:B------:R-:W1:Y:S04]  /*5770*/  LDS R14, [R0+0x2000] ;  /* 0x00200000000e7984 */ /* 0x000e680000000800 */
[----:B------:R-:W1:Y:S04]  /*5780*/  LDS R13, [R0+0x2200] ;  /* 0x00220000000d7984 */ /* 0x000e680000000800 */
[----:B------:R-:W1:Y:S01]  /*5790*/  LDS R19, [R0+0x2e00] ;  /* 0x002e000000137984 */ /* 0x000e620000000800 */
[----:B------:R-:W-:Y:S01]  /*57a0*/  BAR.SYNC.DEFER_BLOCKING 0x0 ;  /* 0x0000000000007b1d */ /* 0x000fe20000010000 */
[----:B0-----:R-:W-:Y:S01]  /*57b0*/  FADD.FTZ R3, R3, R10 ;  /* 0x0000000a03037221 */ /* 0x001fe20000010000 */
[----:B--2---:R-:W-:-:S03]  /*57c0*/  FADD.FTZ R4, R4, R9 ;  /* 0x0000000904047221 */ /* 0x004fc60000010000 */
[----:B------:R-:W-:Y:S01]  /*57d0*/  FADD.FTZ R9, R3, R16 ;  /* 0x0000001003097221 */ /* 0x000fe20000010000 */
[----:B------:R-:W-:Y:S01]  /*57e0*/  IADD3.X R3, RZ, RZ, RZ, P0, !PT ;  /* 0x000000ffff037210 */ /* 0x000fe200007fe4ff */
[----:B---3--:R-:W-:Y:S01]  /*57f0*/  FADD.FTZ R5, R5, R12 ;  /* 0x0000000c05057221 */ /* 0x008fe20000010000 */
[----:B------:R-:W-:Y:S01]  /*5800*/  FADD.FTZ R15, R4, R15 ;  /* 0x0000000f040f7221 */ /* 0x000fe20000010000 */
[----:B------:R-:W-:Y:S01]  /*5810*/  STS.128 [R2], R112 ;  /* 0x0000007002007388 */ /* 0x000fe20000000c00 */
[----:B----4-:R-:W-:Y:S01]  /*5820*/  FADD.FTZ R6, R6, R11 ;  /* 0x0000000b06067221 */ /* 0x010fe20000010000 */
[----:B------:R-:W-:Y:S02]  /*5830*/  FADD.FTZ R11, R5, R18 ;  /* 0x00000012050b7221 */ /* 0x000fe40000010000 */
[----:B------:R-:W-:Y:S01]  /*5840*/  STS.128 [R2+0x10], R100 ;  /* 0x0000106402007388 */ /* 0x000fe20000000c00 */
[----:B-1----:R-:W-:Y:S01]  /*5850*/  FADD.FTZ R7, R7, R14 ;  /* 0x0000000e07077221 */ /* 0x002fe20000010000 */
[----:B------:R-:W-:Y:S01]  /*5860*/  FADD.FTZ R17, R6, R17 ;  /* 0x0000001106117221 */ /* 0x000fe20000010000 */
[----:B------:R-:W-:Y:S01]  /*5870*/  SHF.L.U32 R6, R46, 0x2, RZ ;  /* 0x000000022e067819 */ /* 0x000fe200000006ff */
[----:B------:R-:W-:Y:S01]  /*5880*/  STS.128 [R2+0x400], R96 ;  /* 0x0004006002007388 */ /* 0x000fe20000000c00 */
[----:B------:R-:W-:Y:S01]  /*5890*/  FADD.FTZ R8, R8, R13 ;  /* 0x0000000d08087221 */ /* 0x000fe20000010000 */
[----:B------:R-:W-:Y:S01]  /*58a0*/  FADD.FTZ R13, R7, R20 ;  /* 0x00000014070d7221 */ /* 0x000fe20000010000 */
[----:B------:R-:W-:Y:S01]  /*58b0*/  SHF.L.U64.HI R20, R46, 0x2, R3 ;  /* 0x000000022e147819 */ /* 0x000fe20000010203 */
[----:B------:R-:W-:Y:S01]  /*58c0*/  STS.128 [R2+0x410], R88 ;  /* 0x0004105802007388 */ /* 0x000fe20000000c00 */
[----:B------:R-:W-:Y:S01]  /*58d0*/  FADD.FTZ R19, R8, R19 ;  /* 0x0000001308137221 */ /* 0x000fe20000010000 */
[----:B------:R-:W-:-:S02]  /*58e0*/  IADD3 R4, P1, R6, UR14, RZ ;  /* 0x0000000e06047c10 */ /* 0x000fc4000ff3e0ff */
        /* <DEDUP_REMOVED lines=58> */
[----:B------:R0:W-:Y:S01]  /*5c90*/  STS.128 [R2+0x810], R84 ;  /* 0x0008105402007388 */ /* 0x0001e20000000c00 */
[----:B------:R-:W-:Y:S01]  /*5ca0*/  BAR.SYNC.DEFER_BLOCKING 0x0 ;  /* 0x0000000000007b1d */ /* 0x000fe20000010000 */
[----:B0-----:R-:W-:-:S04]  /*5cb0*/  IADD3 R2, P0, R6, UR6, RZ ;  /* 0x0000000606027c10 */ /* 0x001fc8000ff1e0ff */
[----:B------:R-:W-:Y:S01]  /*5cc0*/  IADD3.X R3, R20, UR7, RZ, P0, !PT ;  /* 0x0000000714037c10 */ /* 0x000fe200087fe4ff */
[----:B------:R-:W-:Y:S02]  /*5cd0*/  ULDC.64 UR6, c[0x0][0x2f0] ;  /* 0x0000bc0000067ab9 */ /* 0x000fe40000000a00 */
        /* <DEDUP_REMOVED lines=12> */
[----:B------:R-:W-:Y:S01]  /*5da0*/  LDS R29, [R0+0x1200] ;  /* 0x00120000001d7984 */ /* 0x000fe20000000800 */
[----:B-1----:R-:W-:-:S03]  /*5db0*/  FADD.FTZ R10, R45, R10 ;  /* 0x0000000a2d0a7221 */ /* 0x002fc60000010000 */
[----:B------:R-:W0:Y:S01]  /*5dc0*/  LDS R37, [R0+0x1c00] ;  /* 0x001c000000257984 */ /* 0x000e220000000800 */
[----:B--2---:R-:W-:-:S03]  /*5dd0*/  FADD.FTZ R47, R10, R47 ;  /* 0x0000002f0a2f7221 */ /* 0x004fc60000010000 */
[----:B------:R-:W1:Y:S01]  /*5de0*/  LDS R53, [R0+0x2600] ;  /* 0x0026000000357984 */ /* 0x000e620000000800 */
[----:B---3--:R-:W-:-:S03]  /*5df0*/  FADD.FTZ R7, RZ, R7 ;  /* 0x00000007ff077221 */ /* 0x008fc60000010000 */
[----:B------:R-:W2:Y:S01]  /*5e00*/  LDS R10, [R0+0x600] ;  /* 0x00060000000a7984 */ /* 0x000ea20000000800 */
[----:B----4-:R-:W-:-:S03]  /*5e10*/  FADD.FTZ R8, RZ, R8 ;  /* 0x00000008ff087221 */ /* 0x010fc60000010000 */
[----:B------:R-:W3:Y:S01]  /*5e20*/  LDS R14, [R0+0xa00] ;  /* 0x000a0000000e7984 */ /* 0x000ee20000000800 */
        /* <DEDUP_REMOVED lines=11> */
[----:B------:R-:W4:Y:S04]  /*5ee0*/  LDS R57, [R0+0x2a00] ;  /* 0x002a000000397984 */ /* 0x000f280000000800 */
[----:B------:R-:W4:Y:S01]  /*5ef0*/  LDS R51, [R0+0x2200] ;  /* 0x0022000000337984 */ /* 0x000f220000000800 */
[----:B0-----:R-:W-:-:S03]  /*5f00*/  FADD.FTZ R8, R8, R37 ;  /* 0x0000002508087221 */ /* 0x001fc60000010000 */
[----:B------:R-:W0:Y:S01]  /*5f10*/  LDS R59, [R0+0x2c00] ;  /* 0x002c0000003b7984 */ /* 0x000e220000000800 */
[----:B-1----:R-:W-:-:S03]  /*5f20*/  FADD.FTZ R53, R16, R53 ;  /* 0x0000003510357221 */ /* 0x002fc60000010000 */
[----:B------:R-:W1:Y:S01]  /*5f30*/  LDS R61, [R0+0x2e00] ;  /* 0x002e0000003d7984 */ /* 0x000e620000000800 */
[----:B--2---:R-:W-:-:S03]  /*5f40*/  FADD.FTZ R10, RZ, R10 ;  /* 0x0000000aff0a7221 */ /* 0x004fc60000010000 */
[----:B------:R-:W-:Y:S01]  /*5f50*/  STG.E desc[UR4][R2.64], R21 ;  /* 0x0000001502007986 */ /* 0x000fe2000c101904 */
[----:B------:R-:W-:Y:S01]  /*5f60*/  FADD.FTZ R10, R10, R29 ;  /* 0x0000001d0a0a7221 */ /* 0x000fe20000010000 */
[----:B---3--:R-:W-:Y:S02]  /*5f70*/  FADD.FTZ R14, RZ, R14 ;  /* 0x0000000eff0e7221 */ /* 0x008fe40000010000 */
        /* <DEDUP_REMOVED lines=27> */
.L_x_1113:
[----:B------:R-:W-:Y:S01]  /*6130*/  HFMA2.MMA R213, -RZ, RZ, 0, 1.847743988037109375e-06 ;  /* 0x0000001fffd57435 */ /* 0x000fe200000001ff */
[----:B------:R-:W-:Y:S01]  /*6140*/  BSSY B1, `(.L_x_1239) ;  /* 0x0000007000017945 */ /* 0x000fe20003800000 */
[----:B------:R-:W-:Y:S01]  /*6150*/  MOV R211, R204 ;  /* 0x000000cc00d37202 */ /* 0x000fe20000000f00 */
[----:B------:R-:W-:Y:S01]  /*6160*/  IMAD.MOV.U32 R212, RZ, RZ, 0x1 ;  /* 0x00000001ffd47424 */ /* 0x000fe200078e00ff */
[----:B------:R-:W-:-:S07]  /*6170*/  MOV R210, 0xffffffff ;  /* 0xffffffff00d27802 */ /* 0x000fce0000000f00 */
[----:B------:R-:W-:Y:S05]  /*6180*/  WARPSYNC.COLLECTIVE R210, `(.L_x_1240) ;  /* 0x00000000d2087348 */ /* 0x000fea0003c00000 */
[----:B------:R0:W1:Y:S02]  /*6190*/  SHFL.BFLY P0, R206, R211, R212, R213 ;  /* 0x0c0000d4d3ce7389 */ /* 0x00006400000000d5 */
[----:B01----:R-:W-:Y:S01]  /*61a0*/  ENDCOLLECTIVE ;  /* 0x000000000000791b */ /* 0x003fe20003800000 */
.L_x_1240:
[----:B------:R-:W-:Y:S05]  /*61b0*/  BSYNC B1 ;  /* 0x0000000000017941 */ /* 0x000fea0003800000 */
.L_x_1239:
[----:B------:R-:W-:Y:S01]  /*61c0*/  HFMA2.MMA R212, -RZ, RZ, 0, 5.9604644775390625e-08 ;  /* 0x00000001ffd47435 */ /* 0x000fe200000001ff */
[----:B------:R-:W-:Y:S01]  /*61d0*/  IMAD.MOV.U32 R211, RZ, RZ, R205 ;  /* 0x000000ffffd37224 */ /* 0x000fe200078e00cd */
[----:B------:R-:W-:Y:S02]  /*61e0*/  MOV R213, 0x1f ;  /* 0x0000001f00d57802 */ /* 0x000fe40000000f00 */
[----:B------:R-:W-:Y:S02]  /*61f0*/  MOV R210, 0xffffffff ;  /* 0xffffffff00d27802 */ /* 0x000fe40000000f00 */
[----:B------:R-:W-:-:S07]  /*6200*/  MOV R175, R206 ;  /* 0x000000ce00af7202 */ /* 0x000fce0000000f00 */
[----:B------:R-:W-:Y:S05]  /*6210*/  WARPSYNC.COLLECTIVE R210, `(.L_x_1241) ;  /* 0x00000000d2087348 */ /* 0x000fea0003c00000 */
[----:B------:R0:W1:Y:S02]  /*6220*/  SHFL.BFLY P0, R206, R211, R212, R213 ;  /* 0x0c0000d4d3ce7389 */ /* 0x00006400000000d5 */
[----:B01----:R-:W-:Y:S01]  /*6230*/  ENDCOLLECTIVE ;  /* 0x000000000000791b */ /* 0x003fe20003800000 */
.L_x_1241:
[----:B------:R-:W-:Y:S01]  /*6240*/  FADD.FTZ R175, R175, R204 ;  /* 0x000000ccafaf7221 */ /* 0x000fe20000010000 */
[----:B------:R-:W-:-:S04]  /*6250*/  HFMA2.MMA R212, -RZ, RZ, 0, 1.1920928955078125e-07 ;  /* 0x00000002ffd47435 */ /* 0x000fc800000001ff */
[----:B------:R-:W-:Y:S01]  /*6260*/  MOV R211, R175 ;  /* 0x000000af00d37202 */ /* 0x000fe20000000f00 */
[----:B------:R-:W-:-:S07]  /*6270*/  IMAD.MOV.U32 R174, RZ, RZ, R206 ;  /* 0x000000ffffae7224 */ /* 0x000fce00078e00ce */
[----:B------:R-:W-:Y:S05]  /*6280*/  WARPSYNC.COLLECTIVE R210, `(.L_x_1242) ;  /* 0x00000000d2087348 */ /* 0x000fea0003c00000 */
[----:B------:R0:W1:Y:S02]  /*6290*/  SHFL.BFLY P0, R206, R211, R212, R213 ;  /* 0x0c0000d4d3ce7389 */ /* 0x00006400000000d5 */
[----:B01----:R-:W-:Y:S01]  /*62a0*/  ENDCOLLECTIVE ;  /* 0x000000000000791b */ /* 0x003fe20003800000 */
.L_x_1242:
[----:B------:R-:W-:-:S04]  /*62b0*/  FADD.FTZ R174, R174, R205 ;  /* 0x000000cdaeae7221 */ /* 0x000fc80000010000 */
[----:B------:R-:W-:Y:S01]  /*62c0*/  IMAD.MOV.U32 R211, RZ, RZ, R174 ;  /* 0x000000ffffd37224 */ /* 0x000fe200078e00ae */
[----:B------:R-:W-:-:S07]  /*62d0*/  MOV R176, R206 ;  /* 0x000000ce00b07202 */ /* 0x000fce0000000f00 */
[----:B------:R-:W-:Y:S05]  /*62e0*/  WARPSYNC.COLLECTIVE R210, `(.L_x_1243) ;  /* 0x00000000d2087348 */ /* 0x000fea0003c00000 */
[----:B------:R0:W1:Y:S02]  /*62f0*/  SHFL.BFLY P0, R206, R211, R212, R213 ;  /* 0x0c0000d4d3ce7389 */ /* 0x00006400000000d5 */
[----:B01----:R-:W-:Y:S01]  /*6300*/  ENDCOLLECTIVE ;  /* 0x000000000000791b */ /* 0x003fe20003800000 */
.L_x_1243:
[----:B------:R-:W-:Y:S01]  /*6310*/  FADD.FTZ R176, R175, R176 ;  /* 0x000000b0afb07221 */ /* 0x000fe20000010000 */
[----:B------:R-:W-:-:S04]  /*6320*/  HFMA2.MMA R212, -RZ, RZ, 0, 2.384185791015625e-07 ;  /* 0x00000004ffd47435 */ /* 0x000fc800000001ff */
[----:B------:R-:W-:Y:S02]  /*6330*/  MOV R211, R176 ;  /* 0x000000b000d37202 */ /* 0x000fe40000000f00 */
[----:B------:R-:W-:-:S07]  /*6340*/  MOV R177, R206 ;  /* 0x000000ce00b17202 */ /* 0x000fce0000000f00 */
[----:B------:R-:W-:Y:S05]  /*6350*/  WARPSYNC.COLLECTIVE R210, `(.L_x_1244) ;  /* 0x00000000d2087348 */ /* 0x000fea0003c00000 */
[----:B------:R0:W1:Y:S02]  /*6360*/  SHFL.BFLY P0, R206, R211, R212, R213 ;  /* 0x0c0000d4d3ce7389 */ /* 0x00006400000000d5 */
[----:B01----:R-:W-:Y:S01]  /*6370*/  ENDCOLLECTIVE ;  /* 0x000000000000791b */ /* 0x003fe20003800000 */
.L_x_1244:
[----:B------:R-:W-:-:S05]  /*6380*/  FADD.FTZ R177, R174, R177 ;  /* 0x000000b1aeb17221 */ /* 0x000fca0000010000 */
[----:B------:R-:W-:Y:S01]  /*6390*/  MOV R211, R177 ;  /* 0x000000b100d37202 */ /* 0x000fe20000000f00 */
[----:B------:R-:W-:-:S07]  /*63a0*/  IMAD.MOV.U32 R179, RZ, RZ, R206 ;  /* 0x000000ffffb37224 */ /* 0x000fce00078e00ce */
[----:B------:R-:W-:Y:S05]  /*63b0*/  WARPSYNC.COLLECTIVE R210, `(.L_x_1245) ;  /* 0x00000000d2087348 */ /* 0x000fea0003c00000 */
[----:B------:R0:W1:Y:S02]  /*63c0*/  SHFL.BFLY P0, R206, R211, R212, R213 ;  /* 0x0c0000d4d3ce7389 */ /* 0x00006400000000d5 */
[----:B01----:R-:W-:Y:S01]  /*63d0*/  ENDCOLLECTIVE ;  /* 0x000000000000791b */ /* 0x003fe20003800000 */
.L_x_1245:
[----:B------:R-:W-:-:S05]  /*63e0*/  FADD.FTZ R179, R176, R179 ;  /* 0x000000b3b0b37221 */ /* 0x000fca0000010000 */
[----:B------:R-:W-:Y:S01]  /*63f0*/  MOV R211, R179 ;  /* 0x000000b300d37202 */ /* 0x000fe20000000f00 */
[----:B------:R-:W-:Y:S01]  /*6400*/  IMAD.MOV.U32 R212, RZ, RZ, 0x8 ;  /* 0x00000008ffd47424 */ /* 0x000fe200078e00ff */
[----:B------:R-:W-:-:S07]  /*6410*/  MOV R178, R206 ;  /* 0x000000ce00b27202 */ /* 0x000fce0000000f00 */
[----:B------:R-:W-:Y:S05]  /*6420*/  WARPSYNC.COLLECTIVE R210, `(.L_x_1246) ;  /* 0x00000000d2087348 */ /* 0x000fea0003c00000 */
[----:B------:R0:W1:Y:S02]  /*6430*/  SHFL.BFLY P0, R206, R211, R212, R213 ;  /* 0x0c0000d4d3ce7389 */ /* 0x00006400000000d5 */
[----:B01----:R-:W-:Y:S01]  /*6440*/  ENDCOLLECTIVE ;  /* 0x000000000000791b */ /* 0x003fe20003800000 */
.L_x_1246:
[----:B------:R-:W-:-:S05]  /*6450*/  FADD.FTZ R178, R177, R178 ;  /* 0x000000b2b1b27221 */ /* 0x000fca0000010000 */
[----:B------:R-:W-:Y:S02]  /*6460*/  MOV R211, R178 ;  /* 0x000000b200d37202 */ /* 0x000fe40000000f00 */
[----:B------:R-:W-:-:S07]  /*6470*/  MOV R204, R206 ;  /* 0x000000ce00cc7202 */ /* 0x000fce0000000f00 */
[----:B------:R-:W-:Y:S05]  /*6480*/  WARPSYNC.COLLECTIVE R210, `(.L_x_1247) ;  /* 0x00000000d2087348 */ /* 0x000fea0003c00000 */
[----:B------:R0:W1:Y:S02]  /*6490*/  SHFL.BFLY P0, R206, R211, R212, R213 ;  /* 0x0c0000d4d3ce7389 */ /* 0x00006400000000d5 */
[----:B01----:R-:W-:Y:S01]  /*64a0*/  ENDCOLLECTIVE ;  /* 0x000000000000791b */ /* 0x003fe20003800000 */
.L_x_1247:
[----:B------:R-:W-:Y:S01]  /*64b0*/  FADD.FTZ R204, R179, R204 ;  /* 0x000000ccb3cc7221 */ /* 0x000fe20000010000 */
[----:B------:R-:W-:-:S03]  /*64c0*/  HFMA2.MMA R212, -RZ, RZ, 0, 9.5367431640625e-07 ;  /* 0x00000010ffd47435 */ /* 0x000fc600000001ff */
[----:B------:R-:W-:Y:S01]  /*64d0*/  IMAD.MOV.U32 R211, RZ, RZ, R204 ;  /* 0x000000ffffd37224 */ /* 0x000fe200078e00cc */
[----:B------:R-:W-:-:S07]  /*64e0*/  MOV R205, R206 ;  /* 0x000000ce00cd7202 */ /* 0x000fce0000000f00 */
[----:B------:R-:W-:Y:S05]  /*64f0*/  WARPSYNC.COLLECTIVE R210, `(.L_x_1248) ;  /* 0x00000000d2087348 */ /* 0x000fea0003c00000 */
[----:B------:R0:W1:Y:S02]  /*6500*/  SHFL.BFLY P0, R206, R211, R212, R213 ;  /* 0x0c0000d4d3ce7389 */ /* 0x00006400000000d5 */
[----:B01----:R-:W-:Y:S01]  /*6510*/  ENDCOLLECTIVE ;  /* 0x000000000000791b */ /* 0x003fe20003800000 */
.L_x_1248:
[----:B------:R-:W-:-:S05]  /*6520*/  FADD.FTZ R205, R178, R205 ;  /* 0x000000cdb2cd7221 */ /* 0x000fca0000010000 */
[----:B------:R-:W-:Y:S02]  /*6530*/  MOV R211, R205 ;  /* 0x000000cd00d37202 */ /* 0x000fe40000000f00 */
[----:B------:R-:W-:-:S07]  /*6540*/  MOV R207, R206 ;  /* 0x000000ce00cf7202 */ /* 0x000fce0000000f00 */
[----:B------:R-:W-:Y:S05]  /*6550*/  WARPSYNC.COLLECTIVE R210, `(.L_x_1249) ;  /* 0x00000000d2087348 */ /* 0x000fea0003c00000 */
[----:B------:R0:W1:Y:S02]  /*6560*/  SHFL.BFLY P0, R206, R211, R212, R213 ;  /* 0x0c0000d4d3ce7389 */ /* 0x00006400000000d5 */
[----:B01----:R-:W-:Y:S01]  /*6570*/  ENDCOLLECTIVE ;  /* 0x000000000000791b */ /* 0x003fe20003800000 */
.L_x_1249:
[----:B------:R-:W-:Y:S05]  /*6580*/  BRA `(.L_x_1250) ;  /* 0xffffffb800787947 */ /* 0x000fea000383ffff */
.L_x_1251:
        /* <DEDUP_REMOVED lines=15> */
.L_x_11675:


//--------------------- .text._ZN10layer_norm13ln_bwd_kernelINS_13Kernel_traitsI6__halfS2_S2_S2_fjLj768ELj1ELj4ELj1ELj16ENS_18Kernel_traits_baseILj768ES2_S2_S2_S2_fjLj128EEEEELb0ELb0ELb0ELb0EEEvNS_9BwdParamsE --------------------------
	.section	.text._ZN10layer_norm13ln_bwd_kernelINS_13Kernel_traitsI6__halfS2_S2_S2_fjLj768ELj1ELj4ELj1ELj16ENS_18Kernel_traits_baseILj768ES2_S2_S2_S2_fjLj128EEEEELb0ELb0ELb0ELb0EEEvNS_9BwdParamsE,"ax",@progbits
	.align	128
        .global         _ZN10layer_norm13ln_bwd_kernelINS_13Kernel_traitsI6__halfS2_S2_S2_fjLj768ELj1ELj4ELj1ELj16ENS_18Kernel_traits_baseILj768ES2_S2_S2_S2_fjLj128EEEEELb0ELb0ELb0ELb0EEEvNS_9BwdParamsE
        .type           _ZN10layer_norm13ln_bwd_kernelINS_13Kernel_traitsI6__halfS2_S2_S2_fjLj768ELj1ELj4ELj1ELj16ENS_18Kernel_traits_baseILj768ES2_S2_S2_S2_fjLj128EEEEELb0ELb0ELb0ELb0EEEvNS_9BwdParamsE,@function
        .size           _ZN10layer_norm13ln_bwd_kernelINS_13Kernel_traitsI6__halfS2_S2_S2_fjLj768ELj1ELj4ELj1ELj16ENS_18Kernel_traits_baseILj768ES2_S2_S2_S2_fjLj128EEEEELb0ELb0ELb0ELb0EEEvNS_9BwdParamsE,(.L_x_11676 - _ZN10layer_norm13ln_bwd_kernelINS_13Kernel_traitsI6__halfS2_S2_S2_fjLj768ELj1ELj4ELj1ELj16ENS_18Kernel_traits_baseILj768ES2_S2_S2_S2_fjLj128EEEEELb0ELb0ELb0ELb0EEEvNS_9BwdParamsE)
        .other          _ZN10layer_norm13ln_bwd_kernelINS_13Kernel_traitsI6__halfS2_S2_S2_fjLj768ELj1ELj4ELj1ELj16ENS_18Kernel_traits_baseILj768ES2_S2_S2_S2_fjLj128EEEEELb0ELb0ELb0ELb0EEEvNS_9BwdParamsE,@"STO_CUDA_ENTRY STV_DEFAULT"
_ZN10layer_norm13ln_bwd_kernelINS_13Kernel_traitsI6__halfS2_S2_S2_fjLj768ELj1ELj4ELj1ELj16ENS_18Kernel_traits_baseILj768ES2_S2_S2_S2_fjLj128EEEEELb0ELb0ELb0ELb0EEEvNS_9BwdParamsE:
.text._ZN10layer_norm13ln_bwd_kernelINS_13Kernel_traitsI6__halfS2_S2_S2_fjLj768ELj1ELj4ELj1ELj16ENS_18Kernel_traits_baseILj768ES2_S2_S2_S2_fjLj128EEEEELb0ELb0ELb0ELb0EEEvNS_9BwdParamsE:
        /* <DEDUP_REMOVED lines=32> */
[----:B------:R-:W-:Y:S01]  /*0200*/  SHF.R.U32.HI R0, RZ, 0x5, R99 ;  /* 0x00000005ff007819 */ /* 0x000fe20000011663 */
[----:B------:R-:W-:Y:S01]  /*0210*/  BSSY B0, `(.L_x_1252) ;  /* 0x000026c000007945 */ /* 0x000fe20003800000 */
        /* <DEDUP_REMOVED lines=11> */
[----:B-1----:R-:W-:-:S04]  /*02d0*/  LEA R0, R13, R0, 0x2 ;  /* 0x000000000d007211 */ /* 0x002fc800078e10ff */
        /* <DEDUP_REMOVED lines=13> */
[----:B------:R-:W-:Y:S01]  /*03b0*/  CS2R R86, SRZ ;  /* 0x0000000000567805 */ /* 0x000fe2000001ff00 */
[----:B0-----:R-:W-:Y:S06]  /*03c0*/  @P0 BRA `(.L_x_1253) ;  /* 0x0000002400400947 */ /* 0x001fec0003800000 */
[----:B------:R-:W-:Y:S01]  /*03d0*/  ULDC.64 UR6, c[0x0][0x270] ;  /* 0x00009c0000067ab9 */ /* 0x000fe20000000a00 */
[--C-:B-----5:R-:W-:Y:S01]  /*03e0*/  HADD2.F32 R98, -RZ, R16.reuse.H0_H0 ;  /* 0x20000010ff627230 */ /* 0x120fe20000004100 */
[----:B------:R-:W-:Y:S01]  /*03f0*/  ISETP.NE.U32.AND P0, PT, RZ, UR6, PT ;  /* 0x00000006ff007c0c */ /* 0x000fe2000bf05070 */
[----:B------:R-:W-:Y:S01]  /*0400*/  HADD2.F32 R97, -RZ, R16.H1_H1 ;  /* 0x30000010ff617230 */ /* 0x000fe20000004100 */
[----:B------:R-:W-:Y:S01]  /*0410*/  ULDC.U8 UR6, c[0x0][0x2a0] ;  /* 0x0000a80000067ab9 */ /* 0x000fe20000000000 */
[--C-:B------:R-:W-:Y:S01]  /*0420*/  HADD2.F32 R96, -RZ, R17.reuse.H0_H0 ;  /* 0x20000011ff607230 */ /* 0x100fe20000004100 */
[----:B------:R-:W-:Y:S01]  /*0430*/  HFMA2.MMA R29, -RZ, RZ, 0, 0 ;  /* 0x00000000ff1d7435 */ /* 0x000fe200000001ff */
[----:B------:R-:W-:Y:S01]  /*0440*/  HADD2.F32 R23, -RZ, R17.H1_H1 ;  /* 0x30000011ff177230 */ /* 0x000fe20000004100 */
[----:B------:R-:W-:Y:S01]  /*0450*/  ISETP.NE.AND.EX P0, PT, RZ, UR7, PT, P0 ;  /* 0x00000007ff007c0c */ /* 0x000fe2000bf05300 */
[--C-:B------:R-:W-:Y:S01]  /*0460*/  HADD2.F32 R22, -RZ, R18.reuse.H0_H0 ;  /* 0x20000012ff167230 */ /* 0x100fe20000004100 */
[----:B------:R-:W-:Y:S01]  /*0470*/  ISETP.NE.AND P5, PT, RZ, UR6, PT ;  /* 0x00000006ff007c0c */ /* 0x000fe2000bfa5270 */
[----:B------:R-:W-:-:S02]  /*0480*/  HADD2.F32 R21, -RZ, R18.H1_H1 ;  /* 0x30000012ff157230 */ /* 0x000fc40000004100 */
[----:B------:R-:W-:Y:S02]  /*0490*/  HADD2.F32 R20, -RZ, R19.H0_H0 ;  /* 0x20000013ff147230 */ /* 0x000fe40000004100 */
[--C-:B------:R-:W-:Y:S02]  /*04a0*/  HADD2.F32 R18, -RZ, R8.reuse.H0_H0 ;  /* 0x20000008ff127230 */ /* 0x100fe40000004100 */
[----:B------:R-:W-:Y:S02]  /*04b0*/  HADD2.F32 R17, -RZ, R8.H1_H1 ;  /* 0x30000008ff117230 */ /* 0x000fe40000004100 */
[--C-:B------:R-:W-:Y:S02]  /*04c0*/  HADD2.F32 R16, -RZ, R9.reuse.H0_H0 ;  /* 0x20000009ff107230 */ /* 0x100fe40000004100 */
[----:B------:R-:W-:Y:S02]  /*04d0*/  HADD2.F32 R15, -RZ, R9.H1_H1 ;  /* 0x30000009ff0f7230 */ /* 0x000fe40000004100 */
[----:B------:R-:W-:-:S02]  /*04e0*/  HADD2.F32 R14, -RZ, R10.H0_H0 ;  /* 0x2000000aff0e7230 */ /* 0x000fc40000004100 */
[----:B------:R-:W-:Y:S02]  /*04f0*/  HADD2.F32 R13, -RZ, R10.H1_H1 ;  /* 0x3000000aff0d7230 */ /* 0x000fe40000004100 */
[----:B------:R-:W-:Y:S02]  /*0500*/  HADD2.F32 R12, -RZ, R11.H0_H0 ;  /* 0x2000000bff0c7230 */ /* 0x000fe40000004100 */
[----:B------:R-:W-:Y:S02]  /*0510*/  HADD2.F32 R19, -RZ, R19.H1_H1 ;  /* 0x30000013ff137230 */ /* 0x000fe40000004100 */
[----:B------:R-:W-:Y:S02]  /*0520*/  HADD2.F32 R11, -RZ, R11.H1_H1 ;  /* 0x3000000bff0b7230 */ /* 0x000fe40000004100 */
[--C-:B------:R-:W-:Y:S02]  /*0530*/  HADD2.F32 R10, -RZ, R24.reuse.H0_H0 ;  /* 0x20000018ff0a7230 */ /* 0x100fe40000004100 */
[----:B------:R-:W-:-:S02]  /*0540*/  HADD2.F32 R9, -RZ, R24.H1_H1 ;  /* 0x30000018ff097230 */ /* 0x000fc40000004100 */
[--C-:B------:R-:W-:Y:S02]  /*0550*/  HADD2.F32 R8, -RZ, R25.reuse.H0_H0 ;  /* 0x20000019ff087230 */ /* 0x100fe40000004100 */
[----:B------:R-:W-:Y:S02]  /*0560*/  HADD2.F32 R7, -RZ, R25.H1_H1 ;  /* 0x30000019ff077230 */ /* 0x000fe40000004100 */
[--C-:B------:R-:W-:Y:S02]  /*0570*/  HADD2.F32 R6, -RZ, R26.reuse.H0_H0 ;  /* 0x2000001aff067230 */ /* 0x100fe40000004100 */
[----:B------:R-:W-:Y:S02]  /*0580*/  HADD2.F32 R5, -RZ, R26.H1_H1 ;  /* 0x3000001aff057230 */ /* 0x000fe40000004100 */
[--C-:B------:R-:W-:Y:S02]  /*0590*/  HADD2.F32 R4, -RZ, R27.reuse.H0_H0 ;  /* 0x2000001bff047230 */ /* 0x100fe40000004100 */
[----:B------:R-:W-:-:S07]  /*05a0*/  HADD2.F32 R2, -RZ, R27.H1_H1 ;  /* 0x3000001bff027230 */ /* 0x000fce0000004100 */
.L_x_1267:
        /* <DEDUP_REMOVED lines=34> */
[----:B------:R-:W-:Y:S01]  /*07d0*/  IADD3 R156, R102, 0x20, RZ ;  /* 0x00000020669c7810 */ /* 0x000fe20007ffe0ff */
[--C-:B--2---:R-:W-:Y:S02]  /*07e0*/  HADD2.F32 R139, -RZ, R92.reuse.H1_H1 ;  /* 0x3000005cff8b7230 */ /* 0x104fe40000004100 */
[----:B------:R-:W-:Y:S02]  /*07f0*/  HADD2.F32 R3, -RZ, R92.H0_H0 ;  /* 0x2000005cff037230 */ /* 0x000fe40000004100 */
[--C-:B------:R-:W-:Y:S02]  /*0800*/  HADD2.F32 R141, -RZ, R93.reuse.H0_H0 ;  /* 0x2000005dff8d7230 */ /* 0x100fe40000004100 */
[----:B------:R-:W-:Y:S01]  /*0810*/  FADD.FTZ R148, -R152, R139 ;  /* 0x0000008b98947221 */ /* 0x000fe20000010100 */
[----:B------:R-:W-:Y:S02]  /*0820*/  HADD2.F32 R155, -RZ, R94.H0_H0 ;  /* 0x2000005eff9b7230 */ /* 0x000fe40000004100 */
[----:B------:R-:W-:-:S02]  /*0830*/  HADD2.F32 R145, -RZ, R93.H1_H1 ;  /* 0x3000005dff917230 */ /* 0x000fc40000004100 */
[C---:B-----5:R-:W-:Y:S01]  /*0840*/  FMUL.FTZ R148, R149.reuse, R148 ;  /* 0x0000009495947220 */ /* 0x060fe20000410000 */
[----:B------:R-:W-:Y:S02]  /*0850*/  HADD2.F32 R157, -RZ, R94.H1_H1 ;  /* 0x3000005eff9d7230 */ /* 0x000fe40000004100 */
[C---:B------:R-:W-:Y:S01]  /*0860*/  FADD.FTZ R94, -R152.reuse, R141 ;  /* 0x0000008d985e7221 */ /* 0x040fe20000010100 */
[--C-:B------:R-:W-:Y:S02]  /*0870*/  HADD2.F32 R93, -RZ, R95.reuse.H0_H0 ;  /* 0x2000005fff5d7230 */ /* 0x100fe40000004100 */
[C---:B------:R-:W-:Y:S01]  /*0880*/  FADD.FTZ R146, -R152.reuse, R145 ;  /* 0x0000009198927221 */ /* 0x040fe20000010100 */
[----:B------:R-:W-:Y:S02]  /*0890*/  HADD2.F32 R95, -RZ, R95.H1_H1 ;  /* 0x3000005fff5f7230 */ /* 0x000fe40000004100 */
[C---:B------:R-:W-:Y:S01]  /*08a0*/  FMUL.FTZ R145, R149.reuse, R94 ;  /* 0x0000005e95917220 */ /* 0x040fe20000410000 */
[C---:B0-----:R-:W-:Y:S01]  /*08b0*/  FADD.FTZ R106, -R152.reuse, R157 ;  /* 0x0000009d986a7221 */ /* 0x041fe20000010100 */
[----:B------:R-:W-:Y:S01]  /*08c0*/  FMUL.FTZ R146, R149, R146 ;  /* 0x0000009295927220 */ /* 0x000fe20000410000 */
[----:B------:R-:W-:Y:S01]  /*08d0*/  FADD.FTZ R108, -R152, R93 ;  /* 0x0000005d986c7221 */ /* 0x000fe20000010100 */
[----:B---3--:R-:W-:-:S02]  /*08e0*/  HADD2.F32 R92, -RZ, R88.H1_H1 ;  /* 0x30000058ff5c7230 */ /* 0x008fc40000004100 */
[----:B------:R-:W-:Y:S01]  /*08f0*/  FMUL.FTZ R106, R149, R106 ;  /* 0x0000006a956a7220 */ /* 0x000fe20000410000 */
[----:B------:R-:W-:Y:S02]  /*0900*/  HADD2.F32 R109, -RZ, R88.H0_H0 ;  /* 0x20000058ff6d7230 */ /* 0x000fe40000004100 */
[----:B------:R-:W-:Y:S01]  /*0910*/  FADD.FTZ R88, -R152, R3 ;  /* 0x0000000398587221 */ /* 0x000fe20000010100 */
[--C-:B------:R-:W-:Y:S02]  /*0920*/  HADD2.F32 R143, -RZ, R89.reuse.H0_H0 ;  /* 0x20000059ff8f7230 */ /* 0x100fe40000004100 */
[----:B------:R-:W-:Y:S01]  /*0930*/  FADD.FTZ R53, R53, R92 ;  /* 0x0000005c35357221 */ /* 0x000fe20000010000 */
[-C--:B------:R-:W-:Y:S01]  /*0940*/  FFMA.FTZ R29, R148, R92.reuse, R29 ;  /* 0x0000005c941d7223 */ /* 0x080fe2000001001d */
[----:B------:R-:W-:Y:S01]  /*0950*/  FMUL.FTZ R147, R97, R92 ;  /* 0x0000005c61937220 */ /* 0x000fe20000410000 */
[----:B------:R-:W-:Y:S01]  /*0960*/  FADD.FTZ R92, -R152, R155 ;  /* 0x0000009b985c7221 */ /* 0x000fe20000010100 */
[----:B------:R-:W-:Y:S01]  /*0970*/  FMUL.FTZ R3, R149, R88 ;  /* 0x0000005895037220 */ /* 0x000fe20000410000 */
[----:B------:R-:W-:Y:S01]  /*0980*/  FMUL.FTZ R150, R98, R109 ;  /* 0x0000006d62967220 */ /* 0x000fe20000410000 */
[----:B------:R-:W-:-:S02]  /*0990*/  HADD2.F32 R104, -RZ, R89.H1_H1 ;  /* 0x30000059ff687230 */ /* 0x000fc40000004100 */
[----:B------:R-:W-:Y:S01]  /*09a0*/  FMUL.FTZ R139, R149, R92 ;  /* 0x0000005c958b7220 */ /* 0x000fe20000410000 */
[--C-:B------:R-:W-:Y:S02]  /*09b0*/  HADD2.F32 R89, -RZ, R91.reuse.H0_H0 ;  /* 0x2000005bff597230 */ /* 0x100fe40000004100 */
[----:B------:R-:W-:Y:S01]  /*09c0*/  FADD.FTZ R92, RZ, R150 ;  /* 0x00000096ff5c7221 */ /* 0x000fe20000010000 */
[----:B------:R-:W-:Y:S02]  /*09d0*/  HADD2.F32 R88, -RZ, R91.H1_H1 ;  /* 0x3000005bff587230 */ /* 0x000fe40000004100 */
[----:B------:R-:W-:Y:S01]  /*09e0*/  FFMA.FTZ R91, R3, R150, RZ ;  /* 0x00000096035b7223 */ /* 0x000fe200000100ff */
[----:B------:R-:W-:Y:S01]  /*09f0*/  FADD.FTZ R54, R54, R143 ;  /* 0x0000008f36367221 */ /* 0x000fe20000010000 */
[-C--:B------:R-:W-:Y:S01]  /*0a00*/  FFMA.FTZ R30, R145, R143.reuse, R30 ;  /* 0x0000008f911e7223 */ /* 0x080fe2000001001e */
[----:B------:R-:W-:Y:S01]  /*0a10*/  FMUL.FTZ R143, R96, R143 ;  /* 0x0000008f608f7220 */ /* 0x000fe20000410000 */
[----:B------:R-:W-:Y:S01]  /*0a20*/  FADD.FTZ R92, R92, R147 ;  /* 0x000000935c5c7221 */ /* 0x000fe20000010000 */
[----:B------:R-:W-:Y:S01]  /*0a30*/  FFMA.FTZ R94, R148, R147, R91 ;  /* 0x00000093945e7223 */ /* 0x000fe2000001005b */
[----:B------:R-:W-:-:S02]  /*0a40*/  HADD2.F32 R107, -RZ, R90.H0_H0 ;  /* 0x2000005aff6b7230 */ /* 0x000fc40000004100 */
[-C--:B------:R-:W-:Y:S01]  /*0a50*/  FMUL.FTZ R141, R23, R104.reuse ;  /* 0x00000068178d7220 */ /* 0x080fe20000410000 */
[----:B------:R-:W-:Y:S02]  /*0a60*/  HADD2.F32 R90, -RZ, R90.H1_H1 ;  /* 0x3000005aff5a7230 */ /* 0x000fe40000004100 */
[----:B------:R-:W-:Y:S01]  /*0a70*/  FADD.FTZ R92, R92, R143 ;  /* 0x0000008f5c5c7221 */ /* 0x000fe20000010000 */
[----:B------:R-:W-:Y:S01]  /*0a80*/  FFMA.FTZ R91, R145, R143, R94 ;  /* 0x0000008f915b7223 */ /* 0x000fe2000001005e */
        /* <DEDUP_REMOVED lines=26> */
[----:B------:R-:W-:-:S02]  /*0c30*/  FFMA.FTZ R35, R112, R88, R35 ;  /* 0x0000005870237223 */ /* 0x000fc40000010023 */
[----:B------:R-:W-:Y:S01]  /*0c40*/  FADD.FTZ R155, R91, R110 ;  /* 0x0000006e5b9b7221 */ /* 0x000fe20000010000 */
[----:B------:R-:W-:-:S07]  /*0c50*/  FFMA.FTZ R154, R112, R110, R89 ;  /* 0x0000006e709a7223 */ /* 0x000fce0000010059 */
.L_x_1255:
[----:B------:R-:W-:Y:S05]  /*0c60*/  BSYNC B1 ;  /* 0x0000000000017941 */ /* 0x000fea0003800000 */
.L_x_1254:
        /* <DEDUP_REMOVED lines=14> */
[--C-:B--2---:R-:W-:Y:S02]  /*0d50*/  HADD2.F32 R117, -RZ, R89.reuse.H0_H0 ;  /* 0x20000059ff757230 */ /* 0x104fe40000004100 */
[--C-:B------:R-:W-:Y:S02]  /*0d60*/  HADD2.F32 R113, -RZ, R88.reuse.H1_H1 ;  /* 0x30000058ff717230 */ /* 0x100fe40000004100 */
[----:B------:R-:W-:Y:S02]  /*0d70*/  HADD2.F32 R105, -RZ, R88.H0_H0 ;  /* 0x20000058ff697230 */ /* 0x000fe40000004100 */
[----:B------:R-:W-:Y:S02]  /*0d80*/  HADD2.F32 R123, -RZ, R89.H1_H1 ;  /* 0x30000059ff7b7230 */ /* 0x000fe40000004100 */
[----:B0-----:R-:W-:Y:S01]  /*0d90*/  FADD.FTZ R114, -R152, R113 ;  /* 0x0000007198727221 */ /* 0x001fe20000010100 */
[----:B------:R-:W-:-:S02]  /*0da0*/  HADD2.F32 R157, -RZ, R90.H0_H0 ;  /* 0x2000005aff9d7230 */ /* 0x000fc40000004100 */
[C---:B------:R-:W-:Y:S01]  /*0db0*/  FADD.FTZ R88, -R152.reuse, R105 ;  /* 0x0000006998587221 */ /* 0x040fe20000010100 */
[----:B------:R-:W-:Y:S02]  /*0dc0*/  HADD2.F32 R121, -RZ, R90.H1_H1 ;  /* 0x3000005aff797230 */ /* 0x000fe40000004100 */
[C---:B------:R-:W-:Y:S01]  /*0dd0*/  FADD.FTZ R90, -R152.reuse, R117 ;  /* 0x00000075985a7221 */ /* 0x040fe20000010100 */
[C---:B------:R-:W-:Y:S01]  /*0de0*/  FADD.FTZ R118, -R152.reuse, R123 ;  /* 0x0000007b98767221 */ /* 0x040fe20000010100 */
[C---:B-----5:R-:W-:Y:S01]  /*0df0*/  FMUL.FTZ R105, R149.reuse, R88 ;  /* 0x0000005895697220 */ /* 0x060fe20000410000 */
[C---:B------:R-:W-:Y:S01]  /*0e00*/  FMUL.FTZ R114, R149.reuse, R114 ;  /* 0x0000007295727220 */ /* 0x040fe20000410000 */
[C---:B------:R-:W-:Y:S01]  /*0e10*/  FMUL.FTZ R113, R149.reuse, R90 ;  /* 0x0000005a95717220 */ /* 0x040fe20000410000 */
[----:B------:R-:W-:Y:S01]  /*0e20*/  FADD.FTZ R90, -R152, R157 ;  /* 0x0000009d985a7221 */ /* 0x000fe20000010100 */
[----:B------:R-:W-:Y:S01]  /*0e30*/  FMUL.FTZ R118, R149, R118 ;  /* 0x0000007695767220 */ /* 0x000fe20000410000 */
[----:B------:R-:W-:-:S02]  /*0e40*/  HADD2.F32 R119, -RZ, R91.H0_H0 ;  /* 0x2000005bff777230 */ /* 0x000fc40000004100 */
[C---:B------:R-:W-:Y:S01]  /*0e50*/  FADD.FTZ R124, -R152.reuse, R121 ;  /* 0x00000079987c7221 */ /* 0x040fe20000010100 */
[--C-:B---3--:R-:W-:Y:S02]  /*0e60*/  HADD2.F32 R115, -RZ, R93.reuse.H0_H0 ;  /* 0x2000005dff737230 */ /* 0x108fe40000004100 */
[--C-:B------:R-:W-:Y:S02]  /*0e70*/  HADD2.F32 R111, -RZ, R92.reuse.H0_H0 ;  /* 0x2000005cff6f7230 */ /* 0x100fe40000004100 */
[----:B------:R-:W-:Y:S01]  /*0e80*/  FADD.FTZ R126, -R152, R119 ;  /* 0x00000077987e7221 */ /* 0x000fe20000010100 */
[----:B------:R-:W-:Y:S02]  /*0e90*/  HADD2.F32 R122, -RZ, R93.H1_H1 ;  /* 0x3000005dff7a7230 */ /* 0x000fe40000004100 */
[----:B------:R-:W-:Y:S01]  /*0ea0*/  FADD.FTZ R62, R62, R115 ;  /* 0x000000733e3e7221 */ /* 0x000fe20000010000 */
[----:B------:R-:W-:Y:S02]  /*0eb0*/  HADD2.F32 R92, -RZ, R92.H1_H1 ;  /* 0x3000005cff5c7230 */ /* 0x000fe40000004100 */
[----:B------:R-:W-:Y:S01]  /*0ec0*/  FFMA.FTZ R38, R113, R115, R38 ;  /* 0x0000007371267223 */ /* 0x000fe20000010026 */
[----:B------:R-:W-:-:S02]  /*0ed0*/  HADD2.F32 R93, -RZ, R94.H0_H0 ;  /* 0x2000005eff5d7230 */ /* 0x000fc40000004100 */
[----:B------:R-:W-:Y:S01]  /*0ee0*/  FMUL.FTZ R120, R16, R115 ;  /* 0x0000007310787220 */ /* 0x000fe20000410000 */
[-C--:B------:R-:W-:Y:S01]  /*0ef0*/  FMUL.FTZ R116, R18, R111.reuse ;  /* 0x0000006f12747220 */ /* 0x080fe20000410000 */
        /* <DEDUP_REMOVED lines=12> */
[----:B------:R-:W-:-:S02]  /*0fc0*/  HADD2.F32 R89, -RZ, R95.H0_H0 ;  /* 0x2000005fff597230 */ /* 0x000fc40000004100 */
[----:B------:R-:W-:Y:S01]  /*0fd0*/  FADD.FTZ R61, R61, R92 ;  /* 0x0000005c3d3d7221 */ /* 0x000fe20000010000 */
[----:B------:R-:W-:Y:S02]  /*0fe0*/  HADD2.F32 R88, -RZ, R95.H1_H1 ;  /* 0x3000005fff587230 */ /* 0x000fe40000004100 */
[----:B------:R-:W-:Y:S01]  /*0ff0*/  FADD.FTZ R95, R90, R111 ;  /* 0x0000006f5a5f7221 */ /* 0x000fe20000010000 */
[C---:B------:R-:W-:Y:S01]  /*1000*/  FFMA.FTZ R90, R114.reuse, R111, R93 ;  /* 0x0000006f725a7223 */ /* 0x040fe2000001005d */
[----:B------:R-:W-:Y:S01]  /*1010*/  FFMA.FTZ R37, R114, R92, R37 ;  /* 0x0000005c72257223 */ /* 0x000fe20000010025 */
[----:B------:R-:W-:Y:S02]  /*1020*/  HADD2.F32 R94, -RZ, R94.H1_H1 ;  /* 0x3000005eff5e7230 */ /* 0x000fe40000004100 */
[----:B------:R-:W-:Y:S01]  /*1030*/  FADD.FTZ R92, R95, R120 ;  /* 0x000000785f5c7221 */ /* 0x000fe20000010000 */
[----:B------:R-:W-:Y:S01]  /*1040*/  FFMA.FTZ R93, R113, R120, R90 ;  /* 0x00000078715d7223 */ /* 0x000fe2000001005a */
[----:B------:R-:W-:Y:S01]  /*1050*/  FMUL.FTZ R121, R149, R126 ;  /* 0x0000007e95797220 */ /* 0x000fe20000410000 */
[----:B------:R-:W-:-:S02]  /*1060*/  HADD2.F32 R91, -RZ, R91.H1_H1 ;  /* 0x3000005bff5b7230 */ /* 0x000fc40000004100 */
[----:B------:R-:W-:Y:S01]  /*1070*/  FADD.FTZ R95, R92, R117 ;  /* 0x000000755c5f7221 */ /* 0x000fe20000010000 */
[----:B------:R-:W-:Y:S01]  /*1080*/  FFMA.FTZ R90, R118, R117, R93 ;  /* 0x00000075765a7223 */ /* 0x000fe2000001005d */
[----:B------:R-:W-:Y:S01]  /*1090*/  FADD.FTZ R66, R66, R89 ;  /* 0x0000005942427221 */ /* 0x000fe20000010000 */
[-C--:B------:R-:W-:Y:S01]  /*10a0*/  FFMA.FTZ R42, R121, R89.reuse, R42 ;  /* 0x00000059792a7223 */ /* 0x080fe2000001002a */
[----:B------:R-:W-:Y:S01]  /*10b0*/  FMUL.FTZ R126, R12, R89 ;  /* 0x000000590c7e7220 */ /* 0x000fe20000410000 */
[----:B------:R-:W-:Y:S01]  /*10c0*/  FMUL.FTZ R124, R149, R124 ;  /* 0x0000007c957c7220 */ /* 0x000fe20000410000 */
[----:B------:R-:W-:Y:S01]  /*10d0*/  FMUL.FTZ R119, R13, R94 ;  /* 0x0000005e0d777220 */ /* 0x000fe20000410000 */
[----:B------:R-:W-:Y:S01]  /*10e0*/  FADD.FTZ R92, R95, R122 ;  /* 0x0000007a5f5c7221 */ /* 0x000fe20000010000 */
[----:B------:R-:W-:Y:S01]  /*10f0*/  FFMA.FTZ R89, R115, R122, R90 ;  /* 0x0000007a73597223 */ /* 0x000fe2000001005a */
[----:B------:R-:W-:Y:S01]  /*1100*/  FADD.FTZ R128, -R152, R91 ;  /* 0x0000005b98807221 */ /* 0x000fe20000010100 */
[----:B------:R-:W-:Y:S01]  /*1110*/  FMUL.FTZ R123, R11, R88 ;  /* 0x000000580b7b7220 */ /* 0x000fe20000410000 */
[----:B------:R-:W-:Y:S01]  /*1120*/  FADD.FTZ R91, R92, R119 ;  /* 0x000000775c5b7221 */ /* 0x000fe20000010000 */
[C---:B------:R-:W-:Y:S01]  /*1130*/  FFMA.FTZ R90, R124.reuse, R119, R89 ;  /* 0x000000777c5a7223 */ /* 0x040fe20000010059 */
        /* <DEDUP_REMOVED lines=9> */
.L_x_1257:
[----:B------:R-:W-:Y:S05]  /*11d0*/  BSYNC B1 ;  /* 0x0000000000017941 */ /* 0x000fea0003800000 */
.L_x_1256:
        /* <DEDUP_REMOVED lines=13> */
[--C-:B--2---:R-:W-:Y:S02]  /*12b0*/  HADD2.F32 R135, -RZ, R91.reuse.H0_H0 ;  /* 0x2000005bff877230 */ /* 0x104fe40000004100 */
[----:B------:R-:W-:Y:S02]  /*12c0*/  HADD2.F32 R91, -RZ, R91.H1_H1 ;  /* 0x3000005bff5b7230 */ /* 0x000fe40000004100 */
[--C-:B------:R-:W-:Y:S02]  /*12d0*/  HADD2.F32 R125, -RZ, R88.reuse.H1_H1 ;  /* 0x30000058ff7d7230 */ /* 0x100fe40000004100 */
[----:B------:R-:W-:Y:S02]  /*12e0*/  HADD2.F32 R103, -RZ, R88.H0_H0 ;  /* 0x20000058ff677230 */ /* 0x000fe40000004100 */
[----:B------:R-:W-:Y:S01]  /*12f0*/  FADD.FTZ R144, -R152, R91 ;  /* 0x0000005b98907221 */ /* 0x000fe20000010100 */
[----:B------:R-:W-:-:S02]  /*1300*/  HADD2.F32 R127, -RZ, R89.H0_H0 ;  /* 0x20000059ff7f7230 */ /* 0x000fc40000004100 */
[C---:B------:R-:W-:Y:S01]  /*1310*/  FADD.FTZ R132, -R152.reuse, R125 ;  /* 0x0000007d98847221 */ /* 0x040fe20000010100 */
[----:B------:R-:W-:Y:S02]  /*1320*/  HADD2.F32 R89, -RZ, R89.H1_H1 ;  /* 0x30000059ff597230 */ /* 0x000fe40000004100 */
[C---:B------:R-:W-:Y:S01]  /*1330*/  FADD.FTZ R88, -R152.reuse, R135 ;  /* 0x0000008798587221 */ /* 0x040fe20000010100 */
[--C-:B------:R-:W-:Y:S02]  /*1340*/  HADD2.F32 R129, -RZ, R90.reuse.H0_H0 ;  /* 0x2000005aff817230 */ /* 0x100fe40000004100 */
[C---:B------:R-:W-:Y:S01]  /*1350*/  FADD.FTZ R134, -R152.reuse, R127 ;  /* 0x0000007f98867221 */ /* 0x040fe20000010100 */
[----:B------:R-:W-:Y:S02]  /*1360*/  HADD2.F32 R133, -RZ, R90.H1_H1 ;  /* 0x3000005aff857230 */ /* 0x000fe40000004100 */
[C---:B------:R-:W-:Y:S01]  /*1370*/  FADD.FTZ R90, -R152.reuse, R103 ;  /* 0x00000067985a7221 */ /* 0x040fe20000010100 */
[C---:B------:R-:W-:Y:S01]  /*1380*/  FADD.FTZ R136, -R152.reuse, R89 ;  /* 0x0000005998887221 */ /* 0x040fe20000010100 */
[----:B------:R-:W-:Y:S01]  /*1390*/  FADD.FTZ R142, -R152, R129 ;  /* 0x00000081988e7221 */ /* 0x000fe20000010100 */
[----:B0----5:R-:W-:Y:S01]  /*13a0*/  FMUL.FTZ R130, R149, R132 ;  /* 0x0000008495827220 */ /* 0x021fe20000410000 */
[----:B---3--:R-:W-:-:S02]  /*13b0*/  HADD2.F32 R91, -RZ, R92.H0_H0 ;  /* 0x2000005cff5b7230 */ /* 0x008fc40000004100 */
[C---:B------:R-:W-:Y:S01]  /*13c0*/  FMUL.FTZ R103, R149.reuse, R90 ;  /* 0x0000005a95677220 */ /* 0x040fe20000410000 */
[----:B------:R-:W-:Y:S02]  /*13d0*/  HADD2.F32 R92, -RZ, R92.H1_H1 ;  /* 0x3000005cff5c7230 */ /* 0x000fe40000004100 */
[C---:B------:R-:W-:Y:S01]  /*13e0*/  FMUL.FTZ R125, R149.reuse, R134 ;  /* 0x00000086957d7220 */ /* 0x040fe20000410000 */
[--C-:B------:R-:W-:Y:S02]  /*13f0*/  HADD2.F32 R129, -RZ, R93.reuse.H0_H0 ;  /* 0x2000005dff817230 */ /* 0x100fe40000004100 */
[----:B------:R-:W-:Y:S01]  /*1400*/  FMUL.FTZ R132, R10, R91 ;  /* 0x0000005b0a847220 */ /* 0x000fe20000410000 */
[----:B------:R-:W-:Y:S02]  /*1410*/  HADD2.F32 R138, -RZ, R93.H1_H1 ;  /* 0x3000005dff8a7230 */ /* 0x000fe40000004100 */
[----:B------:R-:W-:Y:S01]  /*1420*/  FMUL.FTZ R134, R149, R136 ;  /* 0x0000008895867220 */ /* 0x000fe20000410000 */
[----:B------:R-:W-:-:S02]  /*1430*/  HADD2.F32 R93, -RZ, R94.H0_H0 ;  /* 0x2000005eff5d7230 */ /* 0x000fc40000004100 */
[----:B------:R-:W-:Y:S01]  /*1440*/  FMUL.FTZ R131, R149, R142 ;  /* 0x0000008e95837220 */ /* 0x000fe20000410000 */
[----:B------:R-:W-:Y:S01]  /*1450*/  FADD.FTZ R48, R48, R91 ;  /* 0x0000005b30307221 */ /* 0x000fe20000010000 */
[----:B------:R-:W-:Y:S01]  /*1460*/  FFMA.FTZ R80, R103, R91, R80 ;  /* 0x0000005b67507223 */ /* 0x000fe20000010050 */
[----:B------:R-:W-:Y:S01]  /*1470*/  FMUL.FTZ R127, R9, R92 ;  /* 0x0000005c097f7220 */ /* 0x000fe20000410000 */
[----:B------:R-:W-:Y:S01]  /*1480*/  FADD.FTZ R90, R155, R132 ;  /* 0x000000849b5a7221 */ /* 0x000fe20000010000 */
[----:B------:R-:W-:Y:S01]  /*1490*/  FADD.FTZ R50, R50, R129 ;  /* 0x0000008132327221 */ /* 0x000fe20000010000 */
[-C--:B------:R-:W-:Y:S01]  /*14a0*/  FFMA.FTZ R82, R125, R129.reuse, R82 ;  /* 0x000000817d527223 */ /* 0x080fe20000010052 */
[----:B------:R-:W-:Y:S01]  /*14b0*/  FMUL.FTZ R136, R8, R129 ;  /* 0x0000008108887220 */ /* 0x000fe20000410000 */
[----:B------:R-:W-:Y:S01]  /*14c0*/  FFMA.FTZ R91, R103, R132, R154 ;  /* 0x00000084675b7223 */ /* 0x000fe2000001009a */
[----:B------:R-:W-:Y:S01]  /*14d0*/  FADD.FTZ R51, R51, R138 ;  /* 0x0000008a33337221 */ /* 0x000fe20000010000 */
[-C--:B------:R-:W-:Y:S01]  /*14e0*/  FFMA.FTZ R83, R134, R138.reuse, R83 ;  /* 0x0000008a86537223 */ /* 0x080fe20000010053 */
[----:B------:R-:W-:Y:S01]  /*14f0*/  FMUL.FTZ R129, R7, R138 ;  /* 0x0000008a07817220 */ /* 0x000fe20000410000 */
[----:B------:R-:W-:Y:S01]  /*1500*/  FADD.FTZ R84, R84, R93 ;  /* 0x0000005d54547221 */ /* 0x000fe20000010000 */
[-C--:B------:R-:W-:Y:S01]  /*1510*/  FFMA.FTZ R68, R131, R93.reuse, R68 ;  /* 0x0000005d83447223 */ /* 0x080fe20000010044 */
[----:B------:R-:W-:Y:S01]  /*1520*/  FMUL.FTZ R138, R6, R93 ;  /* 0x0000005d068a7220 */ /* 0x000fe20000410000 */
[----:B------:R-:W-:Y:S01]  /*1530*/  FADD.FTZ R93, R90, R127 ;  /* 0x0000007f5a5d7221 */ /* 0x000fe20000010000 */
[C---:B------:R-:W-:Y:S01]  /*1540*/  FFMA.FTZ R90, R130.reuse, R127, R91 ;  /* 0x0000007f825a7223 */ /* 0x040fe2000001005b */
[----:B------:R-:W-:Y:S01]  /*1550*/  FADD.FTZ R49, R49, R92 ;  /* 0x0000005c31317221 */ /* 0x000fe20000010000 */
[----:B------:R-:W-:Y:S01]  /*1560*/  FFMA.FTZ R81, R130, R92, R81 ;  /* 0x0000005c82517223 */ /* 0x000fe20000010051 */
[----:B------:R-:W-:Y:S01]  /*1570*/  FADD.FTZ R92, R93, R136 ;  /* 0x000000885d5c7221 */ /* 0x000fe20000010000 */
[----:B------:R-:W-:Y:S01]  /*1580*/  FFMA.FTZ R91, R125, R136, R90 ;  /* 0x000000887d5b7223 */ /* 0x000fe2000001005a */
[----:B------:R-:W-:-:S02]  /*1590*/  HADD2.F32 R94, -RZ, R94.H1_H1 ;  /* 0x3000005eff5e7230 */ /* 0x000fc40000004100 */
[----:B------:R-:W-:Y:S01]  /*15a0*/  FADD.FTZ R140, -R152, R133 ;  /* 0x00000085988c7221 */ /* 0x000fe20000010100 */
[----:B------:R-:W-:Y:S01]  /*15b0*/  FADD.FTZ R93, R92, R129 ;  /* 0x000000815c5d7221 */ /* 0x000fe20000010000 */
[----:B------:R-:W-:Y:S01]  /*15c0*/  FFMA.FTZ R90, R134, R129, R91 ;  /* 0x00000081865a7223 */ /* 0x000fe2000001005b */
[--C-:B------:R-:W-:Y:S02]  /*15d0*/  HADD2.F32 R89, -RZ, R95.reuse.H0_H0 ;  /* 0x2000005fff597230 */ /* 0x100fe40000004100 */
[----:B------:R-:W-:Y:S01]  /*15e0*/  FMUL.FTZ R135, R149, R88 ;  /* 0x0000005895877220 */ /* 0x000fe20000410000 */
[----:B------:R-:W-:Y:S01]  /*15f0*/  FMUL.FTZ R133, R5, R94 ;  /* 0x0000005e05857220 */ /* 0x000fe20000410000 */
[----:B------:R-:W-:Y:S01]  /*1600*/  FADD.FTZ R88, R93, R138 ;  /* 0x0000008a5d587221 */ /* 0x000fe20000010000 */
[----:B------:R-:W-:Y:S01]  /*1610*/  FMUL.FTZ R140, R149, R140 ;  /* 0x0000008c958c7220 */ /* 0x000fe20000410000 */
[----:B------:R-:W-:Y:S01]  /*1620*/  FFMA.FTZ R91, R131, R138, R90 ;  /* 0x0000008a835b7223 */ /* 0x000fe2000001005a */
[----:B------:R-:W-:Y:S01]  /*1630*/  FADD.FTZ R86, R86, R89 ;  /* 0x0000005956567221 */ /* 0x000fe20000010000 */
[-C--:B------:R-:W-:Y:S01]  /*1640*/  FFMA.FTZ R70, R135, R89.reuse, R70 ;  /* 0x0000005987467223 */ /* 0x080fe20000010046 */
[----:B------:R-:W-:Y:S01]  /*1650*/  FMUL.FTZ R142, R4, R89 ;  /* 0x00000059048e7220 */ /* 0x000fe20000410000 */
[----:B------:R-:W-:-:S02]  /*1660*/  HADD2.F32 R95, -RZ, R95.H1_H1 ;  /* 0x3000005fff5f7230 */ /* 0x000fc40000004100 */
[----:B------:R-:W-:Y:S01]  /*1670*/  FADD.FTZ R89, R88, R133 ;  /* 0x0000008558597221 */ /* 0x000fe20000010000 */
[----:B------:R-:W-:Y:S01]  /*1680*/  FFMA.FTZ R88, R140, R133, R91 ;  /* 0x000000858c587223 */ /* 0x000fe2000001005b */
[----:B------:R-:W-:Y:S01]  /*1690*/  FMUL.FTZ R144, R149, R144 ;  /* 0x0000009095907220 */ /* 0x000fe20000410000 */
[----:B------:R-:W-:Y:S01]  /*16a0*/  FADD.FTZ R85, R85, R94 ;  /* 0x0000005e55557221 */ /* 0x000fe20000010000 */
[-C--:B------:R-:W-:Y:S01]  /*16b0*/  FMUL.FTZ R137, R2, R95.reuse ;  /* 0x0000005f02897220 */ /* 0x080fe20000410000 */
[----:B------:R-:W-:Y:S01]  /*16c0*/  FADD.FTZ R90, R89, R142 ;  /* 0x0000008e595a7221 */ /* 0x000fe20000010000 */
[----:B------:R-:W-:Y:S01]  /*16d0*/  FFMA.FTZ R88, R135, R142, R88 ;  /* 0x0000008e87587223 */ /* 0x000fe20000010058 */
[----:B------:R-:W-:Y:S01]  /*16e0*/  FFMA.FTZ R69, R140, R94, R69 ;  /* 0x0000005e8c457223 */ /* 0x000fe20000010045 */
[----:B------:R-:W-:Y:S01]  /*16f0*/  FADD.FTZ R87, R87, R95 ;  /* 0x0000005f57577221 */ /* 0x000fe20000010000 */
[----:B------:R-:W-:Y:S01]  /*1700*/  FFMA.FTZ R71, R144, R95, R71 ;  /* 0x0000005f90477223 */ /* 0x000fe20000010047 */
[----:B------:R-:W-:Y:S01]  /*1710*/  FADD.FTZ R155, R90, R137 ;  /* 0x000000895a9b7221 */ /* 0x000fe20000010000 */
[----:B------:R-:W-:-:S07]  /*1720*/  FFMA.FTZ R154, R144, R137, R88 ;  /* 0x00000089909a7223 */ /* 0x000fce0000010058 */
.L_x_1259:
[----:B------:R-:W-:Y:S05]  /*1730*/  BSYNC B1 ;  /* 0x0000000000017941 */ /* 0x000fea0003800000 */
.L_x_1258:
[----:B------:R-:W-:Y:S01]  /*1740*/  UMOV UR6, 0xffffffff ;  /* 0xffffffff00067882 */ /* 0x000fe20000000000 */
[----:B-----5:R-:W-:Y:S02]  /*1750*/  @P0 HADD2.F32 R151, -RZ, R153.H0_H0 ;  /* 0x20000099ff970230 */ /* 0x020fe40000004100 */
        /* <DEDUP_REMOVED lines=19> */
.L_x_1279:
        /* <DEDUP_REMOVED lines=9> */
[-CC-:B------:R-:W-:Y:S01]  /*1920*/  FFMA.FTZ R92, R106, R94.reuse, R95.reuse ;  /* 0x0000005e6a5c7223 */ /* 0x180fe2000001005f */
[-C--:B------:R-:W-:Y:S01]  /*1930*/  FFMA.FTZ R88, R145, R94.reuse, R95 ;  /* 0x0000005e91587223 */ /* 0x080fe2000001005f */
[----:B------:R-:W-:Y:S01]  /*1940*/  ISETP.NE.AND.EX P6, PT, RZ, UR9, PT, P1 ;  /* 0x00000009ff007c0c */ /* 0x000fe2000bfc5310 */
[----:B------:R-:W-:Y:S01]  /*1950*/  FADD.FTZ R90, R104, -R89 ;  /* 0x80000059685a7221 */ /* 0x000fe20000010000 */
[----:B------:R-:W-:Y:S01]  /*1960*/  FADD.FTZ R92, R107, -R92 ;  /* 0x8000005c6b5c7221 */ /* 0x000fe20000010000 */
[----:B------:R-:W-:Y:S01]  /*1970*/  FADD.FTZ R88, R143, -R88 ;  /* 0x800000588f587221 */ /* 0x000fe20000010000 */
[--C-:B------:R-:W-:Y:S01]  /*1980*/  FFMA.FTZ R93, R112, R94, R95.reuse ;  /* 0x0000005e705d7223 */ /* 0x100fe2000001005f */
[C---:B------:R-:W-:Y:S01]  /*1990*/  FMUL.FTZ R90, R149.reuse, R90 ;  /* 0x0000005a955a7220 */ /* 0x040fe20000410000 */
[C---:B------:R-:W-:Y:S01]  /*19a0*/  FMUL.FTZ R154, R149.reuse, R92 ;  /* 0x0000005c959a7220 */ /* 0x040fe20000410000 */
[--C-:B------:R-:W-:Y:S01]  /*19b0*/  FFMA.FTZ R92, R146, R94, R95.reuse ;  /* 0x0000005e925c7223 */ /* 0x100fe2000001005f */
[----:B------:R-:W-:Y:S01]  /*19c0*/  FMUL.FTZ R152, R149, R88 ;  /* 0x0000005895987220 */ /* 0x000fe20000410000 */
[----:B------:R-:W-:Y:S01]  /*19d0*/  FFMA.FTZ R88, R148, R94, R95 ;  /* 0x0000005e94587223 */ /* 0x000fe2000001005f */
[----:B------:R-:W-:Y:S01]  /*19e0*/  FADD.FTZ R164, R110, -R93 ;  /* 0x8000005d6ea47221 */ /* 0x000fe20000010000 */
[----:B------:R-:W-:Y:S01]  /*19f0*/  FADD.FTZ R92, R141, -R92 ;  /* 0x8000005c8d5c7221 */ /* 0x000fe20000010000 */
[----:B------:R-:W-:Y:S01]  /*1a00*/  ISETP.NE.U32.AND P1, PT, RZ, UR14, PT ;  /* 0x0000000eff007c0c */ /* 0x000fe2000bf25070 */
[----:B------:R-:W-:-:S02]  /*1a10*/  @P6 HADD2.F32 R89, -RZ, R74.H0_H0 ;  /* 0x2000004aff596230 */ /* 0x000fc40000004100 */
[----:B------:R-:W-:Y:S01]  /*1a20*/  FADD.FTZ R88, R147, -R88 ;  /* 0x8000005893587221 */ /* 0x000fe20000010000 */
[----:B------:R-:W-:Y:S02]  /*1a30*/  @P6 HADD2.F32 R91, -RZ, R74.H1_H1 ;  /* 0x3000004aff5b6230 */ /* 0x000fe40000004100 */
[C---:B------:R-:W-:Y:S01]  /*1a40*/  FMUL.FTZ R156, R149.reuse, R92 ;  /* 0x0000005c959c7220 */ /* 0x040fe20000410000 */
[----:B------:R-:W-:Y:S01]  /*1a50*/  FMUL.FTZ R164, R149, R164 ;  /* 0x000000a495a47220 */ /* 0x000fe20000410000 */
[----:B------:R-:W-:Y:S01]  /*1a60*/  @P6 FADD.FTZ R90, R90, R89 ;  /* 0x000000595a5a6221 */ /* 0x000fe20000010000 */
[----:B------:R-:W-:Y:S01]  /*1a70*/  FFMA.FTZ R89, R3, R94, R95 ;  /* 0x0000005e03597223 */ /* 0x000fe2000001005f */
[----:B------:R-:W-:Y:S01]  /*1a80*/  @P6 FADD.FTZ R154, R154, R91 ;  /* 0x0000005b9a9a6221 */ /* 0x000fe20000010000 */
[--C-:B------:R-:W-:Y:S02]  /*1a90*/  @P6 HADD2.F32 R91, -RZ, R73.reuse.H0_H0 ;  /* 0x20000049ff5b6230 */ /* 0x100fe40000004100 */
[----:B------:R-:W-:Y:S01]  /*1aa0*/  FMUL.FTZ R160, R149, R88 ;  /* 0x0000005895a07220 */ /* 0x000fe20000410000 */
[----:B------:R-:W-:Y:S01]  /*1ab0*/  FADD.FTZ R158, R150, -R89 ;  /* 0x80000059969e7221 */ /* 0x000fe20000010000 */
[----:B------:R-:W-:Y:S01]  /*1ac0*/  @P6 HADD2.F32 R89, -RZ, R72.H0_H0 ;  /* 0x20000048ff596230 */ /* 0x000fe20000004100 */
[----:B------:R-:W-:Y:S01]  /*1ad0*/  ISETP.NE.AND.EX P1, PT, RZ, UR15, PT, P1 ;  /* 0x0000000fff007c0c */ /* 0x000fe2000bf25310 */
[----:B------:R-:W-:Y:S01]  /*1ae0*/  @P6 FADD.FTZ R152, R152, R91 ;  /* 0x0000005b98986221 */ /* 0x000fe20000010000 */
[----:B------:R-:W-:-:S02]  /*1af0*/  @P6 HADD2.F32 R91, -RZ, R73.H1_H1 ;  /* 0x30000049ff5b6230 */ /* 0x000fc40000004100 */
[----:B------:R-:W-:-:S03]  /*1b00*/  FMUL.FTZ R158, R149, R158 ;  /* 0x0000009e959e7220 */ /* 0x000fc60000410000 */
[----:B------:R-:W-:Y:S01]  /*1b10*/  @P6 FADD.FTZ R156, R156, R91 ;  /* 0x0000005b9c9c6221 */ /* 0x000fe20000010000 */
[----:B------:R-:W-:Y:S01]  /*1b20*/  @P6 FADD.FTZ R158, R158, R89 ;  /* 0x000000599e9e6221 */ /* 0x000fe20000010000 */
[----:B------:R-:W-:Y:S01]  /*1b30*/  FFMA.FTZ R91, R109, R94, R95 ;  /* 0x0000005e6d5b7223 */ /* 0x000fe2000001005f */
[----:B------:R-:W-:-:S03]  /*1b40*/  @P6 HADD2.F32 R89, -RZ, R72.H1_H1 ;  /* 0x30000048ff596230 */ /* 0x000fc60000004100 */
[----:B------:R-:W-:Y:S01]  /*1b50*/  FADD.FTZ R162, R108, -R91 ;  /* 0x8000005b6ca27221 */ /* 0x000fe20000010000 */
[--C-:B------:R-:W-:Y:S02]  /*1b60*/  @P6 HADD2.F32 R91, -RZ, R75.reuse.H1_H1 ;  /* 0x3000004bff5b6230 */ /* 0x100fe40000004100 */
[----:B------:R-:W-:Y:S01]  /*1b70*/  @P6 FADD.FTZ R160, R160, R89 ;  /* 0x00000059a0a06221 */ /* 0x000fe20000010000 */
[----:B------:R-:W-:Y:S02]  /*1b80*/  @P6 HADD2.F32 R89, -RZ, R75.H0_H0 ;  /* 0x2000004bff596230 */ /* 0x000fe40000004100 */
[----:B------:R-:W-:Y:S01]  /*1b90*/  FMUL.FTZ R162, R149, R162 ;  /* 0x000000a295a27220 */ /* 0x000fe20000410000 */
[----:B------:R-:W-:-:S03]  /*1ba0*/  @P6 FADD.FTZ R164, R164, R91 ;  /* 0x0000005ba4a46221 */ /* 0x000fc60000010000 */
[----:B------:R-:W-:Y:S01]  /*1bb0*/  @P6 FADD.FTZ R162, R162, R89 ;  /* 0x00000059a2a26221 */ /* 0x000fe20000010000 */
[----:B------:R-:W-:Y:S01]  /*1bc0*/  ISETP.NE.U32.AND P6, PT, RZ, UR14, PT ;  /* 0x0000000eff007c0c */ /* 0x000fe2000bfc5070 */
[----:B------:R-:W0:Y:S03]  /*1bd0*/  @P1 LDC.64 R88, c[0x0][0x308] ;  /* 0x0000c200ff581b82 */ /* 0x000e260000000a00 */
[----:B------:R-:W-:-:S13]  /*1be0*/  ISETP.NE.AND.EX P6, PT, RZ, UR15, PT, P6 ;  /* 0x0000000fff007c0c */ /* 0x000fda000bfc5360 */
[----:B------:R-:W-:Y:S01]  /*1bf0*/  @P6 F2FP.F16.F32.PACK_AB R92, RZ, R152 ;  /* 0x00000098ff5c623e */ /* 0x000fe200000000ff */
[-C--:B------:R-:W-:Y:S01]  /*1c00*/  FMUL.FTZ R152, R152, R151.reuse ;  /* 0x0000009798987220 */ /* 0x080fe20000410000 */
[----:B------:R-:W-:Y:S01]  /*1c10*/  @P6 F2FP.F16.F32.PACK_AB R155, RZ, R162 ;  /* 0x000000a2ff9b623e */ /* 0x000fe200000000ff */
[----:B------:R-:W-:Y:S01]  /*1c20*/  FMUL.FTZ R162, R162, R151 ;  /* 0x00000097a2a27220 */ /* 0x000fe20000410000 */
[----:B------:R-:W-:Y:S02]  /*1c30*/  @P6 PRMT R45, R92, 0x7610, R45 ;  /* 0x000076105c2d6816 */ /* 0x000fe4000000002d */
[----:B------:R-:W-:Y:S02]  /*1c40*/  @P6 F2FP.F16.F32.PACK_AB R93, RZ, R156 ;  /* 0x0000009cff5d623e */ /* 0x000fe400000000ff */
[----:B------:R-:W-:Y:S01]  /*1c50*/  @P6 F2FP.F16.F32.PACK_AB R92, RZ, R164 ;  /* 0x000000a4ff5c623e */ /* 0x000fe200000000ff */
[----:B0-----:R-:W-:Y:S01]  /*1c60*/  @P1 IMAD.WIDE.U32 R88, R102, 0x10, R88 ;  /* 0x0000001066581825 */ /* 0x001fe200078e0058 */
[----:B------:R-:W-:-:S03]  /*1c70*/  @P6 PRMT R47, R155, 0x7610, R47 ;  /* 0x000076109b2f6816 */ /* 0x000fc6000000002f */
[-C--:B------:R-:W-:Y:S01]  /*1c80*/  FMUL.FTZ R155, R164, R151.reuse ;  /* 0x00000097a49b7220 */ /* 0x080fe20000410000 */
[----:B------:R-:W-:Y:S01]  /*1c90*/  @P6 F2FP.F16.F32.PACK_AB R91, RZ, R90 ;  /* 0x0000005aff5b623e */ /* 0x000fe200000000ff */
[-C--:B------:R-:W-:Y:S01]  /*1ca0*/  FMUL.FTZ R90, R90, R151.reuse ;  /* 0x000000975a5a7220 */ /* 0x080fe20000410000 */
[----:B------:R-:W-:Y:S02]  /*1cb0*/  @P6 PRMT R45, R45, 0x5410, R93 ;  /* 0x000054102d2d6816 */ /* 0x000fe4000000005d */
[----:B------:R-:W-:Y:S02]  /*1cc0*/  @P6 PRMT R47, R47, 0x5410, R92 ;  /* 0x000054102f2f6816 */ /* 0x000fe4000000005c */
[----:B------:R-:W0:Y:S01]  /*1cd0*/  LDC.64 R92, c[0x0][0x2f8] ;  /* 0x0000be00ff5c7b82 */ /* 0x000e220000000a00 */
[----:B------:R-:W-:Y:S02]  /*1ce0*/  @P6 PRMT R46, R91, 0x7610, R46 ;  /* 0x000076105b2e6816 */ /* 0x000fe4000000002e */
[----:B------:R-:W-:Y:S01]  /*1cf0*/  @P6 F2FP.F16.F32.PACK_AB R91, RZ, R158 ;  /* 0x0000009eff5b623e */ /* 0x000fe200000000ff */
[----:B------:R-:W-:Y:S01]  /*1d00*/  FMUL.FTZ R158, R158, R151 ;  /* 0x000000979e9e7220 */ /* 0x000fe20000410000 */
[----:B------:R-:W-:-:S02]  /*1d10*/  @P6 F2FP.F16.F32.PACK_AB R153, RZ, R154 ;  /* 0x0000009aff99623e */ /* 0x000fc400000000ff */
[----:B------:R-:W-:Y:S02]  /*1d20*/  @P6 PRMT R44, R91, 0x7610, R44 ;  /* 0x000076105b2c6816 */ /* 0x000fe4000000002c */
[----:B------:R-:W-:Y:S02]  /*1d30*/  @P6 F2FP.F16.F32.PACK_AB R91, RZ, R160 ;  /* 0x000000a0ff5b623e */ /* 0x000fe400000000ff */
[----:B------:R-:W-:Y:S01]  /*1d40*/  @P6 PRMT R46, R46, 0x5410, R153 ;  /* 0x000054102e2e6816 */ /* 0x000fe20000000099 */
[-C--:B------:R-:W-:Y:S01]  /*1d50*/  FMUL.FTZ R153, R156, R151.reuse ;  /* 0x000000979c997220 */ /* 0x080fe20000410000 */
[----:B------:R-:W-:Y:S01]  /*1d60*/  @P6 PRMT R44, R44, 0x5410, R91 ;  /* 0x000054102c2c6816 */ /* 0x000fe2000000005b */
[----:B------:R-:W-:-:S04]  /*1d70*/  FMUL.FTZ R91, R154, R151 ;  /* 0x000000979a5b7220 */ /* 0x000fc80000410000 */
[----:B------:R1:W-:Y:S01]  /*1d80*/  @P1 STG.E.128 desc[UR4][R88.64], R44 ;  /* 0x0000002c58001986 */ /* 0x0003e2000c101d04 */
[----:B------:R-:W-:Y:S01]  /*1d90*/  F2FP.F16.F32.PACK_AB R90, R91, R90 ;  /* 0x0000005a5b5a723e */ /* 0x000fe200000000ff */
[----:B------:R-:W-:Y:S01]  /*1da0*/  FMUL.FTZ R91, R160, R151 ;  /* 0x00000097a05b7220 */ /* 0x000fe20000410000 */
[C---:B0-----:R-:W-:Y:S01]  /*1db0*/  IMAD.WIDE.U32 R92, R102.reuse, 0x10, R92 ;  /* 0x00000010665c7825 */ /* 0x041fe200078e005c */
[----:B------:R-:W-:-:S03]  /*1dc0*/  IADD3 R102, R102, 0x20, RZ ;  /* 0x0000002066667810 */ /* 0x000fc60007ffe0ff */
[----:B-1----:R-:W-:Y:S02]  /*1dd0*/  F2FP.F16.F32.PACK_AB R88, R91, R158 ;  /* 0x0000009e5b58723e */ /* 0x002fe400000000ff */
[----:B------:R-:W-:Y:S02]  /*1de0*/  F2FP.F16.F32.PACK_AB R89, R153, R152 ;  /* 0x000000989959723e */ /* 0x000fe400000000ff */
[----:B------:R-:W-:-:S05]  /*1df0*/  F2FP.F16.F32.PACK_AB R91, R155, R162 ;  /* 0x000000a29b5b723e */ /* 0x000fca00000000ff */
[----:B------:R0:W-:Y:S02]  /*1e00*/  STG.E.128 desc[UR4][R92.64], R88 ;  /* 0x000000585c007986 */ /* 0x0001e4000c101d04 */
.L_x_1262:
[----:B------:R-:W-:Y:S05]  /*1e10*/  BSYNC B1 ;  /* 0x0000000000017941 */ /* 0x000fea0003800000 */
.L_x_1261:
[----:B------:R-:W-:Y:S04]  /*1e20*/  BSSY B1, `(.L_x_1263) ;  /* 0x0000053000017945 */ /* 0x000fe80003800000 */
[----:B------:R-:W-:Y:S05]  /*1e30*/  @!P3 BRA `(.L_x_1264) ;  /* 0x000000040044b947 */ /* 0x000fea0003800000 */
[----:B------:R-:W-:Y:S01]  /*1e40*/  ISETP.NE.U32.AND P1, PT, RZ, UR8, PT ;  /* 0x00000008ff007c0c */ /* 0x000fe2000bf25070 */
[-CC-:B0-----:R-:W-:Y:S01]  /*1e50*/  FFMA.FTZ R88, R124, R94.reuse, R95.reuse ;  /* 0x0000005e7c587223 */ /* 0x181fe2000001005f */
[-C--:B------:R-:W-:Y:S01]  /*1e60*/  FFMA.FTZ R89, R115, R94.reuse, R95 ;  /* 0x0000005e73597223 */ /* 0x080fe2000001005f */
[----:B------:R-:W-:Y:S02]  /*1e70*/  ISETP.NE.U32.AND P6, PT, RZ, UR14, PT ;  /* 0x0000000eff007c0c */ /* 0x000fe4000bfc5070 */
[----:B------:R-:W-:Y:S01]  /*1e80*/  ISETP.NE.AND.EX P1, PT, RZ, UR9, PT, P1 ;  /* 0x00000009ff007c0c */ /* 0x000fe2000bf25310 */
[----:B------:R-:W-:Y:S01]  /*1e90*/  FADD.FTZ R88, R119, -R88 ;  /* 0x8000005877587221 */ /* 0x000fe20000010000 */
[----:B------:R-:W-:Y:S01]  /*1ea0*/  FADD.FTZ R90, R122, -R89 ;  /* 0x800000597a5a7221 */ /* 0x000fe20000010000 */
[--C-:B------:R-:W-:Y:S02]  /*1eb0*/  FFMA.FTZ R89, R113, R94, R95.reuse ;  /* 0x0000005e71597223 */ /* 0x100fe4000001005f */
[C---:B------:R-:W-:Y:S01]  /*1ec0*/  FMUL.FTZ R154, R149.reuse, R88 ;  /* 0x00000058959a7220 */ /* 0x040fe20000410000 */
[----:B------:R-:W-:Y:S01]  /*1ed0*/  FFMA.FTZ R88, R118, R94, R95 ;  /* 0x0000005e76587223 */ /* 0x000fe2000001005f */
[----:B------:R-:W-:Y:S01]  /*1ee0*/  FMUL.FTZ R90, R149, R90 ;  /* 0x0000005a955a7220 */ /* 0x000fe20000410000 */
[----:B------:R-:W-:Y:S01]  /*1ef0*/  FADD.FTZ R152, R120, -R89 ;  /* 0x8000005978987221 */ /* 0x000fe20000010000 */
[----:B------:R-:W-:Y:S01]  /*1f00*/  FFMA.FTZ R89, R105, R94, R95 ;  /* 0x0000005e69597223 */ /* 0x000fe2000001005f */
[----:B------:R-:W-:-:S02]  /*1f10*/  FADD.FTZ R88, R117, -R88 ;  /* 0x8000005875587221 */ /* 0x000fc40000010000 */
[C---:B------:R-:W-:Y:S01]  /*1f20*/  FMUL.FTZ R152, R149.reuse, R152 ;  /* 0x0000009895987220 */ /* 0x040fe20000410000 */
[----:B------:R-:W-:Y:S02]  /*1f30*/  @P1 HADD2.F32 R91, -RZ, R78.H0_H0 ;  /* 0x2000004eff5b1230 */ /* 0x000fe40000004100 */
[----:B------:R-:W-:Y:S01]  /*1f40*/  FMUL.FTZ R156, R149, R88 ;  /* 0x00000058959c7220 */ /* 0x000fe20000410000 */
[----:B------:R-:W-:Y:S01]  /*1f50*/  FFMA.FTZ R88, R114, R94, R95 ;  /* 0x0000005e72587223 */ /* 0x000fe2000001005f */
[----:B------:R-:W-:Y:S01]  /*1f60*/  FADD.FTZ R158, R116, -R89 ;  /* 0x80000059749e7221 */ /* 0x000fe20000010000 */
[----:B------:R-:W-:Y:S02]  /*1f70*/  @P1 HADD2.F32 R89, -RZ, R76.H0_H0 ;  /* 0x2000004cff591230 */ /* 0x000fe40000004100 */
[----:B------:R-:W-:Y:S01]  /*1f80*/  @P1 FADD.FTZ R90, R90, R91 ;  /* 0x0000005b5a5a1221 */ /* 0x000fe20000010000 */
[----:B------:R-:W-:Y:S02]  /*1f90*/  @P1 HADD2.F32 R91, -RZ, R77.H0_H0 ;  /* 0x2000004dff5b1230 */ /* 0x000fe40000004100 */
[----:B------:R-:W-:Y:S01]  /*1fa0*/  FADD.FTZ R88, R111, -R88 ;  /* 0x800000586f587221 */ /* 0x000fe20000010000 */
[----:B------:R-:W-:Y:S01]  /*1fb0*/  FMUL.FTZ R158, R149, R158 ;  /* 0x0000009e959e7220 */ /* 0x000fe20000410000 */
[----:B------:R-:W-:-:S02]  /*1fc0*/  @P1 HADD2.F32 R93, -RZ, R78.H1_H1 ;  /* 0x3000004eff5d1230 */ /* 0x000fc40000004100 */
[----:B------:R-:W-:Y:S01]  /*1fd0*/  @P1 FADD.FTZ R152, R152, R91 ;  /* 0x0000005b98981221 */ /* 0x000fe20000010000 */
[----:B------:R-:W-:Y:S02]  /*1fe0*/  @P1 HADD2.F32 R91, -RZ, R77.H1_H1 ;  /* 0x3000004dff5b1230 */ /* 0x000fe40000004100 */
[----:B------:R-:W-:Y:S01]  /*1ff0*/  FMUL.FTZ R160, R149, R88 ;  /* 0x0000005895a07220 */ /* 0x000fe20000410000 */
[----:B------:R-:W-:Y:S01]  /*2000*/  @P1 FADD.FTZ R158, R158, R89 ;  /* 0x000000599e9e1221 */ /* 0x000fe20000010000 */
[-C--:B------:R-:W-:Y:S01]  /*2010*/  FFMA.FTZ R88, R128, R94.reuse, R95 ;  /* 0x0000005e80587223 */ /* 0x080fe2000001005f */
[----:B------:R-:W-:Y:S02]  /*2020*/  @P1 HADD2.F32 R89, -RZ, R76.H1_H1 ;  /* 0x3000004cff591230 */ /* 0x000fe40000004100 */
[----:B------:R-:W-:Y:S01]  /*2030*/  @P1 FADD.FTZ R156, R156, R91 ;  /* 0x0000005b9c9c1221 */ /* 0x000fe20000010000 */
[----:B------:R-:W-:Y:S01]  /*2040*/  FFMA.FTZ R91, R121, R94, R95 ;  /* 0x0000005e795b7223 */ /* 0x000fe2000001005f */
[----:B------:R-:W-:Y:S01]  /*2050*/  FADD.FTZ R88, R123, -R88 ;  /* 0x800000587b587221 */ /* 0x000fe20000010000 */
[----:B------:R-:W-:Y:S01]  /*2060*/  @P1 FADD.FTZ R154, R154, R93 ;  /* 0x0000005d9a9a1221 */ /* 0x000fe20000010000 */
[----:B------:R-:W-:Y:S01]  /*2070*/  @P1 FADD.FTZ R160, R160, R89 ;  /* 0x00000059a0a01221 */ /* 0x000fe20000010000 */
[----:B------:R-:W-:Y:S01]  /*2080*/  FADD.FTZ R162, R126, -R91 ;  /* 0x8000005b7ea27221 */ /* 0x000fe20000010000 */
[----:B------:R-:W-:-:S02]  /*2090*/  @P1 HADD2.F32 R89, -RZ, R79.H0_H0 ;  /* 0x2000004fff591230 */ /* 0x000fc40000004100 */
[C---:B------:R-:W-:Y:S01]  /*20a0*/  FMUL.FTZ R164, R149.reuse, R88 ;  /* 0x0000005895a47220 */ /* 0x040fe20000410000 */
[----:B------:R-:W-:Y:S02]  /*20b0*/  @P1 HADD2.F32 R91, -RZ, R79.H1_H1 ;  /* 0x3000004fff5b1230 */ /* 0x000fe40000004100 */
[----:B------:R-:W-:-:S04]  /*20c0*/  FMUL.FTZ R162, R149, R162 ;  /* 0x000000a295a27220 */ /* 0x000fc80000410000 */
[----:B------:R-:W-:Y:S01]  /*20d0*/  @P1 FADD.FTZ R162, R162, R89 ;  /* 0x00000059a2a21221 */ /* 0x000fe20000010000 */
[----:B------:R-:W-:Y:S01]  /*20e0*/  @P1 FADD.FTZ R164, R164, R91 ;  /* 0x0000005ba4a41221 */ /* 0x000fe20000010000 */
[----:B------:R-:W-:Y:S02]  /*20f0*/  ISETP.NE.AND.EX P1, PT, RZ, UR15, PT, P6 ;  /* 0x0000000fff007c0c */ /* 0x000fe4000bf25360 */
[----:B------:R-:W-:-:S04]  /*2100*/  ISETP.NE.U32.AND P6, PT, RZ, UR14, PT ;  /* 0x0000000eff007c0c */ /* 0x000fc8000bfc5070 */
[----:B------:R-:W-:-:S07]  /*2110*/  ISETP.NE.AND.EX P6, PT, RZ, UR15, PT, P6 ;  /* 0x0000000fff007c0c */ /* 0x000fce000bfc5360 */
[----:B------:R-:W0:Y:S06]  /*2120*/  @P1 LDC.64 R88, c[0x0][0x308] ;  /* 0x0000c200ff581b82 */ /* 0x000e2c0000000a00 */
[----:B------:R-:W-:Y:S01]  /*2130*/  @P6 F2FP.F16.F32.PACK_AB R92, RZ, R152 ;  /* 0x00000098ff5c623e */ /* 0x000fe200000000ff */
[-C--:B------:R-:W-:Y:S01]  /*2140*/  FMUL.FTZ R152, R152, R151.reuse ;  /* 0x0000009798987220 */ /* 0x080fe20000410000 */
[----:B------:R-:W-:Y:S01]  /*2150*/  @P6 F2FP.F16.F32.PACK_AB R155, RZ, R162 ;  /* 0x000000a2ff9b623e */ /* 0x000fe200000000ff */
[----:B------:R-:W-:Y:S01]  /*2160*/  FMUL.FTZ R162, R162, R151 ;  /* 0x00000097a2a27220 */ /* 0x000fe20000410000 */
[----:B------:R-:W-:-:S02]  /*2170*/  @P6 PRMT R45, R92, 0x7610, R45 ;  /* 0x000076105c2d6816 */ /* 0x000fc4000000002d */
[----:B------:R-:W-:Y:S02]  /*2180*/  @P6 F2FP.F16.F32.PACK_AB R93, RZ, R156 ;  /* 0x0000009cff5d623e */ /* 0x000fe400000000ff */
[----:B------:R-:W-:Y:S02]  /*2190*/  @P6 F2FP.F16.F32.PACK_AB R92, RZ, R164 ;  /* 0x000000a4ff5c623e */ /* 0x000fe400000000ff */
[----:B------:R-:W-:Y:S01]  /*21a0*/  @P6 PRMT R47, R155, 0x7610, R47 ;  /* 0x000076109b2f6816 */ /* 0x000fe2000000002f */
[-C--:B------:R-:W-:Y:S01]  /*21b0*/  FMUL.FTZ R155, R164, R151.reuse ;  /* 0x00000097a49b7220 */ /* 0x080fe20000410000 */
[----:B------:R-:W-:Y:S01]  /*21c0*/  @P6 F2FP.F16.F32.PACK_AB R91, RZ, R90 ;  /* 0x0000005aff5b623e */ /* 0x000fe200000000ff */
[----:B------:R-:W-:Y:S01]  /*21d0*/  FMUL.FTZ R90, R90, R151 ;  /* 0x000000975a5a7220 */ /* 0x000fe20000410000 */
[----:B------:R-:W-:Y:S02]  /*21e0*/  @P6 PRMT R45, R45, 0x5410, R93 ;  /* 0x000054102d2d6816 */ /* 0x000fe4000000005d */
[----:B------:R-:W-:-:S02]  /*21f0*/  @P6 PRMT R47, R47, 0x5410, R92 ;  /* 0x000054102f2f6816 */ /* 0x000fc4000000005c */
[----:B------:R-:W1:Y:S01]  /*2200*/  LDC.64 R92, c[0x0][0x2f8] ;  /* 0x0000be00ff5c7b82 */ /* 0x000e620000000a00 */
[----:B------:R-:W-:Y:S01]  /*2210*/  @P6 PRMT R46, R91, 0x7610, R46 ;  /* 0x000076105b2e6816 */ /* 0x000fe2000000002e */
[----:B0-----:R-:W-:Y:S01]  /*2220*/  @P1 IMAD.WIDE.U32 R88, R102, 0x10, R88 ;  /* 0x0000001066581825 */ /* 0x001fe200078e0058 */
[----:B------:R-:W-:-:S03]  /*2230*/  @P6 F2FP.F16.F32.PACK_AB R91, RZ, R158 ;  /* 0x0000009eff5b623e */ /* 0x000fc600000000ff */
[-C--:B------:R-:W-:Y:S01]  /*2240*/  FMUL.FTZ R158, R158, R151.reuse ;  /* 0x000000979e9e7220 */ /* 0x080fe20000410000 */
[----:B------:R-:W-:Y:S02]  /*2250*/  @P6 F2FP.F16.F32.PACK_AB R153, RZ, R154 ;  /* 0x0000009aff99623e */ /* 0x000fe400000000ff */
        /* <DEDUP_REMOVED lines=9> */
[C---:B-1----:R-:W-:Y:S01]  /*22f0*/  IMAD.WIDE.U32 R92, R102.reuse, 0x10, R92 ;  /* 0x00000010665c7825 */ /* 0x042fe200078e005c */
[----:B------:R-:W-:-:S03]  /*2300*/  IADD3 R102, R102, 0x20, RZ ;  /* 0x0000002066667810 */ /* 0x000fc60007ffe0ff */
[----:B0-----:R-:W-:Y:S02]  /*2310*/  F2FP.F16.F32.PACK_AB R88, R91, R158 ;  /* 0x0000009e5b58723e */ /* 0x001fe400000000ff */
[----:B------:R-:W-:Y:S02]  /*2320*/  F2FP.F16.F32.PACK_AB R89, R153, R152 ;  /* 0x000000989959723e */ /* 0x000fe400000000ff */
[----:B------:R-:W-:-:S05]  /*2330*/  F2FP.F16.F32.PACK_AB R91, R155, R162 ;  /* 0x000000a29b5b723e */ /* 0x000fca00000000ff */
[----:B------:R1:W-:Y:S02]  /*2340*/  STG.E.128 desc[UR4][R92.64], R88 ;  /* 0x000000585c007986 */ /* 0x0003e4000c101d04 */
.L_x_1264:
[----:B------:R-:W-:Y:S05]  /*2350*/  BSYNC B1 ;  /* 0x0000000000017941 */ /* 0x000fea0003800000 */
.L_x_1263:
[----:B------:R-:W-:Y:S04]  /*2360*/  BSSY B1, `(.L_x_1265) ;  /* 0x0000052000017945 */ /* 0x000fe80003800000 */
[----:B------:R-:W-:Y:S05]  /*2370*/  @!P4 BRA `(.L_x_1266) ;  /* 0x000000040040c947 */ /* 0x000fea0003800000 */
[----:B------:R-:W-:Y:S01]  /*2380*/  ISETP.NE.U32.AND P1, PT, RZ, UR8, PT ;  /* 0x00000008ff007c0c */ /* 0x000fe2000bf25070 */
[-CC-:B------:R-:W-:Y:S01]  /*2390*/  FFMA.FTZ R152, R140, R94.reuse, R95.reuse ;  /* 0x0000005e8c987223 */ /* 0x180fe2000001005f */
[-CC-:B01----:R-:W-:Y:S01]  /*23a0*/  FFMA.FTZ R93, R131, R94.reuse, R95.reuse ;  /* 0x0000005e835d7223 */ /* 0x183fe2000001005f */
[-CC-:B------:R-:W-:Y:S01]  /*23b0*/  FFMA.FTZ R89, R103, R94.reuse, R95.reuse ;  /* 0x0000005e67597223 */ /* 0x180fe2000001005f */
[----:B------:R-:W-:Y:S01]  /*23c0*/  ISETP.NE.AND.EX P1, PT, RZ, UR9, PT, P1 ;  /* 0x00000009ff007c0c */ /* 0x000fe2000bf25310 */
[----:B------:R-:W-:Y:S01]  /*23d0*/  FADD.FTZ R152, R133, -R152 ;  /* 0x8000009885987221 */ /* 0x000fe20000010000 */
[-CC-:B------:R-:W-:Y:S01]  /*23e0*/  FFMA.FTZ R88, R130, R94.reuse, R95.reuse ;  /* 0x0000005e82587223 */ /* 0x180fe2000001005f */
[-CC-:B------:R-:W-:Y:S01]  /*23f0*/  FFMA.FTZ R91, R125, R94.reuse, R95.reuse ;  /* 0x0000005e7d5b7223 */ /* 0x180fe2000001005f */
[-CC-:B------:R-:W-:Y:S01]  /*2400*/  FFMA.FTZ R92, R134, R94.reuse, R95.reuse ;  /* 0x0000005e865c7223 */ /* 0x180fe2000001005f */
[-CC-:B------:R-:W-:Y:S01]  /*2410*/  FFMA.FTZ R153, R135, R94.reuse, R95.reuse ;  /* 0x0000005e87997223 */ /* 0x180fe2000001005f */
[----:B------:R-:W-:Y:S01]  /*2420*/  FFMA.FTZ R156, R144, R94, R95 ;  /* 0x0000005e909c7223 */ /* 0x000fe2000001005f */
[----:B------:R-:W-:Y:S01]  /*2430*/  FADD.FTZ R94, R138, -R93 ;  /* 0x8000005d8a5e7221 */ /* 0x000fe20000010000 */
[----:B------:R-:W-:Y:S01]  /*2440*/  FMUL.FTZ R162, R149, R152 ;  /* 0x0000009895a27220 */ /* 0x000fe20000410000 */
[----:B------:R-:W-:Y:S01]  /*2450*/  FADD.FTZ R92, R129, -R92 ;  /* 0x8000005c815c7221 */ /* 0x000fe20000010000 */
[----:B------:R-:W-:Y:S01]  /*2460*/  FADD.FTZ R158, R132, -R89 ;  /* 0x80000059849e7221 */ /* 0x000fe20000010000 */
[----:B------:R-:W-:Y:S01]  /*2470*/  FADD.FTZ R88, R127, -R88 ;  /* 0x800000587f587221 */ /* 0x000fe20000010000 */
[----:B------:R-:W-:Y:S01]  /*2480*/  FMUL.FTZ R89, R149, R94 ;  /* 0x0000005e95597220 */ /* 0x000fe20000410000 */
[----:B------:R-:W-:-:S02]  /*2490*/  @P1 HADD2.F32 R93, -RZ, R26.H1_H1 ;  /* 0x3000001aff5d1230 */ /* 0x000fc40000004100 */
[C---:B------:R-:W-:Y:S01]  /*24a0*/  FMUL.FTZ R164, R149.reuse, R92 ;  /* 0x0000005c95a47220 */ /* 0x040fe20000410000 */
[----:B------:R-:W-:Y:S02]  /*24b0*/  @P1 HADD2.F32 R92, -RZ, R26.H0_H0 ;  /* 0x2000001aff5c1230 */ /* 0x000fe40000004100 */
[C---:B------:R-:W-:Y:S01]  /*24c0*/  FMUL.FTZ R158, R149.reuse, R158 ;  /* 0x0000009e959e7220 */ /* 0x040fe20000410000 */
[--C-:B------:R-:W-:Y:S02]  /*24d0*/  @P1 HADD2.F32 R95, -RZ, R24.reuse.H1_H1 ;  /* 0x30000018ff5f1230 */ /* 0x100fe40000004100 */
[----:B------:R-:W-:Y:S01]  /*24e0*/  @P1 FADD.FTZ R162, R162, R93 ;  /* 0x0000005da2a21221 */ /* 0x000fe20000010000 */
[----:B------:R-:W-:Y:S02]  /*24f0*/  @P1 HADD2.F32 R93, -RZ, R25.H1_H1 ;  /* 0x30000019ff5d1230 */ /* 0x000fe40000004100 */
[----:B------:R-:W-:Y:S01]  /*2500*/  FMUL.FTZ R88, R149, R88 ;  /* 0x0000005895587220 */ /* 0x000fe20000410000 */
[----:B------:R-:W-:Y:S01]  /*2510*/  FADD.FTZ R90, R136, -R91 ;  /* 0x8000005b885a7221 */ /* 0x000fe20000010000 */
[----:B------:R-:W-:Y:S01]  /*2520*/  FADD.FTZ R154, R142, -R153 ;  /* 0x800000998e9a7221 */ /* 0x000fe20000010000 */
[----:B------:R-:W-:Y:S01]  /*2530*/  FADD.FTZ R156, R137, -R156 ;  /* 0x8000009c899c7221 */ /* 0x000fe20000010000 */
[----:B------:R-:W-:Y:S01]  /*2540*/  @P1 FADD.FTZ R164, R164, R93 ;  /* 0x0000005da4a41221 */ /* 0x000fe20000010000 */
[----:B------:R-:W-:-:S02]  /*2550*/  @P1 HADD2.F32 R93, -RZ, R24.H0_H0 ;  /* 0x20000018ff5d1230 */ /* 0x000fc40000004100 */
[----:B------:R-:W-:Y:S01]  /*2560*/  @P1 FADD.FTZ R89, R89, R92 ;  /* 0x0000005c59591221 */ /* 0x000fe20000010000 */
[----:B------:R-:W-:Y:S01]  /*2570*/  @P1 FADD.FTZ R88, R88, R95 ;  /* 0x0000005f58581221 */ /* 0x000fe20000010000 */
[C---:B------:R-:W-:Y:S01]  /*2580*/  FMUL.FTZ R91, R149.reuse, R90 ;  /* 0x0000005a955b7220 */ /* 0x040fe20000410000 */
[----:B------:R-:W-:Y:S02]  /*2590*/  @P1 HADD2.F32 R92, -RZ, R25.H0_H0 ;  /* 0x20000019ff5c1230 */ /* 0x000fe40000004100 */
[----:B------:R-:W-:Y:S01]  /*25a0*/  @P1 FADD.FTZ R158, R158, R93 ;  /* 0x0000005d9e9e1221 */ /* 0x000fe20000010000 */
[--C-:B------:R-:W-:Y:S02]  /*25b0*/  @P1 HADD2.F32 R93, -RZ, R27.reuse.H0_H0 ;  /* 0x2000001bff5d1230 */ /* 0x100fe40000004100 */
[C---:B------:R-:W-:Y:S01]  /*25c0*/  FMUL.FTZ R90, R149.reuse, R154 ;  /* 0x0000009a955a7220 */ /* 0x040fe20000410000 */
[----:B------:R-:W-:Y:S02]  /*25d0*/  @P1 HADD2.F32 R95, -RZ, R27.H1_H1 ;  /* 0x3000001bff5f1230 */ /* 0x000fe40000004100 */
[----:B------:R-:W-:Y:S01]  /*25e0*/  FMUL.FTZ R160, R149, R156 ;  /* 0x0000009c95a07220 */ /* 0x000fe20000410000 */
[----:B------:R-:W-:Y:S01]  /*25f0*/  ISETP.NE.U32.AND P6, PT, RZ, UR14, PT ;  /* 0x0000000eff007c0c */ /* 0x000fe2000bfc5070 */
[----:B------:R-:W-:Y:S01]  /*2600*/  @P1 FADD.FTZ R91, R91, R92 ;  /* 0x0000005c5b5b1221 */ /* 0x000fe20000010000 */
[----:B------:R-:W-:Y:S01]  /*2610*/  @P1 FADD.FTZ R90, R90, R93 ;  /* 0x0000005d5a5a1221 */ /* 0x000fe20000010000 */
[----:B------:R-:W-:Y:S01]  /*2620*/  @P1 FADD.FTZ R160, R160, R95 ;  /* 0x0000005fa0a01221 */ /* 0x000fe20000010000 */
[----:B------:R-:W-:Y:S01]  /*2630*/  ISETP.NE.AND.EX P1, PT, RZ, UR15, PT, P6 ;  /* 0x0000000fff007c0c */ /* 0x000fe2000bf25360 */
[----:B------:R-:W0:Y:S01]  /*2640*/  LDC.64 R92, c[0x0][0x2f8] ;  /* 0x0000be00ff5c7b82 */ /* 0x000e220000000a00 */
[----:B------:R-:W-:Y:S01]  /*2650*/  ISETP.NE.U32.AND P6, PT, RZ, UR14, PT ;  /* 0x0000000eff007c0c */ /* 0x000fe2000bfc5070 */
[-C--:B------:R-:W-:Y:S01]  /*2660*/  FMUL.FTZ R159, R88, R151.reuse ;  /* 0x00000097589f7220 */ /* 0x080fe20000410000 */
[-C--:B------:R-:W-:Y:S01]  /*2670*/  FMUL.FTZ R161, R90, R151.reuse ;  /* 0x000000975aa17220 */ /* 0x080fe20000410000 */
[----:B------:R-:W-:Y:S01]  /*2680*/  FMUL.FTZ R163, R160, R151 ;  /* 0x00000097a0a37220 */ /* 0x000fe20000410000 */
[----:B------:R-:W-:-:S07]  /*2690*/  ISETP.NE.AND.EX P6, PT, RZ, UR15, PT, P6 ;  /* 0x0000000fff007c0c */ /* 0x000fce000bfc5360 */
[----:B------:R-:W-:Y:S01]  /*26a0*/  @P1 F2FP.F16.F32.PACK_AB R154, RZ, R89 ;  /* 0x00000059ff9a123e */ /* 0x000fe200000000ff */
[----:B------:R-:W-:Y:S01]  /*26b0*/  FMUL.FTZ R89, R89, R151 ;  /* 0x0000009759597220 */ /* 0x000fe20000410000 */
[----:B------:R-:W-:Y:S01]  /*26c0*/  @P1 F2FP.F16.F32.PACK_AB R157, RZ, R91 ;  /* 0x0000005bff9d123e */ /* 0x000fe200000000ff */
[-C--:B------:R-:W-:Y:S01]  /*26d0*/  FMUL.FTZ R91, R91, R151.reuse ;  /* 0x000000975b5b7220 */ /* 0x080fe20000410000 */
[----:B------:R-:W-:Y:S01]  /*26e0*/  @P1 F2FP.F16.F32.PACK_AB R156, RZ, R158 ;  /* 0x0000009eff9c123e */ /* 0x000fe200000000ff */
[-C--:B------:R-:W-:Y:S01]  /*26f0*/  FMUL.FTZ R158, R158, R151.reuse ;  /* 0x000000979e9e7220 */ /* 0x080fe20000410000 */
[----:B------:R-:W1:Y:S01]  /*2700*/  @P6 LDC.64 R94, c[0x0][0x308] ;  /* 0x0000c200ff5e6b82 */ /* 0x000e620000000a00 */
[----:B------:R-:W-:Y:S02]  /*2710*/  @P1 F2FP.F16.F32.PACK_AB R155, RZ, R90 ;  /* 0x0000005aff9b123e */ /* 0x000fe400000000ff */
[----:B------:R-:W-:Y:S01]  /*2720*/  @P1 F2FP.F16.F32.PACK_AB R149, RZ, R162 ;  /* 0x000000a2ff95123e */ /* 0x000fe200000000ff */
[-C--:B------:R-:W-:Y:S01]  /*2730*/  FMUL.FTZ R162, R162, R151.reuse ;  /* 0x00000097a2a27220 */ /* 0x080fe20000410000 */
[----:B------:R-:W-:Y:S01]  /*2740*/  @P1 F2FP.F16.F32.PACK_AB R152, RZ, R164 ;  /* 0x000000a4ff98123e */ /* 0x000fe200000000ff */
[----:B------:R-:W-:Y:S01]  /*2750*/  FMUL.FTZ R164, R164, R151 ;  /* 0x00000097a4a47220 */ /* 0x000fe20000410000 */
[----:B------:R-:W-:Y:S01]  /*2760*/  @P1 F2FP.F16.F32.PACK_AB R153, RZ, R88 ;  /* 0x00000058ff99123e */ /* 0x000fe200000000ff */
[----:B0-----:R-:W-:Y:S01]  /*2770*/  IMAD.WIDE.U32 R92, R102, 0x10, R92 ;  /* 0x00000010665c7825 */ /* 0x001fe200078e005c */
[----:B------:R-:W-:-:S02]  /*2780*/  @P1 F2FP.F16.F32.PACK_AB R151, RZ, R160 ;  /* 0x000000a0ff97123e */ /* 0x000fc400000000ff */
[----:B------:R-:W-:Y:S02]  /*2790*/  @P1 PRMT R46, R154, 0x7610, R46 ;  /* 0x000076109a2e1816 */ /* 0x000fe4000000002e */
[----:B------:R-:W-:Y:S02]  /*27a0*/  @P1 PRMT R45, R157, 0x7610, R45 ;  /* 0x000076109d2d1816 */ /* 0x000fe4000000002d */
[----:B------:R-:W-:Y:S02]  /*27b0*/  @P1 PRMT R44, R156, 0x7610, R44 ;  /* 0x000076109c2c1816 */ /* 0x000fe4000000002c */
[----:B------:R-:W-:Y:S02]  /*27c0*/  @P1 PRMT R47, R155, 0x7610, R47 ;  /* 0x000076109b2f1816 */ /* 0x000fe4000000002f */
[----:B------:R-:W-:Y:S02]  /*27d0*/  F2FP.F16.F32.PACK_AB R90, R162, R89 ;  /* 0x00000059a25a723e */ /* 0x000fe400000000ff */
[----:B------:R-:W-:-:S02]  /*27e0*/  F2FP.F16.F32.PACK_AB R89, R164, R91 ;  /* 0x0000005ba459723e */ /* 0x000fc400000000ff */
[----:B------:R-:W-:Y:S01]  /*27f0*/  @P1 PRMT R46, R46, 0x5410, R149 ;  /* 0x000054102e2e1816 */ /* 0x000fe20000000095 */
[----:B-1----:R-:W-:Y:S01]  /*2800*/  @P6 IMAD.WIDE.U32 R94, R102, 0x10, R94 ;  /* 0x00000010665e6825 */ /* 0x002fe200078e005e */
[----:B------:R-:W-:Y:S02]  /*2810*/  @P1 PRMT R45, R45, 0x5410, R152 ;  /* 0x000054102d2d1816 */ /* 0x000fe40000000098 */
[----:B------:R-:W-:Y:S02]  /*2820*/  @P1 PRMT R44, R44, 0x5410, R153 ;  /* 0x000054102c2c1816 */ /* 0x000fe40000000099 */
[----:B------:R-:W-:Y:S02]  /*2830*/  @P1 PRMT R47, R47, 0x5410, R151 ;  /* 0x000054102f2f1816 */ /* 0x000fe40000000097 */
[----:B------:R-:W-:Y:S02]  /*2840*/  F2FP.F16.F32.PACK_AB R88, R159, R158 ;  /* 0x0000009e9f58723e */ /* 0x000fe400000000ff */
[----:B------:R-:W-:Y:S01]  /*2850*/  F2FP.F16.F32.PACK_AB R91, R163, R161 ;  /* 0x000000a1a35b723e */ /* 0x000fe200000000ff */
[----:B------:R2:W-:Y:S04]  /*2860*/  @P6 STG.E.128 desc[UR4][R94.64], R44 ;  /* 0x0000002c5e006986 */ /* 0x0005e8000c101d04 */
[----:B------:R2:W-:Y:S02]  /*2870*/  STG.E.128 desc[UR4][R92.64], R88 ;  /* 0x000000585c007986 */ /* 0x0005e4000c101d04 */
.L_x_1266:
[----:B------:R-:W-:Y:S05]  /*2880*/  BSYNC B1 ;  /* 0x0000000000017941 */ /* 0x000fea0003800000 */
.L_x_1265:
[----:B012---:R-:W0:Y:S02]  /*2890*/  LDC.64 R88, c[0x0][0x210] ;  /* 0x00008400ff587b82 */ /* 0x007e240000000a00 */
[----:B0-----:R-:W-:-:S04]  /*28a0*/  LEA R0, R88, R0, 0x2 ;  /* 0x0000000058007211 */ /* 0x001fc800078e10ff */
[----:B------:R-:W-:-:S13]  /*28b0*/  ISETP.GE.AND P1, PT, R0, R89, PT ;  /* 0x000000590000720c */ /* 0x000fda0003f26270 */
[----:B------:R-:W-:Y:S05]  /*28c0*/  @!P1 BRA `(.L_x_1267) ;  /* 0xffffffdc00389947 */ /* 0x000fea000383ffff */
.L_x_1253:
[----:B------:R-:W-:Y:S05]  /*28d0*/  BSYNC B0 ;  /* 0x0000000000007941 */ /* 0x000fea0003800000 */
.L_x_1252:
        /* <DEDUP_REMOVED lines=72> */
[----:B------:R-:W-:Y:S02]  /*2d60*/  IADD3.X R2, RZ, RZ, RZ, P6, !PT ;  /* 0x000000ffff027210 */ /* 0x000fe400037fe4ff */
[----:B------:R-:W-:Y:S01]  /*2d70*/  IADD3 R16, P6, R14, UR6, RZ ;  /* 0x000000060e107c10 */ /* 0x000fe2000ffde0ff */
[----:B------:R-:W-:Y:S01]  /*2d80*/  FADD.FTZ R9, R3, R20 ;  /* 0x0000001403097221 */ /* 0x000fe20000010000 */
[----:B------:R-:W-:Y:S01]  /*2d90*/  STS.128 [R100], R28 ;  /* 0x0000001c64007388 */ /* 0x000fe20000000c00 */
[----:B------:R-:W-:-:S03]  /*2da0*/  FADD.FTZ R23, R4, R23 ;  /* 0x0000001704177221 */ /* 0x000fc60000010000 */
[----:B------:R-:W-:Y:S01]  /*2db0*/  STS.128 [R100+0x10], R32 ;  /* 0x0000102064007388 */ /* 0x000fe20000000c00 */
[----:B------:R-:W-:-:S03]  /*2dc0*/  FADD.FTZ R11, R5, R22 ;  /* 0x00000016050b7221 */ /* 0x000fc60000010000 */
[----:B------:R-:W-:Y:S01]  /*2dd0*/  STS.128 [R100+0x400], R36 ;  /* 0x0004002464007388 */ /* 0x000fe20000000c00 */
[----:B0-----:R-:W-:-:S03]  /*2de0*/  FADD.FTZ R25, R6, R25 ;  /* 0x0000001906197221 */ /* 0x001fc60000010000 */
[----:B------:R0:W-:Y:S01]  /*2df0*/  STS.128 [R100+0x410], R40 ;  /* 0x0004102864007388 */ /* 0x0001e20000000c00 */
[----:B-1----:R-:W-:-:S03]  /*2e00*/  FADD.FTZ R13, R7, R24 ;  /* 0x00000018070d7221 */ /* 0x002fc60000010000 */
[----:B------:R-:W-:Y:S04]  /*2e10*/  STS.128 [R100+0x800], R80 ;  /* 0x0008005064007388 */ /* 0x000fe80000000c00 */
[----:B------:R-:W-:Y:S01]  /*2e20*/  STS.128 [R100+0x810], R68 ;  /* 0x0008104464007388 */ /* 0x000fe20000000c00 */
[----:B------:R-:W-:Y:S01]  /*2e30*/  BAR.SYNC.DEFER_BLOCKING 0x0 ;  /* 0x0000000000007b1d */ /* 0x000fe20000010000 */
[----:B0-----:R-:W-:Y:S02]  /*2e40*/  SHF.L.U64.HI R41, R99, 0x2, R2 ;  /* 0x0000000263297819 */ /* 0x001fe40000010202 */
[----:B------:R-:W-:Y:S02]  /*2e50*/  @P5 MOV R2, R16 ;  /* 0x0000001000025202 */ /* 0x000fe40000000f00 */
[----:B------:R-:W-:-:S02]  /*2e60*/  IADD3.X R43, R41, UR7, RZ, P6, !PT ;  /* 0x00000007292b7c10 */ /* 0x000fc4000b7fe4ff */
[----:B------:R-:W-:Y:S02]  /*2e70*/  IADD3 R14, P6, R14, UR16, RZ ;  /* 0x000000100e0e7c10 */ /* 0x000fe4000ffde0ff */
[----:B------:R-:W-:Y:S02]  /*2e80*/  @P5 MOV R3, R43 ;  /* 0x0000002b00035202 */ /* 0x000fe40000000f00 */
[----:B------:R-:W-:Y:S02]  /*2e90*/  IADD3.X R41, R41, UR17, RZ, P6, !PT ;  /* 0x0000001129297c10 */ /* 0x000fe4000b7fe4ff */
[----:B------:R-:W-:-:S04]  /*2ea0*/  @P5 IADD3 R16, P6, R16, 0x200, RZ ;  /* 0x0000020010105810 */ /* 0x000fc80007fde0ff */
[----:B------:R-:W-:Y:S01]  /*2eb0*/  @P5 IADD3.X R43, RZ, R43, RZ, P6, !PT ;  /* 0x0000002bff2b5210 */ /* 0x000fe200037fe4ff */
        /* <DEDUP_REMOVED lines=38> */
[----:B0-----:R-:W-:-:S03]  /*3120*/  @P5 MOV R2, R14 ;  /* 0x0000000e00025202 */ /* 0x001fc60000000f00 */
[----:B------:R-:W0:Y:S01]  /*3130*/  LDS R15, [R0+0x2e00] ;  /* 0x002e0000000f7984 */ /* 0x000e220000000800 */
[-C--:B------:R-:W-:Y:S01]  /*3140*/  @P5 MOV R3, R41.reuse ;  /* 0x0000002900035202 */ /* 0x080fe20000000f00 */
[----:B---3--:R-:W-:Y:S01]  /*3150*/  FADD.FTZ R4, R4, R29 ;  /* 0x0000001d04047221 */ /* 0x008fe20000010000 */
[----:B------:R-:W-:Y:S01]  /*3160*/  @P5 IADD3 R14, P6, R14, 0x200, RZ ;  /* 0x000002000e0e5810 */ /* 0x000fe20007fde0ff */
[----:B----4-:R-:W-:Y:S02]  /*3170*/  FADD.FTZ R5, RZ, R5 ;  /* 0x00000005ff057221 */ /* 0x010fe40000010000 */
[----:B------:R3:W-:Y:S01]  /*3180*/  @P5 STG.E desc[UR4][R2.64], R21 ;  /* 0x0000001502005986 */ /* 0x0007e2000c101904 */
[----:B------:R-:W-:Y:S01]  /*3190*/  @P5 IADD3.X R41, RZ, R41, RZ, P6, !PT ;  /* 0x00000029ff295210 */ /* 0x000fe200037fe4ff */
        /* <DEDUP_REMOVED lines=13> */
[----:B------:R-:W-:Y:S01]  /*3270*/  @P4 MOV R3, R41 ;  /* 0x0000002900034202 */ /* 0x000fe20000000f00 */
[----:B0-----:R-:W-:Y:S01]  /*3280*/  FADD.FTZ R15, R12, R15 ;  /* 0x0000000f0c0f7221 */ /* 0x001fe20000010000 */
        /* <DEDUP_REMOVED lines=17> */
[----:B------:R-:W-:-:S02]  /*33a0*/  @P1 MOV R6, R14 ;  /* 0x0000000e00061202 */ /* 0x000fc40000000f00 */
[----:B0-----:R-:W-:Y:S02]  /*33b0*/  @P2 MOV R2, R16 ;  /* 0x0000001000022202 */ /* 0x001fe40000000f00 */
[----:B------:R-:W-:Y:S02]  /*33c0*/  @P2 IADD3 R16, P3, R16, 0x200, RZ ;  /* 0x0000020010102810 */ /* 0x000fe40007f7e0ff */
[-C--:B------:R-:W-:Y:S02]  /*33d0*/  @P2 MOV R3, R43.reuse ;  /* 0x0000002b00032202 */ /* 0x080fe40000000f00 */
[----:B------:R-:W-:Y:S02]  /*33e0*/  @P2 IADD3.X R43, RZ, R43, RZ, P3, !PT ;  /* 0x0000002bff2b2210 */ /* 0x000fe40001ffe4ff */
[----:B------:R-:W-:Y:S01]  /*33f0*/  @P1 MOV R7, R41 ;  /* 0x0000002900071202 */ /* 0x000fe20000000f00 */
[----:B------:R0:W-:Y:S01]  /*3400*/  @P2 STG.E desc[UR4][R2.64], R37 ;  /* 0x0000002502002986 */ /* 0x0001e2000c101904 */
[----:B------:R-:W-:-:S03]  /*3410*/  @P1 IADD3 R14, P4, R14, 0x200, RZ ;  /* 0x000002000e0e1810 */ /* 0x000fc60007f9e0ff */
[----:B------:R1:W-:Y:S01]  /*3420*/  @P2 STG.E desc[UR4][R4.64], R11 ;  /* 0x0000000b04002986 */ /* 0x0003e2000c101904 */
[----:B------:R-:W-:Y:S02]  /*3430*/  @P1 IADD3.X R41, RZ, R41, RZ, P4, !PT ;  /* 0x00000029ff291210 */ /* 0x000fe400027fe4ff */
[----:B0-----:R-:W-:Y:S02]  /*3440*/  @P1 MOV R2, R16 ;  /* 0x0000001000021202 */ /* 0x001fe40000000f00 */
[-C--:B------:R-:W-:Y:S02]  /*3450*/  @P1 MOV R3, R43.reuse ;  /* 0x0000002b00031202 */ /* 0x080fe40000000f00 */
[----:B------:R-:W-:Y:S02]  /*3460*/  @P1 IADD3 R16, P3, R16, 0x200, RZ ;  /* 0x0000020010101810 */ /* 0x000fe40007f7e0ff */
[----:B-1----:R-:W-:Y:S01]  /*3470*/  MOV R4, R14 ;  /* 0x0000000e00047202 */ /* 0x002fe20000000f00 */
[----:B------:R0:W-:Y:S01]  /*3480*/  @P1 STG.E desc[UR4][R2.64], R39 ;  /* 0x0000002702001986 */ /* 0x0001e2000c101904 */
[----:B------:R-:W-:-:S02]  /*3490*/  @P1 IADD3.X R43, RZ, R43, RZ, P3, !PT ;  /* 0x0000002bff2b1210 */ /* 0x000fc40001ffe4ff */
[----:B------:R-:W-:Y:S01]  /*34a0*/  MOV R5, R41 ;  /* 0x0000002900057202 */ /* 0x000fe20000000f00 */
[----:B------:R1:W-:Y:S01]  /*34b0*/  @P1 STG.E desc[UR4][R6.64], R25 ;  /* 0x0000001906001986 */ /* 0x0003e2000c101904 */
[----:B0-----:R-:W-:Y:S02]  /*34c0*/  MOV R2, R16 ;  /* 0x0000001000027202 */ /* 0x001fe40000000f00 */
[----:B------:R-:W-:Y:S01]  /*34d0*/  MOV R3, R43 ;  /* 0x0000002b00037202 */ /* 0x000fe20000000f00 */
[----:B------:R-:W-:Y:S06]  /*34e0*/  @!P0 EXIT ;  /* 0x000000000000894d */ /* 0x000fec0003800000 */
[----:B------:R-:W-:Y:S04]  /*34f0*/  STG.E desc[UR4][R2.64], R15 ;  /* 0x0000000f02007986 */ /* 0x000fe8000c101904 */
[----:B------:R-:W-:Y:S01]  /*3500*/  STG.E desc[UR4][R4.64], R13 ;  /* 0x0000000d04007986 */ /* 0x000fe2000c101904 */
[----:B------:R-:W-:Y:S05]  /*3510*/  EXIT ;  /* 0x000000000000794d */ /* 0x000fea0003800000 */
.L_x_1260:
[----:B------:R-:W-:Y:S01]  /*3520*/  HFMA2.MMA R156, -RZ, RZ, 0, 5.9604644775390625e-08 ;  /* 0x00000001ff9c7435 */ /* 0x000fe200000001ff */
[----:B------:R-:W-:Y:S01]  /*3530*/  BSSY B1, `(.L_x_1268) ;  /* 0x0000006000017945 */ /* 0x000fe20003800000 */
[----:B------:R-:W-:Y:S02]  /*3540*/  MOV R157, 0x1f ;  /* 0x0000001f009d7802 */ /* 0x000fe40000000f00 */
[----:B------:R-:W-:-:S07]  /*3550*/  MOV R152, 0xffffffff ;  /* 0xffffffff00987802 */ /* 0x000fce0000000f00 */
[----:B------:R-:W-:Y:S05]  /*3560*/  WARPSYNC.COLLECTIVE R152, `(.L_x_1269) ;  /* 0x0000000098087348 */ /* 0x000fea0003c00000 */
[----:B------:R0:W1:Y:S02]  /*3570*/  SHFL.BFLY P1, R153, R155, R156, R157 ;  /* 0x0c00009c9b997389 */ /* 0x000064000002009d */
[----:B01----:R-:W-:Y:S01]  /*3580*/  ENDCOLLECTIVE ;  /* 0x000000000000791b */ /* 0x003fe20003800000 */
.L_x_1269:
[----:B------:R-:W-:Y:S05]  /*3590*/  BSYNC B1 ;  /* 0x0000000000017941 */ /* 0x000fea0003800000 */
.L_x_1268:
        /* <DEDUP_REMOVED lines=9> */
.L_x_1270:
[----:B------:R-:W-:Y:S01]  /*3630*/  HFMA2.MMA R156, -RZ, RZ, 0, 1.1920928955078125e-07 ;  /* 0x00000002ff9c7435 */ /* 0x000fe200000001ff */
[----:B------:R-:W-:Y:S02]  /*3640*/  MOV R155, R88 ;  /* 0x00000058009b7202 */ /* 0x000fe40000000f00 */
[----:B------:R-:W-:-:S08]  /*3650*/  MOV R89, R153 ;  /* 0x0000009900597202 */ /* 0x000fd00000000f00 */
[----:B------:R-:W-:Y:S05]  /*3660*/  WARPSYNC.COLLECTIVE R152, `(.L_x_1271) ;  /* 0x0000000098087348 */ /* 0x000fea0003c00000 */
[----:B------:R0:W1:Y:S02]  /*3670*/  SHFL.BFLY P1, R153, R155, R156, R157 ;  /* 0x0c00009c9b997389 */ /* 0x000064000002009d */
[----:B01----:R-:W-:Y:S01]  /*3680*/  ENDCOLLECTIVE ;  /* 0x000000000000791b */ /* 0x003fe20003800000 */
.L_x_1271:
[----:B------:R-:W-:-:S05]  /*3690*/  FADD.FTZ R89, R89, R154 ;  /* 0x0000009a59597221 */ /* 0x000fca0000010000 */
[----:B------:R-:W-:Y:S02]  /*36a0*/  MOV R155, R89 ;  /* 0x00000059009b7202 */ /* 0x000fe40000000f00 */
[----:B------:R-:W-:-:S07]  /*36b0*/  MOV R91, R153 ;  /* 0x00000099005b7202 */ /* 0x000fce0000000f00 */
[----:B------:R-:W-:Y:S05]  /*36c0*/  WARPSYNC.COLLECTIVE R152, `(.L_x_1272) ;  /* 0x0000000098087348 */ /* 0x000fea0003c00000 */
[----:B------:R0:W1:Y:S02]  /*36d0*/  SHFL.BFLY P1, R153, R155, R156, R157 ;  /* 0x0c00009c9b997389 */ /* 0x000064000002009d */
[----:B01----:R-:W-:Y:S01]  /*36e0*/  ENDCOLLECTIVE ;  /* 0x000000000000791b */ /* 0x003fe20003800000 */
.L_x_1272:
[----:B------:R-:W-:Y:S01]  /*36f0*/  FADD.FTZ R91, R88, R91 ;  /* 0x0000005b585b7221 */ /* 0x000fe20000010000 */
[----:B------:R-:W-:-:S04]  /*3700*/  HFMA2.MMA R156, -RZ, RZ, 0, 2.384185791015625e-07 ;  /* 0x00000004ff9c7435 */ /* 0x000fc800000001ff */
[----:B------:R-:W-:Y:S02]  /*3710*/  MOV R155, R91 ;  /* 0x0000005b009b7202 */ /* 0x000fe40000000f00 */
[----:B------:R-:W-:-:S07]  /*3720*/  MOV R90, R153 ;  /* 0x00000099005a7202 */ /* 0x000fce0000000f00 */
[----:B------:R-:W-:Y:S05]  /*3730*/  WARPSYNC.COLLECTIVE R152, `(.L_x_1273) ;  /* 0x0000000098087348 */ /* 0x000fea0003c00000 */
[----:B------:R0:W1:Y:S02]  /*3740*/  SHFL.BFLY P1, R153, R155, R156, R157 ;  /* 0x0c00009c9b997389 */ /* 0x000064000002009d */
[----:B01----:R-:W-:Y:S01]  /*3750*/  ENDCOLLECTIVE ;  /* 0x000000000000791b */ /* 0x003fe20003800000 */
.L_x_1273:
[----:B------:R-:W-:-:S05]  /*3760*/  FADD.FTZ R90, R89, R90 ;  /* 0x0000005a595a7221 */ /* 0x000fca0000010000 */
[----:B------:R-:W-:Y:S02]  /*3770*/  MOV R155, R90 ;  /* 0x0000005a009b7202 */ /* 0x000fe40000000f00 */
[----:B------:R-:W-:-:S07]  /*3780*/  MOV R92, R153 ;  /* 0x00000099005c7202 */ /* 0x000fce0000000f00 */
[----:B------:R-:W-:Y:S05]  /*3790*/  WARPSYNC.COLLECTIVE R152, `(.L_x_1274) ;  /* 0x0000000098087348 */ /* 0x000fea0003c00000 */
[----:B------:R0:W1:Y:S02]  /*37a0*/  SHFL.BFLY P1, R153, R155, R156, R157 ;  /* 0x0c00009c9b997389 */ /* 0x000064000002009d */
[----:B01----:R-:W-:Y:S01]  /*37b0*/  ENDCOLLECTIVE ;  /* 0x000000000000791b */ /* 0x003fe20003800000 */
.L_x_1274:
[----:B------:R-:W-:Y:S01]  /*37c0*/  FADD.FTZ R92, R91, R92 ;  /* 0x0000005c5b5c7221 */ /* 0x000fe20000010000 */
[----:B------:R-:W-:-:S04]  /*37d0*/  HFMA2.MMA R156, -RZ, RZ, 0, 4.76837158203125e-07 ;  /* 0x00000008ff9c7435 */ /* 0x000fc800000001ff */
[----:B------:R-:W-:Y:S02]  /*37e0*/  MOV R155, R92 ;  /* 0x0000005c009b7202 */ /* 0x000fe40000000f00 */
[----:B------:R-:W-:-:S07]  /*37f0*/  MOV R93, R153 ;  /* 0x00000099005d7202 */ /* 0x000fce0000000f00 */
[----:B------:R-:W-:Y:S05]  /*3800*/  WARPSYNC.COLLECTIVE R152, `(.L_x_1275) ;  /* 0x0000000098087348 */ /* 0x000fea0003c00000 */
[----:B------:R0:W1:Y:S02]  /*3810*/  SHFL.BFLY P1, R153, R155, R156, R157 ;  /* 0x0c00009c9b997389 */ /* 0x000064000002009d */
[----:B01----:R-:W-:Y:S01]  /*3820*/  ENDCOLLECTIVE ;  /* 0x000000000000791b */ /* 0x003fe20003800000 */
.L_x_1275:
[----:B------:R-:W-:-:S05]  /*3830*/  FADD.FTZ R93, R90, R93 ;  /* 0x0000005d5a5d7221 */ /* 0x000fca0000010000 */
[----:B------:R-:W-:Y:S02]  /*3840*/  MOV R155, R93 ;  /* 0x0000005d009b7202 */ /* 0x000fe40000000f00 */
[----:B------:R-:W-:-:S07]  /*3850*/  MOV R95, R153 ;  /* 0x00000099005f7202 */ /* 0x000fce0000000f00 */
[----:B------:R-:W-:Y:S05]  /*3860*/  WARPSYNC.COLLECTIVE R152, `(.L_x_1276) ;  /* 0x0000000098087348 */ /* 0x000fea0003c00000 */
[----:B------:R0:W1:Y:S02]  /*3870*/  SHFL.BFLY P1, R153, R155, R156, R157 ;  /* 0x0c00009c9b997389 */ /* 0x000064000002009d */
[----:B01----:R-:W-:Y:S01]  /*3880*/  ENDCOLLECTIVE ;  /* 0x000000000000791b */ /* 0x003fe20003800000 */
.L_x_1276:
[----:B------:R-:W-:Y:S01]  /*3890*/  FADD.FTZ R95, R92, R95 ;  /* 0x0000005f5c5f7221 */ /* 0x000fe20000010000 */
[----:B------:R-:W-:-:S04]  /*38a0*/  HFMA2.MMA R156, -RZ, RZ, 0, 9.5367431640625e-07 ;  /* 0x00000010ff9c7435 */ /* 0x000fc800000001ff */
[----:B------:R-:W-:Y:S02]  /*38b0*/  MOV R155, R95 ;  /* 0x0000005f009b7202 */ /* 0x000fe40000000f00 */
[----:B------:R-:W-:-:S07]  /*38c0*/  MOV R94, R153 ;  /* 0x00000099005e7202 */ /* 0x000fce0000000f00 */
[----:B------:R-:W-:Y:S05]  /*38d0*/  WARPSYNC.COLLECTIVE R152, `(.L_x_1277) ;  /* 0x0000000098087348 */ /* 0x000fea0003c00000 */
[----:B------:R0:W1:Y:S02]  /*38e0*/  SHFL.BFLY P1, R153, R155, R156, R157 ;  /* 0x0c00009c9b997389 */ /* 0x000064000002009d */
[----:B01----:R-:W-:Y:S01]  /*38f0*/  ENDCOLLECTIVE ;  /* 0x000000000000791b */ /* 0x003fe20003800000 */
.L_x_1277:
[----:B------:R-:W-:-:S05]  /*3900*/  FADD.FTZ R94, R93, R94 ;  /* 0x0000005e5d5e7221 */ /* 0x000fca0000010000 */
[----:B------:R-:W-:Y:S02]  /*3910*/  MOV R155, R94 ;  /* 0x0000005e009b7202 */ /* 0x000fe40000000f00 */
[----:B------:R-:W-:-:S07]  /*3920*/  MOV R88, R153 ;  /* 0x0000009900587202 */ /* 0x000fce0000000f00 */
[----:B------:R-:W-:Y:S05]  /*3930*/  WARPSYNC.COLLECTIVE R152, `(.L_x_1278) ;  /* 0x0000000098087348 */ /* 0x000fea0003c00000 */
[----:B------:R0:W1:Y:S02]  /*3940*/  SHFL.BFLY P1, R153, R155, R156, R157 ;  /* 0x0c00009c9b997389 */ /* 0x000064000002009d */
[----:B01----:R-:W-:Y:S01]  /*3950*/  ENDCOLLECTIVE ;  /* 0x000000000000791b */ /* 0x003fe20003800000 */
.L_x_1278:
[----:B------:R-:W-:Y:S01]  /*3960*/  MOV R89, R153 ;  /* 0x0000009900597202 */ /* 0x000fe20000000f00 */
[----:B------:R-:W-:Y:S06]  /*3970*/  BRA `(.L_x_1279) ;  /* 0xffffffdc00c47947 */ /* 0x000fec000383ffff */
.L_x_1280:
        /* <DEDUP_REMOVED lines=16> */
.L_x_11676:


//--------------------- .text._ZN10layer_norm13ln_bwd_kernelINS_13Kernel_traitsI6__halfS2_S2_S2_fjLj768ELj1ELj4ELj1ELj16ENS_18Kernel_traits_baseILj768ES2_S2_S2_S2_fjLj128EEEEELb0ELb0ELb0ELb1EEEvNS_9BwdParamsE --------------------------
	.section	.text._ZN10layer_norm13ln_bwd_kernelINS_13Kernel_traitsI6__halfS2_S2_S2_fjLj768ELj1ELj4ELj1ELj16ENS_18Kernel_traits_baseILj768ES2_S2_S2_S2_fjLj128EEEEELb0ELb0ELb0ELb1EEEvNS_9BwdParamsE,"ax",@progbits
	.align	128
        .global         _ZN10layer_norm13ln_bwd_kernelINS_13Kernel_traitsI6__halfS2_S2_S2_fjLj768ELj1ELj4ELj1ELj16ENS_18Kernel_traits_baseILj768ES2_S2_S2_S2_fjLj128EEEEELb0ELb0ELb0ELb1EEEvNS_9BwdParamsE
        .type           _ZN10layer_norm13ln_bwd_kernelINS_13Kernel_traitsI6__halfS2_S2_S2_fjLj768ELj1ELj4ELj1ELj16ENS_18Kernel_traits_baseILj768ES2_S2_S2_S2_fjLj128EEEEELb0ELb0ELb0ELb1EEEvNS_9BwdParamsE,@function
        .size           _ZN10layer_norm13ln_bwd_kernelINS_13Kernel_traitsI6__halfS2_S2_S2_fjLj768ELj1ELj4ELj1ELj16ENS_18Kernel_traits_baseILj768ES2_S2_S2_S2_fjLj128EEEEELb0ELb0ELb0ELb1EEEvNS_9BwdParamsE,(.L_x_11677 - _ZN10layer_norm13ln_bwd_kernelINS_13Kernel_traitsI6__halfS2_S2_S2_fjLj768ELj1ELj4ELj1ELj16ENS_18Kernel_traits_baseILj768ES2_S2_S2_S2_fjLj128EEEEELb0ELb0ELb0ELb1EEEvNS_9BwdParamsE)
        .other          _ZN10layer_norm13ln_bwd_kernelINS_13Kernel_traitsI6__halfS2_S2_S2_fjLj768ELj1ELj4ELj1ELj16ENS_18Kernel_traits_baseILj768ES2_S2_S2_S2_fjLj128EEEEELb0ELb0ELb0ELb1EEEvNS_9BwdParamsE,@"STO_CUDA_ENTRY STV_DEFAULT"
_ZN10layer_norm13ln_bwd_kernelINS_13Kernel_traitsI6__halfS2_S2_S2_fjLj768ELj1ELj4ELj1ELj16ENS_18Kernel_traits_baseILj768ES2_S2_S2_S2_fjLj128EEEEELb0ELb0ELb0ELb1EEEvNS_9BwdParamsE:
.text._ZN10layer_norm13ln_bwd_kernelINS_13Kernel_traitsI6__halfS2_S2_S2_fjLj768ELj1ELj4ELj1ELj16ENS_18Kernel_traits_baseILj768ES2_S2_S2_S2_fjLj128EEEEELb0ELb0ELb0ELb1EEEvNS_9BwdParamsE:
        /* <DEDUP_REMOVED lines=41> */
.L_x_1282:
        /* <DEDUP_REMOVED lines=31> */
[----:B------:R-:W-:Y:S01]  /*0480*/  MOV R122, RZ ;  /* 0x000000ff007a7202 */ /* 0x000fe20000000f00 */
[----:B--2---:R-:W-:-:S02]  /*0490*/  HADD2.F32 R89, -RZ, R4.H0_H0 ;  /* 0x20000004ff597230 */ /* 0x004fc40000004100 */
[----:B------:R-:W-:Y:S02]  /*04a0*/  HADD2.F32 R90, -RZ, R4.H1_H1 ;  /* 0x30000004ff5a7230 */ /* 0x000fe40000004100 */
[--C-:B------:R-:W-:Y:S02]  /*04b0*/  HADD2.F32 R91, -RZ, R5.reuse.H0_H0 ;  /* 0x20000005ff5b7230 */ /* 0x100fe40000004100 */
[----:B------:R-:W-:Y:S01]  /*04c0*/  HADD2.F32 R92, -RZ, R5.H1_H1 ;  /* 0x30000005ff5c7230 */ /* 0x000fe20000004100 */
[----:B------:R-:W-:Y:S01]  /*04d0*/  CS2R R4, SRZ ;  /* 0x0000000000047805 */ /* 0x000fe2000001ff00 */
[--C-:B------:R-:W-:Y:S02]  /*04e0*/  HADD2.F32 R93, -RZ, R6.reuse.H0_H0 ;  /* 0x20000006ff5d7230 */ /* 0x100fe40000004100 */
[----:B------:R-:W-:Y:S02]  /*04f0*/  HADD2.F32 R94, -RZ, R6.H1_H1 ;  /* 0x30000006ff5e7230 */ /* 0x000fe40000004100 */
[----:B------:R-:W-:-:S02]  /*0500*/  HADD2.F32 R95, -RZ, R7.H0_H0 ;  /* 0x20000007ff5f7230 */ /* 0x000fc40000004100 */
[----:B------:R-:W-:Y:S01]  /*0510*/  HADD2.F32 R96, -RZ, R7.H1_H1 ;  /* 0x30000007ff607230 */ /* 0x000fe20000004100 */
[----:B------:R-:W-:Y:S01]  /*0520*/  CS2R R6, SRZ ;  /* 0x0000000000067805 */ /* 0x000fe2000001ff00 */
[--C-:B---3--:R-:W-:Y:S02]  /*0530*/  HADD2.F32 R97, -RZ, R8.reuse.H0_H0 ;  /* 0x20000008ff617230 */ /* 0x108fe40000004100 */
[----:B------:R-:W-:Y:S02]  /*0540*/  HADD2.F32 R98, -RZ, R8.H1_H1 ;  /* 0x30000008ff627230 */ /* 0x000fe40000004100 */
[--C-:B------:R-:W-:Y:S02]  /*0550*/  HADD2.F32 R99, -RZ, R9.reuse.H0_H0 ;  /* 0x20000009ff637230 */ /* 0x100fe40000004100 */
[----:B------:R-:W-:Y:S01]  /*0560*/  HADD2.F32 R106, -RZ, R9.H1_H1 ;  /* 0x30000009ff6a7230 */ /* 0x000fe20000004100 */
[----:B------:R-:W-:Y:S01]  /*0570*/  CS2R R8, SRZ ;  /* 0x0000000000087805 */ /* 0x000fe2000001ff00 */
[----:B------:R-:W-:-:S02]  /*0580*/  HADD2.F32 R107, -RZ, R10.H0_H0 ;  /* 0x2000000aff6b7230 */ /* 0x000fc40000004100 */
[----:B------:R-:W-:Y:S02]  /*0590*/  HADD2.F32 R110, -RZ, R10.H1_H1 ;  /* 0x3000000aff6e7230 */ /* 0x000fe40000004100 */
[--C-:B------:R-:W-:Y:S02]  /*05a0*/  HADD2.F32 R111, -RZ, R11.reuse.H0_H0 ;  /* 0x2000000bff6f7230 */ /* 0x100fe40000004100 */
[----:B------:R-:W-:Y:S01]  /*05b0*/  HADD2.F32 R112, -RZ, R11.H1_H1 ;  /* 0x3000000bff707230 */ /* 0x000fe20000004100 */
[----:B------:R-:W-:Y:S01]  /*05c0*/  CS2R R10, SRZ ;  /* 0x00000000000a7805 */ /* 0x000fe2000001ff00 */
[--C-:B----4-:R-:W-:Y:S02]  /*05d0*/  HADD2.F32 R113, -RZ, R12.reuse.H0_H0 ;  /* 0x2000000cff717230 */ /* 0x110fe40000004100 */
[----:B------:R-:W-:Y:S02]  /*05e0*/  HADD2.F32 R114, -RZ, R12.H1_H1 ;  /* 0x3000000cff727230 */ /* 0x000fe40000004100 */
[----:B------:R-:W-:-:S02]  /*05f0*/  HADD2.F32 R115, -RZ, R13.H0_H0 ;  /* 0x2000000dff737230 */ /* 0x000fc40000004100 */
[----:B------:R-:W-:Y:S01]  /*0600*/  HADD2.F32 R116, -RZ, R13.H1_H1 ;  /* 0x3000000dff747230 */ /* 0x000fe20000004100 */
[----:B------:R-:W-:Y:S01]  /*0610*/  CS2R R12, SRZ ;  /* 0x00000000000c7805 */ /* 0x000fe2000001ff00 */
[--C-:B------:R-:W-:Y:S02]  /*0620*/  HADD2.F32 R117, -RZ, R14.reuse.H0_H0 ;  /* 0x2000000eff757230 */ /* 0x100fe40000004100 */
[----:B------:R-:W-:Y:S02]  /*0630*/  HADD2.F32 R118, -RZ, R14.H1_H1 ;  /* 0x3000000eff767230 */ /* 0x000fe40000004100 */
[--C-:B------:R-:W-:Y:S02]  /*0640*/  HADD2.F32 R119, -RZ, R15.reuse.H0_H0 ;  /* 0x2000000fff777230 */ /* 0x100fe40000004100 */
[----:B------:R-:W-:Y:S01]  /*0650*/  HADD2.F32 R120, -RZ, R15.H1_H1 ;  /* 0x3000000fff787230 */ /* 0x000fe20000004100 */
[----:B0-----:R-:W-:-:S07]  /*0660*/  CS2R R14, SRZ ;  /* 0x00000000000e7805 */ /* 0x001fce000001ff00 */
.L_x_1286:
        /* <DEDUP_REMOVED lines=9> */
[----:B------:R-:W-:-:S06]  /*0700*/  SHF.L.U32 R128, R103, 0x4, RZ ;  /* 0x0000000467807819 */ /* 0x000fcc00000006ff */
[----:B------:R-:W3:Y:S01]  /*0710*/  LDC.64 R100, c[0x0][0x258] ;  /* 0x00009600ff647b82 */ /* 0x000ee20000000a00 */
[----:B------:R-:W-:Y:S02]  /*0720*/  IADD3 R133, R103, 0x20, RZ ;  /* 0x0000002067857810 */ /* 0x000fe40007ffe0ff */
[----:B0-----:R-:W-:Y:S02]  /*0730*/  @P0 LEA R58, P1, R123, R48, 0x1 ;  /* 0x000000307b3a0211 */ /* 0x001fe400078208ff */
[----:B------:R-:W-:Y:S02]  /*0740*/  SHF.R.U32.HI R129, RZ, 0x1c, R103 ;  /* 0x0000001cff817819 */ /* 0x000fe40000011667 */
[----:B------:R-:W-:Y:S02]  /*0750*/  IADD3 R48, P2, R128, UR12, RZ ;  /* 0x0000000c80307c10 */ /* 0x000fe4000ff5e0ff */
[----:B------:R-:W-:Y:S02]  /*0760*/  SHF.L.U32 R127, R133, 0x4, RZ ;  /* 0x00000004857f7819 */ /* 0x000fe400000006ff */
[----:B------:R-:W-:-:S02]  /*0770*/  IADD3 R135, R103, 0x40, RZ ;  /* 0x0000004067877810 */ /* 0x000fc40007ffe0ff */
[C---:B------:R-:W-:Y:S01]  /*0780*/  @P0 LEA.HI.X R59, R123.reuse, R49, R50, 0x1, P1 ;  /* 0x000000317b3b0211 */ /* 0x040fe200008f0c32 */
[----:B-1----:R-:W-:Y:S01]  /*0790*/  IMAD.WIDE R104, R123, 0x4, R66 ;  /* 0x000000047b687825 */ /* 0x002fe200078e0242 */
[----:B------:R-:W-:Y:S02]  /*07a0*/  IADD3.X R49, R129, UR13, RZ, P2, !PT ;  /* 0x0000000d81317c10 */ /* 0x000fe400097fe4ff */
[----:B------:R-:W-:Y:S01]  /*07b0*/  SHF.R.U32.HI R126, RZ, 0x1c, R133 ;  /* 0x0000001cff7e7819 */ /* 0x000fe20000011685 */
[----:B--2---:R-:W-:Y:S01]  /*07c0*/  IMAD.WIDE.U32 R52, R103, 0x10, R68 ;  /* 0x0000001067347825 */ /* 0x004fe200078e0044 */
[----:B------:R-:W-:Y:S01]  /*07d0*/  IADD3 R56, P1, R127, UR12, RZ ;  /* 0x0000000c7f387c10 */ /* 0x000fe2000ff3e0ff */
[----:B------:R0:W2:Y:S01]  /*07e0*/  LDG.E R130, desc[UR4][R104.64] ;  /* 0x0000000468827981 */ /* 0x0000a2000c1e1900 */
[----:B------:R-:W-:Y:S02]  /*07f0*/  SHF.L.U32 R125, R135, 0x4, RZ ;  /* 0x00000004877d7819 */ /* 0x000fe400000006ff */
[----:B------:R-:W-:Y:S01]  /*0800*/  IADD3.X R57, R126, UR13, RZ, P1, !PT ;  /* 0x0000000d7e397c10 */ /* 0x000fe20008ffe4ff */
[----:B------:R-:W4:Y:S01]  /*0810*/  LDG.E.128 R48, desc[UR4][R48.64] ;  /* 0x0000000430307981 */ /* 0x000f22000c1e1d00 */
[----:B------:R-:W-:-:S02]  /*0820*/  SHF.R.U32.HI R124, RZ, 0x1c, R135 ;  /* 0x0000001cff7c7819 */ /* 0x000fc40000011687 */
[----:B------:R-:W-:Y:S01]  /*0830*/  IADD3 R64, P1, R125, UR12, RZ ;  /* 0x0000000c7d407c10 */ /* 0x000fe2000ff3e0ff */
[----:B------:R-:W-:Y:S01]  /*0840*/  IMAD.WIDE.U32 R60, R133, 0x10, R68 ;  /* 0x00000010853c7825 */ /* 0x000fe200078e0044 */
[----:B------:R-:W4:Y:S02]  /*0850*/  @P0 LDG.E.U16 R131, desc[UR4][R58.64] ;  /* 0x000000043a830981 */ /* 0x000f24000c1e1500 */
[----:B------:R-:W-:Y:S01]  /*0860*/  IADD3.X R65, R124, UR13, RZ, P1, !PT ;  /* 0x0000000d7c417c10 */ /* 0x000fe20008ffe4ff */
[----:B---3--:R-:W-:Y:S01]  /*0870*/  IMAD.WIDE R108, R123, 0x4, R100 ;  /* 0x000000047b6c7825 */ /* 0x008fe200078e0264 */
[----:B------:R-:W3:Y:S03]  /*0880*/  LDG.E.128 R52, desc[UR4][R52.64] ;  /* 0x0000000434347981 */ /* 0x000ee6000c1e1d00 */
[----:B------:R-:W-:Y:S01]  /*0890*/  IMAD.WIDE.U32 R68, R135, 0x10, R68 ;  /* 0x0000001087447825 */ /* 0x000fe200078e0044 */
[----:B------:R-:W3:Y:S04]  /*08a0*/  LDG.E.128 R60, desc[UR4][R60.64] ;  /* 0x000000043c3c7981 */ /* 0x000ee8000c1e1d00 */
[----:B------:R-:W3:Y:S04]  /*08b0*/  LDG.E.128 R56, desc[UR4][R56.64] ;  /* 0x0000000438387981 */ /* 0x000ee8000c1e1d00 */
[----:B------:R-:W3:Y:S04]  /*08c0*/  LDG.E.128 R64, desc[UR4][R64.64] ;  /* 0x0000000440407981 */ /* 0x000ee8000c1e1d00 */
[----:B------:R1:W3:Y:S04]  /*08d0*/  LDG.E R109, desc[UR4][R108.64] ;  /* 0x000000046c6d7981 */ /* 0x0002e8000c1e1900 */
[----:B------:R-:W3:Y:S01]  /*08e0*/  LDG.E.128 R68, desc[UR4][R68.64] ;  /* 0x0000000444447981 */ /* 0x000ee2000c1e1d00 */
[----:B------:R-:W-:-:S04]  /*08f0*/  ISETP.NE.U32.AND P1, PT, RZ, UR10, PT ;  /* 0x0000000aff007c0c */ /* 0x000fc8000bf25070 */
[----:B------:R-:W-:-:S13]  /*0900*/  ISETP.NE.AND.EX P1, PT, RZ, UR11, PT, P1 ;  /* 0x0000000bff007c0c */ /* 0x000fda000bf25310 */
[----:B------:R-:W-:Y:S02]  /*0910*/  @P1 LEA R100, P3, R103, UR10, 0x4 ;  /* 0x0000000a67641c11 */ /* 0x000fe4000f8620ff */
[----:B------:R-:W-:Y:S02]  /*0920*/  @P1 LEA R102, P2, R133, UR10, 0x4 ;  /* 0x0000000a85661c11 */ /* 0x000fe4000f8420ff */
[----:B------:R-:W-:Y:S02]  /*0930*/  @P1 LEA.HI.X R101, R103, UR11, RZ, 0x4, P3 ;  /* 0x0000000b67651c11 */ /* 0x000fe400098f24ff */
[----:B------:R-:W-:Y:S02]  /*0940*/  @P1 LEA.HI.X R103, R133, UR11, RZ, 0x4, P2 ;  /* 0x0000000b85671c11 */ /* 0x000fe400090f24ff */
[----:B------:R-:W-:Y:S01]  /*0950*/  ISETP.NE.AND P2, PT, R121, RZ, PT ;  /* 0x000000ff7900720c */ /* 0x000fe20003f45270 */
[----:B------:R-:W5:Y:S01]  /*0960*/  @P1 LDG.E.128 R32, desc[UR4][R100.64] ;  /* 0x0000000464201981 */ /* 0x000f62000c1e1d00 */
[----:B0-----:R-:W-:-:S02]  /*0970*/  @P1 LEA R104, P3, R135, UR10, 0x4 ;  /* 0x0000000a87681c11 */ /* 0x001fc4000f8620ff */
[----:B-1----:R-:W-:Y:S01]  /*0980*/  MOV R108, 0x3f800000 ;  /* 0x3f800000006c7802 */ /* 0x002fe20000000f00 */
[----:B------:R-:W5:Y:S01]  /*0990*/  @P1 LDG.E.128 R36, desc[UR4][R102.64] ;  /* 0x0000000466241981 */ /* 0x000f62000c1e1d00 */
[----:B------:R-:W-:-:S05]  /*09a0*/  @P1 LEA.HI.X R105, R135, UR11, RZ, 0x4, P3 ;  /* 0x0000000b87691c11 */ /* 0x000fca00098f24ff */
[----:B------:R0:W5:Y:S01]  /*09b0*/  @P1 LDG.E.128 R40, desc[UR4][R104.64] ;  /* 0x0000000468281981 */ /* 0x000162000c1e1d00 */
[----:B------:R-:W-:Y:S01]  /*09c0*/  UMOV UR6, 0xffffffff ;  /* 0xffffffff00067882 */ /* 0x000fe20000000000 */
[----:B--2---:R-:W-:Y:S01]  /*09d0*/  FSEL R148, R130, RZ, !P2 ;  /* 0x000000ff82947208 */ /* 0x004fe20005000000 */
[--C-:B----4-:R-:W-:Y:S02]  /*09e0*/  HADD2.F32 R159, -RZ, R48.reuse.H0_H0 ;  /* 0x20000030ff9f7230 */ /* 0x110fe40000004100 */
[----:B------:R-:W-:Y:S02]  /*09f0*/  HADD2.F32 R161, -RZ, R48.H1_H1 ;  /* 0x30000030ffa17230 */ /* 0x000fe40000004100 */
[--C-:B------:R-:W-:Y:S02]  /*0a00*/  HADD2.F32 R155, -RZ, R49.reuse.H0_H0 ;  /* 0x20000031ff9b7230 */ /* 0x100fe40000004100 */
[----:B------:R-:W-:Y:S02]  /*0a10*/  HADD2.F32 R157, -RZ, R49.H1_H1 ;  /* 0x30000031ff9d7230 */ /* 0x000fe40000004100 */
[----:B------:R-:W-:Y:S01]  /*0a20*/  FADD.FTZ R49, -R148, R159 ;  /* 0x0000009f94317221 */ /* 0x000fe20000010100 */
[----:B------:R-:W-:-:S02]  /*0a30*/  HADD2.F32 R139, -RZ, R51.H0_H0 ;  /* 0x20000033ff8b7230 */ /* 0x000fc40000004100 */
[----:B------:R-:W-:Y:S02]  /*0a40*/  @P0 HADD2.F32 R108, -RZ, R131.H0_H0 ;  /* 0x20000083ff6c0230 */ /* 0x000fe40000004100 */
[C---:B------:R-:W-:Y:S01]  /*0a50*/  FADD.FTZ R134, -R148.reuse, R161 ;  /* 0x000000a194867221 */ /* 0x040fe20000010100 */
[--C-:B------:R-:W-:Y:S02]  /*0a60*/  HADD2.F32 R147, -RZ, R50.reuse.H0_H0 ;  /* 0x20000032ff937230 */ /* 0x100fe40000004100 */
[----:B------:R-:W-:Y:S01]  /*0a70*/  FADD.FTZ R164, -R148, R139 ;  /* 0x0000008b94a47221 */ /* 0x000fe20000010100 */
[----:B------:R-:W-:Y:S02]  /*0a80*/  HADD2.F32 R149, -RZ, R50.H1_H1 ;  /* 0x30000032ff957230 */ /* 0x000fe40000004100 */
[----:B---3--:R-:W-:Y:S02]  /*0a90*/  HADD2.F32 R163, -RZ, R56.H0_H0 ;  /* 0x20000038ffa37230 */ /* 0x008fe40000004100 */
[----:B------:R-:W-:-:S02]  /*0aa0*/  HADD2.F32 R145, -RZ, R58.H1_H1 ;  /* 0x3000003aff917230 */ /* 0x000fc40000004100 */
[--C-:B------:R-:W-:Y:S02]  /*0ab0*/  HADD2.F32 R132, -RZ, R52.reuse.H0_H0 ;  /* 0x20000034ff847230 */ /* 0x100fe40000004100 */
[----:B0-----:R-:W-:Y:S02]  /*0ac0*/  HADD2.F32 R105, -RZ, R52.H1_H1 ;  /* 0x30000034ff697230 */ /* 0x001fe40000004100 */
[--C-:B------:R-:W-:Y:S02]  /*0ad0*/  HADD2.F32 R151, -RZ, R57.reuse.H0_H0 ;  /* 0x20000039ff977230 */ /* 0x100fe40000004100 */
[----:B------:R-:W-:Y:S01]  /*0ae0*/  FMUL.FTZ R49, R109, R49 ;  /* 0x000000316d317220 */ /* 0x000fe20000410000 */
        /* <DEDUP_REMOVED lines=8> */
[----:B------:R-:W-:-:S02]  /*0b70*/  HADD2.F32 R152, -RZ, R64.H1_H1 ;  /* 0x30000040ff987230 */ /* 0x000fc40000004100 */
[C---:B------:R-:W-:Y:S01]  /*0b80*/  FADD.FTZ R64, -R148.reuse, R163 ;  /* 0x000000a394407221 */ /* 0x040fe20000010100 */
[--C-:B------:R-:W-:Y:S02]  /*0b90*/  HADD2.F32 R138, -RZ, R65.reuse.H0_H0 ;  /* 0x20000041ff8a7230 */ /* 0x100fe40000004100 */
[----:B------:R-:W-:Y:S02]  /*0ba0*/  HADD2.F32 R150, -RZ, R65.H1_H1 ;  /* 0x30000041ff967230 */ /* 0x000fe40000004100 */
[----:B------:R-:W-:Y:S01]  /*0bb0*/  FADD.FTZ R158, -R148, R145 ;  /* 0x00000091949e7221 */ /* 0x000fe20000010100 */
[----:B------:R-:W-:Y:S02]  /*0bc0*/  HADD2.F32 R141, -RZ, R51.H1_H1 ;  /* 0x30000033ff8d7230 */ /* 0x000fe40000004100 */
[----:B------:R-:W-:Y:S02]  /*0bd0*/  HADD2.F32 R165, -RZ, R56.H1_H1 ;  /* 0x30000038ffa57230 */ /* 0x000fe40000004100 */
[----:B------:R-:W-:-:S02]  /*0be0*/  HADD2.F32 R143, -RZ, R58.H0_H0 ;  /* 0x2000003aff8f7230 */ /* 0x000fc40000004100 */
[--C-:B------:R-:W-:Y:S02]  /*0bf0*/  HADD2.F32 R63, -RZ, R66.reuse.H0_H0 ;  /* 0x20000042ff3f7230 */ /* 0x100fe40000004100 */
[----:B------:R-:W-:Y:S02]  /*0c00*/  HADD2.F32 R65, -RZ, R66.H1_H1 ;  /* 0x30000042ff417230 */ /* 0x000fe40000004100 */
[--C-:B------:R-:W-:Y:S02]  /*0c10*/  HADD2.F32 R61, -RZ, R67.reuse.H0_H0 ;  /* 0x20000043ff3d7230 */ /* 0x100fe40000004100 */
[----:B------:R-:W-:Y:S02]  /*0c20*/  HADD2.F32 R67, -RZ, R67.H1_H1 ;  /* 0x30000043ff437230 */ /* 0x000fe40000004100 */
[----:B------:R-:W-:Y:S01]  /*0c30*/  FADD.FTZ R130, -R148, R155 ;  /* 0x0000009b94827221 */ /* 0x000fe20000010100 */
[----:B------:R-:W-:Y:S02]  /*0c40*/  HADD2.F32 R156, -RZ, R55.H0_H0 ;  /* 0x20000037ff9c7230 */ /* 0x000fe40000004100 */
[----:B------:R-:W-:Y:S01]  /*0c50*/  FADD.FTZ R88, R132, R88 ;  /* 0x0000005884587221 */ /* 0x000fe20000010000 */
[----:B------:R-:W-:-:S02]  /*0c60*/  HADD2.F32 R139, -RZ, R70.H0_H0 ;  /* 0x20000046ff8b7230 */ /* 0x000fc40000004100 */
[----:B------:R-:W-:Y:S01]  /*0c70*/  FMUL.FTZ R134, R109, R134 ;  /* 0x000000866d867220 */ /* 0x000fe20000410000 */
[----:B------:R-:W-:Y:S02]  /*0c80*/  HADD2.F32 R145, -RZ, R70.H1_H1 ;  /* 0x30000046ff917230 */ /* 0x000fe40000004100 */
[----:B------:R-:W-:Y:S01]  /*0c90*/  FFMA.FTZ R122, R49, R132, R122 ;  /* 0x00000084317a7223 */ /* 0x000fe2000001007a */
[--C-:B------:R-:W-:Y:S02]  /*0ca0*/  HADD2.F32 R103, -RZ, R53.reuse.H0_H0 ;  /* 0x20000035ff677230 */ /* 0x100fe40000004100 */
[----:B------:R-:W-:Y:S01]  /*0cb0*/  FMUL.FTZ R70, R109, R164 ;  /* 0x000000a46d467220 */ /* 0x000fe20000410000 */
[----:B------:R-:W-:Y:S02]  /*0cc0*/  HADD2.F32 R101, -RZ, R53.H1_H1 ;  /* 0x30000035ff657230 */ /* 0x000fe40000004100 */
[----:B------:R-:W-:Y:S01]  /*0cd0*/  FMUL.FTZ R132, R89, R132 ;  /* 0x0000008459847220 */ /* 0x000fe20000410000 */
[----:B------:R-:W-:-:S02]  /*0ce0*/  HADD2.F32 R51, -RZ, R60.H0_H0 ;  /* 0x2000003cff337230 */ /* 0x000fc40000004100 */
[----:B------:R-:W-:Y:S01]  /*0cf0*/  FMUL.FTZ R64, R109, R64 ;  /* 0x000000406d407220 */ /* 0x000fe20000410000 */
[--C-:B------:R-:W-:Y:S02]  /*0d00*/  HADD2.F32 R137, -RZ, R54.reuse.H0_H0 ;  /* 0x20000036ff897230 */ /* 0x100fe40000004100 */
[C---:B------:R-:W-:Y:S01]  /*0d10*/  FADD.FTZ R104, -R148.reuse, R157 ;  /* 0x0000009d94687221 */ /* 0x040fe20000010100 */
[----:B------:R-:W-:Y:S02]  /*0d20*/  HADD2.F32 R133, -RZ, R54.H1_H1 ;  /* 0x30000036ff857230 */ /* 0x000fe40000004100 */
[C---:B------:R-:W-:Y:S01]  /*0d30*/  FADD.FTZ R102, -R148.reuse, R147 ;  /* 0x0000009394667221 */ /* 0x040fe20000010100 */
[--C-:B------:R-:W-:Y:S02]  /*0d40*/  HADD2.F32 R56, -RZ, R62.reuse.H0_H0 ;  /* 0x2000003eff387230 */ /* 0x100fe40000004100 */
[----:B------:R-:W-:Y:S01]  /*0d50*/  FADD.FTZ R100, -R148, R149 ;  /* 0x0000009594647221 */ /* 0x000fe20000010100 */
[----:B------:R-:W-:-:S02]  /*0d60*/  HADD2.F32 R53, -RZ, R62.H1_H1 ;  /* 0x3000003eff357230 */ /* 0x000fc40000004100 */
        /* <DEDUP_REMOVED lines=15> */
[----:B------:R-:W-:Y:S01]  /*0e60*/  FADD.FTZ R86, R105, R86 ;  /* 0x0000005669567221 */ /* 0x000fe20000010000 */
[----:B------:R-:W-:Y:S01]  /*0e70*/  FMUL.FTZ R130, R109, R130 ;  /* 0x000000826d827220 */ /* 0x000fe20000410000 */
        /* <DEDUP_REMOVED lines=11> */
[----:B------:R-:W-:Y:S01]  /*0f30*/  FMUL.FTZ R104, R109, R104 ;  /* 0x000000686d687220 */ /* 0x000fe20000410000 */
        /* <DEDUP_REMOVED lines=9> */
[----:B------:R-:W-:-:S02]  /*0fd0*/  HADD2.F32 R143, -RZ, R71.H0_H0 ;  /* 0x20000047ff8f7230 */ /* 0x000fc40000004100 */
[C---:B------:R-:W-:Y:S01]  /*0fe0*/  FMUL.FTZ R100, R109.reuse, R100 ;  /* 0x000000646d647220 */ /* 0x040fe20000410000 */
[----:B------:R-:W-:Y:S02]  /*0ff0*/  HADD2.F32 R147, -RZ, R71.H1_H1 ;  /* 0x30000047ff937230 */ /* 0x000fe40000004100 */
[----:B------:R-:W-:Y:S01]  /*1000*/  FMUL.FTZ R102, R109, R102 ;  /* 0x000000666d667220 */ /* 0x000fe20000410000 */
[----:B------:R-:W-:Y:S01]  /*1010*/  FMUL.FTZ R71, R93, R137 ;  /* 0x000000895d477220 */ /* 0x000fe20000410000 */
[----:B------:R-:W-:Y:S01]  /*1020*/  FADD.FTZ R156, R156, R101 ;  /* 0x000000659c9c7221 */ /* 0x000fe20000010000 */
[----:B------:R-:W-:Y:S01]  /*1030*/  FFMA.FTZ R51, R104, R101, R51 ;  /* 0x0000006568337223 */ /* 0x000fe20000010033 */
[--C-:B------:R-:W-:Y:S02]  /*1040*/  HADD2.F32 R131, -RZ, R68.reuse.H0_H0 ;  /* 0x20000044ff837230 */ /* 0x100fe40000004100 */
[----:B------:R-:W-:Y:S01]  /*1050*/  FADD.FTZ R78, R133, R78 ;  /* 0x0000004e854e7221 */ /* 0x000fe20000010000 */
[----:B------:R-:W-:-:S02]  /*1060*/  HADD2.F32 R136, -RZ, R68.H1_H1 ;  /* 0x30000044ff887230 */ /* 0x000fc40000004100 */
[-C--:B------:R-:W-:Y:S01]  /*1070*/  FFMA.FTZ R79, R100, R133.reuse, R79 ;  /* 0x00000085644f7223 */ /* 0x080fe2000001004f */
[----:B------:R-:W-:Y:S01]  /*1080*/  FMUL.FTZ R68, R94, R133 ;  /* 0x000000855e447220 */ /* 0x000fe20000410000 */
[----:B------:R-:W-:Y:S01]  /*1090*/  FADD.FTZ R80, R137, R80 ;  /* 0x0000005089507221 */ /* 0x000fe20000010000 */
[----:B------:R-:W-:Y:S01]  /*10a0*/  FFMA.FTZ R81, R102, R137, R81 ;  /* 0x0000008966517223 */ /* 0x000fe20000010051 */
[----:B------:R-:W-:Y:S01]  /*10b0*/  FADD.FTZ R133, R156, R71 ;  /* 0x000000479c857221 */ /* 0x000fe20000010000 */
[----:B------:R-:W-:Y:S01]  /*10c0*/  FFMA.FTZ R137, R102, R71, R51 ;  /* 0x0000004766897223 */ /* 0x000fe20000010033 */
[----:B------:R-:W-:Y:S02]  /*10d0*/  HADD2.F32 R55, -RZ, R55.H1_H1 ;  /* 0x30000037ff377230 */ /* 0x000fe40000004100 */
[----:B------:R-:W-:Y:S01]  /*10e0*/  FADD.FTZ R156, R133, R68 ;  /* 0x00000044859c7221 */ /* 0x000fe20000010000 */
[----:B------:R-:W-:Y:S01]  /*10f0*/  FFMA.FTZ R137, R100, R68, R137 ;  /* 0x0000004464897223 */ /* 0x000fe20000010089 */
[----:B------:R-:W-:-:S02]  /*1100*/  HADD2.F32 R135, -RZ, R69.H0_H0 ;  /* 0x20000045ff877230 */ /* 0x000fc40000004100 */
[----:B------:R-:W-:Y:S02]  /*1110*/  HADD2.F32 R140, -RZ, R69.H1_H1 ;  /* 0x30000045ff8c7230 */ /* 0x000fe40000004100 */
[C---:B------:R-:W-:Y:S01]  /*1120*/  FMUL.FTZ R69, R109.reuse, R66 ;  /* 0x000000426d457220 */ /* 0x040fe20000410000 */
[----:B------:R-:W-:Y:S01]  /*1130*/  FMUL.FTZ R66, R96, R55 ;  /* 0x0000003760427220 */ /* 0x000fe20000410000 */
[C---:B------:R-:W-:Y:S01]  /*1140*/  FMUL.FTZ R51, R109.reuse, R154 ;  /* 0x0000009a6d337220 */ /* 0x040fe20000410000 */
[----:B------:R-:W-:Y:S01]  /*1150*/  FADD.FTZ R133, R156, R67 ;  /* 0x000000439c857221 */ /* 0x000fe20000010000 */
[----:B------:R-:W-:Y:S01]  /*1160*/  FFMA.FTZ R154, R70, R67, R137 ;  /* 0x00000043469a7223 */ /* 0x000fe20000010089 */
[----:B------:R-:W-:Y:S02]  /*1170*/  HADD2.F32 R60, -RZ, R60.H1_H1 ;  /* 0x3000003cff3c7230 */ /* 0x000fe40000004100 */
        /* <DEDUP_REMOVED lines=84> */
[----:B------:R-:W-:Y:S01]  /*16c0*/  FADD.FTZ R152, R149, R144 ;  /* 0x0000009095987221 */ /* 0x000fe20000010000 */
[----:B------:R-:W-:Y:S01]  /*16d0*/  FMUL.FTZ R143, R119, R143 ;  /* 0x0000008f778f7220 */ /* 0x000fe20000410000 */
        /* <DEDUP_REMOVED lines=28> */
.L_x_1298:
        /* <DEDUP_REMOVED lines=15> */
[-C--:B------:R-:W-:Y:S01]  /*1990*/  FFMA.FTZ R146, R146, R150.reuse, R147 ;  /* 0x0000009692927223 */ /* 0x080fe20000010093 */
[----:B------:R-:W-:Y:S01]  /*19a0*/  FADD.FTZ R52, R52, -R55 ;  /* 0x8000003734347221 */ /* 0x000fe20000010000 */
[-CC-:B------:R-:W-:Y:S01]  /*19b0*/  FFMA.FTZ R130, R130, R150.reuse, R147.reuse ;  /* 0x0000009682827223 */ /* 0x180fe20000010093 */
[-CC-:B------:R-:W-:Y:S01]  /*19c0*/  FFMA.FTZ R141, R141, R150.reuse, R147.reuse ;  /* 0x000000968d8d7223 */ /* 0x180fe20000010093 */
[----:B------:R-:W-:Y:S01]  /*19d0*/  FADD.FTZ R70, R67, -R70 ;  /* 0x8000004643467221 */ /* 0x000fe20000010000 */
[-CC-:B------:R-:W-:Y:S01]  /*19e0*/  FFMA.FTZ R102, R102, R150.reuse, R147.reuse ;  /* 0x0000009666667223 */ /* 0x180fe20000010093 */
[-C--:B------:R-:W-:Y:S01]  /*19f0*/  FFMA.FTZ R64, R64, R150.reuse, R147 ;  /* 0x0000009640407223 */ /* 0x080fe20000010093 */
[----:B------:R-:W-:Y:S01]  /*1a00*/  FADD.FTZ R68, R68, -R149 ;  /* 0x8000009544447221 */ /* 0x000fe20000010000 */
[-CC-:B------:R-:W-:Y:S01]  /*1a10*/  FFMA.FTZ R137, R137, R150.reuse, R147.reuse ;  /* 0x0000009689897223 */ /* 0x180fe20000010093 */
[----:B------:R-:W-:Y:S01]  /*1a20*/  FADD.FTZ R48, R131, -R48 ;  /* 0x8000003083307221 */ /* 0x000fe20000010000 */
[----:B------:R-:W-:Y:S01]  /*1a30*/  FADD.FTZ R138, R135, -R138 ;  /* 0x8000008a878a7221 */ /* 0x000fe20000010000 */
[----:B------:R-:W-:Y:S01]  /*1a40*/  FFMA.FTZ R104, R104, R150, R147 ;  /* 0x0000009668687223 */ /* 0x000fe20000010093 */
[----:B------:R-:W-:Y:S01]  /*1a50*/  FADD.FTZ R50, R50, -R51 ;  /* 0x8000003332327221 */ /* 0x000fe20000010000 */
[----:B------:R-:W-:Y:S01]  /*1a60*/  FADD.FTZ R146, R143, -R146 ;  /* 0x800000928f927221 */ /* 0x000fe20000010000 */
[----:B------:R-:W-:Y:S01]  /*1a70*/  FMUL.FTZ R135, R109, R52 ;  /* 0x000000346d877220 */ /* 0x000fe20000410000 */
[----:B-----5:R-:W-:-:S02]  /*1a80*/  @P1 HADD2.F32 R54, -RZ, R35.H0_H0 ;  /* 0x20000023ff361230 */ /* 0x020fc40000004100 */
[----:B------:R-:W-:Y:S01]  /*1a90*/  FFMA.FTZ R142, R142, R150, R147 ;  /* 0x000000968e8e7223 */ /* 0x000fe20000010093 */
[----:B------:R-:W-:Y:S01]  /*1aa0*/  FADD.FTZ R130, R103, -R130 ;  /* 0x8000008267827221 */ /* 0x000fe20000010000 */
[----:B------:R-:W-:Y:S01]  /*1ab0*/  FADD.FTZ R144, R144, -R141 ;  /* 0x8000008d90907221 */ /* 0x000fe20000010000 */
[----:B------:R-:W-:Y:S01]  /*1ac0*/  FMUL.FTZ R143, R109, R70 ;  /* 0x000000466d8f7220 */ /* 0x000fe20000410000 */
[----:B------:R-:W-:Y:S02]  /*1ad0*/  @P1 HADD2.F32 R52, -RZ, R34.H1_H1 ;  /* 0x30000022ff341230 */ /* 0x000fe40000004100 */
[----:B------:R-:W-:Y:S01]  /*1ae0*/  FADD.FTZ R102, R71, -R102 ;  /* 0x8000006647667221 */ /* 0x000fe20000010000 */
[----:B------:R-:W-:Y:S01]  /*1af0*/  FADD.FTZ R64, R63, -R64 ;  /* 0x800000403f407221 */ /* 0x000fe20000010000 */
[----:B------:R-:W-:Y:S01]  /*1b00*/  FMUL.FTZ R141, R109, R68 ;  /* 0x000000446d8d7220 */ /* 0x000fe20000410000 */
[----:B------:R-:W-:Y:S01]  /*1b10*/  FFMA.FTZ R49, R49, R150, R147 ;  /* 0x0000009631317223 */ /* 0x000fe20000010093 */
[----:B------:R-:W-:Y:S01]  /*1b20*/  FADD.FTZ R140, R140, -R137 ;  /* 0x800000898c8c7221 */ /* 0x000fe20000010000 */
[----:B------:R-:W-:Y:S01]  /*1b30*/  FMUL.FTZ R63, R109, R48 ;  /* 0x000000306d3f7220 */ /* 0x000fe20000410000 */
[-CC-:B------:R-:W-:Y:S01]  /*1b40*/  FFMA.FTZ R134, R134, R150.reuse, R147.reuse ;  /* 0x0000009686867223 */ /* 0x180fe20000010093 */
[----:B------:R-:W-:Y:S01]  /*1b50*/  FFMA.FTZ R69, R69, R150, R147 ;  /* 0x0000009645457223 */ /* 0x000fe20000010093 */
[----:B------:R-:W-:Y:S01]  /*1b60*/  FADD.FTZ R104, R101, -R104 ;  /* 0x8000006865687221 */ /* 0x000fe20000010000 */
[----:B------:R-:W-:Y:S01]  /*1b70*/  FADD.FTZ R58, R53, -R58 ;  /* 0x8000003a353a7221 */ /* 0x000fe20000010000 */
[----:B------:R-:W-:Y:S01]  /*1b80*/  FMUL.FTZ R137, R109, R50 ;  /* 0x000000326d897220 */ /* 0x000fe20000410000 */
[----:B------:R-:W-:-:S02]  /*1b90*/  @P1 HADD2.F32 R48, -RZ, R33.H0_H0 ;  /* 0x20000021ff301230 */ /* 0x000fc40000004100 */
[----:B------:R-:W-:Y:S01]  /*1ba0*/  FADD.FTZ R142, R139, -R142 ;  /* 0x8000008e8b8e7221 */ /* 0x000fe20000010000 */
[----:B------:R-:W-:Y:S01]  /*1bb0*/  FMUL.FTZ R53, R109, R130 ;  /* 0x000000826d357220 */ /* 0x000fe20000410000 */
[----:B------:R-:W-:Y:S02]  /*1bc0*/  @P1 HADD2.F32 R50, -RZ, R34.H0_H0 ;  /* 0x20000022ff321230 */ /* 0x000fe40000004100 */
[----:B------:R-:W-:Y:S01]  /*1bd0*/  @P1 FADD.FTZ R143, R143, R54 ;  /* 0x000000368f8f1221 */ /* 0x000fe20000010000 */
[----:B------:R-:W-:Y:S01]  /*1be0*/  FADD.FTZ R56, R56, -R61 ;  /* 0x8000003d38387221 */ /* 0x000fe20000010000 */
[----:B------:R-:W-:Y:S01]  /*1bf0*/  FMUL.FTZ R139, R109, R102 ;  /* 0x000000666d8b7220 */ /* 0x000fe20000410000 */
[----:B------:R-:W-:Y:S01]  /*1c00*/  @P1 FADD.FTZ R141, R141, R52 ;  /* 0x000000348d8d1221 */ /* 0x000fe20000010000 */
[----:B------:R-:W-:Y:S02]  /*1c10*/  @P1 HADD2.F32 R54, -RZ, R39.H0_H0 ;  /* 0x20000027ff361230 */ /* 0x000fe40000004100 */
[----:B------:R-:W-:Y:S01]  /*1c20*/  FFMA.FTZ R145, R145, R150, R147 ;  /* 0x0000009691917223 */ /* 0x000fe20000010093 */
[----:B------:R-:W-:Y:S01]  /*1c30*/  FADD.FTZ R132, R132, -R49 ;  /* 0x8000003184847221 */ /* 0x000fe20000010000 */
[----:B------:R-:W-:-:S02]  /*1c40*/  @P1 HADD2.F32 R52, -RZ, R33.H1_H1 ;  /* 0x30000021ff341230 */ /* 0x000fc40000004100 */
[----:B------:R-:W-:Y:S01]  /*1c50*/  FADD.FTZ R134, R105, -R134 ;  /* 0x8000008669867221 */ /* 0x000fe20000010000 */
[----:B------:R-:W-:Y:S01]  /*1c60*/  FADD.FTZ R66, R66, -R69 ;  /* 0x8000004542427221 */ /* 0x000fe20000010000 */
[----:B------:R-:W-:Y:S01]  /*1c70*/  FMUL.FTZ R55, R109, R104 ;  /* 0x000000686d377220 */ /* 0x000fe20000410000 */
[----:B------:R-:W-:Y:S01]  /*1c80*/  @P1 FADD.FTZ R53, R53, R48 ;  /* 0x0000003035351221 */ /* 0x000fe20000010000 */
[----:B------:R-:W-:Y:S01]  /*1c90*/  FFMA.FTZ R62, R62, R150, R147 ;  /* 0x000000963e3e7223 */ /* 0x000fe20000010093 */
[----:B------:R-:W-:Y:S01]  /*1ca0*/  FADD.FTZ R100, R57, -R100 ;  /* 0x8000006439647221 */ /* 0x000fe20000010000 */
[----:B------:R-:W-:Y:S01]  /*1cb0*/  FMUL.FTZ R131, R109, R56 ;  /* 0x000000386d837220 */ /* 0x000fe20000410000 */
[----:B------:R-:W-:Y:S01]  /*1cc0*/  @P1 FADD.FTZ R139, R139, R50 ;  /* 0x000000328b8b1221 */ /* 0x000fe20000010000 */
[----:B------:R-:W-:Y:S02]  /*1cd0*/  @P1 HADD2.F32 R48, -RZ, R32.H0_H0 ;  /* 0x20000020ff301230 */ /* 0x000fe40000004100 */
[----:B------:R-:W-:Y:S01]  /*1ce0*/  FADD.FTZ R148, R148, -R145 ;  /* 0x8000009194947221 */ /* 0x000fe20000010000 */
[----:B------:R-:W-:Y:S01]  /*1cf0*/  FMUL.FTZ R49, R109, R132 ;  /* 0x000000846d317220 */ /* 0x000fe20000410000 */
[----:B------:R-:W-:-:S02]  /*1d00*/  @P1 HADD2.F32 R56, -RZ, R35.H1_H1 ;  /* 0x30000023ff381230 */ /* 0x000fc40000004100 */
[----:B------:R-:W-:Y:S01]  /*1d10*/  @P1 FADD.FTZ R135, R135, R54 ;  /* 0x0000003687871221 */ /* 0x000fe20000010000 */
[----:B------:R-:W-:Y:S02]  /*1d20*/  @P1 HADD2.F32 R50, -RZ, R32.H1_H1 ;  /* 0x30000020ff321230 */ /* 0x000fe40000004100 */
[----:B------:R-:W-:Y:S01]  /*1d30*/  FFMA.FTZ R133, R133, R150, R147 ;  /* 0x0000009685857223 */ /* 0x000fe20000010093 */
[C---:B------:R-:W-:Y:S01]  /*1d40*/  FMUL.FTZ R51, R109.reuse, R134 ;  /* 0x000000866d337220 */ /* 0x040fe20000410000 */
[----:B------:R-:W-:Y:S01]  /*1d50*/  FMUL.FTZ R145, R109, R66 ;  /* 0x000000426d917220 */ /* 0x000fe20000410000 */
[----:B------:R-:W-:Y:S01]  /*1d60*/  @P1 FADD.FTZ R55, R55, R52 ;  /* 0x0000003437371221 */ /* 0x000fe20000010000 */
[----:B------:R-:W-:Y:S02]  /*1d70*/  @P1 HADD2.F32 R54, -RZ, R38.H0_H0 ;  /* 0x20000026ff361230 */ /* 0x000fe40000004100 */
[----:B------:R-:W-:Y:S01]  /*1d80*/  FADD.FTZ R62, R59, -R62 ;  /* 0x8000003e3b3e7221 */ /* 0x000fe20000010000 */
[----:B------:R-:W-:-:S02]  /*1d90*/  @P1 HADD2.F32 R52, -RZ, R37.H1_H1 ;  /* 0x30000025ff341230 */ /* 0x000fc40000004100 */
[----:B------:R-:W-:Y:S01]  /*1da0*/  FMUL.FTZ R105, R109, R100 ;  /* 0x000000646d697220 */ /* 0x000fe20000410000 */
[----:B------:R-:W-:Y:S01]  /*1db0*/  FFMA.FTZ R65, R65, R150, R147 ;  /* 0x0000009641417223 */ /* 0x000fe20000010093 */
[----:B------:R-:W-:Y:S01]  /*1dc0*/  @P1 FADD.FTZ R49, R49, R48 ;  /* 0x0000003031311221 */ /* 0x000fe20000010000 */
[----:B------:R-:W-:Y:S01]  /*1dd0*/  FADD.FTZ R136, R136, -R133 ;  /* 0x8000008588887221 */ /* 0x000fe20000010000 */
[----:B------:R-:W-:Y:S01]  /*1de0*/  @P1 FADD.FTZ R145, R145, R56 ;  /* 0x0000003891911221 */ /* 0x000fe20000010000 */
[----:B------:R-:W-:Y:S01]  /*1df0*/  @P1 FADD.FTZ R51, R51, R50 ;  /* 0x0000003233331221 */ /* 0x000fe20000010000 */
[----:B------:R-:W-:Y:S02]  /*1e00*/  @P1 HADD2.F32 R48, -RZ, R36.H0_H0 ;  /* 0x20000024ff301230 */ /* 0x000fe40000004100 */
[----:B------:R-:W-:Y:S01]  /*1e10*/  FMUL.FTZ R71, R109, R64 ;  /* 0x000000406d477220 */ /* 0x000fe20000410000 */
[----:B------:R-:W-:Y:S02]  /*1e20*/  @P1 HADD2.F32 R56, -RZ, R39.H1_H1 ;  /* 0x30000027ff381230 */ /* 0x000fe40000004100 */
[----:B------:R-:W-:Y:S01]  /*1e30*/  @P1 FADD.FTZ R131, R131, R54 ;  /* 0x0000003683831221 */ /* 0x000fe20000010000 */
[----:B------:R-:W-:Y:S01]  /*1e40*/  @P1 HADD2.F32 R50, -RZ, R37.H0_H0 ;  /* 0x20000025ff321230 */ /* 0x000fe20000004100 */
[----:B------:R-:W-:Y:S01]  /*1e50*/  ISETP.NE.AND.EX P2, PT, RZ, UR15, PT, P2 ;  /* 0x0000000fff007c0c */ /* 0x000fe2000bf45320 */
[----:B------:R-:W-:Y:S01]  /*1e60*/  FMUL.FTZ R103, R109, R62 ;  /* 0x0000003e6d677220 */ /* 0x000fe20000410000 */
[----:B------:R-:W-:Y:S01]  /*1e70*/  @P1 FADD.FTZ R105, R105, R52 ;  /* 0x0000003469691221 */ /* 0x000fe20000010000 */
[----:B------:R-:W-:-:S02]  /*1e80*/  @P1 HADD2.F32 R54, -RZ, R41.H0_H0 ;  /* 0x20000029ff361230 */ /* 0x000fc40000004100 */
[----:B------:R-:W-:Y:S01]  /*1e90*/  FADD.FTZ R60, R60, -R65 ;  /* 0x800000413c3c7221 */ /* 0x000fe20000010000 */
[C---:B------:R-:W-:Y:S01]  /*1ea0*/  FMUL.FTZ R59, R109.reuse, R138 ;  /* 0x0000008a6d3b7220 */ /* 0x040fe20000410000 */
[----:B------:R-:W-:Y:S02]  /*1eb0*/  @P1 HADD2.F32 R52, -RZ, R40.H1_H1 ;  /* 0x30000028ff341230 */ /* 0x000fe40000004100 */
[----:B------:R-:W-:Y:S01]  /*1ec0*/  FMUL.FTZ R57, R109, R136 ;  /* 0x000000886d397220 */ /* 0x000fe20000410000 */
[----:B------:R-:W-:Y:S01]  /*1ed0*/  @P1 FADD.FTZ R71, R71, R48 ;  /* 0x0000003047471221 */ /* 0x000fe20000010000 */
[----:B------:R-:W-:Y:S01]  /*1ee0*/  @P1 FADD.FTZ R137, R137, R56 ;  /* 0x0000003889891221 */ /* 0x000fe20000010000 */
[----:B------:R-:W-:Y:S01]  /*1ef0*/  @P1 FADD.FTZ R103, R103, R50 ;  /* 0x0000003267671221 */ /* 0x000fe20000010000 */
[----:B------:R-:W-:Y:S02]  /*1f00*/  @P1 HADD2.F32 R48, -RZ, R36.H1_H1 ;  /* 0x30000024ff301230 */ /* 0x000fe40000004100 */
[----:B------:R-:W-:Y:S01]  /*1f10*/  FMUL.FTZ R101, R109, R60 ;  /* 0x0000003c6d657220 */ /* 0x000fe20000410000 */
[----:B------:R-:W-:-:S02]  /*1f20*/  @P1 HADD2.F32 R56, -RZ, R38.H1_H1 ;  /* 0x30000026ff381230 */ /* 0x000fc40000004100 */
[----:B------:R-:W-:Y:S01]  /*1f30*/  @P1 FADD.FTZ R59, R59, R54 ;  /* 0x000000363b3b1221 */ /* 0x000fe20000010000 */
[----:B------:R-:W-:Y:S02]  /*1f40*/  @P1 HADD2.F32 R50, -RZ, R40.H0_H0 ;  /* 0x20000028ff321230 */ /* 0x000fe40000004100 */
[----:B------:R-:W-:Y:S01]  /*1f50*/  FMUL.FTZ R133, R109, R58 ;  /* 0x0000003a6d857220 */ /* 0x000fe20000410000 */
[----:B------:R-:W-:Y:S01]  /*1f60*/  @P1 FADD.FTZ R57, R57, R52 ;  /* 0x0000003439391221 */ /* 0x000fe20000010000 */
[----:B------:R-:W-:Y:S02]  /*1f70*/  @P1 HADD2.F32 R54, -RZ, R43.H0_H0 ;  /* 0x2000002bff361230 */ /* 0x000fe40000004100 */
[C---:B------:R-:W-:Y:S01]  /*1f80*/  FMUL.FTZ R69, R109.reuse, R146 ;  /* 0x000000926d457220 */ /* 0x040fe20000410000 */
[----:B------:R-:W-:Y:S02]  /*1f90*/  @P1 HADD2.F32 R52, -RZ, R42.H1_H1 ;  /* 0x3000002aff341230 */ /* 0x000fe40000004100 */
[----:B------:R-:W-:Y:S01]  /*1fa0*/  FMUL.FTZ R67, R109, R144 ;  /* 0x000000906d437220 */ /* 0x000fe20000410000 */
[----:B------:R-:W-:Y:S01]  /*1fb0*/  @P1 FADD.FTZ R101, R101, R48 ;  /* 0x0000003065651221 */ /* 0x000fe20000010000 */
[----:B------:R-:W-:Y:S01]  /*1fc0*/  @P1 FADD.FTZ R133, R133, R56 ;  /* 0x0000003885851221 */ /* 0x000fe20000010000 */
[----:B------:R-:W-:Y:S01]  /*1fd0*/  @P1 FADD.FTZ R63, R63, R50 ;  /* 0x000000323f3f1221 */ /* 0x000fe20000010000 */
[----:B------:R-:W-:-:S02]  /*1fe0*/  @P1 HADD2.F32 R48, -RZ, R41.H1_H1 ;  /* 0x30000029ff301230 */ /* 0x000fc40000004100 */
[C---:B------:R-:W-:Y:S01]  /*1ff0*/  FMUL.FTZ R61, R109.reuse, R140 ;  /* 0x0000008c6d3d7220 */ /* 0x040fe20000410000 */
[----:B------:R-:W-:Y:S01]  /*2000*/  FMUL.FTZ R65, R109, R142 ;  /* 0x0000008e6d417220 */ /* 0x000fe20000410000 */
[----:B------:R-:W-:Y:S02]  /*2010*/  @P1 HADD2.F32 R50, -RZ, R42.H0_H0 ;  /* 0x2000002aff321230 */ /* 0x000fe40000004100 */
[----:B------:R-:W-:Y:S01]  /*2020*/  @P1 FADD.FTZ R69, R69, R54 ;  /* 0x0000003645451221 */ /* 0x000fe20000010000 */
[----:B------:R-:W-:Y:S02]  /*2030*/  @P1 HADD2.F32 R56, -RZ, R43.H1_H1 ;  /* 0x3000002bff381230 */ /* 0x000fe40000004100 */
[----:B------:R-:W-:Y:S01]  /*2040*/  FMUL.FTZ R109, R109, R148 ;  /* 0x000000946d6d7220 */ /* 0x000fe20000410000 */
[----:B------:R-:W-:Y:S01]  /*2050*/  @P1 FADD.FTZ R67, R67, R52 ;  /* 0x0000003443431221 */ /* 0x000fe20000010000 */
[----:B------:R-:W-:Y:S01]  /*2060*/  @P2 F2FP.F16.F32.PACK_AB R54, RZ, R53 ;  /* 0x00000035ff36223e */ /* 0x000fe200000000ff */
[----:B------:R-:W-:Y:S01]  /*2070*/  @P1 FADD.FTZ R61, R61, R48 ;  /* 0x000000303d3d1221 */ /* 0x000fe20000010000 */
[----:B------:R-:W-:Y:S01]  /*2080*/  @P2 F2FP.F16.F32.PACK_AB R64, RZ, R143 ;  /* 0x0000008fff40223e */ /* 0x000fe200000000ff */
[-C--:B------:R-:W-:Y:S01]  /*2090*/  FMUL.FTZ R68, R53, R108.reuse ;  /* 0x0000006c35447220 */ /* 0x080fe20000410000 */
[----:B------:R-:W-:Y:S01]  /*20a0*/  @P2 F2FP.F16.F32.PACK_AB R60, RZ, R139 ;  /* 0x0000008bff3c223e */ /* 0x000fe200000000ff */
[----:B------:R-:W-:Y:S01]  /*20b0*/  @P1 FADD.FTZ R65, R65, R50 ;  /* 0x0000003241411221 */ /* 0x000fe20000010000 */
[----:B------:R-:W-:Y:S01]  /*20c0*/  @P2 F2FP.F16.F32.PACK_AB R52, RZ, R49 ;  /* 0x00000031ff34223e */ /* 0x000fe200000000ff */
[----:B------:R-:W-:Y:S01]  /*20d0*/  @P1 FADD.FTZ R109, R109, R56 ;  /* 0x000000386d6d1221 */ /* 0x000fe20000010000 */
[----:B------:R-:W-:Y:S01]  /*20e0*/  @P2 F2FP.F16.F32.PACK_AB R58, RZ, R55 ;  /* 0x00000037ff3a223e */ /* 0x000fe200000000ff */
[-C--:B------:R-:W-:Y:S01]  /*20f0*/  FMUL.FTZ R55, R55, R108.reuse ;  /* 0x0000006c37377220 */ /* 0x080fe20000410000 */
[----:B------:R-:W-:Y:S01]  /*2100*/  @P2 F2FP.F16.F32.PACK_AB R62, RZ, R141 ;  /* 0x0000008dff3e223e */ /* 0x000fe200000000ff */
[-C--:B------:R-:W-:Y:S01]  /*2110*/  FMUL.FTZ R48, R49, R108.reuse ;  /* 0x0000006c31307220 */ /* 0x080fe20000410000 */
[-C--:B------:R-:W-:Y:S01]  /*2120*/  FMUL.FTZ R53, R51, R108.reuse ;  /* 0x0000006c33357220 */ /* 0x080fe20000410000 */
[----:B------:R-:W-:Y:S01]  /*2130*/  @P2 PRMT R45, R54, 0x7610, R45 ;  /* 0x00007610362d2816 */ /* 0x000fe2000000002d */
[-C--:B------:R-:W-:Y:S01]  /*2140*/  FMUL.FTZ R143, R143, R108.reuse ;  /* 0x0000006c8f8f7220 */ /* 0x080fe20000410000 */
[----:B------:R-:W-:Y:S01]  /*2150*/  @P2 F2FP.F16.F32.PACK_AB R66, RZ, R145 ;  /* 0x00000091ff42223e */ /* 0x000fe200000000ff */
[-C--:B------:R-:W-:Y:S01]  /*2160*/  FMUL.FTZ R70, R145, R108.reuse ;  /* 0x0000006c91467220 */ /* 0x080fe20000410000 */
[-C--:B------:R-:W-:Y:S01]  /*2170*/  FMUL.FTZ R50, R139, R108.reuse ;  /* 0x0000006c8b327220 */ /* 0x080fe20000410000 */
[----:B------:R-:W-:Y:S01]  /*2180*/  FMUL.FTZ R141, R141, R108 ;  /* 0x0000006c8d8d7220 */ /* 0x000fe20000410000 */
[----:B------:R-:W-:-:S02]  /*2190*/  @P2 F2FP.F16.F32.PACK_AB R56, RZ, R51 ;  /* 0x00000033ff38223e */ /* 0x000fc400000000ff */
[----:B------:R-:W-:Y:S02]  /*21a0*/  @P2 PRMT R47, R64, 0x7610, R47 ;  /* 0x00007610402f2816 */ /* 0x000fe4000000002f */
[----:B------:R-:W-:Y:S02]  /*21b0*/  @P2 PRMT R46, R60, 0x7610, R46 ;  /* 0x000076103c2e2816 */ /* 0x000fe4000000002e */
[----:B------:R-:W-:Y:S02]  /*21c0*/  @P2 IADD3 R54, P1, R128, UR14, RZ ;  /* 0x0000000e80362c10 */ /* 0x000fe4000ff3e0ff */
[----:B------:R-:W-:Y:S02]  /*21d0*/  @P2 PRMT R44, R52, 0x7610, R44 ;  /* 0x00007610342c2816 */ /* 0x000fe4000000002c */
[----:B------:R-:W-:Y:S02]  /*21e0*/  IADD3 R52, P3, R128, UR16, RZ ;  /* 0x0000001080347c10 */ /* 0x000fe4000ff7e0ff */
[----:B------:R-:W-:-:S02]  /*21f0*/  F2FP.F16.F32.PACK_AB R49, R55, R68 ;  /* 0x000000443731723e */ /* 0x000fc400000000ff */
[----:B------:R-:W-:Y:S02]  /*2200*/  F2FP.F16.F32.PACK_AB R48, R53, R48 ;  /* 0x000000303530723e */ /* 0x000fe400000000ff */
[----:B------:R-:W-:Y:S01]  /*2210*/  @P2 PRMT R47, R47, 0x5410, R66 ;  /* 0x000054102f2f2816 */ /* 0x000fe20000000042 */
[----:B------:R-:W-:Y:S01]  /*2220*/  FMUL.FTZ R66, R137, R108 ;  /* 0x0000006c89427220 */ /* 0x000fe20000410000 */
[----:B------:R-:W-:Y:S02]  /*2230*/  @P2 IADD3.X R55, R129, UR15, RZ, P1, !PT ;  /* 0x0000000f81372c10 */ /* 0x000fe40008ffe4ff */
[----:B------:R-:W-:Y:S02]  /*2240*/  @P2 PRMT R46, R46, 0x5410, R62 ;  /* 0x000054102e2e2816 */ /* 0x000fe4000000003e */
[----:B------:R-:W-:Y:S02]  /*2250*/  @P2 PRMT R45, R45, 0x5410, R58 ;  /* 0x000054102d2d2816 */ /* 0x000fe4000000003a */
[----:B------:R-:W-:-:S02]  /*2260*/  @P2 PRMT R44, R44, 0x5410, R56 ;  /* 0x000054102c2c2816 */ /* 0x000fc40000000038 */
[----:B------:R-:W-:Y:S02]  /*2270*/  F2FP.F16.F32.PACK_AB R51, R70, R143 ;  /* 0x0000008f4633723e */ /* 0x000fe400000000ff */
[----:B------:R-:W-:Y:S01]  /*2280*/  F2FP.F16.F32.PACK_AB R50, R141, R50 ;  /* 0x000000328d32723e */ /* 0x000fe200000000ff */
[----:B------:R0:W-:Y:S01]  /*2290*/  @P2 STG.E.128 desc[UR4][R54.64], R44 ;  /* 0x0000002c36002986 */ /* 0x0001e2000c101d04 */
[----:B------:R-:W-:Y:S02]  /*22a0*/  IADD3.X R53, R129, UR17, RZ, P3, !PT ;  /* 0x0000001181357c10 */ /* 0x000fe40009ffe4ff */
[----:B------:R-:W-:Y:S01]  /*22b0*/  @P2 F2FP.F16.F32.PACK_AB R62, RZ, R135 ;  /* 0x00000087ff3e223e */ /* 0x000fe200000000ff */
[-C--:B------:R-:W-:Y:S01]  /*22c0*/  FMUL.FTZ R135, R135, R108.reuse ;  /* 0x0000006c87877220 */ /* 0x080fe20000410000 */
[----:B------:R-:W-:Y:S01]  /*22d0*/  @P2 F2FP.F16.F32.PACK_AB R58, RZ, R131 ;  /* 0x00000083ff3a223e */ /* 0x000fe200000000ff */
[----:B------:R1:W-:Y:S01]  /*22e0*/  STG.E.128 desc[UR4][R52.64], R48 ;  /* 0x0000003034007986 */ /* 0x0003e2000c101d04 */
[----:B------:R-:W-:Y:S01]  /*22f0*/  @P2 F2FP.F16.F32.PACK_AB R64, RZ, R137 ;  /* 0x00000089ff40223e */ /* 0x000fe200000000ff */
[----:B------:R-:W-:Y:S01]  /*2300*/  FMUL.FTZ R131, R131, R108 ;  /* 0x0000006c83837220 */ /* 0x000fe20000410000 */
[----:B------:R-:W-:-:S02]  /*2310*/  @P2 F2FP.F16.F32.PACK_AB R60, RZ, R133 ;  /* 0x00000085ff3c223e */ /* 0x000fc400000000ff */
[----:B------:R-:W-:Y:S02]  /*2320*/  @P2 F2FP.F16.F32.PACK_AB R56, RZ, R105 ;  /* 0x00000069ff38223e */ /* 0x000fe400000000ff */
[----:B0-----:R-:W-:Y:S02]  /*2330*/  @P2 F2FP.F16.F32.PACK_AB R55, RZ, R103 ;  /* 0x00000067ff37223e */ /* 0x001fe400000000ff */
[----:B------:R-:W-:Y:S02]  /*2340*/  @P2 PRMT R47, R62, 0x7610, R47 ;  /* 0x000076103e2f2816 */ /* 0x000fe4000000002f */
[----:B------:R-:W-:Y:S01]  /*2350*/  @P2 PRMT R46, R58, 0x7610, R46 ;  /* 0x000076103a2e2816 */ /* 0x000fe2000000002e */
[-C--:B-1----:R-:W-:Y:S01]  /*2360*/  FMUL.FTZ R49, R103, R108.reuse ;  /* 0x0000006c67317220 */ /* 0x082fe20000410000 */
[-C--:B------:R-:W-:Y:S01]  /*2370*/  FMUL.FTZ R52, R105, R108.reuse ;  /* 0x0000006c69347220 */ /* 0x080fe20000410000 */
[----:B------:R-:W-:Y:S01]  /*2380*/  @P2 F2FP.F16.F32.PACK_AB R53, RZ, R71 ;  /* 0x00000047ff35223e */ /* 0x000fe200000000ff */
[-C--:B------:R-:W-:Y:S01]  /*2390*/  FMUL.FTZ R48, R71, R108.reuse ;  /* 0x0000006c47307220 */ /* 0x080fe20000410000 */
[-C--:B------:R-:W-:Y:S01]  /*23a0*/  FMUL.FTZ R71, R101, R108.reuse ;  /* 0x0000006c65477220 */ /* 0x080fe20000410000 */
[----:B------:R-:W-:Y:S01]  /*23b0*/  @P2 F2FP.F16.F32.PACK_AB R101, RZ, R101 ;  /* 0x00000065ff65223e */ /* 0x000fe200000000ff */
[----:B------:R-:W-:Y:S01]  /*23c0*/  FMUL.FTZ R50, R133, R108 ;  /* 0x0000006c85327220 */ /* 0x000fe20000410000 */
[----:B------:R-:W-:-:S02]  /*23d0*/  F2FP.F16.F32.PACK_AB R49, R52, R49 ;  /* 0x000000313431723e */ /* 0x000fc400000000ff */
        /* <DEDUP_REMOVED lines=10> */
[----:B------:R-:W-:Y:S01]  /*2480*/  F2FP.F16.F32.PACK_AB R51, R66, R135 ;  /* 0x000000874233723e */ /* 0x000fe200000000ff */
[----:B------:R0:W-:Y:S01]  /*2490*/  @P2 STG.E.128 desc[UR4][R52.64], R44 ;  /* 0x0000002c34002986 */ /* 0x0001e2000c101d04 */
[----:B------:R-:W-:Y:S01]  /*24a0*/  F2FP.F16.F32.PACK_AB R50, R50, R131 ;  /* 0x000000833232723e */ /* 0x000fe200000000ff */
[----:B------:R-:W-:Y:S01]  /*24b0*/  FMUL.FTZ R66, R61, R108 ;  /* 0x0000006c3d427220 */ /* 0x000fe20000410000 */
[----:B------:R-:W-:-:S02]  /*24c0*/  F2FP.F16.F32.PACK_AB R48, R71, R48 ;  /* 0x000000304730723e */ /* 0x000fc400000000ff */
[----:B------:R-:W-:Y:S02]  /*24d0*/  IADD3.X R55, R126, UR17, RZ, P3, !PT ;  /* 0x000000117e377c10 */ /* 0x000fe40009ffe4ff */
[----:B------:R-:W-:Y:S01]  /*24e0*/  @P2 F2FP.F16.F32.PACK_AB R56, RZ, R59 ;  /* 0x0000003bff38223e */ /* 0x000fe200000000ff */
[-C--:B------:R-:W-:Y:S01]  /*24f0*/  FMUL.FTZ R59, R59, R108.reuse ;  /* 0x0000006c3b3b7220 */ /* 0x080fe20000410000 */
[----:B------:R-:W-:Y:S01]  /*2500*/  @P2 F2FP.F16.F32.PACK_AB R62, RZ, R65 ;  /* 0x00000041ff3e223e */ /* 0x000fe200000000ff */
[----:B------:R1:W-:Y:S01]  /*2510*/  STG.E.128 desc[UR4][R54.64], R48 ;  /* 0x0000003036007986 */ /* 0x0003e2000c101d04 */
[----:B------:R-:W-:Y:S01]  /*2520*/  @P2 F2FP.F16.F32.PACK_AB R58, RZ, R57 ;  /* 0x00000039ff3a223e */ /* 0x000fe200000000ff */
[----:B------:R-:W-:Y:S01]  /*2530*/  FMUL.FTZ R65, R65, R108 ;  /* 0x0000006c41417220 */ /* 0x000fe20000410000 */
[----:B------:R-:W-:Y:S01]  /*2540*/  @P2 F2FP.F16.F32.PACK_AB R60, RZ, R61 ;  /* 0x0000003dff3c223e */ /* 0x000fe200000000ff */
[----:B0-----:R-:W0:Y:S01]  /*2550*/  LDC.64 R52, c[0x0][0x210] ;  /* 0x00008400ff347b82 */ /* 0x001e220000000a00 */
[----:B------:R-:W-:-:S02]  /*2560*/  @P2 PRMT R45, R56, 0x7610, R45 ;  /* 0x00007610382d2816 */ /* 0x000fc4000000002d */
[----:B------:R-:W-:Y:S02]  /*2570*/  @P2 PRMT R46, R62, 0x7610, R46 ;  /* 0x000076103e2e2816 */ /* 0x000fe4000000002e */
[----:B------:R-:W-:Y:S02]  /*2580*/  IADD3 R56, P3, R125, UR16, RZ ;  /* 0x000000107d387c10 */ /* 0x000fe4000ff7e0ff */
[----:B------:R-:W-:Y:S02]  /*2590*/  @P2 PRMT R45, R45, 0x5410, R60 ;  /* 0x000054102d2d2816 */ /* 0x000fe4000000003c */
[----:B------:R-:W-:Y:S01]  /*25a0*/  IADD3.X R57, R124, UR17, RZ, P3, !PT ;  /* 0x000000117c397c10 */ /* 0x000fe20009ffe4ff */
[-C--:B-1----:R-:W-:Y:S01]  /*25b0*/  FMUL.FTZ R51, R69, R108.reuse ;  /* 0x0000006c45337220 */ /* 0x082fe20000410000 */
[----:B------:R-:W-:Y:S01]  /*25c0*/  @P2 F2FP.F16.F32.PACK_AB R55, RZ, R63 ;  /* 0x0000003fff37223e */ /* 0x000fe200000000ff */
[-C--:B------:R-:W-:Y:S01]  /*25d0*/  FMUL.FTZ R48, R109, R108.reuse ;  /* 0x0000006c6d307220 */ /* 0x080fe20000410000 */
[----:B------:R-:W-:Y:S01]  /*25e0*/  @P2 F2FP.F16.F32.PACK_AB R69, RZ, R69 ;  /* 0x00000045ff45223e */ /* 0x000fe200000000ff */
[-C--:B------:R-:W-:Y:S01]  /*25f0*/  FMUL.FTZ R50, R67, R108.reuse ;  /* 0x0000006c43327220 */ /* 0x080fe20000410000 */
[----:B------:R-:W-:Y:S01]  /*2600*/  FMUL.FTZ R63, R63, R108 ;  /* 0x0000006c3f3f7220 */ /* 0x000fe20000410000 */
[----:B------:R-:W-:-:S02]  /*2610*/  @P2 F2FP.F16.F32.PACK_AB R67, RZ, R67 ;  /* 0x00000043ff43223e */ /* 0x000fc400000000ff */
[----:B------:R-:W-:Y:S02]  /*2620*/  @P2 F2FP.F16.F32.PACK_AB R109, RZ, R109 ;  /* 0x0000006dff6d223e */ /* 0x000fe400000000ff */
[----:B------:R-:W-:Y:S02]  /*2630*/  @P2 PRMT R44, R55, 0x7610, R44 ;  /* 0x00007610372c2816 */ /* 0x000fe4000000002c */
[----:B------:R-:W-:Y:S02]  /*2640*/  @P2 IADD3 R54, P1, R125, UR14, RZ ;  /* 0x0000000e7d362c10 */ /* 0x000fe4000ff3e0ff */
[----:B------:R-:W-:Y:S02]  /*2650*/  @P2 PRMT R47, R69, 0x7610, R47 ;  /* 0x00007610452f2816 */ /* 0x000fe4000000002f */
[----:B------:R-:W-:Y:S02]  /*2660*/  F2FP.F16.F32.PACK_AB R51, R48, R51 ;  /* 0x000000333033723e */ /* 0x000fe400000000ff */
[----:B------:R-:W-:-:S02]  /*2670*/  @P2 PRMT R44, R44, 0x5410, R58 ;  /* 0x000054102c2c2816 */ /* 0x000fc4000000003a */
[----:B------:R-:W-:Y:S02]  /*2680*/  @P2 IADD3.X R55, R124, UR15, RZ, P1, !PT ;  /* 0x0000000f7c372c10 */ /* 0x000fe40008ffe4ff */
[----:B------:R-:W-:Y:S02]  /*2690*/  @P2 PRMT R46, R46, 0x5410, R67 ;  /* 0x000054102e2e2816 */ /* 0x000fe40000000043 */
[----:B------:R-:W-:Y:S02]  /*26a0*/  @P2 PRMT R47, R47, 0x5410, R109 ;  /* 0x000054102f2f2816 */ /* 0x000fe4000000006d */
[----:B------:R-:W-:Y:S02]  /*26b0*/  F2FP.F16.F32.PACK_AB R50, R50, R65 ;  /* 0x000000413232723e */ /* 0x000fe400000000ff */
[----:B------:R-:W-:Y:S01]  /*26c0*/  F2FP.F16.F32.PACK_AB R49, R66, R59 ;  /* 0x0000003b4231723e */ /* 0x000fe200000000ff */
[----:B------:R1:W-:Y:S01]  /*26d0*/  @P2 STG.E.128 desc[UR4][R54.64], R44 ;  /* 0x0000002c36002986 */ /* 0x0003e2000c101d04 */
[----:B------:R-:W-:-:S02]  /*26e0*/  F2FP.F16.F32.PACK_AB R48, R64, R63 ;  /* 0x0000003f4030723e */ /* 0x000fc400000000ff */
[----:B0-----:R-:W-:-:S03]  /*26f0*/  LEA R123, R52, R123, 0x2 ;  /* 0x0000007b347b7211 */ /* 0x001fc600078e10ff */
[----:B------:R1:W-:Y:S01]  /*2700*/  STG.E.128 desc[UR4][R56.64], R48 ;  /* 0x0000003038007986 */ /* 0x0003e2000c101d04 */
[----:B------:R-:W-:-:S13]  /*2710*/  ISETP.GE.AND P1, PT, R123, R53, PT ;  /* 0x000000357b00720c */ /* 0x000fda0003f26270 */
[----:B------:R-:W-:Y:S05]  /*2720*/  @!P1 BRA `(.L_x_1286) ;  /* 0xffffffdc00d09947 */ /* 0x000fea000383ffff */
[----:B------:R-:W-:Y:S05]  /*2730*/  BSYNC B1 ;  /* 0x0000000000017941 */ /* 0x000fea0003800000 */
.L_x_1284:
[----:B-1----:R-:W-:Y:S02]  /*2740*/  MOV R50, R31 ;  /* 0x0000001f00327202 */ /* 0x002fe40000000f00 */
        /* <DEDUP_REMOVED lines=45> */
.L_x_1283:
[----:B------:R-:W-:Y:S05]  /*2a20*/  BSYNC B0 ;  /* 0x0000000000007941 */ /* 0x000fea0003800000 */
.L_x_1281:
        /* <DEDUP_REMOVED lines=146> */
.L_x_1285:
        /* <DEDUP_REMOVED lines=8> */
.L_x_1288:
[----:B------:R-:W-:Y:S05]  /*33d0*/  BSYNC B2 ;  /* 0x0000000000027941 */ /* 0x000fea0003800000 */
.L_x_1287:
        /* <DEDUP_REMOVED lines=8> */
.L_x_1289:
[----:B------:R-:W-:Y:S01]  /*3460*/  FADD.FTZ R150, R151, R150 ;  /* 0x0000009697967221 */ /* 0x000fe20000010000 */
[----:B------:R-:W-:-:S04]  /*3470*/  HFMA2.MMA R159, -RZ, RZ, 0, 1.1920928955078125e-07 ;  /* 0x00000002ff9f7435 */ /* 0x000fc800000001ff */
[----:B------:R-:W-:Y:S02]  /*3480*/  MOV R160, R150 ;  /* 0x0000009600a07202 */ /* 0x000fe40000000f00 */
[----:B------:R-:W-:-:S07]  /*3490*/  MOV R152, R158 ;  /* 0x0000009e00987202 */ /* 0x000fce0000000f00 */
[----:B------:R-:W-:Y:S05]  /*34a0*/  WARPSYNC.COLLECTIVE R157, `(.L_x_1290) ;  /* 0x000000009d087348 */ /* 0x000fea0003c00000 */
[----:B------:R0:W1:Y:S02]  /*34b0*/  SHFL.BFLY P3, R158, R160, R159, R162 ;  /* 0x0c00009fa09e7389 */ /* 0x00006400000600a2 */
[----:B01----:R-:W-:Y:S01]  /*34c0*/  ENDCOLLECTIVE ;  /* 0x000000000000791b */ /* 0x003fe20003800000 */
.L_x_1290:
[----:B------:R-:W-:-:S05]  /*34d0*/  FADD.FTZ R152, R149, R152 ;  /* 0x0000009895987221 */ /* 0x000fca0000010000 */
[----:B------:R-:W-:Y:S02]  /*34e0*/  MOV R160, R152 ;  /* 0x0000009800a07202 */ /* 0x000fe40000000f00 */
[----:B------:R-:W-:-:S07]  /*34f0*/  MOV R147, R158 ;  /* 0x0000009e00937202 */ /* 0x000fce0000000f00 */
[----:B------:R-:W-:Y:S05]  /*3500*/  WARPSYNC.COLLECTIVE R157, `(.L_x_1291) ;  /* 0x000000009d087348 */ /* 0x000fea0003c00000 */
[----:B------:R0:W1:Y:S02]  /*3510*/  SHFL.BFLY P3, R158, R160, R159, R162 ;  /* 0x0c00009fa09e7389 */ /* 0x00006400000600a2 */
[----:B01----:R-:W-:Y:S01]  /*3520*/  ENDCOLLECTIVE ;  /* 0x000000000000791b */ /* 0x003fe20003800000 */
.L_x_1291:
[----:B------:R-:W-:Y:S01]  /*3530*/  FADD.FTZ R154, R150, R147 ;  /* 0x00000093969a7221 */ /* 0x000fe20000010000 */
[----:B------:R-:W-:-:S04]  /*3540*/  HFMA2.MMA R159, -RZ, RZ, 0, 2.384185791015625e-07 ;  /* 0x00000004ff9f7435 */ /* 0x000fc800000001ff */
[----:B------:R-:W-:Y:S02]  /*3550*/  MOV R160, R154 ;  /* 0x0000009a00a07202 */ /* 0x000fe40000000f00 */
[----:B------:R-:W-:-:S07]  /*3560*/  MOV R153, R158 ;  /* 0x0000009e00997202 */ /* 0x000fce0000000f00 */
[----:B------:R-:W-:Y:S05]  /*3570*/  WARPSYNC.COLLECTIVE R157, `(.L_x_1292) ;  /* 0x000000009d087348 */ /* 0x000fea0003c00000 */
[----:B------:R0:W1:Y:S02]  /*3580*/  SHFL.BFLY P3, R158, R160, R159, R162 ;  /* 0x0c00009fa09e7389 */ /* 0x00006400000600a2 */
[----:B01----:R-:W-:Y:S01]  /*3590*/  ENDCOLLECTIVE ;  /* 0x000000000000791b */ /* 0x003fe20003800000 */
.L_x_1292:
[----:B------:R-:W-:-:S05]  /*35a0*/  FADD.FTZ R153, R152, R153 ;  /* 0x0000009998997221 */ /* 0x000fca0000010000 */
[----:B------:R-:W-:Y:S02]  /*35b0*/  MOV R160, R153 ;  /* 0x0000009900a07202 */ /* 0x000fe40000000f00 */
[----:B------:R-:W-:-:S07]  /*35c0*/  MOV R147, R158 ;  /* 0x0000009e00937202 */ /* 0x000fce0000000f00 */
[----:B------:R-:W-:Y:S05]  /*35d0*/  WARPSYNC.COLLECTIVE R157, `(.L_x_1293) ;  /* 0x000000009d087348 */ /* 0x000fea0003c00000 */
[----:B------:R0:W1:Y:S02]  /*35e0*/  SHFL.BFLY P3, R158, R160, R159, R162 ;  /* 0x0c00009fa09e7389 */ /* 0x00006400000600a2 */
[----:B01----:R-:W-:Y:S01]  /*35f0*/  ENDCOLLECTIVE ;  /* 0x000000000000791b */ /* 0x003fe20003800000 */
.L_x_1293:
[----:B------:R-:W-:Y:S01]  /*3600*/  FADD.FTZ R155, R154, R147 ;  /* 0x000000939a9b7221 */ /* 0x000fe20000010000 */
[----:B------:R-:W-:-:S04]  /*3610*/  HFMA2.MMA R159, -RZ, RZ, 0, 4.76837158203125e-07 ;  /* 0x00000008ff9f7435 */ /* 0x000fc800000001ff */
[----:B------:R-:W-:Y:S02]  /*3620*/  MOV R160, R155 ;  /* 0x0000009b00a07202 */ /* 0x000fe40000000f00 */
[----:B------:R-:W-:-:S07]  /*3630*/  MOV R156, R158 ;  /* 0x0000009e009c7202 */ /* 0x000fce0000000f00 */
[----:B------:R-:W-:Y:S05]  /*3640*/  WARPSYNC.COLLECTIVE R157, `(.L_x_1294) ;  /* 0x000000009d087348 */ /* 0x000fea0003c00000 */
[----:B------:R0:W1:Y:S02]  /*3650*/  SHFL.BFLY P3, R158, R160, R159, R162 ;  /* 0x0c00009fa09e7389 */ /* 0x00006400000600a2 */
[----:B01----:R-:W-:Y:S01]  /*3660*/  ENDCOLLECTIVE ;  /* 0x000000000000791b */ /* 0x003fe20003800000 */
.L_x_1294:
[----:B------:R-:W-:-:S05]  /*3670*/  FADD.FTZ R156, R153, R156 ;  /* 0x0000009c999c7221 */ /* 0x000fca0000010000 */
[----:B------:R-:W-:Y:S01]  /*3680*/  MOV R160, R156 ;  /* 0x0000009c00a07202 */ /* 0x000fe20000000f00 */
[----:B------:R-:W-:-:S07]  /*3690*/  FADD.FTZ R147, R155, R158 ;  /* 0x0000009e9b937221 */ /* 0x000fce0000010000 */
[----:B------:R-:W-:Y:S05]  /*36a0*/  WARPSYNC.COLLECTIVE R157, `(.L_x_1295) ;  /* 0x000000009d087348 */ /* 0x000fea0003c00000 */
[----:B------:R0:W1:Y:S02]  /*36b0*/  SHFL.BFLY P3, R158, R160, R159, R162 ;  /* 0x0c00009fa09e7389 */ /* 0x00006400000600a2 */
[----:B01----:R-:W-:Y:S01]  /*36c0*/  ENDCOLLECTIVE ;  /* 0x000000000000791b */ /* 0x003fe20003800000 */
.L_x_1295:
[----:B------:R-:W-:Y:S01]  /*36d0*/  HFMA2.MMA R159, -RZ, RZ, 0, 9.5367431640625e-07 ;  /* 0x00000010ff9f7435 */ /* 0x000fe200000001ff */
[----:B------:R-:W-:Y:S02]  /*36e0*/  MOV R160, R147 ;  /* 0x0000009300a07202 */ /* 0x000fe40000000f00 */
[----:B------:R-:W-:-:S08]  /*36f0*/  MOV R149, R158 ;  /* 0x0000009e00957202 */ /* 0x000fd00000000f00 */
[----:B------:R-:W-:Y:S05]  /*3700*/  WARPSYNC.COLLECTIVE R157, `(.L_x_1296) ;  /* 0x000000009d087348 */ /* 0x000fea0003c00000 */
[----:B------:R0:W1:Y:S02]  /*3710*/  SHFL.BFLY P3, R158, R160, R159, R162 ;  /* 0x0c00009fa09e7389 */ /* 0x00006400000600a2 */
[----:B01----:R-:W-:Y:S01]  /*3720*/  ENDCOLLECTIVE ;  /* 0x000000000000791b */ /* 0x003fe20003800000 */
.L_x_1296:
[----:B------:R-:W-:-:S05]  /*3730*/  FADD.FTZ R149, R156, R149 ;  /* 0x000000959c957221 */ /* 0x000fca0000010000 */
[----:B------:R-:W-:Y:S02]  /*3740*/  MOV R160, R149 ;  /* 0x0000009500a07202 */ /* 0x000fe40000000f00 */
[----:B------:R-:W-:-:S07]  /*3750*/  MOV R150, R158 ;  /* 0x0000009e00967202 */ /* 0x000fce0000000f00 */
[----:B------:R-:W-:Y:S05]  /*3760*/  WARPSYNC.COLLECTIVE R157, `(.L_x_1297) ;  /* 0x000000009d087348 */ /* 0x000fea0003c00000 */
[----:B------:R0:W1:Y:S02]  /*3770*/  SHFL.BFLY P3, R158, R160, R159, R162 ;  /* 0x0c00009fa09e7389 */ /* 0x00006400000600a2 */
[----:B01----:R-:W-:Y:S01]  /*3780*/  ENDCOLLECTIVE ;  /* 0x000000000000791b */ /* 0x003fe20003800000 */
.L_x_1297:
[----:B------:R-:W-:Y:S01]  /*3790*/  MOV R152, R158 ;  /* 0x0000009e00987202 */ /* 0x000fe20000000f00 */
[----:B------:R-:W-:Y:S06]  /*37a0*/  BRA `(.L_x_1298) ;  /* 0xffffffe0003c7947 */ /* 0x000fec000383ffff */
.L_x_1299:
        /* <DEDUP_REMOVED lines=13> */
.L_x_11677:


//--------------------- .text._ZN10layer_norm13ln_bwd_kernelINS_13Kernel_traitsI6__halfS2_S2_S2_fjLj768ELj1ELj4ELj1ELj16ENS_18Kernel_traits_baseILj768ES2_S2_S2_S2_fjLj128EEEEELb0ELb0ELb1ELb0EEEvNS_9BwdParamsE --------------------------
	.section	.text._ZN10layer_norm13ln_bwd_kernelINS_13Kernel_traitsI6__halfS2_S2_S2_fjLj768ELj1ELj4ELj1ELj16ENS_18Kernel_traits_baseILj768ES2_S2_S2_S2_fjLj128EEEEELb0ELb0ELb1ELb0EEEvNS_9BwdParamsE,"ax",@progbits
	.align	128
        .global         _ZN10layer_norm13ln_bwd_kernelINS_13Kernel_traitsI6__halfS2_S2_S2_fjLj768ELj1ELj4ELj1ELj16ENS_18Kernel_traits_baseILj768ES2_S2_S2_S2_fjLj128EEEEELb0ELb0ELb1ELb0EEEvNS_9BwdParamsE
        .type           _ZN10layer_norm13ln_bwd_kernelINS_13Kernel_traitsI6__halfS2_S2_S2_fjLj768ELj1ELj4ELj1ELj16ENS_18Kernel_traits_baseILj768ES2_S2_S2_S2_fjLj128EEEEELb0ELb0ELb1ELb0EEEvNS_9BwdParamsE,@function
        .size           _ZN10layer_norm13ln_bwd_kernelINS_13Kernel_traitsI6__halfS2_S2_S2_fjLj768ELj1ELj4ELj1ELj16ENS_18Kernel_traits_baseILj768ES2_S2_S2_S2_fjLj128EEEEELb0ELb0ELb1ELb0EEEvNS_9BwdParamsE,(.L_x_11678 - _ZN10layer_norm13ln_bwd_kernelINS_13Kernel_traitsI6__halfS2_S2_S2_fjLj768ELj1ELj4ELj1ELj16ENS_18Kernel_traits_baseILj768ES2_S2_S2_S2_fjLj128EEEEELb0ELb0ELb1ELb0EEEvNS_9BwdParamsE)
        .other          _ZN10layer_norm13ln_bwd_kernelINS_13Kernel_traitsI6__halfS2_S2_S2_fjLj768ELj1ELj4ELj1ELj16ENS_18Kernel_traits_baseILj768ES2_S2_S2_S2_fjLj128EEEEELb0ELb0ELb1ELb0EEEvNS_9BwdParamsE,@"STO_CUDA_ENTRY STV_DEFAULT"
_ZN10layer_norm13ln_bwd_kernelINS_13Kernel_traitsI6__halfS2_S2_S2_fjLj768ELj1ELj4ELj1ELj16ENS_18Kernel_traits_baseILj768ES2_S2_S2_S2_fjLj128EEEEELb0ELb0ELb1ELb0EEEvNS_9BwdParamsE:
.text._ZN10layer_norm13ln_bwd_kernelINS_13Kernel_traitsI6__halfS2_S2_S2_fjLj768ELj1ELj4ELj1ELj16ENS_18Kernel_traits_baseILj768ES2_S2_S2_S2_fjLj128EEEEELb0ELb0ELb1ELb0EEEvNS_9BwdParamsE:
        /* <DEDUP_REMOVED lines=19> */
[----:B------:R-:W-:-:S02]  /*0130*/  SHF.R.U32.HI R2, RZ, 0x5, R160 ;  /* 0x00000005ff027819 */ /* 0x000fc400000116a0 */
        /* <DEDUP_REMOVED lines=10> */
[----:B--2---:R-:W-:Y:S02]  /*01e0*/  @P2 IMAD.WIDE.U32 R12, R5, 0x10, R16 ;  /* 0x00000010050c2825 */ /* 0x004fe400078e0010 */
[----:B------:R-:W1:Y:S03]  /*01f0*/  S2R R5, SR_CTAID.X ;  /* 0x0000000000057919 */ /* 0x000e660000002500 */
        /* <DEDUP_REMOVED lines=28> */
[----:B0-----:R-:W-:Y:S06]  /*03c0*/  @P2 BRA `(.L_x_1301) ;  /* 0x0000003400a42947 */ /* 0x001fec0003800000 */
[----:B------:R-:W0:Y:S01]  /*03d0*/  LDC.U8 R161, c[0x0][0x2a0] ;  /* 0x0000a800ffa17b82 */ /* 0x000e220000000000 */
[----:B------:R-:W-:Y:S01]  /*03e0*/  ULDC.64 UR6, c[0x0][0x2c8] ;  /* 0x0000b20000067ab9 */ /* 0x000fe20000000a00 */
[----:B------:R-:W-:Y:S01]  /*03f0*/  HFMA2.MMA R81, -RZ, RZ, 0, 0 ;  /* 0x00000000ff517435 */ /* 0x000fe200000001ff */
[----:B------:R-:W-:Y:S01]  /*0400*/  ISETP.NE.U32.AND P2, PT, RZ, UR6, PT ;  /* 0x00000006ff007c0c */ /* 0x000fe2000bf45070 */
[----:B-----5:R-:W-:Y:S02]  /*0410*/  HADD2.F32 R137, -RZ, R133.H0_H0 ;  /* 0x20000085ff897230 */ /* 0x020fe40000004100 */
[--C-:B------:R-:W-:Y:S01]  /*0420*/  HADD2.F32 R156, -RZ, R20.reuse.H0_H0 ;  /* 0x20000014ff9c7230 */ /* 0x100fe20000004100 */
[----:B------:R-:W-:Y:S01]  /*0430*/  ISETP.NE.AND.EX P2, PT, RZ, UR7, PT, P2 ;  /* 0x00000007ff007c0c */ /* 0x000fe2000bf45320 */
[----:B------:R-:W-:Y:S02]  /*0440*/  HADD2.F32 R155, -RZ, R20.H1_H1 ;  /* 0x30000014ff9b7230 */ /* 0x000fe40000004100 */
[--C-:B------:R-:W-:Y:S01]  /*0450*/  HADD2.F32 R154, -RZ, R21.reuse.H0_H0 ;  /* 0x20000015ff9a7230 */ /* 0x100fe20000004100 */
[----:B------:R-:W-:Y:S01]  /*0460*/  ISETP.LT.U32.OR P2, PT, R0, 0x60, !P2 ;  /* 0x000000600000780c */ /* 0x000fe20005741470 */
[----:B------:R-:W-:-:S02]  /*0470*/  HADD2.F32 R153, -RZ, R21.H1_H1 ;  /* 0x30000015ff997230 */ /* 0x000fc40000004100 */
[--C-:B------:R-:W-:Y:S01]  /*0480*/  HADD2.F32 R152, -RZ, R22.reuse.H0_H0 ;  /* 0x20000016ff987230 */ /* 0x100fe20000004100 */
[----:B------:R-:W-:Y:S01]  /*0490*/  P2R R157, PR, RZ, 0x4 ;  /* 0x00000004ff9d7803 */ /* 0x000fe20000000000 */
[----:B------:R-:W-:Y:S02]  /*04a0*/  HADD2.F32 R151, -RZ, R22.H1_H1 ;  /* 0x30000016ff977230 */ /* 0x000fe40000004100 */
[--C-:B------:R-:W-:Y:S02]  /*04b0*/  HADD2.F32 R150, -RZ, R23.reuse.H0_H0 ;  /* 0x20000017ff967230 */ /* 0x100fe40000004100 */
        /* <DEDUP_REMOVED lines=9> */
[--C-:B------:R-:W-:Y:S02]  /*0550*/  HADD2.F32 R139, -RZ, R132.reuse.H0_H0 ;  /* 0x20000084ff8b7230 */ /* 0x100fe40000004100 */
[----:B------:R-:W-:Y:S02]  /*0560*/  HADD2.F32 R138, -RZ, R132.H1_H1 ;  /* 0x30000084ff8a7230 */ /* 0x000fe40000004100 */
[----:B------:R-:W-:Y:S02]  /*0570*/  HADD2.F32 R133, -RZ, R133.H1_H1 ;  /* 0x30000085ff857230 */ /* 0x000fe40000004100 */
[--C-:B------:R-:W-:Y:S02]  /*0580*/  HADD2.F32 R130, -RZ, R134.reuse.H0_H0 ;  /* 0x20000086ff827230 */ /* 0x100fe40000004100 */
[----:B------:R-:W-:Y:S02]  /*0590*/  HADD2.F32 R129, -RZ, R134.H1_H1 ;  /* 0x30000086ff817230 */ /* 0x000fe40000004100 */
[----:B------:R-:W-:-:S02]  /*05a0*/  HADD2.F32 R128, -RZ, R135.H0_H0 ;  /* 0x20000087ff807230 */ /* 0x000fc40000004100 */
[----:B0-----:R-:W-:-:S07]  /*05b0*/  HADD2.F32 R127, -RZ, R135.H1_H1 ;  /* 0x30000087ff7f7230 */ /* 0x001fce0000004100 */
.L_x_1394:
        /* <DEDUP_REMOVED lines=26> */
.L_x_1306:
[----:B------:R-:W-:-:S07]  /*0760*/  IADD3 R99, R125, 0x20, RZ ;  /* 0x000000207d637810 */ /* 0x000fce0007ffe0ff */
.L_x_1305:
[----:B------:R-:W-:Y:S05]  /*0770*/  BSYNC B2 ;  /* 0x0000000000027941 */ /* 0x000fea0003800000 */
.L_x_1304:
[----:B------:R-:W-:Y:S04]  /*0780*/  BSSY B2, `(.L_x_1307) ;  /* 0x0000008000027945 */ /* 0x000fe80003800000 */
[----:B------:R-:W-:Y:S05]  /*0790*/  @!P1 BRA `(.L_x_1308) ;  /* 0x0000000000189947 */ /* 0x000fea0003800000 */
[----:B------:R-:W-:-:S04]  /*07a0*/  ISETP.NE.U32.AND P3, PT, RZ, UR14, PT ;  /* 0x0000000eff007c0c */ /* 0x000fc8000bf65070 */
[----:B------:R-:W-:-:S13]  /*07b0*/  ISETP.NE.AND.EX P3, PT, RZ, UR15, PT, P3 ;  /* 0x0000000fff007c0c */ /* 0x000fda000bf65330 */
[----:B------:R-:W-:Y:S05]  /*07c0*/  @!P3 BRA `(.L_x_1309) ;  /* 0x000000000008b947 */ /* 0x000fea0003800000 */
[----:B------:R-:W-:-:S06]  /*07d0*/  IMAD.WIDE.U32 R28, R99, 0x10, R158 ;  /* 0x00000010631c7825 */ /* 0x000fcc00078e009e */
[----:B------:R-:W5:Y:S02]  /*07e0*/  LDG.E.128 R28, desc[UR4][R28.64] ;  /* 0x000000041c1c7981 */ /* 0x000f64000c1e1d00 */
.L_x_1309:
[----:B------:R-:W-:-:S07]  /*07f0*/  IADD3 R99, R99, 0x20, RZ ;  /* 0x0000002063637810 */ /* 0x000fce0007ffe0ff */
.L_x_1308:
[----:B------:R-:W-:Y:S05]  /*0800*/  BSYNC B2 ;  /* 0x0000000000027941 */ /* 0x000fea0003800000 */
.L_x_1307:
[----:B------:R-:W-:Y:S01]  /*0810*/  ISETP.NE.AND P3, PT, R157, RZ, PT ;  /* 0x000000ff9d00720c */ /* 0x000fe20003f65270 */
[----:B------:R-:W-:Y:S01]  /*0820*/  HFMA2.MMA R135, -RZ, RZ, 0, 0 ;  /* 0x00000000ff877435 */ /* 0x000fe200000001ff */
[----:B------:R-:W-:-:S11]  /*0830*/  MOV R136, RZ ;  /* 0x000000ff00887202 */ /* 0x000fd60000000f00 */
[----:B------:R-:W-:Y:S05]  /*0840*/  @P3 BRA `(.L_x_1310) ;  /* 0x0000001000483947 */ /* 0x000fea0003800000 */
[----:B------:R-:W-:-:S06]  /*0850*/  IMAD.WIDE.U32 R24, R99, 0x10, R158 ;  /* 0x0000001063187825 */ /* 0x000fcc00078e009e */
[----:B------:R-:W5:Y:S01]  /*0860*/  LDG.E.128 R24, desc[UR4][R24.64] ;  /* 0x0000000418187981 */ /* 0x000f62000c1e1d00 */
[----:B------:R-:W-:Y:S05]  /*0870*/  BRA `(.L_x_1310) ;  /* 0x00000010003c7947 */ /* 0x000fea0003800000 */
.L_x_1303:
        /* <DEDUP_REMOVED lines=8> */
[----:B------:R-:W-:Y:S01]  /*0900*/  IMAD R3, R3, R4, RZ ;  /* 0x0000000403037224 */ /* 0x000fe200078e02ff */
[----:B------:R-:W-:-:S04]  /*0910*/  MOV R140, R125 ;  /* 0x0000007d008c7202 */ /* 0x000fc80000000f00 */
        /* <DEDUP_REMOVED lines=16> */
[----:B------:R-:W-:Y:S01]  /*0a20*/  IADD3 R140, R125, 0x20, RZ ;  /* 0x000000207d8c7810 */ /* 0x000fe20007ffe0ff */
[--C-:B--2---:R-:W-:Y:S02]  /*0a30*/  HADD2.F32 R135, -RZ, R8.reuse.H1_H1 ;  /* 0x30000008ff877230 */ /* 0x104fe40000004100 */
[----:B------:R-:W-:Y:S02]  /*0a40*/  HADD2.F32 R99, -RZ, R8.H0_H0 ;  /* 0x20000008ff637230 */ /* 0x000fe40000004100 */
[----:B------:R-:W-:Y:S02]  /*0a50*/  HADD2.F32 R165, -RZ, R9.H1_H1 ;  /* 0x30000009ffa57230 */ /* 0x000fe40000004100 */
[----:B------:R-:W-:Y:S01]  /*0a60*/  FADD.FTZ R135, -R132, R135 ;  /* 0x0000008784877221 */ /* 0x000fe20000010100 */
[----:B------:R-:W-:-:S02]  /*0a70*/  HADD2.F32 R0, -RZ, R10.H0_H0 ;  /* 0x2000000aff007230 */ /* 0x000fc40000004100 */
[C---:B------:R-:W-:Y:S01]  /*0a80*/  FADD.FTZ R99, -R132.reuse, R99 ;  /* 0x0000006384637221 */ /* 0x040fe20000010100 */
[----:B------:R-:W-:Y:S02]  /*0a90*/  HADD2.F32 R5, -RZ, R11.H1_H1 ;  /* 0x3000000bff057230 */ /* 0x000fe40000004100 */
[----:B------:R-:W-:Y:S02]  /*0aa0*/  HADD2.F32 R10, -RZ, R10.H1_H1 ;  /* 0x3000000aff0a7230 */ /* 0x000fe40000004100 */
[--C-:B---3--:R-:W-:Y:S02]  /*0ab0*/  HADD2.F32 R7, -RZ, R12.reuse.H0_H0 ;  /* 0x2000000cff077230 */ /* 0x108fe40000004100 */
[C---:B0-----:R-:W-:Y:S01]  /*0ac0*/  FADD.FTZ R97, -R132.reuse, R5 ;  /* 0x0000000584617221 */ /* 0x041fe20000010100 */
[----:B------:R-:W-:Y:S02]  /*0ad0*/  HADD2.F32 R163, -RZ, R9.H0_H0 ;  /* 0x20000009ffa37230 */ /* 0x000fe40000004100 */
[----:B------:R-:W-:Y:S01]  /*0ae0*/  FADD.FTZ R9, -R132, R165 ;  /* 0x000000a584097221 */ /* 0x000fe20000010100 */
[----:B------:R-:W-:-:S02]  /*0af0*/  HADD2.F32 R8, -RZ, R12.H1_H1 ;  /* 0x3000000cff087230 */ /* 0x000fc40000004100 */
[----:B------:R-:W-:Y:S01]  /*0b00*/  FADD.FTZ R165, -R132, R0 ;  /* 0x0000000084a57221 */ /* 0x000fe20000010100 */
[--C-:B------:R-:W-:Y:S02]  /*0b10*/  HADD2.F32 R17, -RZ, R15.reuse.H0_H0 ;  /* 0x2000000fff117230 */ /* 0x100fe40000004100 */
[----:B-----5:R-:W-:Y:S01]  /*0b20*/  FMUL.FTZ R5, R124, R135 ;  /* 0x000000877c057220 */ /* 0x020fe20000410000 */
[----:B------:R-:W-:Y:S02]  /*0b30*/  HADD2.F32 R96, -RZ, R15.H1_H1 ;  /* 0x3000000fff607230 */ /* 0x000fe40000004100 */
[----:B------:R-:W-:Y:S01]  /*0b40*/  FADD.FTZ R15, -R132, R10 ;  /* 0x0000000a840f7221 */ /* 0x000fe20000010100 */
[----:B------:R-:W-:Y:S02]  /*0b50*/  HADD2.F32 R19, -RZ, R11.H0_H0 ;  /* 0x2000000bff137230 */ /* 0x000fe40000004100 */
[----:B------:R-:W-:Y:S01]  /*0b60*/  FMUL.FTZ R0, R124, R99 ;  /* 0x000000637c007220 */ /* 0x000fe20000410000 */
[----:B------:R-:W-:Y:S01]  /*0b70*/  FMUL.FTZ R6, R156, R7 ;  /* 0x000000079c067220 */ /* 0x000fe20000410000 */
[----:B------:R-:W-:-:S02]  /*0b80*/  HADD2.F32 R11, -RZ, R13.H0_H0 ;  /* 0x2000000dff0b7230 */ /* 0x000fc40000004100 */
[----:B------:R-:W-:Y:S01]  /*0b90*/  FADD.FTZ R163, -R132, R163 ;  /* 0x000000a384a37221 */ /* 0x000fe20000010100 */
[----:B------:R-:W-:Y:S02]  /*0ba0*/  HADD2.F32 R12, -RZ, R13.H1_H1 ;  /* 0x3000000dff0c7230 */ /* 0x000fe40000004100 */
[----:B------:R-:W-:Y:S01]  /*0bb0*/  FADD.FTZ R57, R57, R8 ;  /* 0x0000000839397221 */ /* 0x000fe20000010000 */
[--C-:B------:R-:W-:Y:S02]  /*0bc0*/  HADD2.F32 R13, -RZ, R14.reuse.H0_H0 ;  /* 0x2000000eff0d7230 */ /* 0x100fe40000004100 */
[-C--:B------:R-:W-:Y:S01]  /*0bd0*/  FFMA.FTZ R81, R5, R8.reuse, R81 ;  /* 0x0000000805517223 */ /* 0x080fe20000010051 */
[----:B------:R-:W-:Y:S02]  /*0be0*/  HADD2.F32 R16, -RZ, R14.H1_H1 ;  /* 0x3000000eff107230 */ /* 0x000fe40000004100 */
[----:B------:R-:W-:Y:S01]  /*0bf0*/  FMUL.FTZ R14, R124, R15 ;  /* 0x0000000f7c0e7220 */ /* 0x000fe20000410000 */
[----:B------:R-:W-:Y:S01]  /*0c00*/  FMUL.FTZ R8, R155, R8 ;  /* 0x000000089b087220 */ /* 0x000fe20000410000 */
[----:B------:R-:W-:Y:S01]  /*0c10*/  FADD.FTZ R15, RZ, R6 ;  /* 0x00000006ff0f7221 */ /* 0x000fe20000010000 */
[----:B------:R-:W-:Y:S01]  /*0c20*/  FFMA.FTZ R18, R0, R6, RZ ;  /* 0x0000000600127223 */ /* 0x000fe200000100ff */
[----:B------:R-:W-:Y:S01]  /*0c30*/  FADD.FTZ R56, R56, R7 ;  /* 0x0000000738387221 */ /* 0x000fe20000010000 */
[----:B------:R-:W-:Y:S01]  /*0c40*/  FFMA.FTZ R80, R0, R7, R80 ;  /* 0x0000000700507223 */ /* 0x000fe20000010050 */
[C---:B------:R-:W-:Y:S01]  /*0c50*/  FMUL.FTZ R7, R124.reuse, R163 ;  /* 0x000000a37c077220 */ /* 0x040fe20000410000 */
[----:B------:R-:W-:Y:S01]  /*0c60*/  FMUL.FTZ R9, R124, R9 ;  /* 0x000000097c097220 */ /* 0x000fe20000410000 */
[-C--:B------:R-:W-:Y:S01]  /*0c70*/  FMUL.FTZ R10, R154, R11.reuse ;  /* 0x0000000b9a0a7220 */ /* 0x080fe20000410000 */
[----:B------:R-:W-:Y:S01]  /*0c80*/  FADD.FTZ R99, R15, R8 ;  /* 0x000000080f637221 */ /* 0x000fe20000010000 */
[----:B------:R-:W-:Y:S01]  /*0c90*/  FFMA.FTZ R18, R5, R8, R18 ;  /* 0x0000000805127223 */ /* 0x000fe20000010012 */
        /* <DEDUP_REMOVED lines=26> */
[-C--:B------:R-:W-:Y:S01]  /*0e40*/  FMUL.FTZ R19, R149, R96.reuse ;  /* 0x0000006095137220 */ /* 0x080fe20000410000 */
[----:B------:R-:W-:Y:S01]  /*0e50*/  FADD.FTZ R55, R55, R96 ;  /* 0x0000006037377221 */ /* 0x000fe20000010000 */
[----:B------:R-:W-:Y:S01]  /*0e60*/  FADD.FTZ R98, R98, R17 ;  /* 0x0000001162627221 */ /* 0x000fe20000010000 */
[----:B------:R-:W-:Y:S01]  /*0e70*/  FFMA.FTZ R97, R16, R17, R97 ;  /* 0x0000001110617223 */ /* 0x000fe20000010061 */
[----:B------:R-:W-:-:S02]  /*0e80*/  FFMA.FTZ R79, R18, R96, R79 ;  /* 0x00000060124f7223 */ /* 0x000fc4000001004f */
[----:B------:R-:W-:Y:S01]  /*0e90*/  FADD.FTZ R135, R98, R19 ;  /* 0x0000001362877221 */ /* 0x000fe20000010000 */
[----:B------:R-:W-:-:S07]  /*0ea0*/  FFMA.FTZ R136, R18, R19, R97 ;  /* 0x0000001312887223 */ /* 0x000fce0000010061 */
.L_x_1312:
[----:B------:R-:W-:Y:S05]  /*0eb0*/  BSYNC B2 ;  /* 0x0000000000027941 */ /* 0x000fea0003800000 */
.L_x_1311:
        /* <DEDUP_REMOVED lines=12> */
[----:B------:R-:W-:Y:S02]  /*0f80*/  IADD3 R134, R134, 0x20, RZ ;  /* 0x0000002086867810 */ /* 0x000fe40007ffe0ff */
[----:B------:R-:W-:Y:S01]  /*0f90*/  IADD3 R140, R140, 0x20, RZ ;  /* 0x000000208c8c7810 */ /* 0x000fe20007ffe0ff */
[--C-:B--2---:R-:W-:Y:S02]  /*0fa0*/  HADD2.F32 R107, -RZ, R20.reuse.H0_H0 ;  /* 0x20000014ff6b7230 */ /* 0x104fe40000004100 */
[--C-:B------:R-:W-:Y:S02]  /*0fb0*/  HADD2.F32 R108, -RZ, R21.reuse.H0_H0 ;  /* 0x20000015ff6c7230 */ /* 0x100fe40000004100 */
[----:B------:R-:W-:Y:S02]  /*0fc0*/  HADD2.F32 R106, -RZ, R21.H1_H1 ;  /* 0x30000015ff6a7230 */ /* 0x000fe40000004100 */
[----:B------:R-:W-:-:S02]  /*0fd0*/  HADD2.F32 R110, -RZ, R20.H1_H1 ;  /* 0x30000014ff6e7230 */ /* 0x000fc40000004100 */
[C---:B------:R-:W-:Y:S01]  /*0fe0*/  FADD.FTZ R108, -R132.reuse, R108 ;  /* 0x0000006c846c7221 */ /* 0x040fe20000010100 */
[--C-:B------:R-:W-:Y:S02]  /*0ff0*/  HADD2.F32 R111, -RZ, R23.reuse.H0_H0 ;  /* 0x20000017ff6f7230 */ /* 0x100fe40000004100 */
[C---:B0-----:R-:W-:Y:S01]  /*1000*/  FADD.FTZ R101, -R132.reuse, R106 ;  /* 0x0000006a84657221 */ /* 0x041fe20000010100 */
[----:B------:R-:W-:Y:S02]  /*1010*/  HADD2.F32 R21, -RZ, R23.H1_H1 ;  /* 0x30000017ff157230 */ /* 0x000fe40000004100 */
[----:B------:R-:W-:Y:S01]  /*1020*/  FADD.FTZ R110, -R132, R110 ;  /* 0x0000006e846e7221 */ /* 0x000fe20000010100 */
[----:B---3--:R-:W-:Y:S02]  /*1030*/  HADD2.F32 R23, -RZ, R96.H0_H0 ;  /* 0x20000060ff177230 */ /* 0x008fe40000004100 */
[----:B-----5:R-:W-:Y:S01]  /*1040*/  FMUL.FTZ R101, R124, R101 ;  /* 0x000000657c657220 */ /* 0x020fe20000410000 */
[----:B------:R-:W-:-:S02]  /*1050*/  HADD2.F32 R103, -RZ, R97.H0_H0 ;  /* 0x20000061ff677230 */ /* 0x000fc40000004100 */
[----:B------:R-:W-:Y:S02]  /*1060*/  HADD2.F32 R104, -RZ, R97.H1_H1 ;  /* 0x30000061ff687230 */ /* 0x000fe40000004100 */
[----:B------:R-:W-:Y:S01]  /*1070*/  FADD.FTZ R97, -R132, R107 ;  /* 0x0000006b84617221 */ /* 0x000fe20000010100 */
[--C-:B------:R-:W-:Y:S02]  /*1080*/  HADD2.F32 R165, -RZ, R22.reuse.H0_H0 ;  /* 0x20000016ffa57230 */ /* 0x100fe40000004100 */
[----:B------:R-:W-:Y:S01]  /*1090*/  FADD.FTZ R48, R48, R23 ;  /* 0x0000001730307221 */ /* 0x000fe20000010000 */
[----:B------:R-:W-:Y:S02]  /*10a0*/  HADD2.F32 R163, -RZ, R22.H1_H1 ;  /* 0x30000016ffa37230 */ /* 0x000fe40000004100 */
[----:B------:R-:W-:Y:S01]  /*10b0*/  FMUL.FTZ R20, R124, R97 ;  /* 0x000000617c147220 */ /* 0x000fe20000410000 */
[----:B------:R-:W-:Y:S02]  /*10c0*/  HADD2.F32 R102, -RZ, R96.H1_H1 ;  /* 0x30000060ff667230 */ /* 0x000fe40000004100 */
[-C--:B------:R-:W-:Y:S01]  /*10d0*/  FMUL.FTZ R22, R148, R23.reuse ;  /* 0x0000001794167220 */ /* 0x080fe20000410000 */
[----:B------:R-:W-:Y:S01]  /*10e0*/  FADD.FTZ R97, -R132, R21 ;  /* 0x0000001584617221 */ /* 0x000fe20000010100 */
[----:B------:R-:W-:Y:S01]  /*10f0*/  FMUL.FTZ R21, R124, R110 ;  /* 0x0000006e7c157220 */ /* 0x000fe20000410000 */
[C---:B------:R-:W-:Y:S01]  /*1100*/  FFMA.FTZ R72, R20.reuse, R23, R72 ;  /* 0x0000001714487223 */ /* 0x040fe20000010048 */
[----:B------:R-:W-:Y:S01]  /*1110*/  FMUL.FTZ R100, R147, R102 ;  /* 0x0000006693647220 */ /* 0x000fe20000410000 */
[----:B------:R-:W-:Y:S01]  /*1120*/  FADD.FTZ R135, R135, R22 ;  /* 0x0000001687877221 */ /* 0x000fe20000010000 */
[----:B------:R-:W-:Y:S01]  /*1130*/  FFMA.FTZ R136, R20, R22, R136 ;  /* 0x0000001614887223 */ /* 0x000fe20000010088 */
[----:B------:R-:W-:Y:S01]  /*1140*/  FMUL.FTZ R23, R124, R108 ;  /* 0x0000006c7c177220 */ /* 0x000fe20000410000 */
[C---:B------:R-:W-:Y:S01]  /*1150*/  FADD.FTZ R165, -R132.reuse, R165 ;  /* 0x000000a584a57221 */ /* 0x040fe20000010100 */
[----:B------:R-:W-:Y:S01]  /*1160*/  FADD.FTZ R107, -R132, R163 ;  /* 0x000000a3846b7221 */ /* 0x000fe20000010100 */
[----:B------:R-:W-:Y:S01]  /*1170*/  FADD.FTZ R49, R49, R102 ;  /* 0x0000006631317221 */ /* 0x000fe20000010000 */
[----:B------:R-:W-:Y:S01]  /*1180*/  FFMA.FTZ R73, R21, R102, R73 ;  /* 0x0000006615497223 */ /* 0x000fe20000010049 */
[----:B------:R-:W-:Y:S01]  /*1190*/  FMUL.FTZ R102, R146, R103 ;  /* 0x0000006792667220 */ /* 0x000fe20000410000 */
[----:B------:R-:W-:Y:S01]  /*11a0*/  FADD.FTZ R135, R135, R100 ;  /* 0x0000006487877221 */ /* 0x000fe20000010000 */
[----:B------:R-:W-:Y:S01]  /*11b0*/  FFMA.FTZ R136, R21, R100, R136 ;  /* 0x0000006415887223 */ /* 0x000fe20000010088 */
[----:B------:R-:W-:-:S02]  /*11c0*/  HADD2.F32 R105, -RZ, R98.H0_H0 ;  /* 0x20000062ff697230 */ /* 0x000fc40000004100 */
[----:B------:R-:W-:Y:S01]  /*11d0*/  FADD.FTZ R50, R50, R103 ;  /* 0x0000006732327221 */ /* 0x000fe20000010000 */
[----:B------:R-:W-:Y:S02]  /*11e0*/  HADD2.F32 R98, -RZ, R98.H1_H1 ;  /* 0x30000062ff627230 */ /* 0x000fe40000004100 */
[----:B------:R-:W-:Y:S01]  /*11f0*/  FFMA.FTZ R74, R23, R103, R74 ;  /* 0x00000067174a7223 */ /* 0x000fe2000001004a */
[----:B------:R-:W-:Y:S01]  /*1200*/  FADD.FTZ R51, R51, R104 ;  /* 0x0000006833337221 */ /* 0x000fe20000010000 */
[C---:B------:R-:W-:Y:S01]  /*1210*/  FMUL.FTZ R103, R124.reuse, R165 ;  /* 0x000000a57c677220 */ /* 0x040fe20000410000 */
[-C--:B------:R-:W-:Y:S01]  /*1220*/  FFMA.FTZ R75, R101, R104.reuse, R75 ;  /* 0x00000068654b7223 */ /* 0x080fe2000001004b */
[----:B------:R-:W-:Y:S01]  /*1230*/  FMUL.FTZ R106, R124, R107 ;  /* 0x0000006b7c6a7220 */ /* 0x000fe20000410000 */
[----:B------:R-:W-:Y:S01]  /*1240*/  FMUL.FTZ R104, R145, R104 ;  /* 0x0000006891687220 */ /* 0x000fe20000410000 */
[----:B------:R-:W-:Y:S01]  /*1250*/  FADD.FTZ R135, R135, R102 ;  /* 0x0000006687877221 */ /* 0x000fe20000010000 */
[----:B------:R-:W-:Y:S01]  /*1260*/  FFMA.FTZ R136, R23, R102, R136 ;  /* 0x0000006617887223 */ /* 0x000fe20000010088 */
[----:B------:R-:W-:-:S02]  /*1270*/  HADD2.F32 R109, -RZ, R99.H0_H0 ;  /* 0x20000063ff6d7230 */ /* 0x000fc40000004100 */
[----:B------:R-:W-:Y:S01]  /*1280*/  FADD.FTZ R44, R44, R105 ;  /* 0x000000692c2c7221 */ /* 0x000fe20000010000 */
[----:B------:R-:W-:Y:S02]  /*1290*/  HADD2.F32 R96, -RZ, R99.H1_H1 ;  /* 0x30000063ff607230 */ /* 0x000fe40000004100 */
[----:B------:R-:W-:Y:S01]  /*12a0*/  FADD.FTZ R99, -R132, R111 ;  /* 0x0000006f84637221 */ /* 0x000fe20000010100 */
[-C--:B------:R-:W-:Y:S01]  /*12b0*/  FFMA.FTZ R68, R103, R105.reuse, R68 ;  /* 0x0000006967447223 */ /* 0x080fe20000010044 */
        /* <DEDUP_REMOVED lines=22> */
.L_x_1314:
[----:B------:R-:W-:Y:S05]  /*1420*/  BSYNC B2 ;  /* 0x0000000000027941 */ /* 0x000fea0003800000 */
.L_x_1313:
        /* <DEDUP_REMOVED lines=12> */
[--C-:B--2---:R-:W-:Y:S02]  /*14f0*/  HADD2.F32 R115, -RZ, R92.reuse.H0_H0 ;  /* 0x2000005cff737230 */ /* 0x104fe40000004100 */
[----:B------:R-:W-:Y:S02]  /*1500*/  HADD2.F32 R117, -RZ, R92.H1_H1 ;  /* 0x3000005cff757230 */ /* 0x000fe40000004100 */
[----:B------:R-:W-:Y:S02]  /*1510*/  HADD2.F32 R123, -RZ, R94.H0_H0 ;  /* 0x2000005eff7b7230 */ /* 0x000fe40000004100 */
[----:B------:R-:W-:Y:S02]  /*1520*/  HADD2.F32 R92, -RZ, R95.H1_H1 ;  /* 0x3000005fff5c7230 */ /* 0x000fe40000004100 */
[----:B------:R-:W-:Y:S01]  /*1530*/  FADD.FTZ R159, -R132, R117 ;  /* 0x00000075849f7221 */ /* 0x000fe20000010100 */
[----:B------:R-:W-:-:S02]  /*1540*/  HADD2.F32 R119, -RZ, R93.H0_H0 ;  /* 0x2000005dff777230 */ /* 0x000fc40000004100 */
[----:B------:R-:W-:Y:S02]  /*1550*/  HADD2.F32 R121, -RZ, R93.H1_H1 ;  /* 0x3000005dff797230 */ /* 0x000fe40000004100 */
[C---:B------:R-:W-:Y:S01]  /*1560*/  FADD.FTZ R93, -R132.reuse, R115 ;  /* 0x00000073845d7221 */ /* 0x040fe20000010100 */
[--C-:B---3--:R-:W-:Y:S02]  /*1570*/  HADD2.F32 R117, -RZ, R96.reuse.H0_H0 ;  /* 0x20000060ff757230 */ /* 0x108fe40000004100 */
[C---:B------:R-:W-:Y:S01]  /*1580*/  FADD.FTZ R115, -R132.reuse, R123 ;  /* 0x0000007b84737221 */ /* 0x040fe20000010100 */
[----:B------:R-:W-:Y:S01]  /*1590*/  FADD.FTZ R123, -R132, R92 ;  /* 0x0000005c847b7221 */ /* 0x000fe20000010100 */
[----:B------:R-:W-:Y:S02]  /*15a0*/  HADD2.F32 R165, -RZ, R95.H0_H0 ;  /* 0x2000005fffa57230 */ /* 0x000fe40000004100 */
[----:B-----5:R-:W-:Y:S01]  /*15b0*/  FMUL.FTZ R92, R124, R93 ;  /* 0x0000005d7c5c7220 */ /* 0x020fe20000410000 */
[----:B0-----:R-:W-:-:S02]  /*15c0*/  HADD2.F32 R112, -RZ, R96.H1_H1 ;  /* 0x30000060ff707230 */ /* 0x001fc40000004100 */
[----:B------:R-:W-:Y:S01]  /*15d0*/  FADD.FTZ R95, -R132, R119 ;  /* 0x00000077845f7221 */ /* 0x000fe20000010100 */
[----:B------:R-:W-:Y:S02]  /*15e0*/  HADD2.F32 R163, -RZ, R94.H1_H1 ;  /* 0x3000005effa37230 */ /* 0x000fe40000004100 */
[----:B------:R-:W-:Y:S01]  /*15f0*/  FMUL.FTZ R93, R124, R159 ;  /* 0x0000009f7c5d7220 */ /* 0x000fe20000410000 */
[----:B------:R-:W-:Y:S01]  /*1600*/  FMUL.FTZ R94, R139, R117 ;  /* 0x000000758b5e7220 */ /* 0x000fe20000410000 */
[--C-:B------:R-:W-:Y:S02]  /*1610*/  HADD2.F32 R114, -RZ, R97.reuse.H0_H0 ;  /* 0x20000061ff727230 */ /* 0x100fe40000004100 */
[----:B------:R-:W-:Y:S01]  /*1620*/  FADD.FTZ R113, -R132, R121 ;  /* 0x0000007984717221 */ /* 0x000fe20000010100 */
[----:B------:R-:W-:Y:S01]  /*1630*/  FADD.FTZ R41, R41, R112 ;  /* 0x0000007029297221 */ /* 0x000fe20000010000 */
[----:B------:R-:W-:Y:S01]  /*1640*/  FMUL.FTZ R95, R124, R95 ;  /* 0x0000005f7c5f7220 */ /* 0x000fe20000410000 */
[-C--:B------:R-:W-:Y:S01]  /*1650*/  FFMA.FTZ R65, R93, R112.reuse, R65 ;  /* 0x000000705d417223 */ /* 0x080fe20000010041 */
[----:B------:R-:W-:Y:S01]  /*1660*/  FMUL.FTZ R112, R138, R112 ;  /* 0x000000708a707220 */ /* 0x000fe20000410000 */
[----:B------:R-:W-:Y:S01]  /*1670*/  FADD.FTZ R135, R135, R94 ;  /* 0x0000005e87877221 */ /* 0x000fe20000010000 */
[----:B------:R-:W-:Y:S01]  /*1680*/  FFMA.FTZ R136, R92, R94, R136 ;  /* 0x0000005e5c887223 */ /* 0x000fe20000010088 */
[----:B------:R-:W-:-:S02]  /*1690*/  HADD2.F32 R116, -RZ, R97.H1_H1 ;  /* 0x30000061ff747230 */ /* 0x000fc40000004100 */
[----:B------:R-:W-:Y:S01]  /*16a0*/  FADD.FTZ R119, -R132, R163 ;  /* 0x000000a384777221 */ /* 0x000fe20000010100 */
[----:B------:R-:W-:Y:S01]  /*16b0*/  FADD.FTZ R42, R42, R114 ;  /* 0x000000722a2a7221 */ /* 0x000fe20000010000 */
[----:B------:R-:W-:Y:S01]  /*16c0*/  FMUL.FTZ R113, R124, R113 ;  /* 0x000000717c717220 */ /* 0x000fe20000410000 */
[-C--:B------:R-:W-:Y:S01]  /*16d0*/  FFMA.FTZ R66, R95, R114.reuse, R66 ;  /* 0x000000725f427223 */ /* 0x080fe20000010042 */
[----:B------:R-:W-:Y:S01]  /*16e0*/  FMUL.FTZ R114, R137, R114 ;  /* 0x0000007289727220 */ /* 0x000fe20000410000 */
[----:B------:R-:W-:Y:S01]  /*16f0*/  FADD.FTZ R135, R135, R112 ;  /* 0x0000007087877221 */ /* 0x000fe20000010000 */
[----:B------:R-:W-:Y:S01]  /*1700*/  FFMA.FTZ R136, R93, R112, R136 ;  /* 0x000000705d887223 */ /* 0x000fe20000010088 */
[--C-:B------:R-:W-:Y:S02]  /*1710*/  HADD2.F32 R163, -RZ, R98.reuse.H0_H0 ;  /* 0x20000062ffa37230 */ /* 0x100fe40000004100 */
[----:B------:R-:W-:Y:S01]  /*1720*/  FADD.FTZ R121, -R132, R165 ;  /* 0x000000a584797221 */ /* 0x000fe20000010100 */
[----:B------:R-:W-:-:S02]  /*1730*/  HADD2.F32 R98, -RZ, R98.H1_H1 ;  /* 0x30000062ff627230 */ /* 0x000fc40000004100 */
[----:B------:R-:W-:Y:S01]  /*1740*/  FADD.FTZ R43, R43, R116 ;  /* 0x000000742b2b7221 */ /* 0x000fe20000010000 */
[-C--:B------:R-:W-:Y:S01]  /*1750*/  FFMA.FTZ R67, R113, R116.reuse, R67 ;  /* 0x0000007471437223 */ /* 0x080fe20000010043 */
[----:B------:R-:W-:Y:S01]  /*1760*/  FMUL.FTZ R118, R124, R119 ;  /* 0x000000777c767220 */ /* 0x000fe20000410000 */
[----:B------:R-:W-:Y:S01]  /*1770*/  FMUL.FTZ R116, R133, R116 ;  /* 0x0000007485747220 */ /* 0x000fe20000410000 */
[----:B------:R-:W-:Y:S01]  /*1780*/  FADD.FTZ R135, R135, R114 ;  /* 0x0000007287877221 */ /* 0x000fe20000010000 */
[----:B------:R-:W-:Y:S01]  /*1790*/  FFMA.FTZ R136, R95, R114, R136 ;  /* 0x000000725f887223 */ /* 0x000fe20000010088 */
[--C-:B------:R-:W-:Y:S02]  /*17a0*/  HADD2.F32 R97, -RZ, R99.reuse.H0_H0 ;  /* 0x20000063ff617230 */ /* 0x100fe40000004100 */
[----:B------:R-:W-:Y:S01]  /*17b0*/  FADD.FTZ R40, R40, R117 ;  /* 0x0000007528287221 */ /* 0x000fe20000010000 */
[----:B------:R-:W-:Y:S01]  /*17c0*/  FFMA.FTZ R64, R92, R117, R64 ;  /* 0x000000755c407223 */ /* 0x000fe20000010040 */
[----:B------:R-:W-:Y:S01]  /*17d0*/  FADD.FTZ R37, R37, R98 ;  /* 0x0000006225257221 */ /* 0x000fe20000010000 */
[-C--:B------:R-:W-:Y:S01]  /*17e0*/  FFMA.FTZ R61, R118, R98.reuse, R61 ;  /* 0x00000062763d7223 */ /* 0x080fe2000001003d */
[----:B------:R-:W-:Y:S01]  /*17f0*/  FMUL.FTZ R119, R129, R98 ;  /* 0x0000006281777220 */ /* 0x000fe20000410000 */
        /* <DEDUP_REMOVED lines=10> */
[----:B------:R-:W-:-:S02]  /*18a0*/  HADD2.F32 R96, -RZ, R99.H1_H1 ;  /* 0x30000063ff607230 */ /* 0x000fc40000004100 */
[----:B------:R-:W-:Y:S01]  /*18b0*/  FMUL.FTZ R122, R124, R123 ;  /* 0x0000007b7c7a7220 */ /* 0x000fe20000410000 */
[----:B------:R-:W-:Y:S01]  /*18c0*/  FADD.FTZ R98, R98, R119 ;  /* 0x0000007762627221 */ /* 0x000fe20000010000 */
[----:B------:R-:W-:Y:S01]  /*18d0*/  FFMA.FTZ R97, R118, R119, R97 ;  /* 0x0000007776617223 */ /* 0x000fe20000010061 */
        /* <DEDUP_REMOVED lines=9> */
.L_x_1310:
[----:B------:R-:W-:Y:S05]  /*1970*/  BSYNC B1 ;  /* 0x0000000000017941 */ /* 0x000fea0003800000 */
.L_x_1302:
        /* <DEDUP_REMOVED lines=20> */
.L_x_1406:
        /* <DEDUP_REMOVED lines=23> */
[----:B------:R-:W-:Y:S01]  /*1c30*/  HADD2.F32 R97, -RZ, R32.H0_H0 ;  /* 0x20000020ff617230 */ /* 0x000fe20000004100 */
[----:B------:R-:W-:Y:S06]  /*1c40*/  BRA `(.L_x_1320) ;  /* 0x0000000000207947 */ /* 0x000fec0003800000 */
.L_x_1319:
[----:B------:R-:W-:Y:S01]  /*1c50*/  UISETP.NE.U32.AND UP0, UPT, UR14, URZ, UPT ;  /* 0x0000003f0e00728c */ /* 0x000fe2000bf05070 */
[----:B------:R-:W-:-:S03]  /*1c60*/  FFMA.FTZ R97, R0, R132, R135 ;  /* 0x0000008400617223 */ /* 0x000fc60000010087 */
[----:B------:R-:W-:Y:S01]  /*1c70*/  UISETP.NE.AND.EX UP0, UPT, UR15, URZ, UPT, UP0 ;  /* 0x0000003f0f00728c */ /* 0x000fe2000bf05300 */
[----:B------:R-:W-:-:S04]  /*1c80*/  FADD.FTZ R97, R6, -R97 ;  /* 0x8000006106617221 */ /* 0x000fc80000010000 */
[----:B------:R-:W-:Y:S01]  /*1c90*/  FMUL.FTZ R97, R124, R97 ;  /* 0x000000617c617220 */ /* 0x000fe20000410000 */
[----:B------:R-:W-:-:S13]  /*1ca0*/  PLOP3.LUT P4, PT, PT, PT, UP0, 0x80, 0x0 ;  /* 0x000000000000781c */ /* 0x000fda0003f8f008 */
[----:B------:R-:W-:-:S05]  /*1cb0*/  @P4 HADD2.F32 R96, -RZ, R32.H0_H0 ;  /* 0x20000020ff604230 */ /* 0x000fca0000004100 */
[----:B------:R-:W-:-:S07]  /*1cc0*/  @P4 FADD.FTZ R97, R97, R96 ;  /* 0x0000006061614221 */ /* 0x000fce0000010000 */
.L_x_1320:
[----:B------:R-:W-:Y:S05]  /*1cd0*/  BSYNC B2 ;  /* 0x0000000000027941 */ /* 0x000fea0003800000 */
.L_x_1318:
[----:B------:R-:W0:Y:S01]  /*1ce0*/  @P3 LDC R96, c[0x0][0x29c] ;  /* 0x0000a700ff603b82 */ /* 0x000e220000000800 */
[----:B------:R-:W-:Y:S01]  /*1cf0*/  ISETP.NE.U32.AND P5, PT, RZ, UR10, PT ;  /* 0x0000000aff007c0c */ /* 0x000fe2000bfa5070 */
[----:B------:R-:W-:Y:S03]  /*1d00*/  BSSY B2, `(.L_x_1321) ;  /* 0x0000011000027945 */ /* 0x000fe60003800000 */
[----:B------:R-:W-:Y:S01]  /*1d10*/  ISETP.NE.AND.EX P5, PT, RZ, UR11, PT, P5 ;  /* 0x0000000bff007c0c */ /* 0x000fe2000bfa5350 */
[----:B0-----:R-:W-:-:S12]  /*1d20*/  @P3 FMUL.FTZ R96, R97, R96 ;  /* 0x0000006061603220 */ /* 0x001fd80000410000 */
[----:B------:R-:W-:Y:S02]  /*1d30*/  @P5 F2FP.F16.F32.PACK_AB R97, RZ, R97 ;  /* 0x00000061ff61523e */ /* 0x000fe400000000ff */
[----:B------:R-:W-:Y:S02]  /*1d40*/  @P3 F2FP.F16.F32.PACK_AB R96, RZ, R96 ;  /* 0x00000060ff60323e */ /* 0x000fe400000000ff */
[----:B------:R-:W-:Y:S02]  /*1d50*/  @P5 PRMT R84, R97, 0x7610, R84 ;  /* 0x0000761061545816 */ /* 0x000fe40000000054 */
[----:B------:R-:W-:Y:S01]  /*1d60*/  @P3 PRMT R88, R96, 0x7610, R88 ;  /* 0x0000761060583816 */ /* 0x000fe20000000058 */
[----:B------:R-:W-:Y:S06]  /*1d70*/  @P2 BRA `(.L_x_1322) ;  /* 0x0000000000102947 */ /* 0x000fec0003800000 */
[----:B------:R-:W-:Y:S01]  /*1d80*/  HFMA2.MMA R97, -RZ, RZ, 0, 0 ;  /* 0x00000000ff617435 */ /* 0x000fe200000001ff */
[----:B------:R-:W-:Y:S10]  /*1d90*/  @!P4 BRA `(.L_x_1323) ;  /* 0x00000000001cc947 */ /* 0x000ff40003800000 */
[----:B------:R-:W-:Y:S01]  /*1da0*/  HADD2.F32 R97, -RZ, R32.H1_H1 ;  /* 0x30000020ff617230 */ /* 0x000fe20000004100 */
[----:B------:R-:W-:Y:S06]  /*1db0*/  BRA `(.L_x_1323) ;  /* 0x0000000000147947 */ /* 0x000fec0003800000 */
.L_x_1322:
[----:B------:R-:W-:Y:S01]  /*1dc0*/  FFMA.FTZ R97, R5, R132, R135 ;  /* 0x0000008405617223 */ /* 0x000fe20000010087 */
[----:B------:R-:W-:-:S03]  /*1dd0*/  @P4 HADD2.F32 R96, -RZ, R32.H1_H1 ;  /* 0x30000020ff604230 */ /* 0x000fc60000004100 */
[----:B------:R-:W-:-:S04]  /*1de0*/  FADD.FTZ R97, R8, -R97 ;  /* 0x8000006108617221 */ /* 0x000fc80000010000 */
[----:B------:R-:W-:-:S04]  /*1df0*/  FMUL.FTZ R97, R124, R97 ;  /* 0x000000617c617220 */ /* 0x000fc80000410000 */
[----:B------:R-:W-:-:S07]  /*1e00*/  @P4 FADD.FTZ R97, R97, R96 ;  /* 0x0000006061614221 */ /* 0x000fce0000010000 */
.L_x_1323:
[----:B------:R-:W-:Y:S05]  /*1e10*/  BSYNC B2 ;  /* 0x0000000000027941 */ /* 0x000fea0003800000 */
.L_x_1321:
[----:B------:R-:W0:Y:S01]  /*1e20*/  @P3 LDC R96, c[0x0][0x29c] ;  /* 0x0000a700ff603b82 */ /* 0x000e220000000800 */
[----:B------:R-:W-:Y:S01]  /*1e30*/  BSSY B2, `(.L_x_1324) ;  /* 0x0000010000027945 */ /* 0x000fe20003800000 */
[----:B0-----:R-:W-:Y:S01]  /*1e40*/  @P3 FMUL.FTZ R96, R97, R96 ;  /* 0x0000006061603220 */ /* 0x001fe20000410000 */
[----:B------:R-:W-:-:S04]  /*1e50*/  @P5 F2FP.F16.F32.PACK_AB R97, RZ, R97 ;  /* 0x00000061ff61523e */ /* 0x000fc800000000ff */
[----:B------:R-:W-:Y:S02]  /*1e60*/  @P3 F2FP.F16.F32.PACK_AB R96, RZ, R96 ;  /* 0x00000060ff60323e */ /* 0x000fe400000000ff */
[----:B------:R-:W-:Y:S02]  /*1e70*/  @P5 PRMT R84, R84, 0x5410, R97 ;  /* 0x0000541054545816 */ /* 0x000fe40000000061 */
[----:B------:R-:W-:Y:S01]  /*1e80*/  @P3 PRMT R88, R88, 0x5410, R96 ;  /* 0x0000541058583816 */ /* 0x000fe20000000060 */
[----:B------:R-:W-:Y:S06]  /*1e90*/  @P2 BRA `(.L_x_1325) ;  /* 0x0000000000102947 */ /* 0x000fec0003800000 */
[----:B------:R-:W-:Y:S01]  /*1ea0*/  MOV R97, RZ ;  /* 0x000000ff00617202 */ /* 0x000fe20000000f00 */
[----:B------:R-:W-:Y:S06]  /*1eb0*/  @!P4 BRA `(.L_x_1326) ;  /* 0x00000000001cc947 */ /* 0x000fec0003800000 */
[----:B------:R-:W-:Y:S01]  /*1ec0*/  HADD2.F32 R97, -RZ, R33.H0_H0 ;  /* 0x20000021ff617230 */ /* 0x000fe20000004100 */
[----:B------:R-:W-:Y:S06]  /*1ed0*/  BRA `(.L_x_1326) ;  /* 0x0000000000147947 */ /* 0x000fec0003800000 */
.L_x_1325:
[----:B------:R-:W-:Y:S01]  /*1ee0*/  FFMA.FTZ R97, R7, R132, R135 ;  /* 0x0000008407617223 */ /* 0x000fe20000010087 */
[----:B------:R-:W-:-:S03]  /*1ef0*/  @P4 HADD2.F32 R96, -RZ, R33.H0_H0 ;  /* 0x20000021ff604230 */ /* 0x000fc60000004100 */
[----:B------:R-:W-:-:S04]  /*1f00*/  FADD.FTZ R97, R10, -R97 ;  /* 0x800000610a617221 */ /* 0x000fc80000010000 */
[----:B------:R-:W-:-:S04]  /*1f10*/  FMUL.FTZ R97, R124, R97 ;  /* 0x000000617c617220 */ /* 0x000fc80000410000 */
[----:B------:R-:W-:-:S07]  /*1f20*/  @P4 FADD.FTZ R97, R97, R96 ;  /* 0x0000006061614221 */ /* 0x000fce0000010000 */
.L_x_1326:
[----:B------:R-:W-:Y:S05]  /*1f30*/  BSYNC B2 ;  /* 0x0000000000027941 */ /* 0x000fea0003800000 */
.L_x_1324:
        /* <DEDUP_REMOVED lines=12> */
.L_x_1328:
[----:B------:R-:W-:Y:S01]  /*2000*/  FFMA.FTZ R97, R9, R132, R135 ;  /* 0x0000008409617223 */ /* 0x000fe20000010087 */
[----:B------:R-:W-:-:S03]  /*2010*/  @P4 HADD2.F32 R96, -RZ, R33.H1_H1 ;  /* 0x30000021ff604230 */ /* 0x000fc60000004100 */
[----:B------:R-:W-:-:S04]  /*2020*/  FADD.FTZ R97, R12, -R97 ;  /* 0x800000610c617221 */ /* 0x000fc80000010000 */
[----:B------:R-:W-:-:S04]  /*2030*/  FMUL.FTZ R97, R124, R97 ;  /* 0x000000617c617220 */ /* 0x000fc80000410000 */
[----:B------:R-:W-:-:S07]  /*2040*/  @P4 FADD.FTZ R97, R97, R96 ;  /* 0x0000006061614221 */ /* 0x000fce0000010000 */
.L_x_1329:
[----:B------:R-:W-:Y:S05]  /*2050*/  BSYNC B2 ;  /* 0x0000000000027941 */ /* 0x000fea0003800000 */
.L_x_1327:
        /* <DEDUP_REMOVED lines=12> */
.L_x_1331:
[----:B------:R-:W-:-:S04]  /*2120*/  FFMA.FTZ R96, R11, R132, R135 ;  /* 0x000000840b607223 */ /* 0x000fc80000010087 */
[----:B------:R-:W-:Y:S01]  /*2130*/  FADD.FTZ R97, R13, -R96 ;  /* 0x800000600d617221 */ /* 0x000fe20000010000 */
[----:B------:R-:W-:-:S03]  /*2140*/  @P4 HADD2.F32 R96, -RZ, R34.H0_H0 ;  /* 0x20000022ff604230 */ /* 0x000fc60000004100 */
[----:B------:R-:W-:-:S04]  /*2150*/  FMUL.FTZ R97, R124, R97 ;  /* 0x000000617c617220 */ /* 0x000fc80000410000 */
[----:B------:R-:W-:-:S07]  /*2160*/  @P4 FADD.FTZ R97, R97, R96 ;  /* 0x0000006061614221 */ /* 0x000fce0000010000 */
.L_x_1332:
[----:B------:R-:W-:Y:S05]  /*2170*/  BSYNC B2 ;  /* 0x0000000000027941 */ /* 0x000fea0003800000 */
.L_x_1330:
        /* <DEDUP_REMOVED lines=12> */
.L_x_1334:
[----:B------:R-:W-:-:S04]  /*2240*/  FFMA.FTZ R96, R14, R132, R135 ;  /* 0x000000840e607223 */ /* 0x000fc80000010087 */
[----:B------:R-:W-:Y:S01]  /*2250*/  FADD.FTZ R97, R15, -R96 ;  /* 0x800000600f617221 */ /* 0x000fe20000010000 */
[----:B------:R-:W-:-:S03]  /*2260*/  @P4 HADD2.F32 R96, -RZ, R34.H1_H1 ;  /* 0x30000022ff604230 */ /* 0x000fc60000004100 */
[----:B------:R-:W-:-:S04]  /*2270*/  FMUL.FTZ R97, R124, R97 ;  /* 0x000000617c617220 */ /* 0x000fc80000410000 */
[----:B------:R-:W-:-:S07]  /*2280*/  @P4 FADD.FTZ R97, R97, R96 ;  /* 0x0000006061614221 */ /* 0x000fce0000010000 */
.L_x_1335:
[----:B------:R-:W-:Y:S05]  /*2290*/  BSYNC B2 ;  /* 0x0000000000027941 */ /* 0x000fea0003800000 */
.L_x_1333:
        /* <DEDUP_REMOVED lines=12> */
.L_x_1337:
[----:B------:R-:W-:-:S04]  /*2360*/  FFMA.FTZ R96, R16, R132, R135 ;  /* 0x0000008410607223 */ /* 0x000fc80000010087 */
[----:B------:R-:W-:Y:S01]  /*2370*/  FADD.FTZ R97, R17, -R96 ;  /* 0x8000006011617221 */ /* 0x000fe20000010000 */
[----:B------:R-:W-:-:S03]  /*2380*/  @P4 HADD2.F32 R96, -RZ, R35.H0_H0 ;  /* 0x20000023ff604230 */ /* 0x000fc60000004100 */
[----:B------:R-:W-:-:S04]  /*2390*/  FMUL.FTZ R97, R124, R97 ;  /* 0x000000617c617220 */ /* 0x000fc80000410000 */
[----:B------:R-:W-:-:S07]  /*23a0*/  @P4 FADD.FTZ R97, R97, R96 ;  /* 0x0000006061614221 */ /* 0x000fce0000010000 */
.L_x_1338:
[----:B------:R-:W-:Y:S05]  /*23b0*/  BSYNC B2 ;  /* 0x0000000000027941 */ /* 0x000fea0003800000 */
.L_x_1336:
        /* <DEDUP_REMOVED lines=12> */
.L_x_1340:
[----:B------:R-:W-:-:S04]  /*2480*/  FFMA.FTZ R96, R18, R132, R135 ;  /* 0x0000008412607223 */ /* 0x000fc80000010087 */
[----:B------:R-:W-:-:S04]  /*2490*/  FADD.FTZ R97, R19, -R96 ;  /* 0x8000006013617221 */ /* 0x000fc80000010000 */
[----:B------:R-:W-:Y:S01]  /*24a0*/  FMUL.FTZ R134, R124, R97 ;  /* 0x000000617c867220 */ /* 0x000fe20000410000 */
[----:B------:R-:W-:-:S05]  /*24b0*/  @P4 HADD2.F32 R97, -RZ, R35.H1_H1 ;  /* 0x30000023ff614230 */ /* 0x000fca0000004100 */
[----:B------:R-:W-:-:S07]  /*24c0*/  @P4 FADD.FTZ R134, R134, R97 ;  /* 0x0000006186864221 */ /* 0x000fce0000010000 */
.L_x_1341:
[----:B------:R-:W-:Y:S05]  /*24d0*/  BSYNC B2 ;  /* 0x0000000000027941 */ /* 0x000fea0003800000 */
.L_x_1339:
[----:B------:R-:W0:Y:S01]  /*24e0*/  @P3 LDC R159, c[0x0][0x29c] ;  /* 0x0000a700ff9f3b82 */ /* 0x000e220000000800 */
[----:B------:R-:W-:-:S04]  /*24f0*/  @P5 F2FP.F16.F32.PACK_AB R136, RZ, R134 ;  /* 0x00000086ff88523e */ /* 0x000fc800000000ff */
[----:B------:R-:W-:-:S03]  /*2500*/  @P5 PRMT R87, R87, 0x5410, R136 ;  /* 0x0000541057575816 */ /* 0x000fc60000000088 */
[----:B------:R-:W1:Y:S08]  /*2510*/  @P5 LDC.64 R98, c[0x0][0x308] ;  /* 0x0000c200ff625b82 */ /* 0x000e700000000a00 */
[----:B------:R-:W2:Y:S01]  /*2520*/  @P3 LDC.64 R96, c[0x0][0x2f8] ;  /* 0x0000be00ff603b82 */ /* 0x000ea20000000a00 */
[----:B0-----:R-:W-:-:S05]  /*2530*/  @P3 FMUL.FTZ R134, R134, R159 ;  /* 0x0000009f86863220 */ /* 0x001fca0000410000 */
[----:B------:R-:W-:Y:S01]  /*2540*/  @P3 F2FP.F16.F32.PACK_AB R134, RZ, R134 ;  /* 0x00000086ff86323e */ /* 0x000fe200000000ff */
[----:B-1----:R-:W-:-:S03]  /*2550*/  @P5 IMAD.WIDE.U32 R98, R125, 0x10, R98 ;  /* 0x000000107d625825 */ /* 0x002fc600078e0062 */
[----:B------:R-:W-:Y:S02]  /*2560*/  @P3 PRMT R91, R91, 0x5410, R134 ;  /* 0x000054105b5b3816 */ /* 0x000fe40000000086 */
[----:B------:R-:W-:Y:S01]  /*2570*/  IADD3 R125, R125, 0x20, RZ ;  /* 0x000000207d7d7810 */ /* 0x000fe20007ffe0ff */
[----:B------:R0:W-:Y:S01]  /*2580*/  @P5 STG.E.128 desc[UR4][R98.64], R84 ;  /* 0x0000005462005986 */ /* 0x0001e2000c101d04 */
[C---:B--2---:R-:W-:Y:S01]  /*2590*/  @P3 IMAD.WIDE.U32 R96, R131.reuse, 0x10, R96 ;  /* 0x0000001083603825 */ /* 0x044fe200078e0060 */
[----:B------:R-:W-:-:S04]  /*25a0*/  IADD3 R131, R131, 0x20, RZ ;  /* 0x0000002083837810 */ /* 0x000fc80007ffe0ff */
[----:B------:R0:W-:Y:S03]  /*25b0*/  @P3 STG.E.128 desc[UR4][R96.64], R88 ;  /* 0x0000005860003986 */ /* 0x0001e6000c101d04 */
.L_x_1317:
[----:B------:R-:W-:Y:S05]  /*25c0*/  BSYNC B1 ;  /* 0x0000000000017941 */ /* 0x000fea0003800000 */
.L_x_1316:
        /* <DEDUP_REMOVED lines=9> */
[----:B------:R-:W-:Y:S01]  /*2660*/  HADD2.F32 R97, -RZ, R28.H0_H0 ;  /* 0x2000001cff617230 */ /* 0x000fe20000004100 */
[----:B------:R-:W-:Y:S06]  /*2670*/  BRA `(.L_x_1346) ;  /* 0x0000000000207947 */ /* 0x000fec0003800000 */
.L_x_1345:
[----:B------:R-:W-:Y:S01]  /*2680*/  UISETP.NE.U32.AND UP0, UPT, UR14, URZ, UPT ;  /* 0x0000003f0e00728c */ /* 0x000fe2000bf05070 */
[----:B0-----:R-:W-:-:S03]  /*2690*/  FFMA.FTZ R97, R20, R132, R135 ;  /* 0x0000008414617223 */ /* 0x001fc60000010087 */
[----:B------:R-:W-:Y:S01]  /*26a0*/  UISETP.NE.AND.EX UP0, UPT, UR15, URZ, UPT, UP0 ;  /* 0x0000003f0f00728c */ /* 0x000fe2000bf05300 */
[----:B------:R-:W-:-:S04]  /*26b0*/  FADD.FTZ R97, R22, -R97 ;  /* 0x8000006116617221 */ /* 0x000fc80000010000 */
[----:B------:R-:W-:Y:S01]  /*26c0*/  FMUL.FTZ R97, R124, R97 ;  /* 0x000000617c617220 */ /* 0x000fe20000410000 */
[----:B------:R-:W-:-:S13]  /*26d0*/  PLOP3.LUT P4, PT, PT, PT, UP0, 0x80, 0x0 ;  /* 0x000000000000781c */ /* 0x000fda0003f8f008 */
[----:B------:R-:W-:-:S05]  /*26e0*/  @P4 HADD2.F32 R96, -RZ, R28.H0_H0 ;  /* 0x2000001cff604230 */ /* 0x000fca0000004100 */
[----:B------:R-:W-:-:S07]  /*26f0*/  @P4 FADD.FTZ R97, R97, R96 ;  /* 0x0000006061614221 */ /* 0x000fce0000010000 */
.L_x_1346:
[----:B------:R-:W-:Y:S05]  /*2700*/  BSYNC B2 ;  /* 0x0000000000027941 */ /* 0x000fea0003800000 */
.L_x_1344:
        /* <DEDUP_REMOVED lines=14> */
.L_x_1348:
[----:B------:R-:W-:Y:S01]  /*27f0*/  FFMA.FTZ R97, R21, R132, R135 ;  /* 0x0000008415617223 */ /* 0x000fe20000010087 */
[----:B------:R-:W-:-:S03]  /*2800*/  @P4 HADD2.F32 R96, -RZ, R28.H1_H1 ;  /* 0x3000001cff604230 */ /* 0x000fc60000004100 */
[----:B------:R-:W-:-:S04]  /*2810*/  FADD.FTZ R97, R100, -R97 ;  /* 0x8000006164617221 */ /* 0x000fc80000010000 */
[----:B------:R-:W-:-:S04]  /*2820*/  FMUL.FTZ R97, R124, R97 ;  /* 0x000000617c617220 */ /* 0x000fc80000410000 */
[----:B------:R-:W-:-:S07]  /*2830*/  @P4 FADD.FTZ R97, R97, R96 ;  /* 0x0000006061614221 */ /* 0x000fce0000010000 */
.L_x_1349:
[----:B------:R-:W-:Y:S05]  /*2840*/  BSYNC B2 ;  /* 0x0000000000027941 */ /* 0x000fea0003800000 */
.L_x_1347:
        /* <DEDUP_REMOVED lines=12> */
.L_x_1351:
[----:B------:R-:W-:Y:S01]  /*2910*/  FFMA.FTZ R97, R23, R132, R135 ;  /* 0x0000008417617223 */ /* 0x000fe20000010087 */
[----:B------:R-:W-:-:S03]  /*2920*/  @P4 HADD2.F32 R96, -RZ, R29.H0_H0 ;  /* 0x2000001dff604230 */ /* 0x000fc60000004100 */
[----:B------:R-:W-:-:S04]  /*2930*/  FADD.FTZ R97, R102, -R97 ;  /* 0x8000006166617221 */ /* 0x000fc80000010000 */
[----:B------:R-:W-:-:S04]  /*2940*/  FMUL.FTZ R97, R124, R97 ;  /* 0x000000617c617220 */ /* 0x000fc80000410000 */
[----:B------:R-:W-:-:S07]  /*2950*/  @P4 FADD.FTZ R97, R97, R96 ;  /* 0x0000006061614221 */ /* 0x000fce0000010000 */
.L_x_1352:
[----:B------:R-:W-:Y:S05]  /*2960*/  BSYNC B2 ;  /* 0x0000000000027941 */ /* 0x000fea0003800000 */
.L_x_1350:
        /* <DEDUP_REMOVED lines=12> */
.L_x_1354:
[----:B------:R-:W-:Y:S01]  /*2a30*/  FFMA.FTZ R97, R101, R132, R135 ;  /* 0x0000008465617223 */ /* 0x000fe20000010087 */
[----:B------:R-:W-:-:S03]  /*2a40*/  @P4 HADD2.F32 R96, -RZ, R29.H1_H1 ;  /* 0x3000001dff604230 */ /* 0x000fc60000004100 */
[----:B------:R-:W-:-:S04]  /*2a50*/  FADD.FTZ R97, R104, -R97 ;  /* 0x8000006168617221 */ /* 0x000fc80000010000 */
[----:B------:R-:W-:-:S04]  /*2a60*/  FMUL.FTZ R97, R124, R97 ;  /* 0x000000617c617220 */ /* 0x000fc80000410000 */
[----:B------:R-:W-:-:S07]  /*2a70*/  @P4 FADD.FTZ R97, R97, R96 ;  /* 0x0000006061614221 */ /* 0x000fce0000010000 */
.L_x_1355:
[----:B------:R-:W-:Y:S05]  /*2a80*/  BSYNC B2 ;  /* 0x0000000000027941 */ /* 0x000fea0003800000 */
.L_x_1353:
        /* <DEDUP_REMOVED lines=12> */
.L_x_1357:
[----:B------:R-:W-:-:S04]  /*2b50*/  FFMA.FTZ R96, R103, R132, R135 ;  /* 0x0000008467607223 */ /* 0x000fc80000010087 */
[----:B------:R-:W-:Y:S01]  /*2b60*/  FADD.FTZ R97, R105, -R96 ;  /* 0x8000006069617221 */ /* 0x000fe20000010000 */
[----:B------:R-:W-:-:S03]  /*2b70*/  @P4 HADD2.F32 R96, -RZ, R30.H0_H0 ;  /* 0x2000001eff604230 */ /* 0x000fc60000004100 */
[----:B------:R-:W-:-:S04]  /*2b80*/  FMUL.FTZ R97, R124, R97 ;  /* 0x000000617c617220 */ /* 0x000fc80000410000 */
[----:B------:R-:W-:-:S07]  /*2b90*/  @P4 FADD.FTZ R97, R97, R96 ;  /* 0x0000006061614221 */ /* 0x000fce0000010000 */
.L_x_1358:
[----:B------:R-:W-:Y:S05]  /*2ba0*/  BSYNC B2 ;  /* 0x0000000000027941 */ /* 0x000fea0003800000 */
.L_x_1356:
        /* <DEDUP_REMOVED lines=12> */
.L_x_1360:
[----:B------:R-:W-:-:S04]  /*2c70*/  FFMA.FTZ R96, R106, R132, R135 ;  /* 0x000000846a607223 */ /* 0x000fc80000010087 */
[----:B------:R-:W-:Y:S01]  /*2c80*/  FADD.FTZ R97, R107, -R96 ;  /* 0x800000606b617221 */ /* 0x000fe20000010000 */
[----:B------:R-:W-:-:S03]  /*2c90*/  @P4 HADD2.F32 R96, -RZ, R30.H1_H1 ;  /* 0x3000001eff604230 */ /* 0x000fc60000004100 */
[----:B------:R-:W-:-:S04]  /*2ca0*/  FMUL.FTZ R97, R124, R97 ;  /* 0x000000617c617220 */ /* 0x000fc80000410000 */
[----:B------:R-:W-:-:S07]  /*2cb0*/  @P4 FADD.FTZ R97, R97, R96 ;  /* 0x0000006061614221 */ /* 0x000fce0000010000 */
.L_x_1361:
[----:B------:R-:W-:Y:S05]  /*2cc0*/  BSYNC B2 ;  /* 0x0000000000027941 */ /* 0x000fea0003800000 */
.L_x_1359:
        /* <DEDUP_REMOVED lines=12> */
.L_x_1363:
[----:B------:R-:W-:-:S04]  /*2d90*/  FFMA.FTZ R96, R108, R132, R135 ;  /* 0x000000846c607223 */ /* 0x000fc80000010087 */
[----:B------:R-:W-:Y:S01]  /*2da0*/  FADD.FTZ R97, R109, -R96 ;  /* 0x800000606d617221 */ /* 0x000fe20000010000 */
[----:B------:R-:W-:-:S03]  /*2db0*/  @P4 HADD2.F32 R96, -RZ, R31.H0_H0 ;  /* 0x2000001fff604230 */ /* 0x000fc60000004100 */
[----:B------:R-:W-:-:S04]  /*2dc0*/  FMUL.FTZ R97, R124, R97 ;  /* 0x000000617c617220 */ /* 0x000fc80000410000 */
[----:B------:R-:W-:-:S07]  /*2dd0*/  @P4 FADD.FTZ R97, R97, R96 ;  /* 0x0000006061614221 */ /* 0x000fce0000010000 */
.L_x_1364:
[----:B------:R-:W-:Y:S05]  /*2de0*/  BSYNC B2 ;  /* 0x0000000000027941 */ /* 0x000fea0003800000 */
.L_x_1362:
        /* <DEDUP_REMOVED lines=12> */
.L_x_1366:
[----:B------:R-:W-:-:S04]  /*2eb0*/  FFMA.FTZ R96, R110, R132, R135 ;  /* 0x000000846e607223 */ /* 0x000fc80000010087 */
[----:B------:R-:W-:-:S04]  /*2ec0*/  FADD.FTZ R97, R111, -R96 ;  /* 0x800000606f617221 */ /* 0x000fc80000010000 */
[----:B------:R-:W-:Y:S01]  /*2ed0*/  FMUL.FTZ R134, R124, R97 ;  /* 0x000000617c867220 */ /* 0x000fe20000410000 */
[----:B------:R-:W-:-:S05]  /*2ee0*/  @P4 HADD2.F32 R97, -RZ, R31.H1_H1 ;  /* 0x3000001fff614230 */ /* 0x000fca0000004100 */
[----:B------:R-:W-:-:S07]  /*2ef0*/  @P4 FADD.FTZ R134, R134, R97 ;  /* 0x0000006186864221 */ /* 0x000fce0000010000 */
.L_x_1367:
[----:B------:R-:W-:Y:S05]  /*2f00*/  BSYNC B2 ;  /* 0x0000000000027941 */ /* 0x000fea0003800000 */
.L_x_1365:
[----:B------:R-:W0:Y:S08]  /*2f10*/  @P3 LDC R159, c[0x0][0x29c] ;  /* 0x0000a700ff9f3b82 */ /* 0x000e300000000800 */
[----:B------:R-:W1:Y:S08]  /*2f20*/  @P5 LDC.64 R98, c[0x0][0x308] ;  /* 0x0000c200ff625b82 */ /* 0x000e700000000a00 */
[----:B------:R-:W2:Y:S01]  /*2f30*/  @P3 LDC.64 R96, c[0x0][0x2f8] ;  /* 0x0000be00ff603b82 */ /* 0x000ea20000000a00 */
[----:B0-----:R-:W-:Y:S01]  /*2f40*/  @P3 FMUL.FTZ R136, R134, R159 ;  /* 0x0000009f86883220 */ /* 0x001fe20000410000 */
[----:B------:R-:W-:-:S04]  /*2f50*/  @P5 F2FP.F16.F32.PACK_AB R134, RZ, R134 ;  /* 0x00000086ff86523e */ /* 0x000fc800000000ff */
[----:B------:R-:W-:Y:S02]  /*2f60*/  @P3 F2FP.F16.F32.PACK_AB R136, RZ, R136 ;  /* 0x00000088ff88323e */ /* 0x000fe400000000ff */
        /* <DEDUP_REMOVED lines=8> */
.L_x_1343:
[----:B------:R-:W-:Y:S05]  /*2ff0*/  BSYNC B1 ;  /* 0x0000000000017941 */ /* 0x000fea0003800000 */
.L_x_1342:
        /* <DEDUP_REMOVED lines=10> */
[----:B------:R-:W-:Y:S01]  /*30a0*/  HADD2.F32 R97, -RZ, R24.H0_H0 ;  /* 0x20000018ff617230 */ /* 0x000fe20000004100 */
[----:B------:R-:W-:Y:S06]  /*30b0*/  BRA `(.L_x_1372) ;  /* 0x0000000000207947 */ /* 0x000fec0003800000 */
.L_x_1371:
[----:B------:R-:W-:Y:S01]  /*30c0*/  UISETP.NE.U32.AND UP0, UPT, UR14, URZ, UPT ;  /* 0x0000003f0e00728c */ /* 0x000fe2000bf05070 */
[----:B01----:R-:W-:-:S03]  /*30d0*/  FFMA.FTZ R97, R92, R132, R135 ;  /* 0x000000845c617223 */ /* 0x003fc60000010087 */
[----:B------:R-:W-:Y:S01]  /*30e0*/  UISETP.NE.AND.EX UP0, UPT, UR15, URZ, UPT, UP0 ;  /* 0x0000003f0f00728c */ /* 0x000fe2000bf05300 */
[----:B------:R-:W-:-:S04]  /*30f0*/  FADD.FTZ R97, R94, -R97 ;  /* 0x800000615e617221 */ /* 0x000fc80000010000 */
[----:B------:R-:W-:Y:S01]  /*3100*/  FMUL.FTZ R97, R124, R97 ;  /* 0x000000617c617220 */ /* 0x000fe20000410000 */
[----:B------:R-:W-:-:S13]  /*3110*/  PLOP3.LUT P4, PT, PT, PT, UP0, 0x80, 0x0 ;  /* 0x000000000000781c */ /* 0x000fda0003f8f008 */
[----:B------:R-:W-:-:S05]  /*3120*/  @P4 HADD2.F32 R96, -RZ, R24.H0_H0 ;  /* 0x20000018ff604230 */ /* 0x000fca0000004100 */
[----:B------:R-:W-:-:S07]  /*3130*/  @P4 FADD.FTZ R97, R97, R96 ;  /* 0x0000006061614221 */ /* 0x000fce0000010000 */
.L_x_1372:
[----:B------:R-:W-:Y:S05]  /*3140*/  BSYNC B2 ;  /* 0x0000000000027941 */ /* 0x000fea0003800000 */
.L_x_1370:
        /* <DEDUP_REMOVED lines=14> */
.L_x_1374:
[----:B------:R-:W-:Y:S01]  /*3230*/  FFMA.FTZ R97, R93, R132, R135 ;  /* 0x000000845d617223 */ /* 0x000fe20000010087 */
[----:B------:R-:W-:-:S03]  /*3240*/  @P4 HADD2.F32 R96, -RZ, R24.H1_H1 ;  /* 0x30000018ff604230 */ /* 0x000fc60000004100 */
[----:B------:R-:W-:-:S04]  /*3250*/  FADD.FTZ R97, R112, -R97 ;  /* 0x8000006170617221 */ /* 0x000fc80000010000 */
[----:B------:R-:W-:-:S04]  /*3260*/  FMUL.FTZ R97, R124, R97 ;  /* 0x000000617c617220 */ /* 0x000fc80000410000 */
[----:B------:R-:W-:-:S07]  /*3270*/  @P4 FADD.FTZ R97, R97, R96 ;  /* 0x0000006061614221 */ /* 0x000fce0000010000 */
.L_x_1375:
[----:B------:R-:W-:Y:S05]  /*3280*/  BSYNC B2 ;  /* 0x0000000000027941 */ /* 0x000fea0003800000 */
.L_x_1373:
        /* <DEDUP_REMOVED lines=12> */
.L_x_1377:
[----:B------:R-:W-:Y:S01]  /*3350*/  FFMA.FTZ R97, R95, R132, R135 ;  /* 0x000000845f617223 */ /* 0x000fe20000010087 */
[----:B------:R-:W-:-:S03]  /*3360*/  @P4 HADD2.F32 R96, -RZ, R25.H0_H0 ;  /* 0x20000019ff604230 */ /* 0x000fc60000004100 */
[----:B------:R-:W-:-:S04]  /*3370*/  FADD.FTZ R97, R114, -R97 ;  /* 0x8000006172617221 */ /* 0x000fc80000010000 */
[----:B------:R-:W-:-:S04]  /*3380*/  FMUL.FTZ R97, R124, R97 ;  /* 0x000000617c617220 */ /* 0x000fc80000410000 */
[----:B------:R-:W-:-:S07]  /*3390*/  @P4 FADD.FTZ R97, R97, R96 ;  /* 0x0000006061614221 */ /* 0x000fce0000010000 */
.L_x_1378:
[----:B------:R-:W-:Y:S05]  /*33a0*/  BSYNC B2 ;  /* 0x0000000000027941 */ /* 0x000fea0003800000 */
.L_x_1376:
        /* <DEDUP_REMOVED lines=12> */
.L_x_1380:
[----:B------:R-:W-:Y:S01]  /*3470*/  FFMA.FTZ R97, R113, R132, R135 ;  /* 0x0000008471617223 */ /* 0x000fe20000010087 */
[----:B------:R-:W-:-:S03]  /*3480*/  @P4 HADD2.F32 R96, -RZ, R25.H1_H1 ;  /* 0x30000019ff604230 */ /* 0x000fc60000004100 */
[----:B------:R-:W-:-:S04]  /*3490*/  FADD.FTZ R97, R116, -R97 ;  /* 0x8000006174617221 */ /* 0x000fc80000010000 */
[----:B------:R-:W-:-:S04]  /*34a0*/  FMUL.FTZ R97, R124, R97 ;  /* 0x000000617c617220 */ /* 0x000fc80000410000 */
[----:B------:R-:W-:-:S07]  /*34b0*/  @P4 FADD.FTZ R97, R97, R96 ;  /* 0x0000006061614221 */ /* 0x000fce0000010000 */
.L_x_1381:
[----:B------:R-:W-:Y:S05]  /*34c0*/  BSYNC B2 ;  /* 0x0000000000027941 */ /* 0x000fea0003800000 */
.L_x_1379:
        /* <DEDUP_REMOVED lines=12> */
.L_x_1383:
[----:B------:R-:W-:-:S04]  /*3590*/  FFMA.FTZ R96, R115, R132, R135 ;  /* 0x0000008473607223 */ /* 0x000fc80000010087 */
[----:B------:R-:W-:Y:S01]  /*35a0*/  FADD.FTZ R97, R117, -R96 ;  /* 0x8000006075617221 */ /* 0x000fe20000010000 */
[----:B------:R-:W-:-:S03]  /*35b0*/  @P4 HADD2.F32 R96, -RZ, R26.H0_H0 ;  /* 0x2000001aff604230 */ /* 0x000fc60000004100 */
[----:B------:R-:W-:-:S04]  /*35c0*/  FMUL.FTZ R97, R124, R97 ;  /* 0x000000617c617220 */ /* 0x000fc80000410000 */
[----:B------:R-:W-:-:S07]  /*35d0*/  @P4 FADD.FTZ R97, R97, R96 ;  /* 0x0000006061614221 */ /* 0x000fce0000010000 */
.L_x_1384:
[----:B------:R-:W-:Y:S05]  /*35e0*/  BSYNC B2 ;  /* 0x0000000000027941 */ /* 0x000fea0003800000 */
.L_x_1382:
        /* <DEDUP_REMOVED lines=12> */
.L_x_1386:
[----:B------:R-:W-:-:S04]  /*36b0*/  FFMA.FTZ R96, R118, R132, R135 ;  /* 0x0000008476607223 */ /* 0x000fc80000010087 */
[----:B------:R-:W-:Y:S01]  /*36c0*/  FADD.FTZ R97, R119, -R96 ;  /* 0x8000006077617221 */ /* 0x000fe20000010000 */
[----:B------:R-:W-:-:S03]  /*36d0*/  @P4 HADD2.F32 R96, -RZ, R26.H1_H1 ;  /* 0x3000001aff604230 */ /* 0x000fc60000004100 */
[----:B------:R-:W-:-:S04]  /*36e0*/  FMUL.FTZ R97, R124, R97 ;  /* 0x000000617c617220 */ /* 0x000fc80000410000 */
[----:B------:R-:W-:-:S07]  /*36f0*/  @P4 FADD.FTZ R97, R97, R96 ;  /* 0x0000006061614221 */ /* 0x000fce0000010000 */
.L_x_1387:
[----:B------:R-:W-:Y:S05]  /*3700*/  BSYNC B2 ;  /* 0x0000000000027941 */ /* 0x000fea0003800000 */
.L_x_1385:
        /* <DEDUP_REMOVED lines=12> */
.L_x_1389:
[----:B------:R-:W-:-:S04]  /*37d0*/  FFMA.FTZ R96, R120, R132, R135 ;  /* 0x0000008478607223 */ /* 0x000fc80000010087 */
[----:B------:R-:W-:Y:S01]  /*37e0*/  FADD.FTZ R97, R121, -R96 ;  /* 0x8000006079617221 */ /* 0x000fe20000010000 */
[----:B------:R-:W-:-:S03]  /*37f0*/  @P4 HADD2.F32 R96, -RZ, R27.H0_H0 ;  /* 0x2000001bff604230 */ /* 0x000fc60000004100 */
[----:B------:R-:W-:-:S04]  /*3800*/  FMUL.FTZ R97, R124, R97 ;  /* 0x000000617c617220 */ /* 0x000fc80000410000 */
[----:B------:R-:W-:-:S07]  /*3810*/  @P4 FADD.FTZ R97, R97, R96 ;  /* 0x0000006061614221 */ /* 0x000fce0000010000 */
.L_x_1390:
[----:B------:R-:W-:Y:S05]  /*3820*/  BSYNC B2 ;  /* 0x0000000000027941 */ /* 0x000fea0003800000 */
.L_x_1388:
        /* <DEDUP_REMOVED lines=12> */
.L_x_1392:
[----:B------:R-:W-:-:S04]  /*38f0*/  FFMA.FTZ R132, R122, R132, R135 ;  /* 0x000000847a847223 */ /* 0x000fc80000010087 */
[----:B------:R-:W-:-:S04]  /*3900*/  FADD.FTZ R97, R123, -R132 ;  /* 0x800000847b617221 */ /* 0x000fc80000010000 */
[----:B------:R-:W-:Y:S01]  /*3910*/  FMUL.FTZ R124, R124, R97 ;  /* 0x000000617c7c7220 */ /* 0x000fe20000410000 */
[----:B------:R-:W-:-:S05]  /*3920*/  @P4 HADD2.F32 R97, -RZ, R27.H1_H1 ;  /* 0x3000001bff614230 */ /* 0x000fca0000004100 */
[----:B------:R-:W-:-:S07]  /*3930*/  @P4 FADD.FTZ R124, R124, R97 ;  /* 0x000000617c7c4221 */ /* 0x000fce0000010000 */
.L_x_1393:
[----:B------:R-:W-:Y:S05]  /*3940*/  BSYNC B2 ;  /* 0x0000000000027941 */ /* 0x000fea0003800000 */
.L_x_1391:
        /* <DEDUP_REMOVED lines=8> */
[----:B------:R-:W-:-:S04]  /*39d0*/  @P3 PRMT R91, R91, 0x5410, R132 ;  /* 0x000054105b5b3816 */ /* 0x000fc80000000084 */
[----:B------:R3:W-:Y:S01]  /*39e0*/  @P5 STG.E.128 desc[UR4][R98.64], R84 ;  /* 0x0000005462005986 */ /* 0x0007e2000c101d04 */
[----:B--2---:R-:W-:-:S05]  /*39f0*/  @P3 IMAD.WIDE.U32 R96, R131, 0x10, R96 ;  /* 0x0000001083603825 */ /* 0x004fca00078e0060 */
[----:B------:R3:W-:Y:S02]  /*3a00*/  @P3 STG.E.128 desc[UR4][R96.64], R88 ;  /* 0x0000005860003986 */ /* 0x0007e4000c101d04 */
.L_x_1369:
[----:B------:R-:W-:Y:S05]  /*3a10*/  BSYNC B1 ;  /* 0x0000000000017941 */ /* 0x000fea0003800000 */
.L_x_1368:
[----:B01-3--:R-:W0:Y:S02]  /*3a20*/  LDC.64 R96, c[0x0][0x210] ;  /* 0x00008400ff607b82 */ /* 0x00be240000000a00 */
[----:B0-----:R-:W-:-:S04]  /*3a30*/  LEA R2, R96, R2, 0x2 ;  /* 0x0000000260027211 */ /* 0x001fc800078e10ff */
[----:B------:R-:W-:-:S13]  /*3a40*/  ISETP.GE.AND P2, PT, R2, R97, PT ;  /* 0x000000610200720c */ /* 0x000fda0003f46270 */
[----:B------:R-:W-:Y:S05]  /*3a50*/  @!P2 BRA `(.L_x_1394) ;  /* 0xffffffc800d8a947 */ /* 0x000fea000383ffff */
.L_x_1301:
[----:B------:R-:W-:Y:S05]  /*3a60*/  BSYNC B0 ;  /* 0x0000000000007941 */ /* 0x000fea0003800000 */
.L_x_1300:
        /* <DEDUP_REMOVED lines=18> */
[----:B------:R-:W-:Y:S01]  /*3b90*/  LEA R5, R160, R3, 0x2 ;  /* 0x00000003a0057211 */ /* 0x000fe200078e10ff */
[----:B-1----:R-:W-:Y:S02]  /*3ba0*/  IMAD R31, R29, R4, RZ ;  /* 0x000000041d1f7224 */ /* 0x002fe400078e02ff */
[----:B------:R-:W-:Y:S04]  /*3bb0*/  STS.128 [R0], R56 ;  /* 0x0000003800007388 */ /* 0x000fe80000000c00 */
[----:B------:R-:W-:Y:S01]  /*3bc0*/  STS.128 [R0+0x10], R52 ;  /* 0x0000103400007388 */ /* 0x000fe20000000c00 */
[----:B------:R-:W-:-:S03]  /*3bd0*/  IADD3 R160, P6, R31, R160, RZ ;  /* 0x000000a01fa07210 */ /* 0x000fc60007fde0ff */
        /* <DEDUP_REMOVED lines=117> */
[----:B----4-:R-:W-:-:S04]  /*4330*/  FADD.FTZ R0, RZ, R0 ;  /* 0x00000000ff007221 */ /* 0x010fc80000010000 */
[----:B------:R-:W-:Y:S01]  /*4340*/  FADD.FTZ R0, R0, R19 ;  /* 0x0000001300007221 */ /* 0x000fe20000010000 */
[----:B------:R-:W-:-:S03]  /*4350*/  FADD.FTZ R39, R6, R39 ;  /* 0x0000002706277221 */ /* 0x000fc60000010000 */
        /* <DEDUP_REMOVED lines=9> */
[----:B---3--:R-:W-:-:S03]  /*43f0*/  @P4 MOV R2, R12 ;  /* 0x0000000c00024202 */ /* 0x008fc60000000f00 */
[----:B-1----:R-:W-:Y:S01]  /*4400*/  FADD.FTZ R8, R8, R15 ;  /* 0x0000000f08087221 */ /* 0x002fe20000010000 */
[-C--:B------:R-:W-:Y:S02]  /*4410*/  @P4 MOV R3, R43.reuse ;  /* 0x0000002b00034202 */ /* 0x080fe40000000f00 */
[----:B------:R-:W-:Y:S01]  /*4420*/  @P4 IADD3 R12, P6, R12, 0x200, RZ ;  /* 0x000002000c0c4810 */ /* 0x000fe20007fde0ff */
[----:B--2---:R-:W-:Y:S02]  /*4430*/  FADD.FTZ R21, R8, R21 ;  /* 0x0000001508157221 */ /* 0x004fe40000010000 */
        /* <DEDUP_REMOVED lines=40> */
.L_x_1315:
[----:B0-----:R-:W-:Y:S01]  /*46c0*/  HFMA2.MMA R96, -RZ, RZ, 0, 5.9604644775390625e-08 ;  /* 0x00000001ff607435 */ /* 0x001fe200000001ff */
[----:B------:R-:W-:Y:S01]  /*46d0*/  BSSY B1, `(.L_x_1395) ;  /* 0x0000007000017945 */ /* 0x000fe20003800000 */
[----:B------:R-:W-:Y:S02]  /*46e0*/  MOV R165, R135 ;  /* 0x0000008700a57202 */ /* 0x000fe40000000f00 */
[----:B------:R-:W-:Y:S02]  /*46f0*/  MOV R97, 0x1f ;  /* 0x0000001f00617802 */ /* 0x000fe40000000f00 */
[----:B------:R-:W-:-:S07]  /*4700*/  MOV R98, 0xffffffff ;  /* 0xffffffff00627802 */ /* 0x000fce0000000f00 */
[----:B-----5:R-:W-:Y:S05]  /*4710*/  WARPSYNC.COLLECTIVE R98, `(.L_x_1396) ;  /* 0x0000000062087348 */ /* 0x020fea0003c00000 */
[----:B------:R0:W1:Y:S02]  /*4720*/  SHFL.BFLY P3, R158, R165, R96, R97 ;  /* 0x0c000060a59e7389 */ /* 0x0000640000060061 */
[----:B01---5:R-:W-:Y:S01]  /*4730*/  ENDCOLLECTIVE ;  /* 0x000000000000791b */ /* 0x023fe20003800000 */
.L_x_1396:
[----:B------:R-:W-:Y:S05]  /*4740*/  BSYNC B1 ;  /* 0x0000000000017941 */ /* 0x000fea0003800000 */
.L_x_1395:
[----:B------:R-:W-:Y:S02]  /*4750*/  MOV R96, R158 ;  /* 0x0000009e00607202 */ /* 0x000fe40000000f00 */
[----:B------:R-:W-:Y:S02]  /*4760*/  MOV R165, R136 ;  /* 0x0000008800a57202 */ /* 0x000fe40000000f00 */
[----:B------:R-:W-:Y:S01]  /*4770*/  MOV R97, 0x1f ;  /* 0x0000001f00617802 */ /* 0x000fe20000000f00 */
[----:B------:R-:W-:Y:S01]  /*4780*/  FADD.FTZ R132, R96, R135 ;  /* 0x0000008760847221 */ /* 0x000fe20000010000 */
[----:B------:R-:W-:Y:S01]  /*4790*/  HFMA2.MMA R96, -RZ, RZ, 0, 5.9604644775390625e-08 ;  /* 0x00000001ff607435 */ /* 0x000fe200000001ff */
[----:B------:R-:W-:-:S10]  /*47a0*/  MOV R98, 0xffffffff ;  /* 0xffffffff00627802 */ /* 0x000fd40000000f00 */
[----:B------:R-:W-:Y:S05]  /*47b0*/  WARPSYNC.COLLECTIVE R98, `(.L_x_1397) ;  /* 0x0000000062087348 */ /* 0x000fea0003c00000 */
[----:B------:R0:W1:Y:S02]  /*47c0*/  SHFL.BFLY P3, R158, R165, R96, R97 ;  /* 0x0c000060a59e7389 */ /* 0x0000640000060061 */
[----:B01----:R-:W-:Y:S01]  /*47d0*/  ENDCOLLECTIVE ;  /* 0x000000000000791b */ /* 0x003fe20003800000 */
.L_x_1397:
[----:B------:R-:W-:Y:S01]  /*47e0*/  HFMA2.MMA R96, -RZ, RZ, 0, 1.1920928955078125e-07 ;  /* 0x00000002ff607435 */ /* 0x000fe200000001ff */
[----:B------:R-:W-:Y:S02]  /*47f0*/  MOV R165, R132 ;  /* 0x0000008400a57202 */ /* 0x000fe40000000f00 */
[----:B------:R-:W-:-:S08]  /*4800*/  MOV R99, R158 ;  /* 0x0000009e00637202 */ /* 0x000fd00000000f00 */
[----:B------:R-:W-:Y:S05]  /*4810*/  WARPSYNC.COLLECTIVE R98, `(.L_x_1398) ;  /* 0x0000000062087348 */ /* 0x000fea0003c00000 */
[----:B------:R0:W1:Y:S02]  /*4820*/  SHFL.BFLY P3, R158, R165, R96, R97 ;  /* 0x0c000060a59e7389 */ /* 0x0000640000060061 */
[----:B01----:R-:W-:Y:S01]  /*4830*/  ENDCOLLECTIVE ;  /* 0x000000000000791b */ /* 0x003fe20003800000 */
.L_x_1398:
[----:B------:R-:W-:-:S05]  /*4840*/  FADD.FTZ R99, R99, R136 ;  /* 0x0000008863637221 */ /* 0x000fca0000010000 */
[----:B------:R-:W-:Y:S02]  /*4850*/  MOV R165, R99 ;  /* 0x0000006300a57202 */ /* 0x000fe40000000f00 */
[----:B------:R-:W-:-:S07]  /*4860*/  MOV R159, R158 ;  /* 0x0000009e009f7202 */ /* 0x000fce0000000f00 */
[----:B------:R-:W-:Y:S05]  /*4870*/  WARPSYNC.COLLECTIVE R98, `(.L_x_1399) ;  /* 0x0000000062087348 */ /* 0x000fea0003c00000 */
[----:B------:R0:W1:Y:S02]  /*4880*/  SHFL.BFLY P3, R158, R165, R96, R97 ;  /* 0x0c000060a59e7389 */ /* 0x0000640000060061 */
[----:B01----:R-:W-:Y:S01]  /*4890*/  ENDCOLLECTIVE ;  /* 0x000000000000791b */ /* 0x003fe20003800000 */
.L_x_1399:
[----:B------:R-:W-:Y:S01]  /*48a0*/  FADD.FTZ R159, R132, R159 ;  /* 0x0000009f849f7221 */ /* 0x000fe20000010000 */
[----:B------:R-:W-:-:S04]  /*48b0*/  HFMA2.MMA R96, -RZ, RZ, 0, 2.384185791015625e-07 ;  /* 0x00000004ff607435 */ /* 0x000fc800000001ff */
[----:B------:R-:W-:Y:S02]  /*48c0*/  MOV R165, R159 ;  /* 0x0000009f00a57202 */ /* 0x000fe40000000f00 */
[----:B------:R-:W-:-:S07]  /*48d0*/  MOV R134, R158 ;  /* 0x0000009e00867202 */ /* 0x000fce0000000f00 */
[----:B------:R-:W-:Y:S05]  /*48e0*/  WARPSYNC.COLLECTIVE R98, `(.L_x_1400) ;  /* 0x0000000062087348 */ /* 0x000fea0003c00000 */
[----:B------:R0:W1:Y:S02]  /*48f0*/  SHFL.BFLY P3, R158, R165, R96, R97 ;  /* 0x0c000060a59e7389 */ /* 0x0000640000060061 */
[----:B01----:R-:W-:Y:S01]  /*4900*/  ENDCOLLECTIVE ;  /* 0x000000000000791b */ /* 0x003fe20003800000 */
.L_x_1400:
[----:B------:R-:W-:-:S05]  /*4910*/  FADD.FTZ R134, R99, R134 ;  /* 0x0000008663867221 */ /* 0x000fca0000010000 */
[----:B------:R-:W-:Y:S02]  /*4920*/  MOV R165, R134 ;  /* 0x0000008600a57202 */ /* 0x000fe40000000f00 */
[----:B------:R-:W-:-:S07]  /*4930*/  MOV R140, R158 ;  /* 0x0000009e008c7202 */ /* 0x000fce0000000f00 */
[----:B------:R-:W-:Y:S05]  /*4940*/  WARPSYNC.COLLECTIVE R98, `(.L_x_1401) ;  /* 0x0000000062087348 */ /* 0x000fea0003c00000 */
[----:B------:R0:W1:Y:S02]  /*4950*/  SHFL.BFLY P3, R158, R165, R96, R97 ;  /* 0x0c000060a59e7389 */ /* 0x0000640000060061 */
[----:B01----:R-:W-:Y:S01]  /*4960*/  ENDCOLLECTIVE ;  /* 0x000000000000791b */ /* 0x003fe20003800000 */
.L_x_1401:
[----:B------:R-:W-:Y:S01]  /*4970*/  FADD.FTZ R140, R159, R140 ;  /* 0x0000008c9f8c7221 */ /* 0x000fe20000010000 */
[----:B------:R-:W-:-:S04]  /*4980*/  HFMA2.MMA R96, -RZ, RZ, 0, 4.76837158203125e-07 ;  /* 0x00000008ff607435 */ /* 0x000fc800000001ff */
[----:B------:R-:W-:Y:S02]  /*4990*/  MOV R165, R140 ;  /* 0x0000008c00a57202 */ /* 0x000fe40000000f00 */
[----:B------:R-:W-:-:S07]  /*49a0*/  MOV R163, R158 ;  /* 0x0000009e00a37202 */ /* 0x000fce0000000f00 */
[----:B------:R-:W-:Y:S05]  /*49b0*/  WARPSYNC.COLLECTIVE R98, `(.L_x_1402) ;  /* 0x0000000062087348 */ /* 0x000fea0003c00000 */
[----:B------:R0:W1:Y:S02]  /*49c0*/  SHFL.BFLY P3, R158, R165, R96, R97 ;  /* 0x0c000060a59e7389 */ /* 0x0000640000060061 */
[----:B01----:R-:W-:Y:S01]  /*49d0*/  ENDCOLLECTIVE ;  /* 0x000000000000791b */ /* 0x003fe20003800000 */
.L_x_1402:
[----:B------:R-:W-:-:S05]  /*49e0*/  FADD.FTZ R163, R134, R163 ;  /* 0x000000a386a37221 */ /* 0x000fca0000010000 */
[----:B------:R-:W-:Y:S02]  /*49f0*/  MOV R165, R163 ;  /* 0x000000a300a57202 */ /* 0x000fe40000000f00 */
[----:B------:R-:W-:-:S07]  /*4a00*/  MOV R135, R158 ;  /* 0x0000009e00877202 */ /* 0x000fce0000000f00 */
[----:B------:R-:W-:Y:S05]  /*4a10*/  WARPSYNC.COLLECTIVE R98, `(.L_x_1403) ;  /* 0x0000000062087348 */ /* 0x000fea0003c00000 */
[----:B------:R0:W1:Y:S02]  /*4a20*/  SHFL.BFLY P3, R158, R165, R96, R97 ;  /* 0x0c000060a59e7389 */ /* 0x0000640000060061 */
[----:B01----:R-:W-:Y:S01]  /*4a30*/  ENDCOLLECTIVE ;  /* 0x000000000000791b */ /* 0x003fe20003800000 */
.L_x_1403:
[----:B------:R-:W-:Y:S01]  /*4a40*/  FADD.FTZ R135, R140, R135 ;  /* 0x000000878c877221 */ /* 0x000fe20000010000 */
[----:B------:R-:W-:-:S04]  /*4a50*/  HFMA2.MMA R96, -RZ, RZ, 0, 9.5367431640625e-07 ;  /* 0x00000010ff607435 */ /* 0x000fc800000001ff */
[----:B------:R-:W-:Y:S02]  /*4a60*/  MOV R165, R135 ;  /* 0x0000008700a57202 */ /* 0x000fe40000000f00 */
[----:B------:R-:W-:-:S07]  /*4a70*/  MOV R136, R158 ;  /* 0x0000009e00887202 */ /* 0x000fce0000000f00 */
[----:B------:R-:W-:Y:S05]  /*4a80*/  WARPSYNC.COLLECTIVE R98, `(.L_x_1404) ;  /* 0x0000000062087348 */ /* 0x000fea0003c00000 */
[----:B------:R0:W1:Y:S02]  /*4a90*/  SHFL.BFLY P3, R158, R165, R96, R97 ;  /* 0x0c000060a59e7389 */ /* 0x0000640000060061 */
[----:B01----:R-:W-:Y:S01]  /*4aa0*/  ENDCOLLECTIVE ;  /* 0x000000000000791b */ /* 0x003fe20003800000 */
.L_x_1404:
[----:B------:R-:W-:-:S05]  /*4ab0*/  FADD.FTZ R136, R163, R136 ;  /* 0x00000088a3887221 */ /* 0x000fca0000010000 */
[----:B------:R-:W-:Y:S02]  /*4ac0*/  MOV R165, R136 ;  /* 0x0000008800a57202 */ /* 0x000fe40000000f00 */
[----:B------:R-:W-:-:S07]  /*4ad0*/  MOV R132, R158 ;  /* 0x0000009e00847202 */ /* 0x000fce0000000f00 */
[----:B------:R-:W-:Y:S05]  /*4ae0*/  WARPSYNC.COLLECTIVE R98, `(.L_x_1405) ;  /* 0x0000000062087348 */ /* 0x000fea0003c00000 */
[----:B------:R0:W1:Y:S02]  /*4af0*/  SHFL.BFLY P3, R158, R165, R96, R97 ;  /* 0x0c000060a59e7389 */ /* 0x0000640000060061 */
[----:B01----:R-:W-:Y:S01]  /*4b00*/  ENDCOLLECTIVE ;  /* 0x000000000000791b */ /* 0x003fe20003800000 */
.L_x_1405:
[----:B------:R-:W-:Y:S01]  /*4b10*/  MOV R99, R158 ;  /* 0x0000009e00637202 */ /* 0x000fe20000000f00 */
[----:B------:R-:W-:Y:S06]  /*4b20*/  BRA `(.L_x_1406) ;  /* 0xffffffcc00e47947 */ /* 0x000fec000383ffff */
.L_x_1407:
        /* <DEDUP_REMOVED lines=13> */
.L_x_11678:


//--------------------- .text._ZN10layer_norm13ln_bwd_kernelINS_13Kernel_traitsI6__halfS2_S2_S2_fjLj768ELj1ELj4ELj1ELj16ENS_18Kernel_traits_baseILj768ES2_S2_S2_S2_fjLj128EEEEELb0ELb0ELb1ELb1EEEvNS_9BwdParamsE --------------------------
	.section	.text._ZN10layer_norm13ln_bwd_kernelINS_13Kernel_traitsI6__halfS2_S2_S2_fjLj768ELj1ELj4ELj1ELj16ENS_18Kernel_traits_baseILj768ES2_S2_S2_S2_fjLj128EEEEELb0ELb0ELb1ELb1EEEvNS_9BwdParamsE,"ax",@progbits
	.align	128
        .global         _ZN10layer_norm13ln_bwd_kernelINS_13Kernel_traitsI6__halfS2_S2_S2_fjLj768ELj1ELj4ELj1ELj16ENS_18Kernel_traits_baseILj768ES2_S2_S2_S2_fjLj128EEEEELb0ELb0ELb1ELb1EEEvNS_9BwdParamsE
        .type           _ZN10layer_norm13ln_bwd_kernelINS_13Kernel_traitsI6__halfS2_S2_S2_fjLj768ELj1ELj4ELj1ELj16ENS_18Kernel_traits_baseILj768ES2_S2_S2_S2_fjLj128EEEEELb0ELb0ELb1ELb1EEEvNS_9BwdParamsE,@function
        .size           _ZN10layer_norm13ln_bwd_kernelINS_13Kernel_traitsI6__halfS2_S2_S2_fjLj768ELj1ELj4ELj1ELj16ENS_18Kernel_traits_baseILj768ES2_S2_S2_S2_fjLj128EEEEELb0ELb0ELb1ELb1EEEvNS_9BwdParamsE,(.L_x_11679 - _ZN10layer_norm13ln_bwd_kernelINS_13Kernel_traitsI6__halfS2_S2_S2_fjLj768ELj1ELj4ELj1ELj16ENS_18Kernel_traits_baseILj768ES2_S2_S2_S2_fjLj128EEEEELb0ELb0ELb1ELb1EEEvNS_9BwdParamsE)
        .other          _ZN10layer_norm13ln_bwd_kernelINS_13Kernel_traitsI6__halfS2_S2_S2_fjLj768ELj1ELj4ELj1ELj16ENS_18Kernel_traits_baseILj768ES2_S2_S2_S2_fjLj128EEEEELb0ELb0ELb1ELb1EEEvNS_9BwdParamsE,@"STO_CUDA_ENTRY STV_DEFAULT"
_ZN10layer_norm13ln_bwd_kernelINS_13Kernel_traitsI6__halfS2_S2_S2_fjLj768ELj1ELj4ELj1ELj16ENS_18Kernel_traits_baseILj768ES2_S2_S2_S2_fjLj128EEEEELb0ELb0ELb1ELb1EEEvNS_9BwdParamsE:
.text._ZN10layer_norm13ln_bwd_kernelINS_13Kernel_traitsI6__halfS2_S2_S2_fjLj768ELj1ELj4ELj1ELj16ENS_18Kernel_traits_baseILj768ES2_S2_S2_S2_fjLj128EEEEELb0ELb0ELb1ELb1EEEvNS_9BwdParamsE:
        /* <DEDUP_REMOVED lines=38> */
.L_x_1409:
[----:B------:R-:W-:Y:S01]  /*0260*/  SHF.L.U32 R3, R0, 0x4, RZ ;  /* 0x0000000400037819 */ /* 0x000fe200000006ff */
[----:B------:R-:W-:Y:S01]  /*0270*/  ULDC.64 UR6, c[0x0][0x260] ;  /* 0x0000980000067ab9 */ /* 0x000fe20000000a00 */
[----:B------:R-:W0:Y:S02]  /*0280*/  LDC.U8 R120, c[0x0][0x2a0] ;  /* 0x0000a800ff787b82 */ /* 0x000e240000000000 */
        /* <DEDUP_REMOVED lines=30> */
[--C-:B--2---:R-:W-:Y:S02]  /*0470*/  HADD2.F32 R4, -RZ, R8.reuse.H0_H0 ;  /* 0x20000008ff047230 */ /* 0x104fe40000004100 */
[----:B------:R-:W-:Y:S02]  /*0480*/  HADD2.F32 R5, -RZ, R8.H1_H1 ;  /* 0x30000008ff057230 */ /* 0x000fe40000004100 */
[----:B------:R-:W-:-:S02]  /*0490*/  HADD2.F32 R6, -RZ, R9.H0_H0 ;  /* 0x20000009ff067230 */ /* 0x000fc40000004100 */
[----:B------:R-:W-:Y:S02]  /*04a0*/  HADD2.F32 R7, -RZ, R9.H1_H1 ;  /* 0x30000009ff077230 */ /* 0x000fe40000004100 */
[--C-:B---3--:R-:W-:Y:S02]  /*04b0*/  HADD2.F32 R12, -RZ, R16.reuse.H0_H0 ;  /* 0x20000010ff0c7230 */ /* 0x108fe40000004100 */
[----:B------:R-:W-:Y:S02]  /*04c0*/  HADD2.F32 R13, -RZ, R16.H1_H1 ;  /* 0x30000010ff0d7230 */ /* 0x000fe40000004100 */
[--C-:B-1----:R-:W-:Y:S02]  /*04d0*/  HADD2.F32 R14, -RZ, R17.reuse.H0_H0 ;  /* 0x20000011ff0e7230 */ /* 0x102fe40000004100 */
[----:B------:R-:W-:Y:S02]  /*04e0*/  HADD2.F32 R15, -RZ, R17.H1_H1 ;  /* 0x30000011ff0f7230 */ /* 0x000fe40000004100 */
[----:B----4-:R-:W-:-:S02]  /*04f0*/  HADD2.F32 R112, -RZ, R116.H0_H0 ;  /* 0x20000074ff707230 */ /* 0x010fc40000004100 */
[----:B------:R-:W-:Y:S02]  /*0500*/  HADD2.F32 R113, -RZ, R116.H1_H1 ;  /* 0x30000074ff717230 */ /* 0x000fe40000004100 */
[--C-:B------:R-:W-:Y:S02]  /*0510*/  HADD2.F32 R114, -RZ, R117.reuse.H0_H0 ;  /* 0x20000075ff727230 */ /* 0x100fe40000004100 */
[----:B------:R-:W-:Y:S02]  /*0520*/  HADD2.F32 R115, -RZ, R117.H1_H1 ;  /* 0x30000075ff737230 */ /* 0x000fe40000004100 */
[--C-:B------:R-:W-:Y:S02]  /*0530*/  HADD2.F32 R8, -RZ, R10.reuse.H0_H0 ;  /* 0x2000000aff087230 */ /* 0x100fe40000004100 */
[----:B------:R-:W-:Y:S02]  /*0540*/  HADD2.F32 R9, -RZ, R10.H1_H1 ;  /* 0x3000000aff097230 */ /* 0x000fe40000004100 */
[----:B------:R-:W-:-:S02]  /*0550*/  HADD2.F32 R16, -RZ, R18.H0_H0 ;  /* 0x20000012ff107230 */ /* 0x000fc40000004100 */
[----:B------:R-:W-:Y:S02]  /*0560*/  HADD2.F32 R17, -RZ, R18.H1_H1 ;  /* 0x30000012ff117230 */ /* 0x000fe40000004100 */
[--C-:B------:R-:W-:Y:S02]  /*0570*/  HADD2.F32 R116, -RZ, R118.reuse.H0_H0 ;  /* 0x20000076ff747230 */ /* 0x100fe40000004100 */
[----:B------:R-:W-:Y:S02]  /*0580*/  HADD2.F32 R117, -RZ, R118.H1_H1 ;  /* 0x30000076ff757230 */ /* 0x000fe40000004100 */
[----:B------:R-:W-:Y:S02]  /*0590*/  HADD2.F32 R10, -RZ, R11.H0_H0 ;  /* 0x2000000bff0a7230 */ /* 0x000fe40000004100 */
[----:B------:R-:W-:Y:S02]  /*05a0*/  HADD2.F32 R18, -RZ, R19.H0_H0 ;  /* 0x20000013ff127230 */ /* 0x000fe40000004100 */
[----:B------:R-:W-:-:S02]  /*05b0*/  HADD2.F32 R118, -RZ, R119.H0_H0 ;  /* 0x20000077ff767230 */ /* 0x000fc40000004100 */
[----:B------:R-:W-:Y:S02]  /*05c0*/  HADD2.F32 R11, -RZ, R11.H1_H1 ;  /* 0x3000000bff0b7230 */ /* 0x000fe40000004100 */
[----:B------:R-:W-:Y:S02]  /*05d0*/  HADD2.F32 R19, -RZ, R19.H1_H1 ;  /* 0x30000013ff137230 */ /* 0x000fe40000004100 */
[----:B0-----:R-:W-:-:S07]  /*05e0*/  HADD2.F32 R119, -RZ, R119.H1_H1 ;  /* 0x30000077ff777230 */ /* 0x001fce0000004100 */
.L_x_1487:
[----:B------:R-:W0:Y:S08]  /*05f0*/  LDC.64 R122, c[0x0][0x288] ;  /* 0x0000a200ff7a7b82 */ /* 0x000e300000000a00 */
[----:B------:R-:W1:Y:S08]  /*0600*/  LDC.64 R92, c[0x0][0x280] ;  /* 0x0000a000ff5c7b82 */ /* 0x000e700000000a00 */
[----:B------:R-:W2:Y:S01]  /*0610*/  LDC.64 R126, c[0x0][0x258] ;  /* 0x00009600ff7e7b82 */ /* 0x000ea20000000a00 */
[----:B0-----:R-:W-:-:S07]  /*0620*/  IMAD.WIDE R128, R2, 0x4, R122 ;  /* 0x0000000402807825 */ /* 0x001fce00078e027a */
[----:B------:R-:W0:Y:S01]  /*0630*/  LDC.64 R130, c[0x0][0x2c8] ;  /* 0x0000b200ff827b82 */ /* 0x000e220000000a00 */
[----:B------:R-:W3:Y:S01]  /*0640*/  LDG.E R107, desc[UR4][R128.64] ;  /* 0x00000004806b7981 */ /* 0x000ee2000c1e1900 */
[----:B-1----:R-:W-:-:S06]  /*0650*/  IMAD.WIDE R92, R2, 0x4, R92 ;  /* 0x00000004025c7825 */ /* 0x002fcc00078e025c */
[----:B------:R-:W1:Y:S01]  /*0660*/  LDC R123, c[0x0][0x218] ;  /* 0x00008600ff7b7b82 */ /* 0x000e620000000800 */
[----:B------:R-:W5:Y:S01]  /*0670*/  LDG.E R122, desc[UR4][R92.64] ;  /* 0x000000045c7a7981 */ /* 0x000f62000c1e1900 */
[C---:B--2---:R-:W-:Y:S01]  /*0680*/  IMAD.WIDE R126, R2.reuse, 0x4, R126 ;  /* 0x00000004027e7825 */ /* 0x044fe200078e027e */
[----:B------:R-:W-:Y:S04]  /*0690*/  BSSY B1, `(.L_x_1411) ;  /* 0x0000112000017945 */ /* 0x000fe80003800000 */
[----:B------:R0:W5:Y:S01]  /*06a0*/  LDG.E R121, desc[UR4][R126.64] ;  /* 0x000000047e797981 */ /* 0x000162000c1e1900 */
[----:B-1----:R-:W-:-:S05]  /*06b0*/  IMAD R124, R2, R123, RZ ;  /* 0x0000007b027c7224 */ /* 0x002fca00078e02ff */
[----:B------:R-:W-:-:S04]  /*06c0*/  SHF.R.S32.HI R125, RZ, 0x1f, R124 ;  /* 0x0000001fff7d7819 */ /* 0x000fc8000001147c */
[----:B------:R-:W-:Y:S02]  /*06d0*/  LEA.HI R125, R125, R124, RZ, 0x3 ;  /* 0x0000007c7d7d7211 */ /* 0x000fe400078f18ff */
[----:B------:R-:W-:-:S04]  /*06e0*/  LOP3.LUT R124, R0, 0x1f, RZ, 0xc0, !PT ;  /* 0x0000001f007c7812 */ /* 0x000fc800078ec0ff */
[----:B------:R-:W-:-:S04]  /*06f0*/  LEA.HI.SX32 R125, R125, R124, 0x1d ;  /* 0x0000007c7d7d7211 */ /* 0x000fc800078feaff */
[C---:B------:R-:W-:Y:S02]  /*0700*/  IADD3 R132, R125.reuse, 0x20, RZ ;  /* 0x000000207d847810 */ /* 0x040fe40007ffe0ff */
[C---:B------:R-:W-:Y:S01]  /*0710*/  IADD3 R133, R125.reuse, 0x40, RZ ;  /* 0x000000407d857810 */ /* 0x040fe20007ffe0ff */
[----:B0-----:R-:W-:-:S04]  /*0720*/  IMAD.WIDE.U32 R126, R125, 0x10, R130 ;  /* 0x000000107d7e7825 */ /* 0x001fc800078e0082 */
[----:B------:R-:W-:-:S04]  /*0730*/  IMAD.WIDE.U32 R128, R132, 0x10, R130 ;  /* 0x0000001084807825 */ /* 0x000fc800078e0082 */
[----:B------:R-:W-:Y:S01]  /*0740*/  IMAD.WIDE.U32 R130, R133, 0x10, R130 ;  /* 0x0000001085827825 */ /* 0x000fe200078e0082 */
[----:B---3--:R-:W-:-:S13]  /*0750*/  ISETP.GT.AND P1, PT, R107, RZ, PT ;  /* 0x000000ff6b00720c */ /* 0x008fda0003f24270 */
[----:B------:R-:W-:Y:S05]  /*0760*/  @P1 BRA `(.L_x_1412) ;  /* 0x00000000002c1947 */ /* 0x000fea0003800000 */
[----:B------:R-:W-:Y:S02]  /*0770*/  MOV R134, UR14 ;  /* 0x0000000e00867c02 */ /* 0x000fe40008000f00 */
[----:B------:R-:W-:Y:S02]  /*0780*/  CS2R R92, SRZ ;  /* 0x00000000005c7805 */ /* 0x000fe4000001ff00 */
[----:B------:R-:W-:Y:S02]  /*0790*/  MOV R135, UR15 ;  /* 0x0000000f00877c02 */ /* 0x000fe40008000f00 */
        /* <DEDUP_REMOVED lines=8> */
.L_x_1412:
[----:B------:R-:W0:Y:S01]  /*0820*/  LDC.64 R104, c[0x0][0x238] ;  /* 0x00008e00ff687b82 */ /* 0x000e220000000a00 */
[----:B------:R-:W-:-:S05]  /*0830*/  IADD3 R88, R107, -0x1, RZ ;  /* 0xffffffff6b587810 */ /* 0x000fca0007ffe0ff */
[----:B------:R-:W-:Y:S02]  /*0840*/  IMAD R88, R88, R123, RZ ;  /* 0x0000007b58587224 */ /* 0x000fe400078e02ff */
[----:B------:R-:W1:Y:S03]  /*0850*/  LDC.64 R136, c[0x0][0x250] ;  /* 0x00009400ff887b82 */ /* 0x000e660000000a00 */
[----:B------:R-:W-:-:S04]  /*0860*/  SHF.R.S32.HI R3, RZ, 0x1f, R88 ;  /* 0x0000001fff037819 */ /* 0x000fc80000011458 */
[----:B------:R-:W-:Y:S01]  /*0870*/  LEA.HI R3, R3, R88, RZ, 0x3 ;  /* 0x0000005803037211 */ /* 0x000fe200078f18ff */
[----:B------:R-:W2:Y:S03]  /*0880*/  LDC.64 R108, c[0x0][0x2b8] ;  /* 0x0000ae00ff6c7b82 */ /* 0x000ea60000000a00 */
[----:B------:R-:W-:Y:S01]  /*0890*/  LEA.HI.SX32 R111, R3, R124, 0x1d ;  /* 0x0000007c036f7211 */ /* 0x000fe200078feaff */
[----:B0-----:R-:W-:-:S03]  /*08a0*/  IMAD.WIDE.U32 R88, R125, 0x10, R104 ;  /* 0x000000107d587825 */ /* 0x001fc600078e0068 */
[----:B------:R-:W-:Y:S01]  /*08b0*/  IADD3 R101, R111, 0x20, RZ ;  /* 0x000000206f657810 */ /* 0x000fe20007ffe0ff */
[----:B------:R-:W-:Y:S02]  /*08c0*/  IMAD.WIDE.U32 R96, R132, 0x10, R104 ;  /* 0x0000001084607825 */ /* 0x000fe400078e0068 */
[----:B------:R-:W3:Y:S02]  /*08d0*/  LDG.E.128 R88, desc[UR4][R88.64] ;  /* 0x0000000458587981 */ /* 0x000ee4000c1e1d00 */
[----:B-1----:R-:W-:Y:S02]  /*08e0*/  IMAD.WIDE R136, R2, 0x4, R136 ;  /* 0x0000000402887825 */ /* 0x002fe400078e0288 */
[----:B------:R-:W4:Y:S02]  /*08f0*/  LDG.E.128 R96, desc[UR4][R96.64] ;  /* 0x0000000460607981 */ /* 0x000f24000c1e1d00 */
[----:B------:R-:W-:Y:S02]  /*0900*/  IMAD.WIDE.U32 R104, R133, 0x10, R104 ;  /* 0x0000001085687825 */ /* 0x000fe400078e0068 */
[----:B------:R3:W4:Y:S02]  /*0910*/  LDG.E R3, desc[UR4][R136.64] ;  /* 0x0000000488037981 */ /* 0x000724000c1e1900 */
[C-C-:B--2---:R-:W-:Y:S01]  /*0920*/  IMAD.WIDE.U32 R92, R111.reuse, 0x10, R108.reuse ;  /* 0x000000106f5c7825 */ /* 0x144fe200078e006c */
[----:B------:R-:W-:Y:S01]  /*0930*/  IADD3 R111, R111, 0x40, RZ ;  /* 0x000000406f6f7810 */ /* 0x000fe20007ffe0ff */
[----:B------:R-:W2:Y:S02]  /*0940*/  LDG.E.128 R104, desc[UR4][R104.64] ;  /* 0x0000000468687981 */ /* 0x000ea4000c1e1d00 */
[----:B------:R-:W-:-:S02]  /*0950*/  IMAD.WIDE.U32 R100, R101, 0x10, R108 ;  /* 0x0000001065647825 */ /* 0x000fc400078e006c */
[----:B------:R-:W2:Y:S02]  /*0960*/  LDG.E.128 R92, desc[UR4][R92.64] ;  /* 0x000000045c5c7981 */ /* 0x000ea4000c1e1d00 */
[----:B------:R-:W-:Y:S02]  /*0970*/  IMAD.WIDE.U32 R108, R111, 0x10, R108 ;  /* 0x000000106f6c7825 */ /* 0x000fe400078e006c */
[----:B------:R-:W2:Y:S04]  /*0980*/  LDG.E.128 R100, desc[UR4][R100.64] ;  /* 0x0000000464647981 */ /* 0x000ea8000c1e1d00 */
[----:B------:R-:W2:Y:S01]  /*0990*/  LDG.E.128 R108, desc[UR4][R108.64] ;  /* 0x000000046c6c7981 */ /* 0x000ea2000c1e1d00 */
[----:B------:R-:W-:Y:S02]  /*09a0*/  MOV R134, UR14 ;  /* 0x0000000e00867c02 */ /* 0x000fe40008000f00 */
[----:B------:R-:W-:-:S02]  /*09b0*/  MOV R135, UR15 ;  /* 0x0000000f00877c02 */ /* 0x000fc40008000f00 */
[----:B------:R-:W-:-:S04]  /*09c0*/  ISETP.NE.U32.AND P0, PT, R134, RZ, PT ;  /* 0x000000ff8600720c */ /* 0x000fc80003f05070 */
[----:B------:R-:W-:-:S13]  /*09d0*/  ISETP.NE.AND.EX P0, PT, R135, RZ, PT, P0 ;  /* 0x000000ff8700720c */ /* 0x000fda0003f05300 */
[----:B------:R-:W5:Y:S04]  /*09e0*/  @P0 LDG.E.128 R28, desc[UR4][R126.64] ;  /* 0x000000047e1c0981 */ /* 0x000f68000c1e1d00 */
[----:B------:R-:W5:Y:S04]  /*09f0*/  @P0 LDG.E.128 R24, desc[UR4][R128.64] ;  /* 0x0000000480180981 */ /* 0x000f68000c1e1d00 */
[----:B------:R0:W5:Y:S01]  /*0a00*/  @P0 LDG.E.128 R20, desc[UR4][R130.64] ;  /* 0x0000000482140981 */ /* 0x000162000c1e1d00 */
[----:B------:R-:W-:Y:S01]  /*0a10*/  ISETP.NE.AND P0, PT, R120, RZ, PT ;  /* 0x000000ff7800720c */ /* 0x000fe20003f05270 */
[----:B---3--:R-:W-:-:S02]  /*0a20*/  HADD2.F32 R136, -RZ, R88.H0_H0 ;  /* 0x20000058ff887230 */ /* 0x008fc40000004100 */
[----:B------:R-:W-:Y:S02]  /*0a30*/  HADD2.F32 R88, -RZ, R88.H1_H1 ;  /* 0x30000058ff587230 */ /* 0x000fe40000004100 */
[--C-:B------:R-:W-:Y:S02]  /*0a40*/  HADD2.F32 R137, -RZ, R89.reuse.H0_H0 ;  /* 0x20000059ff897230 */ /* 0x100fe40000004100 */
[----:B------:R-:W-:Y:S01]  /*0a50*/  HADD2.F32 R138, -RZ, R90.H0_H0 ;  /* 0x2000005aff8a7230 */ /* 0x000fe20000004100 */
[----:B----4-:R-:W-:Y:S01]  /*0a60*/  FSEL R148, R3, RZ, !P0 ;  /* 0x000000ff03947208 */ /* 0x010fe20004000000 */
[----:B------:R-:W-:Y:S02]  /*0a70*/  HADD2.F32 R89, -RZ, R89.H1_H1 ;  /* 0x30000059ff597230 */ /* 0x000fe40000004100 */
[----:B0-----:R-:W-:Y:S02]  /*0a80*/  HADD2.F32 R131, -RZ, R98.H0_H0 ;  /* 0x20000062ff837230 */ /* 0x001fe40000004100 */
[----:B--2---:R-:W-:-:S02]  /*0a90*/  HADD2.F32 R3, -RZ, R106.H0_H0 ;  /* 0x2000006aff037230 */ /* 0x004fc40000004100 */
[C---:B------:R-:W-:Y:S01]  /*0aa0*/  FADD.FTZ R136, -R148.reuse, R136 ;  /* 0x0000008894887221 */ /* 0x040fe20000010100 */
[----:B------:R-:W-:Y:S02]  /*0ab0*/  HADD2.F32 R139, -RZ, R91.H0_H0 ;  /* 0x2000005bff8b7230 */ /* 0x000fe40000004100 */
[--C-:B------:R-:W-:Y:S02]  /*0ac0*/  HADD2.F32 R129, -RZ, R95.reuse.H0_H0 ;  /* 0x2000005fff817230 */ /* 0x100fe40000004100 */
[----:B------:R-:W-:Y:S02]  /*0ad0*/  HADD2.F32 R128, -RZ, R95.H1_H1 ;  /* 0x3000005fff807230 */ /* 0x000fe40000004100 */
[C---:B------:R-:W-:Y:S01]  /*0ae0*/  FADD.FTZ R88, -R148.reuse, R88 ;  /* 0x0000005894587221 */ /* 0x040fe20000010100 */
[----:B------:R-:W-:Y:S02]  /*0af0*/  HADD2.F32 R140, -RZ, R91.H1_H1 ;  /* 0x3000005bff8c7230 */ /* 0x000fe40000004100 */
[----:B------:R-:W-:Y:S01]  /*0b00*/  FADD.FTZ R138, -R148, R138 ;  /* 0x0000008a948a7221 */ /* 0x000fe20000010100 */
[----:B------:R-:W-:-:S02]  /*0b10*/  HADD2.F32 R95, -RZ, R96.H0_H0 ;  /* 0x20000060ff5f7230 */ /* 0x000fc40000004100 */
[C---:B------:R-:W-:Y:S01]  /*0b20*/  FADD.FTZ R150, -R148.reuse, R89 ;  /* 0x0000005994967221 */ /* 0x040fe20000010100 */
[----:B------:R-:W-:Y:S02]  /*0b30*/  HADD2.F32 R91, -RZ, R92.H0_H0 ;  /* 0x2000005cff5b7230 */ /* 0x000fe40000004100 */
[C---:B------:R-:W-:Y:S01]  /*0b40*/  FADD.FTZ R158, -R148.reuse, R131 ;  /* 0x00000083949e7221 */ /* 0x040fe20000010100 */
[--C-:B------:R-:W-:Y:S02]  /*0b50*/  HADD2.F32 R130, -RZ, R97.reuse.H0_H0 ;  /* 0x20000061ff827230 */ /* 0x100fe40000004100 */
[C---:B------:R-:W-:Y:S01]  /*0b60*/  FADD.FTZ R89, -R148.reuse, R3 ;  /* 0x0000000394597221 */ /* 0x040fe20000010100 */
[----:B------:R-:W-:Y:S02]  /*0b70*/  HADD2.F32 R149, -RZ, R106.H1_H1 ;  /* 0x3000006aff957230 */ /* 0x000fe40000004100 */
[----:B------:R-:W-:Y:S01]  /*0b80*/  FADD.FTZ R106, -R148, R137 ;  /* 0x00000089946a7221 */ /* 0x000fe20000010100 */
[----:B------:R-:W-:-:S02]  /*0b90*/  HADD2.F32 R97, -RZ, R97.H1_H1 ;  /* 0x30000061ff617230 */ /* 0x000fc40000004100 */
[C---:B-----5:R-:W-:Y:S01]  /*0ba0*/  FMUL.FTZ R3, R121.reuse, R136 ;  /* 0x0000008879037220 */ /* 0x060fe20000410000 */
[----:B------:R-:W-:Y:S02]  /*0bb0*/  HADD2.F32 R141, -RZ, R99.H0_H0 ;  /* 0x20000063ff8d7230 */ /* 0x000fe40000004100 */
[----:B------:R-:W-:Y:S01]  /*0bc0*/  FADD.FTZ R154, -R148, R95 ;  /* 0x0000005f949a7221 */ /* 0x000fe20000010100 */
[----:B------:R-:W-:Y:S02]  /*0bd0*/  HADD2.F32 R92, -RZ, R92.H1_H1 ;  /* 0x3000005cff5c7230 */ /* 0x000fe40000004100 */
[----:B------:R-:W-:Y:S01]  /*0be0*/  FMUL.FTZ R88, R121, R88 ;  /* 0x0000005879587220 */ /* 0x000fe20000410000 */
[--C-:B------:R-:W-:Y:S02]  /*0bf0*/  HADD2.F32 R127, -RZ, R93.reuse.H0_H0 ;  /* 0x2000005dff7f7230 */ /* 0x100fe40000004100 */
[----:B------:R-:W-:Y:S02]  /*0c00*/  HADD2.F32 R126, -RZ, R93.H1_H1 ;  /* 0x3000005dff7e7230 */ /* 0x000fe40000004100 */
[----:B------:R-:W-:-:S02]  /*0c10*/  HADD2.F32 R131, -RZ, R111.H0_H0 ;  /* 0x2000006fff837230 */ /* 0x000fc40000004100 */
[----:B------:R-:W-:Y:S02]  /*0c20*/  HADD2.F32 R137, -RZ, R111.H1_H1 ;  /* 0x3000006fff897230 */ /* 0x000fe40000004100 */
[----:B------:R-:W-:Y:S01]  /*0c30*/  FMUL.FTZ R111, R121, R138 ;  /* 0x0000008a796f7220 */ /* 0x000fe20000410000 */
[----:B------:R-:W-:Y:S02]  /*0c40*/  HADD2.F32 R93, -RZ, R94.H0_H0 ;  /* 0x2000005eff5d7230 */ /* 0x000fe40000004100 */
[-C--:B------:R-:W-:Y:S01]  /*0c50*/  FMUL.FTZ R138, R4, R91.reuse ;  /* 0x0000005b048a7220 */ /* 0x080fe20000410000 */
[--C-:B------:R-:W-:Y:S02]  /*0c60*/  HADD2.F32 R147, -RZ, R105.reuse.H0_H0 ;  /* 0x20000069ff937230 */ /* 0x100fe40000004100 */
[C---:B------:R-:W-:Y:S01]  /*0c70*/  FADD.FTZ R152, -R148.reuse, R139 ;  /* 0x0000008b94987221 */ /* 0x040fe20000010100 */
[----:B------:R-:W-:Y:S02]  /*0c80*/  HADD2.F32 R105, -RZ, R105.H1_H1 ;  /* 0x30000069ff697230 */ /* 0x000fe40000004100 */
[C---:B------:R-:W-:Y:S01]  /*0c90*/  FADD.FTZ R156, -R148.reuse, R97 ;  /* 0x00000061949c7221 */ /* 0x040fe20000010100 */
[----:B------:R-:W-:Y:S01]  /*0ca0*/  FADD.FTZ R160, -R148, R141 ;  /* 0x0000008d94a07221 */ /* 0x000fe20000010100 */
[----:B------:R-:W-:Y:S01]  /*0cb0*/  FFMA.FTZ R80, R3, R91, R80 ;  /* 0x0000005b03507223 */ /* 0x000fe20000010050 */
[----:B------:R-:W-:Y:S01]  /*0cc0*/  FADD.FTZ R68, R68, R91 ;  /* 0x0000005b44447221 */ /* 0x000fe20000010000 */
        /* <DEDUP_REMOVED lines=8> */
[----:B------:R-:W-:Y:S01]  /*0d50*/  FADD.FTZ R92, RZ, R138 ;  /* 0x0000008aff5c7221 */ /* 0x000fe20000010000 */
[----:B------:R-:W-:Y:S01]  /*0d60*/  FFMA.FTZ R93, R3, R138, RZ ;  /* 0x0000008a035d7223 */ /* 0x000fe200000100ff */
[----:B------:R-:W-:Y:S01]  /*0d70*/  FADD.FTZ R105, -R148, R105 ;  /* 0x0000006994697221 */ /* 0x000fe20000010100 */
[C---:B------:R-:W-:Y:S01]  /*0d80*/  FMUL.FTZ R139, R121.reuse, R152 ;  /* 0x00000098798b7220 */ /* 0x040fe20000410000 */
[----:B------:R-:W-:Y:S01]  /*0d90*/  FMUL.FTZ R150, R121, R150 ;  /* 0x0000009679967220 */ /* 0x000fe20000410000 */
[-C--:B------:R-:W-:Y:S01]  /*0da0*/  FFMA.FTZ R82, R97, R127.reuse, R82 ;  /* 0x0000007f61527223 */ /* 0x080fe20000010052 */
[----:B------:R-:W-:Y:S01]  /*0db0*/  FADD.FTZ R70, R70, R127 ;  /* 0x0000007f46467221 */ /* 0x000fe20000010000 */
[----:B------:R-:W-:Y:S01]  /*0dc0*/  FMUL.FTZ R152, R6, R127 ;  /* 0x0000007f06987220 */ /* 0x000fe20000410000 */
[----:B------:R-:W-:Y:S01]  /*0dd0*/  FADD.FTZ R127, R92, R91 ;  /* 0x0000005b5c7f7221 */ /* 0x000fe20000010000 */
[----:B------:R-:W-:Y:S01]  /*0de0*/  FFMA.FTZ R92, R88, R91, R93 ;  /* 0x0000005b585c7223 */ /* 0x000fe2000001005d */
[----:B------:R-:W-:-:S02]  /*0df0*/  HADD2.F32 R90, -RZ, R90.H1_H1 ;  /* 0x3000005aff5a7230 */ /* 0x000fc40000004100 */
[----:B------:R-:W-:Y:S01]  /*0e00*/  FMUL.FTZ R106, R121, R105 ;  /* 0x00000069796a7220 */ /* 0x000fe20000410000 */
[-C--:B------:R-:W-:Y:S01]  /*0e10*/  FFMA.FTZ R83, R150, R126.reuse, R83 ;  /* 0x0000007e96537223 */ /* 0x080fe20000010053 */
[----:B------:R-:W-:Y:S01]  /*0e20*/  FADD.FTZ R71, R71, R126 ;  /* 0x0000007e47477221 */ /* 0x000fe20000010000 */
[----:B------:R-:W-:Y:S01]  /*0e30*/  FMUL.FTZ R105, R7, R126 ;  /* 0x0000007e07697220 */ /* 0x000fe20000410000 */
[----:B------:R-:W-:Y:S01]  /*0e40*/  FADD.FTZ R126, R127, R152 ;  /* 0x000000987f7e7221 */ /* 0x000fe20000010000 */
[----:B------:R-:W-:Y:S01]  /*0e50*/  FFMA.FTZ R93, R97, R152, R92 ;  /* 0x00000098615d7223 */ /* 0x000fe2000001005c */
[----:B------:R-:W-:Y:S02]  /*0e60*/  HADD2.F32 R94, -RZ, R94.H1_H1 ;  /* 0x3000005eff5e7230 */ /* 0x000fe40000004100 */
[C---:B------:R-:W-:Y:S01]  /*0e70*/  FADD.FTZ R90, -R148.reuse, R90 ;  /* 0x0000005a945a7221 */ /* 0x040fe20000010100 */
[----:B------:R-:W-:Y:S02]  /*0e80*/  HADD2.F32 R96, -RZ, R96.H1_H1 ;  /* 0x30000060ff607230 */ /* 0x000fe40000004100 */
[----:B------:R-:W-:Y:S01]  /*0e90*/  FADD.FTZ R149, -R148, R149 ;  /* 0x0000009594957221 */ /* 0x000fe20000010100 */
[----:B------:R-:W-:Y:S01]  /*0ea0*/  FADD.FTZ R127, R126, R105 ;  /* 0x000000697e7f7221 */ /* 0x000fe20000010000 */
[----:B------:R-:W-:Y:S01]  /*0eb0*/  FFMA.FTZ R92, R150, R105, R93 ;  /* 0x00000069965c7223 */ /* 0x000fe2000001005d */
[----:B------:R-:W-:-:S02]  /*0ec0*/  HADD2.F32 R98, -RZ, R98.H1_H1 ;  /* 0x30000062ff627230 */ /* 0x000fc40000004100 */
[C---:B------:R-:W-:Y:S01]  /*0ed0*/  FMUL.FTZ R90, R121.reuse, R90 ;  /* 0x0000005a795a7220 */ /* 0x040fe20000410000 */
[----:B------:R-:W-:Y:S01]  /*0ee0*/  FMUL.FTZ R136, R121, R149 ;  /* 0x0000009579887220 */ /* 0x000fe20000410000 */
[C---:B------:R-:W-:Y:S01]  /*0ef0*/  FADD.FTZ R96, -R148.reuse, R96 ;  /* 0x0000006094607221 */ /* 0x040fe20000010100 */
[----:B------:R-:W-:Y:S01]  /*0f00*/  FMUL.FTZ R149, R9, R94 ;  /* 0x0000005e09957220 */ /* 0x000fe20000410000 */
[----:B------:R-:W-:Y:S01]  /*0f10*/  FADD.FTZ R126, R127, R154 ;  /* 0x0000009a7f7e7221 */ /* 0x000fe20000010000 */
[----:B------:R-:W-:Y:S02]  /*0f20*/  HADD2.F32 R142, -RZ, R99.H1_H1 ;  /* 0x30000063ff8e7230 */ /* 0x000fe40000004100 */
[----:B------:R-:W-:Y:S01]  /*0f30*/  FADD.FTZ R130, -R148, R130 ;  /* 0x0000008294827221 */ /* 0x000fe20000010100 */
[----:B------:R-:W-:Y:S01]  /*0f40*/  FFMA.FTZ R93, R111, R154, R92 ;  /* 0x0000009a6f5d7223 */ /* 0x000fe2000001005c */
[--C-:B------:R-:W-:Y:S02]  /*0f50*/  HADD2.F32 R99, -RZ, R100.reuse.H0_H0 ;  /* 0x20000064ff637230 */ /* 0x100fe40000004100 */
[----:B------:R-:W-:Y:S01]  /*0f60*/  FFMA.FTZ R85, R90, R94, R85 ;  /* 0x0000005e5a557223 */ /* 0x000fe20000010055 */
[----:B------:R-:W-:-:S02]  /*0f70*/  HADD2.F32 R100, -RZ, R100.H1_H1 ;  /* 0x30000064ff647230 */ /* 0x000fc40000004100 */
[----:B------:R-:W-:Y:S01]  /*0f80*/  FADD.FTZ R65, R65, R94 ;  /* 0x0000005e41417221 */ /* 0x000fe20000010000 */
[--C-:B------:R-:W-:Y:S02]  /*0f90*/  HADD2.F32 R143, -RZ, R101.reuse.H0_H0 ;  /* 0x20000065ff8f7230 */ /* 0x100fe40000004100 */
[C---:B------:R-:W-:Y:S01]  /*0fa0*/  FADD.FTZ R98, -R148.reuse, R98 ;  /* 0x0000006294627221 */ /* 0x040fe20000010100 */
[----:B------:R-:W-:Y:S01]  /*0fb0*/  FADD.FTZ R164, -R148, R147 ;  /* 0x0000009394a47221 */ /* 0x000fe20000010100 */
[C---:B------:R-:W-:Y:S01]  /*0fc0*/  FMUL.FTZ R96, R121.reuse, R96 ;  /* 0x0000006079607220 */ /* 0x040fe20000410000 */
[----:B------:R-:W-:Y:S01]  /*0fd0*/  FMUL.FTZ R94, R10, R129 ;  /* 0x000000810a5e7220 */ /* 0x000fe20000410000 */
[----:B------:R-:W-:Y:S01]  /*0fe0*/  FADD.FTZ R127, R126, R149 ;  /* 0x000000957e7f7221 */ /* 0x000fe20000010000 */
[----:B------:R-:W-:Y:S02]  /*0ff0*/  HADD2.F32 R144, -RZ, R101.H1_H1 ;  /* 0x30000065ff907230 */ /* 0x000fe40000004100 */
[----:B------:R-:W-:Y:S01]  /*1000*/  FADD.FTZ R140, -R148, R140 ;  /* 0x0000008c948c7221 */ /* 0x000fe20000010100 */
[----:B------:R-:W-:Y:S01]  /*1010*/  FMUL.FTZ R147, R121, R130 ;  /* 0x0000008279937220 */ /* 0x000fe20000410000 */
[----:B------:R-:W-:Y:S01]  /*1020*/  FFMA.FTZ R92, R90, R149, R93 ;  /* 0x000000955a5c7223 */ /* 0x000fe2000001005d */
[----:B------:R-:W-:-:S02]  /*1030*/  HADD2.F32 R101, -RZ, R102.H0_H0 ;  /* 0x20000066ff657230 */ /* 0x000fc40000004100 */
[C---:B------:R-:W-:Y:S01]  /*1040*/  FMUL.FTZ R156, R121.reuse, R156 ;  /* 0x0000009c799c7220 */ /* 0x040fe20000410000 */
[----:B------:R-:W-:Y:S01]  /*1050*/  FMUL.FTZ R153, R121, R158 ;  /* 0x0000009e79997220 */ /* 0x000fe20000410000 */
[----:B------:R-:W-:Y:S02]  /*1060*/  HADD2.F32 R102, -RZ, R102.H1_H1 ;  /* 0x30000066ff667230 */ /* 0x000fe40000004100 */
[-C--:B------:R-:W-:Y:S01]  /*1070*/  FFMA.FTZ R32, R141, R99.reuse, R32 ;  /* 0x000000638d207223 */ /* 0x080fe20000010020 */
[----:B------:R-:W-:Y:S01]  /*1080*/  FADD.FTZ R60, R60, R99 ;  /* 0x000000633c3c7221 */ /* 0x000fe20000010000 */
[----:B------:R-:W-:Y:S01]  /*1090*/  FMUL.FTZ R158, R12, R99 ;  /* 0x000000630c9e7220 */ /* 0x000fe20000410000 */
[----:B------:R-:W-:Y:S01]  /*10a0*/  FMUL.FTZ R98, R121, R98 ;  /* 0x0000006279627220 */ /* 0x000fe20000410000 */
[----:B------:R-:W-:Y:S01]  /*10b0*/  FMUL.FTZ R161, R11, R128 ;  /* 0x000000800ba17220 */ /* 0x000fe20000410000 */
[-C--:B------:R-:W-:Y:S01]  /*10c0*/  FFMA.FTZ R33, R96, R100.reuse, R33 ;  /* 0x0000006460217223 */ /* 0x080fe20000010021 */
[----:B------:R-:W-:Y:S01]  /*10d0*/  FADD.FTZ R61, R61, R100 ;  /* 0x000000643d3d7221 */ /* 0x000fe20000010000 */
[----:B------:R-:W-:Y:S01]  /*10e0*/  FMUL.FTZ R99, R13, R100 ;  /* 0x000000640d637220 */ /* 0x000fe20000410000 */
[----:B------:R-:W-:Y:S01]  /*10f0*/  FADD.FTZ R126, R127, R94 ;  /* 0x0000005e7f7e7221 */ /* 0x000fe20000010000 */
[----:B------:R-:W-:Y:S01]  /*1100*/  FMUL.FTZ R140, R121, R140 ;  /* 0x0000008c798c7220 */ /* 0x000fe20000410000 */
[-C--:B------:R-:W-:Y:S01]  /*1110*/  FFMA.FTZ R34, R147, R143.reuse, R34 ;  /* 0x0000008f93227223 */ /* 0x080fe20000010022 */
[----:B------:R-:W-:Y:S01]  /*1120*/  FADD.FTZ R62, R62, R143 ;  /* 0x0000008f3e3e7221 */ /* 0x000fe20000010000 */
[----:B------:R-:W-:Y:S01]  /*1130*/  FMUL.FTZ R100, R14, R143 ;  /* 0x0000008f0e647220 */ /* 0x000fe20000410000 */
[----:B------:R-:W-:Y:S01]  /*1140*/  FFMA.FTZ R93, R139, R94, R92 ;  /* 0x0000005e8b5d7223 */ /* 0x000fe2000001005c */
[-C--:B------:R-:W-:Y:S01]  /*1150*/  FFMA.FTZ R35, R156, R144.reuse, R35 ;  /* 0x000000909c237223 */ /* 0x080fe20000010023 */
[----:B------:R-:W-:Y:S01]  /*1160*/  FADD.FTZ R63, R63, R144 ;  /* 0x000000903f3f7221 */ /* 0x000fe20000010000 */
[----:B------:R-:W-:Y:S01]  /*1170*/  FMUL.FTZ R143, R15, R144 ;  /* 0x000000900f8f7220 */ /* 0x000fe20000410000 */
        /* <DEDUP_REMOVED lines=9> */
[----:B------:R-:W-:-:S03]  /*1210*/  FFMA.FTZ R93, R141, R158, R102 ;  /* 0x0000009e8d5d7223 */ /* 0x000fc60000010066 */
[----:B------:R-:W-:Y:S01]  /*1220*/  FADD.FTZ R127, R92, R99 ;  /* 0x000000635c7f7221 */ /* 0x000fe20000010000 */
[----:B------:R-:W-:-:S03]  /*1230*/  FFMA.FTZ R92, R96, R99, R93 ;  /* 0x00000063605c7223 */ /* 0x000fc6000001005d */
[----:B------:R-:W-:Y:S01]  /*1240*/  FADD.FTZ R126, R127, R100 ;  /* 0x000000647f7e7221 */ /* 0x000fe20000010000 */
[----:B------:R-:W-:Y:S01]  /*1250*/  FFMA.FTZ R93, R147, R100, R92 ;  /* 0x00000064935d7223 */ /* 0x000fe2000001005c */
[--C-:B------:R-:W-:Y:S02]  /*1260*/  HADD2.F32 R145, -RZ, R103.reuse.H0_H0 ;  /* 0x20000067ff917230 */ /* 0x100fe40000004100 */
[----:B------:R-:W-:Y:S02]  /*1270*/  HADD2.F32 R146, -RZ, R103.H1_H1 ;  /* 0x30000067ff927230 */ /* 0x000fe40000004100 */
[----:B------:R-:W-:Y:S01]  /*1280*/  FADD.FTZ R127, R126, R143 ;  /* 0x0000008f7e7f7221 */ /* 0x000fe20000010000 */
[--C-:B------:R-:W-:Y:S02]  /*1290*/  HADD2.F32 R103, -RZ, R104.reuse.H0_H0 ;  /* 0x20000068ff677230 */ /* 0x100fe40000004100 */
[----:B------:R-:W-:Y:S01]  /*12a0*/  FFMA.FTZ R92, R156, R143, R93 ;  /* 0x0000008f9c5c7223 */ /* 0x000fe2000001005d */
[----:B------:R-:W-:-:S02]  /*12b0*/  HADD2.F32 R104, -RZ, R104.H1_H1 ;  /* 0x30000068ff687230 */ /* 0x000fc40000004100 */
[C---:B------:R-:W-:Y:S01]  /*12c0*/  FADD.FTZ R142, -R148.reuse, R142 ;  /* 0x0000008e948e7221 */ /* 0x040fe20000010100 */
[----:B------:R-:W-:Y:S01]  /*12d0*/  FADD.FTZ R126, R127, R144 ;  /* 0x000000907f7e7221 */ /* 0x000fe20000010000 */
[C---:B------:R-:W-:Y:S01]  /*12e0*/  FADD.FTZ R162, -R148.reuse, R103 ;  /* 0x0000006794a27221 */ /* 0x040fe20000010100 */
[----:B------:R-:W-:Y:S01]  /*12f0*/  FFMA.FTZ R93, R153, R144, R92 ;  /* 0x00000090995d7223 */ /* 0x000fe2000001005c */
[----:B------:R-:W-:Y:S01]  /*1300*/  FADD.FTZ R104, -R148, R104 ;  /* 0x0000006894687221 */ /* 0x000fe20000010100 */
[C---:B------:R-:W-:Y:S01]  /*1310*/  FMUL.FTZ R155, R121.reuse, R160 ;  /* 0x000000a0799b7220 */ /* 0x040fe20000410000 */
[--C-:B------:R-:W-:Y:S02]  /*1320*/  HADD2.F32 R95, -RZ, R108.reuse.H0_H0 ;  /* 0x2000006cff5f7230 */ /* 0x100fe40000004100 */
[----:B------:R-:W-:Y:S01]  /*1330*/  FMUL.FTZ R142, R121, R142 ;  /* 0x0000008e798e7220 */ /* 0x000fe20000410000 */
[----:B------:R-:W-:Y:S01]  /*1340*/  FMUL.FTZ R102, R18, R145 ;  /* 0x0000009112667220 */ /* 0x000fe20000410000 */
[----:B------:R-:W-:Y:S01]  /*1350*/  FADD.FTZ R127, R126, R101 ;  /* 0x000000657e7f7221 */ /* 0x000fe20000010000 */
[----:B------:R-:W-:-:S02]  /*1360*/  HADD2.F32 R108, -RZ, R108.H1_H1 ;  /* 0x3000006cff6c7230 */ /* 0x000fc40000004100 */
[C---:B------:R-:W-:Y:S01]  /*1370*/  FMUL.FTZ R157, R121.reuse, R162 ;  /* 0x000000a2799d7220 */ /* 0x040fe20000410000 */
[----:B------:R-:W-:Y:S01]  /*1380*/  FFMA.FTZ R92, R98, R101, R93 ;  /* 0x00000065625c7223 */ /* 0x000fe2000001005d */
[----:B------:R-:W-:Y:S02]  /*1390*/  HADD2.F32 R103, -RZ, R109.H0_H0 ;  /* 0x2000006dff677230 */ /* 0x000fe40000004100 */
[C---:B------:R-:W-:Y:S01]  /*13a0*/  FMUL.FTZ R104, R121.reuse, R104 ;  /* 0x0000006879687220 */ /* 0x040fe20000410000 */
[----:B------:R-:W-:Y:S01]  /*13b0*/  FMUL.FTZ R159, R121, R164 ;  /* 0x000000a4799f7220 */ /* 0x000fe20000410000 */
[----:B------:R-:W-:Y:S01]  /*13c0*/  FFMA.FTZ R58, R155, R145, R58 ;  /* 0x000000919b3a7223 */ /* 0x000fe2000001003a */
[----:B------:R-:W-:Y:S01]  /*13d0*/  FADD.FTZ R54, R54, R145 ;  /* 0x0000009136367221 */ /* 0x000fe20000010000 */
[-C--:B------:R-:W-:Y:S01]  /*13e0*/  FFMA.FTZ R59, R142, R146.reuse, R59 ;  /* 0x000000928e3b7223 */ /* 0x080fe2000001003b */
[----:B------:R-:W-:Y:S01]  /*13f0*/  FADD.FTZ R55, R55, R146 ;  /* 0x0000009237377221 */ /* 0x000fe20000010000 */
[----:B------:R-:W-:Y:S01]  /*1400*/  FMUL.FTZ R145, R19, R146 ;  /* 0x0000009213917220 */ /* 0x000fe20000410000 */
[----:B------:R-:W-:Y:S01]  /*1410*/  FADD.FTZ R126, R127, R102 ;  /* 0x000000667f7e7221 */ /* 0x000fe20000010000 */
        /* <DEDUP_REMOVED lines=12> */
[----:B------:R-:W-:-:S02]  /*14e0*/  HADD2.F32 R151, -RZ, R107.H0_H0 ;  /* 0x2000006bff977230 */ /* 0x000fc40000004100 */
[----:B------:R-:W-:Y:S01]  /*14f0*/  FADD.FTZ R92, R103, R146 ;  /* 0x00000092675c7221 */ /* 0x000fe20000010000 */
[----:B------:R-:W-:Y:S02]  /*1500*/  HADD2.F32 R107, -RZ, R107.H1_H1 ;  /* 0x3000006bff6b7230 */ /* 0x000fe40000004100 */
[----:B------:R-:W-:Y:S01]  /*1510*/  FFMA.FTZ R93, R157, R146, R126 ;  /* 0x000000929d5d7223 */ /* 0x000fe2000001007e */
[----:B------:R-:W-:Y:S02]  /*1520*/  HADD2.F32 R109, -RZ, R109.H1_H1 ;  /* 0x3000006dff6d7230 */ /* 0x000fe40000004100 */
[----:B------:R-:W-:Y:S01]  /*1530*/  FADD.FTZ R103, R92, R95 ;  /* 0x0000005f5c677221 */ /* 0x000fe20000010000 */
[----:B------:R-:W-:Y:S01]  /*1540*/  FADD.FTZ R151, -R148, R151 ;  /* 0x0000009794977221 */ /* 0x000fe20000010100 */
[----:B------:R-:W-:Y:S01]  /*1550*/  FFMA.FTZ R92, R104, R95, R93 ;  /* 0x0000005f685c7223 */ /* 0x000fe2000001005d */
[----:B------:R-:W-:Y:S01]  /*1560*/  FADD.FTZ R148, -R148, R107 ;  /* 0x0000006b94947221 */ /* 0x000fe20000010100 */
[----:B------:R-:W-:-:S02]  /*1570*/  HADD2.F32 R107, -RZ, R110.H0_H0 ;  /* 0x2000006eff6b7230 */ /* 0x000fc40000004100 */
[----:B------:R-:W-:Y:S01]  /*1580*/  FMUL.FTZ R89, R121, R89 ;  /* 0x0000005979597220 */ /* 0x000fe20000410000 */
[-C--:B------:R-:W-:Y:S01]  /*1590*/  FFMA.FTZ R51, R106, R109.reuse, R51 ;  /* 0x0000006d6a337223 */ /* 0x080fe20000010033 */
[----:B------:R-:W-:Y:S01]  /*15a0*/  FADD.FTZ R47, R47, R109 ;  /* 0x0000006d2f2f7221 */ /* 0x000fe20000010000 */
[----:B------:R-:W-:Y:S01]  /*15b0*/  FMUL.FTZ R109, R115, R109 ;  /* 0x0000006d736d7220 */ /* 0x000fe20000410000 */
[----:B------:R-:W-:Y:S01]  /*15c0*/  FADD.FTZ R126, R103, R108 ;  /* 0x0000006c677e7221 */ /* 0x000fe20000010000 */
[----:B------:R-:W-:Y:S01]  /*15d0*/  FFMA.FTZ R93, R159, R108, R92 ;  /* 0x0000006c9f5d7223 */ /* 0x000fe2000001005c */
[----:B------:R-:W-:Y:S02]  /*15e0*/  HADD2.F32 R110, -RZ, R110.H1_H1 ;  /* 0x3000006eff6e7230 */ /* 0x000fe40000004100 */
[-C--:B------:R-:W-:Y:S01]  /*15f0*/  FFMA.FTZ R40, R89, R107.reuse, R40 ;  /* 0x0000006b59287223 */ /* 0x080fe20000010028 */
[----:B------:R-:W-:Y:S01]  /*1600*/  FADD.FTZ R36, R36, R107 ;  /* 0x0000006b24247221 */ /* 0x000fe20000010000 */
[----:B------:R-:W-:Y:S01]  /*1610*/  FMUL.FTZ R160, R116, R107 ;  /* 0x0000006b74a07220 */ /* 0x000fe20000410000 */
[----:B------:R-:W-:Y:S01]  /*1620*/  FADD.FTZ R107, R126, R109 ;  /* 0x0000006d7e6b7221 */ /* 0x000fe20000010000 */
[----:B------:R-:W-:Y:S01]  /*1630*/  FFMA.FTZ R92, R106, R109, R93 ;  /* 0x0000006d6a5c7223 */ /* 0x000fe2000001005d */
[----:B------:R-:W-:-:S02]  /*1640*/  FMUL.FTZ R103, R117, R110 ;  /* 0x0000006e75677220 */ /* 0x000fc40000410000 */
        /* <DEDUP_REMOVED lines=22> */
.L_x_1413:
[----:B------:R-:W-:Y:S05]  /*17b0*/  BSYNC B1 ;  /* 0x0000000000017941 */ /* 0x000fea0003800000 */
.L_x_1411:
[----:B------:R-:W-:-:S03]  /*17c0*/  UMOV UR6, 0xffffffff ;  /* 0xffffffff00067882 */ /* 0x000fc60000000000 */
[----:B------:R-:W-:Y:S05]  /*17d0*/  BRA.DIV UR6, `(.L_x_1414) ;  /* 0x0000002a06007947 */ /* 0x000fea000b800000 */
        /* <DEDUP_REMOVED lines=18> */
.L_x_1499:
[----:B-----5:R-:W-:Y:S01]  /*1900*/  ISETP.GE.AND P3, PT, R122, 0x1, PT ;  /* 0x000000017a00780c */ /* 0x020fe20003f66270 */
[----:B-1----:R-:W-:Y:S01]  /*1910*/  FADD.FTZ R130, R93, R130 ;  /* 0x000000825d827221 */ /* 0x002fe20000010000 */
[----:B------:R-:W-:Y:S01]  /*1920*/  ISETP.NE.AND P0, PT, R120, RZ, PT ;  /* 0x000000ff7800720c */ /* 0x000fe20003f05270 */
[----:B------:R-:W-:Y:S02]  /*1930*/  BSSY B1, `(.L_x_1415) ;  /* 0x0000019000017945 */ /* 0x000fe40003800000 */
[----:B------:R-:W-:-:S05]  /*1940*/  FMUL.FTZ R127, R130, UR8 ;  /* 0x00000008827f7c20 */ /* 0x000fca0008410000 */
[----:B------:R-:W-:-:S03]  /*1950*/  FSEL R127, R127, RZ, !P0 ;  /* 0x000000ff7f7f7208 */ /* 0x000fc60004000000 */
[----:B------:R-:W-:-:S05]  /*1960*/  @P3 IADD3 R122, R122, -0x1, RZ ;  /* 0xffffffff7a7a3810 */ /* 0x000fca0007ffe0ff */
[----:B------:R-:W-:-:S05]  /*1970*/  @P3 IMAD R122, R122, R123, RZ ;  /* 0x0000007b7a7a3224 */ /* 0x000fca00078e02ff */
[----:B------:R-:W-:-:S04]  /*1980*/  @P3 SHF.R.S32.HI R107, RZ, 0x1f, R122 ;  /* 0x0000001fff6b3819 */ /* 0x000fc8000001147a */
[----:B------:R-:W-:Y:S01]  /*1990*/  @P3 LEA.HI R123, R107, R122, RZ, 0x3 ;  /* 0x0000007a6b7b3211 */ /* 0x000fe200078f18ff */
[----:B------:R-:W-:-:S06]  /*19a0*/  HFMA2.MMA R107, -RZ, RZ, 0, 0 ;  /* 0x00000000ff6b7435 */ /* 0x000fcc00000001ff */
[----:B------:R-:W-:Y:S01]  /*19b0*/  @P3 LEA.HI.SX32 R107, R123, R124, 0x1d ;  /* 0x0000007c7b6b3211 */ /* 0x000fe200078feaff */
[----:B--2---:R-:W-:-:S04]  /*19c0*/  FADD.FTZ R124, R128, R129 ;  /* 0x00000081807c7221 */ /* 0x004fc80000010000 */
[----:B------:R-:W-:Y:S01]  /*19d0*/  FMUL.FTZ R124, R124, UR8 ;  /* 0x000000087c7c7c20 */ /* 0x000fe20008410000 */
[----:B------:R-:W-:Y:S06]  /*19e0*/  @P1 BRA `(.L_x_1416) ;  /* 0x0000000000181947 */ /* 0x000fec0003800000 */
[----:B------:R-:W-:Y:S02]  /*19f0*/  ISETP.NE.U32.AND P0, PT, R134, RZ, PT ;  /* 0x000000ff8600720c */ /* 0x000fe40003f05070 */
[----:B------:R-:W-:Y:S02]  /*1a00*/  MOV R92, RZ ;  /* 0x000000ff005c7202 */ /* 0x000fe40000000f00 */
[----:B------:R-:W-:-:S13]  /*1a10*/  ISETP.NE.AND.EX P0, PT, R135, RZ, PT, P0 ;  /* 0x000000ff8700720c */ /* 0x000fda0003f05300 */
[----:B------:R-:W-:Y:S05]  /*1a20*/  @!P0 BRA `(.L_x_1417) ;  /* 0x0000000000248947 */ /* 0x000fea0003800000 */
[----:B------:R-:W-:Y:S01]  /*1a30*/  HADD2.F32 R92, -RZ, R28.H0_H0 ;  /* 0x2000001cff5c7230 */ /* 0x000fe20000004100 */
[----:B------:R-:W-:Y:S06]  /*1a40*/  BRA `(.L_x_1417) ;  /* 0x00000000001c7947 */ /* 0x000fec0003800000 */
.L_x_1416:
[----:B------:R-:W-:Y:S01]  /*1a50*/  ISETP.NE.U32.AND P0, PT, R134, RZ, PT ;  /* 0x000000ff8600720c */ /* 0x000fe20003f05070 */
[----:B0-----:R-:W-:-:S03]  /*1a60*/  FFMA.FTZ R93, R3, R124, R127 ;  /* 0x0000007c035d7223 */ /* 0x001fc6000001007f */
[----:B------:R-:W-:Y:S01]  /*1a70*/  ISETP.NE.AND.EX P0, PT, R135, RZ, PT, P0 ;  /* 0x000000ff8700720c */ /* 0x000fe20003f05300 */
[----:B------:R-:W-:-:S04]  /*1a80*/  FADD.FTZ R92, R138, -R93 ;  /* 0x8000005d8a5c7221 */ /* 0x000fc80000010000 */
[----:B------:R-:W-:-:S08]  /*1a90*/  FMUL.FTZ R92, R121, R92 ;  /* 0x0000005c795c7220 */ /* 0x000fd00000410000 */
[----:B------:R-:W-:-:S05]  /*1aa0*/  @P0 HADD2.F32 R93, -RZ, R28.H0_H0 ;  /* 0x2000001cff5d0230 */ /* 0x000fca0000004100 */
[----:B------:R-:W-:-:S07]  /*1ab0*/  @P0 FADD.FTZ R92, R92, R93 ;  /* 0x0000005d5c5c0221 */ /* 0x000fce0000010000 */
.L_x_1417:
[----:B------:R-:W-:Y:S05]  /*1ac0*/  BSYNC B1 ;  /* 0x0000000000017941 */ /* 0x000fea0003800000 */
.L_x_1415:
[----:B0-----:R-:W0:Y:S01]  /*1ad0*/  @P3 LDC R93, c[0x0][0x29c] ;  /* 0x0000a700ff5d3b82 */ /* 0x001e220000000800 */
        /* <DEDUP_REMOVED lines=9> */
[----:B------:R-:W-:Y:S01]  /*1b70*/  MOV R92, RZ ;  /* 0x000000ff005c7202 */ /* 0x000fe20000000f00 */
[----:B------:R-:W-:Y:S06]  /*1b80*/  @!P0 BRA `(.L_x_1420) ;  /* 0x00000000001c8947 */ /* 0x000fec0003800000 */
[----:B------:R-:W-:Y:S01]  /*1b90*/  HADD2.F32 R92, -RZ, R28.H1_H1 ;  /* 0x3000001cff5c7230 */ /* 0x000fe20000004100 */
[----:B------:R-:W-:Y:S06]  /*1ba0*/  BRA `(.L_x_1420) ;  /* 0x0000000000147947 */ /* 0x000fec0003800000 */
.L_x_1419:
[----:B------:R-:W-:Y:S01]  /*1bb0*/  FFMA.FTZ R92, R88, R124, R127 ;  /* 0x0000007c585c7223 */ /* 0x000fe2000001007f */
[----:B------:R-:W-:-:S03]  /*1bc0*/  @P0 HADD2.F32 R93, -RZ, R28.H1_H1 ;  /* 0x3000001cff5d0230 */ /* 0x000fc60000004100 */
[----:B------:R-:W-:-:S04]  /*1bd0*/  FADD.FTZ R92, R91, -R92 ;  /* 0x8000005c5b5c7221 */ /* 0x000fc80000010000 */
[----:B------:R-:W-:-:S04]  /*1be0*/  FMUL.FTZ R92, R121, R92 ;  /* 0x0000005c795c7220 */ /* 0x000fc80000410000 */
[----:B------:R-:W-:-:S07]  /*1bf0*/  @P0 FADD.FTZ R92, R92, R93 ;  /* 0x0000005d5c5c0221 */ /* 0x000fce0000010000 */
.L_x_1420:
[----:B------:R-:W-:Y:S05]  /*1c00*/  BSYNC B1 ;  /* 0x0000000000017941 */ /* 0x000fea0003800000 */
.L_x_1418:
        /* <DEDUP_REMOVED lines=10> */
[----:B------:R-:W-:Y:S01]  /*1cb0*/  HADD2.F32 R92, -RZ, R29.H0_H0 ;  /* 0x2000001dff5c7230 */ /* 0x000fe20000004100 */
[----:B------:R-:W-:Y:S06]  /*1cc0*/  BRA `(.L_x_1423) ;  /* 0x0000000000147947 */ /* 0x000fec0003800000 */
.L_x_1422:
[----:B------:R-:W-:-:S04]  /*1cd0*/  FFMA.FTZ R93, R97, R124, R127 ;  /* 0x0000007c615d7223 */ /* 0x000fc8000001007f */
[----:B------:R-:W-:Y:S01]  /*1ce0*/  FADD.FTZ R92, R152, -R93 ;  /* 0x8000005d985c7221 */ /* 0x000fe20000010000 */
[----:B------:R-:W-:-:S03]  /*1cf0*/  @P0 HADD2.F32 R93, -RZ, R29.H0_H0 ;  /* 0x2000001dff5d0230 */ /* 0x000fc60000004100 */
[----:B------:R-:W-:-:S04]  /*1d00*/  FMUL.FTZ R92, R121, R92 ;  /* 0x0000005c795c7220 */ /* 0x000fc80000410000 */
[----:B------:R-:W-:-:S07]  /*1d10*/  @P0 FADD.FTZ R92, R92, R93 ;  /* 0x0000005d5c5c0221 */ /* 0x000fce0000010000 */
.L_x_1423:
[----:B------:R-:W-:Y:S05]  /*1d20*/  BSYNC B1 ;  /* 0x0000000000017941 */ /* 0x000fea0003800000 */
.L_x_1421:
        /* <DEDUP_REMOVED lines=12> */
.L_x_1425:
[----:B------:R-:W-:Y:S01]  /*1df0*/  FFMA.FTZ R92, R150, R124, R127 ;  /* 0x0000007c965c7223 */ /* 0x000fe2000001007f */
[----:B------:R-:W-:-:S03]  /*1e00*/  @P0 HADD2.F32 R93, -RZ, R29.H1_H1 ;  /* 0x3000001dff5d0230 */ /* 0x000fc60000004100 */
[----:B------:R-:W-:-:S04]  /*1e10*/  FADD.FTZ R92, R105, -R92 ;  /* 0x8000005c695c7221 */ /* 0x000fc80000010000 */
[----:B------:R-:W-:-:S04]  /*1e20*/  FMUL.FTZ R92, R121, R92 ;  /* 0x0000005c795c7220 */ /* 0x000fc80000410000 */
[----:B------:R-:W-:-:S07]  /*1e30*/  @P0 FADD.FTZ R92, R92, R93 ;  /* 0x0000005d5c5c0221 */ /* 0x000fce0000010000 */
.L_x_1426:
[----:B------:R-:W-:Y:S05]  /*1e40*/  BSYNC B1 ;  /* 0x0000000000017941 */ /* 0x000fea0003800000 */
.L_x_1424:
        /* <DEDUP_REMOVED lines=12> */
.L_x_1428:
[----:B------:R-:W-:-:S04]  /*1f10*/  FFMA.FTZ R93, R111, R124, R127 ;  /* 0x0000007c6f5d7223 */ /* 0x000fc8000001007f */
[----:B------:R-:W-:Y:S01]  /*1f20*/  FADD.FTZ R92, R154, -R93 ;  /* 0x8000005d9a5c7221 */ /* 0x000fe20000010000 */
[----:B------:R-:W-:-:S03]  /*1f30*/  @P0 HADD2.F32 R93, -RZ, R30.H0_H0 ;  /* 0x2000001eff5d0230 */ /* 0x000fc60000004100 */
[----:B------:R-:W-:-:S04]  /*1f40*/  FMUL.FTZ R92, R121, R92 ;  /* 0x0000005c795c7220 */ /* 0x000fc80000410000 */
[----:B------:R-:W-:-:S07]  /*1f50*/  @P0 FADD.FTZ R92, R92, R93 ;  /* 0x0000005d5c5c0221 */ /* 0x000fce0000010000 */
.L_x_1429:
[----:B------:R-:W-:Y:S05]  /*1f60*/  BSYNC B1 ;  /* 0x0000000000017941 */ /* 0x000fea0003800000 */
.L_x_1427:
        /* <DEDUP_REMOVED lines=12> */
.L_x_1431:
[----:B------:R-:W-:Y:S01]  /*2030*/  FFMA.FTZ R92, R90, R124, R127 ;  /* 0x0000007c5a5c7223 */ /* 0x000fe2000001007f */
[----:B------:R-:W-:-:S03]  /*2040*/  @P0 HADD2.F32 R93, -RZ, R30.H1_H1 ;  /* 0x3000001eff5d0230 */ /* 0x000fc60000004100 */
[----:B------:R-:W-:-:S04]  /*2050*/  FADD.FTZ R92, R149, -R92 ;  /* 0x8000005c955c7221 */ /* 0x000fc80000010000 */
[----:B------:R-:W-:-:S04]  /*2060*/  FMUL.FTZ R92, R121, R92 ;  /* 0x0000005c795c7220 */ /* 0x000fc80000410000 */
[----:B------:R-:W-:-:S07]  /*2070*/  @P0 FADD.FTZ R92, R92, R93 ;  /* 0x0000005d5c5c0221 */ /* 0x000fce0000010000 */
.L_x_1432:
[----:B------:R-:W-:Y:S05]  /*2080*/  BSYNC B1 ;  /* 0x0000000000017941 */ /* 0x000fea0003800000 */
.L_x_1430:
        /* <DEDUP_REMOVED lines=12> */
.L_x_1434:
[----:B------:R-:W-:-:S04]  /*2150*/  FFMA.FTZ R93, R139, R124, R127 ;  /* 0x0000007c8b5d7223 */ /* 0x000fc8000001007f */
[----:B------:R-:W-:Y:S01]  /*2160*/  FADD.FTZ R92, R94, -R93 ;  /* 0x8000005d5e5c7221 */ /* 0x000fe20000010000 */
[----:B------:R-:W-:-:S03]  /*2170*/  @P0 HADD2.F32 R93, -RZ, R31.H0_H0 ;  /* 0x2000001fff5d0230 */ /* 0x000fc60000004100 */
[----:B------:R-:W-:-:S04]  /*2180*/  FMUL.FTZ R92, R121, R92 ;  /* 0x0000005c795c7220 */ /* 0x000fc80000410000 */
[----:B------:R-:W-:-:S07]  /*2190*/  @P0 FADD.FTZ R92, R92, R93 ;  /* 0x0000005d5c5c0221 */ /* 0x000fce0000010000 */
.L_x_1435:
[----:B------:R-:W-:Y:S05]  /*21a0*/  BSYNC B1 ;  /* 0x0000000000017941 */ /* 0x000fea0003800000 */
.L_x_1433:
        /* <DEDUP_REMOVED lines=12> */
.L_x_1437:
[----:B------:R-:W-:Y:S01]  /*2270*/  FFMA.FTZ R92, R140, R124, R127 ;  /* 0x0000007c8c5c7223 */ /* 0x000fe2000001007f */
[----:B------:R-:W-:-:S03]  /*2280*/  @P0 HADD2.F32 R93, -RZ, R31.H1_H1 ;  /* 0x3000001fff5d0230 */ /* 0x000fc60000004100 */
[----:B------:R-:W-:-:S04]  /*2290*/  FADD.FTZ R92, R161, -R92 ;  /* 0x8000005ca15c7221 */ /* 0x000fc80000010000 */
[----:B------:R-:W-:-:S04]  /*22a0*/  FMUL.FTZ R126, R121, R92 ;  /* 0x0000005c797e7220 */ /* 0x000fc80000410000 */
[----:B------:R-:W-:-:S07]  /*22b0*/  @P0 FADD.FTZ R126, R126, R93 ;  /* 0x0000005d7e7e0221 */ /* 0x000fce0000010000 */
.L_x_1438:
[----:B------:R-:W-:Y:S05]  /*22c0*/  BSYNC B1 ;  /* 0x0000000000017941 */ /* 0x000fea0003800000 */
.L_x_1436:
[----:B------:R-:W0:Y:S01]  /*22d0*/  @P2 LDC.64 R122, c[0x0][0x308] ;  /* 0x0000c200ff7a2b82 */ /* 0x000e220000000a00 */
[----:B------:R-:W-:Y:S07]  /*22e0*/  BSSY B1, `(.L_x_1439) ;  /* 0x0000016000017945 */ /* 0x000fee0003800000 */
[----:B------:R-:W1:Y:S08]  /*22f0*/  @P3 LDC R129, c[0x0][0x29c] ;  /* 0x0000a700ff813b82 */ /* 0x000e700000000800 */
[----:B------:R-:W2:Y:S01]  /*2300*/  @P3 LDC.64 R92, c[0x0][0x2f8] ;  /* 0x0000be00ff5c3b82 */ /* 0x000ea20000000a00 */
[----:B0-----:R-:W-:Y:S01]  /*2310*/  @P2 IMAD.WIDE.U32 R122, R125, 0x10, R122 ;  /* 0x000000107d7a2825 */ /* 0x001fe200078e007a */
[----:B------:R-:W-:-:S04]  /*2320*/  @P2 F2FP.F16.F32.PACK_AB R125, RZ, R126 ;  /* 0x0000007eff7d223e */ /* 0x000fc800000000ff */
[----:B------:R-:W-:Y:S01]  /*2330*/  @P2 PRMT R75, R75, 0x5410, R125 ;  /* 0x000054104b4b2816 */ /* 0x000fe2000000007d */
[----:B-1----:R-:W-:-:S04]  /*2340*/  @P3 FMUL.FTZ R126, R126, R129 ;  /* 0x000000817e7e3220 */ /* 0x002fc80000410000 */
[----:B------:R0:W-:Y:S01]  /*2350*/  @P2 STG.E.128 desc[UR4][R122.64], R72 ;  /* 0x000000487a002986 */ /* 0x0001e2000c101d04 */
[----:B------:R-:W-:Y:S01]  /*2360*/  @P3 F2FP.F16.F32.PACK_AB R126, RZ, R126 ;  /* 0x0000007eff7e323e */ /* 0x000fe200000000ff */
[----:B--2---:R-:W-:-:S03]  /*2370*/  @P3 IMAD.WIDE.U32 R92, R107, 0x10, R92 ;  /* 0x000000106b5c3825 */ /* 0x004fc600078e005c */
[----:B------:R-:W-:-:S05]  /*2380*/  @P3 PRMT R79, R79, 0x5410, R126 ;  /* 0x000054104f4f3816 */ /* 0x000fca000000007e */
[----:B------:R0:W-:Y:S01]  /*2390*/  @P3 STG.E.128 desc[UR4][R92.64], R76 ;  /* 0x0000004c5c003986 */ /* 0x0001e2000c101d04 */
[----:B------:R-:W-:Y:S05]  /*23a0*/  @P1 BRA `(.L_x_1440) ;  /* 0x0000000000101947 */ /* 0x000fea0003800000 */
[----:B0-----:R-:W-:Y:S01]  /*23b0*/  HFMA2.MMA R92, -RZ, RZ, 0, 0 ;  /* 0x00000000ff5c7435 */ /* 0x001fe200000001ff */
[----:B------:R-:W-:Y:S10]  /*23c0*/  @!P0 BRA `(.L_x_1441) ;  /* 0x00000000001c8947 */ /* 0x000ff40003800000 */
[----:B------:R-:W-:Y:S01]  /*23d0*/  HADD2.F32 R92, -RZ, R24.H0_H0 ;  /* 0x20000018ff5c7230 */ /* 0x000fe20000004100 */
[----:B------:R-:W-:Y:S06]  /*23e0*/  BRA `(.L_x_1441) ;  /* 0x0000000000147947 */ /* 0x000fec0003800000 */
.L_x_1440:
[----:B0-----:R-:W-:-:S04]  /*23f0*/  FFMA.FTZ R93, R141, R124, R127 ;  /* 0x0000007c8d5d7223 */ /* 0x001fc8000001007f */
[----:B------:R-:W-:Y:S01]  /*2400*/  FADD.FTZ R92, R158, -R93 ;  /* 0x8000005d9e5c7221 */ /* 0x000fe20000010000 */
[----:B------:R-:W-:-:S03]  /*2410*/  @P0 HADD2.F32 R93, -RZ, R24.H0_H0 ;  /* 0x20000018ff5d0230 */ /* 0x000fc60000004100 */
[----:B------:R-:W-:-:S04]  /*2420*/  FMUL.FTZ R92, R121, R92 ;  /* 0x0000005c795c7220 */ /* 0x000fc80000410000 */
[----:B------:R-:W-:-:S07]  /*2430*/  @P0 FADD.FTZ R92, R92, R93 ;  /* 0x0000005d5c5c0221 */ /* 0x000fce0000010000 */
.L_x_1441:
[----:B------:R-:W-:Y:S05]  /*2440*/  BSYNC B1 ;  /* 0x0000000000017941 */ /* 0x000fea0003800000 */
.L_x_1439:
        /* <DEDUP_REMOVED lines=12> */
.L_x_1443:
[----:B------:R-:W-:Y:S01]  /*2510*/  FFMA.FTZ R92, R96, R124, R127 ;  /* 0x0000007c605c7223 */ /* 0x000fe2000001007f */
[----:B------:R-:W-:-:S03]  /*2520*/  @P0 HADD2.F32 R93, -RZ, R24.H1_H1 ;  /* 0x30000018ff5d0230 */ /* 0x000fc60000004100 */
[----:B------:R-:W-:-:S04]  /*2530*/  FADD.FTZ R92, R99, -R92 ;  /* 0x8000005c635c7221 */ /* 0x000fc80000010000 */
[----:B------:R-:W-:-:S04]  /*2540*/  FMUL.FTZ R92, R121, R92 ;  /* 0x0000005c795c7220 */ /* 0x000fc80000410000 */
[----:B------:R-:W-:-:S07]  /*2550*/  @P0 FADD.FTZ R92, R92, R93 ;  /* 0x0000005d5c5c0221 */ /* 0x000fce0000010000 */
.L_x_1444:
[----:B------:R-:W-:Y:S05]  /*2560*/  BSYNC B1 ;  /* 0x0000000000017941 */ /* 0x000fea0003800000 */
.L_x_1442:
        /* <DEDUP_REMOVED lines=12> */
.L_x_1446:
[----:B------:R-:W-:-:S04]  /*2630*/  FFMA.FTZ R93, R147, R124, R127 ;  /* 0x0000007c935d7223 */ /* 0x000fc8000001007f */
[----:B------:R-:W-:Y:S01]  /*2640*/  FADD.FTZ R92, R100, -R93 ;  /* 0x8000005d645c7221 */ /* 0x000fe20000010000 */
[----:B------:R-:W-:-:S03]  /*2650*/  @P0 HADD2.F32 R93, -RZ, R25.H0_H0 ;  /* 0x20000019ff5d0230 */ /* 0x000fc60000004100 */
[----:B------:R-:W-:-:S04]  /*2660*/  FMUL.FTZ R92, R121, R92 ;  /* 0x0000005c795c7220 */ /* 0x000fc80000410000 */
[----:B------:R-:W-:-:S07]  /*2670*/  @P0 FADD.FTZ R92, R92, R93 ;  /* 0x0000005d5c5c0221 */ /* 0x000fce0000010000 */
.L_x_1447:
[----:B------:R-:W-:Y:S05]  /*2680*/  BSYNC B1 ;  /* 0x0000000000017941 */ /* 0x000fea0003800000 */
.L_x_1445:
        /* <DEDUP_REMOVED lines=12> */
.L_x_1449:
[----:B------:R-:W-:Y:S01]  /*2750*/  FFMA.FTZ R92, R156, R124, R127 ;  /* 0x0000007c9c5c7223 */ /* 0x000fe2000001007f */
[----:B------:R-:W-:-:S03]  /*2760*/  @P0 HADD2.F32 R93, -RZ, R25.H1_H1 ;  /* 0x30000019ff5d0230 */ /* 0x000fc60000004100 */
[----:B------:R-:W-:-:S04]  /*2770*/  FADD.FTZ R92, R143, -R92 ;  /* 0x8000005c8f5c7221 */ /* 0x000fc80000010000 */
[----:B------:R-:W-:-:S04]  /*2780*/  FMUL.FTZ R92, R121, R92 ;  /* 0x0000005c795c7220 */ /* 0x000fc80000410000 */
[----:B------:R-:W-:-:S07]  /*2790*/  @P0 FADD.FTZ R92, R92, R93 ;  /* 0x0000005d5c5c0221 */ /* 0x000fce0000010000 */
.L_x_1450:
[----:B------:R-:W-:Y:S05]  /*27a0*/  BSYNC B1 ;  /* 0x0000000000017941 */ /* 0x000fea0003800000 */
.L_x_1448:
        /* <DEDUP_REMOVED lines=12> */
.L_x_1452:
[----:B------:R-:W-:-:S04]  /*2870*/  FFMA.FTZ R93, R153, R124, R127 ;  /* 0x0000007c995d7223 */ /* 0x000fc8000001007f */
[----:B------:R-:W-:Y:S01]  /*2880*/  FADD.FTZ R92, R144, -R93 ;  /* 0x8000005d905c7221 */ /* 0x000fe20000010000 */
[----:B------:R-:W-:-:S03]  /*2890*/  @P0 HADD2.F32 R93, -RZ, R26.H0_H0 ;  /* 0x2000001aff5d0230 */ /* 0x000fc60000004100 */
[----:B------:R-:W-:-:S04]  /*28a0*/  FMUL.FTZ R92, R121, R92 ;  /* 0x0000005c795c7220 */ /* 0x000fc80000410000 */
[----:B------:R-:W-:-:S07]  /*28b0*/  @P0 FADD.FTZ R92, R92, R93 ;  /* 0x0000005d5c5c0221 */ /* 0x000fce0000010000 */
.L_x_1453:
[----:B------:R-:W-:Y:S05]  /*28c0*/  BSYNC B1 ;  /* 0x0000000000017941 */ /* 0x000fea0003800000 */
.L_x_1451:
        /* <DEDUP_REMOVED lines=12> */
.L_x_1455:
[----:B------:R-:W-:Y:S01]  /*2990*/  FFMA.FTZ R92, R98, R124, R127 ;  /* 0x0000007c625c7223 */ /* 0x000fe2000001007f */
[----:B------:R-:W-:-:S03]  /*29a0*/  @P0 HADD2.F32 R93, -RZ, R26.H1_H1 ;  /* 0x3000001aff5d0230 */ /* 0x000fc60000004100 */
[----:B------:R-:W-:-:S04]  /*29b0*/  FADD.FTZ R92, R101, -R92 ;  /* 0x8000005c655c7221 */ /* 0x000fc80000010000 */
[----:B------:R-:W-:-:S04]  /*29c0*/  FMUL.FTZ R92, R121, R92 ;  /* 0x0000005c795c7220 */ /* 0x000fc80000410000 */
[----:B------:R-:W-:-:S07]  /*29d0*/  @P0 FADD.FTZ R92, R92, R93 ;  /* 0x0000005d5c5c0221 */ /* 0x000fce0000010000 */
.L_x_1456:
[----:B------:R-:W-:Y:S05]  /*29e0*/  BSYNC B1 ;  /* 0x0000000000017941 */ /* 0x000fea0003800000 */
.L_x_1454:
        /* <DEDUP_REMOVED lines=12> */
.L_x_1458:
[----:B------:R-:W-:-:S04]  /*2ab0*/  FFMA.FTZ R93, R155, R124, R127 ;  /* 0x0000007c9b5d7223 */ /* 0x000fc8000001007f */
[----:B------:R-:W-:Y:S01]  /*2ac0*/  FADD.FTZ R92, R102, -R93 ;  /* 0x8000005d665c7221 */ /* 0x000fe20000010000 */
[----:B------:R-:W-:-:S03]  /*2ad0*/  @P0 HADD2.F32 R93, -RZ, R27.H0_H0 ;  /* 0x2000001bff5d0230 */ /* 0x000fc60000004100 */
[----:B------:R-:W-:-:S04]  /*2ae0*/  FMUL.FTZ R92, R121, R92 ;  /* 0x0000005c795c7220 */ /* 0x000fc80000410000 */
[----:B------:R-:W-:-:S07]  /*2af0*/  @P0 FADD.FTZ R92, R92, R93 ;  /* 0x0000005d5c5c0221 */ /* 0x000fce0000010000 */
.L_x_1459:
[----:B------:R-:W-:Y:S05]  /*2b00*/  BSYNC B1 ;  /* 0x0000000000017941 */ /* 0x000fea0003800000 */
.L_x_1457:
        /* <DEDUP_REMOVED lines=12> */
.L_x_1461:
[----:B------:R-:W-:-:S04]  /*2bd0*/  FFMA.FTZ R92, R142, R124, R127 ;  /* 0x0000007c8e5c7223 */ /* 0x000fc8000001007f */
[----:B------:R-:W-:-:S04]  /*2be0*/  FADD.FTZ R92, R145, -R92 ;  /* 0x8000005c915c7221 */ /* 0x000fc80000010000 */
[----:B------:R-:W-:Y:S01]  /*2bf0*/  FMUL.FTZ R125, R121, R92 ;  /* 0x0000005c797d7220 */ /* 0x000fe20000410000 */
[----:B------:R-:W-:-:S05]  /*2c00*/  @P0 HADD2.F32 R92, -RZ, R27.H1_H1 ;  /* 0x3000001bff5c0230 */ /* 0x000fca0000004100 */
[----:B------:R-:W-:-:S07]  /*2c10*/  @P0 FADD.FTZ R125, R125, R92 ;  /* 0x0000005c7d7d0221 */ /* 0x000fce0000010000 */
.L_x_1462:
[----:B------:R-:W-:Y:S05]  /*2c20*/  BSYNC B1 ;  /* 0x0000000000017941 */ /* 0x000fea0003800000 */
.L_x_1460:
[----:B------:R-:W0:Y:S01]  /*2c30*/  @P3 LDC R126, c[0x0][0x29c] ;  /* 0x0000a700ff7e3b82 */ /* 0x000e220000000800 */
[----:B------:R-:W-:Y:S01]  /*2c40*/  @P3 IADD3 R129, R107, 0x20, RZ ;  /* 0x000000206b813810 */ /* 0x000fe20007ffe0ff */
[----:B------:R-:W-:Y:S06]  /*2c50*/  BSSY B1, `(.L_x_1463) ;  /* 0x0000016000017945 */ /* 0x000fec0003800000 */
        /* <DEDUP_REMOVED lines=14> */
[----:B------:R-:W-:Y:S01]  /*2d40*/  HADD2.F32 R92, -RZ, R20.H0_H0 ;  /* 0x20000014ff5c7230 */ /* 0x000fe20000004100 */
[----:B------:R-:W-:Y:S06]  /*2d50*/  BRA `(.L_x_1465) ;  /* 0x0000000000147947 */ /* 0x000fec0003800000 */
.L_x_1464:
[----:B0-----:R-:W-:-:S04]  /*2d60*/  FFMA.FTZ R93, R157, R124, R127 ;  /* 0x0000007c9d5d7223 */ /* 0x001fc8000001007f */
[----:B------:R-:W-:Y:S01]  /*2d70*/  FADD.FTZ R92, R146, -R93 ;  /* 0x8000005d925c7221 */ /* 0x000fe20000010000 */
[----:B------:R-:W-:-:S03]  /*2d80*/  @P0 HADD2.F32 R93, -RZ, R20.H0_H0 ;  /* 0x20000014ff5d0230 */ /* 0x000fc60000004100 */
[----:B------:R-:W-:-:S04]  /*2d90*/  FMUL.FTZ R92, R121, R92 ;  /* 0x0000005c795c7220 */ /* 0x000fc80000410000 */
[----:B------:R-:W-:-:S07]  /*2da0*/  @P0 FADD.FTZ R92, R92, R93 ;  /* 0x0000005d5c5c0221 */ /* 0x000fce0000010000 */
.L_x_1465:
[----:B------:R-:W-:Y:S05]  /*2db0*/  BSYNC B1 ;  /* 0x0000000000017941 */ /* 0x000fea0003800000 */
.L_x_1463:
        /* <DEDUP_REMOVED lines=12> */
.L_x_1467:
[----:B------:R-:W-:Y:S01]  /*2e80*/  FFMA.FTZ R92, R104, R124, R127 ;  /* 0x0000007c685c7223 */ /* 0x000fe2000001007f */
[----:B------:R-:W-:-:S03]  /*2e90*/  @P0 HADD2.F32 R93, -RZ, R20.H1_H1 ;  /* 0x30000014ff5d0230 */ /* 0x000fc60000004100 */
[----:B------:R-:W-:-:S04]  /*2ea0*/  FADD.FTZ R92, R95, -R92 ;  /* 0x8000005c5f5c7221 */ /* 0x000fc80000010000 */
[----:B------:R-:W-:-:S04]  /*2eb0*/  FMUL.FTZ R92, R121, R92 ;  /* 0x0000005c795c7220 */ /* 0x000fc80000410000 */
[----:B------:R-:W-:-:S07]  /*2ec0*/  @P0 FADD.FTZ R92, R92, R93 ;  /* 0x0000005d5c5c0221 */ /* 0x000fce0000010000 */
.L_x_1468:
[----:B------:R-:W-:Y:S05]  /*2ed0*/  BSYNC B1 ;  /* 0x0000000000017941 */ /* 0x000fea0003800000 */
.L_x_1466:
        /* <DEDUP_REMOVED lines=12> */
.L_x_1470:
[----:B------:R-:W-:-:S04]  /*2fa0*/  FFMA.FTZ R93, R159, R124, R127 ;  /* 0x0000007c9f5d7223 */ /* 0x000fc8000001007f */
[----:B------:R-:W-:Y:S01]  /*2fb0*/  FADD.FTZ R92, R108, -R93 ;  /* 0x8000005d6c5c7221 */ /* 0x000fe20000010000 */
[----:B------:R-:W-:-:S03]  /*2fc0*/  @P0 HADD2.F32 R93, -RZ, R21.H0_H0 ;  /* 0x20000015ff5d0230 */ /* 0x000fc60000004100 */
[----:B------:R-:W-:-:S04]  /*2fd0*/  FMUL.FTZ R92, R121, R92 ;  /* 0x0000005c795c7220 */ /* 0x000fc80000410000 */
[----:B------:R-:W-:-:S07]  /*2fe0*/  @P0 FADD.FTZ R92, R92, R93 ;  /* 0x0000005d5c5c0221 */ /* 0x000fce0000010000 */
.L_x_1471:
[----:B------:R-:W-:Y:S05]  /*2ff0*/  BSYNC B1 ;  /* 0x0000000000017941 */ /* 0x000fea0003800000 */
.L_x_1469:
        /* <DEDUP_REMOVED lines=12> */
.L_x_1473:
[----:B------:R-:W-:Y:S01]  /*30c0*/  FFMA.FTZ R92, R106, R124, R127 ;  /* 0x0000007c6a5c7223 */ /* 0x000fe2000001007f */
[----:B------:R-:W-:-:S03]  /*30d0*/  @P0 HADD2.F32 R93, -RZ, R21.H1_H1 ;  /* 0x30000015ff5d0230 */ /* 0x000fc60000004100 */
[----:B------:R-:W-:-:S04]  /*30e0*/  FADD.FTZ R92, R109, -R92 ;  /* 0x8000005c6d5c7221 */ /* 0x000fc80000010000 */
[----:B------:R-:W-:-:S04]  /*30f0*/  FMUL.FTZ R92, R121, R92 ;  /* 0x0000005c795c7220 */ /* 0x000fc80000410000 */
[----:B------:R-:W-:-:S07]  /*3100*/  @P0 FADD.FTZ R92, R92, R93 ;  /* 0x0000005d5c5c0221 */ /* 0x000fce0000010000 */
.L_x_1474:
[----:B------:R-:W-:Y:S05]  /*3110*/  BSYNC B1 ;  /* 0x0000000000017941 */ /* 0x000fea0003800000 */
.L_x_1472:
        /* <DEDUP_REMOVED lines=12> */
.L_x_1476:
[----:B------:R-:W-:-:S04]  /*31e0*/  FFMA.FTZ R93, R89, R124, R127 ;  /* 0x0000007c595d7223 */ /* 0x000fc8000001007f */
[----:B------:R-:W-:Y:S01]  /*31f0*/  FADD.FTZ R92, R160, -R93 ;  /* 0x8000005da05c7221 */ /* 0x000fe20000010000 */
[----:B------:R-:W-:-:S03]  /*3200*/  @P0 HADD2.F32 R93, -RZ, R22.H0_H0 ;  /* 0x20000016ff5d0230 */ /* 0x000fc60000004100 */
[----:B------:R-:W-:-:S04]  /*3210*/  FMUL.FTZ R92, R121, R92 ;  /* 0x0000005c795c7220 */ /* 0x000fc80000410000 */
[----:B------:R-:W-:-:S07]  /*3220*/  @P0 FADD.FTZ R92, R92, R93 ;  /* 0x0000005d5c5c0221 */ /* 0x000fce0000010000 */
.L_x_1477:
[----:B------:R-:W-:Y:S05]  /*3230*/  BSYNC B1 ;  /* 0x0000000000017941 */ /* 0x000fea0003800000 */
.L_x_1475:
        /* <DEDUP_REMOVED lines=12> */
.L_x_1479:
[----:B------:R-:W-:Y:S01]  /*3300*/  FFMA.FTZ R92, R136, R124, R127 ;  /* 0x0000007c885c7223 */ /* 0x000fe2000001007f */
[----:B------:R-:W-:-:S03]  /*3310*/  @P0 HADD2.F32 R93, -RZ, R22.H1_H1 ;  /* 0x30000016ff5d0230 */ /* 0x000fc60000004100 */
[----:B------:R-:W-:-:S04]  /*3320*/  FADD.FTZ R92, R103, -R92 ;  /* 0x8000005c675c7221 */ /* 0x000fc80000010000 */
[----:B------:R-:W-:-:S04]  /*3330*/  FMUL.FTZ R92, R121, R92 ;  /* 0x0000005c795c7220 */ /* 0x000fc80000410000 */
[----:B------:R-:W-:-:S07]  /*3340*/  @P0 FADD.FTZ R92, R92, R93 ;  /* 0x0000005d5c5c0221 */ /* 0x000fce0000010000 */
.L_x_1480:
[----:B------:R-:W-:Y:S05]  /*3350*/  BSYNC B1 ;  /* 0x0000000000017941 */ /* 0x000fea0003800000 */
.L_x_1478:
        /* <DEDUP_REMOVED lines=12> */
.L_x_1482:
[----:B------:R-:W-:-:S04]  /*3420*/  FFMA.FTZ R93, R151, R124, R127 ;  /* 0x0000007c975d7223 */ /* 0x000fc8000001007f */
[----:B------:R-:W-:Y:S01]  /*3430*/  FADD.FTZ R92, R110, -R93 ;  /* 0x8000005d6e5c7221 */ /* 0x000fe20000010000 */
[----:B------:R-:W-:-:S03]  /*3440*/  @P0 HADD2.F32 R93, -RZ, R23.H0_H0 ;  /* 0x20000017ff5d0230 */ /* 0x000fc60000004100 */
[----:B------:R-:W-:-:S04]  /*3450*/  FMUL.FTZ R92, R121, R92 ;  /* 0x0000005c795c7220 */ /* 0x000fc80000410000 */
[----:B------:R-:W-:-:S07]  /*3460*/  @P0 FADD.FTZ R92, R92, R93 ;  /* 0x0000005d5c5c0221 */ /* 0x000fce0000010000 */
.L_x_1483:
[----:B------:R-:W-:Y:S05]  /*3470*/  BSYNC B1 ;  /* 0x0000000000017941 */ /* 0x000fea0003800000 */
.L_x_1481:
        /* <DEDUP_REMOVED lines=12> */
.L_x_1485:
[----:B------:R-:W-:Y:S01]  /*3540*/  FFMA.FTZ R124, R148, R124, R127 ;  /* 0x0000007c947c7223 */ /* 0x000fe2000001007f */
[----:B------:R-:W-:-:S03]  /*3550*/  @P0 HADD2.F32 R92, -RZ, R23.H1_H1 ;  /* 0x30000017ff5c0230 */ /* 0x000fc60000004100 */
[----:B------:R-:W-:-:S04]  /*3560*/  FADD.FTZ R124, R137, -R124 ;  /* 0x8000007c897c7221 */ /* 0x000fc80000010000 */
[----:B------:R-:W-:-:S04]  /*3570*/  FMUL.FTZ R121, R121, R124 ;  /* 0x0000007c79797220 */ /* 0x000fc80000410000 */
[----:B------:R-:W-:-:S07]  /*3580*/  @P0 FADD.FTZ R121, R121, R92 ;  /* 0x0000005c79790221 */ /* 0x000fce0000010000 */
.L_x_1486:
[----:B------:R-:W-:Y:S05]  /*3590*/  BSYNC B1 ;  /* 0x0000000000017941 */ /* 0x000fea0003800000 */
.L_x_1484:
[----:B------:R-:W0:Y:S01]  /*35a0*/  @P3 LDC R126, c[0x0][0x29c] ;  /* 0x0000a700ff7e3b82 */ /* 0x000e220000000800 */
[----:B------:R-:W-:-:S07]  /*35b0*/  @P3 IADD3 R107, R107, 0x40, RZ ;  /* 0x000000406b6b3810 */ /* 0x000fce0007ffe0ff */
[----:B------:R-:W1:Y:S08]  /*35c0*/  @P2 LDC.64 R124, c[0x0][0x308] ;  /* 0x0000c200ff7c2b82 */ /* 0x000e700000000a00 */
[----:B------:R-:W2:Y:S08]  /*35d0*/  @P3 LDC.64 R122, c[0x0][0x2f8] ;  /* 0x0000be00ff7a3b82 */ /* 0x000eb00000000a00 */
[----:B------:R-:W3:Y:S01]  /*35e0*/  LDC.64 R92, c[0x0][0x210] ;  /* 0x00008400ff5c7b82 */ /* 0x000ee20000000a00 */
[----:B0-----:R-:W-:Y:S01]  /*35f0*/  @P3 FMUL.FTZ R126, R121, R126 ;  /* 0x0000007e797e3220 */ /* 0x001fe20000410000 */
[----:B------:R-:W-:-:S04]  /*3600*/  @P2 F2FP.F16.F32.PACK_AB R121, RZ, R121 ;  /* 0x00000079ff79223e */ /* 0x000fc800000000ff */
[----:B------:R-:W-:Y:S01]  /*3610*/  @P3 F2FP.F16.F32.PACK_AB R126, RZ, R126 ;  /* 0x0000007eff7e323e */ /* 0x000fe200000000ff */
        /* <DEDUP_REMOVED lines=9> */
.L_x_1410:
[----:B------:R-:W-:Y:S05]  /*36b0*/  BSYNC B0 ;  /* 0x0000000000007941 */ /* 0x000fea0003800000 */
.L_x_1408:
        /* <DEDUP_REMOVED lines=68> */
[----:B------:R-:W-:Y:S01]  /*3b00*/  SHF.L.U32 R5, R30, 0x2, RZ ;  /* 0x000000021e057819 */ /* 0x000fe200000006ff */
        /* <DEDUP_REMOVED lines=8> */
[----:B------:R-:W-:Y:S02]  /*3b90*/  SHF.L.U64.HI R0, R30, 0x2, R3 ;  /* 0x000000021e007819 */ /* 0x000fe40000010203 */
[----:B------:R-:W-:Y:S04]  /*3ba0*/  STS.128 [R2+0x800], R48 ;  /* 0x0008003002007388 */ /* 0x000fe80000000c00 */
[----:B------:R0:W-:Y:S01]  /*3bb0*/  STS.128 [R2+0x810], R40 ;  /* 0x0008102802007388 */ /* 0x0001e20000000c00 */
[----:B------:R-:W-:Y:S01]  /*3bc0*/  BAR.SYNC.DEFER_BLOCKING 0x0 ;  /* 0x0000000000007b1d */ /* 0x000fe20000010000 */
[----:B0-----:R-:W-:-:S04]  /*3bd0*/  IADD3 R2, P0, R5, UR6, RZ ;  /* 0x0000000605027c10 */ /* 0x001fc8000ff1e0ff */
        /* <DEDUP_REMOVED lines=64> */
.L_x_1414:
[----:B0-----:R-:W-:Y:S01]  /*3fe0*/  HFMA2.MMA R127, -RZ, RZ, 0, 5.9604644775390625e-08 ;  /* 0x00000001ff7f7435 */ /* 0x001fe200000001ff */
[----:B------:R-:W-:Y:S01]  /*3ff0*/  BSSY B1, `(.L_x_1488) ;  /* 0x0000006000017945 */ /* 0x000fe20003800000 */
[----:B------:R-:W-:Y:S02]  /*4000*/  MOV R126, 0x1f ;  /* 0x0000001f007e7802 */ /* 0x000fe40000000f00 */
[----:B------:R-:W-:-:S07]  /*4010*/  MOV R107, 0xffffffff ;  /* 0xffffffff006b7802 */ /* 0x000fce0000000f00 */
[----:B-----5:R-:W-:Y:S05]  /*4020*/  WARPSYNC.COLLECTIVE R107, `(.L_x_1489) ;  /* 0x000000006b087348 */ /* 0x020fea0003c00000 */
[----:B------:R0:W1:Y:S02]  /*4030*/  SHFL.BFLY P0, R165, R92, R127, R126 ;  /* 0x0c00007f5ca57389 */ /* 0x000064000000007e */
[----:B01---5:R-:W-:Y:S01]  /*4040*/  ENDCOLLECTIVE ;  /* 0x000000000000791b */ /* 0x023fe20003800000 */
.L_x_1489:
[----:B------:R-:W-:Y:S05]  /*4050*/  BSYNC B1 ;  /* 0x0000000000017941 */ /* 0x000fea0003800000 */
.L_x_1488:
[----:B------:R-:W-:Y:S01]  /*4060*/  MOV R107, R165 ;  /* 0x000000a5006b7202 */ /* 0x000fe20000000f00 */
[----:B------:R-:W-:Y:S01]  /*4070*/  HFMA2.MMA R127, -RZ, RZ, 0, 5.9604644775390625e-08 ;  /* 0x00000001ff7f7435 */ /* 0x000fe200000001ff */
[----:B------:R-:W-:-:S03]  /*4080*/  MOV R126, 0x1f ;  /* 0x0000001f007e7802 */ /* 0x000fc60000000f00 */
[----:B------:R-:W-:Y:S01]  /*4090*/  FADD.FTZ R129, R107, R92 ;  /* 0x0000005c6b817221 */ /* 0x000fe20000010000 */
[----:B------:R-:W-:Y:S02]  /*40a0*/  MOV R92, R93 ;  /* 0x0000005d005c7202 */ /* 0x000fe40000000f00 */
[----:B------:R-:W-:-:S07]  /*40b0*/  MOV R107, 0xffffffff ;  /* 0xffffffff006b7802 */ /* 0x000fce0000000f00 */
[----:B------:R-:W-:Y:S05]  /*40c0*/  WARPSYNC.COLLECTIVE R107, `(.L_x_1490) ;  /* 0x000000006b087348 */ /* 0x000fea0003c00000 */
[----:B------:R0:W1:Y:S02]  /*40d0*/  SHFL.BFLY P0, R165, R92, R127, R126 ;  /* 0x0c00007f5ca57389 */ /* 0x000064000000007e */
[----:B01----:R-:W-:Y:S01]  /*40e0*/  ENDCOLLECTIVE ;  /* 0x000000000000791b */ /* 0x003fe20003800000 */
.L_x_1490:
[----:B------:R-:W-:Y:S01]  /*40f0*/  HFMA2.MMA R127, -RZ, RZ, 0, 1.1920928955078125e-07 ;  /* 0x00000002ff7f7435 */ /* 0x000fe200000001ff */
[----:B------:R-:W-:Y:S02]  /*4100*/  MOV R92, R129 ;  /* 0x00000081005c7202 */ /* 0x000fe40000000f00 */
[----:B------:R-:W-:-:S08]  /*4110*/  MOV R128, R165 ;  /* 0x000000a500807202 */ /* 0x000fd00000000f00 */
[----:B------:R-:W-:Y:S05]  /*4120*/  WARPSYNC.COLLECTIVE R107, `(.L_x_1491) ;  /* 0x000000006b087348 */ /* 0x000fea0003c00000 */
[----:B------:R0:W1:Y:S02]  /*4130*/  SHFL.BFLY P0, R165, R92, R127, R126 ;  /* 0x0c00007f5ca57389 */ /* 0x000064000000007e */
[----:B01----:R-:W-:Y:S01]  /*4140*/  ENDCOLLECTIVE ;  /* 0x000000000000791b */ /* 0x003fe20003800000 */
.L_x_1491:
[----:B------:R-:W-:-:S05]  /*4150*/  FADD.FTZ R130, R128, R93 ;  /* 0x0000005d80827221 */ /* 0x000fca0000010000 */
[----:B------:R-:W-:Y:S02]  /*4160*/  MOV R92, R130 ;  /* 0x00000082005c7202 */ /* 0x000fe40000000f00 */
[----:B------:R-:W-:-:S07]  /*4170*/  MOV R128, R165 ;  /* 0x000000a500807202 */ /* 0x000fce0000000f00 */
[----:B------:R-:W-:Y:S05]  /*4180*/  WARPSYNC.COLLECTIVE R107, `(.L_x_1492) ;  /* 0x000000006b087348 */ /* 0x000fea0003c00000 */
[----:B------:R0:W1:Y:S02]  /*4190*/  SHFL.BFLY P0, R165, R92, R127, R126 ;  /* 0x0c00007f5ca57389 */ /* 0x000064000000007e */
[----:B01----:R-:W-:Y:S01]  /*41a0*/  ENDCOLLECTIVE ;  /* 0x000000000000791b */ /* 0x003fe20003800000 */
.L_x_1492:
[----:B------:R-:W-:Y:S01]  /*41b0*/  FADD.FTZ R162, R129, R128 ;  /* 0x0000008081a27221 */ /* 0x000fe20000010000 */
[----:B------:R-:W-:-:S04]  /*41c0*/  HFMA2.MMA R127, -RZ, RZ, 0, 2.384185791015625e-07 ;  /* 0x00000004ff7f7435 */ /* 0x000fc800000001ff */
[----:B------:R-:W-:Y:S02]  /*41d0*/  MOV R92, R162 ;  /* 0x000000a2005c7202 */ /* 0x000fe40000000f00 */
[----:B------:R-:W-:-:S07]  /*41e0*/  MOV R131, R165 ;  /* 0x000000a500837202 */ /* 0x000fce0000000f00 */
[----:B------:R-:W-:Y:S05]  /*41f0*/  WARPSYNC.COLLECTIVE R107, `(.L_x_1493) ;  /* 0x000000006b087348 */ /* 0x000fea0003c00000 */
[----:B------:R0:W1:Y:S02]  /*4200*/  SHFL.BFLY P0, R165, R92, R127, R126 ;  /* 0x0c00007f5ca57389 */ /* 0x000064000000007e */
[----:B01----:R-:W-:Y:S01]  /*4210*/  ENDCOLLECTIVE ;  /* 0x000000000000791b */ /* 0x003fe20003800000 */
.L_x_1493:
[----:B------:R-:W-:-:S05]  /*4220*/  FADD.FTZ R131, R130, R131 ;  /* 0x0000008382837221 */ /* 0x000fca0000010000 */
[----:B------:R-:W-:Y:S02]  /*4230*/  MOV R92, R131 ;  /* 0x00000083005c7202 */ /* 0x000fe40000000f00 */
[----:B------:R-:W-:-:S07]  /*4240*/  MOV R163, R165 ;  /* 0x000000a500a37202 */ /* 0x000fce0000000f00 */
[----:B------:R-:W-:Y:S05]  /*4250*/  WARPSYNC.COLLECTIVE R107, `(.L_x_1494) ;  /* 0x000000006b087348 */ /* 0x000fea0003c00000 */
[----:B------:R0:W1:Y:S02]  /*4260*/  SHFL.BFLY P0, R165, R92, R127, R126 ;  /* 0x0c00007f5ca57389 */ /* 0x000064000000007e */
[----:B01----:R-:W-:Y:S01]  /*4270*/  ENDCOLLECTIVE ;  /* 0x000000000000791b */ /* 0x003fe20003800000 */
.L_x_1494:
[----:B------:R-:W-:Y:S01]  /*4280*/  FADD.FTZ R163, R162, R163 ;  /* 0x000000a3a2a37221 */ /* 0x000fe20000010000 */
[----:B------:R-:W-:-:S04]  /*4290*/  HFMA2.MMA R127, -RZ, RZ, 0, 4.76837158203125e-07 ;  /* 0x00000008ff7f7435 */ /* 0x000fc800000001ff */
[----:B------:R-:W-:Y:S02]  /*42a0*/  MOV R92, R163 ;  /* 0x000000a3005c7202 */ /* 0x000fe40000000f00 */
[----:B------:R-:W-:-:S07]  /*42b0*/  MOV R128, R165 ;  /* 0x000000a500807202 */ /* 0x000fce0000000f00 */
[----:B------:R-:W-:Y:S05]  /*42c0*/  WARPSYNC.COLLECTIVE R107, `(.L_x_1495) ;  /* 0x000000006b087348 */ /* 0x000fea0003c00000 */
[----:B------:R0:W1:Y:S02]  /*42d0*/  SHFL.BFLY P0, R165, R92, R127, R126 ;  /* 0x0c00007f5ca57389 */ /* 0x000064000000007e */
[----:B01----:R-:W-:Y:S01]  /*42e0*/  ENDCOLLECTIVE ;  /* 0x000000000000791b */ /* 0x003fe20003800000 */
.L_x_1495:
[----:B------:R-:W-:-:S05]  /*42f0*/  FADD.FTZ R164, R131, R128 ;  /* 0x0000008083a47221 */ /* 0x000fca0000010000 */
[----:B------:R-:W-:Y:S02]  /*4300*/  MOV R92, R164 ;  /* 0x000000a4005c7202 */ /* 0x000fe40000000f00 */
[----:B------:R-:W-:-:S07]  /*4310*/  MOV R128, R165 ;  /* 0x000000a500807202 */ /* 0x000fce0000000f00 */
[----:B------:R-:W-:Y:S05]  /*4320*/  WARPSYNC.COLLECTIVE R107, `(.L_x_1496) ;  /* 0x000000006b087348 */ /* 0x000fea0003c00000 */
[----:B------:R0:W1:Y:S02]  /*4330*/  SHFL.BFLY P0, R165, R92, R127, R126 ;  /* 0x0c00007f5ca57389 */ /* 0x000064000000007e */
[----:B01----:R-:W-:Y:S01]  /*4340*/  ENDCOLLECTIVE ;  /* 0x000000000000791b */ /* 0x003fe20003800000 */
.L_x_1496:
[----:B------:R-:W-:Y:S01]  /*4350*/  FADD.FTZ R93, R163, R128 ;  /* 0x00000080a35d7221 */ /* 0x000fe20000010000 */
[----:B------:R-:W-:-:S04]  /*4360*/  HFMA2.MMA R127, -RZ, RZ, 0, 9.5367431640625e-07 ;  /* 0x00000010ff7f7435 */ /* 0x000fc800000001ff */
[----:B------:R-:W-:Y:S01]  /*4370*/  MOV R92, R93 ;  /* 0x0000005d005c7202 */ /* 0x000fe20000000f00 */
[----:B------:R-:W-:-:S07]  /*4380*/  FADD.FTZ R128, R164, R165 ;  /* 0x000000a5a4807221 */ /* 0x000fce0000010000 */
[----:B------:R-:W-:Y:S05]  /*4390*/  WARPSYNC.COLLECTIVE R107, `(.L_x_1497) ;  /* 0x000000006b087348 */ /* 0x000fea0003c00000 */
[----:B------:R0:W1:Y:S02]  /*43a0*/  SHFL.BFLY P0, R165, R92, R127, R126 ;  /* 0x0c00007f5ca57389 */ /* 0x000064000000007e */
[----:B01----:R-:W-:Y:S01]  /*43b0*/  ENDCOLLECTIVE ;  /* 0x000000000000791b */ /* 0x003fe20003800000 */
.L_x_1497:
[----:B------:R-:W-:Y:S02]  /*43c0*/  MOV R92, R128 ;  /* 0x00000080005c7202 */ /* 0x000fe40000000f00 */
[----:B------:R-:W-:-:S07]  /*43d0*/  MOV R130, R165 ;  /* 0x000000a500827202 */ /* 0x000fce0000000f00 */
[----:B------:R-:W-:Y:S05]  /*43e0*/  WARPSYNC.COLLECTIVE R107, `(.L_x_1498) ;  /* 0x000000006b087348 */ /* 0x000fea0003c00000 */
[----:B------:R0:W1:Y:S02]  /*43f0*/  SHFL.BFLY P0, R165, R92, R127, R126 ;  /* 0x0c00007f5ca57389 */ /* 0x000064000000007e */
[----:B01----:R-:W-:Y:S01]  /*4400*/  ENDCOLLECTIVE ;  /* 0x000000000000791b */ /* 0x003fe20003800000 */
.L_x_1498:
[----:B------:R-:W-:Y:S01]  /*4410*/  MOV R129, R165 ;  /* 0x000000a500817202 */ /* 0x000fe20000000f00 */
[----:B------:R-:W-:Y:S06]  /*4420*/  BRA `(.L_x_1499) ;  /* 0xffffffd400347947 */ /* 0x000fec000383ffff */
.L_x_1500:
        /* <DEDUP_REMOVED lines=13> */
.L_x_11679:


//--------------------- .text._ZN10layer_norm13ln_bwd_kernelINS_13Kernel_traitsI6__halfS2_S2_S2_fjLj768ELj1ELj4ELj1ELj16ENS_18Kernel_traits_baseILj768ES2_S2_S2_S2_fjLj128EEEEELb0ELb1ELb0ELb0EEEvNS_9BwdParamsE --------------------------
	.section	.text._ZN10layer_norm13ln_bwd_kernelINS_13Kernel_traitsI6__halfS2_S2_S2_fjLj768ELj1ELj4ELj1ELj16ENS_18Kernel_traits_baseILj768ES2_S2_S2_S2_fjLj128EEEEELb0ELb1ELb0ELb0EEEvNS_9BwdParamsE,"ax",@progbits
	.align	128
        .global         _ZN10layer_norm13ln_bwd_kernelINS_13Kernel_traitsI6__halfS2_S2_S2_fjLj768ELj1ELj4ELj1ELj16ENS_18Kernel_traits_baseILj768ES2_S2_S2_S2_fjLj128EEEEELb0ELb1ELb0ELb0EEEvNS_9BwdParamsE
        .type           _ZN10layer_norm13ln_bwd_kernelINS_13Kernel_traitsI6__halfS2_S2_S2_fjLj768ELj1ELj4ELj1ELj16ENS_18Kernel_traits_baseILj768ES2_S2_S2_S2_fjLj128EEEEELb0ELb1ELb0ELb0EEEvNS_9BwdParamsE,@function
        .size           _ZN10layer_norm13ln_bwd_kernelINS_13Kernel_traitsI6__halfS2_S2_S2_fjLj768ELj1ELj4ELj1ELj16ENS_18Kernel_traits_baseILj768ES2_S2_S2_S2_fjLj128EEEEELb0ELb1ELb0ELb0EEEvNS_9BwdParamsE,(.L_x_11680 - _ZN10layer_norm13ln_bwd_kernelINS_13Kernel_traitsI6__halfS2_S2_S2_fjLj768ELj1ELj4ELj1ELj16ENS_18Kernel_traits_baseILj768ES2_S2_S2_S2_fjLj128EEEEELb0ELb1ELb0ELb0EEEvNS_9BwdParamsE)
        .other          _ZN10layer_norm13ln_bwd_kernelINS_13Kernel_traitsI6__halfS2_S2_S2_fjLj768ELj1ELj4ELj1ELj16ENS_18Kernel_traits_baseILj768ES2_S2_S2_S2_fjLj128EEEEELb0ELb1ELb0ELb0EEEvNS_9BwdParamsE,@"STO_CUDA_ENTRY STV_DEFAULT"
_ZN10layer_norm13ln_bwd_kernelINS_13Kernel_traitsI6__halfS2_S2_S2_fjLj768ELj1ELj4ELj1ELj16ENS_18Kernel_traits_baseILj768ES2_S2_S2_S2_fjLj128EEEEELb0ELb1ELb0ELb0EEEvNS_9BwdParamsE:
.text._ZN10layer_norm13ln_bwd_kernelINS_13Kernel_traitsI6__halfS2_S2_S2_fjLj768ELj1ELj4ELj1ELj16ENS_18Kernel_traits_baseILj768ES2_S2_S2_S2_fjLj128EEEEELb0ELb1ELb0ELb0EEEvNS_9BwdParamsE:
        /* <DEDUP_REMOVED lines=95> */
[--C-:B------:R-:W-:Y:S02]  /*05f0*/  HADD2.F32 R138, -RZ, R32.reuse.H0_H0 ;  /* 0x20000020ff8a7230 */ /* 0x100fe40000004100 */
[----:B------:R-:W-:Y:S02]  /*0600*/  HADD2.F32 R137, -RZ, R32.H1_H1 ;  /* 0x30000020ff897230 */ /* 0x000fe40000004100 */
[--C-:B------:R-:W-:Y:S02]  /*0610*/  HADD2.F32 R136, -RZ, R33.reuse.H0_H0 ;  /* 0x20000021ff887230 */ /* 0x100fe40000004100 */
[----:B------:R-:W-:Y:S02]  /*0620*/  HADD2.F32 R39, -RZ, R33.H1_H1 ;  /* 0x30000021ff277230 */ /* 0x000fe40000004100 */
[--C-:B------:R-:W-:Y:S02]  /*0630*/  HADD2.F32 R38, -RZ, R34.reuse.H0_H0 ;  /* 0x20000022ff267230 */ /* 0x100fe40000004100 */
[----:B------:R-:W-:-:S02]  /*0640*/  HADD2.F32 R37, -RZ, R34.H1_H1 ;  /* 0x30000022ff257230 */ /* 0x000fc40000004100 */
[----:B------:R-:W-:Y:S02]  /*0650*/  HADD2.F32 R36, -RZ, R35.H0_H0 ;  /* 0x20000023ff247230 */ /* 0x000fe40000004100 */
[----:B------:R-:W-:Y:S02]  /*0660*/  HADD2.F32 R20, -RZ, R19.H0_H0 ;  /* 0x20000013ff147230 */ /* 0x000fe40000004100 */
[--C-:B------:R-:W-:Y:S02]  /*0670*/  HADD2.F32 R18, -RZ, R8.reuse.H0_H0 ;  /* 0x20000008ff127230 */ /* 0x100fe40000004100 */
[----:B------:R-:W-:Y:S02]  /*0680*/  HADD2.F32 R17, -RZ, R8.H1_H1 ;  /* 0x30000008ff117230 */ /* 0x000fe40000004100 */
[--C-:B------:R-:W-:Y:S02]  /*0690*/  HADD2.F32 R16, -RZ, R9.reuse.H0_H0 ;  /* 0x20000009ff107230 */ /* 0x100fe40000004100 */
[----:B------:R-:W-:-:S02]  /*06a0*/  HADD2.F32 R15, -RZ, R9.H1_H1 ;  /* 0x30000009ff0f7230 */ /* 0x000fc40000004100 */
[--C-:B------:R-:W-:Y:S02]  /*06b0*/  HADD2.F32 R14, -RZ, R10.reuse.H0_H0 ;  /* 0x2000000aff0e7230 */ /* 0x100fe40000004100 */
[----:B------:R-:W-:Y:S02]  /*06c0*/  HADD2.F32 R13, -RZ, R10.H1_H1 ;  /* 0x3000000aff0d7230 */ /* 0x000fe40000004100 */
[----:B------:R-:W-:Y:S02]  /*06d0*/  HADD2.F32 R12, -RZ, R11.H0_H0 ;  /* 0x2000000bff0c7230 */ /* 0x000fe40000004100 */
        /* <DEDUP_REMOVED lines=9> */
[----:B------:R-:W-:Y:S02]  /*0770*/  HADD2.F32 R19, -RZ, R19.H1_H1 ;  /* 0x30000013ff137230 */ /* 0x000fe40000004100 */
        /* <DEDUP_REMOVED lines=17> */
.L_x_1516:
        /* <DEDUP_REMOVED lines=18> */
[----:B------:R-:W-:Y:S02]  /*09b0*/  MOV R201, 0x3f800000 ;  /* 0x3f80000000c97802 */ /* 0x000fe40000000f00 */
[----:B------:R-:W-:Y:S02]  /*09c0*/  MOV R203, RZ ;  /* 0x000000ff00cb7202 */ /* 0x000fe40000000f00 */
[----:B------:R-:W-:-:S02]  /*09d0*/  MOV R206, RZ ;  /* 0x000000ff00ce7202 */ /* 0x000fc40000000f00 */
        /* <DEDUP_REMOVED lines=16> */
[----:B------:R-:W-:Y:S02]  /*0ae0*/  HADD2.F32 R160, -RZ, R134.H0_H0 ;  /* 0x20000086ffa07230 */ /* 0x000fe40000004100 */
[C---:B------:R-:W-:Y:S01]  /*0af0*/  FADD.FTZ R152, -R177.reuse, R152 ;  /* 0x00000098b1987221 */ /* 0x040fe20000010100 */
[--C-:B------:R-:W-:Y:S02]  /*0b00*/  HADD2.F32 R158, -RZ, R133.reuse.H0_H0 ;  /* 0x20000085ff9e7230 */ /* 0x100fe40000004100 */
[----:B------:R-:W-:Y:S01]  /*0b10*/  FADD.FTZ R156, -R177, R156 ;  /* 0x0000009cb19c7221 */ /* 0x000fe20000010100 */
[----:B------:R-:W-:-:S02]  /*0b20*/  HADD2.F32 R132, -RZ, R133.H1_H1 ;  /* 0x30000085ff847230 */ /* 0x000fc40000004100 */
[----:B------:R-:W-:Y:S01]  /*0b30*/  FADD.FTZ R160, -R177, R160 ;  /* 0x000000a0b1a07221 */ /* 0x000fe20000010100 */
[----:B------:R-:W-:Y:S02]  /*0b40*/  HADD2.F32 R162, -RZ, R134.H1_H1 ;  /* 0x30000086ffa27230 */ /* 0x000fe40000004100 */
[C---:B-----5:R-:W-:Y:S01]  /*0b50*/  FMUL.FTZ R3, R199.reuse, R152 ;  /* 0x00000098c7037220 */ /* 0x060fe20000410000 */
[--C-:B------:R-:W-:Y:S02]  /*0b60*/  HADD2.F32 R164, -RZ, R135.reuse.H0_H0 ;  /* 0x20000087ffa47230 */ /* 0x100fe40000004100 */
[C---:B------:R-:W-:Y:S01]  /*0b70*/  FMUL.FTZ R152, R199.reuse, R156 ;  /* 0x0000009cc7987220 */ /* 0x040fe20000410000 */
[----:B------:R-:W-:Y:S02]  /*0b80*/  HADD2.F32 R166, -RZ, R135.H1_H1 ;  /* 0x30000087ffa67230 */ /* 0x000fe40000004100 */
[----:B------:R-:W-:Y:S01]  /*0b90*/  FMUL.FTZ R159, R199, R160 ;  /* 0x000000a0c79f7220 */ /* 0x000fe20000410000 */
[C---:B------:R-:W-:Y:S01]  /*0ba0*/  FADD.FTZ R158, -R177.reuse, R158 ;  /* 0x0000009eb19e7221 */ /* 0x040fe20000010100 */
[C---:B------:R-:W-:Y:S01]  /*0bb0*/  FADD.FTZ R162, -R177.reuse, R162 ;  /* 0x000000a2b1a27221 */ /* 0x040fe20000010100 */
[----:B------:R-:W-:Y:S01]  /*0bc0*/  FADD.FTZ R132, -R177, R132 ;  /* 0x00000084b1847221 */ /* 0x000fe20000010100 */
[----:B---3--:R-:W-:-:S02]  /*0bd0*/  HADD2.F32 R133, -RZ, R128.H0_H0 ;  /* 0x20000080ff857230 */ /* 0x008fc40000004100 */
[C---:B------:R-:W-:Y:S01]  /*0be0*/  FMUL.FTZ R157, R199.reuse, R158 ;  /* 0x0000009ec79d7220 */ /* 0x040fe20000410000 */
[----:B------:R-:W-:Y:S02]  /*0bf0*/  HADD2.F32 R128, -RZ, R128.H1_H1 ;  /* 0x30000080ff807230 */ /* 0x000fe40000004100 */
[----:B------:R-:W-:Y:S01]  /*0c00*/  FMUL.FTZ R162, R199, R162 ;  /* 0x000000a2c7a27220 */ /* 0x000fe20000410000 */
[--C-:B------:R-:W-:Y:S02]  /*0c10*/  HADD2.F32 R135, -RZ, R129.reuse.H0_H0 ;  /* 0x20000081ff877230 */ /* 0x100fe40000004100 */
[----:B0-----:R-:W-:Y:S01]  /*0c20*/  FMUL.FTZ R154, R138, R133 ;  /* 0x000000858a9a7220 */ /* 0x001fe20000410000 */
[----:B------:R-:W-:Y:S02]  /*0c30*/  HADD2.F32 R134, -RZ, R129.H1_H1 ;  /* 0x30000081ff867230 */ /* 0x000fe40000004100 */
[----:B------:R-:W-:Y:S01]  /*0c40*/  FADD.FTZ R69, R69, R128 ;  /* 0x0000008045457221 */ /* 0x000fe20000010000 */
[----:B------:R-:W-:-:S02]  /*0c50*/  HADD2.F32 R129, -RZ, R130.H0_H0 ;  /* 0x20000082ff817230 */ /* 0x000fc40000004100 */
[-C--:B------:R-:W-:Y:S01]  /*0c60*/  FFMA.FTZ R45, R152, R128.reuse, R45 ;  /* 0x00000080982d7223 */ /* 0x080fe2000001002d */
[----:B------:R-:W-:Y:S01]  /*0c70*/  FMUL.FTZ R155, R137, R128 ;  /* 0x00000080899b7220 */ /* 0x000fe20000410000 */
[----:B------:R-:W-:Y:S01]  /*0c80*/  FADD.FTZ R128, RZ, R154 ;  /* 0x0000009aff807221 */ /* 0x000fe20000010000 */
[----:B------:R-:W-:Y:S02]  /*0c90*/  HADD2.F32 R130, -RZ, R130.H1_H1 ;  /* 0x30000082ff827230 */ /* 0x000fe40000004100 */
[----:B------:R-:W-:Y:S01]  /*0ca0*/  FADD.FTZ R72, R72, R129 ;  /* 0x0000008148487221 */ /* 0x000fe20000010000 */
[-C--:B------:R-:W-:Y:S01]  /*0cb0*/  FFMA.FTZ R48, R159, R129.reuse, R48 ;  /* 0x000000819f307223 */ /* 0x080fe20000010030 */
[----:B------:R-:W-:Y:S01]  /*0cc0*/  FMUL.FTZ R160, R38, R129 ;  /* 0x0000008126a07220 */ /* 0x000fe20000410000 */
[----:B------:R-:W-:Y:S01]  /*0cd0*/  FFMA.FTZ R129, R3, R154, RZ ;  /* 0x0000009a03817223 */ /* 0x000fe200000100ff */
[--C-:B------:R-:W-:Y:S02]  /*0ce0*/  HADD2.F32 R175, -RZ, R131.reuse.H0_H0 ;  /* 0x20000083ffaf7230 */ /* 0x100fe40000004100 */
        /* <DEDUP_REMOVED lines=11> */
[C---:B------:R-:W-:Y:S01]  /*0da0*/  FADD.FTZ R164, -R177.reuse, R164 ;  /* 0x000000a4b1a47221 */ /* 0x040fe20000010100 */
[----:B------:R-:W-:Y:S01]  /*0db0*/  FADD.FTZ R168, -R177, R166 ;  /* 0x000000a6b1a87221 */ /* 0x000fe20000010100 */
        /* <DEDUP_REMOVED lines=22> */
[----:B------:R-:W-:Y:S01]  /*0f20*/  IADD3 R175, R150, 0x20, RZ ;  /* 0x0000002096af7810 */ /* 0x000fe20007ffe0ff */
[----:B------:R-:W-:Y:S01]  /*0f30*/  FADD.FTZ R203, R131, R166 ;  /* 0x000000a683cb7221 */ /* 0x000fe20000010000 */
[----:B------:R-:W-:-:S07]  /*0f40*/  FFMA.FTZ R206, R168, R166, R129 ;  /* 0x000000a6a8ce7223 */ /* 0x000fce0000010081 */
.L_x_1504:
[----:B------:R-:W-:Y:S05]  /*0f50*/  BSYNC B1 ;  /* 0x0000000000017941 */ /* 0x000fea0003800000 */
.L_x_1503:
        /* <DEDUP_REMOVED lines=15> */
[----:B------:R-:W-:Y:S02]  /*1050*/  HADD2.F32 R174, -RZ, R128.H1_H1 ;  /* 0x30000080ffae7230 */ /* 0x000fe40000004100 */
[--C-:B------:R-:W-:Y:S02]  /*1060*/  HADD2.F32 R178, -RZ, R129.reuse.H0_H0 ;  /* 0x20000081ffb27230 */ /* 0x100fe40000004100 */
[C---:B------:R-:W-:Y:S01]  /*1070*/  FADD.FTZ R172, -R177.reuse, R172 ;  /* 0x000000acb1ac7221 */ /* 0x040fe20000010100 */
[----:B------:R-:W-:Y:S02]  /*1080*/  HADD2.F32 R128, -RZ, R129.H1_H1 ;  /* 0x30000081ff807230 */ /* 0x000fe40000004100 */
[----:B0-----:R-:W-:Y:S01]  /*1090*/  FADD.FTZ R170, -R177, R174 ;  /* 0x000000aeb1aa7221 */ /* 0x001fe20000010100 */
[----:B------:R-:W-:-:S02]  /*10a0*/  HADD2.F32 R180, -RZ, R130.H0_H0 ;  /* 0x20000082ffb47230 */ /* 0x000fc40000004100 */
[----:B------:R-:W-:Y:S01]  /*10b0*/  FADD.FTZ R178, -R177, R178 ;  /* 0x000000b2b1b27221 */ /* 0x000fe20000010100 */
[----:B-----5:R-:W-:Y:S01]  /*10c0*/  FMUL.FTZ R151, R199, R172 ;  /* 0x000000acc7977220 */ /* 0x020fe20000410000 */
[----:B------:R-:W-:Y:S01]  /*10d0*/  FADD.FTZ R128, -R177, R128 ;  /* 0x00000080b1807221 */ /* 0x000fe20000010100 */
[--C-:B------:R-:W-:Y:S02]  /*10e0*/  HADD2.F32 R186, -RZ, R131.reuse.H0_H0 ;  /* 0x20000083ffba7230 */ /* 0x100fe40000004100 */
[C---:B------:R-:W-:Y:S01]  /*10f0*/  FMUL.FTZ R170, R199.reuse, R170 ;  /* 0x000000aac7aa7220 */ /* 0x040fe20000410000 */
[----:B------:R-:W-:Y:S02]  /*1100*/  HADD2.F32 R188, -RZ, R131.H1_H1 ;  /* 0x30000083ffbc7230 */ /* 0x000fe40000004100 */
[C---:B------:R-:W-:Y:S01]  /*1110*/  FMUL.FTZ R169, R199.reuse, R178 ;  /* 0x000000b2c7a97220 */ /* 0x040fe20000410000 */
[----:B------:R-:W-:Y:S01]  /*1120*/  FMUL.FTZ R178, R199, R128 ;  /* 0x00000080c7b27220 */ /* 0x000fe20000410000 */
[----:B------:R-:W-:-:S02]  /*1130*/  HADD2.F32 R184, -RZ, R130.H1_H1 ;  /* 0x30000082ffb87230 */ /* 0x000fc40000004100 */
[C---:B------:R-:W-:Y:S01]  /*1140*/  FADD.FTZ R186, -R177.reuse, R186 ;  /* 0x000000bab1ba7221 */ /* 0x040fe20000010100 */
[--C-:B---3--:R-:W-:Y:S02]  /*1150*/  HADD2.F32 R129, -RZ, R132.reuse.H0_H0 ;  /* 0x20000084ff817230 */ /* 0x108fe40000004100 */
[C---:B------:R-:W-:Y:S01]  /*1160*/  FADD.FTZ R188, -R177.reuse, R188 ;  /* 0x000000bcb1bc7221 */ /* 0x040fe20000010100 */
[----:B------:R-:W-:Y:S02]  /*1170*/  HADD2.F32 R132, -RZ, R132.H1_H1 ;  /* 0x30000084ff847230 */ /* 0x000fe40000004100 */
[----:B------:R-:W-:Y:S01]  /*1180*/  FADD.FTZ R184, -R177, R184 ;  /* 0x000000b8b1b87221 */ /* 0x000fe20000010100 */
[--C-:B------:R-:W-:Y:S02]  /*1190*/  HADD2.F32 R131, -RZ, R133.reuse.H0_H0 ;  /* 0x20000085ff837230 */ /* 0x100fe40000004100 */
[-C--:B------:R-:W-:Y:S01]  /*11a0*/  FMUL.FTZ R172, R34, R129.reuse ;  /* 0x0000008122ac7220 */ /* 0x080fe20000410000 */
[----:B------:R-:W-:Y:S01]  /*11b0*/  FADD.FTZ R76, R76, R129 ;  /* 0x000000814c4c7221 */ /* 0x000fe20000010000 */
[----:B------:R-:W-:Y:S01]  /*11c0*/  FFMA.FTZ R52, R151, R129, R52 ;  /* 0x0000008197347223 */ /* 0x000fe20000010034 */
[-C--:B------:R-:W-:Y:S01]  /*11d0*/  FMUL.FTZ R167, R33, R132.reuse ;  /* 0x0000008421a77220 */ /* 0x080fe20000410000 */
[----:B------:R-:W-:Y:S01]  /*11e0*/  FADD.FTZ R128, R203, R172 ;  /* 0x000000accb807221 */ /* 0x000fe20000010000 */
[----:B------:R-:W-:Y:S01]  /*11f0*/  FADD.FTZ R77, R77, R132 ;  /* 0x000000844d4d7221 */ /* 0x000fe20000010000 */
[----:B------:R-:W-:Y:S01]  /*1200*/  FFMA.FTZ R53, R170, R132, R53 ;  /* 0x00000084aa357223 */ /* 0x000fe20000010035 */
[----:B------:R-:W-:Y:S01]  /*1210*/  FFMA.FTZ R129, R151, R172, R206 ;  /* 0x000000ac97817223 */ /* 0x000fe200000100ce */
[----:B------:R-:W-:Y:S01]  /*1220*/  FADD.FTZ R132, -R177, R180 ;  /* 0x000000b4b1847221 */ /* 0x000fe20000010100 */
[----:B------:R-:W-:-:S02]  /*1230*/  HADD2.F32 R130, -RZ, R133.H1_H1 ;  /* 0x30000085ff827230 */ /* 0x000fc40000004100 */
[----:B------:R-:W-:Y:S01]  /*1240*/  FADD.FTZ R78, R78, R131 ;  /* 0x000000834e4e7221 */ /* 0x000fe20000010000 */
[-C--:B------:R-:W-:Y:S01]  /*1250*/  FFMA.FTZ R54, R169, R131.reuse, R54 ;  /* 0x00000083a9367223 */ /* 0x080fe20000010036 */
[----:B------:R-:W-:Y:S01]  /*1260*/  FMUL.FTZ R180, R32, R131 ;  /* 0x0000008320b47220 */ /* 0x000fe20000410000 */
[----:B------:R-:W-:Y:S01]  /*1270*/  FADD.FTZ R131, R128, R167 ;  /* 0x000000a780837221 */ /* 0x000fe20000010000 */
[----:B------:R-:W-:Y:S01]  /*1280*/  FFMA.FTZ R128, R170, R167, R129 ;  /* 0x000000a7aa807223 */ /* 0x000fe20000010081 */
[--C-:B------:R-:W-:Y:S02]  /*1290*/  HADD2.F32 R133, -RZ, R134.reuse.H0_H0 ;  /* 0x20000086ff857230 */ /* 0x100fe40000004100 */
[----:B------:R-:W-:Y:S01]  /*12a0*/  FADD.FTZ R79, R79, R130 ;  /* 0x000000824f4f7221 */ /* 0x000fe20000010000 */
[-C--:B------:R-:W-:Y:S01]  /*12b0*/  FFMA.FTZ R55, R178, R130.reuse, R55 ;  /* 0x00000082b2377223 */ /* 0x080fe20000010037 */
[----:B------:R-:W-:Y:S01]  /*12c0*/  FMUL.FTZ R173, R31, R130 ;  /* 0x000000821fad7220 */ /* 0x000fe20000410000 */
[----:B------:R-:W-:Y:S01]  /*12d0*/  FADD.FTZ R130, R131, R180 ;  /* 0x000000b483827221 */ /* 0x000fe20000010000 */
[----:B------:R-:W-:Y:S01]  /*12e0*/  FFMA.FTZ R129, R169, R180, R128 ;  /* 0x000000b4a9817223 */ /* 0x000fe20000010080 */
[----:B------:R-:W-:-:S02]  /*12f0*/  HADD2.F32 R134, -RZ, R134.H1_H1 ;  /* 0x30000086ff867230 */ /* 0x000fc40000004100 */
[C---:B------:R-:W-:Y:S01]  /*1300*/  FMUL.FTZ R171, R199.reuse, R132 ;  /* 0x00000084c7ab7220 */ /* 0x040fe20000410000 */
[----:B------:R-:W-:Y:S01]  /*1310*/  FMUL.FTZ R182, R30, R133 ;  /* 0x000000851eb67220 */ /* 0x000fe20000410000 */
[----:B------:R-:W-:Y:S01]  /*1320*/  FADD.FTZ R131, R130, R173 ;  /* 0x000000ad82837221 */ /* 0x000fe20000010000 */
[----:B------:R-:W-:Y:S01]  /*1330*/  FFMA.FTZ R128, R178, R173, R129 ;  /* 0x000000adb2807223 */ /* 0x000fe20000010081 */
[--C-:B------:R-:W-:Y:S02]  /*1340*/  HADD2.F32 R183, -RZ, R135.reuse.H0_H0 ;  /* 0x20000087ffb77230 */ /* 0x100fe40000004100 */
[----:B------:R-:W-:Y:S01]  /*1350*/  FMUL.FTZ R184, R199, R184 ;  /* 0x000000b8c7b87220 */ /* 0x000fe20000410000 */
[----:B------:R-:W-:Y:S01]  /*1360*/  FMUL.FTZ R179, R29, R134 ;  /* 0x000000861db37220 */ /* 0x000fe20000410000 */
[----:B------:R-:W-:Y:S01]  /*1370*/  FADD.FTZ R130, R131, R182 ;  /* 0x000000b683827221 */ /* 0x000fe20000010000 */
[----:B------:R-:W-:Y:S01]  /*1380*/  FFMA.FTZ R129, R171, R182, R128 ;  /* 0x000000b6ab817223 */ /* 0x000fe20000010080 */
[----:B------:R-:W-:-:S02]  /*1390*/  HADD2.F32 R174, -RZ, R135.H1_H1 ;  /* 0x30000087ffae7230 */ /* 0x000fc40000004100 */
        /* <DEDUP_REMOVED lines=18> */
.L_x_1506:
[----:B------:R-:W-:Y:S05]  /*14c0*/  BSYNC B1 ;  /* 0x0000000000017941 */ /* 0x000fea0003800000 */
.L_x_1505:
        /* <DEDUP_REMOVED lines=15> */
[--C-:B------:R-:W-:Y:S02]  /*15c0*/  HADD2.F32 R194, -RZ, R129.reuse.H0_H0 ;  /* 0x20000081ffc27230 */ /* 0x100fe40000004100 */
[C---:B------:R-:W-:Y:S01]  /*15d0*/  FADD.FTZ R190, -R177.reuse, R190 ;  /* 0x000000beb1be7221 */ /* 0x040fe20000010100 */
[----:B------:R-:W-:Y:S02]  /*15e0*/  HADD2.F32 R128, -RZ, R129.H1_H1 ;  /* 0x30000081ff807230 */ /* 0x000fe40000004100 */
[----:B------:R-:W-:Y:S01]  /*15f0*/  FADD.FTZ R192, -R177, R192 ;  /* 0x000000c0b1c07221 */ /* 0x000fe20000010100 */
[----:B------:R-:W-:-:S02]  /*1600*/  HADD2.F32 R196, -RZ, R130.H0_H0 ;  /* 0x20000082ffc47230 */ /* 0x000fc40000004100 */
[----:B------:R-:W-:Y:S01]  /*1610*/  FADD.FTZ R194, -R177, R194 ;  /* 0x000000c2b1c27221 */ /* 0x000fe20000010100 */
[----:B-----5:R-:W-:Y:S01]  /*1620*/  FMUL.FTZ R153, R199, R190 ;  /* 0x000000bec7997220 */ /* 0x020fe20000410000 */
[----:B------:R-:W-:Y:S01]  /*1630*/  FADD.FTZ R128, -R177, R128 ;  /* 0x00000080b1807221 */ /* 0x000fe20000010100 */
[C---:B------:R-:W-:Y:S01]  /*1640*/  FMUL.FTZ R190, R199.reuse, R192 ;  /* 0x000000c0c7be7220 */ /* 0x040fe20000410000 */
[----:B------:R-:W-:Y:S02]  /*1650*/  HADD2.F32 R130, -RZ, R130.H1_H1 ;  /* 0x30000082ff827230 */ /* 0x000fe40000004100 */
[C---:B------:R-:W-:Y:S01]  /*1660*/  FMUL.FTZ R185, R199.reuse, R194 ;  /* 0x000000c2c7b97220 */ /* 0x040fe20000410000 */
[--C-:B------:R-:W-:Y:S02]  /*1670*/  HADD2.F32 R198, -RZ, R131.reuse.H0_H0 ;  /* 0x20000083ffc67230 */ /* 0x100fe40000004100 */
[----:B------:R-:W-:Y:S01]  /*1680*/  FMUL.FTZ R194, R199, R128 ;  /* 0x00000080c7c27220 */ /* 0x000fe20000410000 */
[----:B------:R-:W-:-:S02]  /*1690*/  HADD2.F32 R204, -RZ, R131.H1_H1 ;  /* 0x30000083ffcc7230 */ /* 0x000fc40000004100 */
[C---:B0-----:R-:W-:Y:S01]  /*16a0*/  FADD.FTZ R174, -R177.reuse, R196 ;  /* 0x000000c4b1ae7221 */ /* 0x041fe20000010100 */
        /* <DEDUP_REMOVED lines=8> */
[----:B------:R-:W-:Y:S01]  /*1730*/  FMUL.FTZ R187, R25, R132 ;  /* 0x0000008419bb7220 */ /* 0x000fe20000410000 */
[----:B------:R-:W-:Y:S01]  /*1740*/  FADD.FTZ R128, R203, R192 ;  /* 0x000000c0cb807221 */ /* 0x000fe20000010000 */
[----:B------:R-:W-:Y:S01]  /*1750*/  FFMA.FTZ R129, R153, R192, R206 ;  /* 0x000000c099817223 */ /* 0x000fe200000100ce */
        /* <DEDUP_REMOVED lines=44> */
.L_x_1508:
[----:B------:R-:W-:Y:S05]  /*1a20*/  BSYNC B1 ;  /* 0x0000000000017941 */ /* 0x000fea0003800000 */
.L_x_1507:
        /* <DEDUP_REMOVED lines=21> */
.L_x_1538:
        /* <DEDUP_REMOVED lines=13> */
[-CC-:B0-----:R-:W-:Y:S01]  /*1c50*/  FFMA.FTZ R135, R159, R203.reuse, R206.reuse ;  /* 0x000000cb9f877223 */ /* 0x181fe200000100ce */
[----:B------:R-:W-:Y:S01]  /*1c60*/  ISETP.NE.AND.EX P1, PT, RZ, UR9, PT, P1 ;  /* 0x00000009ff007c0c */ /* 0x000fe2000bf25310 */
[-C--:B------:R-:W-:Y:S01]  /*1c70*/  FFMA.FTZ R134, R152, R203.reuse, R206 ;  /* 0x000000cb98867223 */ /* 0x080fe200000100ce */
[----:B------:R-:W-:Y:S01]  /*1c80*/  FADD.FTZ R176, R163, -R132 ;  /* 0x80000084a3b07221 */ /* 0x000fe20000010000 */
[----:B------:R-:W-:Y:S01]  /*1c90*/  FADD.FTZ R132, R154, -R133 ;  /* 0x800000859a847221 */ /* 0x000fe20000010000 */
[----:B------:R-:W-:Y:S01]  /*1ca0*/  FADD.FTZ R174, R160, -R135 ;  /* 0x80000087a0ae7221 */ /* 0x000fe20000010000 */
[----:B------:R-:W-:Y:S01]  /*1cb0*/  ISETP.NE.U32.AND P6, PT, RZ, UR14, PT ;  /* 0x0000000eff007c0c */ /* 0x000fe2000bfc5070 */
[----:B------:R-:W-:Y:S01]  /*1cc0*/  FADD.FTZ R134, R155, -R134 ;  /* 0x800000869b867221 */ /* 0x000fe20000010000 */
[C---:B------:R-:W-:Y:S01]  /*1cd0*/  FMUL.FTZ R132, R199.reuse, R132 ;  /* 0x00000084c7847220 */ /* 0x040fe20000410000 */
[C---:B------:R-:W-:Y:S01]  /*1ce0*/  FMUL.FTZ R208, R199.reuse, R174 ;  /* 0x000000aec7d07220 */ /* 0x040fe20000410000 */
[----:B------:R-:W-:Y:S01]  /*1cf0*/  ISETP.NE.AND.EX P6, PT, RZ, UR15, PT, P6 ;  /* 0x0000000fff007c0c */ /* 0x000fe2000bfc5360 */
[C---:B------:R-:W-:Y:S01]  /*1d00*/  FMUL.FTZ R134, R199.reuse, R134 ;  /* 0x00000086c7867220 */ /* 0x040fe20000410000 */
[----:B------:R-:W-:Y:S01]  /*1d10*/  FMUL.FTZ R214, R199, R176 ;  /* 0x000000b0c7d67220 */ /* 0x000fe20000410000 */
[----:B------:R-:W-:Y:S01]  /*1d20*/  FFMA.FTZ R176, R156, R203, R206 ;  /* 0x000000cb9cb07223 */ /* 0x000fe200000100ce */
[----:B------:R-:W-:-:S02]  /*1d30*/  @P1 HADD2.F32 R133, -RZ, R112.H0_H0 ;  /* 0x20000070ff851230 */ /* 0x000fc40000004100 */
[----:B------:R-:W-:Y:S02]  /*1d40*/  @P1 HADD2.F32 R175, -RZ, R114.H0_H0 ;  /* 0x20000072ffaf1230 */ /* 0x000fe40000004100 */
[----:B------:R-:W-:Y:S01]  /*1d50*/  FADD.FTZ R176, R161, -R176 ;  /* 0x800000b0a1b07221 */ /* 0x000fe20000010000 */
[----:B------:R-:W-:Y:S02]  /*1d60*/  @P1 HADD2.F32 R135, -RZ, R112.H1_H1 ;  /* 0x30000070ff871230 */ /* 0x000fe40000004100 */
[----:B------:R-:W-:Y:S01]  /*1d70*/  @P1 FADD.FTZ R132, R132, R133 ;  /* 0x0000008584841221 */ /* 0x000fe20000010000 */
[-CC-:B------:R-:W-:Y:S01]  /*1d80*/  FFMA.FTZ R133, R157, R203.reuse, R206.reuse ;  /* 0x000000cb9d857223 */ /* 0x180fe200000100ce */
[----:B------:R-:W-:Y:S01]  /*1d90*/  @P1 FADD.FTZ R208, R208, R175 ;  /* 0x000000afd0d01221 */ /* 0x000fe20000010000 */
[----:B------:R-:W-:Y:S01]  /*1da0*/  FFMA.FTZ R175, R168, R203, R206 ;  /* 0x000000cba8af7223 */ /* 0x000fe200000100ce */
[----:B------:R-:W-:Y:S01]  /*1db0*/  @P1 FADD.FTZ R134, R134, R135 ;  /* 0x0000008786861221 */ /* 0x000fe20000010000 */
[----:B------:R-:W-:-:S02]  /*1dc0*/  @P1 HADD2.F32 R177, -RZ, R114.H1_H1 ;  /* 0x30000072ffb11230 */ /* 0x000fc40000004100 */
[----:B------:R-:W-:Y:S01]  /*1dd0*/  FFMA.FTZ R135, R165, R203, R206 ;  /* 0x000000cba5877223 */ /* 0x000fe200000100ce */
[----:B------:R-:W-:Y:S01]  /*1de0*/  FADD.FTZ R174, R158, -R133 ;  /* 0x800000859eae7221 */ /* 0x000fe20000010000 */
[----:B------:R-:W-:Y:S01]  /*1df0*/  FADD.FTZ R218, R166, -R175 ;  /* 0x800000afa6da7221 */ /* 0x000fe20000010000 */
[--C-:B------:R-:W-:Y:S02]  /*1e00*/  @P1 HADD2.F32 R175, -RZ, R115.reuse.H0_H0 ;  /* 0x20000073ffaf1230 */ /* 0x100fe40000004100 */
[----:B------:R-:W-:Y:S01]  /*1e10*/  FADD.FTZ R216, R164, -R135 ;  /* 0x80000087a4d87221 */ /* 0x000fe20000010000 */
[----:B------:R-:W-:Y:S01]  /*1e20*/  @P1 FADD.FTZ R214, R214, R177 ;  /* 0x000000b1d6d61221 */ /* 0x000fe20000010000 */
[C---:B------:R-:W-:Y:S01]  /*1e30*/  FMUL.FTZ R210, R199.reuse, R174 ;  /* 0x000000aec7d27220 */ /* 0x040fe20000410000 */
[----:B------:R-:W-:Y:S02]  /*1e40*/  @P1 HADD2.F32 R177, -RZ, R115.H1_H1 ;  /* 0x30000073ffb11230 */ /* 0x000fe40000004100 */
[C---:B------:R-:W-:Y:S01]  /*1e50*/  FMUL.FTZ R218, R199.reuse, R218 ;  /* 0x000000dac7da7220 */ /* 0x040fe20000410000 */
[----:B------:R-:W-:Y:S01]  /*1e60*/  @P6 F2FP.F16.F32.PACK_AB R174, RZ, R208 ;  /* 0x000000d0ffae623e */ /* 0x000fe200000000ff */
[C---:B------:R-:W-:Y:S01]  /*1e70*/  FMUL.FTZ R216, R199.reuse, R216 ;  /* 0x000000d8c7d87220 */ /* 0x040fe20000410000 */
[----:B------:R-:W-:Y:S01]  /*1e80*/  FMUL.FTZ R212, R199, R176 ;  /* 0x000000b0c7d47220 */ /* 0x000fe20000410000 */
[----:B------:R-:W-:Y:S01]  /*1e90*/  @P1 FADD.FTZ R218, R218, R177 ;  /* 0x000000b1dada1221 */ /* 0x000fe20000010000 */
[----:B------:R-:W-:Y:S01]  /*1ea0*/  @P6 PRMT R62, R174, 0x7610, R62 ;  /* 0x00007610ae3e6816 */ /* 0x000fe2000000003e */
[----:B------:R-:W-:Y:S01]  /*1eb0*/  @P1 FADD.FTZ R216, R216, R175 ;  /* 0x000000afd8d81221 */ /* 0x000fe20000010000 */
[----:B------:R-:W0:Y:S01]  /*1ec0*/  @P6 LDC.64 R176, c[0x0][0x308] ;  /* 0x0000c200ffb06b82 */ /* 0x000e220000000a00 */
[----:B------:R-:W-:-:S02]  /*1ed0*/  @P1 HADD2.F32 R133, -RZ, R113.H0_H0 ;  /* 0x20000071ff851230 */ /* 0x000fc40000004100 */
[-C--:B------:R-:W-:Y:S01]  /*1ee0*/  FMUL.FTZ R215, R208, R201.reuse ;  /* 0x000000c9d0d77220 */ /* 0x080fe20000410000 */
[----:B------:R-:W-:Y:S01]  /*1ef0*/  @P1 HADD2.F32 R135, -RZ, R113.H1_H1 ;  /* 0x30000071ff871230 */ /* 0x000fe20000004100 */
[----:B------:R-:W-:Y:S01]  /*1f00*/  @P6 F2FP.F16.F32.PACK_AB R213, RZ, R214 ;  /* 0x000000d6ffd5623e */ /* 0x000fe200000000ff */
[-C--:B------:R-:W-:Y:S01]  /*1f10*/  FMUL.FTZ R207, R132, R201.reuse ;  /* 0x000000c984cf7220 */ /* 0x080fe20000410000 */
[----:B------:R-:W-:Y:S01]  /*1f20*/  @P1 FADD.FTZ R210, R210, R133 ;  /* 0x00000085d2d21221 */ /* 0x000fe20000010000 */
[----:B------:R-:W-:Y:S01]  /*1f30*/  @P6 F2FP.F16.F32.PACK_AB R133, RZ, R132 ;  /* 0x00000084ff85623e */ /* 0x000fe200000000ff */
[----:B------:R-:W1:Y:S01]  /*1f40*/  LDC.64 R174, c[0x0][0x2f8] ;  /* 0x0000be00ffae7b82 */ /* 0x000e620000000a00 */
[----:B------:R-:W-:Y:S01]  /*1f50*/  @P1 FADD.FTZ R212, R212, R135 ;  /* 0x00000087d4d41221 */ /* 0x000fe20000010000 */
[----:B------:R-:W-:Y:S01]  /*1f60*/  @P6 F2FP.F16.F32.PACK_AB R220, RZ, R218 ;  /* 0x000000daffdc623e */ /* 0x000fe200000000ff */
[-C--:B------:R-:W-:Y:S01]  /*1f70*/  FMUL.FTZ R208, R134, R201.reuse ;  /* 0x000000c986d07220 */ /* 0x080fe20000410000 */
[----:B------:R-:W-:Y:S01]  /*1f80*/  @P6 F2FP.F16.F32.PACK_AB R135, RZ, R210 ;  /* 0x000000d2ff87623e */ /* 0x000fe200000000ff */
[-C--:B------:R-:W-:Y:S01]  /*1f90*/  FMUL.FTZ R214, R214, R201.reuse ;  /* 0x000000c9d6d67220 */ /* 0x080fe20000410000 */
[----:B------:R-:W-:Y:S01]  /*1fa0*/  @P6 F2FP.F16.F32.PACK_AB R209, RZ, R212 ;  /* 0x000000d4ffd1623e */ /* 0x000fe200000000ff */
[-C--:B------:R-:W-:Y:S01]  /*1fb0*/  FMUL.FTZ R211, R210, R201.reuse ;  /* 0x000000c9d2d37220 */ /* 0x080fe20000410000 */
[----:B------:R-:W-:Y:S01]  /*1fc0*/  @P6 F2FP.F16.F32.PACK_AB R217, RZ, R216 ;  /* 0x000000d8ffd9623e */ /* 0x000fe200000000ff */
[-C--:B------:R-:W-:Y:S01]  /*1fd0*/  FMUL.FTZ R212, R212, R201.reuse ;  /* 0x000000c9d4d47220 */ /* 0x080fe20000410000 */
[-C--:B------:R-:W-:Y:S01]  /*1fe0*/  FMUL.FTZ R219, R216, R201.reuse ;  /* 0x000000c9d8db7220 */ /* 0x080fe20000410000 */
[----:B------:R-:W-:Y:S01]  /*1ff0*/  FMUL.FTZ R218, R218, R201 ;  /* 0x000000c9dada7220 */ /* 0x000fe20000410000 */
[----:B------:R-:W-:Y:S01]  /*2000*/  @P6 PRMT R61, R135, 0x7610, R61 ;  /* 0x00007610873d6816 */ /* 0x000fe2000000003d */
[----:B------:R-:W-:Y:S01]  /*2010*/  FMUL.FTZ R132, R18, R207 ;  /* 0x000000cf12847220 */ /* 0x000fe20000410000 */
[----:B------:R-:W-:Y:S01]  /*2020*/  @P6 F2FP.F16.F32.PACK_AB R205, RZ, R134 ;  /* 0x00000086ffcd623e */ /* 0x000fe200000000ff */
        /* <DEDUP_REMOVED lines=8> */
[----:B------:R-:W-:Y:S01]  /*20b0*/  @P6 PRMT R63, R217, 0x7610, R63 ;  /* 0x00007610d93f6816 */ /* 0x000fe2000000003f */
[----:B0-----:R-:W-:Y:S01]  /*20c0*/  @P6 IMAD.WIDE.U32 R176, R150, 0x10, R176 ;  /* 0x0000001096b06825 */ /* 0x001fe200078e00b0 */
[----:B------:R-:W-:-:S02]  /*20d0*/  F2FP.F16.F32.PACK_AB R132, R135, R132 ;  /* 0x000000848784723e */ /* 0x000fc400000000ff */
[----:B------:R-:W-:Y:S01]  /*20e0*/  @P6 PRMT R62, R62, 0x5410, R213 ;  /* 0x000054103e3e6816 */ /* 0x000fe200000000d5 */
[----:B-1----:R-:W-:Y:S01]  /*20f0*/  IMAD.WIDE.U32 R174, R150, 0x10, R174 ;  /* 0x0000001096ae7825 */ /* 0x002fe200078e00ae */
[----:B------:R-:W-:Y:S02]  /*2100*/  @P6 PRMT R60, R60, 0x5410, R205 ;  /* 0x000054103c3c6816 */ /* 0x000fe400000000cd */
[----:B------:R-:W-:Y:S02]  /*2110*/  @P6 PRMT R61, R61, 0x5410, R209 ;  /* 0x000054103d3d6816 */ /* 0x000fe400000000d1 */
[----:B------:R-:W-:Y:S02]  /*2120*/  @P6 PRMT R63, R63, 0x5410, R220 ;  /* 0x000054103f3f6816 */ /* 0x000fe400000000dc */
[----:B------:R-:W-:Y:S02]  /*2130*/  F2FP.F16.F32.PACK_AB R134, R221, R134 ;  /* 0x00000086dd86723e */ /* 0x000fe400000000ff */
[----:B------:R-:W-:Y:S01]  /*2140*/  F2FP.F16.F32.PACK_AB R133, R210, R133 ;  /* 0x00000085d285723e */ /* 0x000fe200000000ff */
[----:B------:R1:W-:Y:S01]  /*2150*/  @P6 STG.E.128 desc[UR4][R176.64], R60 ;  /* 0x0000003cb0006986 */ /* 0x0003e2000c101d04 */
[----:B------:R-:W-:-:S02]  /*2160*/  F2FP.F16.F32.PACK_AB R135, R223, R216 ;  /* 0x000000d8df87723e */ /* 0x000fc400000000ff */
[----:B------:R-:W-:-:S03]  /*2170*/  IADD3 R150, R150, 0x20, RZ ;  /* 0x0000002096967810 */ /* 0x000fc60007ffe0ff */
[----:B------:R1:W-:Y:S01]  /*2180*/  STG.E.128 desc[UR4][R174.64], R132 ;  /* 0x00000084ae007986 */ /* 0x0003e2000c101d04 */
[--C-:B--2---:R-:W-:Y:S02]  /*2190*/  HADD2.F32 R213, -RZ, R130.reuse.H0_H0 ;  /* 0x20000082ffd57230 */ /* 0x104fe40000004100 */
[----:B------:R-:W-:Y:S02]  /*21a0*/  HADD2.F32 R210, -RZ, R130.H1_H1 ;  /* 0x30000082ffd27230 */ /* 0x000fe40000004100 */
[----:B------:R-:W-:Y:S02]  /*21b0*/  HADD2.F32 R205, -RZ, R128.H0_H0 ;  /* 0x20000080ffcd7230 */ /* 0x000fe40000004100 */
[----:B------:R-:W-:Y:S01]  /*21c0*/  FFMA.FTZ R92, R213, R215, R92 ;  /* 0x000000d7d55c7223 */ /* 0x000fe2000001005c */
[--C-:B------:R-:W-:Y:S02]  /*21d0*/  HADD2.F32 R209, -RZ, R129.reuse.H0_H0 ;  /* 0x20000081ffd17230 */ /* 0x100fe40000004100 */
[----:B------:R-:W-:Y:S01]  /*21e0*/  FFMA.FTZ R93, R210, R214, R93 ;  /* 0x000000d6d25d7223 */ /* 0x000fe2000001005d */
[----:B------:R-:W-:-:S02]  /*21f0*/  HADD2.F32 R130, -RZ, R129.H1_H1 ;  /* 0x30000081ff827230 */ /* 0x000fc40000004100 */
[----:B------:R-:W-:Y:S01]  /*2200*/  FFMA.FTZ R88, R205, R207, R88 ;  /* 0x000000cfcd587223 */ /* 0x000fe20000010058 */
[----:B------:R-:W-:Y:S02]  /*2210*/  HADD2.F32 R128, -RZ, R128.H1_H1 ;  /* 0x30000080ff807230 */ /* 0x000fe40000004100 */
[----:B------:R-:W-:Y:S01]  /*2220*/  FFMA.FTZ R90, R209, R211, R90 ;  /* 0x000000d3d15a7223 */ /* 0x000fe2000001005a */
[--C-:B------:R-:W-:Y:S02]  /*2230*/  HADD2.F32 R129, -RZ, R131.reuse.H0_H0 ;  /* 0x20000083ff817230 */ /* 0x100fe40000004100 */
[----:B------:R-:W-:Y:S01]  /*2240*/  FFMA.FTZ R91, R130, R212, R91 ;  /* 0x000000d4825b7223 */ /* 0x000fe2000001005b */
[----:B------:R-:W-:Y:S02]  /*2250*/  HADD2.F32 R216, -RZ, R131.H1_H1 ;  /* 0x30000083ffd87230 */ /* 0x000fe40000004100 */
[----:B------:R-:W-:Y:S01]  /*2260*/  FFMA.FTZ R89, R128, R208, R89 ;  /* 0x000000d080597223 */ /* 0x000fe20000010059 */
[----:B------:R-:W-:-:S02]  /*2270*/  FFMA.FTZ R94, R129, R219, R94 ;  /* 0x000000db815e7223 */ /* 0x000fc4000001005e */
[----:B-1----:R-:W-:-:S07]  /*2280*/  FFMA.FTZ R95, R216, R218, R95 ;  /* 0x000000dad85f7223 */ /* 0x002fce000001005f */
.L_x_1511:
[----:B------:R-:W-:Y:S05]  /*2290*/  BSYNC B1 ;  /* 0x0000000000017941 */ /* 0x000fea0003800000 */
.L_x_1510:
        /* <DEDUP_REMOVED lines=14> */
[----:B------:R-:W-:Y:S01]  /*2380*/  FADD.FTZ R134, R167, -R134 ;  /* 0x80000086a7867221 */ /* 0x000fe20000010000 */
[----:B------:R-:W-:Y:S01]  /*2390*/  ISETP.NE.U32.AND P6, PT, RZ, UR14, PT ;  /* 0x0000000eff007c0c */ /* 0x000fe2000bfc5070 */
[C---:B------:R-:W-:Y:S01]  /*23a0*/  FMUL.FTZ R132, R199.reuse, R132 ;  /* 0x00000084c7847220 */ /* 0x040fe20000410000 */
[C---:B------:R-:W-:Y:S01]  /*23b0*/  FMUL.FTZ R212, R199.reuse, R174 ;  /* 0x000000aec7d47220 */ /* 0x040fe20000410000 */
[C---:B------:R-:W-:Y:S01]  /*23c0*/  FMUL.FTZ R174, R199.reuse, R134 ;  /* 0x00000086c7ae7220 */ /* 0x040fe20000410000 */
[----:B------:R-:W-:Y:S01]  /*23d0*/  ISETP.NE.AND.EX P6, PT, RZ, UR15, PT, P6 ;  /* 0x0000000fff007c0c */ /* 0x000fe2000bfc5360 */
[----:B------:R-:W-:Y:S01]  /*23e0*/  FMUL.FTZ R214, R199, R176 ;  /* 0x000000b0c7d67220 */ /* 0x000fe20000410000 */
[----:B------:R-:W-:Y:S01]  /*23f0*/  FFMA.FTZ R176, R178, R203, R206 ;  /* 0x000000cbb2b07223 */ /* 0x000fe200000100ce */
[----:B------:R-:W-:-:S02]  /*2400*/  @P1 HADD2.F32 R133, -RZ, R116.H0_H0 ;  /* 0x20000074ff851230 */ /* 0x000fc40000004100 */
[-C--:B------:R-:W-:Y:S01]  /*2410*/  FFMA.FTZ R210, R188, R203.reuse, R206 ;  /* 0x000000cbbcd27223 */ /* 0x080fe200000100ce */
[----:B------:R-:W-:Y:S02]  /*2420*/  @P1 HADD2.F32 R135, -RZ, R116.H1_H1 ;  /* 0x30000074ff871230 */ /* 0x000fe40000004100 */
[----:B------:R-:W-:Y:S01]  /*2430*/  FADD.FTZ R208, R173, -R176 ;  /* 0x800000b0add07221 */ /* 0x000fe20000010000 */
[--C-:B------:R-:W-:Y:S02]  /*2440*/  @P1 HADD2.F32 R177, -RZ, R118.reuse.H1_H1 ;  /* 0x30000076ffb11230 */ /* 0x100fe40000004100 */
[----:B------:R-:W-:Y:S01]  /*2450*/  @P1 FADD.FTZ R132, R132, R133 ;  /* 0x0000008584841221 */ /* 0x000fe20000010000 */
[-CC-:B------:R-:W-:Y:S01]  /*2460*/  FFMA.FTZ R133, R169, R203.reuse, R206.reuse ;  /* 0x000000cba9857223 */ /* 0x180fe200000100ce */
[----:B------:R-:W-:Y:S01]  /*2470*/  @P1 FADD.FTZ R174, R174, R135 ;  /* 0x00000087aeae1221 */ /* 0x000fe20000010000 */
[----:B------:R-:W-:Y:S01]  /*2480*/  FFMA.FTZ R135, R181, R203, R206 ;  /* 0x000000cbb5877223 */ /* 0x000fe200000100ce */
[----:B------:R-:W-:-:S02]  /*2490*/  @P1 HADD2.F32 R175, -RZ, R118.H0_H0 ;  /* 0x20000076ffaf1230 */ /* 0x000fc40000004100 */
[----:B------:R-:W-:Y:S01]  /*24a0*/  FADD.FTZ R134, R180, -R133 ;  /* 0x80000085b4867221 */ /* 0x000fe20000010000 */
[----:B------:R-:W-:Y:S01]  /*24b0*/  @P1 FADD.FTZ R214, R214, R177 ;  /* 0x000000b1d6d61221 */ /* 0x000fe20000010000 */
[----:B------:R-:W-:Y:S01]  /*24c0*/  FADD.FTZ R216, R186, -R135 ;  /* 0x80000087bad87221 */ /* 0x000fe20000010000 */
[--C-:B------:R-:W-:Y:S02]  /*24d0*/  @P1 HADD2.F32 R133, -RZ, R117.reuse.H0_H0 ;  /* 0x20000075ff851230 */ /* 0x100fe40000004100 */
[----:B------:R-:W-:Y:S01]  /*24e0*/  FADD.FTZ R218, R183, -R210 ;  /* 0x800000d2b7da7221 */ /* 0x000fe20000010000 */
[C---:B------:R-:W-:Y:S01]  /*24f0*/  FMUL.FTZ R176, R199.reuse, R134 ;  /* 0x00000086c7b07220 */ /* 0x040fe20000410000 */
[----:B------:R-:W-:Y:S02]  /*2500*/  @P1 HADD2.F32 R135, -RZ, R117.H1_H1 ;  /* 0x30000075ff871230 */ /* 0x000fe40000004100 */
[----:B------:R-:W-:Y:S01]  /*2510*/  @P1 FADD.FTZ R212, R212, R175 ;  /* 0x000000afd4d41221 */ /* 0x000fe20000010000 */
[----:B------:R-:W-:Y:S01]  /*2520*/  FMUL.FTZ R210, R199, R208 ;  /* 0x000000d0c7d27220 */ /* 0x000fe20000410000 */
[----:B------:R-:W-:Y:S01]  /*2530*/  @P1 FADD.FTZ R176, R176, R133 ;  /* 0x00000085b0b01221 */ /* 0x000fe20000010000 */
[----:B------:R-:W-:Y:S01]  /*2540*/  @P6 F2FP.F16.F32.PACK_AB R209, RZ, R214 ;  /* 0x000000d6ffd1623e */ /* 0x000fe200000000ff */
[----:B------:R-:W-:-:S02]  /*2550*/  @P1 HADD2.F32 R175, -RZ, R119.H0_H0 ;  /* 0x20000077ffaf1230 */ /* 0x000fc40000004100 */
[----:B------:R-:W-:Y:S01]  /*2560*/  @P1 FADD.FTZ R210, R210, R135 ;  /* 0x00000087d2d21221 */ /* 0x000fe20000010000 */
[-C--:B------:R-:W-:Y:S01]  /*2570*/  FMUL.FTZ R215, R212, R201.reuse ;  /* 0x000000c9d4d77220 */ /* 0x080fe20000410000 */
[----:B------:R-:W-:Y:S01]  /*2580*/  FMUL.FTZ R214, R214, R201 ;  /* 0x000000c9d6d67220 */ /* 0x000fe20000410000 */
[C---:B------:R-:W-:Y:S01]  /*2590*/  FMUL.FTZ R216, R199.reuse, R216 ;  /* 0x000000d8c7d87220 */ /* 0x040fe20000410000 */
[----:B------:R-:W-:Y:S02]  /*25a0*/  @P1 HADD2.F32 R177, -RZ, R119.H1_H1 ;  /* 0x30000077ffb11230 */ /* 0x000fe40000004100 */
[----:B------:R-:W-:Y:S01]  /*25b0*/  FMUL.FTZ R218, R199, R218 ;  /* 0x000000dac7da7220 */ /* 0x000fe20000410000 */
[----:B------:R-:W-:Y:S01]  /*25c0*/  @P6 F2FP.F16.F32.PACK_AB R134, RZ, R176 ;  /* 0x000000b0ff86623e */ /* 0x000fe200000000ff */
[----:B------:R-:W-:Y:S01]  /*25d0*/  FMUL.FTZ R207, R6, R215 ;  /* 0x000000d706cf7220 */ /* 0x000fe20000410000 */
[----:B------:R-:W-:Y:S01]  /*25e0*/  FMUL.FTZ R208, R5, R214 ;  /* 0x000000d605d07220 */ /* 0x000fe20000410000 */
[----:B------:R-:W-:Y:S01]  /*25f0*/  @P1 FADD.FTZ R216, R216, R175 ;  /* 0x000000afd8d81221 */ /* 0x000fe20000010000 */
[----:B------:R-:W-:Y:S01]  /*2600*/  @P6 F2FP.F16.F32.PACK_AB R133, RZ, R132 ;  /* 0x00000084ff85623e */ /* 0x000fe200000000ff */
[-C--:B------:R-:W-:Y:S01]  /*2610*/  FMUL.FTZ R211, R176, R201.reuse ;  /* 0x000000c9b0d37220 */ /* 0x080fe20000410000 */
[----:B------:R-:W-:Y:S01]  /*2620*/  @P6 F2FP.F16.F32.PACK_AB R205, RZ, R210 ;  /* 0x000000d2ffcd623e */ /* 0x000fe200000000ff */
[-C--:B------:R-:W-:Y:S01]  /*2630*/  FMUL.FTZ R210, R210, R201.reuse ;  /* 0x000000c9d2d27220 */ /* 0x080fe20000410000 */
[----:B------:R-:W-:Y:S01]  /*2640*/  @P1 FADD.FTZ R218, R218, R177 ;  /* 0x000000b1dada1221 */ /* 0x000fe20000010000 */
[----:B------:R-:W-:Y:S01]  /*2650*/  @P6 PRMT R61, R134, 0x7610, R61 ;  /* 0x00007610863d6816 */ /* 0x000fe2000000003d */
[----:B------:R-:W-:Y:S01]  /*2660*/  FMUL.FTZ R217, R216, R201 ;  /* 0x000000c9d8d97220 */ /* 0x000fe20000410000 */
[----:B------:R-:W-:Y:S01]  /*2670*/  @P6 F2FP.F16.F32.PACK_AB R135, RZ, R212 ;  /* 0x000000d4ff87623e */ /* 0x000fe200000000ff */
[----:B------:R-:W-:Y:S01]  /*2680*/  FMUL.FTZ R176, R7, R210 ;  /* 0x000000d207b07220 */ /* 0x000fe20000410000 */
[----:B------:R-:W-:Y:S01]  /*2690*/  @P6 PRMT R60, R133, 0x7610, R60 ;  /* 0x00007610853c6816 */ /* 0x000fe2000000003c */
[----:B------:R-:W-:Y:S01]  /*26a0*/  FMUL.FTZ R133, R8, R211 ;  /* 0x000000d308857220 */ /* 0x000fe20000410000 */
[----:B------:R-:W-:Y:S01]  /*26b0*/  F2FP.F16.F32.PACK_AB R134, R208, R207 ;  /* 0x000000cfd086723e */ /* 0x000fe200000000ff */
[-C--:B------:R-:W-:Y:S01]  /*26c0*/  FMUL.FTZ R207, R132, R201.reuse ;  /* 0x000000c984cf7220 */ /* 0x080fe20000410000 */
[----:B------:R-:W-:Y:S01]  /*26d0*/  @P6 F2FP.F16.F32.PACK_AB R177, RZ, R174 ;  /* 0x000000aeffb1623e */ /* 0x000fe200000000ff */
[-C--:B------:R-:W-:Y:S01]  /*26e0*/  FMUL.FTZ R208, R174, R201.reuse ;  /* 0x000000c9aed07220 */ /* 0x080fe20000410000 */
[----:B------:R-:W-:Y:S01]  /*26f0*/  @P6 F2FP.F16.F32.PACK_AB R175, RZ, R216 ;  /* 0x000000d8ffaf623e */ /* 0x000fe200000000ff */
[----:B------:R-:W-:Y:S01]  /*2700*/  FMUL.FTZ R219, R218, R201 ;  /* 0x000000c9dadb7220 */ /* 0x000fe20000410000 */
[----:B------:R-:W-:Y:S01]  /*2710*/  @P6 LEA R174, P1, R150, UR14, 0x4 ;  /* 0x0000000e96ae6c11 */ /* 0x000fe2000f8220ff */
[----:B------:R-:W-:Y:S01]  /*2720*/  FMUL.FTZ R132, R10, R207 ;  /* 0x000000cf0a847220 */ /* 0x000fe20000410000 */
[----:B------:R-:W-:Y:S01]  /*2730*/  @P6 PRMT R62, R135, 0x7610, R62 ;  /* 0x00007610873e6816 */ /* 0x000fe2000000003e */
[----:B------:R-:W-:Y:S01]  /*2740*/  FMUL.FTZ R135, R9, R208 ;  /* 0x000000d009877220 */ /* 0x000fe20000410000 */
[----:B------:R-:W-:Y:S01]  /*2750*/  @P6 PRMT R63, R175, 0x7610, R63 ;  /* 0x00007610af3f6816 */ /* 0x000fe2000000003f */
[----:B------:R-:W-:Y:S01]  /*2760*/  FMUL.FTZ R213, R4, R217 ;  /* 0x000000d904d57220 */ /* 0x000fe20000410000 */
[----:B------:R-:W-:Y:S01]  /*2770*/  @P6 F2FP.F16.F32.PACK_AB R212, RZ, R218 ;  /* 0x000000daffd4623e */ /* 0x000fe200000000ff */
[----:B------:R-:W-:Y:S01]  /*2780*/  FMUL.FTZ R216, R2, R219 ;  /* 0x000000db02d87220 */ /* 0x000fe20000410000 */
[----:B------:R-:W-:-:S02]  /*2790*/  F2FP.F16.F32.PACK_AB R133, R176, R133 ;  /* 0x00000085b085723e */ /* 0x000fc400000000ff */
[C---:B------:R-:W-:Y:S02]  /*27a0*/  @P6 LEA.HI.X R175, R150.reuse, UR15, RZ, 0x4, P1 ;  /* 0x0000000f96af6c11 */ /* 0x040fe400088f24ff */
[----:B------:R-:W-:Y:S02]  /*27b0*/  LEA R176, P1, R150, UR16, 0x4 ;  /* 0x0000001096b07c11 */ /* 0x000fe4000f8220ff */
[----:B------:R-:W-:Y:S02]  /*27c0*/  F2FP.F16.F32.PACK_AB R132, R135, R132 ;  /* 0x000000848784723e */ /* 0x000fe400000000ff */
[----:B------:R-:W-:Y:S02]  /*27d0*/  @P6 PRMT R62, R62, 0x5410, R209 ;  /* 0x000054103e3e6816 */ /* 0x000fe400000000d1 */
[----:B------:R-:W-:Y:S02]  /*27e0*/  @P6 PRMT R60, R60, 0x5410, R177 ;  /* 0x000054103c3c6816 */ /* 0x000fe400000000b1 */
[----:B------:R-:W-:-:S02]  /*27f0*/  @P6 PRMT R61, R61, 0x5410, R205 ;  /* 0x000054103d3d6816 */ /* 0x000fc400000000cd */
[----:B------:R-:W-:Y:S02]  /*2800*/  @P6 PRMT R63, R63, 0x5410, R212 ;  /* 0x000054103f3f6816 */ /* 0x000fe400000000d4 */
[----:B------:R-:W-:Y:S02]  /*2810*/  F2FP.F16.F32.PACK_AB R135, R216, R213 ;  /* 0x000000d5d887723e */ /* 0x000fe400000000ff */
[C---:B------:R-:W-:Y:S01]  /*2820*/  LEA.HI.X R177, R150.reuse, UR17, RZ, 0x4, P1 ;  /* 0x0000001196b17c11 */ /* 0x040fe200088f24ff */
[----:B------:R1:W-:Y:S01]  /*2830*/  @P6 STG.E.128 desc[UR4][R174.64], R60 ;  /* 0x0000003cae006986 */ /* 0x0003e2000c101d04 */
        /* <DEDUP_REMOVED lines=18> */
.L_x_1513:
[----:B------:R-:W-:Y:S05]  /*2960*/  BSYNC B1 ;  /* 0x0000000000017941 */ /* 0x000fea0003800000 */
.L_x_1512:
        /* <DEDUP_REMOVED lines=10> */
[-CC-:B------:R-:W-:Y:S01]  /*2a10*/  FFMA.FTZ R135, R185, R203.reuse, R206.reuse ;  /* 0x000000cbb9877223 */ /* 0x180fe200000100ce */
[-CC-:B------:R-:W-:Y:S01]  /*2a20*/  FFMA.FTZ R176, R194, R203.reuse, R206.reuse ;  /* 0x000000cbc2b07223 */ /* 0x180fe200000100ce */
[-CC-:B------:R-:W-:Y:S01]  /*2a30*/  FFMA.FTZ R208, R200, R203.reuse, R206.reuse ;  /* 0x000000cbc8d07223 */ /* 0x180fe200000100ce */
[-CC-:B------:R-:W-:Y:S01]  /*2a40*/  FFMA.FTZ R177, R195, R203.reuse, R206.reuse ;  /* 0x000000cbc3b17223 */ /* 0x180fe200000100ce */
[----:B------:R-:W-:Y:S01]  /*2a50*/  FFMA.FTZ R214, R204, R203, R206 ;  /* 0x000000cbccd67223 */ /* 0x000fe200000100ce */
[----:B------:R-:W-:Y:S01]  /*2a60*/  FADD.FTZ R206, R198, -R175 ;  /* 0x800000afc6ce7221 */ /* 0x000fe20000010000 */
[----:B------:R-:W-:Y:S01]  /*2a70*/  ISETP.NE.U32.AND P6, PT, RZ, UR14, PT ;  /* 0x0000000eff007c0c */ /* 0x000fe2000bfc5070 */
[----:B------:R-:W-:Y:S01]  /*2a80*/  FADD.FTZ R132, R192, -R133 ;  /* 0x80000085c0847221 */ /* 0x000fe20000010000 */
[----:B------:R-:W-:Y:S01]  /*2a90*/  FADD.FTZ R134, R187, -R134 ;  /* 0x80000086bb867221 */ /* 0x000fe20000010000 */
[----:B------:R-:W-:Y:S01]  /*2aa0*/  FADD.FTZ R210, R193, -R208 ;  /* 0x800000d0c1d27221 */ /* 0x000fe20000010000 */
[----:B------:R-:W-:Y:S01]  /*2ab0*/  FADD.FTZ R174, R196, -R135 ;  /* 0x80000087c4ae7221 */ /* 0x000fe20000010000 */
[----:B------:R-:W-:Y:S01]  /*2ac0*/  FMUL.FTZ R208, R199, R206 ;  /* 0x000000cec7d07220 */ /* 0x000fe20000410000 */
[----:B------:R-:W-:-:S02]  /*2ad0*/  @P1 HADD2.F32 R175, -RZ, R42.H0_H0 ;  /* 0x2000002affaf1230 */ /* 0x000fc40000004100 */
[C---:B------:R-:W-:Y:S01]  /*2ae0*/  FMUL.FTZ R132, R199.reuse, R132 ;  /* 0x00000084c7847220 */ /* 0x040fe20000410000 */
[--C-:B------:R-:W-:Y:S02]  /*2af0*/  @P1 HADD2.F32 R133, -RZ, R40.reuse.H0_H0 ;  /* 0x20000028ff851230 */ /* 0x100fe40000004100 */
[----:B------:R-:W-:Y:S01]  /*2b00*/  FMUL.FTZ R134, R199, R134 ;  /* 0x00000086c7867220 */ /* 0x000fe20000410000 */
[----:B------:R-:W-:Y:S01]  /*2b10*/  @P1 HADD2.F32 R135, -RZ, R40.H1_H1 ;  /* 0x30000028ff871230 */ /* 0x000fe20000004100 */
[----:B------:R-:W-:Y:S01]  /*2b20*/  ISETP.NE.AND.EX P6, PT, RZ, UR15, PT, P6 ;  /* 0x0000000fff007c0c */ /* 0x000fe2000bfc5360 */
[----:B------:R-:W-:Y:S01]  /*2b30*/  FADD.FTZ R176, R189, -R176 ;  /* 0x800000b0bdb07221 */ /* 0x000fe20000010000 */
[----:B------:R-:W-:Y:S01]  /*2b40*/  FADD.FTZ R212, R202, -R177 ;  /* 0x800000b1cad47221 */ /* 0x000fe20000010000 */
[----:B------:R-:W-:Y:S01]  /*2b50*/  FADD.FTZ R216, R197, -R214 ;  /* 0x800000d6c5d87221 */ /* 0x000fe20000010000 */
[----:B------:R-:W-:Y:S01]  /*2b60*/  @P1 FADD.FTZ R208, R208, R175 ;  /* 0x000000afd0d01221 */ /* 0x000fe20000010000 */
[----:B------:R-:W-:-:S02]  /*2b70*/  @P1 HADD2.F32 R175, -RZ, R42.H1_H1 ;  /* 0x3000002affaf1230 */ /* 0x000fc40000004100 */
[C---:B------:R-:W-:Y:S01]  /*2b80*/  FMUL.FTZ R210, R199.reuse, R210 ;  /* 0x000000d2c7d27220 */ /* 0x040fe20000410000 */
[----:B------:R-:W-:Y:S01]  /*2b90*/  @P1 FADD.FTZ R132, R132, R133 ;  /* 0x0000008584841221 */ /* 0x000fe20000010000 */
[----:B------:R-:W-:Y:S01]  /*2ba0*/  @P1 FADD.FTZ R134, R134, R135 ;  /* 0x0000008786861221 */ /* 0x000fe20000010000 */
[--C-:B------:R-:W-:Y:S02]  /*2bb0*/  @P1 HADD2.F32 R133, -RZ, R41.reuse.H0_H0 ;  /* 0x20000029ff851230 */ /* 0x100fe40000004100 */
[C---:B------:R-:W-:Y:S01]  /*2bc0*/  FMUL.FTZ R174, R199.reuse, R174 ;  /* 0x000000aec7ae7220 */ /* 0x040fe20000410000 */
[----:B------:R-:W-:Y:S02]  /*2bd0*/  @P1 HADD2.F32 R135, -RZ, R41.H1_H1 ;  /* 0x30000029ff871230 */ /* 0x000fe40000004100 */
[C---:B------:R-:W-:Y:S01]  /*2be0*/  FMUL.FTZ R176, R199.reuse, R176 ;  /* 0x000000b0c7b07220 */ /* 0x040fe20000410000 */
[C---:B------:R-:W-:Y:S01]  /*2bf0*/  FMUL.FTZ R214, R199.reuse, R212 ;  /* 0x000000d4c7d67220 */ /* 0x040fe20000410000 */
[----:B------:R-:W-:Y:S01]  /*2c00*/  FMUL.FTZ R216, R199, R216 ;  /* 0x000000d8c7d87220 */ /* 0x000fe20000410000 */
[----:B------:R-:W-:-:S02]  /*2c10*/  @P1 HADD2.F32 R177, -RZ, R43.H0_H0 ;  /* 0x2000002bffb11230 */ /* 0x000fc40000004100 */
[----:B------:R-:W-:Y:S01]  /*2c20*/  @P1 FADD.FTZ R210, R210, R175 ;  /* 0x000000afd2d21221 */ /* 0x000fe20000010000 */
[----:B------:R-:W-:Y:S02]  /*2c30*/  @P1 HADD2.F32 R199, -RZ, R43.H1_H1 ;  /* 0x3000002bffc71230 */ /* 0x000fe40000004100 */
[----:B------:R-:W-:Y:S01]  /*2c40*/  @P1 FADD.FTZ R174, R174, R133 ;  /* 0x00000085aeae1221 */ /* 0x000fe20000010000 */
[----:B------:R-:W-:Y:S01]  /*2c50*/  @P1 FADD.FTZ R176, R176, R135 ;  /* 0x00000087b0b01221 */ /* 0x000fe20000010000 */
        /* <DEDUP_REMOVED lines=8> */
[-C--:B------:R-:W-:Y:S01]  /*2ce0*/  FMUL.FTZ R210, R176, R201.reuse ;  /* 0x000000c9b0d27220 */ /* 0x080fe20000410000 */
[----:B------:R-:W-:Y:S01]  /*2cf0*/  @P6 F2FP.F16.F32.PACK_AB R177, RZ, R134 ;  /* 0x00000086ffb1623e */ /* 0x000fe200000000ff */
[-C--:B------:R-:W-:Y:S01]  /*2d00*/  FMUL.FTZ R203, R132, R201.reuse ;  /* 0x000000c984cb7220 */ /* 0x080fe20000410000 */
[-C--:B------:R-:W-:Y:S01]  /*2d10*/  FMUL.FTZ R206, R134, R201.reuse ;  /* 0x000000c986ce7220 */ /* 0x080fe20000410000 */
[-C--:B------:R-:W-:Y:S01]  /*2d20*/  FMUL.FTZ R211, R214, R201.reuse ;  /* 0x000000c9d6d37220 */ /* 0x080fe20000410000 */
[----:B------:R-:W-:Y:S01]  /*2d30*/  FMUL.FTZ R213, R216, R201 ;  /* 0x000000c9d8d57220 */ /* 0x000fe20000410000 */
[----:B------:R-:W-:Y:S01]  /*2d40*/  @P6 F2FP.F16.F32.PACK_AB R135, RZ, R174 ;  /* 0x000000aeff87623e */ /* 0x000fe200000000ff */
[----:B------:R-:W-:Y:S01]  /*2d50*/  FMUL.FTZ R134, R144, R207 ;  /* 0x000000cf90867220 */ /* 0x000fe20000410000 */
[----:B------:R-:W-:Y:S01]  /*2d60*/  @P6 F2FP.F16.F32.PACK_AB R199, RZ, R176 ;  /* 0x000000b0ffc7623e */ /* 0x000fe200000000ff */
[----:B------:R-:W-:Y:S01]  /*2d70*/  FMUL.FTZ R201, R147, R212 ;  /* 0x000000d493c97220 */ /* 0x000fe20000410000 */
[----:B------:R-:W-:Y:S01]  /*2d80*/  @P6 PRMT R60, R133, 0x7610, R60 ;  /* 0x00007610853c6816 */ /* 0x000fe2000000003c */
[----:B------:R-:W-:Y:S01]  /*2d90*/  FMUL.FTZ R133, R141, R208 ;  /* 0x000000d08d857220 */ /* 0x000fe20000410000 */
[----:B------:R-:W-:Y:S01]  /*2da0*/  FMUL.FTZ R176, R145, R210 ;  /* 0x000000d291b07220 */ /* 0x000fe20000410000 */
[----:B------:R-:W-:Y:S01]  /*2db0*/  @P6 F2FP.F16.F32.PACK_AB R209, RZ, R214 ;  /* 0x000000d6ffd1623e */ /* 0x000fe200000000ff */
[----:B------:R-:W-:Y:S01]  /*2dc0*/  FMUL.FTZ R132, R0, R203 ;  /* 0x000000cb00847220 */ /* 0x000fe20000410000 */
[----:B------:R-:W-:Y:S01]  /*2dd0*/  @P6 LEA R174, P1, R150, UR14, 0x4 ;  /* 0x0000000e96ae6c11 */ /* 0x000fe2000f8220ff */
[----:B------:R-:W-:Y:S01]  /*2de0*/  FMUL.FTZ R214, R148, R213 ;  /* 0x000000d594d67220 */ /* 0x000fe20000410000 */
[----:B------:R-:W-:Y:S01]  /*2df0*/  @P6 PRMT R61, R135, 0x7610, R61 ;  /* 0x00007610873d6816 */ /* 0x000fe2000000003d */
[----:B------:R-:W-:Y:S01]  /*2e00*/  FMUL.FTZ R135, R143, R206 ;  /* 0x000000ce8f877220 */ /* 0x000fe20000410000 */
[----:B------:R-:W-:-:S02]  /*2e10*/  @P6 PRMT R62, R175, 0x7610, R62 ;  /* 0x00007610af3e6816 */ /* 0x000fc4000000003e */
[----:B------:R-:W-:Y:S01]  /*2e20*/  F2FP.F16.F32.PACK_AB R134, R201, R134 ;  /* 0x00000086c986723e */ /* 0x000fe200000000ff */
[----:B------:R-:W-:Y:S01]  /*2e30*/  FMUL.FTZ R201, R146, R211 ;  /* 0x000000d392c97220 */ /* 0x000fe20000410000 */
[----:B------:R-:W-:Y:S02]  /*2e40*/  @P6 F2FP.F16.F32.PACK_AB R216, RZ, R216 ;  /* 0x000000d8ffd8623e */ /* 0x000fe400000000ff */
[----:B------:R-:W-:Y:S02]  /*2e50*/  @P6 PRMT R63, R209, 0x7610, R63 ;  /* 0x00007610d13f6816 */ /* 0x000fe4000000003f */
[----:B------:R-:W-:Y:S02]  /*2e60*/  F2FP.F16.F32.PACK_AB R133, R176, R133 ;  /* 0x00000085b085723e */ /* 0x000fe400000000ff */
[C---:B------:R-:W-:Y:S02]  /*2e70*/  @P6 LEA.HI.X R175, R150.reuse, UR15, RZ, 0x4, P1 ;  /* 0x0000000f96af6c11 */ /* 0x040fe400088f24ff */
[----:B------:R-:W-:-:S02]  /*2e80*/  LEA R176, P1, R150, UR16, 0x4 ;  /* 0x0000001096b07c11 */ /* 0x000fc4000f8220ff */
[----:B------:R-:W-:Y:S02]  /*2e90*/  F2FP.F16.F32.PACK_AB R132, R135, R132 ;  /* 0x000000848784723e */ /* 0x000fe400000000ff */
[----:B------:R-:W-:Y:S02]  /*2ea0*/  @P6 PRMT R60, R60, 0x5410, R177 ;  /* 0x000054103c3c6816 */ /* 0x000fe400000000b1 */
[----:B------:R-:W-:Y:S02]  /*2eb0*/  @P6 PRMT R62, R62, 0x5410, R205 ;  /* 0x000054103e3e6816 */ /* 0x000fe400000000cd */
[----:B------:R-:W-:Y:S02]  /*2ec0*/  @P6 PRMT R61, R61, 0x5410, R199 ;  /* 0x000054103d3d6816 */ /* 0x000fe400000000c7 */
[----:B------:R-:W-:Y:S02]  /*2ed0*/  @P6 PRMT R63, R63, 0x5410, R216 ;  /* 0x000054103f3f6816 */ /* 0x000fe400000000d8 */
[----:B------:R-:W-:-:S02]  /*2ee0*/  F2FP.F16.F32.PACK_AB R135, R214, R201 ;  /* 0x000000c9d687723e */ /* 0x000fc400000000ff */
[----:B------:R-:W-:Y:S01]  /*2ef0*/  LEA.HI.X R177, R150, UR17, RZ, 0x4, P1 ;  /* 0x0000001196b17c11 */ /* 0x000fe200088f24ff */
[----:B------:R1:W-:Y:S04]  /*2f00*/  @P6 STG.E.128 desc[UR4][R174.64], R60 ;  /* 0x0000003cae006986 */ /* 0x0003e8000c101d04 */
[----:B------:R1:W-:Y:S01]  /*2f10*/  STG.E.128 desc[UR4][R176.64], R132 ;  /* 0x00000084b0007986 */ /* 0x0003e2000c101d04 */
[--C-:B--2---:R-:W-:Y:S02]  /*2f20*/  HADD2.F32 R205, -RZ, R130.reuse.H0_H0 ;  /* 0x20000082ffcd7230 */ /* 0x104fe40000004100 */
[----:B------:R-:W-:Y:S02]  /*2f30*/  HADD2.F32 R150, -RZ, R130.H1_H1 ;  /* 0x30000082ff967230 */ /* 0x000fe40000004100 */
[----:B------:R-:W-:-:S02]  /*2f40*/  HADD2.F32 R199, -RZ, R128.H0_H0 ;  /* 0x20000080ffc77230 */ /* 0x000fc40000004100 */
[----:B------:R-:W-:Y:S01]  /*2f50*/  FFMA.FTZ R108, R205, R207, R108 ;  /* 0x000000cfcd6c7223 */ /* 0x000fe2000001006c */
[--C-:B------:R-:W-:Y:S02]  /*2f60*/  HADD2.F32 R201, -RZ, R129.reuse.H0_H0 ;  /* 0x20000081ffc97230 */ /* 0x100fe40000004100 */
[----:B------:R-:W-:Y:S01]  /*2f70*/  FFMA.FTZ R109, R150, R212, R109 ;  /* 0x000000d4966d7223 */ /* 0x000fe2000001006d */
[----:B------:R-:W-:Y:S02]  /*2f80*/  HADD2.F32 R130, -RZ, R129.H1_H1 ;  /* 0x30000081ff827230 */ /* 0x000fe40000004100 */
[----:B------:R-:W-:Y:S01]  /*2f90*/  FFMA.FTZ R104, R199, R203, R104 ;  /* 0x000000cbc7687223 */ /* 0x000fe20000010068 */
[----:B------:R-:W-:Y:S02]  /*2fa0*/  HADD2.F32 R128, -RZ, R128.H1_H1 ;  /* 0x30000080ff807230 */ /* 0x000fe40000004100 */
[----:B------:R-:W-:Y:S01]  /*2fb0*/  FFMA.FTZ R106, R201, R208, R106 ;  /* 0x000000d0c96a7223 */ /* 0x000fe2000001006a */
[----:B------:R-:W-:-:S02]  /*2fc0*/  HADD2.F32 R129, -RZ, R131.H0_H0 ;  /* 0x20000083ff817230 */ /* 0x000fc40000004100 */
[----:B------:R-:W-:Y:S01]  /*2fd0*/  FFMA.FTZ R107, R130, R210, R107 ;  /* 0x000000d2826b7223 */ /* 0x000fe2000001006b */
[----:B------:R-:W-:Y:S02]  /*2fe0*/  HADD2.F32 R214, -RZ, R131.H1_H1 ;  /* 0x30000083ffd67230 */ /* 0x000fe40000004100 */
[----:B------:R-:W-:Y:S01]  /*2ff0*/  FFMA.FTZ R105, R128, R206, R105 ;  /* 0x000000ce80697223 */ /* 0x000fe20000010069 */
[----:B------:R-:W-:Y:S02]  /*3000*/  FFMA.FTZ R110, R129, R211, R110 ;  /* 0x000000d3816e7223 */ /* 0x000fe4000001006e */
[----:B-1----:R-:W-:-:S07]  /*3010*/  FFMA.FTZ R111, R214, R213, R111 ;  /* 0x000000d5d66f7223 */ /* 0x002fce000001006f */
.L_x_1515:
[----:B------:R-:W-:Y:S05]  /*3020*/  BSYNC B1 ;  /* 0x0000000000017941 */ /* 0x000fea0003800000 */
.L_x_1514:
[----:B------:R-:W1:Y:S02]  /*3030*/  LDC.64 R128, c[0x0][0x210] ;  /* 0x00008400ff807b82 */ /* 0x000e640000000a00 */
[----:B-1----:R-:W-:-:S04]  /*3040*/  LEA R149, R128, R149, 0x2 ;  /* 0x0000009580957211 */ /* 0x002fc800078e10ff */
[----:B------:R-:W-:-:S13]  /*3050*/  ISETP.GE.AND P1, PT, R149, R129, PT ;  /* 0x000000819500720c */ /* 0x000fda0003f26270 */
[----:B------:R-:W-:Y:S05]  /*3060*/  @!P1 BRA `(.L_x_1516) ;  /* 0xffffffd800089947 */ /* 0x000fea000383ffff */
.L_x_1502:
[----:B------:R-:W-:Y:S05]  /*3070*/  BSYNC B0 ;  /* 0x0000000000007941 */ /* 0x000fea0003800000 */
.L_x_1501:
        /* <DEDUP_REMOVED lines=30> */
[----:B-----5:R-:W3:Y:S04]  /*3260*/  LDS R9, [R0+0xc00] ;  /* 0x000c000000097984 */ /* 0x020ee80000000800 */
        /* <DEDUP_REMOVED lines=164> */
[----:B------:R-:W-:Y:S02]  /*3cb0*/  MOV R3, R37 ;  /* 0x0000002500037202 */ /* 0x000fe40000000f00 */
[----:B------:R-:W-:Y:S02]  /*3cc0*/  MOV R4, R8 ;  /* 0x0000000800047202 */ /* 0x000fe40000000f00 */
[----:B------:R-:W-:Y:S01]  /*3cd0*/  MOV R5, R35 ;  /* 0x0000002300057202 */ /* 0x000fe20000000f00 */
[----:B------:R1:W-:Y:S01]  /*3ce0*/  STG.E desc[UR4][R2.64], R43 ;  /* 0x0000002b02007986 */ /* 0x0003e2000c101904 */
[----:B------:R-:W-:Y:S02]  /*3cf0*/  MOV R6, R0 ;  /* 0x0000000000067202 */ /* 0x000fe40000000f00 */
[----:B------:R-:W-:Y:S01]  /*3d00*/  MOV R7, R25 ;  /* 0x0000001900077202 */ /* 0x000fe20000000f00 */
[----:B------:R2:W-:Y:S01]  /*3d10*/  STG.E desc[UR4][R4.64], R21 ;  /* 0x0000001504007986 */ /* 0x0005e2000c101904 */
[----:B------:R-:W-:-:S03]  /*3d20*/  IADD3 R8, P5, R8, 0x200, RZ ;  /* 0x0000020008087810 */ /* 0x000fc60007fbe0ff */
[----:B------:R2:W-:Y:S01]  /*3d30*/  STG.E desc[UR4][R6.64], R23 ;  /* 0x0000001706007986 */ /* 0x0005e2000c101904 */
[----:B------:R-:W-:Y:S02]  /*3d40*/  IADD3.X R35, RZ, R35, RZ, P5, !PT ;  /* 0x00000023ff237210 */ /* 0x000fe40002ffe4ff */
[----:B-1----:R-:W-:-:S04]  /*3d50*/  IADD3 R2, P6, R2, 0x200, RZ ;  /* 0x0000020002027810 */ /* 0x002fc80007fde0ff */
[----:B------:R-:W-:Y:S02]  /*3d60*/  IADD3.X R37, RZ, R37, RZ, P6, !PT ;  /* 0x00000025ff257210 */ /* 0x000fe400037fe4ff */
[----:B------:R-:W-:-:S04]  /*3d70*/  IADD3 R0, P6, R0, 0x200, RZ ;  /* 0x0000020000007810 */ /* 0x000fc80007fde0ff */
[----:B--2---:R-:W-:-:S09]  /*3d80*/  IADD3.X R25, RZ, R25, RZ, P6, !PT ;  /* 0x00000019ff197210 */ /* 0x004fd200037fe4ff */
.L_x_1518:
[----:B------:R-:W-:Y:S05]  /*3d90*/  BSYNC B0 ;  /* 0x0000000000007941 */ /* 0x000fea0003800000 */
.L_x_1517:
[----:B------:R-:W-:Y:S01]  /*3da0*/  BSSY B0, `(.L_x_1519) ;  /* 0x0000011000007945 */ /* 0x000fe20003800000 */
[----:B------:R-:W-:-:S03]  /*3db0*/  FADD.FTZ R27, R27, R14 ;  /* 0x0000000e1b1b7221 */ /* 0x000fc60000010000 */
[----:B------:R-:W-:Y:S05]  /*3dc0*/  @!P0 BRA `(.L_x_1520) ;  /* 0x0000000000388947 */ /* 0x000fea0003800000 */
[----:B------:R-:W-:Y:S02]  /*3dd0*/  MOV R3, R37 ;  /* 0x0000002500037202 */ /* 0x000fe40000000f00 */
[----:B------:R-:W-:Y:S02]  /*3de0*/  MOV R4, R8 ;  /* 0x0000000800047202 */ /* 0x000fe40000000f00 */
        /* <DEDUP_REMOVED lines=10> */
[----:B-1----:R-:W-:-:S04]  /*3e90*/  IADD3 R2, P0, R2, 0x200, RZ ;  /* 0x0000020002027810 */ /* 0x002fc80007f1e0ff */
[----:B------:R-:W-:-:S09]  /*3ea0*/  IADD3.X R37, RZ, R37, RZ, P0, !PT ;  /* 0x00000025ff257210 */ /* 0x000fd200007fe4ff */
.L_x_1520:
[----:B------:R-:W-:Y:S05]  /*3eb0*/  BSYNC B0 ;  /* 0x0000000000007941 */ /* 0x000fea0003800000 */
.L_x_1519:
        /* <DEDUP_REMOVED lines=17> */
.L_x_1522:
[----:B------:R-:W-:Y:S05]  /*3fd0*/  BSYNC B0 ;  /* 0x0000000000007941 */ /* 0x000fea0003800000 */
.L_x_1521:
        /* <DEDUP_REMOVED lines=15> */
[----:B0-----:R-:W-:-:S04]  /*40d0*/  IADD3 R2, P0, R2, 0x200, RZ ;  /* 0x0000020002027810 */ /* 0x001fc80007f1e0ff */
[----:B------:R-:W-:-:S09]  /*40e0*/  IADD3.X R37, RZ, R37, RZ, P0, !PT ;  /* 0x00000025ff257210 */ /* 0x000fd200007fe4ff */
.L_x_1524:
[----:B------:R-:W-:Y:S05]  /*40f0*/  BSYNC B0 ;  /* 0x0000000000007941 */ /* 0x000fea0003800000 */
.L_x_1523:
        /* <DEDUP_REMOVED lines=17> */
.L_x_1526:
[----:B------:R-:W-:Y:S05]  /*4210*/  BSYNC B0 ;  /* 0x0000000000007941 */ /* 0x000fea0003800000 */
.L_x_1525:
        /* <DEDUP_REMOVED lines=10> */
.L_x_1509:
        /* <DEDUP_REMOVED lines=8> */
.L_x_1528:
[----:B------:R-:W-:Y:S05]  /*4340*/  BSYNC B1 ;  /* 0x0000000000017941 */ /* 0x000fea0003800000 */
.L_x_1527:
        /* <DEDUP_REMOVED lines=8> */
.L_x_1529:
[----:B------:R-:W-:Y:S01]  /*43d0*/  FADD.FTZ R128, R128, R203 ;  /* 0x000000cb80807221 */ /* 0x000fe20000010000 */
[----:B------:R-:W-:-:S04]  /*43e0*/  HFMA2.MMA R176, -RZ, RZ, 0, 1.1920928955078125e-07 ;  /* 0x00000002ffb07435 */ /* 0x000fc800000001ff */
[----:B------:R-:W-:Y:S02]  /*43f0*/  MOV R177, R128 ;  /* 0x0000008000b17202 */ /* 0x000fe40000000f00 */
[----:B------:R-:W-:-:S07]  /*4400*/  MOV R129, R175 ;  /* 0x000000af00817202 */ /* 0x000fce0000000f00 */
[----:B------:R-:W-:Y:S05]  /*4410*/  WARPSYNC.COLLECTIVE R174, `(.L_x_1530) ;  /* 0x00000000ae087348 */ /* 0x000fea0003c00000 */
[----:B------:R0:W1:Y:S02]  /*4420*/  SHFL.BFLY P1, R175, R177, R176, R205 ;  /* 0x0c0000b0b1af7389 */ /* 0x00006400000200cd */
[----:B01----:R-:W-:Y:S01]  /*4430*/  ENDCOLLECTIVE ;  /* 0x000000000000791b */ /* 0x003fe20003800000 */
.L_x_1530:
[----:B------:R-:W-:-:S05]  /*4440*/  FADD.FTZ R129, R129, R206 ;  /* 0x000000ce81817221 */ /* 0x000fca0000010000 */
[----:B------:R-:W-:Y:S02]  /*4450*/  MOV R177, R129 ;  /* 0x0000008100b17202 */ /* 0x000fe40000000f00 */
[----:B------:R-:W-:-:S07]  /*4460*/  MOV R131, R175 ;  /* 0x000000af00837202 */ /* 0x000fce0000000f00 */
[----:B------:R-:W-:Y:S05]  /*4470*/  WARPSYNC.COLLECTIVE R174, `(.L_x_1531) ;  /* 0x00000000ae087348 */ /* 0x000fea0003c00000 */
[----:B------:R0:W1:Y:S02]  /*4480*/  SHFL.BFLY P1, R175, R177, R176, R205 ;  /* 0x0c0000b0b1af7389 */ /* 0x00006400000200cd */
[----:B01----:R-:W-:Y:S01]  /*4490*/  ENDCOLLECTIVE ;  /* 0x000000000000791b */ /* 0x003fe20003800000 */
.L_x_1531:
[----:B------:R-:W-:Y:S01]  /*44a0*/  FADD.FTZ R131, R128, R131 ;  /* 0x0000008380837221 */ /* 0x000fe20000010000 */
[----:B------:R-:W-:-:S04]  /*44b0*/  HFMA2.MMA R176, -RZ, RZ, 0, 2.384185791015625e-07 ;  /* 0x00000004ffb07435 */ /* 0x000fc800000001ff */
[----:B------:R-:W-:Y:S02]  /*44c0*/  MOV R177, R131 ;  /* 0x0000008300b17202 */ /* 0x000fe40000000f00 */
[----:B------:R-:W-:-:S07]  /*44d0*/  MOV R130, R175 ;  /* 0x000000af00827202 */ /* 0x000fce0000000f00 */
[----:B------:R-:W-:Y:S05]  /*44e0*/  WARPSYNC.COLLECTIVE R174, `(.L_x_1532) ;  /* 0x00000000ae087348 */ /* 0x000fea0003c00000 */
[----:B------:R0:W1:Y:S02]  /*44f0*/  SHFL.BFLY P1, R175, R177, R176, R205 ;  /* 0x0c0000b0b1af7389 */ /* 0x00006400000200cd */
[----:B01----:R-:W-:Y:S01]  /*4500*/  ENDCOLLECTIVE ;  /* 0x000000000000791b */ /* 0x003fe20003800000 */
.L_x_1532:
[----:B------:R-:W-:-:S05]  /*4510*/  FADD.FTZ R130, R129, R130 ;  /* 0x0000008281827221 */ /* 0x000fca0000010000 */
[----:B------:R-:W-:Y:S02]  /*4520*/  MOV R177, R130 ;  /* 0x0000008200b17202 */ /* 0x000fe40000000f00 */
[----:B------:R-:W-:-:S07]  /*4530*/  MOV R132, R175 ;  /* 0x000000af00847202 */ /* 0x000fce0000000f00 */
[----:B------:R-:W-:Y:S05]  /*4540*/  WARPSYNC.COLLECTIVE R174, `(.L_x_1533) ;  /* 0x00000000ae087348 */ /* 0x000fea0003c00000 */
[----:B------:R0:W1:Y:S02]  /*4550*/  SHFL.BFLY P1, R175, R177, R176, R205 ;  /* 0x0c0000b0b1af7389 */ /* 0x00006400000200cd */
[----:B01----:R-:W-:Y:S01]  /*4560*/  ENDCOLLECTIVE ;  /* 0x000000000000791b */ /* 0x003fe20003800000 */
.L_x_1533:
[----:B------:R-:W-:Y:S01]  /*4570*/  FADD.FTZ R132, R131, R132 ;  /* 0x0000008483847221 */ /* 0x000fe20000010000 */
[----:B------:R-:W-:-:S04]  /*4580*/  HFMA2.MMA R176, -RZ, RZ, 0, 4.76837158203125e-07 ;  /* 0x00000008ffb07435 */ /* 0x000fc800000001ff */
[----:B------:R-:W-:Y:S02]  /*4590*/  MOV R177, R132 ;  /* 0x0000008400b17202 */ /* 0x000fe40000000f00 */
[----:B------:R-:W-:-:S07]  /*45a0*/  MOV R133, R175 ;  /* 0x000000af00857202 */ /* 0x000fce0000000f00 */
[----:B------:R-:W-:Y:S05]  /*45b0*/  WARPSYNC.COLLECTIVE R174, `(.L_x_1534) ;  /* 0x00000000ae087348 */ /* 0x000fea0003c00000 */
[----:B------:R0:W1:Y:S02]  /*45c0*/  SHFL.BFLY P1, R175, R177, R176, R205 ;  /* 0x0c0000b0b1af7389 */ /* 0x00006400000200cd */
[----:B01----:R-:W-:Y:S01]  /*45d0*/  ENDCOLLECTIVE ;  /* 0x000000000000791b */ /* 0x003fe20003800000 */
.L_x_1534:
[----:B------:R-:W-:-:S05]  /*45e0*/  FADD.FTZ R133, R130, R133 ;  /* 0x0000008582857221 */ /* 0x000fca0000010000 */
[----:B------:R-:W-:Y:S02]  /*45f0*/  MOV R177, R133 ;  /* 0x0000008500b17202 */ /* 0x000fe40000000f00 */
[----:B------:R-:W-:-:S07]  /*4600*/  MOV R135, R175 ;  /* 0x000000af00877202 */ /* 0x000fce0000000f00 */
[----:B------:R-:W-:Y:S05]  /*4610*/  WARPSYNC.COLLECTIVE R174, `(.L_x_1535) ;  /* 0x00000000ae087348 */ /* 0x000fea0003c00000 */
[----:B------:R0:W1:Y:S02]  /*4620*/  SHFL.BFLY P1, R175, R177, R176, R205 ;  /* 0x0c0000b0b1af7389 */ /* 0x00006400000200cd */
[----:B01----:R-:W-:Y:S01]  /*4630*/  ENDCOLLECTIVE ;  /* 0x000000000000791b */ /* 0x003fe20003800000 */
.L_x_1535:
[----:B------:R-:W-:Y:S01]  /*4640*/  FADD.FTZ R135, R132, R135 ;  /* 0x0000008784877221 */ /* 0x000fe20000010000 */
[----:B------:R-:W-:-:S04]  /*4650*/  HFMA2.MMA R176, -RZ, RZ, 0, 9.5367431640625e-07 ;  /* 0x00000010ffb07435 */ /* 0x000fc800000001ff */
[----:B------:R-:W-:Y:S02]  /*4660*/  MOV R177, R135 ;  /* 0x0000008700b17202 */ /* 0x000fe40000000f00 */
[----:B------:R-:W-:-:S07]  /*4670*/  MOV R134, R175 ;  /* 0x000000af00867202 */ /* 0x000fce0000000f00 */
[----:B------:R-:W-:Y:S05]  /*4680*/  WARPSYNC.COLLECTIVE R174, `(.L_x_1536) ;  /* 0x00000000ae087348 */ /* 0x000fea0003c00000 */
[----:B------:R0:W1:Y:S02]  /*4690*/  SHFL.BFLY P1, R175, R177, R176, R205 ;  /* 0x0c0000b0b1af7389 */ /* 0x00006400000200cd */
[----:B01----:R-:W-:Y:S01]  /*46a0*/  ENDCOLLECTIVE ;  /* 0x000000000000791b */ /* 0x003fe20003800000 */
.L_x_1536:
[----:B------:R-:W-:-:S05]  /*46b0*/  FADD.FTZ R134, R133, R134 ;  /* 0x0000008685867221 */ /* 0x000fca0000010000 */
[----:B------:R-:W-:Y:S02]  /*46c0*/  MOV R177, R134 ;  /* 0x0000008600b17202 */ /* 0x000fe40000000f00 */
[----:B------:R-:W-:-:S07]  /*46d0*/  MOV R128, R175 ;  /* 0x000000af00807202 */ /* 0x000fce0000000f00 */
[----:B------:R-:W-:Y:S05]  /*46e0*/  WARPSYNC.COLLECTIVE R174, `(.L_x_1537) ;  /* 0x00000000ae087348 */ /* 0x000fea0003c00000 */
[----:B------:R0:W1:Y:S02]  /*46f0*/  SHFL.BFLY P1, R175, R177, R176, R205 ;  /* 0x0c0000b0b1af7389 */ /* 0x00006400000200cd */
[----:B01----:R-:W-:Y:S01]  /*4700*/  ENDCOLLECTIVE ;  /* 0x000000000000791b */ /* 0x003fe20003800000 */
.L_x_1537:
[----:B------:R-:W-:Y:S01]  /*4710*/  MOV R129, R175 ;  /* 0x000000af00817202 */ /* 0x000fe20000000f00 */
[----:B------:R-:W-:Y:S06]  /*4720*/  BRA `(.L_x_1538) ;  /* 0xffffffd400147947 */ /* 0x000fec000383ffff */
.L_x_1539:
        /* <DEDUP_REMOVED lines=13> */
.L_x_11680:


//--------------------- .text._ZN10layer_norm13ln_bwd_kernelINS_13Kernel_traitsI6__halfS2_S2_S2_fjLj768ELj1ELj4ELj1ELj16ENS_18Kernel_traits_baseILj768ES2_S2_S2_S2_fjLj128EEEEELb0ELb1ELb0ELb1EEEvNS_9BwdParamsE --------------------------
	.section	.text._ZN10layer_norm13ln_bwd_kernelINS_13Kernel_traitsI6__halfS2_S2_S2_fjLj768ELj1ELj4ELj1ELj16ENS_18Kernel_traits_baseILj768ES2_S2_S2_S2_fjLj128EEEEELb0ELb1ELb0ELb1EEEvNS_9BwdParamsE,"ax",@progbits
	.align	128
        .global         _ZN10layer_norm13ln_bwd_kernelINS_13Kernel_traitsI6__halfS2_S2_S2_fjLj768ELj1ELj4ELj1ELj16ENS_18Kernel_traits_baseILj768ES2_S2_S2_S2_fjLj128EEEEELb0ELb1ELb0ELb1EEEvNS_9BwdParamsE
        .type           _ZN10layer_norm13ln_bwd_kernelINS_13Kernel_traitsI6__halfS2_S2_S2_fjLj768ELj1ELj4ELj1ELj16ENS_18Kernel_traits_baseILj768ES2_S2_S2_S2_fjLj128EEEEELb0ELb1ELb0ELb1EEEvNS_9BwdParamsE,@function
        .size           _ZN10layer_norm13ln_bwd_kernelINS_13Kernel_traitsI6__halfS2_S2_S2_fjLj768ELj1ELj4ELj1ELj16ENS_18Kernel_traits_baseILj768ES2_S2_S2_S2_fjLj128EEEEELb0ELb1ELb0ELb1EEEvNS_9BwdParamsE,(.L_x_11681 - _ZN10layer_norm13ln_bwd_kernelINS_13Kernel_traitsI6__halfS2_S2_S2_fjLj768ELj1ELj4ELj1ELj16ENS_18Kernel_traits_baseILj768ES2_S2_S2_S2_fjLj128EEEEELb0ELb1ELb0ELb1EEEvNS_9BwdParamsE)
        .other          _ZN10layer_norm13ln_bwd_kernelINS_13Kernel_traitsI6__halfS2_S2_S2_fjLj768ELj1ELj4ELj1ELj16ENS_18Kernel_traits_baseILj768ES2_S2_S2_S2_fjLj128EEEEELb0ELb1ELb0ELb1EEEvNS_9BwdParamsE,@"STO_CUDA_ENTRY STV_DEFAULT"
_ZN10layer_norm13ln_bwd_kernelINS_13Kernel_traitsI6__halfS2_S2_S2_fjLj768ELj1ELj4ELj1ELj16ENS_18Kernel_traits_baseILj768ES2_S2_S2_S2_fjLj128EEEEELb0ELb1ELb0ELb1EEEvNS_9BwdParamsE:
.text._ZN10layer_norm13ln_bwd_kernelINS_13Kernel_traitsI6__halfS2_S2_S2_fjLj768ELj1ELj4ELj1ELj16ENS_18Kernel_traits_baseILj768ES2_S2_S2_S2_fjLj128EEEEELb0ELb1ELb0ELb1EEEvNS_9BwdParamsE:
        /* <DEDUP_REMOVED lines=52> */
.L_x_1541:
        /* <DEDUP_REMOVED lines=45> */
[----:B------:R-:W-:Y:S01]  /*0610*/  MOV R171, RZ ;  /* 0x000000ff00ab7202 */ /* 0x000fe20000000f00 */
[--C-:B--2---:R-:W-:Y:S02]  /*0620*/  HADD2.F32 R114, -RZ, R8.reuse.H0_H0 ;  /* 0x20000008ff727230 */ /* 0x104fe40000004100 */
[----:B------:R-:W-:Y:S02]  /*0630*/  HADD2.F32 R115, -RZ, R8.H1_H1 ;  /* 0x30000008ff737230 */ /* 0x000fe40000004100 */
[--C-:B------:R-:W-:Y:S02]  /*0640*/  HADD2.F32 R116, -RZ, R9.reuse.H0_H0 ;  /* 0x20000009ff747230 */ /* 0x100fe40000004100 */
[----:B------:R-:W-:Y:S02]  /*0650*/  HADD2.F32 R117, -RZ, R9.H1_H1 ;  /* 0x30000009ff757230 */ /* 0x000fe40000004100 */
[----:B----4-:R-:W-:-:S02]  /*0660*/  HADD2.F32 R142, -RZ, R150.H0_H0 ;  /* 0x20000096ff8e7230 */ /* 0x010fc40000004100 */
[----:B------:R-:W-:Y:S01]  /*0670*/  HADD2.F32 R143, -RZ, R150.H1_H1 ;  /* 0x30000096ff8f7230 */ /* 0x000fe20000004100 */
[----:B------:R-:W-:Y:S01]  /*0680*/  CS2R R8, SRZ ;  /* 0x0000000000087805 */ /* 0x000fe2000001ff00 */
[--C-:B------:R-:W-:Y:S02]  /*0690*/  HADD2.F32 R118, -RZ, R10.reuse.H0_H0 ;  /* 0x2000000aff767230 */ /* 0x100fe40000004100 */
[----:B------:R-:W-:Y:S02]  /*06a0*/  HADD2.F32 R119, -RZ, R10.H1_H1 ;  /* 0x3000000aff777230 */ /* 0x000fe40000004100 */
[--C-:B------:R-:W-:Y:S02]  /*06b0*/  HADD2.F32 R120, -RZ, R11.reuse.H0_H0 ;  /* 0x2000000bff787230 */ /* 0x100fe40000004100 */
[----:B------:R-:W-:Y:S01]  /*06c0*/  HADD2.F32 R121, -RZ, R11.H1_H1 ;  /* 0x3000000bff797230 */ /* 0x000fe20000004100 */
[----:B------:R-:W-:Y:S01]  /*06d0*/  CS2R R10, SRZ ;  /* 0x00000000000a7805 */ /* 0x000fe2000001ff00 */
[----:B---3--:R-:W-:-:S02]  /*06e0*/  HADD2.F32 R122, -RZ, R12.H0_H0 ;  /* 0x2000000cff7a7230 */ /* 0x008fc40000004100 */
        /* <DEDUP_REMOVED lines=9> */
[--C-:B-----5:R-:W-:Y:S02]  /*0780*/  HADD2.F32 R130, -RZ, R20.reuse.H0_H0 ;  /* 0x20000014ff827230 */ /* 0x120fe40000004100 */
        /* <DEDUP_REMOVED lines=9> */
[----:B------:R-:W-:Y:S02]  /*0820*/  HADD2.F32 R150, -RZ, R151.H0_H0 ;  /* 0x20000097ff967230 */ /* 0x000fe40000004100 */
[--C-:B------:R-:W-:Y:S02]  /*0830*/  HADD2.F32 R154, -RZ, R16.reuse.H0_H0 ;  /* 0x20000010ff9a7230 */ /* 0x100fe40000004100 */
[----:B------:R-:W-:-:S02]  /*0840*/  HADD2.F32 R155, -RZ, R16.H1_H1 ;  /* 0x30000010ff9b7230 */ /* 0x000fc40000004100 */
[--C-:B------:R-:W-:Y:S02]  /*0850*/  HADD2.F32 R156, -RZ, R17.reuse.H0_H0 ;  /* 0x20000011ff9c7230 */ /* 0x100fe40000004100 */
[----:B------:R-:W-:Y:S01]  /*0860*/  HADD2.F32 R157, -RZ, R17.H1_H1 ;  /* 0x30000011ff9d7230 */ /* 0x000fe20000004100 */
[----:B------:R-:W-:Y:S01]  /*0870*/  CS2R R16, SRZ ;  /* 0x0000000000107805 */ /* 0x000fe2000001ff00 */
[--C-:B------:R-:W-:Y:S02]  /*0880*/  HADD2.F32 R158, -RZ, R18.reuse.H0_H0 ;  /* 0x20000012ff9e7230 */ /* 0x100fe40000004100 */
        /* <DEDUP_REMOVED lines=14> */
[--C-:B------:R-:W-:Y:S02]  /*0970*/  HADD2.F32 R138, -RZ, R148.reuse.H0_H0 ;  /* 0x20000094ff8a7230 */ /* 0x100fe40000004100 */
[----:B------:R-:W-:Y:S02]  /*0980*/  HADD2.F32 R139, -RZ, R148.H1_H1 ;  /* 0x30000094ff8b7230 */ /* 0x000fe40000004100 */
[--C-:B------:R-:W-:Y:S02]  /*0990*/  HADD2.F32 R140, -RZ, R149.reuse.H0_H0 ;  /* 0x20000095ff8c7230 */ /* 0x100fe40000004100 */
[----:B------:R-:W-:Y:S02]  /*09a0*/  HADD2.F32 R141, -RZ, R149.H1_H1 ;  /* 0x30000095ff8d7230 */ /* 0x000fe40000004100 */
[----:B------:R-:W-:-:S07]  /*09b0*/  HADD2.F32 R151, -RZ, R151.H1_H1 ;  /* 0x30000097ff977230 */ /* 0x000fce0000004100 */
.L_x_1545:
        /* <DEDUP_REMOVED lines=13> */
[C---:B-1----:R-:W-:Y:S01]  /*0a90*/  IMAD.WIDE.U32 R72, R179.reuse, 0x10, R88 ;  /* 0x00000010b3487825 */ /* 0x042fe200078e0058 */
[C---:B------:R-:W-:Y:S02]  /*0aa0*/  IADD3 R175, R179.reuse, 0x20, RZ ;  /* 0x00000020b3af7810 */ /* 0x040fe40007ffe0ff */
[----:B------:R-:W-:Y:S01]  /*0ab0*/  IADD3 R173, R179, 0x40, RZ ;  /* 0x00000040b3ad7810 */ /* 0x000fe20007ffe0ff */
[----:B------:R-:W4:Y:S01]  /*0ac0*/  @P0 LDG.E.U16 R172, desc[UR4][R90.64] ;  /* 0x000000045aac0981 */ /* 0x000f22000c1e1500 */
[----:B--2---:R-:W-:-:S03]  /*0ad0*/  IMAD.WIDE R146, R113, 0x4, R146 ;  /* 0x0000000471927825 */ /* 0x004fc600078e0292 */
[----:B------:R-:W2:Y:S01]  /*0ae0*/  LDG.E.128 R72, desc[UR4][R72.64] ;  /* 0x0000000448487981 */ /* 0x000ea2000c1e1d00 */
[----:B------:R-:W-:-:S03]  /*0af0*/  IMAD.WIDE.U32 R80, R175, 0x10, R88 ;  /* 0x00000010af507825 */ /* 0x000fc600078e0058 */
[----:B------:R1:W2:Y:S01]  /*0b00*/  LDG.E R181, desc[UR4][R146.64] ;  /* 0x0000000492b57981 */ /* 0x0002a2000c1e1900 */
[C-C-:B---3--:R-:W-:Y:S01]  /*0b10*/  IMAD.WIDE.U32 R76, R179.reuse, 0x10, R92.reuse ;  /* 0x00000010b34c7825 */ /* 0x148fe200078e005c */
[----:B------:R-:W-:Y:S02]  /*0b20*/  IADD3 R177, R179, 0x40, RZ ;  /* 0x00000040b3b17810 */ /* 0x000fe40007ffe0ff */
[----:B------:R-:W3:Y:S01]  /*0b30*/  LDG.E.128 R80, desc[UR4][R80.64] ;  /* 0x0000000450507981 */ /* 0x000ee2000c1e1d00 */
[----:B------:R-:W-:-:S03]  /*0b40*/  IMAD.WIDE.U32 R84, R175, 0x10, R92 ;  /* 0x00000010af547825 */ /* 0x000fc600078e005c */
[----:B------:R-:W3:Y:S01]  /*0b50*/  LDG.E.128 R76, desc[UR4][R76.64] ;  /* 0x000000044c4c7981 */ /* 0x000ee2000c1e1d00 */
[----:B------:R-:W-:-:S03]  /*0b60*/  IMAD.WIDE.U32 R88, R173, 0x10, R88 ;  /* 0x00000010ad587825 */ /* 0x000fc600078e0058 */
[----:B------:R-:W3:Y:S01]  /*0b70*/  LDG.E.128 R84, desc[UR4][R84.64] ;  /* 0x0000000454547981 */ /* 0x000ee2000c1e1d00 */
[----:B0-----:R-:W-:-:S03]  /*0b80*/  IMAD.WIDE R152, R113, 0x4, R144 ;  /* 0x0000000471987825 */ /* 0x001fc600078e0290 */
[----:B------:R-:W3:Y:S01]  /*0b90*/  LDG.E.128 R88, desc[UR4][R88.64] ;  /* 0x0000000458587981 */ /* 0x000ee2000c1e1d00 */
[----:B------:R-:W-:-:S03]  /*0ba0*/  IMAD.WIDE.U32 R92, R177, 0x10, R92 ;  /* 0x00000010b15c7825 */ /* 0x000fc600078e005c */
[----:B------:R0:W3:Y:S04]  /*0bb0*/  LDG.E R152, desc[UR4][R152.64] ;  /* 0x0000000498987981 */ /* 0x0000e8000c1e1900 */
[----:B------:R-:W3:Y:S01]  /*0bc0*/  LDG.E.128 R92, desc[UR4][R92.64] ;  /* 0x000000045c5c7981 */ /* 0x000ee2000c1e1d00 */
[----:B------:R-:W-:-:S04]  /*0bd0*/  ISETP.NE.U32.AND P1, PT, RZ, UR10, PT ;  /* 0x0000000aff007c0c */ /* 0x000fc8000bf25070 */
[----:B------:R-:W-:-:S13]  /*0be0*/  ISETP.NE.AND.EX P1, PT, RZ, UR11, PT, P1 ;  /* 0x0000000bff007c0c */ /* 0x000fda000bf25310 */
[----:B------:R-:W0:Y:S08]  /*0bf0*/  @P1 LDC.64 R148, c[0x0][0x2c8] ;  /* 0x0000b200ff941b82 */ /* 0x000e300000000a00 */
[----:B------:R-:W0:Y:S01]  /*0c00*/  @P1 LDC.64 R144, c[0x0][0x2c8] ;  /* 0x0000b200ff901b82 */ /* 0x000e220000000a00 */
[----:B------:R-:W-:-:S07]  /*0c10*/  ISETP.NE.AND P2, PT, R170, RZ, PT ;  /* 0x000000ffaa00720c */ /* 0x000fce0003f45270 */
[----:B-1----:R-:W1:Y:S01]  /*0c20*/  @P1 LDC.64 R146, c[0x0][0x2c8] ;  /* 0x0000b200ff921b82 */ /* 0x002e620000000a00 */
[----:B0-----:R-:W-:Y:S01]  /*0c30*/  MOV R153, 0x3f800000 ;  /* 0x3f80000000997802 */ /* 0x001fe20000000f00 */
[----:B------:R-:W-:-:S05]  /*0c40*/  @P1 IMAD.WIDE.U32 R148, R175, 0x10, R148 ;  /* 0x00000010af941825 */ /* 0x000fca00078e0094 */
[----:B------:R3:W5:Y:S01]  /*0c50*/  @P1 LDG.E.128 R60, desc[UR4][R148.64] ;  /* 0x00000004943c1981 */ /* 0x000762000c1e1d00 */
[----:B------:R-:W-:-:S05]  /*0c60*/  @P1 IMAD.WIDE.U32 R144, R179, 0x10, R144 ;  /* 0x00000010b3901825 */ /* 0x000fca00078e0090 */
[----:B------:R0:W5:Y:S01]  /*0c70*/  @P1 LDG.E.128 R56, desc[UR4][R144.64] ;  /* 0x0000000490381981 */ /* 0x000162000c1e1d00 */
[----:B-1----:R-:W-:-:S05]  /*0c80*/  @P1 IMAD.WIDE.U32 R146, R173, 0x10, R146 ;  /* 0x00000010ad921825 */ /* 0x002fca00078e0092 */
[----:B------:R1:W5:Y:S01]  /*0c90*/  @P1 LDG.E.128 R64, desc[UR4][R146.64] ;  /* 0x0000000492401981 */ /* 0x000362000c1e1d00 */
[----:B------:R-:W-:Y:S01]  /*0ca0*/  UMOV UR6, 0xffffffff ;  /* 0xffffffff00067882 */ /* 0x000fe20000000000 */
[----:B----4-:R-:W-:Y:S02]  /*0cb0*/  @P0 HADD2.F32 R153, -RZ, R172.H0_H0 ;  /* 0x200000acff990230 */ /* 0x010fe40000004100 */
[--C-:B--2---:R-:W-:Y:S01]  /*0cc0*/  HADD2.F32 R172, -RZ, R72.reuse.H0_H0 ;  /* 0x20000048ffac7230 */ /* 0x104fe20000004100 */
[----:B------:R-:W-:Y:S01]  /*0cd0*/  FSEL R183, R181, RZ, !P2 ;  /* 0x000000ffb5b77208 */ /* 0x000fe20005000000 */
[----:B------:R-:W-:Y:S02]  /*0ce0*/  HADD2.F32 R72, -RZ, R72.H1_H1 ;  /* 0x30000048ff487230 */ /* 0x000fe40000004100 */
[----:B------:R-:W-:Y:S02]  /*0cf0*/  HADD2.F32 R180, -RZ, R74.H0_H0 ;  /* 0x2000004affb47230 */ /* 0x000fe40000004100 */
[----:B---3--:R-:W-:-:S02]  /*0d00*/  HADD2.F32 R149, -RZ, R83.H0_H0 ;  /* 0x20000053ff957230 */ /* 0x008fc40000004100 */
[--C-:B------:R-:W-:Y:S02]  /*0d10*/  HADD2.F32 R189, -RZ, R77.reuse.H0_H0 ;  /* 0x2000004dffbd7230 */ /* 0x100fe40000004100 */
[----:B------:R-:W-:Y:S02]  /*0d20*/  HADD2.F32 R178, -RZ, R77.H1_H1 ;  /* 0x3000004dffb27230 */ /* 0x000fe40000004100 */
[----:B------:R-:W-:Y:S01]  /*0d30*/  FADD.FTZ R77, -R183, R172 ;  /* 0x000000acb74d7221 */ /* 0x000fe20000010100 */
[----:B------:R-:W-:Y:S02]  /*0d40*/  HADD2.F32 R187, -RZ, R76.H0_H0 ;  /* 0x2000004cffbb7230 */ /* 0x000fe40000004100 */
[----:B------:R-:W-:Y:S02]  /*0d50*/  HADD2.F32 R176, -RZ, R73.H0_H0 ;  /* 0x20000049ffb07230 */ /* 0x000fe40000004100 */
[----:B------:R-:W-:Y:S02]  /*0d60*/  HADD2.F32 R74, -RZ, R74.H1_H1 ;  /* 0x3000004aff4a7230 */ /* 0x000fe40000004100 */
[----:B------:R-:W-:-:S02]  /*0d70*/  HADD2.F32 R195, -RZ, R79.H0_H0 ;  /* 0x2000004fffc37230 */ /* 0x000fc40000004100 */
[----:B------:R-:W-:Y:S02]  /*0d80*/  HADD2.F32 R184, -RZ, R79.H1_H1 ;  /* 0x3000004fffb87230 */ /* 0x000fe40000004100 */
[----:B------:R-:W-:Y:S01]  /*0d90*/  FADD.FTZ R79, -R183, R72 ;  /* 0x00000048b74f7221 */ /* 0x000fe20000010100 */
[----:B------:R-:W-:Y:S02]  /*0da0*/  HADD2.F32 R148, -RZ, R82.H0_H0 ;  /* 0x20000052ff947230 */ /* 0x000fe40000004100 */
[----:B------:R-:W-:Y:S02]  /*0db0*/  HADD2.F32 R83, -RZ, R83.H1_H1 ;  /* 0x30000053ff537230 */ /* 0x000fe40000004100 */
[--C-:B------:R-:W-:Y:S02]  /*0dc0*/  HADD2.F32 R190, -RZ, R86.reuse.H0_H0 ;  /* 0x20000056ffbe7230 */ /* 0x100fe40000004100 */
[----:B------:R-:W-:Y:S02]  /*0dd0*/  HADD2.F32 R192, -RZ, R86.H1_H1 ;  /* 0x30000056ffc07230 */ /* 0x000fe40000004100 */
[----:B------:R-:W-:Y:S01]  /*0de0*/  FMUL.FTZ R72, R152, R77 ;  /* 0x0000004d98487220 */ /* 0x000fe20000410000 */
[----:B0-----:R-:W-:-:S02]  /*0df0*/  HADD2.F32 R144, -RZ, R75.H0_H0 ;  /* 0x2000004bff907230 */ /* 0x001fc40000004100 */
[----:B------:R-:W-:Y:S02]  /*0e00*/  HADD2.F32 R86, -RZ, R90.H0_H0 ;  /* 0x2000005aff567230 */ /* 0x000fe40000004100 */
[----:B------:R-:W-:Y:S01]  /*0e10*/  FMUL.FTZ R77, R114, R187 ;  /* 0x000000bb724d7220 */ /* 0x000fe20000410000 */
[----:B------:R-:W-:Y:S02]  /*0e20*/  HADD2.F32 R174, -RZ, R76.H1_H1 ;  /* 0x3000004cffae7230 */ /* 0x000fe40000004100 */
[--C-:B------:R-:W-:Y:S02]  /*0e30*/  HADD2.F32 R191, -RZ, R78.reuse.H0_H0 ;  /* 0x2000004effbf7230 */ /* 0x100fe40000004100 */
[----:B------:R-:W-:Y:S02]  /*0e40*/  HADD2.F32 R182, -RZ, R78.H1_H1 ;  /* 0x3000004effb67230 */ /* 0x000fe40000004100 */
[--C-:B------:R-:W-:Y:S02]  /*0e50*/  HADD2.F32 R207, -RZ, R88.reuse.H0_H0 ;  /* 0x20000058ffcf7230 */ /* 0x100fe40000004100 */
[----:B------:R-:W-:-:S02]  /*0e60*/  HADD2.F32 R185, -RZ, R88.H1_H1 ;  /* 0x30000058ffb97230 */ /* 0x000fc40000004100 */
[----:B------:R-:W-:Y:S02]  /*0e70*/  HADD2.F32 R181, -RZ, R90.H1_H1 ;  /* 0x3000005affb57230 */ /* 0x000fe40000004100 */
[C---:B------:R-:W-:Y:S01]  /*0e80*/  FADD.FTZ R211, -R183.reuse, R148 ;  /* 0x00000094b7d37221 */ /* 0x040fe20000010100 */
[--C-:B------:R-:W-:Y:S02]  /*0e90*/  HADD2.F32 R78, -RZ, R81.reuse.H0_H0 ;  /* 0x20000051ff4e7230 */ /* 0x100fe40000004100 */
[C---:B------:R-:W-:Y:S01]  /*0ea0*/  FADD.FTZ R217, -R183.reuse, R83 ;  /* 0x00000053b7d97221 */ /* 0x040fe20000010100 */
[----:B------:R-:W-:Y:S02]  /*0eb0*/  HADD2.F32 R145, -RZ, R81.H1_H1 ;  /* 0x30000051ff917230 */ /* 0x000fe40000004100 */
[----:B------:R-:W-:Y:S01]  /*0ec0*/  FADD.FTZ R81, -R183, R176 ;  /* 0x000000b0b7517221 */ /* 0x000fe20000010100 */
[--C-:B------:R-:W-:Y:S02]  /*0ed0*/  HADD2.F32 R88, -RZ, R91.reuse.H0_H0 ;  /* 0x2000005bff587230 */ /* 0x100fe40000004100 */
[----:B------:R-:W-:-:S02]  /*0ee0*/  HADD2.F32 R90, -RZ, R91.H1_H1 ;  /* 0x3000005bff5a7230 */ /* 0x000fc40000004100 */
[C---:B------:R-:W-:Y:S01]  /*0ef0*/  FADD.FTZ R91, -R183.reuse, R74 ;  /* 0x0000004ab75b7221 */ /* 0x040fe20000010100 */
[----:B------:R-:W-:Y:S02]  /*0f00*/  HADD2.F32 R73, -RZ, R73.H1_H1 ;  /* 0x30000049ff497230 */ /* 0x000fe40000004100 */
[C---:B------:R-:W-:Y:S01]  /*0f10*/  FADD.FTZ R193, -R183.reuse, R144 ;  /* 0x00000090b7c17221 */ /* 0x040fe20000010100 */
[----:B------:R-:W-:Y:S01]  /*0f20*/  FADD.FTZ R83, -R183, R86 ;  /* 0x00000056b7537221 */ /* 0x000fe20000010100 */
[--C-:B------:R-:W-:Y:S02]  /*0f30*/  HADD2.F32 R176, -RZ, R92.reuse.H0_H0 ;  /* 0x2000005cffb07230 */ /* 0x100fe40000004100 */
[----:B------:R-:W-:Y:S01]  /*0f40*/  FMUL.FTZ R74, R152, R79 ;  /* 0x0000004f984a7220 */ /* 0x000fe20000410000 */
[----:B------:R-:W-:Y:S02]  /*0f50*/  HADD2.F32 R148, -RZ, R92.H1_H1 ;  /* 0x3000005cff947230 */ /* 0x000fe40000004100 */
[----:B------:R-:W-:Y:S01]  /*0f60*/  FMUL.FTZ R79, R115, R174 ;  /* 0x000000ae734f7220 */ /* 0x000fe20000410000 */
[----:B------:R-:W-:-:S02]  /*0f70*/  HADD2.F32 R76, -RZ, R80.H0_H0 ;  /* 0x20000050ff4c7230 */ /* 0x000fc40000004100 */
[----:B------:R-:W-:Y:S01]  /*0f80*/  FADD.FTZ R92, RZ, R77 ;  /* 0x0000004dff5c7221 */ /* 0x000fe20000010000 */
[--C-:B------:R-:W-:Y:S02]  /*0f90*/  HADD2.F32 R144, -RZ, R93.reuse.H0_H0 ;  /* 0x2000005dff907230 */ /* 0x100fe40000004100 */
[----:B------:R-:W-:Y:S02]  /*0fa0*/  HADD2.F32 R86, -RZ, R93.H1_H1 ;  /* 0x3000005dff567230 */ /* 0x000fe40000004100 */
[----:B------:R-:W-:Y:S01]  /*0fb0*/  FFMA.FTZ R93, R72, R77, RZ ;  /* 0x0000004d485d7223 */ /* 0x000fe200000100ff */
[----:B------:R-:W-:Y:S02]  /*0fc0*/  HADD2.F32 R80, -RZ, R80.H1_H1 ;  /* 0x30000050ff507230 */ /* 0x000fe40000004100 */
[----:B------:R-:W-:Y:S01]  /*0fd0*/  FADD.FTZ R205, -R183, R78 ;  /* 0x0000004eb7cd7221 */ /* 0x000fe20000010100 */
[--C-:B------:R-:W-:Y:S02]  /*0fe0*/  HADD2.F32 R188, -RZ, R85.reuse.H0_H0 ;  /* 0x20000055ffbc7230 */ /* 0x100fe40000004100 */
[----:B------:R-:W-:Y:S01]  /*0ff0*/  FMUL.FTZ R78, R152, R81 ;  /* 0x00000051984e7220 */ /* 0x000fe20000410000 */
[----:B------:R-:W-:-:S02]  /*1000*/  HADD2.F32 R197, -RZ, R85.H1_H1 ;  /* 0x30000055ffc57230 */ /* 0x000fc40000004100 */
[C---:B------:R-:W-:Y:S01]  /*1010*/  FADD.FTZ R85, -R183.reuse, R73 ;  /* 0x00000049b7557221 */ /* 0x040fe20000010100 */
[----:B------:R-:W-:Y:S01]  /*1020*/  FMUL.FTZ R81, R116, R189 ;  /* 0x000000bd74517220 */ /* 0x000fe20000410000 */
[----:B------:R-:W-:Y:S01]  /*1030*/  FADD.FTZ R92, R92, R79 ;  /* 0x0000004f5c5c7221 */ /* 0x000fe20000010000 */
[----:B------:R-:W-:Y:S02]  /*1040*/  HADD2.F32 R82, -RZ, R82.H1_H1 ;  /* 0x30000052ff527230 */ /* 0x000fe40000004100 */
[----:B------:R-:W-:Y:S01]  /*1050*/  FFMA.FTZ R93, R74, R79, R93 ;  /* 0x0000004f4a5d7223 */ /* 0x000fe2000001005d */
[--C-:B-1----:R-:W-:Y:S02]  /*1060*/  HADD2.F32 R147, -RZ, R87.reuse.H0_H0 ;  /* 0x20000057ff937230 */ /* 0x102fe40000004100 */
[C---:B------:R-:W-:Y:S01]  /*1070*/  FADD.FTZ R203, -R183.reuse, R80 ;  /* 0x00000050b7cb7221 */ /* 0x040fe20000010100 */
[----:B------:R-:W-:Y:S02]  /*1080*/  HADD2.F32 R146, -RZ, R87.H1_H1 ;  /* 0x30000057ff927230 */ /* 0x000fe40000004100 */
[----:B------:R-:W-:Y:S01]  /*1090*/  FADD.FTZ R87, -R183, R180 ;  /* 0x000000b4b7577221 */ /* 0x000fe20000010100 */
[----:B------:R-:W-:Y:S01]  /*10a0*/  FMUL.FTZ R80, R152, R85 ;  /* 0x0000005598507220 */ /* 0x000fe20000410000 */
[----:B------:R-:W-:-:S02]  /*10b0*/  HADD2.F32 R186, -RZ, R84.H0_H0 ;  /* 0x20000054ffba7230 */ /* 0x000fc40000004100 */
[----:B------:R-:W-:Y:S01]  /*10c0*/  FMUL.FTZ R85, R117, R178 ;  /* 0x000000b275557220 */ /* 0x000fe20000410000 */
[----:B------:R-:W-:Y:S02]  /*10d0*/  HADD2.F32 R194, -RZ, R84.H1_H1 ;  /* 0x30000054ffc27230 */ /* 0x000fe40000004100 */
[----:B------:R-:W-:Y:S01]  /*10e0*/  FADD.FTZ R92, R92, R81 ;  /* 0x000000515c5c7221 */ /* 0x000fe20000010000 */
[----:B------:R-:W-:Y:S02]  /*10f0*/  HADD2.F32 R84, -RZ, R89.H0_H0 ;  /* 0x20000059ff547230 */ /* 0x000fe40000004100 */
[----:B------:R-:W-:Y:S01]  /*1100*/  FFMA.FTZ R93, R78, R81, R93 ;  /* 0x000000514e5d7223 */ /* 0x000fe2000001005d */
[C---:B------:R-:W-:Y:S01]  /*1110*/  FADD.FTZ R213, -R183.reuse, R82 ;  /* 0x00000052b7d57221 */ /* 0x040fe20000010100 */
[----:B------:R-:W-:Y:S01]  /*1120*/  FMUL.FTZ R82, R152, R87 ;  /* 0x0000005798527220 */ /* 0x000fe20000410000 */
[----:B------:R-:W-:Y:S01]  /*1130*/  FMUL.FTZ R87, R118, R191 ;  /* 0x000000bf76577220 */ /* 0x000fe20000410000 */
[----:B------:R-:W-:Y:S01]  /*1140*/  FADD.FTZ R92, R92, R85 ;  /* 0x000000555c5c7221 */ /* 0x000fe20000010000 */
[----:B------:R-:W-:Y:S01]  /*1150*/  FADD.FTZ R209, -R183, R145 ;  /* 0x00000091b7d17221 */ /* 0x000fe20000010100 */
[----:B------:R-:W-:Y:S01]  /*1160*/  FFMA.FTZ R93, R80, R85, R93 ;  /* 0x00000055505d7223 */ /* 0x000fe2000001005d */
[----:B------:R-:W-:-:S02]  /*1170*/  HADD2.F32 R75, -RZ, R75.H1_H1 ;  /* 0x3000004bff4b7230 */ /* 0x000fc40000004100 */
[----:B------:R-:W-:Y:S01]  /*1180*/  FADD.FTZ R145, -R183, R84 ;  /* 0x00000054b7917221 */ /* 0x000fe20000010100 */
[----:B------:R-:W-:Y:S01]  /*1190*/  FMUL.FTZ R84, R152, R91 ;  /* 0x0000005b98547220 */ /* 0x000fe20000410000 */
[----:B------:R-:W-:Y:S01]  /*11a0*/  FMUL.FTZ R91, R119, R182 ;  /* 0x000000b6775b7220 */ /* 0x000fe20000410000 */
[----:B------:R-:W-:Y:S01]  /*11b0*/  FADD.FTZ R92, R92, R87 ;  /* 0x000000575c5c7221 */ /* 0x000fe20000010000 */
[----:B------:R-:W-:Y:S01]  /*11c0*/  FFMA.FTZ R93, R82, R87, R93 ;  /* 0x00000057525d7223 */ /* 0x000fe2000001005d */
[----:B------:R-:W-:Y:S01]  /*11d0*/  FADD.FTZ R199, -R183, R75 ;  /* 0x0000004bb7c77221 */ /* 0x000fe20000010100 */
[----:B------:R-:W-:Y:S01]  /*11e0*/  FADD.FTZ R112, R187, R112 ;  /* 0x00000070bb707221 */ /* 0x000fe20000010000 */
[----:B------:R-:W-:Y:S01]  /*11f0*/  FFMA.FTZ R171, R72, R187, R171 ;  /* 0x000000bb48ab7223 */ /* 0x000fe200000100ab */
[----:B------:R-:W-:Y:S01]  /*1200*/  FADD.FTZ R75, -R183, R88 ;  /* 0x00000058b74b7221 */ /* 0x000fe20000010100 */
[----:B------:R-:W-:Y:S01]  /*1210*/  FMUL.FTZ R187, R120, R195 ;  /* 0x000000c378bb7220 */ /* 0x000fe20000410000 */
[----:B------:R-:W-:Y:S01]  /*1220*/  FADD.FTZ R92, R92, R91 ;  /* 0x0000005b5c5c7221 */ /* 0x000fe20000010000 */
[----:B------:R-:W-:-:S02]  /*1230*/  HADD2.F32 R89, -RZ, R89.H1_H1 ;  /* 0x30000059ff597230 */ /* 0x000fc40000004100 */
[----:B------:R-:W-:Y:S01]  /*1240*/  FMUL.FTZ R88, R152, R193 ;  /* 0x000000c198587220 */ /* 0x000fe20000410000 */
[----:B------:R-:W-:Y:S01]  /*1250*/  FFMA.FTZ R93, R84, R91, R93 ;  /* 0x0000005b545d7223 */ /* 0x000fe2000001005d */
[----:B------:R-:W-:Y:S01]  /*1260*/  FADD.FTZ R73, -R183, R90 ;  /* 0x0000005ab7497221 */ /* 0x000fe20000010100 */
[----:B------:R-:W-:Y:S01]  /*1270*/  FADD.FTZ R108, R189, R108 ;  /* 0x0000006cbd6c7221 */ /* 0x000fe20000010000 */
[----:B------:R-:W-:Y:S01]  /*1280*/  FFMA.FTZ R109, R78, R189, R109 ;  /* 0x000000bd4e6d7223 */ /* 0x000fe2000001006d */
[----:B------:R-:W-:Y:S01]  /*1290*/  FMUL.FTZ R90, R152, R199 ;  /* 0x000000c7985a7220 */ /* 0x000fe20000410000 */
[----:B------:R-:W-:Y:S01]  /*12a0*/  FMUL.FTZ R189, R121, R184 ;  /* 0x000000b879bd7220 */ /* 0x000fe20000410000 */
[----:B------:R-:W-:Y:S01]  /*12b0*/  FADD.FTZ R92, R92, R187 ;  /* 0x000000bb5c5c7221 */ /* 0x000fe20000010000 */
[C---:B------:R-:W-:Y:S01]  /*12c0*/  FADD.FTZ R201, -R183.reuse, R76 ;  /* 0x0000004cb7c97221 */ /* 0x040fe20000010100 */
[----:B------:R-:W-:Y:S01]  /*12d0*/  FADD.FTZ R102, R182, R102 ;  /* 0x00000066b6667221 */ /* 0x000fe20000010000 */
[----:B------:R-:W-:Y:S01]  /*12e0*/  FFMA.FTZ R103, R84, R182, R103 ;  /* 0x000000b654677223 */ /* 0x000fe20000010067 */
[----:B------:R-:W-:Y:S01]  /*12f0*/  FFMA.FTZ R93, R88, R187, R93 ;  /* 0x000000bb585d7223 */ /* 0x000fe2000001005d */
[C---:B------:R-:W-:Y:S01]  /*1300*/  FADD.FTZ R215, -R183.reuse, R149 ;  /* 0x00000095b7d77221 */ /* 0x040fe20000010100 */
[C---:B------:R-:W-:Y:S01]  /*1310*/  FADD.FTZ R207, -R183.reuse, R207 ;  /* 0x000000cfb7cf7221 */ /* 0x040fe20000010100 */
[C---:B------:R-:W-:Y:S01]  /*1320*/  FADD.FTZ R185, -R183.reuse, R185 ;  /* 0x000000b9b7b97221 */ /* 0x040fe20000010100 */
[C---:B------:R-:W-:Y:S01]  /*1330*/  FADD.FTZ R89, -R183.reuse, R89 ;  /* 0x00000059b7597221 */ /* 0x040fe20000010100 */
[----:B------:R-:W-:Y:S01]  /*1340*/  FADD.FTZ R181, -R183, R181 ;  /* 0x000000b5b7b57221 */ /* 0x000fe20000010100 */
[----:B------:R-:W-:Y:S01]  /*1350*/  FMUL.FTZ R182, R152, R203 ;  /* 0x000000cb98b67220 */ /* 0x000fe20000410000 */
[----:B------:R-:W-:-:S02]  /*1360*/  HADD2.F32 R183, -RZ, R95.H0_H0 ;  /* 0x2000005fffb77230 */ /* 0x000fc40000004100 */
[----:B------:R-:W-:Y:S01]  /*1370*/  FADD.FTZ R98, R184, R98 ;  /* 0x00000062b8627221 */ /* 0x000fe20000010000 */
[----:B------:R-:W-:Y:S02]  /*1380*/  HADD2.F32 R76, -RZ, R95.H1_H1 ;  /* 0x3000005fff4c7230 */ /* 0x000fe40000004100 */
[----:B------:R-:W-:Y:S01]  /*1390*/  FFMA.FTZ R99, R90, R184, R99 ;  /* 0x000000b85a637223 */ /* 0x000fe20000010063 */
[----:B------:R-:W-:Y:S01]  /*13a0*/  FADD.FTZ R104, R191, R104 ;  /* 0x00000068bf687221 */ /* 0x000fe20000010000 */
[----:B------:R-:W-:Y:S01]  /*13b0*/  FFMA.FTZ R105, R82, R191, R105 ;  /* 0x000000bf52697223 */ /* 0x000fe20000010069 */
[----:B------:R-:W-:Y:S01]  /*13c0*/  FMUL.FTZ R184, R122, R186 ;  /* 0x000000ba7ab87220 */ /* 0x000fe20000410000 */
[----:B------:R-:W-:Y:S01]  /*13d0*/  FADD.FTZ R95, R92, R189 ;  /* 0x000000bd5c5f7221 */ /* 0x000fe20000010000 */
[----:B------:R-:W-:Y:S01]  /*13e0*/  FADD.FTZ R100, R195, R100 ;  /* 0x00000064c3647221 */ /* 0x000fe20000010000 */
[----:B------:R-:W-:Y:S01]  /*13f0*/  FFMA.FTZ R101, R88, R195, R101 ;  /* 0x000000c358657223 */ /* 0x000fe20000010065 */
[----:B------:R-:W-:Y:S01]  /*1400*/  FMUL.FTZ R191, R152, R201 ;  /* 0x000000c998bf7220 */ /* 0x000fe20000410000 */
[----:B------:R-:W-:Y:S01]  /*1410*/  FFMA.FTZ R92, R90, R189, R93 ;  /* 0x000000bd5a5c7223 */ /* 0x000fe2000001005d */
[----:B------:R-:W-:Y:S01]  /*1420*/  FADD.FTZ R33, R194, R33 ;  /* 0x00000021c2217221 */ /* 0x000fe20000010000 */
[-C--:B------:R-:W-:Y:S01]  /*1430*/  FFMA.FTZ R35, R182, R194.reuse, R35 ;  /* 0x000000c2b6237223 */ /* 0x080fe20000010023 */
[----:B------:R-:W-:Y:S01]  /*1440*/  FMUL.FTZ R195, R123, R194 ;  /* 0x000000c27bc37220 */ /* 0x000fe20000410000 */
[----:B------:R-:W-:-:S02]  /*1450*/  HADD2.F32 R149, -RZ, R94.H0_H0 ;  /* 0x2000005eff957230 */ /* 0x000fc40000004100 */
[C---:B------:R-:W-:Y:S01]  /*1460*/  FMUL.FTZ R193, R152.reuse, R205 ;  /* 0x000000cd98c17220 */ /* 0x040fe20000410000 */
[----:B------:R-:W-:Y:S02]  /*1470*/  HADD2.F32 R172, -RZ, R94.H1_H1 ;  /* 0x3000005effac7230 */ /* 0x000fe40000004100 */
[----:B------:R-:W-:Y:S01]  /*1480*/  FMUL.FTZ R194, R152, R215 ;  /* 0x000000d798c27220 */ /* 0x000fe20000410000 */
[----:B------:R-:W-:Y:S01]  /*1490*/  FADD.FTZ R94, R95, R184 ;  /* 0x000000b85f5e7221 */ /* 0x000fe20000010000 */
[C---:B------:R-:W-:Y:S01]  /*14a0*/  FFMA.FTZ R95, R191.reuse, R184, R92 ;  /* 0x000000b8bf5f7223 */ /* 0x040fe2000001005c */
[----:B------:R-:W-:Y:S01]  /*14b0*/  FADD.FTZ R47, R186, R47 ;  /* 0x0000002fba2f7221 */ /* 0x000fe20000010000 */
[----:B------:R-:W-:Y:S01]  /*14c0*/  FFMA.FTZ R54, R191, R186, R54 ;  /* 0x000000babf367223 */ /* 0x000fe20000010036 */
[----:B------:R-:W-:Y:S01]  /*14d0*/  FADD.FTZ R37, R188, R37 ;  /* 0x00000025bc257221 */ /* 0x000fe20000010000 */
[----:B------:R-:W-:Y:S01]  /*14e0*/  FMUL.FTZ R186, R152, R209 ;  /* 0x000000d198ba7220 */ /* 0x000fe20000410000 */
[-C--:B------:R-:W-:Y:S01]  /*14f0*/  FFMA.FTZ R40, R193, R188.reuse, R40 ;  /* 0x000000bcc1287223 */ /* 0x080fe20000010028 */
        /* <DEDUP_REMOVED lines=36> */
[----:B------:R-:W-:Y:S01]  /*1740*/  FMUL.FTZ R92, R130, R176 ;  /* 0x000000b0825c7220 */ /* 0x000fe20000410000 */
[----:B------:R-:W-:Y:S01]  /*1750*/  FADD.FTZ R55, R86, R55 ;  /* 0x0000003756377221 */ /* 0x000fe20000010000 */
[-C--:B------:R-:W-:Y:S01]  /*1760*/  FFMA.FTZ R51, R146, R86.reuse, R51 ;  /* 0x0000005692337223 */ /* 0x080fe20000010033 */
[----:B------:R-:W-:Y:S01]  /*1770*/  FMUL.FTZ R147, R133, R86 ;  /* 0x0000005685937220 */ /* 0x000fe20000410000 */
[----:B------:R-:W-:Y:S01]  /*1780*/  FADD.FTZ R89, R89, R196 ;  /* 0x000000c459597221 */ /* 0x000fe20000010000 */
[C---:B------:R-:W-:Y:S01]  /*1790*/  FMUL.FTZ R93, R152.reuse, R207 ;  /* 0x000000cf985d7220 */ /* 0x040fe20000410000 */
[----:B------:R-:W-:Y:S01]  /*17a0*/  FFMA.FTZ R86, R205, R196, R148 ;  /* 0x000000c4cd567223 */ /* 0x000fe20000010094 */
[C---:B------:R-:W-:Y:S01]  /*17b0*/  FMUL.FTZ R145, R152.reuse, R145 ;  /* 0x0000009198917220 */ /* 0x040fe20000410000 */
        /* <DEDUP_REMOVED lines=8> */
[----:B------:R-:W-:-:S02]  /*1840*/  FADD.FTZ R89, R172, R46 ;  /* 0x0000002eac597221 */ /* 0x000fc40000010000 */
        /* <DEDUP_REMOVED lines=10> */
[-C--:B------:R-:W-:Y:S01]  /*18f0*/  FFMA.FTZ R86, R181, R172.reuse, R44 ;  /* 0x000000acb5567223 */ /* 0x080fe2000001002c */
[----:B------:R-:W-:Y:S01]  /*1900*/  FADD.FTZ R180, R183, R29 ;  /* 0x0000001db7b47221 */ /* 0x000fe20000010000 */
[----:B------:R-:W-:Y:S01]  /*1910*/  FMUL.FTZ R172, R135, R172 ;  /* 0x000000ac87ac7220 */ /* 0x000fe20000410000 */
[----:B------:R-:W-:Y:S01]  /*1920*/  FMUL.FTZ R174, R152, R75 ;  /* 0x0000004b98ae7220 */ /* 0x000fe20000410000 */
[----:B------:R-:W-:Y:S01]  /*1930*/  FADD.FTZ R29, R46, R149 ;  /* 0x000000952e1d7221 */ /* 0x000fe20000010000 */
[----:B------:R-:W-:-:S02]  /*1940*/  FFMA.FTZ R44, R148, R149, R83 ;  /* 0x00000095942c7223 */ /* 0x000fc40000010053 */
        /* <DEDUP_REMOVED lines=8> */
[-C--:B------:R-:W-:Y:S01]  /*19d0*/  FMUL.FTZ R176, R137, R76.reuse ;  /* 0x0000004c89b07220 */ /* 0x080fe20000410000 */
[----:B------:R-:W-:Y:S01]  /*19e0*/  FMUL.FTZ R178, R152, R73 ;  /* 0x0000004998b27220 */ /* 0x000fe20000410000 */
        /* <DEDUP_REMOVED lines=26> */
[----:B------:R0:W1:Y:S01]  /*1b90*/  SHFL.BFLY PT, R202, R185, 0x10, 0x1f ;  /* 0x0e001f00b9ca7f89 */ /* 0x00006200000e0000 */
[----:B------:R-:W-:-:S03]  /*1ba0*/  MOV R41, R75 ;  /* 0x0000004b00297202 */ /* 0x000fc60000000f00 */
[----:B------:R0:W2:Y:S04]  /*1bb0*/  SHFL.BFLY PT, R207, R200, 0x10, 0x1f ;  /* 0x0e001f00c8cf7f89 */ /* 0x0000a800000e0000 */
.L_x_1557:
[----:B-1----:R-:W-:Y:S01]  /*1bc0*/  FADD.FTZ R202, R185, R202 ;  /* 0x000000cab9ca7221 */ /* 0x002fe20000010000 */
[----:B--2---:R-:W-:Y:S01]  /*1bd0*/  FADD.FTZ R180, R200, R207 ;  /* 0x000000cfc8b47221 */ /* 0x004fe20000010000 */
[----:B-----5:R-:W-:Y:S02]  /*1be0*/  @P1 HADD2.F32 R89, -RZ, R59.H0_H0 ;  /* 0x2000003bff591230 */ /* 0x020fe40000004100 */
[----:B0-----:R-:W-:Y:S01]  /*1bf0*/  FMUL.FTZ R185, R202, UR9 ;  /* 0x00000009cab97c20 */ /* 0x001fe20008410000 */
[----:B------:R-:W-:Y:S01]  /*1c00*/  FMUL.FTZ R180, R180, UR9 ;  /* 0x00000009b4b47c20 */ /* 0x000fe20008410000 */
[----:B------:R-:W-:-:S03]  /*1c10*/  @P1 HADD2.F32 R73, -RZ, R58.H0_H0 ;  /* 0x2000003aff491230 */ /* 0x000fc60000004100 */
[----:B------:R-:W-:Y:S02]  /*1c20*/  FSEL R185, R185, RZ, !P2 ;  /* 0x000000ffb9b97208 */ /* 0x000fe40005000000 */
[----:B------:R-:W-:-:S03]  /*1c30*/  ISETP.NE.U32.AND P2, PT, RZ, UR12, PT ;  /* 0x0000000cff007c0c */ /* 0x000fc6000bf45070 */
[-CC-:B------:R-:W-:Y:S01]  /*1c40*/  FFMA.FTZ R82, R82, R180.reuse, R185.reuse ;  /* 0x000000b452527223 */ /* 0x180fe200000100b9 */
[-CC-:B------:R-:W-:Y:S01]  /*1c50*/  FFMA.FTZ R80, R80, R180.reuse, R185.reuse ;  /* 0x000000b450507223 */ /* 0x180fe200000100b9 */
[-CC-:B------:R-:W-:Y:S01]  /*1c60*/  FFMA.FTZ R84, R84, R180.reuse, R185.reuse ;  /* 0x000000b454547223 */ /* 0x180fe200000100b9 */
[-CC-:B------:R-:W-:Y:S01]  /*1c70*/  FFMA.FTZ R88, R88, R180.reuse, R185.reuse ;  /* 0x000000b458587223 */ /* 0x180fe200000100b9 */
[----:B------:R-:W-:Y:S01]  /*1c80*/  ISETP.NE.AND.EX P2, PT, RZ, UR13, PT, P2 ;  /* 0x0000000dff007c0c */ /* 0x000fe2000bf45320 */
[----:B------:R-:W-:Y:S01]  /*1c90*/  FADD.FTZ R87, R87, -R82 ;  /* 0x8000005257577221 */ /* 0x000fe20000010000 */
[----:B------:R-:W-:Y:S01]  /*1ca0*/  FADD.FTZ R83, R85, -R80 ;  /* 0x8000005055537221 */ /* 0x000fe20000010000 */
[----:B------:R-:W-:Y:S01]  /*1cb0*/  FFMA.FTZ R182, R182, R180, R185 ;  /* 0x000000b4b6b67223 */ /* 0x000fe200000100b9 */
[----:B------:R-:W-:Y:S01]  /*1cc0*/  FADD.FTZ R85, R91, -R84 ;  /* 0x800000545b557221 */ /* 0x000fe20000010000 */
[----:B------:R-:W-:Y:S01]  /*1cd0*/  FADD.FTZ R187, R187, -R88 ;  /* 0x80000058bbbb7221 */ /* 0x000fe20000010000 */
[----:B------:R-:W-:Y:S01]  /*1ce0*/  FMUL.FTZ R80, R152, R87 ;  /* 0x0000005798507220 */ /* 0x000fe20000410000 */
[----:B------:R-:W-:Y:S01]  /*1cf0*/  FADD.FTZ R195, R195, -R182 ;  /* 0x800000b6c3c37221 */ /* 0x000fe20000010000 */
[----:B------:R-:W-:-:S02]  /*1d00*/  @P1 HADD2.F32 R87, -RZ, R58.H1_H1 ;  /* 0x3000003aff571230 */ /* 0x000fc40000004100 */
[C---:B------:R-:W-:Y:S01]  /*1d10*/  FMUL.FTZ R182, R152.reuse, R85 ;  /* 0x0000005598b67220 */ /* 0x040fe20000410000 */
[----:B------:R-:W-:Y:S01]  /*1d20*/  FMUL.FTZ R82, R152, R187 ;  /* 0x000000bb98527220 */ /* 0x000fe20000410000 */
[-C--:B------:R-:W-:Y:S01]  /*1d30*/  FFMA.FTZ R72, R72, R180.reuse, R185 ;  /* 0x000000b448487223 */ /* 0x080fe200000100b9 */
[----:B------:R-:W0:Y:S01]  /*1d40*/  LDC.64 R84, c[0x0][0x220] ;  /* 0x00008800ff547b82 */ /* 0x000e220000000a00 */
[----:B------:R-:W-:Y:S01]  /*1d50*/  @P1 FADD.FTZ R182, R182, R87 ;  /* 0x00000057b6b61221 */ /* 0x000fe20000010000 */
[----:B------:R-:W-:Y:S01]  /*1d60*/  @P1 FADD.FTZ R82, R82, R89 ;  /* 0x0000005952521221 */ /* 0x000fe20000010000 */
[-CC-:B------:R-:W-:Y:S01]  /*1d70*/  FFMA.FTZ R78, R78, R180.reuse, R185.reuse ;  /* 0x000000b44e4e7223 */ /* 0x180fe200000100b9 */
[----:B------:R-:W-:Y:S01]  /*1d80*/  FADD.FTZ R77, R77, -R72 ;  /* 0x800000484d4d7221 */ /* 0x000fe20000010000 */
[-C--:B------:R-:W-:Y:S01]  /*1d90*/  FFMA.FTZ R74, R74, R180.reuse, R185 ;  /* 0x000000b44a4a7223 */ /* 0x080fe200000100b9 */
[----:B------:R-:W-:Y:S01]  /*1da0*/  @P1 FADD.FTZ R80, R80, R73 ;  /* 0x0000004950501221 */ /* 0x000fe20000010000 */
[----:B------:R-:W-:Y:S01]  /*1db0*/  FADD.FTZ R81, R81, -R78 ;  /* 0x8000004e51517221 */ /* 0x000fe20000010000 */
[----:B------:R-:W1:Y:S01]  /*1dc0*/  LDC.64 R86, c[0x0][0x2f8] ;  /* 0x0000be00ff567b82 */ /* 0x000e620000000a00 */
[----:B------:R-:W-:Y:S01]  /*1dd0*/  FMUL.FTZ R72, R152, R77 ;  /* 0x0000004d98487220 */ /* 0x000fe20000410000 */
[----:B------:R-:W-:Y:S01]  /*1de0*/  FFMA.FTZ R90, R90, R180, R185 ;  /* 0x000000b45a5a7223 */ /* 0x000fe200000100b9 */
[----:B------:R-:W-:-:S02]  /*1df0*/  @P1 HADD2.F32 R73, -RZ, R56.H0_H0 ;  /* 0x20000038ff491230 */ /* 0x000fc40000004100 */
[----:B------:R-:W-:Y:S01]  /*1e00*/  FMUL.FTZ R78, R152, R81 ;  /* 0x00000051984e7220 */ /* 0x000fe20000410000 */
[----:B------:R-:W-:Y:S02]  /*1e10*/  @P1 HADD2.F32 R77, -RZ, R57.H0_H0 ;  /* 0x20000039ff4d1230 */ /* 0x000fe40000004100 */
[-CC-:B------:R-:W-:Y:S01]  /*1e20*/  FFMA.FTZ R191, R191, R180.reuse, R185.reuse ;  /* 0x000000b4bfbf7223 */ /* 0x180fe200000100b9 */
[-CC-:B------:R-:W-:Y:S01]  /*1e30*/  FFMA.FTZ R75, R193, R180.reuse, R185.reuse ;  /* 0x000000b4c14b7223 */ /* 0x180fe200000100b9 */
[----:B------:R-:W2:Y:S01]  /*1e40*/  @P2 LDC.64 R88, c[0x0][0x308] ;  /* 0x0000c200ff582b82 */ /* 0x000ea20000000a00 */
[----:B------:R-:W-:Y:S01]  /*1e50*/  FFMA.FTZ R186, R186, R180, R185 ;  /* 0x000000b4baba7223 */ /* 0x000fe200000100b9 */
[----:B------:R-:W-:Y:S01]  /*1e60*/  FADD.FTZ R79, R79, -R74 ;  /* 0x8000004a4f4f7221 */ /* 0x000fe20000010000 */
[----:B------:R-:W-:Y:S01]  /*1e70*/  FADD.FTZ R189, R189, -R90 ;  /* 0x8000005abdbd7221 */ /* 0x000fe20000010000 */
[----:B------:R-:W-:Y:S01]  /*1e80*/  @P1 FADD.FTZ R72, R72, R73 ;  /* 0x0000004948481221 */ /* 0x000fe20000010000 */
[----:B------:R-:W-:Y:S01]  /*1e90*/  @P1 FADD.FTZ R78, R78, R77 ;  /* 0x0000004d4e4e1221 */ /* 0x000fe20000010000 */
[----:B------:R-:W-:Y:S01]  /*1ea0*/  FADD.FTZ R207, R184, -R191 ;  /* 0x800000bfb8cf7221 */ /* 0x000fe20000010000 */
[----:B------:R-:W-:Y:S01]  /*1eb0*/  FADD.FTZ R75, R188, -R75 ;  /* 0x8000004bbc4b7221 */ /* 0x000fe20000010000 */
[----:B------:R-:W-:Y:S01]  /*1ec0*/  FADD.FTZ R197, R197, -R186 ;  /* 0x800000bac5c57221 */ /* 0x000fe20000010000 */
[----:B------:R-:W-:-:S02]  /*1ed0*/  @P1 HADD2.F32 R73, -RZ, R56.H1_H1 ;  /* 0x30000038ff491230 */ /* 0x000fc40000004100 */
[-CC-:B------:R-:W-:Y:S01]  /*1ee0*/  FFMA.FTZ R91, R199, R180.reuse, R185.reuse ;  /* 0x000000b4c75b7223 */ /* 0x180fe200000100b9 */
[----:B------:R-:W-:Y:S02]  /*1ef0*/  @P1 HADD2.F32 R187, -RZ, R57.H1_H1 ;  /* 0x30000039ffbb1230 */ /* 0x000fe40000004100 */
[C---:B------:R-:W-:Y:S01]  /*1f00*/  FMUL.FTZ R186, R152.reuse, R79 ;  /* 0x0000004f98ba7220 */ /* 0x040fe20000410000 */
[----:B------:R-:W-:Y:S02]  /*1f10*/  @P1 HADD2.F32 R191, -RZ, R59.H1_H1 ;  /* 0x3000003bffbf1230 */ /* 0x000fe40000004100 */
[C---:B------:R-:W-:Y:S01]  /*1f20*/  FMUL.FTZ R188, R152.reuse, R83 ;  /* 0x0000005398bc7220 */ /* 0x040fe20000410000 */
[----:B------:R-:W-:Y:S01]  /*1f30*/  FMUL.FTZ R184, R152, R189 ;  /* 0x000000bd98b87220 */ /* 0x000fe20000410000 */
[----:B------:R-:W-:Y:S01]  /*1f40*/  FFMA.FTZ R193, R201, R180, R185 ;  /* 0x000000b4c9c17223 */ /* 0x000fe200000100b9 */
[----:B------:R-:W-:Y:S01]  /*1f50*/  @P2 F2FP.F16.F32.PACK_AB R77, RZ, R80 ;  /* 0x00000050ff4d223e */ /* 0x000fe200000000ff */
[----:B------:R-:W-:Y:S01]  /*1f60*/  FADD.FTZ R91, R190, -R91 ;  /* 0x8000005bbe5b7221 */ /* 0x000fe20000010000 */
[----:B------:R-:W-:Y:S01]  /*1f70*/  @P2 F2FP.F16.F32.PACK_AB R76, RZ, R78 ;  /* 0x0000004eff4c223e */ /* 0x000fe200000000ff */
[----:B------:R-:W-:-:S02]  /*1f80*/  @P1 HADD2.F32 R189, -RZ, R60.H0_H0 ;  /* 0x2000003cffbd1230 */ /* 0x000fc40000004100 */
[----:B------:R-:W-:Y:S01]  /*1f90*/  @P1 FADD.FTZ R186, R186, R73 ;  /* 0x00000049baba1221 */ /* 0x000fe20000010000 */
[----:B------:R-:W-:Y:S01]  /*1fa0*/  @P1 FADD.FTZ R188, R188, R187 ;  /* 0x000000bbbcbc1221 */ /* 0x000fe20000010000 */
[----:B------:R-:W-:Y:S01]  /*1fb0*/  FFMA.FTZ R194, R194, R180, R185 ;  /* 0x000000b4c2c27223 */ /* 0x000fe200000100b9 */
[----:B------:R-:W-:Y:S01]  /*1fc0*/  @P1 FADD.FTZ R184, R184, R191 ;  /* 0x000000bfb8b81221 */ /* 0x000fe20000010000 */
[----:B------:R-:W-:Y:S01]  /*1fd0*/  FMUL.FTZ R190, R152, R207 ;  /* 0x000000cf98be7220 */ /* 0x000fe20000410000 */
[----:B------:R-:W-:Y:S01]  /*1fe0*/  FADD.FTZ R193, R192, -R193 ;  /* 0x800000c1c0c17221 */ /* 0x000fe20000010000 */
[----:B------:R-:W-:Y:S01]  /*1ff0*/  @P2 PRMT R70, R77, 0x7610, R70 ;  /* 0x000076104d462816 */ /* 0x000fe20000000046 */
[----:B-1----:R-:W-:Y:S01]  /*2000*/  IMAD.WIDE.U32 R86, R179, 0x10, R86 ;  /* 0x00000010b3567825 */ /* 0x002fe200078e0056 */
[----:B------:R-:W-:-:S03]  /*2010*/  @P2 PRMT R69, R76, 0x7610, R69 ;  /* 0x000076104c452816 */ /* 0x000fc60000000045 */
[----:B------:R-:W-:Y:S01]  /*2020*/  FADD.FTZ R203, R203, -R194 ;  /* 0x800000c2cbcb7221 */ /* 0x000fe20000010000 */
[----:B------:R-:W-:Y:S01]  /*2030*/  @P2 F2FP.F16.F32.PACK_AB R192, RZ, R182 ;  /* 0x000000b6ffc0223e */ /* 0x000fe200000000ff */
[----:B--2---:R-:W-:Y:S01]  /*2040*/  @P2 IMAD.WIDE.U32 R88, R179, 0x10, R88 ;  /* 0x00000010b3582825 */ /* 0x004fe200078e0058 */
[----:B------:R-:W-:-:S03]  /*2050*/  @P2 F2FP.F16.F32.PACK_AB R79, RZ, R82 ;  /* 0x00000052ff4f223e */ /* 0x000fc600000000ff */
[----:B------:R-:W-:Y:S01]  /*2060*/  @P1 FADD.FTZ R190, R190, R189 ;  /* 0x000000bdbebe1221 */ /* 0x000fe20000010000 */
[----:B------:R-:W-:Y:S01]  /*2070*/  @P2 F2FP.F16.F32.PACK_AB R73, RZ, R72 ;  /* 0x00000048ff49223e */ /* 0x000fe200000000ff */
[----:B0-----:R-:W-:Y:S01]  /*2080*/  IMAD.WIDE.U32 R76, R179, 0x10, R84 ;  /* 0x00000010b34c7825 */ /* 0x001fe200078e0054 */
[----:B------:R-:W-:-:S03]  /*2090*/  @P2 F2FP.F16.F32.PACK_AB R74, RZ, R186 ;  /* 0x000000baff4a223e */ /* 0x000fc600000000ff */
[-C--:B------:R-:W-:Y:S01]  /*20a0*/  FMUL.FTZ R179, R80, R153.reuse ;  /* 0x0000009950b37220 */ /* 0x080fe20000410000 */
[----:B------:R-:W-:Y:S01]  /*20b0*/  @P2 F2FP.F16.F32.PACK_AB R90, RZ, R188 ;  /* 0x000000bcff5a223e */ /* 0x000fe200000000ff */
[-C--:B------:R-:W-:Y:S01]  /*20c0*/  FMUL.FTZ R182, R182, R153.reuse ;  /* 0x00000099b6b67220 */ /* 0x080fe20000410000 */
[----:B------:R-:W-:Y:S01]  /*20d0*/  FFMA.FTZ R199, R205, R180, R185 ;  /* 0x000000b4cdc77223 */ /* 0x000fe200000100b9 */
[----:B------:R-:W-:Y:S01]  /*20e0*/  @P2 F2FP.F16.F32.PACK_AB R194, RZ, R184 ;  /* 0x000000b8ffc2223e */ /* 0x000fe200000000ff */
[-C--:B------:R-:W-:Y:S01]  /*20f0*/  FMUL.FTZ R189, R72, R153.reuse ;  /* 0x0000009948bd7220 */ /* 0x080fe20000410000 */
[-C--:B------:R-:W-:Y:S01]  /*2100*/  FMUL.FTZ R186, R186, R153.reuse ;  /* 0x00000099baba7220 */ /* 0x080fe20000410000 */
[-C--:B------:R-:W-:Y:S01]  /*2110*/  FMUL.FTZ R191, R78, R153.reuse ;  /* 0x000000994ebf7220 */ /* 0x080fe20000410000 */
[-C--:B------:R-:W-:Y:S01]  /*2120*/  FMUL.FTZ R188, R188, R153.reuse ;  /* 0x00000099bcbc7220 */ /* 0x080fe20000410000 */
[-C--:B------:R-:W-:Y:S01]  /*2130*/  FMUL.FTZ R187, R82, R153.reuse ;  /* 0x0000009952bb7220 */ /* 0x080fe20000410000 */
[----:B------:R-:W-:Y:S01]  /*2140*/  FMUL.FTZ R184, R184, R153 ;  /* 0x00000099b8b87220 */ /* 0x000fe20000410000 */
[----:B------:R-:W-:Y:S01]  /*2150*/  @P2 PRMT R71, R79, 0x7610, R71 ;  /* 0x000076104f472816 */ /* 0x000fe20000000047 */
[----:B------:R-:W-:Y:S01]  /*2160*/  FMUL.FTZ R82, R142, R179 ;  /* 0x000000b38e527220 */ /* 0x000fe20000410000 */
[----:B------:R-:W-:Y:S01]  /*2170*/  @P2 PRMT R68, R73, 0x7610, R68 ;  /* 0x0000761049442816 */ /* 0x000fe20000000044 */
[----:B------:R-:W-:Y:S01]  /*2180*/  FMUL.FTZ R79, R143, R182 ;  /* 0x000000b68f4f7220 */ /* 0x000fe20000410000 */
[----:B------:R-:W-:Y:S01]  /*2190*/  FADD.FTZ R199, R196, -R199 ;  /* 0x800000c7c4c77221 */ /* 0x000fe20000010000 */
[----:B------:R-:W-:Y:S01]  /*21a0*/  FMUL.FTZ R80, R138, R189 ;  /* 0x000000bd8a507220 */ /* 0x000fe20000410000 */
[----:B------:R-:W-:Y:S01]  /*21b0*/  FMUL.FTZ R81, R140, R191 ;  /* 0x000000bf8c517220 */ /* 0x000fe20000410000 */
[----:B------:R-:W-:Y:S01]  /*21c0*/  FMUL.FTZ R72, R141, R188 ;  /* 0x000000bc8d487220 */ /* 0x000fe20000410000 */
[----:B------:R-:W-:Y:S01]  /*21d0*/  FMUL.FTZ R73, R139, R186 ;  /* 0x000000ba8b497220 */ /* 0x000fe20000410000 */
[----:B------:R-:W-:Y:S01]  /*21e0*/  FMUL.FTZ R83, R150, R187 ;  /* 0x000000bb96537220 */ /* 0x000fe20000410000 */
[----:B------:R-:W-:Y:S01]  /*21f0*/  FMUL.FTZ R196, R151, R184 ;  /* 0x000000b897c47220 */ /* 0x000fe20000410000 */
[----:B------:R-:W-:-:S02]  /*2200*/  F2FP.F16.F32.PACK_AB R82, R79, R82 ;  /* 0x000000524f52723e */ /* 0x000fc400000000ff */
[----:B------:R-:W2:Y:S01]  /*2210*/  LDG.E.128 R76, desc[UR4][R76.64] ;  /* 0x000000044c4c7981 */ /* 0x000ea2000c1e1d00 */
[----:B------:R-:W-:Y:S01]  /*2220*/  F2FP.F16.F32.PACK_AB R81, R72, R81 ;  /* 0x000000514851723e */ /* 0x000fe200000000ff */
[----:B------:R-:W-:Y:S01]  /*2230*/  @P1 HADD2.F32 R201, -RZ, R60.H1_H1 ;  /* 0x3000003cffc91230 */ /* 0x000fe20000004100 */
[----:B------:R-:W-:Y:S01]  /*2240*/  F2FP.F16.F32.PACK_AB R80, R73, R80 ;  /* 0x000000504950723e */ /* 0x000fe200000000ff */
[----:B------:R-:W-:Y:S01]  /*2250*/  IMAD.WIDE.U32 R72, R175, 0x10, R84 ;  /* 0x00000010af487825 */ /* 0x000fe200078e0054 */
[----:B------:R-:W-:-:S03]  /*2260*/  @P2 PRMT R70, R70, 0x5410, R192 ;  /* 0x0000541046462816 */ /* 0x000fc600000000c0 */
[C---:B------:R-:W-:Y:S01]  /*2270*/  FMUL.FTZ R192, R152.reuse, R195 ;  /* 0x000000c398c07220 */ /* 0x040fe20000410000 */
[----:B------:R-:W-:Y:S01]  /*2280*/  @P2 PRMT R71, R71, 0x5410, R194 ;  /* 0x0000541047472816 */ /* 0x000fe200000000c2 */
[----:B------:R-:W-:Y:S01]  /*2290*/  FMUL.FTZ R194, R152, R75 ;  /* 0x0000004b98c27220 */ /* 0x000fe20000410000 */
[----:B------:R-:W-:Y:S01]  /*22a0*/  @P2 PRMT R68, R68, 0x5410, R74 ;  /* 0x0000541044442816 */ /* 0x000fe2000000004a */
[--C-:B------:R-:W-:Y:S01]  /*22b0*/  @P1 HADD2.F32 R205, -RZ, R61.reuse.H0_H0 ;  /* 0x2000003dffcd1230 */ /* 0x100fe20000004100 */
[----:B------:R-:W-:Y:S01]  /*22c0*/  @P2 PRMT R69, R69, 0x5410, R90 ;  /* 0x0000541045452816 */ /* 0x000fe2000000005a */
[----:B------:R-:W-:Y:S01]  /*22d0*/  @P1 HADD2.F32 R207, -RZ, R61.H1_H1 ;  /* 0x3000003dffcf1230 */ /* 0x000fe20000004100 */
[----:B------:R-:W-:Y:S01]  /*22e0*/  F2FP.F16.F32.PACK_AB R83, R196, R83 ;  /* 0x00000053c453723e */ /* 0x000fe200000000ff */
[C---:B------:R-:W-:Y:S02]  /*22f0*/  FMUL.FTZ R196, R152.reuse, R197 ;  /* 0x000000c598c47220 */ /* 0x040fe40000410000 */
[----:B------:R0:W-:Y:S04]  /*2300*/  @P2 STG.E.128 desc[UR4][R88.64], R68 ;  /* 0x0000004458002986 */ /* 0x0001e8000c101d04 */
[----:B------:R1:W-:Y:S04]  /*2310*/  STG.E.128 desc[UR4][R86.64], R80 ;  /* 0x0000005056007986 */ /* 0x0003e8000c101d04 */
[----:B------:R-:W3:Y:S01]  /*2320*/  LDG.E.128 R72, desc[UR4][R72.64] ;  /* 0x0000000448487981 */ /* 0x000ee2000c1e1d00 */
[C---:B------:R-:W-:Y:S01]  /*2330*/  FMUL.FTZ R202, R152.reuse, R203 ;  /* 0x000000cb98ca7220 */ /* 0x040fe20000410000 */
[----:B------:R-:W-:Y:S01]  /*2340*/  FMUL.FTZ R204, R152, R199 ;  /* 0x000000c798cc7220 */ /* 0x000fe20000410000 */
[----:B------:R-:W-:Y:S01]  /*2350*/  @P1 FADD.FTZ R192, R192, R201 ;  /* 0x000000c9c0c01221 */ /* 0x000fe20000010000 */
[----:B------:R-:W-:Y:S01]  /*2360*/  @P1 FADD.FTZ R194, R194, R205 ;  /* 0x000000cdc2c21221 */ /* 0x000fe20000010000 */
[----:B------:R-:W-:Y:S01]  /*2370*/  @P1 FADD.FTZ R196, R196, R207 ;  /* 0x000000cfc4c41221 */ /* 0x000fe20000010000 */
[----:B------:R-:W-:-:S04]  /*2380*/  IMAD.WIDE.U32 R84, R173, 0x10, R84 ;  /* 0x00000010ad547825 */ /* 0x000fc800078e0054 */
[----:B------:R-:W-:Y:S01]  /*2390*/  FMUL.FTZ R195, R194, R153 ;  /* 0x00000099c2c37220 */ /* 0x000fe20000410000 */
[--C-:B0-----:R-:W-:Y:S01]  /*23a0*/  @P1 HADD2.F32 R89, -RZ, R63.reuse.H1_H1 ;  /* 0x3000003fff591230 */ /* 0x101fe20000004100 */
[----:B------:R-:W-:Y:S01]  /*23b0*/  @P2 F2FP.F16.F32.PACK_AB R88, RZ, R194 ;  /* 0x000000c2ff58223e */ /* 0x000fe200000000ff */
[C---:B-1----:R-:W-:Y:S01]  /*23c0*/  FMUL.FTZ R80, R152.reuse, R91 ;  /* 0x0000005b98507220 */ /* 0x042fe20000410000 */
[--C-:B------:R-:W-:Y:S01]  /*23d0*/  @P1 HADD2.F32 R81, -RZ, R62.reuse.H0_H0 ;  /* 0x2000003eff511230 */ /* 0x100fe20000004100 */
[----:B------:R-:W0:Y:S01]  /*23e0*/  @P2 LDC.64 R90, c[0x0][0x308] ;  /* 0x0000c200ff5a2b82 */ /* 0x000e220000000a00 */
[----:B------:R-:W-:Y:S02]  /*23f0*/  @P1 HADD2.F32 R87, -RZ, R63.H0_H0 ;  /* 0x2000003fff571230 */ /* 0x000fe40000004100 */
[----:B------:R-:W-:Y:S01]  /*2400*/  FMUL.FTZ R82, R152, R193 ;  /* 0x000000c198527220 */ /* 0x000fe20000410000 */
[----:B------:R-:W-:Y:S02]  /*2410*/  @P1 HADD2.F32 R83, -RZ, R62.H1_H1 ;  /* 0x3000003eff531230 */ /* 0x000fe40000004100 */
[----:B------:R-:W-:Y:S01]  /*2420*/  @P1 FADD.FTZ R80, R80, R81 ;  /* 0x0000005150501221 */ /* 0x000fe20000010000 */
[----:B------:R-:W-:Y:S01]  /*2430*/  @P1 FADD.FTZ R204, R204, R89 ;  /* 0x00000059cccc1221 */ /* 0x000fe20000010000 */
[----:B------:R-:W-:Y:S01]  /*2440*/  @P1 FADD.FTZ R202, R202, R87 ;  /* 0x00000057caca1221 */ /* 0x000fe20000010000 */
[----:B------:R-:W-:Y:S01]  /*2450*/  @P2 F2FP.F16.F32.PACK_AB R86, RZ, R190 ;  /* 0x000000beff56223e */ /* 0x000fe200000000ff */
[----:B------:R-:W-:Y:S01]  /*2460*/  @P1 FADD.FTZ R82, R82, R83 ;  /* 0x0000005352521221 */ /* 0x000fe20000010000 */
[-C--:B------:R-:W-:Y:S01]  /*2470*/  FMUL.FTZ R193, R190, R153.reuse ;  /* 0x00000099bec17220 */ /* 0x080fe20000410000 */
        /* <DEDUP_REMOVED lines=10> */
[----:B------:R-:W-:Y:S01]  /*2520*/  @P2 F2FP.F16.F32.PACK_AB R200, RZ, R82 ;  /* 0x00000052ffc8223e */ /* 0x000fe200000000ff */
        /* <DEDUP_REMOVED lines=8> */
[----:B------:R-:W-:Y:S01]  /*25b0*/  @P2 F2FP.F16.F32.PACK_AB R204, RZ, R204 ;  /* 0x000000ccffcc223e */ /* 0x000fe200000000ff */
[----:B0-----:R-:W-:Y:S01]  /*25c0*/  @P2 IMAD.WIDE.U32 R90, R175, 0x10, R90 ;  /* 0x00000010af5a2825 */ /* 0x001fe200078e005a */
[----:B------:R-:W-:-:S02]  /*25d0*/  @P2 PRMT R68, R86, 0x7610, R68 ;  /* 0x0000761056442816 */ /* 0x000fc40000000044 */
[----:B------:R-:W-:Y:S02]  /*25e0*/  @P2 PRMT R69, R88, 0x7610, R69 ;  /* 0x0000761058452816 */ /* 0x000fe40000000045 */
[----:B------:R-:W-:Y:S02]  /*25f0*/  @P2 PRMT R70, R198, 0x7610, R70 ;  /* 0x00007610c6462816 */ /* 0x000fe40000000046 */
[----:B------:R-:W-:Y:S02]  /*2600*/  @P2 PRMT R71, R201, 0x7610, R71 ;  /* 0x00007610c9472816 */ /* 0x000fe40000000047 */
[----:B------:R-:W-:Y:S02]  /*2610*/  LEA R88, P3, R175, UR14, 0x4 ;  /* 0x0000000eaf587c11 */ /* 0x000fe4000f8620ff */
[----:B------:R-:W-:Y:S02]  /*2620*/  @P2 PRMT R68, R68, 0x5410, R87 ;  /* 0x0000541044442816 */ /* 0x000fe40000000057 */
[----:B------:R-:W-:-:S02]  /*2630*/  @P2 PRMT R69, R69, 0x5410, R89 ;  /* 0x0000541045452816 */ /* 0x000fc40000000059 */
[----:B------:R-:W-:Y:S02]  /*2640*/  @P2 PRMT R70, R70, 0x5410, R200 ;  /* 0x0000541046462816 */ /* 0x000fe400000000c8 */
[----:B------:R-:W-:Y:S02]  /*2650*/  @P2 PRMT R71, R71, 0x5410, R204 ;  /* 0x0000541047472816 */ /* 0x000fe400000000cc */
[----:B------:R-:W-:Y:S02]  /*2660*/  F2FP.F16.F32.PACK_AB R83, R206, R83 ;  /* 0x00000053ce53723e */ /* 0x000fe400000000ff */
[----:B------:R-:W-:Y:S01]  /*2670*/  F2FP.F16.F32.PACK_AB R82, R205, R82 ;  /* 0x00000052cd52723e */ /* 0x000fe200000000ff */
[----:B------:R-:W-:Y:S01]  /*2680*/  @P2 STG.E.128 desc[UR4][R90.64], R68 ;  /* 0x000000445a002986 */ /* 0x000fe2000c101d04 */
[----:B------:R-:W-:Y:S02]  /*2690*/  F2FP.F16.F32.PACK_AB R81, R202, R81 ;  /* 0x00000051ca51723e */ /* 0x000fe400000000ff */
[----:B------:R-:W-:-:S02]  /*26a0*/  F2FP.F16.F32.PACK_AB R80, R203, R80 ;  /* 0x00000050cb50723e */ /* 0x000fc400000000ff */
[----:B------:R-:W-:-:S05]  /*26b0*/  LEA.HI.X R89, R175, UR15, RZ, 0x4, P3 ;  /* 0x0000000faf597c11 */ /* 0x000fca00098f24ff */
[----:B------:R0:W-:Y:S04]  /*26c0*/  STG.E.128 desc[UR4][R88.64], R80 ;  /* 0x0000005058007986 */ /* 0x0001e8000c101d04 */
[----:B------:R-:W4:Y:S01]  /*26d0*/  LDG.E.128 R84, desc[UR4][R84.64] ;  /* 0x0000000454547981 */ /* 0x000f22000c1e1d00 */
[-CC-:B------:R-:W-:Y:S01]  /*26e0*/  FFMA.FTZ R95, R95, R180.reuse, R185.reuse ;  /* 0x000000b45f5f7223 */ /* 0x180fe200000100b9 */
[-CC-:B------:R-:W-:Y:S01]  /*26f0*/  FFMA.FTZ R145, R145, R180.reuse, R185.reuse ;  /* 0x000000b491917223 */ /* 0x180fe200000100b9 */
[-CC-:B------:R-:W-:Y:S01]  /*2700*/  FFMA.FTZ R93, R93, R180.reuse, R185.reuse ;  /* 0x000000b45d5d7223 */ /* 0x180fe200000100b9 */
[-C--:B------:R-:W-:Y:S01]  /*2710*/  FFMA.FTZ R148, R148, R180.reuse, R185 ;  /* 0x000000b494947223 */ /* 0x080fe200000100b9 */
[----:B------:R-:W-:Y:S01]  /*2720*/  FADD.FTZ R95, R94, -R95 ;  /* 0x8000005f5e5f7221 */ /* 0x000fe20000010000 */
[----:B------:R-:W-:Y:S01]  /*2730*/  FADD.FTZ R145, R144, -R145 ;  /* 0x8000009190917221 */ /* 0x000fe20000010000 */
[-C--:B------:R-:W-:Y:S01]  /*2740*/  FFMA.FTZ R181, R181, R180.reuse, R185 ;  /* 0x000000b4b5b57223 */ /* 0x080fe200000100b9 */
[----:B------:R-:W-:Y:S01]  /*2750*/  FADD.FTZ R93, R92, -R93 ;  /* 0x8000005d5c5d7221 */ /* 0x000fe20000010000 */
[C---:B------:R-:W-:Y:S01]  /*2760*/  FMUL.FTZ R92, R152.reuse, R95 ;  /* 0x0000005f985c7220 */ /* 0x040fe20000410000 */
[----:B------:R-:W-:Y:S01]  /*2770*/  FMUL.FTZ R94, R152, R145 ;  /* 0x00000091985e7220 */ /* 0x000fe20000410000 */
[----:B------:R-:W-:Y:S01]  /*2780*/  FFMA.FTZ R146, R146, R180, R185 ;  /* 0x000000b492927223 */ /* 0x000fe200000100b9 */
[----:B------:R-:W-:Y:S01]  /*2790*/  FADD.FTZ R149, R149, -R148 ;  /* 0x8000009495957221 */ /* 0x000fe20000010000 */
[----:B------:R-:W-:Y:S01]  /*27a0*/  FADD.FTZ R181, R172, -R181 ;  /* 0x800000b5acb57221 */ /* 0x000fe20000010000 */
[----:B0-----:R-:W-:-:S02]  /*27b0*/  @P1 HADD2.F32 R83, -RZ, R64.H1_H1 ;  /* 0x30000040ff531230 */ /* 0x001fc40000004100 */
[----:B------:R-:W-:Y:S01]  /*27c0*/  FADD.FTZ R147, R147, -R146 ;  /* 0x8000009293937221 */ /* 0x000fe20000010000 */
[----:B------:R-:W-:Y:S02]  /*27d0*/  @P1 HADD2.F32 R89, -RZ, R65.H0_H0 ;  /* 0x20000041ff591230 */ /* 0x000fe40000004100 */
[----:B------:R-:W-:Y:S01]  /*27e0*/  FMUL.FTZ R90, R152, R93 ;  /* 0x0000005d985a7220 */ /* 0x000fe20000410000 */
[----:B------:R-:W-:Y:S02]  /*27f0*/  @P1 HADD2.F32 R81, -RZ, R64.H0_H0 ;  /* 0x20000040ff511230 */ /* 0x000fe40000004100 */
[----:B------:R-:W-:Y:S01]  /*2800*/  @P1 FADD.FTZ R92, R92, R83 ;  /* 0x000000535c5c1221 */ /* 0x000fe20000010000 */
[--C-:B------:R-:W-:Y:S02]  /*2810*/  @P1 HADD2.F32 R83, -RZ, R66.reuse.H0_H0 ;  /* 0x20000042ff531230 */ /* 0x100fe40000004100 */
[----:B------:R-:W-:Y:S01]  /*2820*/  @P1 FADD.FTZ R94, R94, R89 ;  /* 0x000000595e5e1221 */ /* 0x000fe20000010000 */
[----:B------:R-:W-:-:S02]  /*2830*/  @P1 HADD2.F32 R89, -RZ, R66.H1_H1 ;  /* 0x30000042ff591230 */ /* 0x000fc40000004100 */
[C---:B------:R-:W-:Y:S01]  /*2840*/  FMUL.FTZ R146, R152.reuse, R149 ;  /* 0x0000009598927220 */ /* 0x040fe20000410000 */
[----:B------:R-:W-:Y:S01]  /*2850*/  FMUL.FTZ R148, R152, R181 ;  /* 0x000000b598947220 */ /* 0x000fe20000410000 */
[----:B------:R-:W-:Y:S01]  /*2860*/  @P1 FADD.FTZ R90, R90, R81 ;  /* 0x000000515a5a1221 */ /* 0x000fe20000010000 */
[----:B------:R-:W-:Y:S02]  /*2870*/  @P1 HADD2.F32 R81, -RZ, R65.H1_H1 ;  /* 0x30000041ff511230 */ /* 0x000fe40000004100 */
[----:B------:R-:W-:Y:S01]  /*2880*/  @P1 FADD.FTZ R146, R146, R83 ;  /* 0x0000005392921221 */ /* 0x000fe20000010000 */
[----:B------:R-:W-:Y:S01]  /*2890*/  @P1 FADD.FTZ R148, R148, R89 ;  /* 0x0000005994941221 */ /* 0x000fe20000010000 */
[----:B------:R-:W-:Y:S01]  /*28a0*/  FMUL.FTZ R144, R152, R147 ;  /* 0x0000009398907220 */ /* 0x000fe20000410000 */
[-CC-:B------:R-:W-:Y:S01]  /*28b0*/  FFMA.FTZ R174, R174, R180.reuse, R185.reuse ;  /* 0x000000b4aeae7223 */ /* 0x180fe200000100b9 */
[----:B------:R-:W-:Y:S01]  /*28c0*/  FFMA.FTZ R185, R178, R180, R185 ;  /* 0x000000b4b2b97223 */ /* 0x000fe200000100b9 */
[----:B------:R-:W-:-:S02]  /*28d0*/  @P1 HADD2.F32 R91, -RZ, R67.H0_H0 ;  /* 0x20000043ff5b1230 */ /* 0x000fc40000004100 */
[----:B------:R-:W-:Y:S01]  /*28e0*/  @P1 FADD.FTZ R144, R144, R81 ;  /* 0x0000005190901221 */ /* 0x000fe20000010000 */
[----:B------:R-:W-:Y:S01]  /*28f0*/  FADD.FTZ R183, R183, -R174 ;  /* 0x800000aeb7b77221 */ /* 0x000fe20000010000 */
[----:B------:R-:W-:Y:S01]  /*2900*/  FADD.FTZ R185, R176, -R185 ;  /* 0x800000b9b0b97221 */ /* 0x000fe20000010000 */
[----:B------:R-:W-:Y:S02]  /*2910*/  @P1 HADD2.F32 R93, -RZ, R67.H1_H1 ;  /* 0x30000043ff5d1230 */ /* 0x000fe40000004100 */
[----:B------:R-:W-:Y:S01]  /*2920*/  FMUL.FTZ R95, R146, R153 ;  /* 0x00000099925f7220 */ /* 0x000fe20000410000 */
[C---:B------:R-:W-:Y:S01]  /*2930*/  FMUL.FTZ R172, R152.reuse, R183 ;  /* 0x000000b798ac7220 */ /* 0x040fe20000410000 */
[----:B------:R-:W-:-:S03]  /*2940*/  FMUL.FTZ R152, R152, R185 ;  /* 0x000000b998987220 */ /* 0x000fc60000410000 */
[----:B------:R-:W-:Y:S01]  /*2950*/  @P1 FADD.FTZ R172, R172, R91 ;  /* 0x0000005bacac1221 */ /* 0x000fe20000010000 */
[----:B------:R-:W-:Y:S01]  /*2960*/  @P1 FADD.FTZ R152, R152, R93 ;  /* 0x0000005d98981221 */ /* 0x000fe20000010000 */
[----:B------:R-:W-:Y:S01]  /*2970*/  @P2 F2FP.F16.F32.PACK_AB R91, RZ, R148 ;  /* 0x00000094ff5b223e */ /* 0x000fe200000000ff */
[-C--:B------:R-:W-:Y:S01]  /*2980*/  FMUL.FTZ R93, R94, R153.reuse ;  /* 0x000000995e5d7220 */ /* 0x080fe20000410000 */
[-C--:B------:R-:W-:Y:S01]  /*2990*/  FMUL.FTZ R148, R148, R153.reuse ;  /* 0x0000009994947220 */ /* 0x080fe20000410000 */
[----:B------:R-:W-:Y:S01]  /*29a0*/  @P2 F2FP.F16.F32.PACK_AB R145, RZ, R172 ;  /* 0x000000acff91223e */ /* 0x000fe200000000ff */
[----:B------:R-:W-:-:S03]  /*29b0*/  FMUL.FTZ R147, R172, R153 ;  /* 0x00000099ac937220 */ /* 0x000fc60000410000 */
[----:B------:R-:W-:Y:S01]  /*29c0*/  @P2 PRMT R71, R145, 0x7610, R71 ;  /* 0x0000761091472816 */ /* 0x000fe20000000047 */
[--C-:B--2---:R-:W-:Y:S02]  /*29d0*/  HADD2.F32 R83, -RZ, R78.reuse.H0_H0 ;  /* 0x2000004eff537230 */ /* 0x104fe40000004100 */
[----:B------:R-:W-:Y:S02]  /*29e0*/  HADD2.F32 R82, -RZ, R78.H1_H1 ;  /* 0x3000004eff527230 */ /* 0x000fe40000004100 */
[--C-:B------:R-:W-:Y:S02]  /*29f0*/  HADD2.F32 R89, -RZ, R79.reuse.H0_H0 ;  /* 0x2000004fff597230 */ /* 0x100fe40000004100 */
[----:B------:R-:W-:Y:S01]  /*2a00*/  FFMA.FTZ R20, R83, R179, R20 ;  /* 0x000000b353147223 */ /* 0x000fe20000010014 */
[----:B------:R-:W-:Y:S02]  /*2a10*/  HADD2.F32 R88, -RZ, R79.H1_H1 ;  /* 0x3000004fff587230 */ /* 0x000fe40000004100 */
[----:B------:R-:W-:Y:S01]  /*2a20*/  FFMA.FTZ R21, R82, R182, R21 ;  /* 0x000000b652157223 */ /* 0x000fe20000010015 */
[----:B------:R-:W-:-:S02]  /*2a30*/  HADD2.F32 R79, -RZ, R76.H0_H0 ;  /* 0x2000004cff4f7230 */ /* 0x000fc40000004100 */
[----:B------:R-:W-:Y:S01]  /*2a40*/  FFMA.FTZ R18, R89, R187, R18 ;  /* 0x000000bb59127223 */ /* 0x000fe20000010012 */
[----:B------:R-:W-:Y:S02]  /*2a50*/  HADD2.F32 R78, -RZ, R76.H1_H1 ;  /* 0x3000004cff4e7230 */ /* 0x000fe40000004100 */
[----:B------:R-:W-:Y:S01]  /*2a60*/  FFMA.FTZ R19, R88, R184, R19 ;  /* 0x000000b858137223 */ /* 0x000fe20000010013 */
[--C-:B------:R-:W-:Y:S02]  /*2a70*/  HADD2.F32 R81, -RZ, R77.reuse.H0_H0 ;  /* 0x2000004dff517230 */ /* 0x100fe40000004100 */
[----:B------:R-:W-:Y:S01]  /*2a80*/  FFMA.FTZ R24, R79, R189, R24 ;  /* 0x000000bd4f187223 */ /* 0x000fe20000010018 */
[----:B------:R-:W-:Y:S02]  /*2a90*/  HADD2.F32 R80, -RZ, R77.H1_H1 ;  /* 0x3000004dff507230 */ /* 0x000fe40000004100 */
[----:B------:R-:W-:Y:S01]  /*2aa0*/  FFMA.FTZ R25, R78, R186, R25 ;  /* 0x000000ba4e197223 */ /* 0x000fe20000010019 */
[----:B------:R-:W0:Y:S01]  /*2ab0*/  @P2 LDC.64 R76, c[0x0][0x308] ;  /* 0x0000c200ff4c2b82 */ /* 0x000e220000000a00 */
[----:B------:R-:W-:Y:S01]  /*2ac0*/  FFMA.FTZ R22, R81, R191, R22 ;  /* 0x000000bf51167223 */ /* 0x000fe20000010016 */
[----:B------:R-:W-:Y:S01]  /*2ad0*/  FMUL.FTZ R89, R90, R153 ;  /* 0x000000995a597220 */ /* 0x000fe20000410000 */
[----:B------:R-:W-:Y:S01]  /*2ae0*/  FFMA.FTZ R23, R80, R188, R23 ;  /* 0x000000bc50177223 */ /* 0x000fe20000010017 */
[----:B------:R-:W-:-:S02]  /*2af0*/  @P2 F2FP.F16.F32.PACK_AB R82, RZ, R94 ;  /* 0x0000005eff52223e */ /* 0x000fc400000000ff */
[----:B------:R-:W-:Y:S01]  /*2b00*/  @P2 F2FP.F16.F32.PACK_AB R88, RZ, R146 ;  /* 0x00000092ff58223e */ /* 0x000fe200000000ff */
[----:B---3--:R-:W-:Y:S01]  /*2b10*/  HADD2.F32 R79, -RZ, R72.H0_H0 ;  /* 0x20000048ff4f7230 */ /* 0x008fe20000004100 */
[----:B------:R-:W-:Y:S01]  /*2b20*/  @P2 PRMT R69, R82, 0x7610, R69 ;  /* 0x0000761052452816 */ /* 0x000fe20000000045 */
[--C-:B------:R-:W-:Y:S01]  /*2b30*/  HADD2.F32 R78, -RZ, R73.reuse.H1_H1 ;  /* 0x30000049ff4e7230 */ /* 0x100fe20000004100 */
[----:B------:R-:W-:Y:S01]  /*2b40*/  @P2 PRMT R70, R88, 0x7610, R70 ;  /* 0x0000761058462816 */ /* 0x000fe20000000046 */
[----:B------:R-:W-:Y:S02]  /*2b50*/  HADD2.F32 R81, -RZ, R73.H0_H0 ;  /* 0x20000049ff517230 */ /* 0x000fe40000004100 */
[----:B------:R-:W-:Y:S01]  /*2b60*/  FFMA.FTZ R16, R79, R193, R16 ;  /* 0x000000c14f107223 */ /* 0x000fe20000010010 */
[--C-:B------:R-:W-:Y:S02]  /*2b70*/  HADD2.F32 R83, -RZ, R75.reuse.H0_H0 ;  /* 0x2000004bff537230 */ /* 0x100fe40000004100 */
[----:B------:R-:W-:Y:S01]  /*2b80*/  FFMA.FTZ R15, R78, R192, R15 ;  /* 0x000000c04e0f7223 */ /* 0x000fe2000001000f */
[----:B------:R-:W-:Y:S01]  /*2b90*/  HADD2.F32 R80, -RZ, R75.H1_H1 ;  /* 0x3000004bff507230 */ /* 0x000fe20000004100 */
[----:B------:R-:W1:Y:S01]  /*2ba0*/  LDC.64 R78, c[0x0][0x210] ;  /* 0x00008400ff4e7b82 */ /* 0x000e620000000a00 */
[----:B------:R-:W-:-:S02]  /*2bb0*/  HADD2.F32 R73, -RZ, R74.H0_H0 ;  /* 0x2000004aff497230 */ /* 0x000fc40000004100 */
[----:B------:R-:W-:Y:S01]  /*2bc0*/  FFMA.FTZ R14, R81, R195, R14 ;  /* 0x000000c3510e7223 */ /* 0x000fe2000001000e */
[----:B------:R-:W-:Y:S02]  /*2bd0*/  HADD2.F32 R72, -RZ, R72.H1_H1 ;  /* 0x30000048ff487230 */ /* 0x000fe40000004100 */
[----:B------:R-:W-:Y:S01]  /*2be0*/  FFMA.FTZ R10, R83, R199, R10 ;  /* 0x000000c7530a7223 */ /* 0x000fe2000001000a */
[----:B------:R-:W-:Y:S02]  /*2bf0*/  HADD2.F32 R74, -RZ, R74.H1_H1 ;  /* 0x3000004aff4a7230 */ /* 0x000fe40000004100 */
[----:B------:R-:W-:Y:S01]  /*2c00*/  FFMA.FTZ R11, R80, R196, R11 ;  /* 0x000000c4500b7223 */ /* 0x000fe2000001000b */
[----:B------:R-:W-:Y:S01]  /*2c10*/  @P2 F2FP.F16.F32.PACK_AB R80, RZ, R90 ;  /* 0x0000005aff50223e */ /* 0x000fe200000000ff */
[-C--:B------:R-:W-:Y:S01]  /*2c20*/  FMUL.FTZ R90, R152, R153.reuse ;  /* 0x00000099985a7220 */ /* 0x080fe20000410000 */
[----:B------:R-:W-:Y:S01]  /*2c30*/  @P2 F2FP.F16.F32.PACK_AB R81, RZ, R92 ;  /* 0x0000005cff51223e */ /* 0x000fe200000000ff */
[-C--:B------:R-:W-:Y:S01]  /*2c40*/  FMUL.FTZ R92, R92, R153.reuse ;  /* 0x000000995c5c7220 */ /* 0x080fe20000410000 */
[----:B------:R-:W-:Y:S01]  /*2c50*/  @P2 F2FP.F16.F32.PACK_AB R83, RZ, R144 ;  /* 0x00000090ff53223e */ /* 0x000fe200000000ff */
[----:B------:R-:W-:Y:S01]  /*2c60*/  FMUL.FTZ R144, R144, R153 ;  /* 0x0000009990907220 */ /* 0x000fe20000410000 */
[----:B------:R-:W-:Y:S01]  /*2c70*/  FFMA.FTZ R17, R72, R190, R17 ;  /* 0x000000be48117223 */ /* 0x000fe20000010011 */
[----:B------:R-:W-:Y:S01]  /*2c80*/  FFMA.FTZ R12, R73, R197, R12 ;  /* 0x000000c5490c7223 */ /* 0x000fe2000001000c */
[----:B------:R-:W-:Y:S01]  /*2c90*/  FFMA.FTZ R13, R74, R194, R13 ;  /* 0x000000c24a0d7223 */ /* 0x000fe2000001000d */
        /* <DEDUP_REMOVED lines=11> */
[----:B------:R-:W-:Y:S02]  /*2d50*/  LEA R80, P1, R173, UR14, 0x4 ;  /* 0x0000000ead507c11 */ /* 0x000fe4000f8220ff */
[----:B------:R-:W-:Y:S02]  /*2d60*/  @P2 PRMT R68, R68, 0x5410, R81 ;  /* 0x0000541044442816 */ /* 0x000fe40000000051 */
[----:B------:R-:W-:Y:S02]  /*2d70*/  @P2 PRMT R69, R69, 0x5410, R83 ;  /* 0x0000541045452816 */ /* 0x000fe40000000053 */
[----:B------:R-:W-:Y:S02]  /*2d80*/  @P2 PRMT R70, R70, 0x5410, R91 ;  /* 0x0000541046462816 */ /* 0x000fe4000000005b */
[----:B------:R-:W-:Y:S02]  /*2d90*/  @P2 PRMT R71, R71, 0x5410, R152 ;  /* 0x0000541047472816 */ /* 0x000fe40000000098 */
[----:B------:R-:W-:-:S02]  /*2da0*/  F2FP.F16.F32.PACK_AB R75, R146, R75 ;  /* 0x0000004b924b723e */ /* 0x000fc400000000ff */
[----:B------:R-:W-:Y:S01]  /*2db0*/  F2FP.F16.F32.PACK_AB R74, R153, R74 ;  /* 0x0000004a994a723e */ /* 0x000fe200000000ff */
[----:B------:R0:W-:Y:S01]  /*2dc0*/  @P2 STG.E.128 desc[UR4][R76.64], R68 ;  /* 0x000000444c002986 */ /* 0x0001e2000c101d04 */
[----:B------:R-:W-:Y:S02]  /*2dd0*/  F2FP.F16.F32.PACK_AB R73, R94, R73 ;  /* 0x000000495e49723e */ /* 0x000fe400000000ff */
[----:B------:R-:W-:Y:S02]  /*2de0*/  F2FP.F16.F32.PACK_AB R72, R149, R72 ;  /* 0x000000489548723e */ /* 0x000fe400000000ff */
[----:B------:R-:W-:Y:S02]  /*2df0*/  LEA.HI.X R81, R173, UR15, RZ, 0x4, P1 ;  /* 0x0000000fad517c11 */ /* 0x000fe400088f24ff */
[----:B-1----:R-:W-:-:S03]  /*2e00*/  LEA R113, R78, R113, 0x2 ;  /* 0x000000714e717211 */ /* 0x002fc600078e10ff */
[----:B------:R0:W-:Y:S01]  /*2e10*/  STG.E.128 desc[UR4][R80.64], R72 ;  /* 0x0000004850007986 */ /* 0x0001e2000c101d04 */
[----:B------:R-:W-:Y:S01]  /*2e20*/  ISETP.GE.AND P1, PT, R113, R79, PT ;  /* 0x0000004f7100720c */ /* 0x000fe20003f26270 */
[--C-:B----4-:R-:W-:Y:S02]  /*2e30*/  HADD2.F32 R91, -RZ, R85.reuse.H0_H0 ;  /* 0x20000055ff5b7230 */ /* 0x110fe40000004100 */
[----:B------:R-:W-:Y:S02]  /*2e40*/  HADD2.F32 R78, -RZ, R85.H1_H1 ;  /* 0x30000055ff4e7230 */ /* 0x000fe40000004100 */
[----:B------:R-:W-:Y:S02]  /*2e50*/  HADD2.F32 R83, -RZ, R84.H0_H0 ;  /* 0x20000054ff537230 */ /* 0x000fe40000004100 */
[----:B------:R-:W-:Y:S01]  /*2e60*/  FFMA.FTZ R6, R91, R93, R6 ;  /* 0x0000005d5b067223 */ /* 0x000fe20000010006 */
[----:B------:R-:W-:Y:S02]  /*2e70*/  HADD2.F32 R85, -RZ, R86.H0_H0 ;  /* 0x20000056ff557230 */ /* 0x000fe40000004100 */
        /* <DEDUP_REMOVED lines=10> */
[----:B------:R-:W-:Y:S01]  /*2f20*/  FFMA.FTZ R3, R82, R90, R3 ;  /* 0x0000005a52037223 */ /* 0x000fe20000010003 */
[----:B0-----:R-:W-:Y:S06]  /*2f30*/  @!P1 BRA `(.L_x_1545) ;  /* 0xffffffd800a09947 */ /* 0x001fec000383ffff */
[----:B------:R-:W-:Y:S05]  /*2f40*/  BSYNC B1 ;  /* 0x0000000000017941 */ /* 0x000fea0003800000 */
.L_x_1543:
        /* <DEDUP_REMOVED lines=59> */
.L_x_1542:
[----:B------:R-:W-:Y:S05]  /*3300*/  BSYNC B0 ;  /* 0x0000000000007941 */ /* 0x000fea0003800000 */
.L_x_1540:
        /* <DEDUP_REMOVED lines=211> */
.L_x_1544:
        /* <DEDUP_REMOVED lines=8> */
.L_x_1547:
[----:B------:R-:W-:Y:S05]  /*40c0*/  BSYNC B2 ;  /* 0x0000000000027941 */ /* 0x000fea0003800000 */
.L_x_1546:
        /* <DEDUP_REMOVED lines=8> */
.L_x_1548:
[----:B------:R-:W-:Y:S01]  /*4150*/  FADD.FTZ R44, R41, R44 ;  /* 0x0000002c292c7221 */ /* 0x000fe20000010000 */
[----:B------:R-:W-:-:S04]  /*4160*/  HFMA2.MMA R206, -RZ, RZ, 0, 1.1920928955078125e-07 ;  /* 0x00000002ffce7435 */ /* 0x000fc800000001ff */
[----:B------:R-:W-:Y:S02]  /*4170*/  MOV R209, R44 ;  /* 0x0000002c00d17202 */ /* 0x000fe40000000f00 */
[----:B------:R-:W-:-:S07]  /*4180*/  MOV R46, R207 ;  /* 0x000000cf002e7202 */ /* 0x000fce0000000f00 */
[----:B------:R-:W-:Y:S05]  /*4190*/  WARPSYNC.COLLECTIVE R204, `(.L_x_1549) ;  /* 0x00000000cc087348 */ /* 0x000fea0003c00000 */
[----:B------:R0:W1:Y:S02]  /*41a0*/  SHFL.BFLY P3, R207, R209, R206, R211 ;  /* 0x0c0000ced1cf7389 */ /* 0x00006400000600d3 */
[----:B01----:R-:W-:Y:S01]  /*41b0*/  ENDCOLLECTIVE ;  /* 0x000000000000791b */ /* 0x003fe20003800000 */
.L_x_1549:
[----:B------:R-:W-:-:S05]  /*41c0*/  FADD.FTZ R46, R29, R46 ;  /* 0x0000002e1d2e7221 */ /* 0x000fca0000010000 */
[----:B------:R-:W-:Y:S02]  /*41d0*/  MOV R209, R46 ;  /* 0x0000002e00d17202 */ /* 0x000fe40000000f00 */
[----:B------:R-:W-:-:S07]  /*41e0*/  MOV R73, R207 ;  /* 0x000000cf00497202 */ /* 0x000fce0000000f00 */
[----:B------:R-:W-:Y:S05]  /*41f0*/  WARPSYNC.COLLECTIVE R204, `(.L_x_1550) ;  /* 0x00000000cc087348 */ /* 0x000fea0003c00000 */
[----:B------:R0:W1:Y:S02]  /*4200*/  SHFL.BFLY P3, R207, R209, R206, R211 ;  /* 0x0c0000ced1cf7389 */ /* 0x00006400000600d3 */
[----:B01----:R-:W-:Y:S01]  /*4210*/  ENDCOLLECTIVE ;  /* 0x000000000000791b */ /* 0x003fe20003800000 */
.L_x_1550:
        /* <DEDUP_REMOVED lines=8> */
.L_x_1551:
[----:B------:R-:W-:Y:S01]  /*42a0*/  FADD.FTZ R83, R46, R83 ;  /* 0x000000532e537221 */ /* 0x000fe20000010000 */
[----:B------:R-:W-:-:S04]  /*42b0*/  MOV R46, R89 ;  /* 0x00000059002e7202 */ /* 0x000fc80000000f00 */
[----:B------:R-:W-:Y:S02]  /*42c0*/  MOV R209, R83 ;  /* 0x0000005300d17202 */ /* 0x000fe40000000f00 */
[----:B------:R-:W-:-:S07]  /*42d0*/  MOV R76, R207 ;  /* 0x000000cf004c7202 */ /* 0x000fce0000000f00 */
[----:B------:R-:W-:Y:S05]  /*42e0*/  WARPSYNC.COLLECTIVE R204, `(.L_x_1552) ;  /* 0x00000000cc087348 */ /* 0x000fea0003c00000 */
[----:B------:R0:W1:Y:S02]  /*42f0*/  SHFL.BFLY P3, R207, R209, R206, R211 ;  /* 0x0c0000ced1cf7389 */ /* 0x00006400000600d3 */
[----:B01----:R-:W-:Y:S01]  /*4300*/  ENDCOLLECTIVE ;  /* 0x000000000000791b */ /* 0x003fe20003800000 */
.L_x_1552:
[----:B------:R-:W-:Y:S01]  /*4310*/  FADD.FTZ R76, R73, R76 ;  /* 0x0000004c494c7221 */ /* 0x000fe20000010000 */
[----:B------:R-:W-:-:S04]  /*4320*/  HFMA2.MMA R206, -RZ, RZ, 0, 4.76837158203125e-07 ;  /* 0x00000008ffce7435 */ /* 0x000fc800000001ff */
[----:B------:R-:W-:Y:S02]  /*4330*/  MOV R209, R76 ;  /* 0x0000004c00d17202 */ /* 0x000fe40000000f00 */
[----:B------:R-:W-:-:S07]  /*4340*/  MOV R198, R207 ;  /* 0x000000cf00c67202 */ /* 0x000fce0000000f00 */
[----:B------:R-:W-:Y:S05]  /*4350*/  WARPSYNC.COLLECTIVE R204, `(.L_x_1553) ;  /* 0x00000000cc087348 */ /* 0x000fea0003c00000 */
[----:B------:R0:W1:Y:S02]  /*4360*/  SHFL.BFLY P3, R207, R209, R206, R211 ;  /* 0x0c0000ced1cf7389 */ /* 0x00006400000600d3 */
[----:B01----:R-:W-:Y:S01]  /*4370*/  ENDCOLLECTIVE ;  /* 0x000000000000791b */ /* 0x003fe20003800000 */
.L_x_1553:
[----:B------:R-:W-:-:S05]  /*4380*/  FADD.FTZ R198, R83, R198 ;  /* 0x000000c653c67221 */ /* 0x000fca0000010000 */
[----:B------:R-:W-:Y:S02]  /*4390*/  MOV R209, R198 ;  /* 0x000000c600d17202 */ /* 0x000fe40000000f00 */
[----:B------:R-:W-:-:S07]  /*43a0*/  MOV R29, R207 ;  /* 0x000000cf001d7202 */ /* 0x000fce0000000f00 */
[----:B------:R-:W-:Y:S05]  /*43b0*/  WARPSYNC.COLLECTIVE R204, `(.L_x_1554) ;  /* 0x00000000cc087348 */ /* 0x000fea0003c00000 */
[----:B------:R0:W1:Y:S02]  /*43c0*/  SHFL.BFLY P3, R207, R209, R206, R211 ;  /* 0x0c0000ced1cf7389 */ /* 0x00006400000600d3 */
[----:B01----:R-:W-:Y:S01]  /*43d0*/  ENDCOLLECTIVE ;  /* 0x000000000000791b */ /* 0x003fe20003800000 */
.L_x_1554:
        /* <DEDUP_REMOVED lines=8> */
.L_x_1555:
[----:B------:R-:W-:Y:S01]  /*4460*/  FADD.FTZ R200, R198, R41 ;  /* 0x00000029c6c87221 */ /* 0x000fe20000010000 */
[----:B------:R-:W-:-:S04]  /*4470*/  MOV R41, R75 ;  /* 0x0000004b00297202 */ /* 0x000fc80000000f00 */
[----:B------:R-:W-:Y:S02]  /*4480*/  MOV R209, R200 ;  /* 0x000000c800d17202 */ /* 0x000fe40000000f00 */
[----:B------:R-:W-:-:S07]  /*4490*/  MOV R202, R207 ;  /* 0x000000cf00ca7202 */ /* 0x000fce0000000f00 */
[----:B------:R-:W-:Y:S05]  /*44a0*/  WARPSYNC.COLLECTIVE R204, `(.L_x_1556) ;  /* 0x00000000cc087348 */ /* 0x000fea0003c00000 */
[----:B------:R0:W1:Y:S02]  /*44b0*/  SHFL.BFLY P3, R207, R209, R206, R211 ;  /* 0x0c0000ced1cf7389 */ /* 0x00006400000600d3 */
[----:B01----:R-:W-:Y:S01]  /*44c0*/  ENDCOLLECTIVE ;  /* 0x000000000000791b */ /* 0x003fe20003800000 */
.L_x_1556:
[----:B------:R-:W-:Y:S05]  /*44d0*/  BRA `(.L_x_1557) ;  /* 0xffffffd400b87947 */ /* 0x000fea000383ffff */
.L_x_1558:
        /* <DEDUP_REMOVED lines=10> */
.L_x_11681:


//--------------------- .text._ZN10layer_norm13ln_bwd_kernelINS_13Kernel_traitsI6__halfS2_S2_S2_fjLj768ELj1ELj4ELj1ELj16ENS_18Kernel_traits_baseILj768ES2_S2_S2_S2_fjLj128EEEEELb0ELb1ELb1ELb0EEEvNS_9BwdParamsE --------------------------
	.section	.text._ZN10layer_norm13ln_bwd_kernelINS_13Kernel_traitsI6__halfS2_S2_S2_fjLj768ELj1ELj4ELj1ELj16ENS_18Kernel_traits_baseILj768ES2_S2_S2_S2_fjLj128EEEEELb0ELb1ELb1ELb0EEEvNS_9BwdParamsE,"ax",@progbits
	.align	128
        .global         _ZN10layer_norm13ln_bwd_kernelINS_13Kernel_traitsI6__halfS2_S2_S2_fjLj768ELj1ELj4ELj1ELj16ENS_18Kernel_traits_baseILj768ES2_S2_S2_S2_fjLj128EEEEELb0ELb1ELb1ELb0EEEvNS_9BwdParamsE
        .type           _ZN10layer_norm13ln_bwd_kernelINS_13Kernel_traitsI6__halfS2_S2_S2_fjLj768ELj1ELj4ELj1ELj16ENS_18Kernel_traits_baseILj768ES2_S2_S2_S2_fjLj128EEEEELb0ELb1ELb1ELb0EEEvNS_9BwdParamsE,@function
        .size           _ZN10layer_norm13ln_bwd_kernelINS_13Kernel_traitsI6__halfS2_S2_S2_fjLj768ELj1ELj4ELj1ELj16ENS_18Kernel_traits_baseILj768ES2_S2_S2_S2_fjLj128EEEEELb0ELb1ELb1ELb0EEEvNS_9BwdParamsE,(.L_x_11682 - _ZN10layer_norm13ln_bwd_kernelINS_13Kernel_traitsI6__halfS2_S2_S2_fjLj768ELj1ELj4ELj1ELj16ENS_18Kernel_traits_baseILj768ES2_S2_S2_S2_fjLj128EEEEELb0ELb1ELb1ELb0EEEvNS_9BwdParamsE)
        .other          _ZN10layer_norm13ln_bwd_kernelINS_13Kernel_traitsI6__halfS2_S2_S2_fjLj768ELj1ELj4ELj1ELj16ENS_18Kernel_traits_baseILj768ES2_S2_S2_S2_fjLj128EEEEELb0ELb1ELb1ELb0EEEvNS_9BwdParamsE,@"STO_CUDA_ENTRY STV_DEFAULT"
_ZN10layer_norm13ln_bwd_kernelINS_13Kernel_traitsI6__halfS2_S2_S2_fjLj768ELj1ELj4ELj1ELj16ENS_18Kernel_traits_baseILj768ES2_S2_S2_S2_fjLj128EEEEELb0ELb1ELb1ELb0EEEvNS_9BwdParamsE:
.text._ZN10layer_norm13ln_bwd_kernelINS_13Kernel_traitsI6__halfS2_S2_S2_fjLj768ELj1ELj4ELj1ELj16ENS_18Kernel_traits_baseILj768ES2_S2_S2_S2_fjLj128EEEEELb0ELb1ELb1ELb0EEEvNS_9BwdParamsE:
        /* <DEDUP_REMOVED lines=18> */
[----:B------:R-:W-:-:S04]  /*0120*/  ISETP.GE.U32.AND P2, PT, R116, 0x60, PT ;  /* 0x000000607400780c */ /* 0x000fc80003f46070 */
[----:B------:R-:W-:-:S05]  /*0130*/  P2R R0, PR, RZ, 0x4 ;  /* 0x00000004ff007803 */ /* 0x000fca0000000000 */
[----:B------:R-:W0:Y:S08]  /*0140*/  @P0 LDC.64 R2, c[0x0][0x260] ;  /* 0x00009800ff020b82 */ /* 0x000e300000000a00 */
[----:B------:R-:W1:Y:S08]  /*0150*/  @P0 LDC.64 R12, c[0x0][0x278] ;  /* 0x00009e00ff0c0b82 */ /* 0x000e700000000a00 */
[----:B------:R-:W2:Y:S08]  /*0160*/  @P1 LDC.64 R14, c[0x0][0x260] ;  /* 0x00009800ff0e1b82 */ /* 0x000eb00000000a00 */
[----:B------:R-:W3:Y:S01]  /*0170*/  @P1 LDC.64 R16, c[0x0][0x278] ;  /* 0x00009e00ff101b82 */ /* 0x000ee20000000a00 */
[----:B0-----:R-:W-:-:S05]  /*0180*/  @P0 IMAD.WIDE.U32 R2, R27, 0x10, R2 ;  /* 0x000000101b020825 */ /* 0x001fca00078e0002 */
[----:B------:R0:W5:Y:S01]  /*0190*/  @P0 LDG.E.128 R120, desc[UR4][R2.64] ;  /* 0x0000000402780981 */ /* 0x000162000c1e1d00 */
[C---:B-1----:R-:W-:Y:S01]  /*01a0*/  @P0 IMAD.WIDE.U32 R12, R27.reuse, 0x10, R12 ;  /* 0x000000101b0c0825 */ /* 0x042fe200078e000c */
[----:B------:R-:W-:Y:S01]  /*01b0*/  @P0 LOP3.LUT R27, R27, 0x20, RZ, 0xfc, !PT ;  /* 0x000000201b1b0812 */ /* 0x000fe200078efcff */
[----:B------:R-:W1:Y:S03]  /*01c0*/  @P2 LDC.64 R22, c[0x0][0x260] ;  /* 0x00009800ff162b82 */ /* 0x000e660000000a00 */
[----:B------:R0:W5:Y:S01]  /*01d0*/  @P0 LDG.E.128 R68, desc[UR4][R12.64] ;  /* 0x000000040c440981 */ /* 0x000162000c1e1d00 */
[----:B--2---:R-:W-:-:S04]  /*01e0*/  @P1 IMAD.WIDE.U32 R18, R27, 0x10, R14 ;  /* 0x000000101b121825 */ /* 0x004fc800078e000e */
[----:B------:R-:W2:Y:S01]  /*01f0*/  @P2 LDC.64 R24, c[0x0][0x278] ;  /* 0x00009e00ff182b82 */ /* 0x000ea20000000a00 */
[----:B------:R0:W5:Y:S01]  /*0200*/  @P1 LDG.E.128 R8, desc[UR4][R18.64] ;  /* 0x0000000412081981 */ /* 0x000162000c1e1d00 */
[C---:B---3--:R-:W-:Y:S01]  /*0210*/  @P1 IMAD.WIDE.U32 R20, R27.reuse, 0x10, R16 ;  /* 0x000000101b141825 */ /* 0x048fe200078e0010 */
[----:B------:R-:W-:-:S04]  /*0220*/  @P1 IADD3 R27, R27, 0x20, RZ ;  /* 0x000000201b1b1810 */ /* 0x000fc80007ffe0ff */
[----:B------:R0:W5:Y:S01]  /*0230*/  @P1 LDG.E.128 R40, desc[UR4][R20.64] ;  /* 0x0000000414281981 */ /* 0x000162000c1e1d00 */
[C---:B-1----:R-:W-:Y:S02]  /*0240*/  @P2 IMAD.WIDE.U32 R14, R27.reuse, 0x10, R22 ;  /* 0x000000101b0e2825 */ /* 0x042fe400078e0016 */
[----:B------:R-:W1:Y:S01]  /*0250*/  S2R R23, SR_CTAID.X ;  /* 0x0000000000177919 */ /* 0x000e620000002500 */
[----:B------:R-:W-:Y:S02]  /*0260*/  SHF.R.U32.HI R22, RZ, 0x5, R36 ;  /* 0x00000005ff167819 */ /* 0x000fe40000011624 */
[----:B------:R0:W5:Y:S01]  /*0270*/  @P2 LDG.E.128 R4, desc[UR4][R14.64] ;  /* 0x000000040e042981 */ /* 0x000162000c1e1d00 */
[----:B--2---:R-:W-:-:S05]  /*0280*/  @P2 IMAD.WIDE.U32 R16, R27, 0x10, R24 ;  /* 0x000000101b102825 */ /* 0x004fca00078e0018 */
[----:B------:R0:W5:Y:S01]  /*0290*/  @P2 LDG.E.128 R60, desc[UR4][R16.64] ;  /* 0x00000004103c2981 */ /* 0x000162000c1e1d00 */
[----:B------:R-:W-:Y:S01]  /*02a0*/  BSSY B0, `(.L_x_1559) ;  /* 0x0000431000007945 */ /* 0x000fe20003800000 */
        /* <DEDUP_REMOVED lines=43> */
[--C-:B-----5:R-:W-:Y:S02]  /*0560*/  HADD2.F32 R27, -RZ, R8.reuse.H0_H0 ;  /* 0x20000008ff1b7230 */ /* 0x120fe40000004100 */
[----:B------:R-:W-:Y:S01]  /*0570*/  HADD2.F32 R26, -RZ, R8.H1_H1 ;  /* 0x30000008ff1a7230 */ /* 0x000fe20000004100 */
[----:B------:R-:W-:Y:S01]  /*0580*/  ISETP.NE.AND.EX P2, PT, RZ, UR7, PT, P2 ;  /* 0x00000007ff007c0c */ /* 0x000fe2000bf45320 */
[--C-:B------:R-:W-:Y:S02]  /*0590*/  HADD2.F32 R25, -RZ, R9.reuse.H0_H0 ;  /* 0x20000009ff197230 */ /* 0x100fe40000004100 */
[----:B------:R-:W-:Y:S01]  /*05a0*/  HADD2.F32 R24, -RZ, R9.H1_H1 ;  /* 0x30000009ff187230 */ /* 0x000fe20000004100 */
[----:B------:R-:W-:Y:S01]  /*05b0*/  ISETP.LT.U32.OR P2, PT, R116, 0x60, !P2 ;  /* 0x000000607400780c */ /* 0x000fe20005741470 */
[----:B------:R-:W-:-:S02]  /*05c0*/  HADD2.F32 R23, -RZ, R10.H0_H0 ;  /* 0x2000000aff177230 */ /* 0x000fc40000004100 */
[----:B------:R-:W-:Y:S01]  /*05d0*/  HADD2.F32 R22, -RZ, R10.H1_H1 ;  /* 0x3000000aff167230 */ /* 0x000fe20000004100 */
[----:B------:R-:W-:Y:S01]  /*05e0*/  P2R R152, PR, RZ, 0x4 ;  /* 0x00000004ff987803 */ /* 0x000fe20000000000 */
        /* <DEDUP_REMOVED lines=41> */
[----:B0-----:R-:W-:-:S07]  /*0880*/  HADD2.F32 R159, -RZ, R63.H1_H1 ;  /* 0x3000003fff9f7230 */ /* 0x001fce0000004100 */
.L_x_1659:
        /* <DEDUP_REMOVED lines=10> */
[----:B------:R-:W-:-:S05]  /*0930*/  MOV R147, UR9 ;  /* 0x0000000900937c02 */ /* 0x000fca0008000f00 */
        /* <DEDUP_REMOVED lines=15> */
.L_x_1565:
[----:B------:R-:W-:-:S07]  /*0a30*/  IADD3 R137, R211, 0x20, RZ ;  /* 0x00000020d3897810 */ /* 0x000fce0007ffe0ff */
.L_x_1564:
[----:B------:R-:W-:Y:S05]  /*0a40*/  BSYNC B2 ;  /* 0x0000000000027941 */ /* 0x000fea0003800000 */
.L_x_1563:
[----:B------:R-:W-:Y:S04]  /*0a50*/  BSSY B2, `(.L_x_1566) ;  /* 0x0000008000027945 */ /* 0x000fe80003800000 */
[----:B------:R-:W-:Y:S05]  /*0a60*/  @!P1 BRA `(.L_x_1567) ;  /* 0x0000000000189947 */ /* 0x000fea0003800000 */
[----:B------:R-:W-:-:S04]  /*0a70*/  ISETP.NE.U32.AND P3, PT, RZ, UR14, PT ;  /* 0x0000000eff007c0c */ /* 0x000fc8000bf65070 */
[----:B------:R-:W-:-:S13]  /*0a80*/  ISETP.NE.AND.EX P3, PT, RZ, UR15, PT, P3 ;  /* 0x0000000fff007c0c */ /* 0x000fda000bf65330 */
[----:B------:R-:W-:Y:S05]  /*0a90*/  @!P3 BRA `(.L_x_1568) ;  /* 0x000000000008b947 */ /* 0x000fea0003800000 */
[----:B------:R-:W-:-:S06]  /*0aa0*/  IMAD.WIDE.U32 R120, R137, 0x10, R170 ;  /* 0x0000001089787825 */ /* 0x000fcc00078e00aa */
[----:B------:R-:W5:Y:S02]  /*0ab0*/  LDG.E.128 R120, desc[UR4][R120.64] ;  /* 0x0000000478787981 */ /* 0x000f64000c1e1d00 */
.L_x_1568:
[----:B------:R-:W-:-:S07]  /*0ac0*/  IADD3 R137, R137, 0x20, RZ ;  /* 0x0000002089897810 */ /* 0x000fce0007ffe0ff */
.L_x_1567:
[----:B------:R-:W-:Y:S05]  /*0ad0*/  BSYNC B2 ;  /* 0x0000000000027941 */ /* 0x000fea0003800000 */
.L_x_1566:
[----:B------:R-:W-:Y:S01]  /*0ae0*/  ISETP.NE.AND P3, PT, R152, RZ, PT ;  /* 0x000000ff9800720c */ /* 0x000fe20003f65270 */
[----:B------:R-:W-:Y:S01]  /*0af0*/  HFMA2.MMA R219, -RZ, RZ, 0, 0 ;  /* 0x00000000ffdb7435 */ /* 0x000fe200000001ff */
[----:B------:R-:W-:-:S11]  /*0b00*/  MOV R216, RZ ;  /* 0x000000ff00d87202 */ /* 0x000fd60000000f00 */
[----:B------:R-:W-:Y:S05]  /*0b10*/  @P3 BRA `(.L_x_1569) ;  /* 0x0000001000483947 */ /* 0x000fea0003800000 */
[----:B------:R-:W-:-:S06]  /*0b20*/  IMAD.WIDE.U32 R40, R137, 0x10, R170 ;  /* 0x0000001089287825 */ /* 0x000fcc00078e00aa */
[----:B------:R-:W5:Y:S01]  /*0b30*/  LDG.E.128 R40, desc[UR4][R40.64] ;  /* 0x0000000428287981 */ /* 0x000f62000c1e1d00 */
[----:B------:R-:W-:Y:S05]  /*0b40*/  BRA `(.L_x_1569) ;  /* 0x00000010003c7947 */ /* 0x000fea0003800000 */
.L_x_1562:
[----:B------:R-:W0:Y:S02]  /*0b50*/  LDC.64 R136, c[0x0][0x250] ;  /* 0x00009400ff887b82 */ /* 0x000e240000000a00 */
[----:B0-----:R-:W-:-:S06]  /*0b60*/  IMAD.WIDE R136, R160, 0x4, R136 ;  /* 0x00000004a0887825 */ /* 0x001fcc00078e0288 */
[----:B------:R-:W2:Y:S01]  /*0b70*/  LDG.E R136, desc[UR4][R136.64] ;  /* 0x0000000488887981 */ /* 0x000ea2000c1e1900 */
[----:B------:R-:W-:Y:S01]  /*0b80*/  IADD3 R138, R215, -0x1, RZ ;  /* 0xffffffffd78a7810 */ /* 0x000fe20007ffe0ff */
[----:B------:R-:W-:Y:S01]  /*0b90*/  BSSY B2, `(.L_x_1570) ;  /* 0x000005f000027945 */ /* 0x000fe20003800000 */
[----:B------:R-:W-:Y:S01]  /*0ba0*/  ISETP.NE.AND P3, PT, R38, RZ, PT ;  /* 0x000000ff2600720c */ /* 0x000fe20003f65270 */
[----:B------:R-:W-:Y:S01]  /*0bb0*/  HFMA2.MMA R219, -RZ, RZ, 0, 0 ;  /* 0x00000000ffdb7435 */ /* 0x000fe200000001ff */
[----:B------:R-:W-:Y:S01]  /*0bc0*/  LOP3.LUT R146, R36, 0x1f, RZ, 0xc0, !PT ;  /* 0x0000001f24927812 */ /* 0x000fe200078ec0ff */
[----:B------:R-:W-:Y:S01]  /*0bd0*/  IMAD R138, R138, R147, RZ ;  /* 0x000000938a8a7224 */ /* 0x000fe200078e02ff */
[----:B------:R-:W-:Y:S02]  /*0be0*/  MOV R216, RZ ;  /* 0x000000ff00d87202 */ /* 0x000fe40000000f00 */
[----:B------:R-:W-:Y:S02]  /*0bf0*/  MOV R221, R211 ;  /* 0x000000d300dd7202 */ /* 0x000fe40000000f00 */
        /* <DEDUP_REMOVED lines=16> */
[----:B--2---:R-:W-:Y:S02]  /*0d00*/  HADD2.F32 R162, -RZ, R136.H0_H0 ;  /* 0x20000088ffa27230 */ /* 0x004fe40000004100 */
[----:B------:R-:W-:Y:S02]  /*0d10*/  HADD2.F32 R168, -RZ, R137.H0_H0 ;  /* 0x20000089ffa87230 */ /* 0x000fe40000004100 */
[----:B------:R-:W-:Y:S02]  /*0d20*/  HADD2.F32 R174, -RZ, R138.H0_H0 ;  /* 0x2000008affae7230 */ /* 0x000fe40000004100 */
[----:B------:R-:W-:Y:S01]  /*0d30*/  FADD.FTZ R162, -R215, R162 ;  /* 0x000000a2d7a27221 */ /* 0x000fe20000010100 */
[----:B------:R-:W-:-:S02]  /*0d40*/  HADD2.F32 R166, -RZ, R136.H1_H1 ;  /* 0x30000088ffa67230 */ /* 0x000fc40000004100 */
[----:B------:R-:W-:Y:S01]  /*0d50*/  FADD.FTZ R168, -R215, R168 ;  /* 0x000000a8d7a87221 */ /* 0x000fe20000010100 */
[----:B------:R-:W-:Y:S02]  /*0d60*/  HADD2.F32 R172, -RZ, R137.H1_H1 ;  /* 0x30000089ffac7230 */ /* 0x000fe40000004100 */
[----:B-----5:R-:W-:Y:S01]  /*0d70*/  FMUL.FTZ R3, R213, R162 ;  /* 0x000000a2d5037220 */ /* 0x020fe20000410000 */
[--C-:B---3--:R-:W-:Y:S02]  /*0d80*/  HADD2.F32 R164, -RZ, R140.reuse.H0_H0 ;  /* 0x2000008cffa47230 */ /* 0x108fe40000004100 */
[C---:B------:R-:W-:Y:S01]  /*0d90*/  FADD.FTZ R174, -R215.reuse, R174 ;  /* 0x000000aed7ae7221 */ /* 0x040fe20000010100 */
[----:B------:R-:W-:Y:S02]  /*0da0*/  HADD2.F32 R136, -RZ, R141.H0_H0 ;  /* 0x2000008dff887230 */ /* 0x000fe40000004100 */
[----:B------:R-:W-:Y:S01]  /*0db0*/  FADD.FTZ R166, -R215, R166 ;  /* 0x000000a6d7a67221 */ /* 0x000fe20000010100 */
[----:B------:R-:W-:-:S02]  /*0dc0*/  HADD2.F32 R140, -RZ, R140.H1_H1 ;  /* 0x3000008cff8c7230 */ /* 0x000fc40000004100 */
[----:B------:R-:W-:Y:S01]  /*0dd0*/  FADD.FTZ R172, -R215, R172 ;  /* 0x000000acd7ac7221 */ /* 0x000fe20000010100 */
[----:B------:R-:W-:Y:S02]  /*0de0*/  HADD2.F32 R137, -RZ, R142.H0_H0 ;  /* 0x2000008eff897230 */ /* 0x000fe40000004100 */
[----:B------:R-:W-:Y:S01]  /*0df0*/  FADD.FTZ R72, R72, R164 ;  /* 0x000000a448487221 */ /* 0x000fe20000010000 */
[----:B------:R-:W-:Y:S01]  /*0e00*/  FFMA.FTZ R44, R3, R164, R44 ;  /* 0x000000a4032c7223 */ /* 0x000fe2000001002c */
[----:B------:R-:W-:Y:S01]  /*0e10*/  FMUL.FTZ R163, R213, R168 ;  /* 0x000000a8d5a37220 */ /* 0x000fe20000410000 */
[----:B------:R-:W-:Y:S01]  /*0e20*/  FMUL.FTZ R164, R35, R164 ;  /* 0x000000a423a47220 */ /* 0x000fe20000410000 */
[C---:B------:R-:W-:Y:S01]  /*0e30*/  FMUL.FTZ R167, R213.reuse, R174 ;  /* 0x000000aed5a77220 */ /* 0x040fe20000410000 */
[C---:B------:R-:W-:Y:S01]  /*0e40*/  FMUL.FTZ R162, R213.reuse, R166 ;  /* 0x000000a6d5a27220 */ /* 0x040fe20000410000 */
[----:B------:R-:W-:Y:S02]  /*0e50*/  HADD2.F32 R138, -RZ, R138.H1_H1 ;  /* 0x3000008aff8a7230 */ /* 0x000fe40000004100 */
[----:B------:R-:W-:Y:S01]  /*0e60*/  FADD.FTZ R74, R74, R136 ;  /* 0x000000884a4a7221 */ /* 0x000fe20000010000 */
[----:B------:R-:W-:Y:S01]  /*0e70*/  FMUL.FTZ R166, R213, R172 ;  /* 0x000000acd5a67220 */ /* 0x000fe20000410000 */
[-C--:B------:R-:W-:Y:S01]  /*0e80*/  FFMA.FTZ R46, R163, R136.reuse, R46 ;  /* 0x00000088a32e7223 */ /* 0x080fe2000001002e */
[----:B------:R-:W-:Y:S01]  /*0e90*/  FMUL.FTZ R168, R33, R136 ;  /* 0x0000008821a87220 */ /* 0x000fe20000410000 */
[----:B------:R-:W-:Y:S01]  /*0ea0*/  FMUL.FTZ R165, R34, R140 ;  /* 0x0000008c22a57220 */ /* 0x000fe20000410000 */
[----:B------:R-:W-:Y:S01]  /*0eb0*/  FADD.FTZ R76, R76, R137 ;  /* 0x000000894c4c7221 */ /* 0x000fe20000010000 */
[-C--:B------:R-:W-:Y:S01]  /*0ec0*/  FFMA.FTZ R48, R167, R137.reuse, R48 ;  /* 0x00000089a7307223 */ /* 0x080fe20000010030 */
[----:B------:R-:W-:Y:S01]  /*0ed0*/  FMUL.FTZ R172, R31, R137 ;  /* 0x000000891fac7220 */ /* 0x000fe20000410000 */
[----:B------:R-:W-:Y:S01]  /*0ee0*/  FADD.FTZ R136, RZ, R164 ;  /* 0x000000a4ff887221 */ /* 0x000fe20000010000 */
[----:B------:R-:W-:Y:S01]  /*0ef0*/  FFMA.FTZ R137, R3, R164, RZ ;  /* 0x000000a403897223 */ /* 0x000fe200000100ff */
[----:B------:R-:W-:-:S02]  /*0f00*/  HADD2.F32 R176, -RZ, R139.H0_H0 ;  /* 0x2000008bffb07230 */ /* 0x000fc40000004100 */
[----:B------:R-:W-:Y:S01]  /*0f10*/  FADD.FTZ R138, -R215, R138 ;  /* 0x0000008ad78a7221 */ /* 0x000fe20000010100 */
[----:B------:R-:W-:Y:S02]  /*0f20*/  HADD2.F32 R178, -RZ, R139.H1_H1 ;  /* 0x3000008bffb27230 */ /* 0x000fe40000004100 */
[----:B------:R-:W-:Y:S01]  /*0f30*/  FADD.FTZ R139, R136, R165 ;  /* 0x000000a5888b7221 */ /* 0x000fe20000010000 */
[----:B------:R-:W-:Y:S02]  /*0f40*/  HADD2.F32 R141, -RZ, R141.H1_H1 ;  /* 0x3000008dff8d7230 */ /* 0x000fe40000004100 */
[----:B------:R-:W-:Y:S01]  /*0f50*/  FFMA.FTZ R136, R162, R165, R137 ;  /* 0x000000a5a2887223 */ /* 0x000fe20000010089 */
[----:B------:R-:W-:Y:S01]  /*0f60*/  FMUL.FTZ R174, R213, R138 ;  /* 0x0000008ad5ae7220 */ /* 0x000fe20000410000 */
[----:B------:R-:W-:Y:S01]  /*0f70*/  FADD.FTZ R138, R139, R168 ;  /* 0x000000a88b8a7221 */ /* 0x000fe20000010000 */
[----:B------:R-:W-:Y:S02]  /*0f80*/  HADD2.F32 R142, -RZ, R142.H1_H1 ;  /* 0x3000008eff8e7230 */ /* 0x000fe40000004100 */
[----:B------:R-:W-:Y:S01]  /*0f90*/  FMUL.FTZ R169, R32, R141 ;  /* 0x0000008d20a97220 */ /* 0x000fe20000410000 */
[----:B------:R-:W-:Y:S01]  /*0fa0*/  FFMA.FTZ R137, R163, R168, R136 ;  /* 0x000000a8a3897223 */ /* 0x000fe20000010088 */
[----:B------:R-:W-:-:S02]  /*0fb0*/  HADD2.F32 R177, -RZ, R143.H0_H0 ;  /* 0x2000008fffb17230 */ /* 0x000fc40000004100 */
[----:B------:R-:W-:Y:S01]  /*0fc0*/  FADD.FTZ R176, -R215, R176 ;  /* 0x000000b0d7b07221 */ /* 0x000fe20000010100 */
[----:B------:R-:W-:Y:S01]  /*0fd0*/  FADD.FTZ R139, R138, R169 ;  /* 0x000000a98a8b7221 */ /* 0x000fe20000010000 */
[----:B------:R-:W-:Y:S01]  /*0fe0*/  FFMA.FTZ R136, R166, R169, R137 ;  /* 0x000000a9a6887223 */ /* 0x000fe20000010089 */
[----:B------:R-:W-:Y:S01]  /*0ff0*/  FMUL.FTZ R173, R30, R142 ;  /* 0x0000008e1ead7220 */ /* 0x000fe20000410000 */
[----:B------:R-:W-:Y:S02]  /*1000*/  HADD2.F32 R143, -RZ, R143.H1_H1 ;  /* 0x3000008fff8f7230 */ /* 0x000fe40000004100 */
        /* <DEDUP_REMOVED lines=23> */
.L_x_1571:
[----:B------:R-:W-:Y:S05]  /*1180*/  BSYNC B2 ;  /* 0x0000000000027941 */ /* 0x000fea0003800000 */
.L_x_1570:
        /* <DEDUP_REMOVED lines=57> */
[----:B0-----:R-:W-:-:S02]  /*1520*/  HADD2.F32 R180, -RZ, R143.H0_H0 ;  /* 0x2000008fffb47230 */ /* 0x001fc40000004100 */
        /* <DEDUP_REMOVED lines=28> */
.L_x_1573:
[----:B------:R-:W-:Y:S05]  /*16f0*/  BSYNC B2 ;  /* 0x0000000000027941 */ /* 0x000fea0003800000 */
.L_x_1572:
        /* <DEDUP_REMOVED lines=13> */
[----:B------:R-:W-:Y:S02]  /*17d0*/  HADD2.F32 R200, -RZ, R137.H0_H0 ;  /* 0x20000089ffc87230 */ /* 0x000fe40000004100 */
[----:B------:R-:W-:Y:S02]  /*17e0*/  HADD2.F32 R198, -RZ, R136.H1_H1 ;  /* 0x30000088ffc67230 */ /* 0x000fe40000004100 */
[C---:B------:R-:W-:Y:S01]  /*17f0*/  FADD.FTZ R180, -R215.reuse, R180 ;  /* 0x000000b4d7b47221 */ /* 0x040fe20000010100 */
[----:B------:R-:W-:Y:S02]  /*1800*/  HADD2.F32 R204, -RZ, R138.H0_H0 ;  /* 0x2000008affcc7230 */ /* 0x000fe40000004100 */
[----:B------:R-:W-:Y:S01]  /*1810*/  FADD.FTZ R136, -R215, R200 ;  /* 0x000000c8d7887221 */ /* 0x000fe20000010100 */
[----:B---3--:R-:W-:-:S02]  /*1820*/  HADD2.F32 R200, -RZ, R140.H0_H0 ;  /* 0x2000008cffc87230 */ /* 0x008fc40000004100 */
[----:B-----5:R-:W-:Y:S01]  /*1830*/  FMUL.FTZ R161, R213, R180 ;  /* 0x000000b4d5a17220 */ /* 0x020fe20000410000 */
[----:B------:R-:W-:Y:S02]  /*1840*/  HADD2.F32 R140, -RZ, R140.H1_H1 ;  /* 0x3000008cff8c7230 */ /* 0x000fe40000004100 */
[----:B------:R-:W-:Y:S01]  /*1850*/  FADD.FTZ R198, -R215, R198 ;  /* 0x000000c6d7c67221 */ /* 0x000fe20000010100 */
[----:B------:R-:W-:Y:S02]  /*1860*/  HADD2.F32 R206, -RZ, R138.H1_H1 ;  /* 0x3000008affce7230 */ /* 0x000fe40000004100 */
[----:B------:R-:W-:Y:S01]  /*1870*/  FADD.FTZ R64, R64, R200 ;  /* 0x000000c840407221 */ /* 0x000fe20000010000 */
[-C--:B------:R-:W-:Y:S01]  /*1880*/  FFMA.FTZ R124, R161, R200.reuse, R124 ;  /* 0x000000c8a17c7223 */ /* 0x080fe2000001007c */
[----:B------:R-:W-:Y:S01]  /*1890*/  FMUL.FTZ R200, R19, R200 ;  /* 0x000000c813c87220 */ /* 0x000fe20000410000 */
[----:B------:R-:W-:Y:S01]  /*18a0*/  FADD.FTZ R138, -R215, R204 ;  /* 0x000000ccd78a7221 */ /* 0x000fe20000010100 */
[----:B------:R-:W-:-:S02]  /*18b0*/  HADD2.F32 R204, -RZ, R141.H0_H0 ;  /* 0x2000008dffcc7230 */ /* 0x000fc40000004100 */
[----:B------:R-:W-:Y:S01]  /*18c0*/  FMUL.FTZ R197, R213, R136 ;  /* 0x00000088d5c57220 */ /* 0x000fe20000410000 */
[----:B------:R-:W-:Y:S02]  /*18d0*/  HADD2.F32 R202, -RZ, R137.H1_H1 ;  /* 0x30000089ffca7230 */ /* 0x000fe40000004100 */
[----:B------:R-:W-:Y:S01]  /*18e0*/  FMUL.FTZ R199, R18, R140 ;  /* 0x0000008c12c77220 */ /* 0x000fe20000410000 */
[----:B------:R-:W-:Y:S01]  /*18f0*/  FADD.FTZ R136, R219, R200 ;  /* 0x000000c8db887221 */ /* 0x000fe20000010000 */
[----:B------:R-:W-:Y:S01]  /*1900*/  FMUL.FTZ R198, R213, R198 ;  /* 0x000000c6d5c67220 */ /* 0x000fe20000410000 */
[----:B------:R-:W-:Y:S01]  /*1910*/  FFMA.FTZ R137, R161, R200, R216 ;  /* 0x000000c8a1897223 */ /* 0x000fe200000100d8 */
[--C-:B------:R-:W-:Y:S02]  /*1920*/  HADD2.F32 R210, -RZ, R139.reuse.H0_H0 ;  /* 0x2000008bffd27230 */ /* 0x100fe40000004100 */
[----:B------:R-:W-:Y:S01]  /*1930*/  FADD.FTZ R66, R66, R204 ;  /* 0x000000cc42427221 */ /* 0x000fe20000010000 */
[----:B------:R-:W-:-:S02]  /*1940*/  HADD2.F32 R212, -RZ, R139.H1_H1 ;  /* 0x3000008bffd47230 */ /* 0x000fc40000004100 */
[-C--:B------:R-:W-:Y:S01]  /*1950*/  FFMA.FTZ R126, R197, R204.reuse, R126 ;  /* 0x000000ccc57e7223 */ /* 0x080fe2000001007e */
[----:B------:R-:W-:Y:S02]  /*1960*/  HADD2.F32 R141, -RZ, R141.H1_H1 ;  /* 0x3000008dff8d7230 */ /* 0x000fe40000004100 */
[----:B------:R-:W-:Y:S01]  /*1970*/  FADD.FTZ R139, R136, R199 ;  /* 0x000000c7888b7221 */ /* 0x000fe20000010000 */
[----:B------:R-:W-:Y:S01]  /*1980*/  FADD.FTZ R202, -R215, R202 ;  /* 0x000000cad7ca7221 */ /* 0x000fe20000010100 */
[----:B------:R-:W-:Y:S01]  /*1990*/  FMUL.FTZ R204, R17, R204 ;  /* 0x000000cc11cc7220 */ /* 0x000fe20000410000 */
[----:B------:R-:W-:Y:S01]  /*19a0*/  FFMA.FTZ R136, R198, R199, R137 ;  /* 0x000000c7c6887223 */ /* 0x000fe20000010089 */
[----:B------:R-:W-:Y:S01]  /*19b0*/  FADD.FTZ R208, -R215, R206 ;  /* 0x000000ced7d07221 */ /* 0x000fe20000010100 */
[--C-:B------:R-:W-:Y:S02]  /*19c0*/  HADD2.F32 R206, -RZ, R142.reuse.H0_H0 ;  /* 0x2000008effce7230 */ /* 0x100fe40000004100 */
[C---:B------:R-:W-:Y:S01]  /*19d0*/  FMUL.FTZ R203, R213.reuse, R138 ;  /* 0x0000008ad5cb7220 */ /* 0x040fe20000410000 */
[----:B------:R-:W-:Y:S01]  /*19e0*/  FMUL.FTZ R202, R213, R202 ;  /* 0x000000cad5ca7220 */ /* 0x000fe20000410000 */
        /* <DEDUP_REMOVED lines=9> */
[----:B------:R-:W-:Y:S01]  /*1a80*/  FADD.FTZ R210, -R215, R210 ;  /* 0x000000d2d7d27221 */ /* 0x000fe20000010100 */
[--C-:B0-----:R-:W-:Y:S02]  /*1a90*/  HADD2.F32 R170, -RZ, R143.reuse.H0_H0 ;  /* 0x2000008fffaa7230 */ /* 0x101fe40000004100 */
        /* <DEDUP_REMOVED lines=26> */
.L_x_1569:
[----:B------:R-:W-:Y:S05]  /*1c40*/  BSYNC B1 ;  /* 0x0000000000017941 */ /* 0x000fea0003800000 */
.L_x_1561:
        /* <DEDUP_REMOVED lines=20> */
.L_x_1681:
[----:B-----5:R-:W-:Y:S01]  /*1d90*/  ISETP.GE.AND P3, PT, R214, 0x1, PT ;  /* 0x00000001d600780c */ /* 0x020fe20003f66270 */
[----:B------:R-:W-:Y:S01]  /*1da0*/  HFMA2.MMA R141, -RZ, RZ, 0, 0 ;  /* 0x00000000ff8d7435 */ /* 0x000fe200000001ff */
[----:B--2---:R-:W-:Y:S01]  /*1db0*/  FADD.FTZ R136, R143, R136 ;  /* 0x000000888f887221 */ /* 0x004fe20000010000 */
[----:B-1-3--:R-:W-:Y:S01]  /*1dc0*/  FADD.FTZ R142, R142, R137 ;  /* 0x000000898e8e7221 */ /* 0x00afe20000010000 */
[----:B------:R-:W-:Y:S02]  /*1dd0*/  BSSY B1, `(.L_x_1575) ;  /* 0x00000d8000017945 */ /* 0x000fe40003800000 */
        /* <DEDUP_REMOVED lines=14> */
.L_x_1578:
[----:B------:R-:W-:Y:S05]  /*1ec0*/  BSYNC B2 ;  /* 0x0000000000027941 */ /* 0x000fea0003800000 */
.L_x_1577:
        /* <DEDUP_REMOVED lines=9> */
.L_x_1580:
        /* <DEDUP_REMOVED lines=8> */
[----:B------:R-:W-:-:S05]  /*1fe0*/  @P4 HADD2.F32 R137, -RZ, R116.H0_H0 ;  /* 0x20000074ff894230 */ /* 0x000fca0000004100 */
[----:B------:R-:W-:-:S07]  /*1ff0*/  @P4 FADD.FTZ R136, R136, R137 ;  /* 0x0000008988884221 */ /* 0x000fce0000010000 */
.L_x_1581:
[----:B------:R-:W-:Y:S05]  /*2000*/  BSYNC B2 ;  /* 0x0000000000027941 */ /* 0x000fea0003800000 */
.L_x_1579:
[----:B------:R-:W1:Y:S01]  /*2010*/  @P3 LDC R137, c[0x0][0x29c] ;  /* 0x0000a700ff893b82 */ /* 0x000e620000000800 */
[----:B------:R-:W-:Y:S01]  /*2020*/  ISETP.NE.U32.AND P5, PT, RZ, UR10, PT ;  /* 0x0000000aff007c0c */ /* 0x000fe2000bfa5070 */
[----:B-----5:R-:W-:Y:S01]  /*2030*/  @P3 HADD2.F32 R138, -RZ, R132.H0_H0 ;  /* 0x20000084ff8a3230 */ /* 0x020fe20000004100 */
[----:B------:R-:W-:Y:S02]  /*2040*/  BSSY B2, `(.L_x_1582) ;  /* 0x0000015000027945 */ /* 0x000fe40003800000 */
[----:B------:R-:W-:Y:S01]  /*2050*/  ISETP.NE.AND.EX P5, PT, RZ, UR11, PT, P5 ;  /* 0x0000000bff007c0c */ /* 0x000fe2000bfa5350 */
[----:B-1----:R-:W-:-:S12]  /*2060*/  @P3 FMUL.FTZ R137, R136, R137 ;  /* 0x0000008988893220 */ /* 0x002fd80000410000 */
[----:B------:R-:W-:Y:S01]  /*2070*/  @P5 F2FP.F16.F32.PACK_AB R136, RZ, R136 ;  /* 0x00000088ff88523e */ /* 0x000fe200000000ff */
[----:B------:R-:W-:Y:S01]  /*2080*/  @P3 FMUL.FTZ R139, R11, R137 ;  /* 0x000000890b8b3220 */ /* 0x000fe20000410000 */
[----:B------:R-:W-:Y:S02]  /*2090*/  @P3 FFMA.FTZ R92, R137, R138, R92 ;  /* 0x0000008a895c3223 */ /* 0x000fe4000001005c */
[----:B------:R-:W-:Y:S02]  /*20a0*/  @P5 PRMT R60, R136, 0x7610, R60 ;  /* 0x00007610883c5816 */ /* 0x000fe4000000003c */
[----:B------:R-:W-:-:S04]  /*20b0*/  @P3 F2FP.F16.F32.PACK_AB R139, RZ, R139 ;  /* 0x0000008bff8b323e */ /* 0x000fc800000000ff */
[----:B------:R-:W-:Y:S01]  /*20c0*/  @P3 PRMT R68, R139, 0x7610, R68 ;  /* 0x000076108b443816 */ /* 0x000fe20000000044 */
[----:B------:R-:W-:Y:S06]  /*20d0*/  @P2 BRA `(.L_x_1583) ;  /* 0x0000000000102947 */ /* 0x000fec0003800000 */
[----:B------:R-:W-:Y:S01]  /*20e0*/  HFMA2.MMA R136, -RZ, RZ, 0, 0 ;  /* 0x00000000ff887435 */ /* 0x000fe200000001ff */
[----:B------:R-:W-:Y:S10]  /*20f0*/  @!P4 BRA `(.L_x_1584) ;  /* 0x000000000024c947 */ /* 0x000ff40003800000 */
[----:B------:R-:W-:Y:S01]  /*2100*/  HADD2.F32 R136, -RZ, R116.H1_H1 ;  /* 0x30000074ff887230 */ /* 0x000fe20000004100 */
[----:B------:R-:W-:Y:S06]  /*2110*/  BRA `(.L_x_1584) ;  /* 0x00000000001c7947 */ /* 0x000fec0003800000 */
.L_x_1583:
[----:B------:R-:W-:-:S04]  /*2120*/  ISETP.NE.AND P6, PT, R38, RZ, PT ;  /* 0x000000ff2600720c */ /* 0x000fc80003fc5270 */
[----:B------:R-:W-:-:S05]  /*2130*/  FSEL R137, R140, RZ, !P6 ;  /* 0x000000ff8c897208 */ /* 0x000fca0007000000 */
[----:B------:R-:W-:Y:S01]  /*2140*/  FFMA.FTZ R136, R162, R142, R137 ;  /* 0x0000008ea2887223 */ /* 0x000fe20000010089 */
[----:B------:R-:W-:-:S03]  /*2150*/  @P4 HADD2.F32 R137, -RZ, R116.H1_H1 ;  /* 0x30000074ff894230 */ /* 0x000fc60000004100 */
[----:B------:R-:W-:-:S04]  /*2160*/  FADD.FTZ R136, R165, -R136 ;  /* 0x80000088a5887221 */ /* 0x000fc80000010000 */
[----:B------:R-:W-:-:S04]  /*2170*/  FMUL.FTZ R136, R213, R136 ;  /* 0x00000088d5887220 */ /* 0x000fc80000410000 */
[----:B------:R-:W-:-:S07]  /*2180*/  @P4 FADD.FTZ R136, R136, R137 ;  /* 0x0000008988884221 */ /* 0x000fce0000010000 */
.L_x_1584:
[----:B------:R-:W-:Y:S05]  /*2190*/  BSYNC B2 ;  /* 0x0000000000027941 */ /* 0x000fea0003800000 */
.L_x_1582:
[----:B------:R-:W1:Y:S01]  /*21a0*/  @P3 LDC R137, c[0x0][0x29c] ;  /* 0x0000a700ff893b82 */ /* 0x000e620000000800 */
[----:B------:R-:W-:Y:S01]  /*21b0*/  BSSY B2, `(.L_x_1585) ;  /* 0x0000015000027945 */ /* 0x000fe20003800000 */
[----:B-1----:R-:W-:Y:S01]  /*21c0*/  @P3 FMUL.FTZ R138, R136, R137 ;  /* 0x00000089888a3220 */ /* 0x002fe20000410000 */
[----:B------:R-:W-:Y:S01]  /*21d0*/  @P3 HADD2.F32 R137, -RZ, R132.H1_H1 ;  /* 0x30000084ff893230 */ /* 0x000fe20000004100 */
[----:B------:R-:W-:Y:S02]  /*21e0*/  @P5 F2FP.F16.F32.PACK_AB R136, RZ, R136 ;  /* 0x00000088ff88523e */ /* 0x000fe400000000ff */
[----:B------:R-:W-:Y:S02]  /*21f0*/  @P3 FMUL.FTZ R139, R10, R138 ;  /* 0x0000008a0a8b3220 */ /* 0x000fe40000410000 */
[----:B------:R-:W-:Y:S01]  /*2200*/  @P3 FFMA.FTZ R93, R138, R137, R93 ;  /* 0x000000898a5d3223 */ /* 0x000fe2000001005d */
[----:B------:R-:W-:Y:S02]  /*2210*/  @P5 PRMT R60, R60, 0x5410, R136 ;  /* 0x000054103c3c5816 */ /* 0x000fe40000000088 */
[----:B------:R-:W-:-:S04]  /*2220*/  @P3 F2FP.F16.F32.PACK_AB R139, RZ, R139 ;  /* 0x0000008bff8b323e */ /* 0x000fc800000000ff */
[----:B------:R-:W-:Y:S01]  /*2230*/  @P3 PRMT R68, R68, 0x5410, R139 ;  /* 0x0000541044443816 */ /* 0x000fe2000000008b */
[----:B------:R-:W-:Y:S06]  /*2240*/  @P2 BRA `(.L_x_1586) ;  /* 0x0000000000102947 */ /* 0x000fec0003800000 */
[----:B------:R-:W-:Y:S01]  /*2250*/  MOV R136, RZ ;  /* 0x000000ff00887202 */ /* 0x000fe20000000f00 */
[----:B------:R-:W-:Y:S06]  /*2260*/  @!P4 BRA `(.L_x_1587) ;  /* 0x000000000024c947 */ /* 0x000fec0003800000 */
[----:B------:R-:W-:Y:S01]  /*2270*/  HADD2.F32 R136, -RZ, R117.H0_H0 ;  /* 0x20000075ff887230 */ /* 0x000fe20000004100 */
[----:B------:R-:W-:Y:S06]  /*2280*/  BRA `(.L_x_1587) ;  /* 0x00000000001c7947 */ /* 0x000fec0003800000 */
.L_x_1586:
[----:B------:R-:W-:-:S04]  /*2290*/  ISETP.NE.AND P6, PT, R38, RZ, PT ;  /* 0x000000ff2600720c */ /* 0x000fc80003fc5270 */
[----:B------:R-:W-:-:S05]  /*22a0*/  FSEL R136, R140, RZ, !P6 ;  /* 0x000000ff8c887208 */ /* 0x000fca0007000000 */
[----:B------:R-:W-:-:S04]  /*22b0*/  FFMA.FTZ R137, R163, R142, R136 ;  /* 0x0000008ea3897223 */ /* 0x000fc80000010088 */
[----:B------:R-:W-:Y:S01]  /*22c0*/  FADD.FTZ R136, R168, -R137 ;  /* 0x80000089a8887221 */ /* 0x000fe20000010000 */
[----:B------:R-:W-:-:S03]  /*22d0*/  @P4 HADD2.F32 R137, -RZ, R117.H0_H0 ;  /* 0x20000075ff894230 */ /* 0x000fc60000004100 */
[----:B------:R-:W-:-:S04]  /*22e0*/  FMUL.FTZ R136, R213, R136 ;  /* 0x00000088d5887220 */ /* 0x000fc80000410000 */
[----:B------:R-:W-:-:S07]  /*22f0*/  @P4 FADD.FTZ R136, R136, R137 ;  /* 0x0000008988884221 */ /* 0x000fce0000010000 */
.L_x_1587:
[----:B------:R-:W-:Y:S05]  /*2300*/  BSYNC B2 ;  /* 0x0000000000027941 */ /* 0x000fea0003800000 */
.L_x_1585:
[----:B------:R-:W1:Y:S01]  /*2310*/  @P3 LDC R137, c[0x0][0x29c] ;  /* 0x0000a700ff893b82 */ /* 0x000e620000000800 */
[----:B------:R-:W-:Y:S01]  /*2320*/  @P3 HADD2.F32 R138, -RZ, R133.H0_H0 ;  /* 0x20000085ff8a3230 */ /* 0x000fe20000004100 */
[----:B------:R-:W-:Y:S01]  /*2330*/  BSSY B2, `(.L_x_1588) ;  /* 0x0000014000027945 */ /* 0x000fe20003800000 */
[----:B-1----:R-:W-:Y:S01]  /*2340*/  @P3 FMUL.FTZ R137, R136, R137 ;  /* 0x0000008988893220 */ /* 0x002fe20000410000 */
[----:B------:R-:W-:-:S03]  /*2350*/  @P5 F2FP.F16.F32.PACK_AB R136, RZ, R136 ;  /* 0x00000088ff88523e */ /* 0x000fc600000000ff */
[----:B------:R-:W-:Y:S01]  /*2360*/  @P3 FMUL.FTZ R139, R9, R137 ;  /* 0x00000089098b3220 */ /* 0x000fe20000410000 */
[----:B------:R-:W-:Y:S01]  /*2370*/  @P3 FFMA.FTZ R94, R137, R138, R94 ;  /* 0x0000008a895e3223 */ /* 0x000fe2000001005e */
[----:B------:R-:W-:-:S03]  /*2380*/  @P5 PRMT R61, R136, 0x7610, R61 ;  /* 0x00007610883d5816 */ /* 0x000fc6000000003d */
[----:B------:R-:W-:-:S04]  /*2390*/  @P3 F2FP.F16.F32.PACK_AB R139, RZ, R139 ;  /* 0x0000008bff8b323e */ /* 0x000fc800000000ff */
[----:B------:R-:W-:Y:S01]  /*23a0*/  @P3 PRMT R69, R139, 0x7610, R69 ;  /* 0x000076108b453816 */ /* 0x000fe20000000045 */
[----:B------:R-:W-:Y:S06]  /*23b0*/  @P2 BRA `(.L_x_1589) ;  /* 0x0000000000102947 */ /* 0x000fec0003800000 */
[----:B------:R-:W-:Y:S01]  /*23c0*/  HFMA2.MMA R136, -RZ, RZ, 0, 0 ;  /* 0x00000000ff887435 */ /* 0x000fe200000001ff */
[----:B------:R-:W-:Y:S10]  /*23d0*/  @!P4 BRA `(.L_x_1590) ;  /* 0x000000000024c947 */ /* 0x000ff40003800000 */
[----:B------:R-:W-:Y:S01]  /*23e0*/  HADD2.F32 R136, -RZ, R117.H1_H1 ;  /* 0x30000075ff887230 */ /* 0x000fe20000004100 */
[----:B------:R-:W-:Y:S06]  /*23f0*/  BRA `(.L_x_1590) ;  /* 0x00000000001c7947 */ /* 0x000fec0003800000 */
.L_x_1589:
[----:B------:R-:W-:-:S04]  /*2400*/  ISETP.NE.AND P6, PT, R38, RZ, PT ;  /* 0x000000ff2600720c */ /* 0x000fc80003fc5270 */
[----:B------:R-:W-:-:S05]  /*2410*/  FSEL R137, R140, RZ, !P6 ;  /* 0x000000ff8c897208 */ /* 0x000fca0007000000 */
[----:B------:R-:W-:Y:S01]  /*2420*/  FFMA.FTZ R136, R166, R142, R137 ;  /* 0x0000008ea6887223 */ /* 0x000fe20000010089 */
[----:B------:R-:W-:-:S03]  /*2430*/  @P4 HADD2.F32 R137, -RZ, R117.H1_H1 ;  /* 0x30000075ff894230 */ /* 0x000fc60000004100 */
[----:B------:R-:W-:-:S04]  /*2440*/  FADD.FTZ R136, R169, -R136 ;  /* 0x80000088a9887221 */ /* 0x000fc80000010000 */
[----:B------:R-:W-:-:S04]  /*2450*/  FMUL.FTZ R136, R213, R136 ;  /* 0x00000088d5887220 */ /* 0x000fc80000410000 */
[----:B------:R-:W-:-:S07]  /*2460*/  @P4 FADD.FTZ R136, R136, R137 ;  /* 0x0000008988884221 */ /* 0x000fce0000010000 */
.L_x_1590:
[----:B------:R-:W-:Y:S05]  /*2470*/  BSYNC B2 ;  /* 0x0000000000027941 */ /* 0x000fea0003800000 */
.L_x_1588:
        /* <DEDUP_REMOVED lines=15> */
.L_x_1592:
[----:B------:R-:W-:-:S04]  /*2570*/  ISETP.NE.AND P6, PT, R38, RZ, PT ;  /* 0x000000ff2600720c */ /* 0x000fc80003fc5270 */
[----:B------:R-:W-:-:S05]  /*2580*/  FSEL R136, R140, RZ, !P6 ;  /* 0x000000ff8c887208 */ /* 0x000fca0007000000 */
[----:B------:R-:W-:-:S04]  /*2590*/  FFMA.FTZ R137, R167, R142, R136 ;  /* 0x0000008ea7897223 */ /* 0x000fc80000010088 */
[----:B------:R-:W-:Y:S01]  /*25a0*/  FADD.FTZ R136, R172, -R137 ;  /* 0x80000089ac887221 */ /* 0x000fe20000010000 */
[----:B------:R-:W-:-:S03]  /*25b0*/  @P4 HADD2.F32 R137, -RZ, R118.H0_H0 ;  /* 0x20000076ff894230 */ /* 0x000fc60000004100 */
[----:B------:R-:W-:-:S04]  /*25c0*/  FMUL.FTZ R136, R213, R136 ;  /* 0x00000088d5887220 */ /* 0x000fc80000410000 */
[----:B------:R-:W-:-:S07]  /*25d0*/  @P4 FADD.FTZ R136, R136, R137 ;  /* 0x0000008988884221 */ /* 0x000fce0000010000 */
.L_x_1593:
[----:B------:R-:W-:Y:S05]  /*25e0*/  BSYNC B2 ;  /* 0x0000000000027941 */ /* 0x000fea0003800000 */
.L_x_1591:
        /* <DEDUP_REMOVED lines=15> */
.L_x_1595:
[----:B------:R-:W-:-:S04]  /*26e0*/  ISETP.NE.AND P6, PT, R38, RZ, PT ;  /* 0x000000ff2600720c */ /* 0x000fc80003fc5270 */
[----:B------:R-:W-:-:S05]  /*26f0*/  FSEL R137, R140, RZ, !P6 ;  /* 0x000000ff8c897208 */ /* 0x000fca0007000000 */
[----:B------:R-:W-:Y:S01]  /*2700*/  FFMA.FTZ R136, R174, R142, R137 ;  /* 0x0000008eae887223 */ /* 0x000fe20000010089 */
[----:B------:R-:W-:-:S03]  /*2710*/  @P4 HADD2.F32 R137, -RZ, R118.H1_H1 ;  /* 0x30000076ff894230 */ /* 0x000fc60000004100 */
[----:B------:R-:W-:-:S04]  /*2720*/  FADD.FTZ R136, R173, -R136 ;  /* 0x80000088ad887221 */ /* 0x000fc80000010000 */
[----:B------:R-:W-:-:S04]  /*2730*/  FMUL.FTZ R136, R213, R136 ;  /* 0x00000088d5887220 */ /* 0x000fc80000410000 */
[----:B------:R-:W-:-:S07]  /*2740*/  @P4 FADD.FTZ R136, R136, R137 ;  /* 0x0000008988884221 */ /* 0x000fce0000010000 */
.L_x_1596:
[----:B------:R-:W-:Y:S05]  /*2750*/  BSYNC B2 ;  /* 0x0000000000027941 */ /* 0x000fea0003800000 */
.L_x_1594:
        /* <DEDUP_REMOVED lines=15> */
.L_x_1598:
[----:B------:R-:W-:-:S04]  /*2850*/  ISETP.NE.AND P6, PT, R38, RZ, PT ;  /* 0x000000ff2600720c */ /* 0x000fc80003fc5270 */
[----:B------:R-:W-:-:S05]  /*2860*/  FSEL R136, R140, RZ, !P6 ;  /* 0x000000ff8c887208 */ /* 0x000fca0007000000 */
[----:B------:R-:W-:-:S04]  /*2870*/  FFMA.FTZ R137, R175, R142, R136 ;  /* 0x0000008eaf897223 */ /* 0x000fc80000010088 */
[----:B------:R-:W-:Y:S01]  /*2880*/  FADD.FTZ R136, R176, -R137 ;  /* 0x80000089b0887221 */ /* 0x000fe20000010000 */
[----:B------:R-:W-:-:S03]  /*2890*/  @P4 HADD2.F32 R137, -RZ, R119.H0_H0 ;  /* 0x20000077ff894230 */ /* 0x000fc60000004100 */
[----:B------:R-:W-:-:S04]  /*28a0*/  FMUL.FTZ R136, R213, R136 ;  /* 0x00000088d5887220 */ /* 0x000fc80000410000 */
[----:B------:R-:W-:-:S07]  /*28b0*/  @P4 FADD.FTZ R136, R136, R137 ;  /* 0x0000008988884221 */ /* 0x000fce0000010000 */
.L_x_1599:
[----:B------:R-:W-:Y:S05]  /*28c0*/  BSYNC B2 ;  /* 0x0000000000027941 */ /* 0x000fea0003800000 */
.L_x_1597:
        /* <DEDUP_REMOVED lines=15> */
.L_x_1601:
[----:B------:R-:W-:Y:S01]  /*29c0*/  ISETP.NE.AND P6, PT, R38, RZ, PT ;  /* 0x000000ff2600720c */ /* 0x000fe20003fc5270 */
[----:B------:R-:W-:-:S03]  /*29d0*/  @P4 HADD2.F32 R138, -RZ, R119.H1_H1 ;  /* 0x30000077ff8a4230 */ /* 0x000fc60000004100 */
[----:B------:R-:W-:-:S05]  /*29e0*/  FSEL R137, R140, RZ, !P6 ;  /* 0x000000ff8c897208 */ /* 0x000fca0007000000 */
[----:B------:R-:W-:-:S04]  /*29f0*/  FFMA.FTZ R136, R178, R142, R137 ;  /* 0x0000008eb2887223 */ /* 0x000fc80000010089 */
[----:B------:R-:W-:-:S04]  /*2a00*/  FADD.FTZ R136, R177, -R136 ;  /* 0x80000088b1887221 */ /* 0x000fc80000010000 */
[----:B------:R-:W-:-:S04]  /*2a10*/  FMUL.FTZ R143, R213, R136 ;  /* 0x00000088d58f7220 */ /* 0x000fc80000410000 */
[----:B------:R-:W-:-:S07]  /*2a20*/  @P4 FADD.FTZ R143, R143, R138 ;  /* 0x0000008a8f8f4221 */ /* 0x000fce0000010000 */
.L_x_1602:
[----:B------:R-:W-:Y:S05]  /*2a30*/  BSYNC B2 ;  /* 0x0000000000027941 */ /* 0x000fea0003800000 */
.L_x_1600:
[----:B------:R-:W1:Y:S08]  /*2a40*/  @P3 LDC R170, c[0x0][0x29c] ;  /* 0x0000a700ffaa3b82 */ /* 0x000e700000000800 */
[----:B------:R-:W2:Y:S08]  /*2a50*/  @P5 LDC.64 R138, c[0x0][0x308] ;  /* 0x0000c200ff8a5b82 */ /* 0x000eb00000000a00 */
[----:B------:R-:W3:Y:S01]  /*2a60*/  @P3 LDC.64 R136, c[0x0][0x2f8] ;  /* 0x0000be00ff883b82 */ /* 0x000ee20000000a00 */
[----:B-1----:R-:W-:Y:S01]  /*2a70*/  @P3 FMUL.FTZ R170, R143, R170 ;  /* 0x000000aa8faa3220 */ /* 0x002fe20000410000 */
[----:B------:R-:W-:-:S03]  /*2a80*/  @P5 F2FP.F16.F32.PACK_AB R143, RZ, R143 ;  /* 0x0000008fff8f523e */ /* 0x000fc600000000ff */
[----:B------:R-:W-:Y:S01]  /*2a90*/  @P3 FMUL.FTZ R171, R4, R170 ;  /* 0x000000aa04ab3220 */ /* 0x000fe20000410000 */
[----:B------:R-:W-:Y:S01]  /*2aa0*/  @P5 PRMT R63, R63, 0x5410, R143 ;  /* 0x000054103f3f5816 */ /* 0x000fe2000000008f */
[----:B------:R-:W-:Y:S02]  /*2ab0*/  @P3 HADD2.F32 R143, -RZ, R135.H1_H1 ;  /* 0x30000087ff8f3230 */ /* 0x000fe40000004100 */
[C---:B--2---:R-:W-:Y:S01]  /*2ac0*/  @P5 IMAD.WIDE.U32 R138, R211.reuse, 0x10, R138 ;  /* 0x00000010d38a5825 */ /* 0x044fe200078e008a */
[----:B------:R-:W-:Y:S02]  /*2ad0*/  @P3 F2FP.F16.F32.PACK_AB R171, RZ, R171 ;  /* 0x000000abffab323e */ /* 0x000fe400000000ff */
[----:B------:R-:W-:Y:S01]  /*2ae0*/  IADD3 R211, R211, 0x20, RZ ;  /* 0x00000020d3d37810 */ /* 0x000fe20007ffe0ff */
[----:B------:R-:W-:Y:S01]  /*2af0*/  @P3 FFMA.FTZ R99, R170, R143, R99 ;  /* 0x0000008faa633223 */ /* 0x000fe20000010063 */
[----:B------:R-:W-:Y:S01]  /*2b00*/  @P3 PRMT R71, R71, 0x5410, R171 ;  /* 0x0000541047473816 */ /* 0x000fe200000000ab */
[----:B------:R1:W-:Y:S01]  /*2b10*/  @P5 STG.E.128 desc[UR4][R138.64], R60 ;  /* 0x0000003c8a005986 */ /* 0x0003e2000c101d04 */
[C---:B---3--:R-:W-:Y:S01]  /*2b20*/  @P3 IMAD.WIDE.U32 R136, R141.reuse, 0x10, R136 ;  /* 0x000000108d883825 */ /* 0x048fe200078e0088 */
[----:B------:R-:W-:-:S04]  /*2b30*/  IADD3 R141, R141, 0x20, RZ ;  /* 0x000000208d8d7810 */ /* 0x000fc80007ffe0ff */
[----:B------:R1:W-:Y:S03]  /*2b40*/  @P3 STG.E.128 desc[UR4][R136.64], R68 ;  /* 0x0000004488003986 */ /* 0x0003e6000c101d04 */
.L_x_1576:
[----:B------:R-:W-:Y:S05]  /*2b50*/  BSYNC B1 ;  /* 0x0000000000017941 */ /* 0x000fea0003800000 */
.L_x_1575:
[----:B------:R-:W-:Y:S04]  /*2b60*/  BSSY B1, `(.L_x_1603) ;  /* 0x00000d0000017945 */ /* 0x000fe80003800000 */
[----:B------:R-:W-:Y:S05]  /*2b70*/  @!P1 BRA `(.L_x_1604) ;  /* 0x0000000c00389947 */ /* 0x000fea0003800000 */
[----:B------:R-:W-:Y:S04]  /*2b80*/  BSSY B2, `(.L_x_1605) ;  /* 0x0000005000027945 */ /* 0x000fe80003800000 */
[----:B------:R-:W-:Y:S05]  /*2b90*/  @!P3 BRA `(.L_x_1606) ;  /* 0x00000000000cb947 */ /* 0x000fea0003800000 */
[----:B------:R-:W2:Y:S02]  /*2ba0*/  LDC.64 R132, c[0x0][0x220] ;  /* 0x00008800ff847b82 */ /* 0x000ea40000000a00 */
[----:B--2---:R-:W-:-:S06]  /*2bb0*/  IMAD.WIDE.U32 R132, R141, 0x10, R132 ;  /* 0x000000108d847825 */ /* 0x004fcc00078e0084 */
[----:B------:R-:W5:Y:S02]  /*2bc0*/  LDG.E.128 R132, desc[UR4][R132.64] ;  /* 0x0000000484847981 */ /* 0x000f64000c1e1d00 */
.L_x_1606:
[----:B------:R-:W-:Y:S05]  /*2bd0*/  BSYNC B2 ;  /* 0x0000000000027941 */ /* 0x000fea0003800000 */
.L_x_1605:
[----:B------:R-:W-:Y:S04]  /*2be0*/  BSSY B2, `(.L_x_1607) ;  /* 0x0000013000027945 */ /* 0x000fe80003800000 */
[----:B------:R-:W-:Y:S05]  /*2bf0*/  @P2 BRA `(.L_x_1608) ;  /* 0x00000000001c2947 */ /* 0x000fea0003800000 */
[----:B------:R-:W-:Y:S01]  /*2c00*/  UISETP.NE.U32.AND UP0, UPT, UR14, URZ, UPT ;  /* 0x0000003f0e00728c */ /* 0x000fe2000bf05070 */
[----:B-1----:R-:W-:-:S03]  /*2c10*/  MOV R136, RZ ;  /* 0x000000ff00887202 */ /* 0x002fc60000000f00 */
[----:B------:R-:W-:-:S06]  /*2c20*/  UISETP.NE.AND.EX UP0, UPT, UR15, URZ, UPT, UP0 ;  /* 0x0000003f0f00728c */ /* 0x000fcc000bf05300 */
[----:B------:R-:W-:-:S13]  /*2c30*/  PLOP3.LUT P4, PT, PT, PT, UP0, 0x80, 0x0 ;  /* 0x000000000000781c */ /* 0x000fda0003f8f008 */
[----:B------:R-:W-:Y:S05]  /*2c40*/  @!P4 BRA `(.L_x_1609) ;  /* 0x000000000030c947 */ /* 0x000fea0003800000 */
[----:B------:R-:W-:Y:S01]  /*2c50*/  HADD2.F32 R136, -RZ, R120.H0_H0 ;  /* 0x20000078ff887230 */ /* 0x000fe20000004100 */
[----:B------:R-:W-:Y:S06]  /*2c60*/  BRA `(.L_x_1609) ;  /* 0x0000000000287947 */ /* 0x000fec0003800000 */
.L_x_1608:
        /* <DEDUP_REMOVED lines=8> */
[----:B------:R-:W-:-:S05]  /*2cf0*/  @P4 HADD2.F32 R137, -RZ, R120.H0_H0 ;  /* 0x20000078ff894230 */ /* 0x000fca0000004100 */
[----:B------:R-:W-:-:S07]  /*2d00*/  @P4 FADD.FTZ R136, R136, R137 ;  /* 0x0000008988884221 */ /* 0x000fce0000010000 */
.L_x_1609:
[----:B------:R-:W-:Y:S05]  /*2d10*/  BSYNC B2 ;  /* 0x0000000000027941 */ /* 0x000fea0003800000 */
.L_x_1607:
[----:B------:R-:W1:Y:S01]  /*2d20*/  @P3 LDC R137, c[0x0][0x29c] ;  /* 0x0000a700ff893b82 */ /* 0x000e620000000800 */
[----:B------:R-:W-:Y:S01]  /*2d30*/  ISETP.NE.U32.AND P5, PT, RZ, UR10, PT ;  /* 0x0000000aff007c0c */ /* 0x000fe2000bfa5070 */
[----:B-----5:R-:W-:Y:S01]  /*2d40*/  @P3 HADD2.F32 R139, -RZ, R132.H0_H0 ;  /* 0x20000084ff8b3230 */ /* 0x020fe20000004100 */
[----:B------:R-:W-:Y:S02]  /*2d50*/  BSSY B2, `(.L_x_1610) ;  /* 0x0000015000027945 */ /* 0x000fe40003800000 */
[----:B------:R-:W-:Y:S01]  /*2d60*/  ISETP.NE.AND.EX P5, PT, RZ, UR11, PT, P5 ;  /* 0x0000000bff007c0c */ /* 0x000fe2000bfa5350 */
[----:B-1----:R-:W-:-:S12]  /*2d70*/  @P3 FMUL.FTZ R137, R136, R137 ;  /* 0x0000008988893220 */ /* 0x002fd80000410000 */
[----:B------:R-:W-:Y:S01]  /*2d80*/  @P5 F2FP.F16.F32.PACK_AB R136, RZ, R136 ;  /* 0x00000088ff88523e */ /* 0x000fe200000000ff */
[-C--:B------:R-:W-:Y:S01]  /*2d90*/  @P3 FMUL.FTZ R138, R2, R137.reuse ;  /* 0x00000089028a3220 */ /* 0x080fe20000410000 */
        /* <DEDUP_REMOVED lines=9> */
.L_x_1611:
[----:B------:R-:W-:-:S04]  /*2e30*/  ISETP.NE.AND P6, PT, R38, RZ, PT ;  /* 0x000000ff2600720c */ /* 0x000fc80003fc5270 */
[----:B------:R-:W-:-:S05]  /*2e40*/  FSEL R137, R140, RZ, !P6 ;  /* 0x000000ff8c897208 */ /* 0x000fca0007000000 */
[----:B------:R-:W-:Y:S01]  /*2e50*/  FFMA.FTZ R136, R182, R142, R137 ;  /* 0x0000008eb6887223 */ /* 0x000fe20000010089 */
[----:B------:R-:W-:-:S03]  /*2e60*/  @P4 HADD2.F32 R137, -RZ, R120.H1_H1 ;  /* 0x30000078ff894230 */ /* 0x000fc60000004100 */
[----:B------:R-:W-:-:S04]  /*2e70*/  FADD.FTZ R136, R185, -R136 ;  /* 0x80000088b9887221 */ /* 0x000fc80000010000 */
[----:B------:R-:W-:-:S04]  /*2e80*/  FMUL.FTZ R136, R213, R136 ;  /* 0x00000088d5887220 */ /* 0x000fc80000410000 */
[----:B------:R-:W-:-:S07]  /*2e90*/  @P4 FADD.FTZ R136, R136, R137 ;  /* 0x0000008988884221 */ /* 0x000fce0000010000 */
.L_x_1612:
[----:B------:R-:W-:Y:S05]  /*2ea0*/  BSYNC B2 ;  /* 0x0000000000027941 */ /* 0x000fea0003800000 */
.L_x_1610:
[----:B------:R-:W1:Y:S01]  /*2eb0*/  @P3 LDC R137, c[0x0][0x29c] ;  /* 0x0000a700ff893b82 */ /* 0x000e620000000800 */
[----:B------:R-:W-:Y:S01]  /*2ec0*/  @P3 HADD2.F32 R170, -RZ, R132.H1_H1 ;  /* 0x30000084ffaa3230 */ /* 0x000fe20000004100 */
[----:B------:R-:W-:Y:S01]  /*2ed0*/  BSSY B2, `(.L_x_1613) ;  /* 0x0000014000027945 */ /* 0x000fe20003800000 */
[----:B-1----:R-:W-:Y:S01]  /*2ee0*/  @P3 FMUL.FTZ R138, R136, R137 ;  /* 0x00000089888a3220 */ /* 0x002fe20000410000 */
[----:B------:R-:W-:-:S03]  /*2ef0*/  @P5 F2FP.F16.F32.PACK_AB R136, RZ, R136 ;  /* 0x00000088ff88523e */ /* 0x000fc600000000ff */
[-C--:B------:R-:W-:Y:S01]  /*2f00*/  @P3 FMUL.FTZ R137, R39, R138.reuse ;  /* 0x0000008a27893220 */ /* 0x080fe20000410000 */
[----:B------:R-:W-:Y:S01]  /*2f10*/  @P3 FFMA.FTZ R101, R170, R138, R101 ;  /* 0x0000008aaa653223 */ /* 0x000fe20000010065 */
[----:B------:R-:W-:-:S03]  /*2f20*/  @P5 PRMT R60, R60, 0x5410, R136 ;  /* 0x000054103c3c5816 */ /* 0x000fc60000000088 */
[----:B------:R-:W-:-:S04]  /*2f30*/  @P3 F2FP.F16.F32.PACK_AB R137, RZ, R137 ;  /* 0x00000089ff89323e */ /* 0x000fc800000000ff */
[----:B------:R-:W-:Y:S01]  /*2f40*/  @P3 PRMT R68, R68, 0x5410, R137 ;  /* 0x0000541044443816 */ /* 0x000fe20000000089 */
[----:B------:R-:W-:Y:S06]  /*2f50*/  @P2 BRA `(.L_x_1614) ;  /* 0x0000000000102947 */ /* 0x000fec0003800000 */
[----:B------:R-:W-:Y:S01]  /*2f60*/  MOV R136, RZ ;  /* 0x000000ff00887202 */ /* 0x000fe20000000f00 */
[----:B------:R-:W-:Y:S06]  /*2f70*/  @!P4 BRA `(.L_x_1615) ;  /* 0x000000000024c947 */ /* 0x000fec0003800000 */
[----:B------:R-:W-:Y:S01]  /*2f80*/  HADD2.F32 R136, -RZ, R121.H0_H0 ;  /* 0x20000079ff887230 */ /* 0x000fe20000004100 */
[----:B------:R-:W-:Y:S06]  /*2f90*/  BRA `(.L_x_1615) ;  /* 0x00000000001c7947 */ /* 0x000fec0003800000 */
.L_x_1614:
[----:B------:R-:W-:-:S04]  /*2fa0*/  ISETP.NE.AND P6, PT, R38, RZ, PT ;  /* 0x000000ff2600720c */ /* 0x000fc80003fc5270 */
[----:B------:R-:W-:-:S05]  /*2fb0*/  FSEL R136, R140, RZ, !P6 ;  /* 0x000000ff8c887208 */ /* 0x000fca0007000000 */
[----:B------:R-:W-:-:S04]  /*2fc0*/  FFMA.FTZ R137, R183, R142, R136 ;  /* 0x0000008eb7897223 */ /* 0x000fc80000010088 */
[----:B------:R-:W-:Y:S01]  /*2fd0*/  FADD.FTZ R136, R188, -R137 ;  /* 0x80000089bc887221 */ /* 0x000fe20000010000 */
[----:B------:R-:W-:-:S03]  /*2fe0*/  @P4 HADD2.F32 R137, -RZ, R121.H0_H0 ;  /* 0x20000079ff894230 */ /* 0x000fc60000004100 */
[----:B------:R-:W-:-:S04]  /*2ff0*/  FMUL.FTZ R136, R213, R136 ;  /* 0x00000088d5887220 */ /* 0x000fc80000410000 */
[----:B------:R-:W-:-:S07]  /*3000*/  @P4 FADD.FTZ R136, R136, R137 ;  /* 0x0000008988884221 */ /* 0x000fce0000010000 */
.L_x_1615:
[----:B------:R-:W-:Y:S05]  /*3010*/  BSYNC B2 ;  /* 0x0000000000027941 */ /* 0x000fea0003800000 */
.L_x_1613:
[----:B------:R-:W1:Y:S01]  /*3020*/  @P3 LDC R137, c[0x0][0x29c] ;  /* 0x0000a700ff893b82 */ /* 0x000e620000000800 */
[----:B------:R-:W-:Y:S01]  /*3030*/  @P3 HADD2.F32 R139, -RZ, R133.H0_H0 ;  /* 0x20000085ff8b3230 */ /* 0x000fe20000004100 */
        /* <DEDUP_REMOVED lines=13> */
.L_x_1617:
[----:B------:R-:W-:-:S04]  /*3110*/  ISETP.NE.AND P6, PT, R38, RZ, PT ;  /* 0x000000ff2600720c */ /* 0x000fc80003fc5270 */
[----:B------:R-:W-:-:S05]  /*3120*/  FSEL R137, R140, RZ, !P6 ;  /* 0x000000ff8c897208 */ /* 0x000fca0007000000 */
[----:B------:R-:W-:Y:S01]  /*3130*/  FFMA.FTZ R136, R186, R142, R137 ;  /* 0x0000008eba887223 */ /* 0x000fe20000010089 */
[----:B------:R-:W-:-:S03]  /*3140*/  @P4 HADD2.F32 R137, -RZ, R121.H1_H1 ;  /* 0x30000079ff894230 */ /* 0x000fc60000004100 */
[----:B------:R-:W-:-:S04]  /*3150*/  FADD.FTZ R136, R189, -R136 ;  /* 0x80000088bd887221 */ /* 0x000fc80000010000 */
[----:B------:R-:W-:-:S04]  /*3160*/  FMUL.FTZ R136, R213, R136 ;  /* 0x00000088d5887220 */ /* 0x000fc80000410000 */
[----:B------:R-:W-:-:S07]  /*3170*/  @P4 FADD.FTZ R136, R136, R137 ;  /* 0x0000008988884221 */ /* 0x000fce0000010000 */
.L_x_1618:
[----:B------:R-:W-:Y:S05]  /*3180*/  BSYNC B2 ;  /* 0x0000000000027941 */ /* 0x000fea0003800000 */
.L_x_1616:
        /* <DEDUP_REMOVED lines=15> */
.L_x_1620:
[----:B------:R-:W-:-:S04]  /*3280*/  ISETP.NE.AND P6, PT, R38, RZ, PT ;  /* 0x000000ff2600720c */ /* 0x000fc80003fc5270 */
[----:B------:R-:W-:-:S05]  /*3290*/  FSEL R136, R140, RZ, !P6 ;  /* 0x000000ff8c887208 */ /* 0x000fca0007000000 */
[----:B------:R-:W-:-:S04]  /*32a0*/  FFMA.FTZ R137, R187, R142, R136 ;  /* 0x0000008ebb897223 */ /* 0x000fc80000010088 */
[----:B------:R-:W-:Y:S01]  /*32b0*/  FADD.FTZ R136, R190, -R137 ;  /* 0x80000089be887221 */ /* 0x000fe20000010000 */
[----:B------:R-:W-:-:S03]  /*32c0*/  @P4 HADD2.F32 R137, -RZ, R122.H0_H0 ;  /* 0x2000007aff894230 */ /* 0x000fc60000004100 */
[----:B------:R-:W-:-:S04]  /*32d0*/  FMUL.FTZ R136, R213, R136 ;  /* 0x00000088d5887220 */ /* 0x000fc80000410000 */
[----:B------:R-:W-:-:S07]  /*32e0*/  @P4 FADD.FTZ R136, R136, R137 ;  /* 0x0000008988884221 */ /* 0x000fce0000010000 */
.L_x_1621:
[----:B------:R-:W-:Y:S05]  /*32f0*/  BSYNC B2 ;  /* 0x0000000000027941 */ /* 0x000fea0003800000 */
.L_x_1619:
        /* <DEDUP_REMOVED lines=15> */
.L_x_1623:
[----:B------:R-:W-:-:S04]  /*33f0*/  ISETP.NE.AND P6, PT, R38, RZ, PT ;  /* 0x000000ff2600720c */ /* 0x000fc80003fc5270 */
[----:B------:R-:W-:-:S05]  /*3400*/  FSEL R137, R140, RZ, !P6 ;  /* 0x000000ff8c897208 */ /* 0x000fca0007000000 */
[----:B------:R-:W-:Y:S01]  /*3410*/  FFMA.FTZ R136, R192, R142, R137 ;  /* 0x0000008ec0887223 */ /* 0x000fe20000010089 */
[----:B------:R-:W-:-:S03]  /*3420*/  @P4 HADD2.F32 R137, -RZ, R122.H1_H1 ;  /* 0x3000007aff894230 */ /* 0x000fc60000004100 */
[----:B------:R-:W-:-:S04]  /*3430*/  FADD.FTZ R136, R191, -R136 ;  /* 0x80000088bf887221 */ /* 0x000fc80000010000 */
[----:B------:R-:W-:-:S04]  /*3440*/  FMUL.FTZ R136, R213, R136 ;  /* 0x00000088d5887220 */ /* 0x000fc80000410000 */
[----:B------:R-:W-:-:S07]  /*3450*/  @P4 FADD.FTZ R136, R136, R137 ;  /* 0x0000008988884221 */ /* 0x000fce0000010000 */
.L_x_1624:
[----:B------:R-:W-:Y:S05]  /*3460*/  BSYNC B2 ;  /* 0x0000000000027941 */ /* 0x000fea0003800000 */
.L_x_1622:
        /* <DEDUP_REMOVED lines=15> */
.L_x_1626:
[----:B------:R-:W-:-:S04]  /*3560*/  ISETP.NE.AND P6, PT, R38, RZ, PT ;  /* 0x000000ff2600720c */ /* 0x000fc80003fc5270 */
[----:B------:R-:W-:-:S05]  /*3570*/  FSEL R136, R140, RZ, !P6 ;  /* 0x000000ff8c887208 */ /* 0x000fca0007000000 */
[----:B------:R-:W-:-:S04]  /*3580*/  FFMA.FTZ R137, R193, R142, R136 ;  /* 0x0000008ec1897223 */ /* 0x000fc80000010088 */
[----:B------:R-:W-:Y:S01]  /*3590*/  FADD.FTZ R136, R194, -R137 ;  /* 0x80000089c2887221 */ /* 0x000fe20000010000 */
[----:B------:R-:W-:-:S03]  /*35a0*/  @P4 HADD2.F32 R137, -RZ, R123.H0_H0 ;  /* 0x2000007bff894230 */ /* 0x000fc60000004100 */
[----:B------:R-:W-:-:S04]  /*35b0*/  FMUL.FTZ R136, R213, R136 ;  /* 0x00000088d5887220 */ /* 0x000fc80000410000 */
[----:B------:R-:W-:-:S07]  /*35c0*/  @P4 FADD.FTZ R136, R136, R137 ;  /* 0x0000008988884221 */ /* 0x000fce0000010000 */
.L_x_1627:
[----:B------:R-:W-:Y:S05]  /*35d0*/  BSYNC B2 ;  /* 0x0000000000027941 */ /* 0x000fea0003800000 */
.L_x_1625:
        /* <DEDUP_REMOVED lines=15> */
.L_x_1629:
[----:B------:R-:W-:Y:S01]  /*36d0*/  ISETP.NE.AND P6, PT, R38, RZ, PT ;  /* 0x000000ff2600720c */ /* 0x000fe20003fc5270 */
[----:B------:R-:W-:-:S03]  /*36e0*/  @P4 HADD2.F32 R138, -RZ, R123.H1_H1 ;  /* 0x3000007bff8a4230 */ /* 0x000fc60000004100 */
[----:B------:R-:W-:-:S05]  /*36f0*/  FSEL R137, R140, RZ, !P6 ;  /* 0x000000ff8c897208 */ /* 0x000fca0007000000 */
[----:B------:R-:W-:-:S04]  /*3700*/  FFMA.FTZ R136, R196, R142, R137 ;  /* 0x0000008ec4887223 */ /* 0x000fc80000010089 */
[----:B------:R-:W-:-:S04]  /*3710*/  FADD.FTZ R136, R195, -R136 ;  /* 0x80000088c3887221 */ /* 0x000fc80000010000 */
[----:B------:R-:W-:-:S04]  /*3720*/  FMUL.FTZ R143, R213, R136 ;  /* 0x00000088d58f7220 */ /* 0x000fc80000410000 */
[----:B------:R-:W-:-:S07]  /*3730*/  @P4 FADD.FTZ R143, R143, R138 ;  /* 0x0000008a8f8f4221 */ /* 0x000fce0000010000 */
.L_x_1630:
[----:B------:R-:W-:Y:S05]  /*3740*/  BSYNC B2 ;  /* 0x0000000000027941 */ /* 0x000fea0003800000 */
.L_x_1628:
[----:B------:R-:W1:Y:S01]  /*3750*/  @P3 LDC R170, c[0x0][0x29c] ;  /* 0x0000a700ffaa3b82 */ /* 0x000e620000000800 */
[----:B0-----:R-:W-:-:S07]  /*3760*/  @P3 HADD2.F32 R180, -RZ, R135.H1_H1 ;  /* 0x30000087ffb43230 */ /* 0x001fce0000004100 */
[----:B------:R-:W0:Y:S08]  /*3770*/  @P5 LDC.64 R138, c[0x0][0x308] ;  /* 0x0000c200ff8a5b82 */ /* 0x000e300000000a00 */
[----:B------:R-:W2:Y:S01]  /*3780*/  @P3 LDC.64 R136, c[0x0][0x2f8] ;  /* 0x0000be00ff883b82 */ /* 0x000ea20000000a00 */
[----:B-1----:R-:W-:Y:S01]  /*3790*/  @P3 FMUL.FTZ R170, R143, R170 ;  /* 0x000000aa8faa3220 */ /* 0x002fe20000410000 */
[----:B------:R-:W-:-:S03]  /*37a0*/  @P5 F2FP.F16.F32.PACK_AB R143, RZ, R143 ;  /* 0x0000008fff8f523e */ /* 0x000fc600000000ff */
[-C--:B------:R-:W-:Y:S01]  /*37b0*/  @P3 FMUL.FTZ R171, R151, R170.reuse ;  /* 0x000000aa97ab3220 */ /* 0x080fe20000410000 */
[----:B------:R-:W-:Y:S01]  /*37c0*/  @P5 PRMT R63, R63, 0x5410, R143 ;  /* 0x000054103f3f5816 */ /* 0x000fe2000000008f */
[----:B------:R-:W-:Y:S01]  /*37d0*/  @P3 FFMA.FTZ R107, R180, R170, R107 ;  /* 0x000000aab46b3223 */ /* 0x000fe2000001006b */
[C---:B0-----:R-:W-:Y:S02]  /*37e0*/  @P5 IMAD.WIDE.U32 R138, R211.reuse, 0x10, R138 ;  /* 0x00000010d38a5825 */ /* 0x041fe400078e008a */
[----:B------:R-:W-:Y:S02]  /*37f0*/  @P3 F2FP.F16.F32.PACK_AB R171, RZ, R171 ;  /* 0x000000abffab323e */ /* 0x000fe400000000ff */
[----:B------:R-:W-:Y:S02]  /*3800*/  IADD3 R211, R211, 0x20, RZ ;  /* 0x00000020d3d37810 */ /* 0x000fe40007ffe0ff */
[----:B------:R-:W-:Y:S01]  /*3810*/  @P3 PRMT R71, R71, 0x5410, R171 ;  /* 0x0000541047473816 */ /* 0x000fe200000000ab */
[----:B------:R3:W-:Y:S01]  /*3820*/  @P5 STG.E.128 desc[UR4][R138.64], R60 ;  /* 0x0000003c8a005986 */ /* 0x0007e2000c101d04 */
[C---:B--2---:R-:W-:Y:S01]  /*3830*/  @P3 IMAD.WIDE.U32 R136, R141.reuse, 0x10, R136 ;  /* 0x000000108d883825 */ /* 0x044fe200078e0088 */
[----:B------:R-:W-:-:S04]  /*3840*/  IADD3 R141, R141, 0x20, RZ ;  /* 0x000000208d8d7810 */ /* 0x000fc80007ffe0ff */
[----:B------:R3:W-:Y:S03]  /*3850*/  @P3 STG.E.128 desc[UR4][R136.64], R68 ;  /* 0x0000004488003986 */ /* 0x0007e6000c101d04 */
.L_x_1604:
[----:B------:R-:W-:Y:S05]  /*3860*/  BSYNC B1 ;  /* 0x0000000000017941 */ /* 0x000fea0003800000 */
.L_x_1603:
[----:B------:R-:W-:Y:S01]  /*3870*/  ISETP.NE.AND P4, PT, R0, RZ, PT ;  /* 0x000000ff0000720c */ /* 0x000fe20003f85270 */
[----:B------:R-:W-:-:S12]  /*3880*/  BSSY B1, `(.L_x_1631) ;  /* 0x00000ce000017945 */ /* 0x000fd80003800000 */
[----:B------:R-:W-:Y:S05]  /*3890*/  @!P4 BRA `(.L_x_1632) ;  /* 0x0000000c0030c947 */ /* 0x000fea0003800000 */
[----:B------:R-:W-:Y:S04]  /*38a0*/  BSSY B2, `(.L_x_1633) ;  /* 0x0000005000027945 */ /* 0x000fe80003800000 */
[----:B------:R-:W-:Y:S05]  /*38b0*/  @!P3 BRA `(.L_x_1634) ;  /* 0x00000000000cb947 */ /* 0x000fea0003800000 */
[----:B------:R-:W2:Y:S02]  /*38c0*/  LDC.64 R132, c[0x0][0x220] ;  /* 0x00008800ff847b82 */ /* 0x000ea40000000a00 */
[----:B--2---:R-:W-:-:S06]  /*38d0*/  IMAD.WIDE.U32 R132, R141, 0x10, R132 ;  /* 0x000000108d847825 */ /* 0x004fcc00078e0084 */
[----:B------:R-:W5:Y:S02]  /*38e0*/  LDG.E.128 R132, desc[UR4][R132.64] ;  /* 0x0000000484847981 */ /* 0x000f64000c1e1d00 */
.L_x_1634:
[----:B------:R-:W-:Y:S05]  /*38f0*/  BSYNC B2 ;  /* 0x0000000000027941 */ /* 0x000fea0003800000 */
.L_x_1633:
[----:B------:R-:W-:Y:S04]  /*3900*/  BSSY B2, `(.L_x_1635) ;  /* 0x0000013000027945 */ /* 0x000fe80003800000 */
[----:B------:R-:W-:Y:S05]  /*3910*/  @P2 BRA `(.L_x_1636) ;  /* 0x00000000001c2947 */ /* 0x000fea0003800000 */
[----:B------:R-:W-:Y:S01]  /*3920*/  UISETP.NE.U32.AND UP0, UPT, UR14, URZ, UPT ;  /* 0x0000003f0e00728c */ /* 0x000fe2000bf05070 */
[----:B-1-3--:R-:W-:-:S03]  /*3930*/  MOV R136, RZ ;  /* 0x000000ff00887202 */ /* 0x00afc60000000f00 */
[----:B------:R-:W-:-:S06]  /*3940*/  UISETP.NE.AND.EX UP0, UPT, UR15, URZ, UPT, UP0 ;  /* 0x0000003f0f00728c */ /* 0x000fcc000bf05300 */
[----:B------:R-:W-:-:S13]  /*3950*/  PLOP3.LUT P4, PT, PT, PT, UP0, 0x80, 0x0 ;  /* 0x000000000000781c */ /* 0x000fda0003f8f008 */
[----:B------:R-:W-:Y:S05]  /*3960*/  @!P4 BRA `(.L_x_1637) ;  /* 0x000000000030c947 */ /* 0x000fea0003800000 */
[----:B------:R-:W-:Y:S01]  /*3970*/  HADD2.F32 R136, -RZ, R40.H0_H0 ;  /* 0x20000028ff887230 */ /* 0x000fe20000004100 */
[----:B------:R-:W-:Y:S06]  /*3980*/  BRA `(.L_x_1637) ;  /* 0x0000000000287947 */ /* 0x000fec0003800000 */
.L_x_1636:
[----:B------:R-:W-:Y:S01]  /*3990*/  UISETP.NE.U32.AND UP0, UPT, UR14, URZ, UPT ;  /* 0x0000003f0e00728c */ /* 0x000fe2000bf05070 */
[----:B------:R-:W-:-:S03]  /*39a0*/  ISETP.NE.AND P4, PT, R38, RZ, PT ;  /* 0x000000ff2600720c */ /* 0x000fc60003f85270 */
[----:B------:R-:W-:Y:S01]  /*39b0*/  UISETP.NE.AND.EX UP0, UPT, UR15, URZ, UPT, UP0 ;  /* 0x0000003f0f00728c */ /* 0x000fe2000bf05300 */
[----:B-1-3--:R-:W-:-:S05]  /*39c0*/  FSEL R136, R140, RZ, !P4 ;  /* 0x000000ff8c887208 */ /* 0x00afca0006000000 */
[----:B------:R-:W-:Y:S01]  /*39d0*/  PLOP3.LUT P4, PT, PT, PT, UP0, 0x80, 0x0 ;  /* 0x000000000000781c */ /* 0x000fe20003f8f008 */
[----:B------:R-:W-:-:S04]  /*39e0*/  FFMA.FTZ R137, R161, R142, R136 ;  /* 0x0000008ea1897223 */ /* 0x000fc80000010088 */
[----:B------:R-:W-:-:S04]  /*39f0*/  FADD.FTZ R136, R200, -R137 ;  /* 0x80000089c8887221 */ /* 0x000fc80000010000 */
[----:B------:R-:W-:-:S04]  /*3a00*/  FMUL.FTZ R136, R213, R136 ;  /* 0x00000088d5887220 */ /* 0x000fc80000410000 */
[----:B------:R-:W-:-:S05]  /*3a10*/  @P4 HADD2.F32 R137, -RZ, R40.H0_H0 ;  /* 0x20000028ff894230 */ /* 0x000fca0000004100 */
[----:B------:R-:W-:-:S07]  /*3a20*/  @P4 FADD.FTZ R136, R136, R137 ;  /* 0x0000008988884221 */ /* 0x000fce0000010000 */
.L_x_1637:
[----:B------:R-:W-:Y:S05]  /*3a30*/  BSYNC B2 ;  /* 0x0000000000027941 */ /* 0x000fea0003800000 */
.L_x_1635:
        /* <DEDUP_REMOVED lines=17> */
.L_x_1639:
[----:B------:R-:W-:-:S04]  /*3b50*/  ISETP.NE.AND P6, PT, R38, RZ, PT ;  /* 0x000000ff2600720c */ /* 0x000fc80003fc5270 */
[----:B------:R-:W-:-:S05]  /*3b60*/  FSEL R137, R140, RZ, !P6 ;  /* 0x000000ff8c897208 */ /* 0x000fca0007000000 */
[----:B------:R-:W-:Y:S01]  /*3b70*/  FFMA.FTZ R136, R198, R142, R137 ;  /* 0x0000008ec6887223 */ /* 0x000fe20000010089 */
[----:B------:R-:W-:-:S03]  /*3b80*/  @P4 HADD2.F32 R137, -RZ, R40.H1_H1 ;  /* 0x30000028ff894230 */ /* 0x000fc60000004100 */
[----:B------:R-:W-:-:S04]  /*3b90*/  FADD.FTZ R136, R199, -R136 ;  /* 0x80000088c7887221 */ /* 0x000fc80000010000 */
[----:B------:R-:W-:-:S04]  /*3ba0*/  FMUL.FTZ R136, R213, R136 ;  /* 0x00000088d5887220 */ /* 0x000fc80000410000 */
[----:B------:R-:W-:-:S07]  /*3bb0*/  @P4 FADD.FTZ R136, R136, R137 ;  /* 0x0000008988884221 */ /* 0x000fce0000010000 */
.L_x_1640:
[----:B------:R-:W-:Y:S05]  /*3bc0*/  BSYNC B2 ;  /* 0x0000000000027941 */ /* 0x000fea0003800000 */
.L_x_1638:
        /* <DEDUP_REMOVED lines=15> */
.L_x_1642:
[----:B------:R-:W-:-:S04]  /*3cc0*/  ISETP.NE.AND P6, PT, R38, RZ, PT ;  /* 0x000000ff2600720c */ /* 0x000fc80003fc5270 */
[----:B------:R-:W-:-:S05]  /*3cd0*/  FSEL R136, R140, RZ, !P6 ;  /* 0x000000ff8c887208 */ /* 0x000fca0007000000 */
[----:B------:R-:W-:-:S04]  /*3ce0*/  FFMA.FTZ R137, R197, R142, R136 ;  /* 0x0000008ec5897223 */ /* 0x000fc80000010088 */
[----:B------:R-:W-:Y:S01]  /*3cf0*/  FADD.FTZ R136, R204, -R137 ;  /* 0x80000089cc887221 */ /* 0x000fe20000010000 */
[----:B------:R-:W-:-:S03]  /*3d00*/  @P4 HADD2.F32 R137, -RZ, R41.H0_H0 ;  /* 0x20000029ff894230 */ /* 0x000fc60000004100 */
[----:B------:R-:W-:-:S04]  /*3d10*/  FMUL.FTZ R136, R213, R136 ;  /* 0x00000088d5887220 */ /* 0x000fc80000410000 */
[----:B------:R-:W-:-:S07]  /*3d20*/  @P4 FADD.FTZ R136, R136, R137 ;  /* 0x0000008988884221 */ /* 0x000fce0000010000 */
.L_x_1643:
[----:B------:R-:W-:Y:S05]  /*3d30*/  BSYNC B2 ;  /* 0x0000000000027941 */ /* 0x000fea0003800000 */
.L_x_1641:
        /* <DEDUP_REMOVED lines=15> */
.L_x_1645:
[----:B------:R-:W-:-:S04]  /*3e30*/  ISETP.NE.AND P6, PT, R38, RZ, PT ;  /* 0x000000ff2600720c */ /* 0x000fc80003fc5270 */
[----:B------:R-:W-:-:S05]  /*3e40*/  FSEL R137, R140, RZ, !P6 ;  /* 0x000000ff8c897208 */ /* 0x000fca0007000000 */
[----:B------:R-:W-:Y:S01]  /*3e50*/  FFMA.FTZ R136, R202, R142, R137 ;  /* 0x0000008eca887223 */ /* 0x000fe20000010089 */
[----:B------:R-:W-:-:S03]  /*3e60*/  @P4 HADD2.F32 R137, -RZ, R41.H1_H1 ;  /* 0x30000029ff894230 */ /* 0x000fc60000004100 */
[----:B------:R-:W-:-:S04]  /*3e70*/  FADD.FTZ R136, R201, -R136 ;  /* 0x80000088c9887221 */ /* 0x000fc80000010000 */
[----:B------:R-:W-:-:S04]  /*3e80*/  FMUL.FTZ R136, R213, R136 ;  /* 0x00000088d5887220 */ /* 0x000fc80000410000 */
[----:B------:R-:W-:-:S07]  /*3e90*/  @P4 FADD.FTZ R136, R136, R137 ;  /* 0x0000008988884221 */ /* 0x000fce0000010000 */
.L_x_1646:
[----:B------:R-:W-:Y:S05]  /*3ea0*/  BSYNC B2 ;  /* 0x0000000000027941 */ /* 0x000fea0003800000 */
.L_x_1644:
        /* <DEDUP_REMOVED lines=15> */
.L_x_1648:
[----:B------:R-:W-:-:S04]  /*3fa0*/  ISETP.NE.AND P6, PT, R38, RZ, PT ;  /* 0x000000ff2600720c */ /* 0x000fc80003fc5270 */
[----:B------:R-:W-:-:S05]  /*3fb0*/  FSEL R136, R140, RZ, !P6 ;  /* 0x000000ff8c887208 */ /* 0x000fca0007000000 */
[----:B------:R-:W-:-:S04]  /*3fc0*/  FFMA.FTZ R137, R203, R142, R136 ;  /* 0x0000008ecb897223 */ /* 0x000fc80000010088 */
[----:B------:R-:W-:Y:S01]  /*3fd0*/  FADD.FTZ R136, R206, -R137 ;  /* 0x80000089ce887221 */ /* 0x000fe20000010000 */
[----:B------:R-:W-:-:S03]  /*3fe0*/  @P4 HADD2.F32 R137, -RZ, R42.H0_H0 ;  /* 0x2000002aff894230 */ /* 0x000fc60000004100 */
[----:B------:R-:W-:-:S04]  /*3ff0*/  FMUL.FTZ R136, R213, R136 ;  /* 0x00000088d5887220 */ /* 0x000fc80000410000 */
[----:B------:R-:W-:-:S07]  /*4000*/  @P4 FADD.FTZ R136, R136, R137 ;  /* 0x0000008988884221 */ /* 0x000fce0000010000 */
.L_x_1649:
[----:B------:R-:W-:Y:S05]  /*4010*/  BSYNC B2 ;  /* 0x0000000000027941 */ /* 0x000fea0003800000 */
.L_x_1647:
        /* <DEDUP_REMOVED lines=15> */
.L_x_1651:
[----:B------:R-:W-:-:S04]  /*4110*/  ISETP.NE.AND P6, PT, R38, RZ, PT ;  /* 0x000000ff2600720c */ /* 0x000fc80003fc5270 */
[----:B------:R-:W-:-:S05]  /*4120*/  FSEL R137, R140, RZ, !P6 ;  /* 0x000000ff8c897208 */ /* 0x000fca0007000000 */
[----:B------:R-:W-:Y:S01]  /*4130*/  FFMA.FTZ R136, R208, R142, R137 ;  /* 0x0000008ed0887223 */ /* 0x000fe20000010089 */
[----:B------:R-:W-:-:S03]  /*4140*/  @P4 HADD2.F32 R137, -RZ, R42.H1_H1 ;  /* 0x3000002aff894230 */ /* 0x000fc60000004100 */
[----:B------:R-:W-:-:S04]  /*4150*/  FADD.FTZ R136, R205, -R136 ;  /* 0x80000088cd887221 */ /* 0x000fc80000010000 */
[----:B------:R-:W-:-:S04]  /*4160*/  FMUL.FTZ R136, R213, R136 ;  /* 0x00000088d5887220 */ /* 0x000fc80000410000 */
[----:B------:R-:W-:-:S07]  /*4170*/  @P4 FADD.FTZ R136, R136, R137 ;  /* 0x0000008988884221 */ /* 0x000fce0000010000 */
.L_x_1652:
[----:B------:R-:W-:Y:S05]  /*4180*/  BSYNC B2 ;  /* 0x0000000000027941 */ /* 0x000fea0003800000 */
.L_x_1650:
        /* <DEDUP_REMOVED lines=15> */
.L_x_1654:
[----:B------:R-:W-:-:S04]  /*4280*/  ISETP.NE.AND P6, PT, R38, RZ, PT ;  /* 0x000000ff2600720c */ /* 0x000fc80003fc5270 */
[----:B------:R-:W-:-:S05]  /*4290*/  FSEL R136, R140, RZ, !P6 ;  /* 0x000000ff8c887208 */ /* 0x000fca0007000000 */
[----:B------:R-:W-:-:S04]  /*42a0*/  FFMA.FTZ R137, R207, R142, R136 ;  /* 0x0000008ecf897223 */ /* 0x000fc80000010088 */
[----:B------:R-:W-:Y:S01]  /*42b0*/  FADD.FTZ R136, R210, -R137 ;  /* 0x80000089d2887221 */ /* 0x000fe20000010000 */
[----:B------:R-:W-:-:S03]  /*42c0*/  @P4 HADD2.F32 R137, -RZ, R43.H0_H0 ;  /* 0x2000002bff894230 */ /* 0x000fc60000004100 */
[----:B------:R-:W-:-:S04]  /*42d0*/  FMUL.FTZ R136, R213, R136 ;  /* 0x00000088d5887220 */ /* 0x000fc80000410000 */
[----:B------:R-:W-:-:S07]  /*42e0*/  @P4 FADD.FTZ R136, R136, R137 ;  /* 0x0000008988884221 */ /* 0x000fce0000010000 */
.L_x_1655:
[----:B------:R-:W-:Y:S05]  /*42f0*/  BSYNC B2 ;  /* 0x0000000000027941 */ /* 0x000fea0003800000 */
.L_x_1653:
        /* <DEDUP_REMOVED lines=15> */
.L_x_1657:
[----:B------:R-:W-:-:S04]  /*43f0*/  ISETP.NE.AND P2, PT, R38, RZ, PT ;  /* 0x000000ff2600720c */ /* 0x000fc80003f45270 */
[----:B------:R-:W-:-:S05]  /*4400*/  FSEL R137, R140, RZ, !P2 ;  /* 0x000000ff8c897208 */ /* 0x000fca0005000000 */
[----:B------:R-:W-:Y:S01]  /*4410*/  FFMA.FTZ R142, R212, R142, R137 ;  /* 0x0000008ed48e7223 */ /* 0x000fe20000010089 */
[----:B------:R-:W-:-:S03]  /*4420*/  @P4 HADD2.F32 R137, -RZ, R43.H1_H1 ;  /* 0x3000002bff894230 */ /* 0x000fc60000004100 */
[----:B------:R-:W-:-:S04]  /*4430*/  FADD.FTZ R142, R209, -R142 ;  /* 0x8000008ed18e7221 */ /* 0x000fc80000010000 */
[----:B------:R-:W-:-:S04]  /*4440*/  FMUL.FTZ R142, R213, R142 ;  /* 0x0000008ed58e7220 */ /* 0x000fc80000410000 */
[----:B------:R-:W-:-:S07]  /*4450*/  @P4 FADD.FTZ R142, R142, R137 ;  /* 0x000000898e8e4221 */ /* 0x000fce0000010000 */
.L_x_1658:
[----:B------:R-:W-:Y:S05]  /*4460*/  BSYNC B2 ;  /* 0x0000000000027941 */ /* 0x000fea0003800000 */
.L_x_1656:
        /* <DEDUP_REMOVED lines=8> */
[----:B--2---:R-:W-:Y:S01]  /*44f0*/  @P5 IMAD.WIDE.U32 R138, R211, 0x10, R138 ;  /* 0x00000010d38a5825 */ /* 0x004fe200078e008a */
[----:B------:R-:W-:-:S03]  /*4500*/  @P3 F2FP.F16.F32.PACK_AB R143, RZ, R143 ;  /* 0x0000008fff8f323e */ /* 0x000fc600000000ff */
[----:B------:R-:W-:Y:S01]  /*4510*/  @P3 FFMA.FTZ R115, R142, R140, R115 ;  /* 0x0000008c8e733223 */ /* 0x000fe20000010073 */
[----:B------:R-:W-:Y:S01]  /*4520*/  @P3 PRMT R71, R71, 0x5410, R143 ;  /* 0x0000541047473816 */ /* 0x000fe2000000008f */
[----:B------:R2:W-:Y:S01]  /*4530*/  @P5 STG.E.128 desc[UR4][R138.64], R60 ;  /* 0x0000003c8a005986 */ /* 0x0005e2000c101d04 */
[----:B---3--:R-:W-:-:S05]  /*4540*/  @P3 IMAD.WIDE.U32 R136, R141, 0x10, R136 ;  /* 0x000000108d883825 */ /* 0x008fca00078e0088 */
[----:B------:R2:W-:Y:S02]  /*4550*/  @P3 STG.E.128 desc[UR4][R136.64], R68 ;  /* 0x0000004488003986 */ /* 0x0005e4000c101d04 */
.L_x_1632:
[----:B------:R-:W-:Y:S05]  /*4560*/  BSYNC B1 ;  /* 0x0000000000017941 */ /* 0x000fea0003800000 */
.L_x_1631:
[----:B-123--:R-:W1:Y:S02]  /*4570*/  LDC.64 R136, c[0x0][0x210] ;  /* 0x00008400ff887b82 */ /* 0x00ee640000000a00 */
[----:B-1----:R-:W-:-:S04]  /*4580*/  LEA R160, R136, R160, 0x2 ;  /* 0x000000a088a07211 */ /* 0x002fc800078e10ff */
[----:B------:R-:W-:-:S13]  /*4590*/  ISETP.GE.AND P2, PT, R160, R137, PT ;  /* 0x00000089a000720c */ /* 0x000fda0003f46270 */
[----:B------:R-:W-:Y:S05]  /*45a0*/  @!P2 BRA `(.L_x_1659) ;  /* 0xffffffc000b8a947 */ /* 0x000fea000383ffff */
.L_x_1560:
[----:B------:R-:W-:Y:S05]  /*45b0*/  BSYNC B0 ;  /* 0x0000000000007941 */ /* 0x000fea0003800000 */
.L_x_1559:
        /* <DEDUP_REMOVED lines=19> */
[----:B------:R-:W-:Y:S01]  /*46f0*/  LEA R3, R36, R3, 0x2 ;  /* 0x0000000324037211 */ /* 0x000fe200078e10ff */
[----:B--2---:R-:W-:Y:S02]  /*4700*/  IMAD R147, R20, R147, RZ ;  /* 0x0000009314937224 */ /* 0x004fe400078e02ff */
        /* <DEDUP_REMOVED lines=188> */
.L_x_1661:
[----:B------:R-:W-:Y:S05]  /*52d0*/  BSYNC B0 ;  /* 0x0000000000007941 */ /* 0x000fea0003800000 */
.L_x_1660:
        /* <DEDUP_REMOVED lines=16> */
.L_x_1663:
[----:B------:R-:W-:Y:S05]  /*53e0*/  BSYNC B0 ;  /* 0x0000000000007941 */ /* 0x000fea0003800000 */
.L_x_1662:
        /* <DEDUP_REMOVED lines=16> */
.L_x_1665:
[----:B------:R-:W-:Y:S05]  /*54f0*/  BSYNC B0 ;  /* 0x0000000000007941 */ /* 0x000fea0003800000 */
.L_x_1664:
[----:B------:R-:W-:Y:S01]  /*5500*/  BSSY B0, `(.L_x_1666) ;  /* 0x0000010000007945 */ /* 0x000fe20003800000 */
[----:B0-----:R-:W-:-:S03]  /*5510*/  FADD.FTZ R33, R33, R16 ;  /* 0x0000001021217221 */ /* 0x001fc60000010000 */
[----:B------:R-:W-:Y:S05]  /*5520*/  @!P2 BRA `(.L_x_1667) ;  /* 0x000000000034a947 */ /* 0x000fea0003800000 */
[----:B--23--:R-:W-:Y:S01]  /*5530*/  MOV R4, R10 ;  /* 0x0000000a00047202 */ /* 0x00cfe20000000f00 */
        /* <DEDUP_REMOVED lines=9> */
[----:B0-----:R-:W-:Y:S02]  /*55d0*/  IADD3 R2, P0, R2, 0x200, RZ ;  /* 0x0000020002027810 */ /* 0x001fe40007f1e0ff */
[----:B------:R-:W-:Y:S02]  /*55e0*/  IADD3.X R21, RZ, R21, RZ, P2, !PT ;  /* 0x00000015ff157210 */ /* 0x000fe400017fe4ff */
[----:B------:R-:W-:-:S09]  /*55f0*/  IADD3.X R3, RZ, R3, RZ, P0, !PT ;  /* 0x00000003ff037210 */ /* 0x000fd200007fe4ff */
.L_x_1667:
[----:B------:R-:W-:Y:S05]  /*5600*/  BSYNC B0 ;  /* 0x0000000000007941 */ /* 0x000fea0003800000 */
.L_x_1666:
[----:B------:R-:W-:Y:S01]  /*5610*/  BSSY B0, `(.L_x_1668) ;  /* 0x0000010000007945 */ /* 0x000fe20003800000 */
[----:B------:R-:W-:-:S03]  /*5620*/  FADD.FTZ R39, R22, R39 ;  /* 0x0000002716277221 */ /* 0x000fc60000010000 */
[----:B------:R-:W-:Y:S05]  /*5630*/  @!P3 BRA `(.L_x_1669) ;  /* 0x000000000034b947 */ /* 0x000fea0003800000 */
[----:B-123--:R-:W-:Y:S01]  /*5640*/  MOV R4, R10 ;  /* 0x0000000a00047202 */ /* 0x00efe20000000f00 */
        /* <DEDUP_REMOVED lines=12> */
.L_x_1669:
[----:B------:R-:W-:Y:S05]  /*5710*/  BSYNC B0 ;  /* 0x0000000000007941 */ /* 0x000fea0003800000 */
.L_x_1668:
[----:B------:R-:W-:Y:S05]  /*5720*/  @!P4 EXIT ;  /* 0x000000000000c94d */ /* 0x000fea0003800000 */
        /* <DEDUP_REMOVED lines=8> */
.L_x_1574:
        /* <DEDUP_REMOVED lines=8> */
.L_x_1671:
[----:B------:R-:W-:Y:S05]  /*5830*/  BSYNC B1 ;  /* 0x0000000000017941 */ /* 0x000fea0003800000 */
.L_x_1670:
        /* <DEDUP_REMOVED lines=8> */
.L_x_1672:
[----:B------:R-:W-:Y:S01]  /*58c0*/  FADD.FTZ R136, R136, R219 ;  /* 0x000000db88887221 */ /* 0x000fe20000010000 */
[----:B------:R-:W-:-:S04]  /*58d0*/  HFMA2.MMA R180, -RZ, RZ, 0, 1.1920928955078125e-07 ;  /* 0x00000002ffb47435 */ /* 0x000fc800000001ff */
[----:B------:R-:W-:Y:S02]  /*58e0*/  MOV R181, R136 ;  /* 0x0000008800b57202 */ /* 0x000fe40000000f00 */
[----:B------:R-:W-:-:S07]  /*58f0*/  MOV R137, R171 ;  /* 0x000000ab00897202 */ /* 0x000fce0000000f00 */
[----:B------:R-:W-:Y:S05]  /*5900*/  WARPSYNC.COLLECTIVE R170, `(.L_x_1673) ;  /* 0x00000000aa087348 */ /* 0x000fea0003c00000 */
[----:B------:R0:W1:Y:S02]  /*5910*/  SHFL.BFLY P3, R171, R181, R180, R215 ;  /* 0x0c0000b4b5ab7389 */ /* 0x00006400000600d7 */
[----:B01----:R-:W-:Y:S01]  /*5920*/  ENDCOLLECTIVE ;  /* 0x000000000000791b */ /* 0x003fe20003800000 */
.L_x_1673:
[----:B------:R-:W-:-:S05]  /*5930*/  FADD.FTZ R137, R137, R216 ;  /* 0x000000d889897221 */ /* 0x000fca0000010000 */
[----:B------:R-:W-:Y:S02]  /*5940*/  MOV R181, R137 ;  /* 0x0000008900b57202 */ /* 0x000fe40000000f00 */
[----:B------:R-:W-:-:S07]  /*5950*/  MOV R139, R171 ;  /* 0x000000ab008b7202 */ /* 0x000fce0000000f00 */
[----:B------:R-:W-:Y:S05]  /*5960*/  WARPSYNC.COLLECTIVE R170, `(.L_x_1674) ;  /* 0x00000000aa087348 */ /* 0x000fea0003c00000 */
[----:B------:R0:W1:Y:S02]  /*5970*/  SHFL.BFLY P3, R171, R181, R180, R215 ;  /* 0x0c0000b4b5ab7389 */ /* 0x00006400000600d7 */
[----:B01----:R-:W-:Y:S01]  /*5980*/  ENDCOLLECTIVE ;  /* 0x000000000000791b */ /* 0x003fe20003800000 */
.L_x_1674:
[----:B------:R-:W-:Y:S01]  /*5990*/  FADD.FTZ R139, R136, R139 ;  /* 0x0000008b888b7221 */ /* 0x000fe20000010000 */
[----:B------:R-:W-:-:S04]  /*59a0*/  HFMA2.MMA R180, -RZ, RZ, 0, 2.384185791015625e-07 ;  /* 0x00000004ffb47435 */ /* 0x000fc800000001ff */
[----:B------:R-:W-:Y:S02]  /*59b0*/  MOV R181, R139 ;  /* 0x0000008b00b57202 */ /* 0x000fe40000000f00 */
[----:B------:R-:W-:-:S07]  /*59c0*/  MOV R138, R171 ;  /* 0x000000ab008a7202 */ /* 0x000fce0000000f00 */
[----:B------:R-:W-:Y:S05]  /*59d0*/  WARPSYNC.COLLECTIVE R170, `(.L_x_1675) ;  /* 0x00000000aa087348 */ /* 0x000fea0003c00000 */
[----:B------:R0:W1:Y:S02]  /*59e0*/  SHFL.BFLY P3, R171, R181, R180, R215 ;  /* 0x0c0000b4b5ab7389 */ /* 0x00006400000600d7 */
[----:B01----:R-:W-:Y:S01]  /*59f0*/  ENDCOLLECTIVE ;  /* 0x000000000000791b */ /* 0x003fe20003800000 */
.L_x_1675:
[----:B------:R-:W-:-:S05]  /*5a00*/  FADD.FTZ R138, R137, R138 ;  /* 0x0000008a898a7221 */ /* 0x000fca0000010000 */
[----:B------:R-:W-:Y:S02]  /*5a10*/  MOV R181, R138 ;  /* 0x0000008a00b57202 */ /* 0x000fe40000000f00 */
[----:B------:R-:W-:-:S07]  /*5a20*/  MOV R140, R171 ;  /* 0x000000ab008c7202 */ /* 0x000fce0000000f00 */
[----:B------:R-:W-:Y:S05]  /*5a30*/  WARPSYNC.COLLECTIVE R170, `(.L_x_1676) ;  /* 0x00000000aa087348 */ /* 0x000fea0003c00000 */
[----:B------:R0:W1:Y:S02]  /*5a40*/  SHFL.BFLY P3, R171, R181, R180, R215 ;  /* 0x0c0000b4b5ab7389 */ /* 0x00006400000600d7 */
[----:B01----:R-:W-:Y:S01]  /*5a50*/  ENDCOLLECTIVE ;  /* 0x000000000000791b */ /* 0x003fe20003800000 */
.L_x_1676:
[----:B------:R-:W-:Y:S01]  /*5a60*/  FADD.FTZ R140, R139, R140 ;  /* 0x0000008c8b8c7221 */ /* 0x000fe20000010000 */
[----:B------:R-:W-:-:S04]  /*5a70*/  HFMA2.MMA R180, -RZ, RZ, 0, 4.76837158203125e-07 ;  /* 0x00000008ffb47435 */ /* 0x000fc800000001ff */
[----:B------:R-:W-:Y:S02]  /*5a80*/  MOV R181, R140 ;  /* 0x0000008c00b57202 */ /* 0x000fe40000000f00 */
[----:B------:R-:W-:-:S07]  /*5a90*/  MOV R141, R171 ;  /* 0x000000ab008d7202 */ /* 0x000fce0000000f00 */
[----:B------:R-:W-:Y:S05]  /*5aa0*/  WARPSYNC.COLLECTIVE R170, `(.L_x_1677) ;  /* 0x00000000aa087348 */ /* 0x000fea0003c00000 */
[----:B------:R0:W1:Y:S02]  /*5ab0*/  SHFL.BFLY P3, R171, R181, R180, R215 ;  /* 0x0c0000b4b5ab7389 */ /* 0x00006400000600d7 */
[----:B01----:R-:W-:Y:S01]  /*5ac0*/  ENDCOLLECTIVE ;  /* 0x000000000000791b */ /* 0x003fe20003800000 */
.L_x_1677:
[----:B------:R-:W-:-:S05]  /*5ad0*/  FADD.FTZ R141, R138, R141 ;  /* 0x0000008d8a8d7221 */ /* 0x000fca0000010000 */
[----:B------:R-:W-:Y:S02]  /*5ae0*/  MOV R181, R141 ;  /* 0x0000008d00b57202 */ /* 0x000fe40000000f00 */
[----:B------:R-:W-:-:S07]  /*5af0*/  MOV R143, R171 ;  /* 0x000000ab008f7202 */ /* 0x000fce0000000f00 */
[----:B------:R-:W-:Y:S05]  /*5b00*/  WARPSYNC.COLLECTIVE R170, `(.L_x_1678) ;  /* 0x00000000aa087348 */ /* 0x000fea0003c00000 */
[----:B------:R0:W1:Y:S02]  /*5b10*/  SHFL.BFLY P3, R171, R181, R180, R215 ;  /* 0x0c0000b4b5ab7389 */ /* 0x00006400000600d7 */
[----:B01----:R-:W-:Y:S01]  /*5b20*/  ENDCOLLECTIVE ;  /* 0x000000000000791b */ /* 0x003fe20003800000 */
.L_x_1678:
[----:B------:R-:W-:Y:S01]  /*5b30*/  FADD.FTZ R143, R140, R143 ;  /* 0x0000008f8c8f7221 */ /* 0x000fe20000010000 */
[----:B------:R-:W-:-:S04]  /*5b40*/  HFMA2.MMA R180, -RZ, RZ, 0, 9.5367431640625e-07 ;  /* 0x00000010ffb47435 */ /* 0x000fc800000001ff */
[----:B------:R-:W-:Y:S02]  /*5b50*/  MOV R181, R143 ;  /* 0x0000008f00b57202 */ /* 0x000fe40000000f00 */
[----:B------:R-:W-:-:S07]  /*5b60*/  MOV R142, R171 ;  /* 0x000000ab008e7202 */ /* 0x000fce0000000f00 */
[----:B------:R-:W-:Y:S05]  /*5b70*/  WARPSYNC.COLLECTIVE R170, `(.L_x_1679) ;  /* 0x00000000aa087348 */ /* 0x000fea0003c00000 */
[----:B------:R0:W1:Y:S02]  /*5b80*/  SHFL.BFLY P3, R171, R181, R180, R215 ;  /* 0x0c0000b4b5ab7389 */ /* 0x00006400000600d7 */
[----:B01----:R-:W-:Y:S01]  /*5b90*/  ENDCOLLECTIVE ;  /* 0x000000000000791b */ /* 0x003fe20003800000 */
.L_x_1679:
[----:B------:R-:W-:-:S05]  /*5ba0*/  FADD.FTZ R142, R141, R142 ;  /* 0x0000008e8d8e7221 */ /* 0x000fca0000010000 */
[----:B------:R-:W-:Y:S02]  /*5bb0*/  MOV R181, R142 ;  /* 0x0000008e00b57202 */ /* 0x000fe40000000f00 */
[----:B------:R-:W-:-:S07]  /*5bc0*/  MOV R136, R171 ;  /* 0x000000ab00887202 */ /* 0x000fce0000000f00 */
[----:B------:R-:W-:Y:S05]  /*5bd0*/  WARPSYNC.COLLECTIVE R170, `(.L_x_1680) ;  /* 0x00000000aa087348 */ /* 0x000fea0003c00000 */
[----:B------:R0:W1:Y:S02]  /*5be0*/  SHFL.BFLY P3, R171, R181, R180, R215 ;  /* 0x0c0000b4b5ab7389 */ /* 0x00006400000600d7 */
[----:B01----:R-:W-:Y:S01]  /*5bf0*/  ENDCOLLECTIVE ;  /* 0x000000000000791b */ /* 0x003fe20003800000 */
.L_x_1680:
[----:B------:R-:W-:Y:S01]  /*5c00*/  MOV R137, R171 ;  /* 0x000000ab00897202 */ /* 0x000fe20000000f00 */
[----:B------:R-:W-:Y:S06]  /*5c10*/  BRA `(.L_x_1681) ;  /* 0xffffffc0005c7947 */ /* 0x000fec000383ffff */
.L_x_1682:
        /* <DEDUP_REMOVED lines=14> */
.L_x_11682:


//--------------------- .text._ZN10layer_norm13ln_bwd_kernelINS_13Kernel_traitsI6__halfS2_S2_S2_fjLj768ELj1ELj4ELj1ELj16ENS_18Kernel_traits_baseILj768ES2_S2_S2_S2_fjLj128EEEEELb0ELb1ELb1ELb1EEEvNS_9BwdParamsE --------------------------
	.section	.text._ZN10layer_norm13ln_bwd_kernelINS_13Kernel_traitsI6__halfS2_S2_S2_fjLj768ELj1ELj4ELj1ELj16ENS_18Kernel_traits_baseILj768ES2_S2_S2_S2_fjLj128EEEEELb0ELb1ELb1ELb1EEEvNS_9BwdParamsE,"ax",@progbits
	.align	128
        .global         _ZN10layer_norm13ln_bwd_kernelINS_13Kernel_traitsI6__halfS2_S2_S2_fjLj768ELj1ELj4ELj1ELj16ENS_18Kernel_traits_baseILj768ES2_S2_S2_S2_fjLj128EEEEELb0ELb1ELb1ELb1EEEvNS_9BwdParamsE
        .type           _ZN10layer_norm13ln_bwd_kernelINS_13Kernel_traitsI6__halfS2_S2_S2_fjLj768ELj1ELj4ELj1ELj16ENS_18Kernel_traits_baseILj768ES2_S2_S2_S2_fjLj128EEEEELb0ELb1ELb1ELb1EEEvNS_9BwdParamsE,@function
        .size           _ZN10layer_norm13ln_bwd_kernelINS_13Kernel_traitsI6__halfS2_S2_S2_fjLj768ELj1ELj4ELj1ELj16ENS_18Kernel_traits_baseILj768ES2_S2_S2_S2_fjLj128EEEEELb0ELb1ELb1ELb1EEEvNS_9BwdParamsE,(.L_x_11683 - _ZN10layer_norm13ln_bwd_kernelINS_13Kernel_traitsI6__halfS2_S2_S2_fjLj768ELj1ELj4ELj1ELj16ENS_18Kernel_traits_baseILj768ES2_S2_S2_S2_fjLj128EEEEELb0ELb1ELb1ELb1EEEvNS_9BwdParamsE)
        .other          _ZN10layer_norm13ln_bwd_kernelINS_13Kernel_traitsI6__halfS2_S2_S2_fjLj768ELj1ELj4ELj1ELj16ENS_18Kernel_traits_baseILj768ES2_S2_S2_S2_fjLj128EEEEELb0ELb1ELb1ELb1EEEvNS_9BwdParamsE,@"STO_CUDA_ENTRY STV_DEFAULT"
_ZN10layer_norm13ln_bwd_kernelINS_13Kernel_traitsI6__halfS2_S2_S2_fjLj768ELj1ELj4ELj1ELj16ENS_18Kernel_traits_baseILj768ES2_S2_S2_S2_fjLj128EEEEELb0ELb1ELb1ELb1EEEvNS_9BwdParamsE:
.text._ZN10layer_norm13ln_bwd_kernelINS_13Kernel_traitsI6__halfS2_S2_S2_fjLj768ELj1ELj4ELj1ELj16ENS_18Kernel_traits_baseILj768ES2_S2_S2_S2_fjLj128EEEEELb0ELb1ELb1ELb1EEEvNS_9BwdParamsE:
        /* <DEDUP_REMOVED lines=59> */
.L_x_1684:
        /* <DEDUP_REMOVED lines=57> */
[--C-:B----4-:R-:W-:Y:S02]  /*0740*/  HADD2.F32 R143, -RZ, R20.reuse.H0_H0 ;  /* 0x20000014ff8f7230 */ /* 0x110fe40000004100 */
        /* <DEDUP_REMOVED lines=8> */
[----:B0-----:R-:W-:-:S07]  /*07d0*/  CS2R R22, SRZ ;  /* 0x0000000000167805 */ /* 0x001fce000001ff00 */
.L_x_1766:
        /* <DEDUP_REMOVED lines=16> */
[C---:B------:R-:W-:Y:S02]  /*08e0*/  IADD3 R193, R195.reuse, 0x20, RZ ;  /* 0x00000020c3c17810 */ /* 0x040fe40007ffe0ff */
[C---:B------:R-:W-:Y:S01]  /*08f0*/  IADD3 R163, R195.reuse, 0x40, RZ ;  /* 0x00000040c3a37810 */ /* 0x040fe20007ffe0ff */
[----:B-1----:R-:W-:-:S04]  /*0900*/  IMAD.WIDE.U32 R134, R195, 0x10, R136 ;  /* 0x00000010c3867825 */ /* 0x002fc800078e0088 */
[----:B------:R-:W-:-:S04]  /*0910*/  IMAD.WIDE.U32 R132, R193, 0x10, R136 ;  /* 0x00000010c1847825 */ /* 0x000fc800078e0088 */
[----:B------:R-:W-:Y:S01]  /*0920*/  IMAD.WIDE.U32 R136, R163, 0x10, R136 ;  /* 0x00000010a3887825 */ /* 0x000fe200078e0088 */
[----:B---3--:R-:W-:-:S13]  /*0930*/  ISETP.GT.AND P2, PT, R112, RZ, PT ;  /* 0x000000ff7000720c */ /* 0x008fda0003f44270 */
[----:B----4-:R-:W-:Y:S05]  /*0940*/  @P2 BRA `(.L_x_1687) ;  /* 0x0000000000342947 */ /* 0x010fea0003800000 */
[----:B------:R-:W-:Y:S01]  /*0950*/  MOV R201, UR14 ;  /* 0x0000000e00c97c02 */ /* 0x000fe20008000f00 */
[----:B------:R-:W-:Y:S01]  /*0960*/  HFMA2.MMA R109, -RZ, RZ, 0, 0 ;  /* 0x00000000ff6d7435 */ /* 0x000fe200000001ff */
[----:B------:R-:W-:Y:S02]  /*0970*/  MOV R199, UR15 ;  /* 0x0000000f00c77c02 */ /* 0x000fe40008000f00 */
[----:B------:R-:W-:Y:S02]  /*0980*/  ISETP.NE.U32.AND P0, PT, R201, RZ, PT ;  /* 0x000000ffc900720c */ /* 0x000fe40003f05070 */
[----:B------:R-:W-:Y:S02]  /*0990*/  MOV R111, RZ ;  /* 0x000000ff006f7202 */ /* 0x000fe40000000f00 */
[----:B------:R-:W-:-:S13]  /*09a0*/  ISETP.NE.AND.EX P0, PT, R199, RZ, PT, P0 ;  /* 0x000000ffc700720c */ /* 0x000fda0003f05300 */
[----:B------:R-:W-:Y:S05]  /*09b0*/  @!P0 BRA `(.L_x_1688) ;  /* 0x0000000c00fc8947 */ /* 0x000fea0003800000 */
[----:B------:R0:W5:Y:S04]  /*09c0*/  LDG.E.128 R84, desc[UR4][R134.64] ;  /* 0x0000000486547981 */ /* 0x000168000c1e1d00 */
[----:B------:R0:W5:Y:S04]  /*09d0*/  LDG.E.128 R88, desc[UR4][R132.64] ;  /* 0x0000000484587981 */ /* 0x000168000c1e1d00 */
[----:B------:R0:W5:Y:S01]  /*09e0*/  LDG.E.128 R92, desc[UR4][R136.64] ;  /* 0x00000004885c7981 */ /* 0x000162000c1e1d00 */
[----:B------:R-:W-:Y:S02]  /*09f0*/  MOV R109, RZ ;  /* 0x000000ff006d7202 */ /* 0x000fe40000000f00 */
[----:B------:R-:W-:Y:S01]  /*0a00*/  MOV R111, RZ ;  /* 0x000000ff006f7202 */ /* 0x000fe20000000f00 */
[----:B------:R-:W-:Y:S06]  /*0a10*/  BRA `(.L_x_1688) ;  /* 0x0000000c00e47947 */ /* 0x000fec0003800000 */
.L_x_1687:
        /* <DEDUP_REMOVED lines=12> */
[----:B-1----:R-:W-:Y:S02]  /*0ae0*/  IMAD.WIDE R168, R161, 0x4, R168 ;  /* 0x00000004a1a87825 */ /* 0x002fe400078e02a8 */
[----:B------:R-:W4:Y:S02]  /*0af0*/  LDG.E.128 R116, desc[UR4][R116.64] ;  /* 0x0000000474747981 */ /* 0x000f24000c1e1d00 */
[----:B------:R-:W-:Y:S02]  /*0b00*/  IMAD.WIDE.U32 R124, R163, 0x10, R124 ;  /* 0x00000010a37c7825 */ /* 0x000fe400078e007c */
[----:B------:R-:W4:Y:S02]  /*0b10*/  LDG.E R168, desc[UR4][R168.64] ;  /* 0x00000004a8a87981 */ /* 0x000f24000c1e1900 */
[----:B--2---:R-:W-:-:S02]  /*0b20*/  IMAD.WIDE.U32 R112, R3, 0x10, R128 ;  /* 0x0000001003707825 */ /* 0x004fc400078e0080 */
[----:B------:R-:W2:Y:S02]  /*0b30*/  LDG.E.128 R124, desc[UR4][R124.64] ;  /* 0x000000047c7c7981 */ /* 0x000ea4000c1e1d00 */
[----:B------:R-:W-:Y:S02]  /*0b40*/  IMAD.WIDE.U32 R120, R121, 0x10, R128 ;  /* 0x0000001079787825 */ /* 0x000fe400078e0080 */
[----:B------:R-:W2:Y:S04]  /*0b50*/  LDG.E.128 R112, desc[UR4][R112.64] ;  /* 0x0000000470707981 */ /* 0x000ea8000c1e1d00 */
[----:B------:R-:W2:Y:S01]  /*0b60*/  LDG.E.128 R120, desc[UR4][R120.64] ;  /* 0x0000000478787981 */ /* 0x000ea2000c1e1d00 */
[----:B------:R-:W-:-:S05]  /*0b70*/  IADD3 R3, R3, 0x40, RZ ;  /* 0x0000004003037810 */ /* 0x000fca0007ffe0ff */
[----:B------:R-:W-:-:S06]  /*0b80*/  IMAD.WIDE.U32 R128, R3, 0x10, R128 ;  /* 0x0000001003807825 */ /* 0x000fcc00078e0080 */
[----:B------:R-:W2:Y:S01]  /*0b90*/  LDG.E.128 R128, desc[UR4][R128.64] ;  /* 0x0000000480807981 */ /* 0x000ea2000c1e1d00 */
[----:B------:R-:W-:Y:S02]  /*0ba0*/  MOV R201, UR14 ;  /* 0x0000000e00c97c02 */ /* 0x000fe40008000f00 */
[----:B------:R-:W-:Y:S02]  /*0bb0*/  MOV R199, UR15 ;  /* 0x0000000f00c77c02 */ /* 0x000fe40008000f00 */
[----:B------:R-:W-:-:S04]  /*0bc0*/  ISETP.NE.U32.AND P0, PT, R201, RZ, PT ;  /* 0x000000ffc900720c */ /* 0x000fc80003f05070 */
[----:B------:R-:W-:-:S13]  /*0bd0*/  ISETP.NE.AND.EX P0, PT, R199, RZ, PT, P0 ;  /* 0x000000ffc700720c */ /* 0x000fda0003f05300 */
[----:B------:R0:W5:Y:S04]  /*0be0*/  @P0 LDG.E.128 R84, desc[UR4][R134.64] ;  /* 0x0000000486540981 */ /* 0x000168000c1e1d00 */
[----:B------:R1:W5:Y:S04]  /*0bf0*/  @P0 LDG.E.128 R88, desc[UR4][R132.64] ;  /* 0x0000000484580981 */ /* 0x000368000c1e1d00 */
[----:B------:R1:W5:Y:S01]  /*0c00*/  @P0 LDG.E.128 R92, desc[UR4][R136.64] ;  /* 0x00000004885c0981 */ /* 0x000362000c1e1d00 */
[----:B------:R-:W-:Y:S01]  /*0c10*/  ISETP.NE.AND P0, PT, R182, RZ, PT ;  /* 0x000000ffb600720c */ /* 0x000fe20003f05270 */
[----:B---3--:R-:W-:-:S02]  /*0c20*/  HADD2.F32 R172, -RZ, R111.H0_H0 ;  /* 0x2000006fffac7230 */ /* 0x008fc40000004100 */
[----:B------:R-:W-:Y:S02]  /*0c30*/  HADD2.F32 R170, -RZ, R110.H0_H0 ;  /* 0x2000006effaa7230 */ /* 0x000fe40000004100 */
[----:B------:R-:W-:Y:S01]  /*0c40*/  HADD2.F32 R3, -RZ, R108.H0_H0 ;  /* 0x2000006cff037230 */ /* 0x000fe20000004100 */
[----:B----4-:R-:W-:Y:S01]  /*0c50*/  FSEL R187, R168, RZ, !P0 ;  /* 0x000000ffa8bb7208 */ /* 0x010fe20004000000 */
[----:B------:R-:W-:Y:S02]  /*0c60*/  HADD2.F32 R169, -RZ, R109.H0_H0 ;  /* 0x2000006dffa97230 */ /* 0x000fe40000004100 */
[----:B------:R-:W-:Y:S02]  /*0c70*/  HADD2.F32 R174, -RZ, R117.H1_H1 ;  /* 0x30000075ffae7230 */ /* 0x000fe40000004100 */
[--C-:B--2---:R-:W-:Y:S02]  /*0c80*/  HADD2.F32 R168, -RZ, R126.reuse.H0_H0 ;  /* 0x2000007effa87230 */ /* 0x104fe40000004100 */
[----:B------:R-:W-:Y:S01]  /*0c90*/  FADD.FTZ R179, -R187, R172 ;  /* 0x000000acbbb37221 */ /* 0x000fe20000010100 */
[----:B------:R-:W-:-:S02]  /*0ca0*/  HADD2.F32 R126, -RZ, R126.H1_H1 ;  /* 0x3000007eff7e7230 */ /* 0x000fc40000004100 */
[----:B------:R-:W-:Y:S01]  /*0cb0*/  FADD.FTZ R181, -R187, R170 ;  /* 0x000000aabbb57221 */ /* 0x000fe20000010100 */
[----:B0-----:R-:W-:Y:S02]  /*0cc0*/  HADD2.F32 R135, -RZ, R112.H0_H0 ;  /* 0x20000070ff877230 */ /* 0x001fe40000004100 */
[--C-:B-1----:R-:W-:Y:S02]  /*0cd0*/  HADD2.F32 R133, -RZ, R113.reuse.H0_H0 ;  /* 0x20000071ff857230 */ /* 0x102fe40000004100 */
[----:B------:R-:W-:Y:S02]  /*0ce0*/  HADD2.F32 R134, -RZ, R113.H1_H1 ;  /* 0x30000071ff867230 */ /* 0x000fe40000004100 */
[----:B------:R-:W-:Y:S02]  /*0cf0*/  HADD2.F32 R173, -RZ, R117.H0_H0 ;  /* 0x20000075ffad7230 */ /* 0x000fe40000004100 */
[--C-:B------:R-:W-:Y:S02]  /*0d00*/  HADD2.F32 R175, -RZ, R118.reuse.H0_H0 ;  /* 0x20000076ffaf7230 */ /* 0x100fe40000004100 */
[----:B------:R-:W-:-:S02]  /*0d10*/  HADD2.F32 R176, -RZ, R118.H1_H1 ;  /* 0x30000076ffb07230 */ /* 0x000fc40000004100 */
[----:B------:R-:W-:Y:S01]  /*0d20*/  FADD.FTZ R3, -R187, R3 ;  /* 0x00000003bb037221 */ /* 0x000fe20000010100 */
[----:B------:R-:W-:Y:S02]  /*0d30*/  HADD2.F32 R108, -RZ, R108.H1_H1 ;  /* 0x3000006cff6c7230 */ /* 0x000fe40000004100 */
[--C-:B------:R-:W-:Y:S02]  /*0d40*/  HADD2.F32 R113, -RZ, R114.reuse.H0_H0 ;  /* 0x20000072ff717230 */ /* 0x100fe40000004100 */
[----:B------:R-:W-:Y:S02]  /*0d50*/  HADD2.F32 R132, -RZ, R114.H1_H1 ;  /* 0x30000072ff847230 */ /* 0x000fe40000004100 */
[--C-:B------:R-:W-:Y:S02]  /*0d60*/  HADD2.F32 R118, -RZ, R120.reuse.H0_H0 ;  /* 0x20000078ff767230 */ /* 0x100fe40000004100 */
[----:B------:R-:W-:Y:S02]  /*0d70*/  HADD2.F32 R117, -RZ, R120.H1_H1 ;  /* 0x30000078ff757230 */ /* 0x000fe40000004100 */
[----:B------:R-:W-:-:S02]  /*0d80*/  HADD2.F32 R171, -RZ, R110.H1_H1 ;  /* 0x3000006effab7230 */ /* 0x000fc40000004100 */
[--C-:B------:R-:W-:Y:S02]  /*0d90*/  HADD2.F32 R114, -RZ, R122.reuse.H0_H0 ;  /* 0x2000007aff727230 */ /* 0x100fe40000004100 */
[----:B------:R-:W-:Y:S02]  /*0da0*/  HADD2.F32 R185, -RZ, R122.H1_H1 ;  /* 0x3000007affb97230 */ /* 0x000fe40000004100 */
[----:B------:R-:W-:Y:S02]  /*0db0*/  HADD2.F32 R120, -RZ, R124.H0_H0 ;  /* 0x2000007cff787230 */ /* 0x000fe40000004100 */
[----:B------:R-:W-:Y:S02]  /*0dc0*/  HADD2.F32 R183, -RZ, R125.H1_H1 ;  /* 0x3000007dffb77230 */ /* 0x000fe40000004100 */
[C---:B------:R-:W-:Y:S01]  /*0dd0*/  FADD.FTZ R169, -R187.reuse, R169 ;  /* 0x000000a9bba97221 */ /* 0x040fe20000010100 */
[----:B------:R-:W-:Y:S02]  /*0de0*/  HADD2.F32 R109, -RZ, R109.H1_H1 ;  /* 0x3000006dff6d7230 */ /* 0x000fe40000004100 */
[----:B------:R-:W-:Y:S01]  /*0df0*/  FADD.FTZ R219, -R187, R126 ;  /* 0x0000007ebbdb7221 */ /* 0x000fe20000010100 */
[----:B------:R-:W-:-:S02]  /*0e00*/  HADD2.F32 R111, -RZ, R111.H1_H1 ;  /* 0x3000006fff6f7230 */ /* 0x000fc40000004100 */
[C---:B-----5:R-:W-:Y:S01]  /*0e10*/  FMUL.FTZ R179, R162.reuse, R179 ;  /* 0x000000b3a2b37220 */ /* 0x060fe20000410000 */
[----:B------:R-:W-:Y:S02]  /*0e20*/  HADD2.F32 R110, -RZ, R115.H0_H0 ;  /* 0x20000073ff6e7230 */ /* 0x000fe40000004100 */
[----:B------:R-:W-:Y:S02]  /*0e30*/  HADD2.F32 R122, -RZ, R125.H0_H0 ;  /* 0x2000007dff7a7230 */ /* 0x000fe40000004100 */
[----:B------:R-:W-:Y:S01]  /*0e40*/  FADD.FTZ R125, -R187, R174 ;  /* 0x000000aebb7d7221 */ /* 0x000fe20000010100 */
[----:B------:R-:W-:Y:S02]  /*0e50*/  HADD2.F32 R196, -RZ, R112.H1_H1 ;  /* 0x30000070ffc47230 */ /* 0x000fe40000004100 */
[----:B------:R-:W-:Y:S01]  /*0e60*/  FMUL.FTZ R181, R162, R181 ;  /* 0x000000b5a2b57220 */ /* 0x000fe20000410000 */
[----:B------:R-:W-:Y:S02]  /*0e70*/  HADD2.F32 R186, -RZ, R127.H1_H1 ;  /* 0x3000007fffba7230 */ /* 0x000fe40000004100 */
[----:B------:R-:W-:Y:S01]  /*0e80*/  FMUL.FTZ R126, R159, R135 ;  /* 0x000000879f7e7220 */ /* 0x000fe20000410000 */
[----:B------:R-:W-:-:S02]  /*0e90*/  HADD2.F32 R178, -RZ, R119.H0_H0 ;  /* 0x20000077ffb27230 */ /* 0x000fc40000004100 */
[----:B------:R-:W-:Y:S01]  /*0ea0*/  FMUL.FTZ R3, R162, R3 ;  /* 0x00000003a2037220 */ /* 0x000fe20000410000 */
[----:B------:R-:W-:Y:S02]  /*0eb0*/  HADD2.F32 R180, -RZ, R119.H1_H1 ;  /* 0x30000077ffb47230 */ /* 0x000fe40000004100 */
[C---:B------:R-:W-:Y:S01]  /*0ec0*/  FADD.FTZ R119, -R187.reuse, R108 ;  /* 0x0000006cbb777221 */ /* 0x040fe20000010100 */
[----:B------:R-:W-:Y:S02]  /*0ed0*/  HADD2.F32 R112, -RZ, R115.H1_H1 ;  /* 0x30000073ff707230 */ /* 0x000fe40000004100 */
[C---:B------:R-:W-:Y:S01]  /*0ee0*/  FADD.FTZ R209, -R187.reuse, R120 ;  /* 0x00000078bbd17221 */ /* 0x040fe20000010100 */
[--C-:B------:R-:W-:Y:S02]  /*0ef0*/  HADD2.F32 R136, -RZ, R116.reuse.H0_H0 ;  /* 0x20000074ff887230 */ /* 0x100fe40000004100 */
[----:B------:R-:W-:Y:S01]  /*0f00*/  FADD.FTZ R215, -R187, R183 ;  /* 0x000000b7bbd77221 */ /* 0x000fe20000010100 */
[----:B------:R-:W-:-:S02]  /*0f10*/  HADD2.F32 R137, -RZ, R116.H1_H1 ;  /* 0x30000074ff897230 */ /* 0x000fc40000004100 */
[----:B------:R-:W-:Y:S02]  /*0f20*/  HADD2.F32 R124, -RZ, R124.H1_H1 ;  /* 0x3000007cff7c7230 */ /* 0x000fe40000004100 */
[C---:B------:R-:W-:Y:S01]  /*0f30*/  FADD.FTZ R213, -R187.reuse, R122 ;  /* 0x0000007abbd57221 */ /* 0x040fe20000010100 */
[--C-:B------:R-:W-:Y:S02]  /*0f40*/  HADD2.F32 R116, -RZ, R121.reuse.H0_H0 ;  /* 0x20000079ff747230 */ /* 0x100fe40000004100 */
[C---:B------:R-:W-:Y:S01]  /*0f50*/  FMUL.FTZ R183, R162.reuse, R169 ;  /* 0x000000a9a2b77220 */ /* 0x040fe20000410000 */
[----:B------:R-:W-:Y:S02]  /*0f60*/  HADD2.F32 R115, -RZ, R121.H1_H1 ;  /* 0x30000079ff737230 */ /* 0x000fe40000004100 */
[----:B------:R-:W-:Y:S01]  /*0f70*/  FADD.FTZ R121, -R187, R109 ;  /* 0x0000006dbb797221 */ /* 0x000fe20000010100 */
[--C-:B------:R-:W-:Y:S02]  /*0f80*/  HADD2.F32 R188, -RZ, R123.reuse.H0_H0 ;  /* 0x2000007bffbc7230 */ /* 0x100fe40000004100 */
[----:B------:R-:W-:Y:S01]  /*0f90*/  FMUL.FTZ R174, R162, R125 ;  /* 0x0000007da2ae7220 */ /* 0x000fe20000410000 */
[----:B------:R-:W-:-:S02]  /*0fa0*/  HADD2.F32 R191, -RZ, R123.H1_H1 ;  /* 0x3000007bffbf7230 */ /* 0x000fc40000004100 */
[----:B------:R-:W-:Y:S01]  /*0fb0*/  FADD.FTZ R123, -R187, R111 ;  /* 0x0000006fbb7b7221 */ /* 0x000fe20000010100 */
[-C--:B------:R-:W-:Y:S01]  /*0fc0*/  FFMA.FTZ R78, R179, R110.reuse, R78 ;  /* 0x0000006eb34e7223 */ /* 0x080fe2000001004e */
[----:B------:R-:W-:Y:S01]  /*0fd0*/  FADD.FTZ R54, R54, R110 ;  /* 0x0000006e36367221 */ /* 0x000fe20000010000 */
[----:B------:R-:W-:Y:S01]  /*0fe0*/  FMUL.FTZ R120, R153, R110 ;  /* 0x0000006e99787220 */ /* 0x000fe20000410000 */
[----:B------:R-:W-:Y:S01]  /*0ff0*/  FADD.FTZ R109, -R187, R186 ;  /* 0x000000babb6d7221 */ /* 0x000fe20000010100 */
[----:B------:R-:W-:Y:S01]  /*1000*/  FMUL.FTZ R125, R158, R196 ;  /* 0x000000c49e7d7220 */ /* 0x000fe20000410000 */
[-C--:B------:R-:W-:Y:S01]  /*1010*/  FFMA.FTZ R76, R181, R113.reuse, R76 ;  /* 0x00000071b54c7223 */ /* 0x080fe2000001004c */
[----:B------:R-:W-:Y:S01]  /*1020*/  FADD.FTZ R52, R52, R113 ;  /* 0x0000007134347221 */ /* 0x000fe20000010000 */
[----:B------:R-:W-:Y:S01]  /*1030*/  FMUL.FTZ R122, R155, R113 ;  /* 0x000000719b7a7220 */ /* 0x000fe20000410000 */
[----:B------:R-:W-:Y:S01]  /*1040*/  FADD.FTZ R110, RZ, R126 ;  /* 0x0000007eff6e7221 */ /* 0x000fe20000010000 */
[----:B------:R-:W-:Y:S01]  /*1050*/  FMUL.FTZ R186, R162, R119 ;  /* 0x00000077a2ba7220 */ /* 0x000fe20000410000 */
[----:B------:R-:W-:Y:S01]  /*1060*/  FFMA.FTZ R113, R3, R126, RZ ;  /* 0x0000007e03717223 */ /* 0x000fe200000100ff */
[C---:B------:R-:W-:Y:S01]  /*1070*/  FADD.FTZ R205, -R187.reuse, R178 ;  /* 0x000000b2bbcd7221 */ /* 0x040fe20000010100 */
        /* <DEDUP_REMOVED lines=11> */
[----:B------:R-:W-:Y:S01]  /*1130*/  FADD.FTZ R221, -R187, R184 ;  /* 0x000000b8bbdd7221 */ /* 0x000fe20000010100 */
[----:B------:R-:W-:Y:S01]  /*1140*/  FMUL.FTZ R123, R156, R134 ;  /* 0x000000869c7b7220 */ /* 0x000fe20000410000 */
[----:B------:R-:W-:Y:S01]  /*1150*/  FADD.FTZ R112, R133, R124 ;  /* 0x0000007c85707221 */ /* 0x000fe20000010000 */
[----:B------:R-:W-:Y:S01]  /*1160*/  FMUL.FTZ R184, R162, R121 ;  /* 0x00000079a2b87220 */ /* 0x000fe20000410000 */
[----:B------:R-:W-:Y:S01]  /*1170*/  FFMA.FTZ R113, R183, R124, R110 ;  /* 0x0000007cb7717223 */ /* 0x000fe2000001006e */
[----:B------:R-:W-:Y:S01]  /*1180*/  FADD.FTZ R171, -R187, R171 ;  /* 0x000000abbbab7221 */ /* 0x000fe20000010100 */
[----:B------:R-:W-:-:S02]  /*1190*/  FADD.FTZ R133, R112, R123 ;  /* 0x0000007b70857221 */ /* 0x000fc40000010000 */
[----:B------:R-:W-:Y:S01]  /*11a0*/  FFMA.FTZ R110, R184, R123, R113 ;  /* 0x0000007bb86e7223 */ /* 0x000fe20000010071 */
[----:B------:R-:W-:Y:S01]  /*11b0*/  FADD.FTZ R207, -R187, R180 ;  /* 0x000000b4bbcf7221 */ /* 0x000fe20000010100 */
[----:B------:R-:W-:Y:S01]  /*11c0*/  FMUL.FTZ R121, R154, R132 ;  /* 0x000000849a797220 */ /* 0x000fe20000410000 */
[----:B------:R-:W-:Y:S01]  /*11d0*/  FADD.FTZ R112, R133, R122 ;  /* 0x0000007a85707221 */ /* 0x000fe20000010000 */
[----:B------:R-:W-:Y:S01]  /*11e0*/  FMUL.FTZ R180, R162, R171 ;  /* 0x000000aba2b47220 */ /* 0x000fe20000410000 */
[----:B------:R-:W-:Y:S01]  /*11f0*/  FFMA.FTZ R113, R181, R122, R110 ;  /* 0x0000007ab5717223 */ /* 0x000fe2000001006e */
[C---:B------:R-:W-:Y:S01]  /*1200*/  FADD.FTZ R177, -R187.reuse, R136 ;  /* 0x00000088bbb17221 */ /* 0x040fe20000010100 */
[----:B------:R-:W-:Y:S02]  /*1210*/  FADD.FTZ R133, R112, R121 ;  /* 0x0000007970857221 */ /* 0x000fe40000010000 */
[----:B------:R-:W-:Y:S01]  /*1220*/  FFMA.FTZ R110, R180, R121, R113 ;  /* 0x00000079b46e7223 */ /* 0x000fe20000010071 */
[----:B------:R-:W-:Y:S01]  /*1230*/  FADD.FTZ R137, -R187, R137 ;  /* 0x00000089bb897221 */ /* 0x000fe20000010100 */
[C---:B------:R-:W-:Y:S01]  /*1240*/  FMUL.FTZ R177, R162.reuse, R177 ;  /* 0x000000b1a2b17220 */ /* 0x040fe20000410000 */
[----:B------:R-:W-:Y:S01]  /*1250*/  FADD.FTZ R112, R133, R120 ;  /* 0x0000007885707221 */ /* 0x000fe20000010000 */
[----:B------:R-:W-:Y:S01]  /*1260*/  FFMA.FTZ R113, R179, R120, R110 ;  /* 0x00000078b3717223 */ /* 0x000fe2000001006e */
[C---:B------:R-:W-:Y:S01]  /*1270*/  FADD.FTZ R203, -R187.reuse, R176 ;  /* 0x000000b0bbcb7221 */ /* 0x040fe20000010100 */
[----:B------:R-:W-:Y:S01]  /*1280*/  FADD.FTZ R173, -R187, R173 ;  /* 0x000000adbbad7221 */ /* 0x000fe20000010100 */
[----:B------:R-:W-:Y:S01]  /*1290*/  FMUL.FTZ R176, R162, R137 ;  /* 0x00000089a2b07220 */ /* 0x000fe20000410000 */
[-C--:B------:R-:W-:Y:S01]  /*12a0*/  FFMA.FTZ R72, R177, R118.reuse, R72 ;  /* 0x00000076b1487223 */ /* 0x080fe20000010048 */
[----:B------:R-:W-:Y:S01]  /*12b0*/  FADD.FTZ R48, R48, R118 ;  /* 0x0000007630307221 */ /* 0x000fe20000010000 */
[----:B------:R-:W-:Y:S01]  /*12c0*/  FMUL.FTZ R118, R151, R118 ;  /* 0x0000007697767220 */ /* 0x000fe20000410000 */
[----:B------:R-:W-:Y:S01]  /*12d0*/  FADD.FTZ R133, R112, R119 ;  /* 0x0000007770857221 */ /* 0x000fe20000010000 */
[----:B------:R-:W-:Y:S01]  /*12e0*/  FFMA.FTZ R112, R178, R119, R113 ;  /* 0x00000077b2707223 */ /* 0x000fe20000010071 */
[----:B------:R-:W-:Y:S01]  /*12f0*/  FADD.FTZ R127, -R187, R175 ;  /* 0x000000afbb7f7221 */ /* 0x000fe20000010100 */
        /* <DEDUP_REMOVED lines=35> */
[----:B------:R-:W-:-:S02]  /*1530*/  HADD2.F32 R192, -RZ, R128.H0_H0 ;  /* 0x20000080ffc07230 */ /* 0x000fc40000004100 */
[----:B------:R-:W-:Y:S01]  /*1540*/  FMUL.FTZ R169, R162, R209 ;  /* 0x000000d1a2a97220 */ /* 0x000fe20000410000 */
[-C--:B------:R-:W-:Y:S01]  /*1550*/  FFMA.FTZ R71, R170, R191.reuse, R71 ;  /* 0x000000bfaa477223 */ /* 0x080fe20000010047 */
[----:B------:R-:W-:Y:S01]  /*1560*/  FADD.FTZ R47, R47, R191 ;  /* 0x000000bf2f2f7221 */ /* 0x000fe20000010000 */
[----:B------:R-:W-:Y:S01]  /*1570*/  FMUL.FTZ R191, R144, R191 ;  /* 0x000000bf90bf7220 */ /* 0x000fe20000410000 */
[----:B------:R-:W-:Y:S01]  /*1580*/  FADD.FTZ R112, R133, R188 ;  /* 0x000000bc85707221 */ /* 0x000fe20000010000 */
[----:B------:R-:W-:Y:S01]  /*1590*/  FFMA.FTZ R113, R171, R188, R110 ;  /* 0x000000bcab717223 */ /* 0x000fe2000001006e */
[----:B------:R-:W-:Y:S01]  /*15a0*/  FADD.FTZ R217, -R187, R168 ;  /* 0x000000a8bbd97221 */ /* 0x000fe20000010100 */
[----:B------:R-:W-:Y:S02]  /*15b0*/  HADD2.F32 R189, -RZ, R128.H1_H1 ;  /* 0x30000080ffbd7230 */ /* 0x000fe40000004100 */
[----:B------:R-:W-:Y:S01]  /*15c0*/  FMUL.FTZ R168, R162, R211 ;  /* 0x000000d3a2a87220 */ /* 0x000fe20000410000 */
[-C--:B------:R-:W-:Y:S01]  /*15d0*/  FFMA.FTZ R64, R169, R192.reuse, R64 ;  /* 0x000000c0a9407223 */ /* 0x080fe20000010040 */
[----:B------:R-:W-:Y:S01]  /*15e0*/  FADD.FTZ R40, R40, R192 ;  /* 0x000000c028287221 */ /* 0x000fe20000010000 */
[----:B------:R-:W-:Y:S01]  /*15f0*/  FMUL.FTZ R192, R143, R192 ;  /* 0x000000c08fc07220 */ /* 0x000fe20000410000 */
[----:B------:R-:W-:Y:S01]  /*1600*/  FADD.FTZ R133, R112, R191 ;  /* 0x000000bf70857221 */ /* 0x000fe20000010000 */
[----:B------:R-:W-:Y:S01]  /*1610*/  FFMA.FTZ R112, R170, R191, R113 ;  /* 0x000000bfaa707223 */ /* 0x000fe20000010071 */
[----:B------:R-:W-:-:S02]  /*1620*/  HADD2.F32 R190, -RZ, R129.H0_H0 ;  /* 0x20000081ffbe7230 */ /* 0x000fc40000004100 */
[----:B------:R-:W-:Y:S01]  /*1630*/  FFMA.FTZ R65, R168, R189, R65 ;  /* 0x000000bda8417223 */ /* 0x000fe20000010041 */
[--C-:B------:R-:W-:Y:S02]  /*1640*/  HADD2.F32 R111, -RZ, R131.reuse.H0_H0 ;  /* 0x20000083ff6f7230 */ /* 0x100fe40000004100 */
[----:B------:R-:W-:Y:S01]  /*1650*/  FADD.FTZ R41, R41, R189 ;  /* 0x000000bd29297221 */ /* 0x000fe20000010000 */
[----:B------:R-:W-:Y:S02]  /*1660*/  HADD2.F32 R108, -RZ, R131.H1_H1 ;  /* 0x30000083ff6c7230 */ /* 0x000fe40000004100 */
[----:B------:R-:W-:Y:S01]  /*1670*/  FMUL.FTZ R131, R162, R213 ;  /* 0x000000d5a2837220 */ /* 0x000fe20000410000 */
[----:B------:R-:W-:Y:S01]  /*1680*/  FMUL.FTZ R189, R142, R189 ;  /* 0x000000bd8ebd7220 */ /* 0x000fe20000410000 */
[----:B------:R-:W-:Y:S01]  /*1690*/  FADD.FTZ R110, R133, R192 ;  /* 0x000000c0856e7221 */ /* 0x000fe20000010000 */
[----:B------:R-:W-:Y:S01]  /*16a0*/  FFMA.FTZ R113, R169, R192, R112 ;  /* 0x000000c0a9717223 */ /* 0x000fe20000010070 */
[----:B------:R-:W-:-:S02]  /*16b0*/  HADD2.F32 R187, -RZ, R129.H1_H1 ;  /* 0x30000081ffbb7230 */ /* 0x000fc40000004100 */
[-C--:B------:R-:W-:Y:S01]  /*16c0*/  FFMA.FTZ R66, R131, R190.reuse, R66 ;  /* 0x000000be83427223 */ /* 0x080fe20000010042 */
[--C-:B------:R-:W-:Y:S02]  /*16d0*/  HADD2.F32 R194, -RZ, R130.reuse.H0_H0 ;  /* 0x20000082ffc27230 */ /* 0x100fe40000004100 */
[----:B------:R-:W-:Y:S01]  /*16e0*/  FADD.FTZ R42, R42, R190 ;  /* 0x000000be2a2a7221 */ /* 0x000fe20000010000 */
[----:B------:R-:W-:Y:S02]  /*16f0*/  HADD2.F32 R197, -RZ, R130.H1_H1 ;  /* 0x30000082ffc57230 */ /* 0x000fe40000004100 */
[----:B------:R-:W-:Y:S01]  /*1700*/  FMUL.FTZ R130, R162, R215 ;  /* 0x000000d7a2827220 */ /* 0x000fe20000410000 */
[----:B------:R-:W-:Y:S01]  /*1710*/  FADD.FTZ R133, R110, R189 ;  /* 0x000000bd6e857221 */ /* 0x000fe20000010000 */
[----:B------:R-:W-:Y:S01]  /*1720*/  FMUL.FTZ R190, R141, R190 ;  /* 0x000000be8dbe7220 */ /* 0x000fe20000410000 */
        /* <DEDUP_REMOVED lines=40> */
.L_x_1688:
[----:B------:R-:W-:Y:S05]  /*19b0*/  BSYNC B1 ;  /* 0x0000000000017941 */ /* 0x000fea0003800000 */
.L_x_1686:
        /* <DEDUP_REMOVED lines=20> */
.L_x_1778:
[----:B-----5:R-:W-:-:S13]  /*1b00*/  ISETP.GE.AND P3, PT, R202, 0x1, PT ;  /* 0x00000001ca00780c */ /* 0x020fda0003f66270 */
[----:B------:R-:W3:Y:S01]  /*1b10*/  @P3 LDC.64 R108, c[0x0][0x220] ;  /* 0x00008800ff6c3b82 */ /* 0x000ee20000000a00 */
[----:B------:R-:W-:-:S05]  /*1b20*/  @P3 IADD3 R113, R202, -0x1, RZ ;  /* 0xffffffffca713810 */ /* 0x000fca0007ffe0ff */
[----:B------:R-:W-:Y:S01]  /*1b30*/  @P3 IMAD R204, R113, R204, RZ ;  /* 0x000000cc71cc3224 */ /* 0x000fe200078e02ff */
[----:B------:R-:W-:-:S04]  /*1b40*/  HFMA2.MMA R113, -RZ, RZ, 0, 0 ;  /* 0x00000000ff717435 */ /* 0x000fc800000001ff */
        /* <DEDUP_REMOVED lines=11> */
[----:B------:R-:W-:Y:S02]  /*1c00*/  ISETP.NE.U32.AND P0, PT, R201, RZ, PT ;  /* 0x000000ffc900720c */ /* 0x000fe40003f05070 */
[----:B---3--:R-:W-:Y:S02]  /*1c10*/  MOV R109, RZ ;  /* 0x000000ff006d7202 */ /* 0x008fe40000000f00 */
[----:B------:R-:W-:-:S13]  /*1c20*/  ISETP.NE.AND.EX P0, PT, R199, RZ, PT, P0 ;  /* 0x000000ffc700720c */ /* 0x000fda0003f05300 */
[----:B------:R-:W-:Y:S05]  /*1c30*/  @!P0 BRA `(.L_x_1692) ;  /* 0x00000000002c8947 */ /* 0x000fea0003800000 */
[----:B------:R-:W-:Y:S01]  /*1c40*/  HADD2.F32 R109, -RZ, R84.H0_H0 ;  /* 0x20000054ff6d7230 */ /* 0x000fe20000004100 */
[----:B------:R-:W-:Y:S06]  /*1c50*/  BRA `(.L_x_1692) ;  /* 0x0000000000247947 */ /* 0x000fec0003800000 */
.L_x_1691:
[----:B------:R-:W-:Y:S02]  /*1c60*/  ISETP.NE.U32.AND P0, PT, R201, RZ, PT ;  /* 0x000000ffc900720c */ /* 0x000fe40003f05070 */
[----:B------:R-:W-:Y:S02]  /*1c70*/  ISETP.NE.AND P1, PT, R182, RZ, PT ;  /* 0x000000ffb600720c */ /* 0x000fe40003f25270 */
[----:B------:R-:W-:Y:S02]  /*1c80*/  ISETP.NE.AND.EX P0, PT, R199, RZ, PT, P0 ;  /* 0x000000ffc700720c */ /* 0x000fe40003f05300 */
[----:B---3--:R-:W-:-:S05]  /*1c90*/  FSEL R108, R112, RZ, !P1 ;  /* 0x000000ff706c7208 */ /* 0x008fca0004800000 */
[----:B------:R-:W-:-:S04]  /*1ca0*/  FFMA.FTZ R109, R3, R132, R108 ;  /* 0x00000084036d7223 */ /* 0x000fc8000001006c */
[----:B------:R-:W-:Y:S02]  /*1cb0*/  FADD.FTZ R109, R126, -R109 ;  /* 0x8000006d7e6d7221 */ /* 0x000fe40000010000 */
[----:B------:R-:W-:Y:S02]  /*1cc0*/  @P0 HADD2.F32 R108, -RZ, R84.H0_H0 ;  /* 0x20000054ff6c0230 */ /* 0x000fe40000004100 */
[----:B------:R-:W-:-:S04]  /*1cd0*/  FMUL.FTZ R109, R162, R109 ;  /* 0x0000006da26d7220 */ /* 0x000fc80000410000 */
[----:B------:R-:W-:-:S07]  /*1ce0*/  @P0 FADD.FTZ R109, R109, R108 ;  /* 0x0000006c6d6d0221 */ /* 0x000fce0000010000 */
.L_x_1692:
[----:B------:R-:W-:Y:S05]  /*1cf0*/  BSYNC B1 ;  /* 0x0000000000017941 */ /* 0x000fea0003800000 */
.L_x_1690:
[----:B------:R-:W0:Y:S01]  /*1d00*/  @P3 LDC R110, c[0x0][0x29c] ;  /* 0x0000a700ff6e3b82 */ /* 0x000e220000000800 */
[----:B------:R-:W-:Y:S01]  /*1d10*/  ISETP.NE.U32.AND P1, PT, RZ, UR10, PT ;  /* 0x0000000aff007c0c */ /* 0x000fe2000bf25070 */
[----:B------:R-:W-:Y:S01]  /*1d20*/  @P3 HADD2.F32 R108, -RZ, R164.H0_H0 ;  /* 0x200000a4ff6c3230 */ /* 0x000fe20000004100 */
[----:B------:R-:W-:Y:S02]  /*1d30*/  BSSY B1, `(.L_x_1693) ;  /* 0x0000016000017945 */ /* 0x000fe40003800000 */
[----:B------:R-:W-:Y:S01]  /*1d40*/  ISETP.NE.AND.EX P1, PT, RZ, UR11, PT, P1 ;  /* 0x0000000bff007c0c */ /* 0x000fe2000bf25310 */
[----:B0-----:R-:W-:-:S12]  /*1d50*/  @P3 FMUL.FTZ R111, R109, R110 ;  /* 0x0000006e6d6f3220 */ /* 0x001fd80000410000 */
[----:B------:R-:W-:Y:S01]  /*1d60*/  @P1 F2FP.F16.F32.PACK_AB R109, RZ, R109 ;  /* 0x0000006dff6d123e */ /* 0x000fe200000000ff */
[----:B------:R-:W-:Y:S01]  /*1d70*/  @P3 FMUL.FTZ R110, R111, R108 ;  /* 0x0000006c6f6e3220 */ /* 0x000fe20000410000 */
[----:B-----5:R-:W-:Y:S02]  /*1d80*/  @P3 HADD2.F32 R108, -RZ, R96.H0_H0 ;  /* 0x20000060ff6c3230 */ /* 0x020fe40000004100 */
[----:B------:R-:W-:Y:S02]  /*1d90*/  @P1 PRMT R100, R109, 0x7610, R100 ;  /* 0x000076106d641816 */ /* 0x000fe40000000064 */
[----:B------:R-:W-:Y:S01]  /*1da0*/  @P3 F2FP.F16.F32.PACK_AB R110, RZ, R110 ;  /* 0x0000006eff6e323e */ /* 0x000fe200000000ff */
[----:B------:R-:W-:-:S03]  /*1db0*/  @P3 FFMA.FTZ R16, R111, R108, R16 ;  /* 0x0000006c6f103223 */ /* 0x000fc60000010010 */
[----:B------:R-:W-:Y:S01]  /*1dc0*/  @P3 PRMT R104, R110, 0x7610, R104 ;  /* 0x000076106e683816 */ /* 0x000fe20000000068 */
[----:B------:R-:W-:Y:S06]  /*1dd0*/  @P2 BRA `(.L_x_1694) ;  /* 0x0000000000102947 */ /* 0x000fec0003800000 */
[----:B------:R-:W-:Y:S01]  /*1de0*/  MOV R109, RZ ;  /* 0x000000ff006d7202 */ /* 0x000fe20000000f00 */
[----:B------:R-:W-:Y:S06]  /*1df0*/  @!P0 BRA `(.L_x_1695) ;  /* 0x0000000000248947 */ /* 0x000fec0003800000 */
[----:B------:R-:W-:Y:S01]  /*1e00*/  HADD2.F32 R109, -RZ, R84.H1_H1 ;  /* 0x30000054ff6d7230 */ /* 0x000fe20000004100 */
[----:B------:R-:W-:Y:S06]  /*1e10*/  BRA `(.L_x_1695) ;  /* 0x00000000001c7947 */ /* 0x000fec0003800000 */
.L_x_1694:
[----:B------:R-:W-:-:S04]  /*1e20*/  ISETP.NE.AND P4, PT, R182, RZ, PT ;  /* 0x000000ffb600720c */ /* 0x000fc80003f85270 */
[----:B------:R-:W-:-:S05]  /*1e30*/  FSEL R109, R112, RZ, !P4 ;  /* 0x000000ff706d7208 */ /* 0x000fca0006000000 */
[----:B------:R-:W-:-:S04]  /*1e40*/  FFMA.FTZ R108, R186, R132, R109 ;  /* 0x00000084ba6c7223 */ /* 0x000fc8000001006d */
[----:B------:R-:W-:Y:S01]  /*1e50*/  FADD.FTZ R109, R125, -R108 ;  /* 0x8000006c7d6d7221 */ /* 0x000fe20000010000 */
[----:B------:R-:W-:-:S03]  /*1e60*/  @P0 HADD2.F32 R108, -RZ, R84.H1_H1 ;  /* 0x30000054ff6c0230 */ /* 0x000fc60000004100 */
[----:B------:R-:W-:-:S04]  /*1e70*/  FMUL.FTZ R109, R162, R109 ;  /* 0x0000006da26d7220 */ /* 0x000fc80000410000 */
[----:B------:R-:W-:-:S07]  /*1e80*/  @P0 FADD.FTZ R109, R109, R108 ;  /* 0x0000006c6d6d0221 */ /* 0x000fce0000010000 */
.L_x_1695:
[----:B------:R-:W-:Y:S05]  /*1e90*/  BSYNC B1 ;  /* 0x0000000000017941 */ /* 0x000fea0003800000 */
.L_x_1693:
[----:B------:R-:W0:Y:S01]  /*1ea0*/  @P3 LDC R108, c[0x0][0x29c] ;  /* 0x0000a700ff6c3b82 */ /* 0x000e220000000800 */
[----:B------:R-:W-:Y:S01]  /*1eb0*/  @P3 HADD2.F32 R111, -RZ, R164.H1_H1 ;  /* 0x300000a4ff6f3230 */ /* 0x000fe20000004100 */
[----:B------:R-:W-:Y:S01]  /*1ec0*/  BSSY B1, `(.L_x_1696) ;  /* 0x0000015000017945 */ /* 0x000fe20003800000 */
[----:B------:R-:W-:Y:S02]  /*1ed0*/  @P3 HADD2.F32 R110, -RZ, R96.H1_H1 ;  /* 0x30000060ff6e3230 */ /* 0x000fe40000004100 */
[----:B0-----:R-:W-:Y:S01]  /*1ee0*/  @P3 FMUL.FTZ R108, R109, R108 ;  /* 0x0000006c6d6c3220 */ /* 0x001fe20000410000 */
[----:B------:R-:W-:-:S03]  /*1ef0*/  @P1 F2FP.F16.F32.PACK_AB R109, RZ, R109 ;  /* 0x0000006dff6d123e */ /* 0x000fc600000000ff */
[C---:B------:R-:W-:Y:S01]  /*1f00*/  @P3 FMUL.FTZ R111, R108.reuse, R111 ;  /* 0x0000006f6c6f3220 */ /* 0x040fe20000410000 */
[----:B------:R-:W-:Y:S01]  /*1f10*/  @P3 FFMA.FTZ R17, R108, R110, R17 ;  /* 0x0000006e6c113223 */ /* 0x000fe20000010011 */
[----:B------:R-:W-:-:S03]  /*1f20*/  @P1 PRMT R100, R100, 0x5410, R109 ;  /* 0x0000541064641816 */ /* 0x000fc6000000006d */
[----:B------:R-:W-:-:S04]  /*1f30*/  @P3 F2FP.F16.F32.PACK_AB R111, RZ, R111 ;  /* 0x0000006fff6f323e */ /* 0x000fc800000000ff */
[----:B------:R-:W-:Y:S01]  /*1f40*/  @P3 PRMT R104, R104, 0x5410, R111 ;  /* 0x0000541068683816 */ /* 0x000fe2000000006f */
[----:B------:R-:W-:Y:S06]  /*1f50*/  @P2 BRA `(.L_x_1697) ;  /* 0x0000000000102947 */ /* 0x000fec0003800000 */
[----:B------:R-:W-:Y:S01]  /*1f60*/  HFMA2.MMA R109, -RZ, RZ, 0, 0 ;  /* 0x00000000ff6d7435 */ /* 0x000fe200000001ff */
[----:B------:R-:W-:Y:S10]  /*1f70*/  @!P0 BRA `(.L_x_1698) ;  /* 0x0000000000248947 */ /* 0x000ff40003800000 */
[----:B------:R-:W-:Y:S01]  /*1f80*/  HADD2.F32 R109, -RZ, R85.H0_H0 ;  /* 0x20000055ff6d7230 */ /* 0x000fe20000004100 */
[----:B------:R-:W-:Y:S06]  /*1f90*/  BRA `(.L_x_1698) ;  /* 0x00000000001c7947 */ /* 0x000fec0003800000 */
.L_x_1697:
[----:B------:R-:W-:-:S04]  /*1fa0*/  ISETP.NE.AND P4, PT, R182, RZ, PT ;  /* 0x000000ffb600720c */ /* 0x000fc80003f85270 */
[----:B------:R-:W-:-:S05]  /*1fb0*/  FSEL R108, R112, RZ, !P4 ;  /* 0x000000ff706c7208 */ /* 0x000fca0006000000 */
[----:B------:R-:W-:Y:S01]  /*1fc0*/  FFMA.FTZ R109, R183, R132, R108 ;  /* 0x00000084b76d7223 */ /* 0x000fe2000001006c */
[----:B------:R-:W-:-:S03]  /*1fd0*/  @P0 HADD2.F32 R108, -RZ, R85.H0_H0 ;  /* 0x20000055ff6c0230 */ /* 0x000fc60000004100 */
[----:B------:R-:W-:-:S04]  /*1fe0*/  FADD.FTZ R109, R124, -R109 ;  /* 0x8000006d7c6d7221 */ /* 0x000fc80000010000 */
[----:B------:R-:W-:-:S04]  /*1ff0*/  FMUL.FTZ R109, R162, R109 ;  /* 0x0000006da26d7220 */ /* 0x000fc80000410000 */
[----:B------:R-:W-:-:S07]  /*2000*/  @P0 FADD.FTZ R109, R109, R108 ;  /* 0x0000006c6d6d0221 */ /* 0x000fce0000010000 */
.L_x_1698:
[----:B------:R-:W-:Y:S05]  /*2010*/  BSYNC B1 ;  /* 0x0000000000017941 */ /* 0x000fea0003800000 */
.L_x_1696:
[----:B------:R-:W0:Y:S01]  /*2020*/  @P3 LDC R110, c[0x0][0x29c] ;  /* 0x0000a700ff6e3b82 */ /* 0x000e220000000800 */
[----:B------:R-:W-:Y:S01]  /*2030*/  @P3 HADD2.F32 R108, -RZ, R165.H0_H0 ;  /* 0x200000a5ff6c3230 */ /* 0x000fe20000004100 */
[----:B------:R-:W-:Y:S01]  /*2040*/  BSSY B1, `(.L_x_1699) ;  /* 0x0000015000017945 */ /* 0x000fe20003800000 */
[----:B0-----:R-:W-:Y:S01]  /*2050*/  @P3 FMUL.FTZ R111, R109, R110 ;  /* 0x0000006e6d6f3220 */ /* 0x001fe20000410000 */
[----:B------:R-:W-:-:S03]  /*2060*/  @P1 F2FP.F16.F32.PACK_AB R109, RZ, R109 ;  /* 0x0000006dff6d123e */ /* 0x000fc600000000ff */
[----:B------:R-:W-:Y:S01]  /*2070*/  @P3 FMUL.FTZ R110, R111, R108 ;  /* 0x0000006c6f6e3220 */ /* 0x000fe20000410000 */
[----:B------:R-:W-:Y:S01]  /*2080*/  @P3 HADD2.F32 R108, -RZ, R97.H0_H0 ;  /* 0x20000061ff6c3230 */ /* 0x000fe20000004100 */
[----:B------:R-:W-:-:S03]  /*2090*/  @P1 PRMT R101, R109, 0x7610, R101 ;  /* 0x000076106d651816 */ /* 0x000fc60000000065 */
        /* <DEDUP_REMOVED lines=8> */
.L_x_1700:
[----:B------:R-:W-:-:S04]  /*2120*/  ISETP.NE.AND P4, PT, R182, RZ, PT ;  /* 0x000000ffb600720c */ /* 0x000fc80003f85270 */
[----:B------:R-:W-:-:S05]  /*2130*/  FSEL R109, R112, RZ, !P4 ;  /* 0x000000ff706d7208 */ /* 0x000fca0006000000 */
[----:B------:R-:W-:-:S04]  /*2140*/  FFMA.FTZ R108, R184, R132, R109 ;  /* 0x00000084b86c7223 */ /* 0x000fc8000001006d */
[----:B------:R-:W-:Y:S01]  /*2150*/  FADD.FTZ R109, R123, -R108 ;  /* 0x8000006c7b6d7221 */ /* 0x000fe20000010000 */
[----:B------:R-:W-:-:S03]  /*2160*/  @P0 HADD2.F32 R108, -RZ, R85.H1_H1 ;  /* 0x30000055ff6c0230 */ /* 0x000fc60000004100 */
[----:B------:R-:W-:-:S04]  /*2170*/  FMUL.FTZ R109, R162, R109 ;  /* 0x0000006da26d7220 */ /* 0x000fc80000410000 */
[----:B------:R-:W-:-:S07]  /*2180*/  @P0 FADD.FTZ R109, R109, R108 ;  /* 0x0000006c6d6d0221 */ /* 0x000fce0000010000 */
.L_x_1701:
[----:B------:R-:W-:Y:S05]  /*2190*/  BSYNC B1 ;  /* 0x0000000000017941 */ /* 0x000fea0003800000 */
.L_x_1699:
        /* <DEDUP_REMOVED lines=16> */
.L_x_1703:
[----:B------:R-:W-:-:S04]  /*22a0*/  ISETP.NE.AND P4, PT, R182, RZ, PT ;  /* 0x000000ffb600720c */ /* 0x000fc80003f85270 */
[----:B------:R-:W-:-:S05]  /*22b0*/  FSEL R108, R112, RZ, !P4 ;  /* 0x000000ff706c7208 */ /* 0x000fca0006000000 */
[----:B------:R-:W-:Y:S01]  /*22c0*/  FFMA.FTZ R109, R181, R132, R108 ;  /* 0x00000084b56d7223 */ /* 0x000fe2000001006c */
[----:B------:R-:W-:-:S03]  /*22d0*/  @P0 HADD2.F32 R108, -RZ, R86.H0_H0 ;  /* 0x20000056ff6c0230 */ /* 0x000fc60000004100 */
[----:B------:R-:W-:-:S04]  /*22e0*/  FADD.FTZ R109, R122, -R109 ;  /* 0x8000006d7a6d7221 */ /* 0x000fc80000010000 */
[----:B------:R-:W-:-:S04]  /*22f0*/  FMUL.FTZ R109, R162, R109 ;  /* 0x0000006da26d7220 */ /* 0x000fc80000410000 */
[----:B------:R-:W-:-:S07]  /*2300*/  @P0 FADD.FTZ R109, R109, R108 ;  /* 0x0000006c6d6d0221 */ /* 0x000fce0000010000 */
.L_x_1704:
[----:B------:R-:W-:Y:S05]  /*2310*/  BSYNC B1 ;  /* 0x0000000000017941 */ /* 0x000fea0003800000 */
.L_x_1702:
        /* <DEDUP_REMOVED lines=16> */
.L_x_1706:
[----:B------:R-:W-:-:S04]  /*2420*/  ISETP.NE.AND P4, PT, R182, RZ, PT ;  /* 0x000000ffb600720c */ /* 0x000fc80003f85270 */
[----:B------:R-:W-:-:S05]  /*2430*/  FSEL R109, R112, RZ, !P4 ;  /* 0x000000ff706d7208 */ /* 0x000fca0006000000 */
[----:B------:R-:W-:-:S04]  /*2440*/  FFMA.FTZ R108, R180, R132, R109 ;  /* 0x00000084b46c7223 */ /* 0x000fc8000001006d */
[----:B------:R-:W-:Y:S01]  /*2450*/  FADD.FTZ R109, R121, -R108 ;  /* 0x8000006c796d7221 */ /* 0x000fe20000010000 */
[----:B------:R-:W-:-:S03]  /*2460*/  @P0 HADD2.F32 R108, -RZ, R86.H1_H1 ;  /* 0x30000056ff6c0230 */ /* 0x000fc60000004100 */
[----:B------:R-:W-:-:S04]  /*2470*/  FMUL.FTZ R109, R162, R109 ;  /* 0x0000006da26d7220 */ /* 0x000fc80000410000 */
[----:B------:R-:W-:-:S07]  /*2480*/  @P0 FADD.FTZ R109, R109, R108 ;  /* 0x0000006c6d6d0221 */ /* 0x000fce0000010000 */
.L_x_1707:
[----:B------:R-:W-:Y:S05]  /*2490*/  BSYNC B1 ;  /* 0x0000000000017941 */ /* 0x000fea0003800000 */
.L_x_1705:
        /* <DEDUP_REMOVED lines=16> */
.L_x_1709:
[----:B------:R-:W-:-:S04]  /*25a0*/  ISETP.NE.AND P4, PT, R182, RZ, PT ;  /* 0x000000ffb600720c */ /* 0x000fc80003f85270 */
[----:B------:R-:W-:-:S05]  /*25b0*/  FSEL R108, R112, RZ, !P4 ;  /* 0x000000ff706c7208 */ /* 0x000fca0006000000 */
[----:B------:R-:W-:Y:S01]  /*25c0*/  FFMA.FTZ R109, R179, R132, R108 ;  /* 0x00000084b36d7223 */ /* 0x000fe2000001006c */
[----:B------:R-:W-:-:S03]  /*25d0*/  @P0 HADD2.F32 R108, -RZ, R87.H0_H0 ;  /* 0x20000057ff6c0230 */ /* 0x000fc60000004100 */
[----:B------:R-:W-:-:S04]  /*25e0*/  FADD.FTZ R109, R120, -R109 ;  /* 0x8000006d786d7221 */ /* 0x000fc80000010000 */
[----:B------:R-:W-:-:S04]  /*25f0*/  FMUL.FTZ R109, R162, R109 ;  /* 0x0000006da26d7220 */ /* 0x000fc80000410000 */
[----:B------:R-:W-:-:S07]  /*2600*/  @P0 FADD.FTZ R109, R109, R108 ;  /* 0x0000006c6d6d0221 */ /* 0x000fce0000010000 */
.L_x_1710:
[----:B------:R-:W-:Y:S05]  /*2610*/  BSYNC B1 ;  /* 0x0000000000017941 */ /* 0x000fea0003800000 */
.L_x_1708:
        /* <DEDUP_REMOVED lines=16> */
.L_x_1712:
[----:B------:R-:W-:-:S04]  /*2720*/  ISETP.NE.AND P4, PT, R182, RZ, PT ;  /* 0x000000ffb600720c */ /* 0x000fc80003f85270 */
[----:B------:R-:W-:-:S05]  /*2730*/  FSEL R109, R112, RZ, !P4 ;  /* 0x000000ff706d7208 */ /* 0x000fca0006000000 */
[----:B------:R-:W-:-:S04]  /*2740*/  FFMA.FTZ R108, R178, R132, R109 ;  /* 0x00000084b26c7223 */ /* 0x000fc8000001006d */
[----:B------:R-:W-:Y:S01]  /*2750*/  FADD.FTZ R109, R119, -R108 ;  /* 0x8000006c776d7221 */ /* 0x000fe20000010000 */
[----:B------:R-:W-:-:S03]  /*2760*/  @P0 HADD2.F32 R108, -RZ, R87.H1_H1 ;  /* 0x30000057ff6c0230 */ /* 0x000fc60000004100 */
[----:B------:R-:W-:-:S04]  /*2770*/  FMUL.FTZ R133, R162, R109 ;  /* 0x0000006da2857220 */ /* 0x000fc80000410000 */
[----:B------:R-:W-:-:S07]  /*2780*/  @P0 FADD.FTZ R133, R133, R108 ;  /* 0x0000006c85850221 */ /* 0x000fce0000010000 */
.L_x_1713:
[----:B------:R-:W-:Y:S05]  /*2790*/  BSYNC B1 ;  /* 0x0000000000017941 */ /* 0x000fea0003800000 */
.L_x_1711:
[----:B------:R-:W0:Y:S01]  /*27a0*/  @P3 LDC R134, c[0x0][0x29c] ;  /* 0x0000a700ff863b82 */ /* 0x000e220000000800 */
[----:B------:R-:W-:Y:S01]  /*27b0*/  @P3 HADD2.F32 R135, -RZ, R167.H1_H1 ;  /* 0x300000a7ff873230 */ /* 0x000fe20000004100 */
[----:B------:R-:W-:Y:S06]  /*27c0*/  BSSY B1, `(.L_x_1714) ;  /* 0x0000013000017945 */ /* 0x000fec0003800000 */
[----:B------:R-:W1:Y:S08]  /*27d0*/  @P1 LDC.64 R110, c[0x0][0x308] ;  /* 0x0000c200ff6e1b82 */ /* 0x000e700000000a00 */
[----:B------:R-:W2:Y:S01]  /*27e0*/  @P3 LDC.64 R108, c[0x0][0x2f8] ;  /* 0x0000be00ff6c3b82 */ /* 0x000ea20000000a00 */
[----:B0-----:R-:W-:Y:S01]  /*27f0*/  @P3 FMUL.FTZ R134, R133, R134 ;  /* 0x0000008685863220 */ /* 0x001fe20000410000 */
[----:B------:R-:W-:-:S03]  /*2800*/  @P1 F2FP.F16.F32.PACK_AB R133, RZ, R133 ;  /* 0x00000085ff85123e */ /* 0x000fc600000000ff */
[----:B------:R-:W-:Y:S01]  /*2810*/  @P3 FMUL.FTZ R135, R134, R135 ;  /* 0x0000008786873220 */ /* 0x000fe20000410000 */
[----:B------:R-:W-:Y:S01]  /*2820*/  @P1 PRMT R103, R103, 0x5410, R133 ;  /* 0x0000541067671816 */ /* 0x000fe20000000085 */
[----:B------:R-:W-:Y:S02]  /*2830*/  @P3 HADD2.F32 R133, -RZ, R99.H1_H1 ;  /* 0x30000063ff853230 */ /* 0x000fe40000004100 */
[----:B-1----:R-:W-:Y:S01]  /*2840*/  @P1 IMAD.WIDE.U32 R110, R195, 0x10, R110 ;  /* 0x00000010c36e1825 */ /* 0x002fe200078e006e */
[----:B------:R-:W-:-:S04]  /*2850*/  @P3 F2FP.F16.F32.PACK_AB R135, RZ, R135 ;  /* 0x00000087ff87323e */ /* 0x000fc800000000ff */
[----:B------:R-:W-:Y:S01]  /*2860*/  @P3 PRMT R107, R107, 0x5410, R135 ;  /* 0x000054106b6b3816 */ /* 0x000fe20000000087 */
[----:B------:R0:W-:Y:S01]  /*2870*/  @P1 STG.E.128 desc[UR4][R110.64], R100 ;  /* 0x000000646e001986 */ /* 0x0001e2000c101d04 */
[----:B--2---:R-:W-:-:S05]  /*2880*/  @P3 IMAD.WIDE.U32 R108, R113, 0x10, R108 ;  /* 0x00000010716c3825 */ /* 0x004fca00078e006c */
[----:B------:R0:W-:Y:S01]  /*2890*/  @P3 STG.E.128 desc[UR4][R108.64], R104 ;  /* 0x000000686c003986 */ /* 0x0001e2000c101d04 */
[----:B------:R-:W-:Y:S05]  /*28a0*/  @!P3 BRA `(.L_x_1715) ;  /* 0x000000000010b947 */ /* 0x000fea0003800000 */
[----:B------:R-:W1:Y:S01]  /*28b0*/  LDC.64 R96, c[0x0][0x220] ;  /* 0x00008800ff607b82 */ /* 0x000e620000000a00 */
[----:B------:R-:W-:-:S05]  /*28c0*/  IADD3 R99, R113, 0x20, RZ ;  /* 0x0000002071637810 */ /* 0x000fca0007ffe0ff */
[----:B-1----:R-:W-:-:S06]  /*28d0*/  IMAD.WIDE.U32 R96, R99, 0x10, R96 ;  /* 0x0000001063607825 */ /* 0x002fcc00078e0060 */
[----:B------:R-:W5:Y:S02]  /*28e0*/  LDG.E.128 R96, desc[UR4][R96.64] ;  /* 0x0000000460607981 */ /* 0x000f64000c1e1d00 */
.L_x_1715:
[----:B------:R-:W-:Y:S05]  /*28f0*/  BSYNC B1 ;  /* 0x0000000000017941 */ /* 0x000fea0003800000 */
.L_x_1714:
[----:B------:R-:W-:Y:S01]  /*2900*/  BSSY B1, `(.L_x_1716) ;  /* 0x000000e000017945 */ /* 0x000fe20003800000 */
[----:B------:R-:W-:-:S03]  /*2910*/  @P3 FFMA.FTZ R23, R134, R133, R23 ;  /* 0x0000008586173223 */ /* 0x000fc60000010017 */
[----:B------:R-:W-:Y:S05]  /*2920*/  @P2 BRA `(.L_x_1717) ;  /* 0x0000000000102947 */ /* 0x000fea0003800000 */
[----:B0-----:R-:W-:Y:S01]  /*2930*/  HFMA2.MMA R109, -RZ, RZ, 0, 0 ;  /* 0x00000000ff6d7435 */ /* 0x001fe200000001ff */
[----:B------:R-:W-:Y:S10]  /*2940*/  @!P0 BRA `(.L_x_1718) ;  /* 0x0000000000248947 */ /* 0x000ff40003800000 */
[----:B------:R-:W-:Y:S01]  /*2950*/  HADD2.F32 R109, -RZ, R88.H0_H0 ;  /* 0x20000058ff6d7230 */ /* 0x000fe20000004100 */
[----:B------:R-:W-:Y:S06]  /*2960*/  BRA `(.L_x_1718) ;  /* 0x00000000001c7947 */ /* 0x000fec0003800000 */
.L_x_1717:
[----:B------:R-:W-:-:S04]  /*2970*/  ISETP.NE.AND P4, PT, R182, RZ, PT ;  /* 0x000000ffb600720c */ /* 0x000fc80003f85270 */
[----:B0-----:R-:W-:-:S05]  /*2980*/  FSEL R108, R112, RZ, !P4 ;  /* 0x000000ff706c7208 */ /* 0x001fca0006000000 */
[----:B------:R-:W-:Y:S01]  /*2990*/  FFMA.FTZ R109, R177, R132, R108 ;  /* 0x00000084b16d7223 */ /* 0x000fe2000001006c */
[----:B------:R-:W-:-:S03]  /*29a0*/  @P0 HADD2.F32 R108, -RZ, R88.H0_H0 ;  /* 0x20000058ff6c0230 */ /* 0x000fc60000004100 */
[----:B------:R-:W-:-:S04]  /*29b0*/  FADD.FTZ R109, R118, -R109 ;  /* 0x8000006d766d7221 */ /* 0x000fc80000010000 */
[----:B------:R-:W-:-:S04]  /*29c0*/  FMUL.FTZ R109, R162, R109 ;  /* 0x0000006da26d7220 */ /* 0x000fc80000410000 */
[----:B------:R-:W-:-:S07]  /*29d0*/  @P0 FADD.FTZ R109, R109, R108 ;  /* 0x0000006c6d6d0221 */ /* 0x000fce0000010000 */
.L_x_1718:
[----:B------:R-:W-:Y:S05]  /*29e0*/  BSYNC B1 ;  /* 0x0000000000017941 */ /* 0x000fea0003800000 */
.L_x_1716:
[----:B------:R-:W0:Y:S01]  /*29f0*/  @P3 LDC R110, c[0x0][0x29c] ;  /* 0x0000a700ff6e3b82 */ /* 0x000e220000000800 */
[----:B------:R-:W-:Y:S01]  /*2a00*/  @P3 HADD2.F32 R108, -RZ, R8.H0_H0 ;  /* 0x20000008ff6c3230 */ /* 0x000fe20000004100 */
[----:B------:R-:W-:Y:S01]  /*2a10*/  BSSY B1, `(.L_x_1719) ;  /* 0x0000015000017945 */ /* 0x000fe20003800000 */
[----:B-----5:R-:W-:Y:S02]  /*2a20*/  @P3 HADD2.F32 R133, -RZ, R96.H0_H0 ;  /* 0x20000060ff853230 */ /* 0x020fe40000004100 */
[----:B0-----:R-:W-:Y:S01]  /*2a30*/  @P3 FMUL.FTZ R111, R109, R110 ;  /* 0x0000006e6d6f3220 */ /* 0x001fe20000410000 */
[----:B------:R-:W-:-:S03]  /*2a40*/  @P1 F2FP.F16.F32.PACK_AB R109, RZ, R109 ;  /* 0x0000006dff6d123e */ /* 0x000fc600000000ff */
[----:B------:R-:W-:Y:S01]  /*2a50*/  @P3 FMUL.FTZ R108, R111, R108 ;  /* 0x0000006c6f6c3220 */ /* 0x000fe20000410000 */
[----:B------:R-:W-:Y:S01]  /*2a60*/  @P3 FFMA.FTZ R24, R133, R111, R24 ;  /* 0x0000006f85183223 */ /* 0x000fe20000010018 */
[----:B------:R-:W-:-:S03]  /*2a70*/  @P1 PRMT R100, R109, 0x7610, R100 ;  /* 0x000076106d641816 */ /* 0x000fc60000000064 */
[----:B------:R-:W-:-:S04]  /*2a80*/  @P3 F2FP.F16.F32.PACK_AB R108, RZ, R108 ;  /* 0x0000006cff6c323e */ /* 0x000fc800000000ff */
[----:B------:R-:W-:Y:S01]  /*2a90*/  @P3 PRMT R104, R108, 0x7610, R104 ;  /* 0x000076106c683816 */ /* 0x000fe20000000068 */
[----:B------:R-:W-:Y:S06]  /*2aa0*/  @P2 BRA `(.L_x_1720) ;  /* 0x0000000000102947 */ /* 0x000fec0003800000 */
[----:B------:R-:W-:Y:S01]  /*2ab0*/  MOV R109, RZ ;  /* 0x000000ff006d7202 */ /* 0x000fe20000000f00 */
[----:B------:R-:W-:Y:S06]  /*2ac0*/  @!P0 BRA `(.L_x_1721) ;  /* 0x0000000000248947 */ /* 0x000fec0003800000 */
[----:B------:R-:W-:Y:S01]  /*2ad0*/  HADD2.F32 R109, -RZ, R88.H1_H1 ;  /* 0x30000058ff6d7230 */ /* 0x000fe20000004100 */
[----:B------:R-:W-:Y:S06]  /*2ae0*/  BRA `(.L_x_1721) ;  /* 0x00000000001c7947 */ /* 0x000fec0003800000 */
.L_x_1720:
[----:B------:R-:W-:-:S04]  /*2af0*/  ISETP.NE.AND P4, PT, R182, RZ, PT ;  /* 0x000000ffb600720c */ /* 0x000fc80003f85270 */
[----:B------:R-:W-:-:S05]  /*2b00*/  FSEL R109, R112, RZ, !P4 ;  /* 0x000000ff706d7208 */ /* 0x000fca0006000000 */
[----:B------:R-:W-:-:S04]  /*2b10*/  FFMA.FTZ R108, R176, R132, R109 ;  /* 0x00000084b06c7223 */ /* 0x000fc8000001006d */
[----:B------:R-:W-:Y:S01]  /*2b20*/  FADD.FTZ R109, R117, -R108 ;  /* 0x8000006c756d7221 */ /* 0x000fe20000010000 */
[----:B------:R-:W-:-:S03]  /*2b30*/  @P0 HADD2.F32 R108, -RZ, R88.H1_H1 ;  /* 0x30000058ff6c0230 */ /* 0x000fc60000004100 */
[----:B------:R-:W-:-:S04]  /*2b40*/  FMUL.FTZ R109, R162, R109 ;  /* 0x0000006da26d7220 */ /* 0x000fc80000410000 */
[----:B------:R-:W-:-:S07]  /*2b50*/  @P0 FADD.FTZ R109, R109, R108 ;  /* 0x0000006c6d6d0221 */ /* 0x000fce0000010000 */
.L_x_1721:
[----:B------:R-:W-:Y:S05]  /*2b60*/  BSYNC B1 ;  /* 0x0000000000017941 */ /* 0x000fea0003800000 */
.L_x_1719:
[----:B------:R-:W0:Y:S01]  /*2b70*/  @P3 LDC R108, c[0x0][0x29c] ;  /* 0x0000a700ff6c3b82 */ /* 0x000e220000000800 */
[----:B------:R-:W-:Y:S01]  /*2b80*/  @P3 HADD2.F32 R111, -RZ, R8.H1_H1 ;  /* 0x30000008ff6f3230 */ /* 0x000fe20000004100 */
[----:B------:R-:W-:Y:S01]  /*2b90*/  BSSY B1, `(.L_x_1722) ;  /* 0x0000015000017945 */ /* 0x000fe20003800000 */
[----:B------:R-:W-:Y:S02]  /*2ba0*/  @P3 HADD2.F32 R110, -RZ, R96.H1_H1 ;  /* 0x30000060ff6e3230 */ /* 0x000fe40000004100 */
        /* <DEDUP_REMOVED lines=12> */
.L_x_1723:
[----:B------:R-:W-:-:S04]  /*2c70*/  ISETP.NE.AND P4, PT, R182, RZ, PT ;  /* 0x000000ffb600720c */ /* 0x000fc80003f85270 */
[----:B------:R-:W-:-:S05]  /*2c80*/  FSEL R108, R112, RZ, !P4 ;  /* 0x000000ff706c7208 */ /* 0x000fca0006000000 */
[----:B------:R-:W-:Y:S01]  /*2c90*/  FFMA.FTZ R109, R175, R132, R108 ;  /* 0x00000084af6d7223 */ /* 0x000fe2000001006c */
[----:B------:R-:W-:-:S03]  /*2ca0*/  @P0 HADD2.F32 R108, -RZ, R89.H0_H0 ;  /* 0x20000059ff6c0230 */ /* 0x000fc60000004100 */
[----:B------:R-:W-:-:S04]  /*2cb0*/  FADD.FTZ R109, R116, -R109 ;  /* 0x8000006d746d7221 */ /* 0x000fc80000010000 */
[----:B------:R-:W-:-:S04]  /*2cc0*/  FMUL.FTZ R109, R162, R109 ;  /* 0x0000006da26d7220 */ /* 0x000fc80000410000 */
[----:B------:R-:W-:-:S07]  /*2cd0*/  @P0 FADD.FTZ R109, R109, R108 ;  /* 0x0000006c6d6d0221 */ /* 0x000fce0000010000 */
.L_x_1724:
[----:B------:R-:W-:Y:S05]  /*2ce0*/  BSYNC B1 ;  /* 0x0000000000017941 */ /* 0x000fea0003800000 */
.L_x_1722:
[----:B------:R-:W0:Y:S01]  /*2cf0*/  @P3 LDC R110, c[0x0][0x29c] ;  /* 0x0000a700ff6e3b82 */ /* 0x000e220000000800 */
[----:B------:R-:W-:Y:S01]  /*2d00*/  @P3 HADD2.F32 R108, -RZ, R9.H0_H0 ;  /* 0x20000009ff6c3230 */ /* 0x000fe20000004100 */
[----:B------:R-:W-:Y:S01]  /*2d10*/  BSSY B1, `(.L_x_1725) ;  /* 0x0000015000017945 */ /* 0x000fe20003800000 */
[----:B------:R-:W-:Y:S02]  /*2d20*/  @P3 HADD2.F32 R133, -RZ, R97.H0_H0 ;  /* 0x20000061ff853230 */ /* 0x000fe40000004100 */
        /* <DEDUP_REMOVED lines=12> */
.L_x_1726:
[----:B------:R-:W-:-:S04]  /*2df0*/  ISETP.NE.AND P4, PT, R182, RZ, PT ;  /* 0x000000ffb600720c */ /* 0x000fc80003f85270 */
[----:B------:R-:W-:-:S05]  /*2e00*/  FSEL R109, R112, RZ, !P4 ;  /* 0x000000ff706d7208 */ /* 0x000fca0006000000 */
[----:B------:R-:W-:-:S04]  /*2e10*/  FFMA.FTZ R108, R174, R132, R109 ;  /* 0x00000084ae6c7223 */ /* 0x000fc8000001006d */
[----:B------:R-:W-:Y:S01]  /*2e20*/  FADD.FTZ R109, R115, -R108 ;  /* 0x8000006c736d7221 */ /* 0x000fe20000010000 */
[----:B------:R-:W-:-:S03]  /*2e30*/  @P0 HADD2.F32 R108, -RZ, R89.H1_H1 ;  /* 0x30000059ff6c0230 */ /* 0x000fc60000004100 */
[----:B------:R-:W-:-:S04]  /*2e40*/  FMUL.FTZ R109, R162, R109 ;  /* 0x0000006da26d7220 */ /* 0x000fc80000410000 */
[----:B------:R-:W-:-:S07]  /*2e50*/  @P0 FADD.FTZ R109, R109, R108 ;  /* 0x0000006c6d6d0221 */ /* 0x000fce0000010000 */
.L_x_1727:
[----:B------:R-:W-:Y:S05]  /*2e60*/  BSYNC B1 ;  /* 0x0000000000017941 */ /* 0x000fea0003800000 */
.L_x_1725:
        /* <DEDUP_REMOVED lines=16> */
.L_x_1729:
[----:B------:R-:W-:-:S04]  /*2f70*/  ISETP.NE.AND P4, PT, R182, RZ, PT ;  /* 0x000000ffb600720c */ /* 0x000fc80003f85270 */
[----:B------:R-:W-:-:S05]  /*2f80*/  FSEL R108, R112, RZ, !P4 ;  /* 0x000000ff706c7208 */ /* 0x000fca0006000000 */
[----:B------:R-:W-:Y:S01]  /*2f90*/  FFMA.FTZ R109, R173, R132, R108 ;  /* 0x00000084ad6d7223 */ /* 0x000fe2000001006c */
[----:B------:R-:W-:-:S03]  /*2fa0*/  @P0 HADD2.F32 R108, -RZ, R90.H0_H0 ;  /* 0x2000005aff6c0230 */ /* 0x000fc60000004100 */
[----:B------:R-:W-:-:S04]  /*2fb0*/  FADD.FTZ R109, R114, -R109 ;  /* 0x8000006d726d7221 */ /* 0x000fc80000010000 */
[----:B------:R-:W-:-:S04]  /*2fc0*/  FMUL.FTZ R109, R162, R109 ;  /* 0x0000006da26d7220 */ /* 0x000fc80000410000 */
[----:B------:R-:W-:-:S07]  /*2fd0*/  @P0 FADD.FTZ R109, R109, R108 ;  /* 0x0000006c6d6d0221 */ /* 0x000fce0000010000 */
.L_x_1730:
[----:B------:R-:W-:Y:S05]  /*2fe0*/  BSYNC B1 ;  /* 0x0000000000017941 */ /* 0x000fea0003800000 */
.L_x_1728:
        /* <DEDUP_REMOVED lines=16> */
.L_x_1732:
[----:B------:R-:W-:-:S04]  /*30f0*/  ISETP.NE.AND P4, PT, R182, RZ, PT ;  /* 0x000000ffb600720c */ /* 0x000fc80003f85270 */
[----:B------:R-:W-:-:S05]  /*3100*/  FSEL R109, R112, RZ, !P4 ;  /* 0x000000ff706d7208 */ /* 0x000fca0006000000 */
[----:B------:R-:W-:-:S04]  /*3110*/  FFMA.FTZ R108, R172, R132, R109 ;  /* 0x00000084ac6c7223 */ /* 0x000fc8000001006d */
[----:B------:R-:W-:Y:S01]  /*3120*/  FADD.FTZ R109, R185, -R108 ;  /* 0x8000006cb96d7221 */ /* 0x000fe20000010000 */
[----:B------:R-:W-:-:S03]  /*3130*/  @P0 HADD2.F32 R108, -RZ, R90.H1_H1 ;  /* 0x3000005aff6c0230 */ /* 0x000fc60000004100 */
[----:B------:R-:W-:-:S04]  /*3140*/  FMUL.FTZ R109, R162, R109 ;  /* 0x0000006da26d7220 */ /* 0x000fc80000410000 */
[----:B------:R-:W-:-:S07]  /*3150*/  @P0 FADD.FTZ R109, R109, R108 ;  /* 0x0000006c6d6d0221 */ /* 0x000fce0000010000 */
.L_x_1733:
[----:B------:R-:W-:Y:S05]  /*3160*/  BSYNC B1 ;  /* 0x0000000000017941 */ /* 0x000fea0003800000 */
.L_x_1731:
        /* <DEDUP_REMOVED lines=16> */
.L_x_1735:
[----:B------:R-:W-:-:S04]  /*3270*/  ISETP.NE.AND P4, PT, R182, RZ, PT ;  /* 0x000000ffb600720c */ /* 0x000fc80003f85270 */
[----:B------:R-:W-:-:S05]  /*3280*/  FSEL R108, R112, RZ, !P4 ;  /* 0x000000ff706c7208 */ /* 0x000fca0006000000 */
[----:B------:R-:W-:Y:S01]  /*3290*/  FFMA.FTZ R109, R171, R132, R108 ;  /* 0x00000084ab6d7223 */ /* 0x000fe2000001006c */
[----:B------:R-:W-:-:S03]  /*32a0*/  @P0 HADD2.F32 R108, -RZ, R91.H0_H0 ;  /* 0x2000005bff6c0230 */ /* 0x000fc60000004100 */
[----:B------:R-:W-:-:S04]  /*32b0*/  FADD.FTZ R109, R188, -R109 ;  /* 0x8000006dbc6d7221 */ /* 0x000fc80000010000 */
[----:B------:R-:W-:-:S04]  /*32c0*/  FMUL.FTZ R109, R162, R109 ;  /* 0x0000006da26d7220 */ /* 0x000fc80000410000 */
[----:B------:R-:W-:-:S07]  /*32d0*/  @P0 FADD.FTZ R109, R109, R108 ;  /* 0x0000006c6d6d0221 */ /* 0x000fce0000010000 */
.L_x_1736:
[----:B------:R-:W-:Y:S05]  /*32e0*/  BSYNC B1 ;  /* 0x0000000000017941 */ /* 0x000fea0003800000 */
.L_x_1734:
        /* <DEDUP_REMOVED lines=16> */
.L_x_1738:
[----:B------:R-:W-:-:S04]  /*33f0*/  ISETP.NE.AND P4, PT, R182, RZ, PT ;  /* 0x000000ffb600720c */ /* 0x000fc80003f85270 */
[----:B------:R-:W-:-:S05]  /*3400*/  FSEL R109, R112, RZ, !P4 ;  /* 0x000000ff706d7208 */ /* 0x000fca0006000000 */
[----:B------:R-:W-:-:S04]  /*3410*/  FFMA.FTZ R108, R170, R132, R109 ;  /* 0x00000084aa6c7223 */ /* 0x000fc8000001006d */
[----:B------:R-:W-:Y:S01]  /*3420*/  FADD.FTZ R109, R191, -R108 ;  /* 0x8000006cbf6d7221 */ /* 0x000fe20000010000 */
[----:B------:R-:W-:-:S03]  /*3430*/  @P0 HADD2.F32 R108, -RZ, R91.H1_H1 ;  /* 0x3000005bff6c0230 */ /* 0x000fc60000004100 */
[----:B------:R-:W-:-:S04]  /*3440*/  FMUL.FTZ R133, R162, R109 ;  /* 0x0000006da2857220 */ /* 0x000fc80000410000 */
[----:B------:R-:W-:-:S07]  /*3450*/  @P0 FADD.FTZ R133, R133, R108 ;  /* 0x0000006c85850221 */ /* 0x000fce0000010000 */
.L_x_1739:
[----:B------:R-:W-:Y:S05]  /*3460*/  BSYNC B1 ;  /* 0x0000000000017941 */ /* 0x000fea0003800000 */
.L_x_1737:
[----:B------:R-:W0:Y:S01]  /*3470*/  @P3 LDC R134, c[0x0][0x29c] ;  /* 0x0000a700ff863b82 */ /* 0x000e220000000800 */
[----:B------:R-:W-:Y:S01]  /*3480*/  @P3 HADD2.F32 R135, -RZ, R11.H1_H1 ;  /* 0x3000000bff873230 */ /* 0x000fe20000004100 */
[----:B------:R-:W-:Y:S01]  /*3490*/  @P3 IADD3 R137, R113, 0x20, RZ ;  /* 0x0000002071893810 */ /* 0x000fe20007ffe0ff */
[----:B------:R-:W-:Y:S01]  /*34a0*/  BSSY B1, `(.L_x_1740) ;  /* 0x0000013000017945 */ /* 0x000fe20003800000 */
[----:B------:R-:W-:-:S04]  /*34b0*/  @P3 HADD2.F32 R136, -RZ, R99.H1_H1 ;  /* 0x30000063ff883230 */ /* 0x000fc80000004100 */
[----:B------:R-:W1:Y:S08]  /*34c0*/  @P1 LDC.64 R110, c[0x0][0x308] ;  /* 0x0000c200ff6e1b82 */ /* 0x000e700000000a00 */
[----:B------:R-:W2:Y:S01]  /*34d0*/  @P3 LDC.64 R108, c[0x0][0x2f8] ;  /* 0x0000be00ff6c3b82 */ /* 0x000ea20000000a00 */
[----:B0-----:R-:W-:Y:S01]  /*34e0*/  @P3 FMUL.FTZ R134, R133, R134 ;  /* 0x0000008685863220 */ /* 0x001fe20000410000 */
[----:B------:R-:W-:-:S03]  /*34f0*/  @P1 F2FP.F16.F32.PACK_AB R133, RZ, R133 ;  /* 0x00000085ff85123e */ /* 0x000fc600000000ff */
[----:B------:R-:W-:Y:S01]  /*3500*/  @P3 FMUL.FTZ R135, R134, R135 ;  /* 0x0000008786873220 */ /* 0x000fe20000410000 */
[----:B------:R-:W-:Y:S02]  /*3510*/  @P1 PRMT R103, R103, 0x5410, R133 ;  /* 0x0000541067671816 */ /* 0x000fe40000000085 */
[----:B------:R-:W-:Y:S01]  /*3520*/  IADD3 R133, R113, 0x40, RZ ;  /* 0x0000004071857810 */ /* 0x000fe20007ffe0ff */
[----:B-1----:R-:W-:Y:S01]  /*3530*/  @P1 IMAD.WIDE.U32 R110, R193, 0x10, R110 ;  /* 0x00000010c16e1825 */ /* 0x002fe200078e006e */
[----:B------:R-:W-:-:S04]  /*3540*/  @P3 F2FP.F16.F32.PACK_AB R135, RZ, R135 ;  /* 0x00000087ff87323e */ /* 0x000fc800000000ff */
[----:B------:R-:W-:Y:S01]  /*3550*/  @P3 PRMT R107, R107, 0x5410, R135 ;  /* 0x000054106b6b3816 */ /* 0x000fe20000000087 */
[----:B------:R0:W-:Y:S01]  /*3560*/  @P1 STG.E.128 desc[UR4][R110.64], R100 ;  /* 0x000000646e001986 */ /* 0x0001e2000c101d04 */
[----:B--2---:R-:W-:-:S05]  /*3570*/  @P3 IMAD.WIDE.U32 R108, R137, 0x10, R108 ;  /* 0x00000010896c3825 */ /* 0x004fca00078e006c */
[----:B------:R0:W-:Y:S01]  /*3580*/  @P3 STG.E.128 desc[UR4][R108.64], R104 ;  /* 0x000000686c003986 */ /* 0x0001e2000c101d04 */
[----:B------:R-:W-:Y:S05]  /*3590*/  @!P3 BRA `(.L_x_1741) ;  /* 0x00000000000cb947 */ /* 0x000fea0003800000 */
[----:B------:R-:W1:Y:S02]  /*35a0*/  LDC.64 R96, c[0x0][0x220] ;  /* 0x00008800ff607b82 */ /* 0x000e640000000a00 */
[----:B-1----:R-:W-:-:S06]  /*35b0*/  IMAD.WIDE.U32 R96, R133, 0x10, R96 ;  /* 0x0000001085607825 */ /* 0x002fcc00078e0060 */
[----:B------:R-:W5:Y:S02]  /*35c0*/  LDG.E.128 R96, desc[UR4][R96.64] ;  /* 0x0000000460607981 */ /* 0x000f64000c1e1d00 */
.L_x_1741:
[----:B------:R-:W-:Y:S05]  /*35d0*/  BSYNC B1 ;  /* 0x0000000000017941 */ /* 0x000fea0003800000 */
.L_x_1740:
[----:B------:R-:W-:Y:S01]  /*35e0*/  BSSY B1, `(.L_x_1742) ;  /* 0x000000e000017945 */ /* 0x000fe20003800000 */
[----:B------:R-:W-:-:S03]  /*35f0*/  @P3 FFMA.FTZ R31, R136, R134, R31 ;  /* 0x00000086881f3223 */ /* 0x000fc6000001001f */
[----:B------:R-:W-:Y:S05]  /*3600*/  @P2 BRA `(.L_x_1743) ;  /* 0x0000000000102947 */ /* 0x000fea0003800000 */
[----:B0-----:R-:W-:Y:S01]  /*3610*/  HFMA2.MMA R109, -RZ, RZ, 0, 0 ;  /* 0x00000000ff6d7435 */ /* 0x001fe200000001ff */
[----:B------:R-:W-:Y:S10]  /*3620*/  @!P0 BRA `(.L_x_1744) ;  /* 0x0000000000248947 */ /* 0x000ff40003800000 */
[----:B------:R-:W-:Y:S01]  /*3630*/  HADD2.F32 R109, -RZ, R92.H0_H0 ;  /* 0x2000005cff6d7230 */ /* 0x000fe20000004100 */
[----:B------:R-:W-:Y:S06]  /*3640*/  BRA `(.L_x_1744) ;  /* 0x00000000001c7947 */ /* 0x000fec0003800000 */
.L_x_1743:
[----:B------:R-:W-:-:S04]  /*3650*/  ISETP.NE.AND P4, PT, R182, RZ, PT ;  /* 0x000000ffb600720c */ /* 0x000fc80003f85270 */
[----:B0-----:R-:W-:-:S05]  /*3660*/  FSEL R108, R112, RZ, !P4 ;  /* 0x000000ff706c7208 */ /* 0x001fca0006000000 */
[----:B------:R-:W-:Y:S01]  /*3670*/  FFMA.FTZ R109, R169, R132, R108 ;  /* 0x00000084a96d7223 */ /* 0x000fe2000001006c */
[----:B------:R-:W-:-:S03]  /*3680*/  @P0 HADD2.F32 R108, -RZ, R92.H0_H0 ;  /* 0x2000005cff6c0230 */ /* 0x000fc60000004100 */
[----:B------:R-:W-:-:S04]  /*3690*/  FADD.FTZ R109, R192, -R109 ;  /* 0x8000006dc06d7221 */ /* 0x000fc80000010000 */
[----:B------:R-:W-:-:S04]  /*36a0*/  FMUL.FTZ R109, R162, R109 ;  /* 0x0000006da26d7220 */ /* 0x000fc80000410000 */
[----:B------:R-:W-:-:S07]  /*36b0*/  @P0 FADD.FTZ R109, R109, R108 ;  /* 0x0000006c6d6d0221 */ /* 0x000fce0000010000 */
.L_x_1744:
[----:B------:R-:W-:Y:S05]  /*36c0*/  BSYNC B1 ;  /* 0x0000000000017941 */ /* 0x000fea0003800000 */
.L_x_1742:
        /* <DEDUP_REMOVED lines=16> */
.L_x_1746:
[----:B------:R-:W-:-:S04]  /*37d0*/  ISETP.NE.AND P4, PT, R182, RZ, PT ;  /* 0x000000ffb600720c */ /* 0x000fc80003f85270 */
[----:B------:R-:W-:-:S05]  /*37e0*/  FSEL R109, R112, RZ, !P4 ;  /* 0x000000ff706d7208 */ /* 0x000fca0006000000 */
[----:B------:R-:W-:-:S04]  /*37f0*/  FFMA.FTZ R108, R168, R132, R109 ;  /* 0x00000084a86c7223 */ /* 0x000fc8000001006d */
[----:B------:R-:W-:Y:S01]  /*3800*/  FADD.FTZ R109, R189, -R108 ;  /* 0x8000006cbd6d7221 */ /* 0x000fe20000010000 */
[----:B------:R-:W-:-:S03]  /*3810*/  @P0 HADD2.F32 R108, -RZ, R92.H1_H1 ;  /* 0x3000005cff6c0230 */ /* 0x000fc60000004100 */
[----:B------:R-:W-:-:S04]  /*3820*/  FMUL.FTZ R109, R162, R109 ;  /* 0x0000006da26d7220 */ /* 0x000fc80000410000 */
[----:B------:R-:W-:-:S07]  /*3830*/  @P0 FADD.FTZ R109, R109, R108 ;  /* 0x0000006c6d6d0221 */ /* 0x000fce0000010000 */
.L_x_1747:
[----:B------:R-:W-:Y:S05]  /*3840*/  BSYNC B1 ;  /* 0x0000000000017941 */ /* 0x000fea0003800000 */
.L_x_1745:
        /* <DEDUP_REMOVED lines=16> */
.L_x_1749:
[----:B------:R-:W-:-:S04]  /*3950*/  ISETP.NE.AND P4, PT, R182, RZ, PT ;  /* 0x000000ffb600720c */ /* 0x000fc80003f85270 */
[----:B------:R-:W-:-:S05]  /*3960*/  FSEL R108, R112, RZ, !P4 ;  /* 0x000000ff706c7208 */ /* 0x000fca0006000000 */
[----:B------:R-:W-:Y:S01]  /*3970*/  FFMA.FTZ R109, R131, R132, R108 ;  /* 0x00000084836d7223 */ /* 0x000fe2000001006c */
[----:B------:R-:W-:-:S03]  /*3980*/  @P0 HADD2.F32 R108, -RZ, R93.H0_H0 ;  /* 0x2000005dff6c0230 */ /* 0x000fc60000004100 */
[----:B------:R-:W-:-:S04]  /*3990*/  FADD.FTZ R109, R190, -R109 ;  /* 0x8000006dbe6d7221 */ /* 0x000fc80000010000 */
[----:B------:R-:W-:-:S04]  /*39a0*/  FMUL.FTZ R109, R162, R109 ;  /* 0x0000006da26d7220 */ /* 0x000fc80000410000 */
[----:B------:R-:W-:-:S07]  /*39b0*/  @P0 FADD.FTZ R109, R109, R108 ;  /* 0x0000006c6d6d0221 */ /* 0x000fce0000010000 */
.L_x_1750:
[----:B------:R-:W-:Y:S05]  /*39c0*/  BSYNC B1 ;  /* 0x0000000000017941 */ /* 0x000fea0003800000 */
.L_x_1748:
        /* <DEDUP_REMOVED lines=16> */
.L_x_1752:
[----:B------:R-:W-:-:S04]  /*3ad0*/  ISETP.NE.AND P4, PT, R182, RZ, PT ;  /* 0x000000ffb600720c */ /* 0x000fc80003f85270 */
[----:B------:R-:W-:-:S05]  /*3ae0*/  FSEL R109, R112, RZ, !P4 ;  /* 0x000000ff706d7208 */ /* 0x000fca0006000000 */
[----:B------:R-:W-:-:S04]  /*3af0*/  FFMA.FTZ R108, R130, R132, R109 ;  /* 0x00000084826c7223 */ /* 0x000fc8000001006d */
[----:B------:R-:W-:Y:S01]  /*3b00*/  FADD.FTZ R109, R187, -R108 ;  /* 0x8000006cbb6d7221 */ /* 0x000fe20000010000 */
[----:B------:R-:W-:-:S03]  /*3b10*/  @P0 HADD2.F32 R108, -RZ, R93.H1_H1 ;  /* 0x3000005dff6c0230 */ /* 0x000fc60000004100 */
[----:B------:R-:W-:-:S04]  /*3b20*/  FMUL.FTZ R109, R162, R109 ;  /* 0x0000006da26d7220 */ /* 0x000fc80000410000 */
[----:B------:R-:W-:-:S07]  /*3b30*/  @P0 FADD.FTZ R109, R109, R108 ;  /* 0x0000006c6d6d0221 */ /* 0x000fce0000010000 */
.L_x_1753:
[----:B------:R-:W-:Y:S05]  /*3b40*/  BSYNC B1 ;  /* 0x0000000000017941 */ /* 0x000fea0003800000 */
.L_x_1751:
        /* <DEDUP_REMOVED lines=16> */
.L_x_1755:
[----:B------:R-:W-:-:S04]  /*3c50*/  ISETP.NE.AND P4, PT, R182, RZ, PT ;  /* 0x000000ffb600720c */ /* 0x000fc80003f85270 */
[----:B------:R-:W-:-:S05]  /*3c60*/  FSEL R108, R112, RZ, !P4 ;  /* 0x000000ff706c7208 */ /* 0x000fca0006000000 */
[----:B------:R-:W-:Y:S01]  /*3c70*/  FFMA.FTZ R109, R129, R132, R108 ;  /* 0x00000084816d7223 */ /* 0x000fe2000001006c */
[----:B------:R-:W-:-:S03]  /*3c80*/  @P0 HADD2.F32 R108, -RZ, R94.H0_H0 ;  /* 0x2000005eff6c0230 */ /* 0x000fc60000004100 */
[----:B------:R-:W-:-:S04]  /*3c90*/  FADD.FTZ R109, R194, -R109 ;  /* 0x8000006dc26d7221 */ /* 0x000fc80000010000 */
[----:B------:R-:W-:-:S04]  /*3ca0*/  FMUL.FTZ R109, R162, R109 ;  /* 0x0000006da26d7220 */ /* 0x000fc80000410000 */
[----:B------:R-:W-:-:S07]  /*3cb0*/  @P0 FADD.FTZ R109, R109, R108 ;  /* 0x0000006c6d6d0221 */ /* 0x000fce0000010000 */
.L_x_1756:
[----:B------:R-:W-:Y:S05]  /*3cc0*/  BSYNC B1 ;  /* 0x0000000000017941 */ /* 0x000fea0003800000 */
.L_x_1754:
        /* <DEDUP_REMOVED lines=16> */
.L_x_1758:
[----:B------:R-:W-:-:S04]  /*3dd0*/  ISETP.NE.AND P4, PT, R182, RZ, PT ;  /* 0x000000ffb600720c */ /* 0x000fc80003f85270 */
[----:B------:R-:W-:-:S05]  /*3de0*/  FSEL R109, R112, RZ, !P4 ;  /* 0x000000ff706d7208 */ /* 0x000fca0006000000 */
[----:B------:R-:W-:-:S04]  /*3df0*/  FFMA.FTZ R108, R128, R132, R109 ;  /* 0x00000084806c7223 */ /* 0x000fc8000001006d */
[----:B------:R-:W-:Y:S01]  /*3e00*/  FADD.FTZ R109, R197, -R108 ;  /* 0x8000006cc56d7221 */ /* 0x000fe20000010000 */
[----:B------:R-:W-:-:S03]  /*3e10*/  @P0 HADD2.F32 R108, -RZ, R94.H1_H1 ;  /* 0x3000005eff6c0230 */ /* 0x000fc60000004100 */
[----:B------:R-:W-:-:S04]  /*3e20*/  FMUL.FTZ R109, R162, R109 ;  /* 0x0000006da26d7220 */ /* 0x000fc80000410000 */
[----:B------:R-:W-:-:S07]  /*3e30*/  @P0 FADD.FTZ R109, R109, R108 ;  /* 0x0000006c6d6d0221 */ /* 0x000fce0000010000 */
.L_x_1759:
[----:B------:R-:W-:Y:S05]  /*3e40*/  BSYNC B1 ;  /* 0x0000000000017941 */ /* 0x000fea0003800000 */
.L_x_1757:
        /* <DEDUP_REMOVED lines=16> */
.L_x_1761:
[----:B------:R-:W-:-:S04]  /*3f50*/  ISETP.NE.AND P4, PT, R182, RZ, PT ;  /* 0x000000ffb600720c */ /* 0x000fc80003f85270 */
[----:B------:R-:W-:-:S05]  /*3f60*/  FSEL R108, R112, RZ, !P4 ;  /* 0x000000ff706c7208 */ /* 0x000fca0006000000 */
[----:B------:R-:W-:Y:S01]  /*3f70*/  FFMA.FTZ R109, R127, R132, R108 ;  /* 0x000000847f6d7223 */ /* 0x000fe2000001006c */
[----:B------:R-:W-:-:S03]  /*3f80*/  @P0 HADD2.F32 R108, -RZ, R95.H0_H0 ;  /* 0x2000005fff6c0230 */ /* 0x000fc60000004100 */
[----:B------:R-:W-:-:S04]  /*3f90*/  FADD.FTZ R109, R196, -R109 ;  /* 0x8000006dc46d7221 */ /* 0x000fc80000010000 */
[----:B------:R-:W-:-:S04]  /*3fa0*/  FMUL.FTZ R109, R162, R109 ;  /* 0x0000006da26d7220 */ /* 0x000fc80000410000 */
[----:B------:R-:W-:-:S07]  /*3fb0*/  @P0 FADD.FTZ R109, R109, R108 ;  /* 0x0000006c6d6d0221 */ /* 0x000fce0000010000 */
.L_x_1762:
[----:B------:R-:W-:Y:S05]  /*3fc0*/  BSYNC B1 ;  /* 0x0000000000017941 */ /* 0x000fea0003800000 */
.L_x_1760:
        /* <DEDUP_REMOVED lines=16> */
.L_x_1764:
[----:B------:R-:W-:Y:S01]  /*40d0*/  ISETP.NE.AND P2, PT, R182, RZ, PT ;  /* 0x000000ffb600720c */ /* 0x000fe20003f45270 */
[----:B------:R-:W-:-:S03]  /*40e0*/  @P0 HADD2.F32 R111, -RZ, R95.H1_H1 ;  /* 0x3000005fff6f0230 */ /* 0x000fc60000004100 */
[----:B------:R-:W-:-:S05]  /*40f0*/  FSEL R109, R112, RZ, !P2 ;  /* 0x000000ff706d7208 */ /* 0x000fca0005000000 */
[----:B------:R-:W-:-:S04]  /*4100*/  FFMA.FTZ R109, R200, R132, R109 ;  /* 0x00000084c86d7223 */ /* 0x000fc8000001006d */
[----:B------:R-:W-:-:S04]  /*4110*/  FADD.FTZ R109, R198, -R109 ;  /* 0x8000006dc66d7221 */ /* 0x000fc80000010000 */
[----:B------:R-:W-:-:S04]  /*4120*/  FMUL.FTZ R162, R162, R109 ;  /* 0x0000006da2a27220 */ /* 0x000fc80000410000 */
[----:B------:R-:W-:-:S07]  /*4130*/  @P0 FADD.FTZ R162, R162, R111 ;  /* 0x0000006fa2a20221 */ /* 0x000fce0000010000 */
.L_x_1765:
[----:B------:R-:W-:Y:S05]  /*4140*/  BSYNC B1 ;  /* 0x0000000000017941 */ /* 0x000fea0003800000 */
.L_x_1763:
[----:B------:R-:W0:Y:S01]  /*4150*/  @P3 LDC R137, c[0x0][0x29c] ;  /* 0x0000a700ff893b82 */ /* 0x000e220000000800 */
[----:B------:R-:W-:-:S07]  /*4160*/  @P3 HADD2.F32 R135, -RZ, R7.H1_H1 ;  /* 0x30000007ff873230 */ /* 0x000fce0000004100 */
[----:B------:R-:W1:Y:S08]  /*4170*/  @P1 LDC.64 R112, c[0x0][0x308] ;  /* 0x0000c200ff701b82 */ /* 0x000e700000000a00 */
[----:B------:R-:W2:Y:S08]  /*4180*/  @P3 LDC.64 R110, c[0x0][0x2f8] ;  /* 0x0000be00ff6e3b82 */ /* 0x000eb00000000a00 */
[----:B------:R-:W3:Y:S01]  /*4190*/  LDC.64 R108, c[0x0][0x210] ;  /* 0x00008400ff6c7b82 */ /* 0x000ee20000000a00 */
[----:B0-----:R-:W-:Y:S01]  /*41a0*/  @P3 FMUL.FTZ R132, R162, R137 ;  /* 0x00000089a2843220 */ /* 0x001fe20000410000 */
[----:B------:R-:W-:-:S03]  /*41b0*/  @P1 F2FP.F16.F32.PACK_AB R162, RZ, R162 ;  /* 0x000000a2ffa2123e */ /* 0x000fc600000000ff */
[----:B------:R-:W-:Y:S01]  /*41c0*/  @P3 FMUL.FTZ R135, R132, R135 ;  /* 0x0000008784873220 */ /* 0x000fe20000410000 */
[----:B------:R-:W-:Y:S01]  /*41d0*/  @P1 PRMT R103, R103, 0x5410, R162 ;  /* 0x0000541067671816 */ /* 0x000fe200000000a2 */
[----:B-1----:R-:W-:-:S03]  /*41e0*/  @P1 IMAD.WIDE.U32 R112, R163, 0x10, R112 ;  /* 0x00000010a3701825 */ /* 0x002fc600078e0070 */
[----:B------:R-:W-:Y:S02]  /*41f0*/  @P3 F2FP.F16.F32.PACK_AB R135, RZ, R135 ;  /* 0x00000087ff87323e */ /* 0x000fe400000000ff */
[----:B------:R0:W-:Y:S02]  /*4200*/  @P1 STG.E.128 desc[UR4][R112.64], R100 ;  /* 0x0000006470001986 */ /* 0x0001e4000c101d04 */
[----:B------:R-:W-:Y:S01]  /*4210*/  @P3 PRMT R107, R107, 0x5410, R135 ;  /* 0x000054106b6b3816 */ /* 0x000fe20000000087 */
[----:B--2---:R-:W-:-:S05]  /*4220*/  @P3 IMAD.WIDE.U32 R110, R133, 0x10, R110 ;  /* 0x00000010856e3825 */ /* 0x004fca00078e006e */
[----:B------:R0:W-:Y:S01]  /*4230*/  @P3 STG.E.128 desc[UR4][R110.64], R104 ;  /* 0x000000686e003986 */ /* 0x0001e2000c101d04 */
[----:B---3--:R-:W-:Y:S01]  /*4240*/  LEA R161, R108, R161, 0x2 ;  /* 0x000000a16ca17211 */ /* 0x008fe200078e10ff */
[----:B------:R-:W-:-:S03]  /*4250*/  @P3 HADD2.F32 R108, -RZ, R99.H1_H1 ;  /* 0x30000063ff6c3230 */ /* 0x000fc60000004100 */
[----:B------:R-:W-:Y:S02]  /*4260*/  ISETP.GE.AND P0, PT, R161, R109, PT ;  /* 0x0000006da100720c */ /* 0x000fe40003f06270 */
[----:B------:R-:W-:-:S11]  /*4270*/  @P3 FFMA.FTZ R39, R108, R132, R39 ;  /* 0x000000846c273223 */ /* 0x000fd60000010027 */
[----:B0-----:R-:W-:Y:S05]  /*4280*/  @!P0 BRA `(.L_x_1766) ;  /* 0xffffffc400548947 */ /* 0x001fea000383ffff */
.L_x_1685:
[----:B------:R-:W-:Y:S05]  /*4290*/  BSYNC B0 ;  /* 0x0000000000007941 */ /* 0x000fea0003800000 */
.L_x_1683:
        /* <DEDUP_REMOVED lines=63> */
[----:B------:R-:W-:Y:S01]  /*4690*/  IADD3.X R3, RZ, RZ, RZ, P0, !PT ;  /* 0x000000ffff037210 */ /* 0x000fe200007fe4ff */
        /* <DEDUP_REMOVED lines=147> */
.L_x_1689:
[----:B------:R-:W-:Y:S01]  /*4fd0*/  HFMA2.MMA R205, -RZ, RZ, 0, 5.9604644775390625e-08 ;  /* 0x00000001ffcd7435 */ /* 0x000fe200000001ff */
[----:B------:R-:W-:Y:S01]  /*4fe0*/  BSSY B1, `(.L_x_1767) ;  /* 0x0000007000017945 */ /* 0x000fe20003800000 */
[----:B------:R-:W-:Y:S02]  /*4ff0*/  MOV R203, R111 ;  /* 0x0000006f00cb7202 */ /* 0x000fe40000000f00 */
[----:B------:R-:W-:Y:S02]  /*5000*/  MOV R206, 0x1f ;  /* 0x0000001f00ce7802 */ /* 0x000fe40000000f00 */
[----:B0-----:R-:W-:-:S07]  /*5010*/  MOV R136, 0xffffffff ;  /* 0xffffffff00887802 */ /* 0x001fce0000000f00 */
[----:B-----5:R-:W-:Y:S05]  /*5020*/  WARPSYNC.COLLECTIVE R136, `(.L_x_1768) ;  /* 0x0000000088087348 */ /* 0x020fea0003c00000 */
[----:B------:R0:W1:Y:S02]  /*5030*/  SHFL.BFLY P0, R137, R203, R205, R206 ;  /* 0x0c0000cdcb897389 */ /* 0x00006400000000ce */
[----:B01---5:R-:W-:Y:S01]  /*5040*/  ENDCOLLECTIVE ;  /* 0x000000000000791b */ /* 0x023fe20003800000 */
.L_x_1768:
[----:B------:R-:W-:Y:S05]  /*5050*/  BSYNC B1 ;  /* 0x0000000000017941 */ /* 0x000fea0003800000 */
.L_x_1767:
        /* <DEDUP_REMOVED lines=8> */
.L_x_1769:
[----:B------:R-:W-:Y:S01]  /*50e0*/  FADD.FTZ R108, R108, R111 ;  /* 0x0000006f6c6c7221 */ /* 0x000fe20000010000 */
[----:B------:R-:W-:-:S04]  /*50f0*/  HFMA2.MMA R205, -RZ, RZ, 0, 1.1920928955078125e-07 ;  /* 0x00000002ffcd7435 */ /* 0x000fc800000001ff */
[----:B------:R-:W-:Y:S02]  /*5100*/  MOV R203, R108 ;  /* 0x0000006c00cb7202 */ /* 0x000fe40000000f00 */
[----:B------:R-:W-:-:S07]  /*5110*/  MOV R110, R137 ;  /* 0x00000089006e7202 */ /* 0x000fce0000000f00 */
[----:B------:R-:W-:Y:S05]  /*5120*/  WARPSYNC.COLLECTIVE R136, `(.L_x_1770) ;  /* 0x0000000088087348 */ /* 0x000fea0003c00000 */
[----:B------:R0:W1:Y:S02]  /*5130*/  SHFL.BFLY P0, R137, R203, R205, R206 ;  /* 0x0c0000cdcb897389 */ /* 0x00006400000000ce */
[----:B01----:R-:W-:Y:S01]  /*5140*/  ENDCOLLECTIVE ;  /* 0x000000000000791b */ /* 0x003fe20003800000 */
.L_x_1770:
[----:B------:R-:W-:-:S05]  /*5150*/  FADD.FTZ R110, R110, R109 ;  /* 0x0000006d6e6e7221 */ /* 0x000fca0000010000 */
[----:B------:R-:W-:Y:S02]  /*5160*/  MOV R203, R110 ;  /* 0x0000006e00cb7202 */ /* 0x000fe40000000f00 */
[----:B------:R-:W-:-:S07]  /*5170*/  MOV R113, R137 ;  /* 0x0000008900717202 */ /* 0x000fce0000000f00 */
[----:B------:R-:W-:Y:S05]  /*5180*/  WARPSYNC.COLLECTIVE R136, `(.L_x_1771) ;  /* 0x0000000088087348 */ /* 0x000fea0003c00000 */
[----:B------:R0:W1:Y:S02]  /*5190*/  SHFL.BFLY P0, R137, R203, R205, R206 ;  /* 0x0c0000cdcb897389 */ /* 0x00006400000000ce */
[----:B01----:R-:W-:Y:S01]  /*51a0*/  ENDCOLLECTIVE ;  /* 0x000000000000791b */ /* 0x003fe20003800000 */
.L_x_1771:
[----:B------:R-:W-:Y:S01]  /*51b0*/  FADD.FTZ R113, R108, R113 ;  /* 0x000000716c717221 */ /* 0x000fe20000010000 */
[----:B------:R-:W-:-:S04]  /*51c0*/  HFMA2.MMA R205, -RZ, RZ, 0, 2.384185791015625e-07 ;  /* 0x00000004ffcd7435 */ /* 0x000fc800000001ff */
[----:B------:R-:W-:Y:S02]  /*51d0*/  MOV R203, R113 ;  /* 0x0000007100cb7202 */ /* 0x000fe40000000f00 */
[----:B------:R-:W-:-:S07]  /*51e0*/  MOV R133, R137 ;  /* 0x0000008900857202 */ /* 0x000fce0000000f00 */
[----:B------:R-:W-:Y:S05]  /*51f0*/  WARPSYNC.COLLECTIVE R136, `(.L_x_1772) ;  /* 0x0000000088087348 */ /* 0x000fea0003c00000 */
[----:B------:R0:W1:Y:S02]  /*5200*/  SHFL.BFLY P0, R137, R203, R205, R206 ;  /* 0x0c0000cdcb897389 */ /* 0x00006400000000ce */
[----:B01----:R-:W-:Y:S01]  /*5210*/  ENDCOLLECTIVE ;  /* 0x000000000000791b */ /* 0x003fe20003800000 */
.L_x_1772:
[----:B------:R-:W-:-:S05]  /*5220*/  FADD.FTZ R133, R110, R133 ;  /* 0x000000856e857221 */ /* 0x000fca0000010000 */
[----:B------:R-:W-:Y:S02]  /*5230*/  MOV R203, R133 ;  /* 0x0000008500cb7202 */ /* 0x000fe40000000f00 */
[----:B------:R-:W-:-:S07]  /*5240*/  MOV R112, R137 ;  /* 0x0000008900707202 */ /* 0x000fce0000000f00 */
[----:B------:R-:W-:Y:S05]  /*5250*/  WARPSYNC.COLLECTIVE R136, `(.L_x_1773) ;  /* 0x0000000088087348 */ /* 0x000fea0003c00000 */
[----:B------:R0:W1:Y:S02]  /*5260*/  SHFL.BFLY P0, R137, R203, R205, R206 ;  /* 0x0c0000cdcb897389 */ /* 0x00006400000000ce */
[----:B01----:R-:W-:Y:S01]  /*5270*/  ENDCOLLECTIVE ;  /* 0x000000000000791b */ /* 0x003fe20003800000 */
.L_x_1773:
[----:B------:R-:W-:Y:S01]  /*5280*/  FADD.FTZ R112, R113, R112 ;  /* 0x0000007071707221 */ /* 0x000fe20000010000 */
[----:B------:R-:W-:-:S04]  /*5290*/  HFMA2.MMA R205, -RZ, RZ, 0, 4.76837158203125e-07 ;  /* 0x00000008ffcd7435 */ /* 0x000fc800000001ff */
[----:B------:R-:W-:Y:S02]  /*52a0*/  MOV R203, R112 ;  /* 0x0000007000cb7202 */ /* 0x000fe40000000f00 */
[----:B------:R-:W-:-:S07]  /*52b0*/  MOV R132, R137 ;  /* 0x0000008900847202 */ /* 0x000fce0000000f00 */
[----:B------:R-:W-:Y:S05]  /*52c0*/  WARPSYNC.COLLECTIVE R136, `(.L_x_1774) ;  /* 0x0000000088087348 */ /* 0x000fea0003c00000 */
[----:B------:R0:W1:Y:S02]  /*52d0*/  SHFL.BFLY P0, R137, R203, R205, R206 ;  /* 0x0c0000cdcb897389 */ /* 0x00006400000000ce */
[----:B01----:R-:W-:Y:S01]  /*52e0*/  ENDCOLLECTIVE ;  /* 0x000000000000791b */ /* 0x003fe20003800000 */
.L_x_1774:
[----:B------:R-:W-:-:S05]  /*52f0*/  FADD.FTZ R132, R133, R132 ;  /* 0x0000008485847221 */ /* 0x000fca0000010000 */
[----:B------:R-:W-:Y:S02]  /*5300*/  MOV R203, R132 ;  /* 0x0000008400cb7202 */ /* 0x000fe40000000f00 */
[----:B------:R-:W-:-:S07]  /*5310*/  MOV R109, R137 ;  /* 0x00000089006d7202 */ /* 0x000fce0000000f00 */
[----:B------:R-:W-:Y:S05]  /*5320*/  WARPSYNC.COLLECTIVE R136, `(.L_x_1775) ;  /* 0x0000000088087348 */ /* 0x000fea0003c00000 */
[----:B------:R0:W1:Y:S02]  /*5330*/  SHFL.BFLY P0, R137, R203, R205, R206 ;  /* 0x0c0000cdcb897389 */ /* 0x00006400000000ce */
[----:B01----:R-:W-:Y:S01]  /*5340*/  ENDCOLLECTIVE ;  /* 0x000000000000791b */ /* 0x003fe20003800000 */
.L_x_1775:
[----:B------:R-:W-:Y:S01]  /*5350*/  FADD.FTZ R134, R112, R109 ;  /* 0x0000006d70867221 */ /* 0x000fe20000010000 */
[----:B------:R-:W-:-:S04]  /*5360*/  HFMA2.MMA R205, -RZ, RZ, 0, 9.5367431640625e-07 ;  /* 0x00000010ffcd7435 */ /* 0x000fc800000001ff */
[----:B------:R-:W-:Y:S02]  /*5370*/  MOV R203, R134 ;  /* 0x0000008600cb7202 */ /* 0x000fe40000000f00 */
[----:B------:R-:W-:-:S07]  /*5380*/  MOV R111, R137 ;  /* 0x00000089006f7202 */ /* 0x000fce0000000f00 */
[----:B------:R-:W-:Y:S05]  /*5390*/  WARPSYNC.COLLECTIVE R136, `(.L_x_1776) ;  /* 0x0000000088087348 */ /* 0x000fea0003c00000 */
[----:B------:R0:W1:Y:S02]  /*53a0*/  SHFL.BFLY P0, R137, R203, R205, R206 ;  /* 0x0c0000cdcb897389 */ /* 0x00006400000000ce */
[----:B01----:R-:W-:Y:S01]  /*53b0*/  ENDCOLLECTIVE ;  /* 0x000000000000791b */ /* 0x003fe20003800000 */
.L_x_1776:
[----:B------:R-:W-:-:S05]  /*53c0*/  FADD.FTZ R111, R132, R111 ;  /* 0x0000006f846f7221 */ /* 0x000fca0000010000 */
[----:B------:R-:W-:Y:S02]  /*53d0*/  MOV R203, R111 ;  /* 0x0000006f00cb7202 */ /* 0x000fe40000000f00 */
[----:B------:R-:W-:-:S07]  /*53e0*/  MOV R135, R137 ;  /* 0x0000008900877202 */ /* 0x000fce0000000f00 */
[----:B------:R-:W-:Y:S05]  /*53f0*/  WARPSYNC.COLLECTIVE R136, `(.L_x_1777) ;  /* 0x0000000088087348 */ /* 0x000fea0003c00000 */
[----:B------:R0:W1:Y:S02]  /*5400*/  SHFL.BFLY P0, R137, R203, R205, R206 ;  /* 0x0c0000cdcb897389 */ /* 0x00006400000000ce */
[----:B01----:R-:W-:Y:S01]  /*5410*/  ENDCOLLECTIVE ;  /* 0x000000000000791b */ /* 0x003fe20003800000 */
.L_x_1777:
[----:B------:R-:W-:Y:S01]  /*5420*/  MOV R110, R137 ;  /* 0x00000089006e7202 */ /* 0x000fe20000000f00 */
[----:B------:R-:W-:Y:S06]  /*5430*/  BRA `(.L_x_1778) ;  /* 0xffffffc400b07947 */ /* 0x000fec000383ffff */
.L_x_1779:
        /* <DEDUP_REMOVED lines=12> */
.L_x_11683:


//--------------------- .text._ZN10layer_norm13ln_bwd_kernelINS_13Kernel_traitsI6__halfS2_S2_S2_fjLj768ELj1ELj4ELj1ELj16ENS_18Kernel_traits_baseILj768ES2_S2_S2_S2_fjLj128EEEEELb1ELb0ELb0ELb0EEEvNS_9BwdParamsE --------------------------
	.section	.text._ZN10layer_norm13ln_bwd_kernelINS_13Kernel_traitsI6__halfS2_S2_S2_fjLj768ELj1ELj4ELj1ELj16ENS_18Kernel_traits_baseILj768ES2_S2_S2_S2_fjLj128EEEEELb1ELb0ELb0ELb0EEEvNS_9BwdParamsE,"ax",@progbits
	.align	128
        .global         _ZN10layer_norm13ln_bwd_kernelINS_13Kernel_traitsI6__halfS2_S2_S2_fjLj768ELj1ELj4ELj1ELj16ENS_18Kernel_traits_baseILj768ES2_S2_S2_S2_fjLj128EEEEELb1ELb0ELb0ELb0EEEvNS_9BwdParamsE
        .type           _ZN10layer_norm13ln_bwd_kernelINS_13Kernel_traitsI6__halfS2_S2_S2_fjLj768ELj1ELj4ELj1ELj16ENS_18Kernel_traits_baseILj768ES2_S2_S2_S2_fjLj128EEEEELb1ELb0ELb0ELb0EEEvNS_9BwdParamsE,@function
        .size           _ZN10layer_norm13ln_bwd_kernelINS_13Kernel_traitsI6__halfS2_S2_S2_fjLj768ELj1ELj4ELj1ELj16ENS_18Kernel_traits_baseILj768ES2_S2_S2_S2_fjLj128EEEEELb1ELb0ELb0ELb0EEEvNS_9BwdParamsE,(.L_x_11684 - _ZN10layer_norm13ln_bwd_kernelINS_13Kernel_traitsI6__halfS2_S2_S2_fjLj768ELj1ELj4ELj1ELj16ENS_18Kernel_traits_baseILj768ES2_S2_S2_S2_fjLj128EEEEELb1ELb0ELb0ELb0EEEvNS_9BwdParamsE)
        .other          _ZN10layer_norm13ln_bwd_kernelINS_13Kernel_traitsI6__halfS2_S2_S2_fjLj768ELj1ELj4ELj1ELj16ENS_18Kernel_traits_baseILj768ES2_S2_S2_S2_fjLj128EEEEELb1ELb0ELb0ELb0EEEvNS_9BwdParamsE,@"STO_CUDA_ENTRY STV_DEFAULT"
_ZN10layer_norm13ln_bwd_kernelINS_13Kernel_traitsI6__halfS2_S2_S2_fjLj768ELj1ELj4ELj1ELj16ENS_18Kernel_traits_baseILj768ES2_S2_S2_S2_fjLj128EEEEELb1ELb0ELb0ELb0EEEvNS_9BwdParamsE:
.text._ZN10layer_norm13ln_bwd_kernelINS_13Kernel_traitsI6__halfS2_S2_S2_fjLj768ELj1ELj4ELj1ELj16ENS_18Kernel_traits_baseILj768ES2_S2_S2_S2_fjLj128EEEEELb1ELb0ELb0ELb0EEEvNS_9BwdParamsE:
        /* <DEDUP_REMOVED lines=64> */
[----:B------:R-:W-:Y:S01]  /*0400*/  HFMA2.MMA R29, -RZ, RZ, 0, 0 ;  /* 0x00000000ff1d7435 */ /* 0x000fe200000001ff */
[----:B------:R-:W-:Y:S01]  /*0410*/  ISETP.NE.U32.AND P0, PT, RZ, UR6, PT ;  /* 0x00000006ff007c0c */ /* 0x000fe2000bf05070 */
[----:B------:R-:W-:Y:S01]  /*0420*/  ULDC.U8 UR6, c[0x0][0x2a0] ;  /* 0x0000a80000067ab9 */ /* 0x000fe20000000000 */
[--C-:B-----5:R-:W-:Y:S01]  /*0430*/  HADD2.F32 R17, -RZ, R4.reuse.H0_H0 ;  /* 0x20000004ff117230 */ /* 0x120fe20000004100 */
[----:B------:R-:W-:Y:S01]  /*0440*/  ISETP.NE.AND P6, PT, RZ, UR6, PT ;  /* 0x00000006ff007c0c */ /* 0x000fe2000bfc5270 */
[----:B------:R-:W-:Y:S01]  /*0450*/  HADD2.F32 R16, -RZ, R4.H1_H1 ;  /* 0x30000004ff107230 */ /* 0x000fe20000004100 */
[----:B------:R-:W-:Y:S01]  /*0460*/  ISETP.NE.AND.EX P0, PT, RZ, UR7, PT, P0 ;  /* 0x00000007ff007c0c */ /* 0x000fe2000bf05300 */
        /* <DEDUP_REMOVED lines=21> */
[----:B------:R-:W-:-:S07]  /*05c0*/  HADD2.F32 R2, -RZ, R27.H1_H1 ;  /* 0x3000001bff027230 */ /* 0x000fce0000004100 */
.L_x_1795:
        /* <DEDUP_REMOVED lines=11> */
[----:B------:R-:W-:Y:S01]  /*0680*/  MOV R101, UR20 ;  /* 0x0000001400657c02 */ /* 0x000fe20008000f00 */
[----:B------:R-:W-:Y:S01]  /*0690*/  BSSY B1, `(.L_x_1782) ;  /* 0x0000063000017945 */ /* 0x000fe20003800000 */
[----:B------:R-:W-:Y:S02]  /*06a0*/  LOP3.LUT R99, R98, 0x1f, RZ, 0xc0, !PT ;  /* 0x0000001f62637812 */ /* 0x000fe400078ec0ff */
[----:B------:R-:W-:Y:S02]  /*06b0*/  CS2R R156, SRZ ;  /* 0x00000000009c7805 */ /* 0x000fe4000001ff00 */
[----:B------:R-:W-:Y:S01]  /*06c0*/  MOV R151, 0x3f800000 ;  /* 0x3f80000000977802 */ /* 0x000fe20000000f00 */
[----:B------:R-:W-:-:S05]  /*06d0*/  IMAD R94, R0, R101, RZ ;  /* 0x00000065005e7224 */ /* 0x000fca00078e02ff */
[----:B------:R-:W-:-:S04]  /*06e0*/  SHF.R.S32.HI R95, RZ, 0x1f, R94 ;  /* 0x0000001fff5f7819 */ /* 0x000fc8000001145e */
[----:B------:R-:W-:-:S04]  /*06f0*/  LEA.HI R94, R95, R94, RZ, 0x3 ;  /* 0x0000005e5f5e7211 */ /* 0x000fc800078f18ff */
[----:B------:R-:W-:-:S04]  /*0700*/  LEA.HI.SX32 R100, R94, R99, 0x1d ;  /* 0x000000635e647211 */ /* 0x000fc800078feaff */
[----:B------:R-:W-:Y:S01]  /*0710*/  MOV R153, R100 ;  /* 0x0000006400997202 */ /* 0x000fe20000000f00 */
[----:B--2---:R-:W-:Y:S01]  /*0720*/  @P0 HADD2.F32 R151, -RZ, R88.H0_H0 ;  /* 0x20000058ff970230 */ /* 0x004fe20000004100 */
        /* <DEDUP_REMOVED lines=16> */
[----:B--2---:R-:W-:Y:S02]  /*0830*/  HADD2.F32 R113, -RZ, R88.H0_H0 ;  /* 0x20000058ff717230 */ /* 0x004fe40000004100 */
[----:B------:R-:W-:-:S03]  /*0840*/  HADD2.F32 R153, -RZ, R89.H1_H1 ;  /* 0x30000059ff997230 */ /* 0x000fc60000004100 */
[C---:B------:R-:W-:Y:S01]  /*0850*/  FADD.FTZ R113, -R152.reuse, R113 ;  /* 0x0000007198717221 */ /* 0x040fe20000010100 */
[----:B------:R-:W-:Y:S02]  /*0860*/  HADD2.F32 R145, -RZ, R89.H0_H0 ;  /* 0x20000059ff917230 */ /* 0x000fe40000004100 */
[----:B------:R-:W-:Y:S01]  /*0870*/  FADD.FTZ R153, -R152, R153 ;  /* 0x0000009998997221 */ /* 0x000fe20000010100 */
[----:B------:R-:W-:Y:S02]  /*0880*/  HADD2.F32 R143, -RZ, R88.H1_H1 ;  /* 0x30000058ff8f7230 */ /* 0x000fe40000004100 */
[----:B-----5:R-:W-:Y:S01]  /*0890*/  FMUL.FTZ R149, R150, R113 ;  /* 0x0000007196957220 */ /* 0x020fe20000410000 */
[----:B------:R-:W-:Y:S02]  /*08a0*/  HADD2.F32 R111, -RZ, R90.H0_H0 ;  /* 0x2000005aff6f7230 */ /* 0x000fe40000004100 */
[----:B------:R-:W-:Y:S01]  /*08b0*/  FADD.FTZ R145, -R152, R145 ;  /* 0x0000009198917221 */ /* 0x000fe20000010100 */
[----:B------:R-:W-:Y:S01]  /*08c0*/  FMUL.FTZ R144, R150, R153 ;  /* 0x0000009996907220 */ /* 0x000fe20000410000 */
[----:B---3--:R-:W-:-:S02]  /*08d0*/  HADD2.F32 R147, -RZ, R92.H0_H0 ;  /* 0x2000005cff937230 */ /* 0x008fc40000004100 */
[--C-:B------:R-:W-:Y:S02]  /*08e0*/  HADD2.F32 R88, -RZ, R93.reuse.H0_H0 ;  /* 0x2000005dff587230 */ /* 0x100fe40000004100 */
[----:B------:R-:W-:Y:S02]  /*08f0*/  HADD2.F32 R93, -RZ, R93.H1_H1 ;  /* 0x3000005dff5d7230 */ /* 0x000fe40000004100 */
[----:B------:R-:W-:Y:S01]  /*0900*/  FADD.FTZ R48, R48, R147 ;  /* 0x0000009330307221 */ /* 0x000fe20000010000 */
[----:B------:R-:W-:Y:S02]  /*0910*/  HADD2.F32 R92, -RZ, R92.H1_H1 ;  /* 0x3000005cff5c7230 */ /* 0x000fe40000004100 */
[-C--:B------:R-:W-:Y:S01]  /*0920*/  FFMA.FTZ R28, R149, R147.reuse, R28 ;  /* 0x00000093951c7223 */ /* 0x080fe2000001001c */
[----:B------:R-:W-:Y:S01]  /*0930*/  FMUL.FTZ R147, R97, R147 ;  /* 0x0000009361937220 */ /* 0x000fe20000410000 */
[----:B------:R-:W-:Y:S01]  /*0940*/  FADD.FTZ R143, -R152, R143 ;  /* 0x0000008f988f7221 */ /* 0x000fe20000010100 */
[----:B------:R-:W-:Y:S01]  /*0950*/  FMUL.FTZ R145, R150, R145 ;  /* 0x0000009196917220 */ /* 0x000fe20000410000 */
[----:B------:R-:W-:Y:S01]  /*0960*/  FADD.FTZ R51, R51, R93 ;  /* 0x0000005d33337221 */ /* 0x000fe20000010000 */
[-C--:B------:R-:W-:Y:S01]  /*0970*/  FFMA.FTZ R31, R144, R93.reuse, R31 ;  /* 0x0000005d901f7223 */ /* 0x080fe2000001001f */
[----:B------:R-:W-:Y:S01]  /*0980*/  FMUL.FTZ R142, R22, R93 ;  /* 0x0000005d168e7220 */ /* 0x000fe20000410000 */
[----:B------:R-:W-:Y:S01]  /*0990*/  FMUL.FTZ R146, R96, R92 ;  /* 0x0000005c60927220 */ /* 0x000fe20000410000 */
[----:B0-----:R-:W-:Y:S01]  /*09a0*/  FADD.FTZ R107, -R152, R111 ;  /* 0x0000006f986b7221 */ /* 0x001fe20000010100 */
[----:B------:R-:W-:Y:S01]  /*09b0*/  FADD.FTZ R93, RZ, R147 ;  /* 0x00000093ff5d7221 */ /* 0x000fe20000010000 */
[----:B------:R-:W-:Y:S01]  /*09c0*/  FMUL.FTZ R148, R150, R143 ;  /* 0x0000008f96947220 */ /* 0x000fe20000410000 */
[----:B------:R-:W-:Y:S01]  /*09d0*/  FFMA.FTZ R111, R149, R147, RZ ;  /* 0x00000093956f7223 */ /* 0x000fe200000100ff */
[----:B------:R-:W-:-:S02]  /*09e0*/  HADD2.F32 R89, -RZ, R91.H0_H0 ;  /* 0x2000005bff597230 */ /* 0x000fc40000004100 */
[----:B------:R-:W-:Y:S01]  /*09f0*/  FADD.FTZ R50, R50, R88 ;  /* 0x0000005832327221 */ /* 0x000fe20000010000 */
[-C--:B------:R-:W-:Y:S01]  /*0a00*/  FFMA.FTZ R30, R145, R88.reuse, R30 ;  /* 0x00000058911e7223 */ /* 0x080fe2000001001e */
[----:B------:R-:W-:Y:S01]  /*0a10*/  FMUL.FTZ R143, R23, R88 ;  /* 0x00000058178f7220 */ /* 0x000fe20000410000 */
[----:B------:R-:W-:Y:S02]  /*0a20*/  HADD2.F32 R109, -RZ, R90.H1_H1 ;  /* 0x3000005aff6d7230 */ /* 0x000fe40000004100 */
[----:B------:R-:W-:Y:S01]  /*0a30*/  FADD.FTZ R88, R93, R146 ;  /* 0x000000925d587221 */ /* 0x000fe20000010000 */
[----:B------:R-:W-:Y:S01]  /*0a40*/  FFMA.FTZ R90, R148, R146, R111 ;  /* 0x00000092945a7223 */ /* 0x000fe2000001006f */
[----:B------:R-:W-:Y:S02]  /*0a50*/  HADD2.F32 R104, -RZ, R94.H0_H0 ;  /* 0x2000005eff687230 */ /* 0x000fe40000004100 */
[----:B------:R-:W-:Y:S01]  /*0a60*/  FMUL.FTZ R107, R150, R107 ;  /* 0x0000006b966b7220 */ /* 0x000fe20000410000 */
[----:B------:R-:W-:Y:S01]  /*0a70*/  FADD.FTZ R111, -R152, R89 ;  /* 0x00000059986f7221 */ /* 0x000fe20000010100 */
[----:B------:R-:W-:Y:S01]  /*0a80*/  FADD.FTZ R89, R88, R143 ;  /* 0x0000008f58597221 */ /* 0x000fe20000010000 */
[----:B------:R-:W-:Y:S01]  /*0a90*/  FFMA.FTZ R93, R145, R143, R90 ;  /* 0x0000008f915d7223 */ /* 0x000fe2000001005a */
[----:B------:R-:W-:-:S02]  /*0aa0*/  HADD2.F32 R91, -RZ, R91.H1_H1 ;  /* 0x3000005bff5b7230 */ /* 0x000fc40000004100 */
[----:B------:R-:W-:Y:S01]  /*0ab0*/  FADD.FTZ R52, R52, R104 ;  /* 0x0000006834347221 */ /* 0x000fe20000010000 */
[-C--:B------:R-:W-:Y:S01]  /*0ac0*/  FFMA.FTZ R32, R107, R104.reuse, R32 ;  /* 0x000000686b207223 */ /* 0x080fe20000010020 */
[----:B------:R-:W-:Y:S02]  /*0ad0*/  HADD2.F32 R94, -RZ, R94.H1_H1 ;  /* 0x3000005eff5e7230 */ /* 0x000fe40000004100 */
[----:B------:R-:W-:Y:S01]  /*0ae0*/  FADD.FTZ R109, -R152, R109 ;  /* 0x0000006d986d7221 */ /* 0x000fe20000010100 */
[----:B------:R-:W-:Y:S01]  /*0af0*/  FMUL.FTZ R104, R21, R104 ;  /* 0x0000006815687220 */ /* 0x000fe20000410000 */
[----:B------:R-:W-:Y:S01]  /*0b00*/  FADD.FTZ R89, R89, R142 ;  /* 0x0000008e59597221 */ /* 0x000fe20000010000 */
[----:B------:R-:W-:Y:S01]  /*0b10*/  FFMA.FTZ R88, R144, R142, R93 ;  /* 0x0000008e90587223 */ /* 0x000fe2000001005d */
[--C-:B------:R-:W-:Y:S02]  /*0b20*/  HADD2.F32 R106, -RZ, R95.reuse.H0_H0 ;  /* 0x2000005fff6a7230 */ /* 0x100fe40000004100 */
[C---:B------:R-:W-:Y:S01]  /*0b30*/  FMUL.FTZ R102, R150.reuse, R109 ;  /* 0x0000006d96667220 */ /* 0x040fe20000410000 */
[----:B------:R-:W-:Y:S01]  /*0b40*/  FMUL.FTZ R111, R150, R111 ;  /* 0x0000006f966f7220 */ /* 0x000fe20000410000 */
[----:B------:R-:W-:Y:S01]  /*0b50*/  FADD.FTZ R91, -R152, R91 ;  /* 0x0000005b985b7221 */ /* 0x000fe20000010100 */
[----:B------:R-:W-:Y:S01]  /*0b60*/  FADD.FTZ R90, R89, R104 ;  /* 0x00000068595a7221 */ /* 0x000fe20000010000 */
[----:B------:R-:W-:Y:S01]  /*0b70*/  FMUL.FTZ R109, R20, R94 ;  /* 0x0000005e146d7220 */ /* 0x000fe20000410000 */
[----:B------:R-:W-:Y:S01]  /*0b80*/  FFMA.FTZ R89, R107, R104, R88 ;  /* 0x000000686b597223 */ /* 0x000fe20000010058 */
[----:B------:R-:W-:-:S02]  /*0b90*/  HADD2.F32 R95, -RZ, R95.H1_H1 ;  /* 0x3000005fff5f7230 */ /* 0x000fc40000004100 */
[----:B------:R-:W-:Y:S01]  /*0ba0*/  FADD.FTZ R54, R54, R106 ;  /* 0x0000006a36367221 */ /* 0x000fe20000010000 */
[-C--:B------:R-:W-:Y:S01]  /*0bb0*/  FFMA.FTZ R34, R111, R106.reuse, R34 ;  /* 0x0000006a6f227223 */ /* 0x080fe20000010022 */
[----:B------:R-:W-:Y:S01]  /*0bc0*/  FMUL.FTZ R108, R150, R91 ;  /* 0x0000005b966c7220 */ /* 0x000fe20000410000 */
[----:B------:R-:W-:Y:S01]  /*0bd0*/  FMUL.FTZ R106, R19, R106 ;  /* 0x0000006a136a7220 */ /* 0x000fe20000410000 */
[----:B------:R-:W-:Y:S01]  /*0be0*/  FADD.FTZ R91, R90, R109 ;  /* 0x0000006d5a5b7221 */ /* 0x000fe20000010000 */
[----:B------:R-:W-:Y:S01]  /*0bf0*/  FFMA.FTZ R88, R102, R109, R89 ;  /* 0x0000006d66587223 */ /* 0x000fe20000010059 */
[-C--:B------:R-:W-:Y:S02]  /*0c00*/  FMUL.FTZ R113, R18, R95.reuse ;  /* 0x0000005f12717220 */ /* 0x080fe40000410000 */
        /* <DEDUP_REMOVED lines=10> */
[----:B------:R-:W-:-:S07]  /*0cb0*/  IADD3 R153, R100, 0x20, RZ ;  /* 0x0000002064997810 */ /* 0x000fce0007ffe0ff */
.L_x_1783:
[----:B------:R-:W-:Y:S05]  /*0cc0*/  BSYNC B1 ;  /* 0x0000000000017941 */ /* 0x000fea0003800000 */
.L_x_1782:
        /* <DEDUP_REMOVED lines=16> */
[----:B------:R-:W-:Y:S01]  /*0dd0*/  IADD3 R153, R153, 0x20, RZ ;  /* 0x0000002099997810 */ /* 0x000fe20007ffe0ff */
[--C-:B--2---:R-:W-:Y:S02]  /*0de0*/  HADD2.F32 R105, -RZ, R88.reuse.H0_H0 ;  /* 0x20000058ff697230 */ /* 0x104fe40000004100 */
[----:B------:R-:W-:Y:S02]  /*0df0*/  HADD2.F32 R121, -RZ, R88.H1_H1 ;  /* 0x30000058ff797230 */ /* 0x000fe40000004100 */
[--C-:B------:R-:W-:Y:S02]  /*0e00*/  HADD2.F32 R117, -RZ, R89.reuse.H1_H1 ;  /* 0x30000059ff757230 */ /* 0x100fe40000004100 */
[C---:B------:R-:W-:Y:S01]  /*0e10*/  FADD.FTZ R105, -R152.reuse, R105 ;  /* 0x0000006998697221 */ /* 0x040fe20000010100 */
[----:B------:R-:W-:Y:S01]  /*0e20*/  FADD.FTZ R121, -R152, R121 ;  /* 0x0000007998797221 */ /* 0x000fe20000010100 */
[----:B------:R-:W-:-:S02]  /*0e30*/  HADD2.F32 R125, -RZ, R89.H0_H0 ;  /* 0x20000059ff7d7230 */ /* 0x000fc40000004100 */
[C---:B-----5:R-:W-:Y:S01]  /*0e40*/  FMUL.FTZ R105, R150.reuse, R105 ;  /* 0x0000006996697220 */ /* 0x060fe20000410000 */
[----:B------:R-:W-:Y:S01]  /*0e50*/  FMUL.FTZ R110, R150, R121 ;  /* 0x00000079966e7220 */ /* 0x000fe20000410000 */
[C---:B------:R-:W-:Y:S01]  /*0e60*/  FADD.FTZ R121, -R152.reuse, R117 ;  /* 0x0000007598797221 */ /* 0x040fe20000010100 */
[----:B------:R-:W-:Y:S01]  /*0e70*/  FADD.FTZ R125, -R152, R125 ;  /* 0x0000007d987d7221 */ /* 0x000fe20000010100 */
[--C-:B---3--:R-:W-:Y:S02]  /*0e80*/  HADD2.F32 R112, -RZ, R92.reuse.H0_H0 ;  /* 0x2000005cff707230 */ /* 0x108fe40000004100 */
[--C-:B------:R-:W-:Y:S02]  /*0e90*/  HADD2.F32 R116, -RZ, R93.reuse.H0_H0 ;  /* 0x2000005dff747230 */ /* 0x100fe40000004100 */
[----:B0-----:R-:W-:Y:S01]  /*0ea0*/  FMUL.FTZ R114, R150, R121 ;  /* 0x0000007996727220 */ /* 0x001fe20000410000 */
[----:B------:R-:W-:Y:S02]  /*0eb0*/  HADD2.F32 R92, -RZ, R92.H1_H1 ;  /* 0x3000005cff5c7230 */ /* 0x000fe40000004100 */
[----:B------:R-:W-:Y:S01]  /*0ec0*/  FADD.FTZ R36, R36, R112 ;  /* 0x0000007024247221 */ /* 0x000fe20000010000 */
[----:B------:R-:W-:-:S02]  /*0ed0*/  HADD2.F32 R93, -RZ, R93.H1_H1 ;  /* 0x3000005dff5d7230 */ /* 0x000fc40000004100 */
[-C--:B------:R-:W-:Y:S01]  /*0ee0*/  FFMA.FTZ R76, R105, R112.reuse, R76 ;  /* 0x00000070694c7223 */ /* 0x080fe2000001004c */
[----:B------:R-:W-:Y:S01]  /*0ef0*/  FMUL.FTZ R112, R17, R112 ;  /* 0x0000007011707220 */ /* 0x000fe20000410000 */
[----:B------:R-:W-:Y:S02]  /*0f00*/  HADD2.F32 R119, -RZ, R90.H0_H0 ;  /* 0x2000005aff777230 */ /* 0x000fe40000004100 */
        /* <DEDUP_REMOVED lines=9> */
[----:B------:R-:W-:Y:S01]  /*0fa0*/  FADD.FTZ R119, -R152, R119 ;  /* 0x0000007798777221 */ /* 0x000fe20000010100 */
[-C--:B------:R-:W-:Y:S01]  /*0fb0*/  FFMA.FTZ R78, R117, R116.reuse, R78 ;  /* 0x00000074754e7223 */ /* 0x080fe2000001004e */
[----:B------:R-:W-:Y:S01]  /*0fc0*/  FADD.FTZ R125, R88, R115 ;  /* 0x00000073587d7221 */ /* 0x000fe20000010000 */
[----:B------:R-:W-:Y:S01]  /*0fd0*/  FMUL.FTZ R116, R15, R116 ;  /* 0x000000740f747220 */ /* 0x000fe20000410000 */
[----:B------:R-:W-:Y:S01]  /*0fe0*/  FFMA.FTZ R88, R110, R115, R93 ;  /* 0x000000736e587223 */ /* 0x000fe2000001005d */
[----:B------:R-:W-:Y:S02]  /*0ff0*/  HADD2.F32 R123, -RZ, R90.H1_H1 ;  /* 0x3000005aff7b7230 */ /* 0x000fe40000004100 */
[----:B------:R-:W-:Y:S01]  /*1000*/  FADD.FTZ R93, -R152, R89 ;  /* 0x00000059985d7221 */ /* 0x000fe20000010100 */
[----:B------:R-:W-:Y:S02]  /*1010*/  HADD2.F32 R91, -RZ, R91.H1_H1 ;  /* 0x3000005bff5b7230 */ /* 0x000fe40000004100 */
[----:B------:R-:W-:Y:S01]  /*1020*/  FMUL.FTZ R119, R150, R119 ;  /* 0x0000007796777220 */ /* 0x000fe20000410000 */
[----:B------:R-:W-:-:S02]  /*1030*/  HADD2.F32 R118, -RZ, R94.H0_H0 ;  /* 0x2000005eff767230 */ /* 0x000fc40000004100 */
[----:B------:R-:W-:Y:S01]  /*1040*/  FADD.FTZ R90, R125, R116 ;  /* 0x000000747d5a7221 */ /* 0x000fe20000010000 */
[----:B------:R-:W-:Y:S01]  /*1050*/  FFMA.FTZ R89, R117, R116, R88 ;  /* 0x0000007475597223 */ /* 0x000fe20000010058 */
[----:B------:R-:W-:Y:S01]  /*1060*/  FMUL.FTZ R125, R150, R93 ;  /* 0x0000005d967d7220 */ /* 0x000fe20000410000 */
[----:B------:R-:W-:Y:S02]  /*1070*/  HADD2.F32 R94, -RZ, R94.H1_H1 ;  /* 0x3000005eff5e7230 */ /* 0x000fe40000004100 */
[----:B------:R-:W-:Y:S01]  /*1080*/  FADD.FTZ R123, -R152, R123 ;  /* 0x0000007b987b7221 */ /* 0x000fe20000010100 */
[----:B------:R-:W-:Y:S01]  /*1090*/  FADD.FTZ R80, R80, R118 ;  /* 0x0000007650507221 */ /* 0x000fe20000010000 */
[-C--:B------:R-:W-:Y:S01]  /*10a0*/  FFMA.FTZ R56, R119, R118.reuse, R56 ;  /* 0x0000007677387223 */ /* 0x080fe20000010038 */
[----:B------:R-:W-:Y:S01]  /*10b0*/  FADD.FTZ R93, -R152, R91 ;  /* 0x0000005b985d7221 */ /* 0x000fe20000010100 */
[----:B------:R-:W-:Y:S01]  /*10c0*/  FMUL.FTZ R118, R13, R118 ;  /* 0x000000760d767220 */ /* 0x000fe20000410000 */
[----:B------:R-:W-:Y:S01]  /*10d0*/  FADD.FTZ R91, R90, R121 ;  /* 0x000000795a5b7221 */ /* 0x000fe20000010000 */
[----:B------:R-:W-:Y:S01]  /*10e0*/  FFMA.FTZ R88, R114, R121, R89 ;  /* 0x0000007972587223 */ /* 0x000fe20000010059 */
[----:B------:R-:W-:-:S02]  /*10f0*/  HADD2.F32 R122, -RZ, R95.H0_H0 ;  /* 0x2000005fff7a7230 */ /* 0x000fc40000004100 */
[----:B------:R-:W-:Y:S01]  /*1100*/  FMUL.FTZ R120, R150, R123 ;  /* 0x0000007b96787220 */ /* 0x000fe20000410000 */
[----:B------:R-:W-:Y:S01]  /*1110*/  FMUL.FTZ R123, R12, R94 ;  /* 0x0000005e0c7b7220 */ /* 0x000fe20000410000 */
[----:B------:R-:W-:Y:S01]  /*1120*/  FADD.FTZ R90, R91, R118 ;  /* 0x000000765b5a7221 */ /* 0x000fe20000010000 */
[----:B------:R-:W-:Y:S01]  /*1130*/  FFMA.FTZ R89, R119, R118, R88 ;  /* 0x0000007677597223 */ /* 0x000fe20000010058 */
[----:B------:R-:W-:Y:S02]  /*1140*/  HADD2.F32 R95, -RZ, R95.H1_H1 ;  /* 0x3000005fff5f7230 */ /* 0x000fe40000004100 */
        /* <DEDUP_REMOVED lines=17> */
.L_x_1785:
[----:B------:R-:W-:Y:S05]  /*1260*/  BSYNC B1 ;  /* 0x0000000000017941 */ /* 0x000fea0003800000 */
.L_x_1784:
        /* <DEDUP_REMOVED lines=16> */
[--C-:B--2---:R-:W-:Y:S02]  /*1370*/  HADD2.F32 R103, -RZ, R88.reuse.H0_H0 ;  /* 0x20000058ff677230 */ /* 0x104fe40000004100 */
[--C-:B------:R-:W-:Y:S02]  /*1380*/  HADD2.F32 R133, -RZ, R89.reuse.H0_H0 ;  /* 0x20000059ff857230 */ /* 0x100fe40000004100 */
[----:B------:R-:W-:Y:S02]  /*1390*/  HADD2.F32 R89, -RZ, R89.H1_H1 ;  /* 0x30000059ff597230 */ /* 0x000fe40000004100 */
[----:B------:R-:W-:Y:S01]  /*13a0*/  FADD.FTZ R103, -R152, R103 ;  /* 0x0000006798677221 */ /* 0x000fe20000010100 */
[----:B------:R-:W-:-:S03]  /*13b0*/  HADD2.F32 R131, -RZ, R88.H1_H1 ;  /* 0x30000058ff837230 */ /* 0x000fc60000004100 */
[----:B-----5:R-:W-:Y:S01]  /*13c0*/  FMUL.FTZ R103, R150, R103 ;  /* 0x0000006796677220 */ /* 0x020fe20000410000 */
[C---:B------:R-:W-:Y:S01]  /*13d0*/  FADD.FTZ R135, -R152.reuse, R89 ;  /* 0x0000005998877221 */ /* 0x040fe20000010100 */
[----:B------:R-:W-:Y:S02]  /*13e0*/  HADD2.F32 R139, -RZ, R90.H1_H1 ;  /* 0x3000005aff8b7230 */ /* 0x000fe40000004100 */
[C---:B------:R-:W-:Y:S01]  /*13f0*/  FADD.FTZ R131, -R152.reuse, R131 ;  /* 0x0000008398837221 */ /* 0x040fe20000010100 */
[----:B0-----:R-:W-:Y:S01]  /*1400*/  FADD.FTZ R129, -R152, R133 ;  /* 0x0000008598817221 */ /* 0x001fe20000010100 */
[--C-:B---3--:R-:W-:Y:S02]  /*1410*/  HADD2.F32 R128, -RZ, R92.reuse.H0_H0 ;  /* 0x2000005cff807230 */ /* 0x108fe40000004100 */
[----:B------:R-:W-:Y:S02]  /*1420*/  HADD2.F32 R132, -RZ, R93.H0_H0 ;  /* 0x2000005dff847230 */ /* 0x000fe40000004100 */
[----:B------:R-:W-:Y:S01]  /*1430*/  FMUL.FTZ R130, R150, R135 ;  /* 0x0000008796827220 */ /* 0x000fe20000410000 */
[----:B------:R-:W-:-:S02]  /*1440*/  HADD2.F32 R92, -RZ, R92.H1_H1 ;  /* 0x3000005cff5c7230 */ /* 0x000fc40000004100 */
[----:B------:R-:W-:Y:S01]  /*1450*/  FADD.FTZ R60, R60, R128 ;  /* 0x000000803c3c7221 */ /* 0x000fe20000010000 */
[----:B------:R-:W-:Y:S02]  /*1460*/  HADD2.F32 R93, -RZ, R93.H1_H1 ;  /* 0x3000005dff5d7230 */ /* 0x000fe40000004100 */
[-C--:B------:R-:W-:Y:S01]  /*1470*/  FFMA.FTZ R40, R103, R128.reuse, R40 ;  /* 0x0000008067287223 */ /* 0x080fe20000010028 */
[----:B------:R-:W-:Y:S01]  /*1480*/  FMUL.FTZ R128, R9, R128 ;  /* 0x0000008009807220 */ /* 0x000fe20000410000 */
[----:B------:R-:W-:Y:S02]  /*1490*/  HADD2.F32 R137, -RZ, R90.H0_H0 ;  /* 0x2000005aff897230 */ /* 0x000fe40000004100 */
[C---:B------:R-:W-:Y:S01]  /*14a0*/  FMUL.FTZ R126, R150.reuse, R131 ;  /* 0x00000083967e7220 */ /* 0x040fe20000410000 */
[--C-:B------:R-:W-:Y:S02]  /*14b0*/  HADD2.F32 R141, -RZ, R91.reuse.H0_H0 ;  /* 0x2000005bff8d7230 */ /* 0x100fe40000004100 */
[----:B------:R-:W-:Y:S01]  /*14c0*/  FMUL.FTZ R129, R150, R129 ;  /* 0x0000008196817220 */ /* 0x000fe20000410000 */
[----:B------:R-:W-:-:S02]  /*14d0*/  HADD2.F32 R153, -RZ, R91.H1_H1 ;  /* 0x3000005bff997230 */ /* 0x000fc40000004100 */
[----:B------:R-:W-:Y:S01]  /*14e0*/  FADD.FTZ R91, -R152, R139 ;  /* 0x0000008b985b7221 */ /* 0x000fe20000010100 */
        /* <DEDUP_REMOVED lines=10> */
[----:B------:R-:W-:Y:S01]  /*1590*/  FMUL.FTZ R132, R7, R132 ;  /* 0x0000008407847220 */ /* 0x000fe20000410000 */
[----:B------:R-:W-:Y:S01]  /*15a0*/  FADD.FTZ R91, R88, R131 ;  /* 0x00000083585b7221 */ /* 0x000fe20000010000 */
[----:B------:R-:W-:Y:S01]  /*15b0*/  FFMA.FTZ R88, R126, R131, R93 ;  /* 0x000000837e587223 */ /* 0x000fe2000001005d */
[----:B------:R-:W-:-:S02]  /*15c0*/  HADD2.F32 R134, -RZ, R94.H0_H0 ;  /* 0x2000005eff867230 */ /* 0x000fc40000004100 */
[----:B------:R-:W-:Y:S01]  /*15d0*/  FMUL.FTZ R133, R150, R133 ;  /* 0x0000008596857220 */ /* 0x000fe20000410000 */
[----:B------:R-:W-:Y:S01]  /*15e0*/  FADD.FTZ R90, R91, R132 ;  /* 0x000000845b5a7221 */ /* 0x000fe20000010000 */
[----:B------:R-:W-:Y:S01]  /*15f0*/  FFMA.FTZ R91, R129, R132, R88 ;  /* 0x00000084815b7223 */ /* 0x000fe20000010058 */
[----:B------:R-:W-:Y:S01]  /*1600*/  FADD.FTZ R139, -R152, R141 ;  /* 0x0000008d988b7221 */ /* 0x000fe20000010100 */
[----:B------:R-:W-:Y:S02]  /*1610*/  HADD2.F32 R94, -RZ, R94.H1_H1 ;  /* 0x3000005eff5e7230 */ /* 0x000fe40000004100 */
[----:B------:R-:W-:Y:S01]  /*1620*/  FADD.FTZ R64, R64, R134 ;  /* 0x0000008640407221 */ /* 0x000fe20000010000 */
[-C--:B------:R-:W-:Y:S01]  /*1630*/  FFMA.FTZ R44, R133, R134.reuse, R44 ;  /* 0x00000086852c7223 */ /* 0x080fe2000001002c */
[----:B------:R-:W-:Y:S01]  /*1640*/  FMUL.FTZ R134, R5, R134 ;  /* 0x0000008605867220 */ /* 0x000fe20000410000 */
[----:B------:R-:W-:Y:S01]  /*1650*/  FADD.FTZ R93, R90, R135 ;  /* 0x000000875a5d7221 */ /* 0x000fe20000010000 */
[----:B------:R-:W-:Y:S01]  /*1660*/  FFMA.FTZ R88, R130, R135, R91 ;  /* 0x0000008782587223 */ /* 0x000fe2000001005b */
[----:B------:R-:W-:-:S02]  /*1670*/  HADD2.F32 R138, -RZ, R95.H0_H0 ;  /* 0x2000005fff8a7230 */ /* 0x000fc40000004100 */
[----:B------:R-:W-:Y:S01]  /*1680*/  FADD.FTZ R89, -R152, R153 ;  /* 0x0000009998597221 */ /* 0x000fe20000010100 */
[----:B------:R-:W-:Y:S01]  /*1690*/  FMUL.FTZ R139, R150, R139 ;  /* 0x0000008b968b7220 */ /* 0x000fe20000410000 */
[----:B------:R-:W-:Y:S01]  /*16a0*/  FMUL.FTZ R137, R4, R94 ;  /* 0x0000005e04897220 */ /* 0x000fe20000410000 */
[----:B------:R-:W-:Y:S01]  /*16b0*/  FADD.FTZ R90, R93, R134 ;  /* 0x000000865d5a7221 */ /* 0x000fe20000010000 */
[----:B------:R-:W-:Y:S01]  /*16c0*/  FFMA.FTZ R91, R133, R134, R88 ;  /* 0x00000086855b7223 */ /* 0x000fe20000010058 */
[----:B------:R-:W-:Y:S01]  /*16d0*/  FADD.FTZ R66, R66, R138 ;  /* 0x0000008a42427221 */ /* 0x000fe20000010000 */
[-C--:B------:R-:W-:Y:S01]  /*16e0*/  FFMA.FTZ R46, R139, R138.reuse, R46 ;  /* 0x0000008a8b2e7223 */ /* 0x080fe2000001002e */
[----:B------:R-:W-:Y:S01]  /*16f0*/  FMUL.FTZ R140, R150, R89 ;  /* 0x00000059968c7220 */ /* 0x000fe20000410000 */
[----:B------:R-:W-:Y:S02]  /*1700*/  HADD2.F32 R95, -RZ, R95.H1_H1 ;  /* 0x3000005fff5f7230 */ /* 0x000fe40000004100 */
[----:B------:R-:W-:Y:S01]  /*1710*/  FMUL.FTZ R138, R3, R138 ;  /* 0x0000008a038a7220 */ /* 0x000fe20000410000 */
[----:B------:R-:W-:Y:S01]  /*1720*/  FADD.FTZ R89, R90, R137 ;  /* 0x000000895a597221 */ /* 0x000fe20000010000 */
[----:B------:R-:W-:Y:S01]  /*1730*/  FFMA.FTZ R88, R136, R137, R91 ;  /* 0x0000008988587223 */ /* 0x000fe2000001005b */
[----:B------:R-:W-:-:S02]  /*1740*/  FMUL.FTZ R141, R2, R95 ;  /* 0x0000005f028d7220 */ /* 0x000fc40000410000 */
        /* <DEDUP_REMOVED lines=10> */
.L_x_1787:
[----:B------:R-:W-:Y:S05]  /*17f0*/  BSYNC B1 ;  /* 0x0000000000017941 */ /* 0x000fea0003800000 */
.L_x_1786:
        /* <DEDUP_REMOVED lines=20> */
.L_x_1807:
        /* <DEDUP_REMOVED lines=10> */
[----:B------:R-:W-:Y:S01]  /*19e0*/  ISETP.NE.U32.AND P1, PT, RZ, UR16, PT ;  /* 0x00000010ff007c0c */ /* 0x000fe2000bf25070 */
[-C--:B------:R-:W-:Y:S01]  /*19f0*/  FFMA.FTZ R90, R102, R94.reuse, R95 ;  /* 0x0000005e665a7223 */ /* 0x080fe2000001005f */
[----:B------:R-:W-:Y:S01]  /*1a00*/  ISETP.NE.AND.EX P2, PT, RZ, UR9, PT, P2 ;  /* 0x00000009ff007c0c */ /* 0x000fe2000bf45320 */
[----:B------:R-:W-:Y:S01]  /*1a10*/  FADD.FTZ R91, R104, -R89 ;  /* 0x80000059685b7221 */ /* 0x000fe20000010000 */
[----:B------:R-:W-:Y:S01]  /*1a20*/  FADD.FTZ R89, R143, -R88 ;  /* 0x800000588f597221 */ /* 0x000fe20000010000 */
[----:B------:R-:W-:Y:S01]  /*1a30*/  ISETP.NE.AND.EX P1, PT, RZ, UR17, PT, P1 ;  /* 0x00000011ff007c0c */ /* 0x000fe2000bf25310 */
[----:B------:R-:W-:Y:S01]  /*1a40*/  FADD.FTZ R93, R109, -R90 ;  /* 0x8000005a6d5d7221 */ /* 0x000fe20000010000 */
[C---:B-----5:R-:W-:Y:S01]  /*1a50*/  FMUL.FTZ R91, R150.reuse, R91 ;  /* 0x0000005b965b7220 */ /* 0x060fe20000410000 */
[----:B------:R-:W-:Y:S01]  /*1a60*/  FMUL.FTZ R164, R150, R89 ;  /* 0x0000005996a47220 */ /* 0x000fe20000410000 */
[----:B------:R-:W-:Y:S01]  /*1a70*/  FFMA.FTZ R153, R144, R94, R95 ;  /* 0x0000005e90997223 */ /* 0x000fe2000001005f */
[----:B------:R-:W-:-:S03]  /*1a80*/  FMUL.FTZ R90, R150, R93 ;  /* 0x0000005d965a7220 */ /* 0x000fc60000410000 */
[----:B------:R-:W-:Y:S02]  /*1a90*/  FADD.FTZ R153, R142, -R153 ;  /* 0x800000998e997221 */ /* 0x000fe40000010000 */
[----:B------:R-:W-:Y:S02]  /*1aa0*/  @P2 HADD2.F32 R89, -RZ, R69.H0_H0 ;  /* 0x20000045ff592230 */ /* 0x000fe40000004100 */
[--C-:B------:R-:W-:Y:S02]  /*1ab0*/  @P2 HADD2.F32 R88, -RZ, R70.reuse.H0_H0 ;  /* 0x20000046ff582230 */ /* 0x100fe40000004100 */
[----:B------:R-:W-:Y:S02]  /*1ac0*/  @P2 HADD2.F32 R93, -RZ, R70.H1_H1 ;  /* 0x30000046ff5d2230 */ /* 0x000fe40000004100 */
[----:B------:R-:W-:Y:S01]  /*1ad0*/  @P2 FADD.FTZ R164, R164, R89 ;  /* 0x00000059a4a42221 */ /* 0x000fe20000010000 */
[----:B------:R-:W-:Y:S02]  /*1ae0*/  @P2 FADD.FTZ R91, R91, R88 ;  /* 0x000000585b5b2221 */ /* 0x000fe40000010000 */
[----:B------:R-:W-:-:S02]  /*1af0*/  @P2 FADD.FTZ R90, R90, R93 ;  /* 0x0000005d5a5a2221 */ /* 0x000fc40000010000 */
[----:B------:R-:W-:Y:S01]  /*1b00*/  @P1 F2FP.F16.F32.PACK_AB R88, RZ, R164 ;  /* 0x000000a4ff58123e */ /* 0x000fe200000000ff */
[-C--:B------:R-:W-:Y:S01]  /*1b10*/  FFMA.FTZ R93, R148, R94.reuse, R95 ;  /* 0x0000005e945d7223 */ /* 0x080fe2000001005f */
[----:B------:R-:W-:Y:S01]  /*1b20*/  @P1 F2FP.F16.F32.PACK_AB R89, RZ, R91 ;  /* 0x0000005bff59123e */ /* 0x000fe200000000ff */
[----:B------:R-:W-:Y:S01]  /*1b30*/  FMUL.FTZ R91, R91, R151 ;  /* 0x000000975b5b7220 */ /* 0x000fe20000410000 */
[----:B------:R-:W-:Y:S01]  /*1b40*/  @P1 PRMT R73, R88, 0x7610, R73 ;  /* 0x0000761058491816 */ /* 0x000fe20000000049 */
[----:B------:R-:W-:Y:S01]  /*1b50*/  FFMA.FTZ R88, R149, R94, R95 ;  /* 0x0000005e95587223 */ /* 0x000fe2000001005f */
[----:B------:R-:W-:Y:S01]  /*1b60*/  @P1 PRMT R74, R89, 0x7610, R74 ;  /* 0x00007610594a1816 */ /* 0x000fe2000000004a */
[----:B------:R-:W-:Y:S01]  /*1b70*/  FADD.FTZ R93, R146, -R93 ;  /* 0x8000005d925d7221 */ /* 0x000fe20000010000 */
[----:B------:R-:W-:Y:S01]  /*1b80*/  FMUL.FTZ R91, R91, UR15 ;  /* 0x0000000f5b5b7c20 */ /* 0x000fe20008410000 */
[----:B------:R-:W-:Y:S01]  /*1b90*/  FADD.FTZ R89, R147, -R88 ;  /* 0x8000005893597221 */ /* 0x000fe20000010000 */
[----:B------:R-:W-:-:S02]  /*1ba0*/  @P2 HADD2.F32 R88, -RZ, R69.H1_H1 ;  /* 0x30000045ff582230 */ /* 0x000fc40000004100 */
[C---:B------:R-:W-:Y:S01]  /*1bb0*/  FMUL.FTZ R92, R150.reuse, R93 ;  /* 0x0000005d965c7220 */ /* 0x040fe20000410000 */
[C---:B------:R-:W-:Y:S01]  /*1bc0*/  FMUL.FTZ R93, R150.reuse, R153 ;  /* 0x00000099965d7220 */ /* 0x040fe20000410000 */
[----:B------:R-:W-:Y:S01]  /*1bd0*/  FMUL.FTZ R162, R150, R89 ;  /* 0x0000005996a27220 */ /* 0x000fe20000410000 */
[--C-:B------:R-:W-:Y:S02]  /*1be0*/  @P2 HADD2.F32 R89, -RZ, R68.reuse.H0_H0 ;  /* 0x20000044ff592230 */ /* 0x100fe40000004100 */
[-CC-:B------:R-:W-:Y:S01]  /*1bf0*/  FFMA.FTZ R153, R111, R94.reuse, R95.reuse ;  /* 0x0000005e6f997223 */ /* 0x180fe2000001005f */
[----:B------:R-:W-:Y:S01]  /*1c00*/  @P2 FADD.FTZ R93, R93, R88 ;  /* 0x000000585d5d2221 */ /* 0x000fe20000010000 */
[----:B------:R-:W-:Y:S01]  /*1c10*/  FFMA.FTZ R88, R108, R94, R95 ;  /* 0x0000005e6c587223 */ /* 0x000fe2000001005f */
[----:B------:R-:W-:Y:S01]  /*1c20*/  FMUL.FTZ R164, R164, R151 ;  /* 0x00000097a4a47220 */ /* 0x000fe20000410000 */
[----:B------:R-:W-:Y:S01]  /*1c30*/  @P2 FADD.FTZ R162, R162, R89 ;  /* 0x00000059a2a22221 */ /* 0x000fe20000010000 */
[----:B------:R-:W-:-:S02]  /*1c40*/  @P2 HADD2.F32 R89, -RZ, R68.H1_H1 ;  /* 0x30000044ff592230 */ /* 0x000fc40000004100 */
[----:B------:R-:W-:-:S03]  /*1c50*/  FADD.FTZ R153, R106, -R153 ;  /* 0x800000996a997221 */ /* 0x000fc60000010000 */
[----:B------:R-:W-:Y:S01]  /*1c60*/  @P2 FADD.FTZ R92, R92, R89 ;  /* 0x000000595c5c2221 */ /* 0x000fe20000010000 */
[--C-:B------:R-:W-:Y:S02]  /*1c70*/  @P2 HADD2.F32 R89, -RZ, R71.reuse.H0_H0 ;  /* 0x20000047ff592230 */ /* 0x100fe40000004100 */
[----:B------:R-:W-:Y:S01]  /*1c80*/  FMUL.FTZ R156, R150, R153 ;  /* 0x00000099969c7220 */ /* 0x000fe20000410000 */
[----:B------:R-:W-:Y:S01]  /*1c90*/  FADD.FTZ R153, R113, -R88 ;  /* 0x8000005871997221 */ /* 0x000fe20000010000 */
[----:B------:R-:W-:Y:S01]  /*1ca0*/  @P1 F2FP.F16.F32.PACK_AB R88, RZ, R162 ;  /* 0x000000a2ff58123e */ /* 0x000fe200000000ff */
[----:B------:R-:W-:Y:S01]  /*1cb0*/  FMUL.FTZ R162, R162, R151 ;  /* 0x00000097a2a27220 */ /* 0x000fe20000410000 */
[----:B------:R-:W-:Y:S01]  /*1cc0*/  @P2 FADD.FTZ R156, R156, R89 ;  /* 0x000000599c9c2221 */ /* 0x000fe20000010000 */
[----:B------:R-:W-:Y:S02]  /*1cd0*/  @P2 HADD2.F32 R89, -RZ, R71.H1_H1 ;  /* 0x30000047ff592230 */ /* 0x000fe40000004100 */
[----:B------:R-:W-:Y:S01]  /*1ce0*/  FMUL.FTZ R152, R150, R153 ;  /* 0x0000009996987220 */ /* 0x000fe20000410000 */
[----:B------:R-:W-:-:S02]  /*1cf0*/  @P1 PRMT R72, R88, 0x7610, R72 ;  /* 0x0000761058481816 */ /* 0x000fc40000000048 */
[----:B------:R-:W-:Y:S01]  /*1d00*/  @P1 F2FP.F16.F32.PACK_AB R88, RZ, R156 ;  /* 0x0000009cff58123e */ /* 0x000fe200000000ff */
[----:B------:R-:W-:Y:S01]  /*1d10*/  @P2 FADD.FTZ R152, R152, R89 ;  /* 0x0000005998982221 */ /* 0x000fe20000010000 */
[----:B------:R-:W-:Y:S01]  /*1d20*/  ISETP.NE.U32.AND P2, PT, RZ, UR16, PT ;  /* 0x00000010ff007c0c */ /* 0x000fe2000bf45070 */
[----:B------:R-:W-:Y:S01]  /*1d30*/  FMUL.FTZ R156, R156, R151 ;  /* 0x000000979c9c7220 */ /* 0x000fe20000410000 */
[----:B------:R-:W-:Y:S01]  /*1d40*/  @P1 F2FP.F16.F32.PACK_AB R89, RZ, R93 ;  /* 0x0000005dff59123e */ /* 0x000fe200000000ff */
[----:B------:R-:W-:Y:S01]  /*1d50*/  FMUL.FTZ R93, R93, R151 ;  /* 0x000000975d5d7220 */ /* 0x000fe20000410000 */
[----:B------:R-:W-:Y:S01]  /*1d60*/  ISETP.NE.AND.EX P2, PT, RZ, UR17, PT, P2 ;  /* 0x00000011ff007c0c */ /* 0x000fe2000bf45320 */
[----:B------:R-:W-:Y:S01]  /*1d70*/  FMUL.FTZ R156, R156, UR15 ;  /* 0x0000000f9c9c7c20 */ /* 0x000fe20008410000 */
[----:B------:R-:W-:Y:S02]  /*1d80*/  @P1 PRMT R75, R88, 0x7610, R75 ;  /* 0x00007610584b1816 */ /* 0x000fe4000000004b */
[----:B------:R-:W-:-:S02]  /*1d90*/  @P1 PRMT R73, R73, 0x5410, R89 ;  /* 0x0000541049491816 */ /* 0x000fc40000000059 */
[----:B------:R-:W-:Y:S01]  /*1da0*/  @P1 F2FP.F16.F32.PACK_AB R88, RZ, R92 ;  /* 0x0000005cff58123e */ /* 0x000fe200000000ff */
[-C--:B------:R-:W-:Y:S01]  /*1db0*/  FMUL.FTZ R92, R92, R151.reuse ;  /* 0x000000975c5c7220 */ /* 0x080fe20000410000 */
[----:B------:R-:W-:Y:S01]  /*1dc0*/  @P1 F2FP.F16.F32.PACK_AB R89, RZ, R152 ;  /* 0x00000098ff59123e */ /* 0x000fe200000000ff */
[-C--:B------:R-:W-:Y:S01]  /*1dd0*/  FMUL.FTZ R152, R152, R151.reuse ;  /* 0x0000009798987220 */ /* 0x080fe20000410000 */
[----:B------:R-:W-:Y:S02]  /*1de0*/  @P1 PRMT R72, R72, 0x5410, R88 ;  /* 0x0000541048481816 */ /* 0x000fe40000000058 */
[----:B------:R-:W-:Y:S01]  /*1df0*/  @P1 PRMT R75, R75, 0x5410, R89 ;  /* 0x000054104b4b1816 */ /* 0x000fe20000000059 */
[----:B------:R-:W-:Y:S01]  /*1e00*/  FMUL.FTZ R152, R152, UR15 ;  /* 0x0000000f98987c20 */ /* 0x000fe20008410000 */
[----:B------:R-:W0:Y:S01]  /*1e10*/  @P2 LDC.64 R88, c[0x0][0x308] ;  /* 0x0000c200ff582b82 */ /* 0x000e220000000a00 */
[----:B------:R-:W-:Y:S01]  /*1e20*/  @P1 F2FP.F16.F32.PACK_AB R153, RZ, R90 ;  /* 0x0000005aff99123e */ /* 0x000fe200000000ff */
[----:B------:R-:W-:-:S03]  /*1e30*/  FMUL.FTZ R90, R90, R151 ;  /* 0x000000975a5a7220 */ /* 0x000fc60000410000 */
[----:B------:R-:W-:Y:S01]  /*1e40*/  @P1 PRMT R74, R74, 0x5410, R153 ;  /* 0x000054104a4a1816 */ /* 0x000fe20000000099 */
[----:B------:R-:W-:Y:S01]  /*1e50*/  FMUL.FTZ R90, R90, UR15 ;  /* 0x0000000f5a5a7c20 */ /* 0x000fe20008410000 */
[----:B------:R-:W-:Y:S01]  /*1e60*/  LOP3.LUT P1, RZ, R161, 0xff, RZ, 0xc0, !PT ;  /* 0x000000ffa1ff7812 */ /* 0x000fe2000782c0ff */
[----:B------:R-:W-:-:S03]  /*1e70*/  FMUL.FTZ R153, R92, UR15 ;  /* 0x0000000f5c997c20 */ /* 0x000fc60008410000 */
[----:B------:R-:W-:Y:S02]  /*1e80*/  FSEL R91, R91, RZ, P1 ;  /* 0x000000ff5b5b7208 */ /* 0x000fe40000800000 */
[----:B------:R-:W-:-:S04]  /*1e90*/  LOP3.LUT P1, RZ, R161, 0xff00, RZ, 0xc0, !PT ;  /* 0x0000ff00a1ff7812 */ /* 0x000fc8000782c0ff */
[----:B------:R-:W-:Y:S02]  /*1ea0*/  FSEL R90, R90, RZ, P1 ;  /* 0x000000ff5a5a7208 */ /* 0x000fe40000800000 */
[----:B------:R-:W-:Y:S02]  /*1eb0*/  LOP3.LUT P1, RZ, R160, 0xff0000, RZ, 0xc0, !PT ;  /* 0x00ff0000a0ff7812 */ /* 0x000fe4000782c0ff */
[----:B------:R-:W-:Y:S02]  /*1ec0*/  F2FP.F16.F32.PACK_AB R90, R90, R91 ;  /* 0x0000005b5a5a723e */ /* 0x000fe400000000ff */
[----:B------:R-:W-:Y:S01]  /*1ed0*/  MOV R91, R160 ;  /* 0x000000a0005b7202 */ /* 0x000fe20000000f00 */
[----:B0-----:R-:W-:-:S05]  /*1ee0*/  @P2 IMAD.WIDE.U32 R88, R100, 0x10, R88 ;  /* 0x0000001064582825 */ /* 0x001fca00078e0058 */
[----:B------:R0:W-:Y:S02]  /*1ef0*/  @P2 STG.E.128 desc[UR4][R88.64], R72 ;  /* 0x0000004858002986 */ /* 0x0001e4000c101d04 */
[----:B0-----:R-:W-:Y:S01]  /*1f00*/  FMUL.FTZ R88, R164, UR15 ;  /* 0x0000000fa4587c20 */ /* 0x001fe20008410000 */
[----:B------:R-:W-:Y:S02]  /*1f10*/  FMUL.FTZ R89, R93, UR15 ;  /* 0x0000000f5d597c20 */ /* 0x000fe40008410000 */
[----:B------:R-:W0:Y:S02]  /*1f20*/  LDC.64 R92, c[0x0][0x2f8] ;  /* 0x0000be00ff5c7b82 */ /* 0x000e240000000a00 */
[----:B------:R-:W-:Y:S02]  /*1f30*/  FSEL R88, R88, RZ, P1 ;  /* 0x000000ff58587208 */ /* 0x000fe40000800000 */
[----:B------:R-:W-:-:S04]  /*1f40*/  LOP3.LUT P1, RZ, R160, 0xff000000, RZ, 0xc0, !PT ;  /* 0xff000000a0ff7812 */ /* 0x000fc8000782c0ff */
[----:B------:R-:W-:Y:S02]  /*1f50*/  FSEL R89, R89, RZ, P1 ;  /* 0x000000ff59597208 */ /* 0x000fe40000800000 */
[----:B------:R-:W-:Y:S01]  /*1f60*/  LOP3.LUT P1, RZ, R91, 0xff, RZ, 0xc0, !PT ;  /* 0x000000ff5bff7812 */ /* 0x000fe2000782c0ff */
[----:B------:R-:W-:Y:S01]  /*1f70*/  FMUL.FTZ R91, R162, UR15 ;  /* 0x0000000fa25b7c20 */ /* 0x000fe20008410000 */
[----:B------:R-:W-:-:S04]  /*1f80*/  F2FP.F16.F32.PACK_AB R89, R89, R88 ;  /* 0x000000585959723e */ /* 0x000fc800000000ff */
[----:B------:R-:W-:Y:S02]  /*1f90*/  FSEL R91, R91, RZ, P1 ;  /* 0x000000ff5b5b7208 */ /* 0x000fe40000800000 */
[----:B------:R-:W-:-:S04]  /*1fa0*/  LOP3.LUT P1, RZ, R160, 0xff00, RZ, 0xc0, !PT ;  /* 0x0000ff00a0ff7812 */ /* 0x000fc8000782c0ff */
[----:B------:R-:W-:Y:S02]  /*1fb0*/  FSEL R162, R153, RZ, P1 ;  /* 0x000000ff99a27208 */ /* 0x000fe40000800000 */
[C---:B------:R-:W-:Y:S01]  /*1fc0*/  LOP3.LUT P1, RZ, R161.reuse, 0xff0000, RZ, 0xc0, !PT ;  /* 0x00ff0000a1ff7812 */ /* 0x040fe2000782c0ff */
[----:B0-----:R-:W-:Y:S01]  /*1fd0*/  IMAD.WIDE.U32 R92, R100, 0x10, R92 ;  /* 0x00000010645c7825 */ /* 0x001fe200078e005c */
[----:B------:R-:W-:Y:S02]  /*1fe0*/  F2FP.F16.F32.PACK_AB R88, R162, R91 ;  /* 0x0000005ba258723e */ /* 0x000fe400000000ff */
[----:B------:R-:W-:Y:S02]  /*1ff0*/  FSEL R156, R156, RZ, P1 ;  /* 0x000000ff9c9c7208 */ /* 0x000fe40000800000 */
[----:B------:R-:W-:Y:S02]  /*2000*/  LOP3.LUT P1, RZ, R161, 0xff000000, RZ, 0xc0, !PT ;  /* 0xff000000a1ff7812 */ /* 0x000fe4000782c0ff */
[----:B------:R-:W-:-:S02]  /*2010*/  IADD3 R100, R100, 0x20, RZ ;  /* 0x0000002064647810 */ /* 0x000fc40007ffe0ff */
[----:B------:R-:W-:-:S04]  /*2020*/  FSEL R153, R152, RZ, P1 ;  /* 0x000000ff98997208 */ /* 0x000fc80000800000 */
[----:B------:R-:W-:-:S05]  /*2030*/  F2FP.F16.F32.PACK_AB R91, R153, R156 ;  /* 0x0000009c995b723e */ /* 0x000fca00000000ff */
[----:B------:R0:W-:Y:S02]  /*2040*/  STG.E.128 desc[UR4][R92.64], R88 ;  /* 0x000000585c007986 */ /* 0x0001e4000c101d04 */
.L_x_1790:
[----:B------:R-:W-:Y:S05]  /*2050*/  BSYNC B1 ;  /* 0x0000000000017941 */ /* 0x000fea0003800000 */
.L_x_1789:
[----:B------:R-:W-:Y:S04]  /*2060*/  BSSY B1, `(.L_x_1791) ;  /* 0x000006c000017945 */ /* 0x000fe80003800000 */
[----:B------:R-:W-:Y:S05]  /*2070*/  @!P4 BRA `(.L_x_1792) ;  /* 0x0000000400a8c947 */ /* 0x000fea0003800000 */
[----:B------:R-:W-:Y:S01]  /*2080*/  ISETP.NE.U32.AND P1, PT, RZ, UR8, PT ;  /* 0x00000008ff007c0c */ /* 0x000fe2000bf25070 */
[-CC-:B0-----:R-:W-:Y:S01]  /*2090*/  FFMA.FTZ R91, R119, R94.reuse, R95.reuse ;  /* 0x0000005e775b7223 */ /* 0x181fe2000001005f */
[----:B------:R-:W-:Y:S01]  /*20a0*/  ISETP.NE.U32.AND P2, PT, RZ, UR16, PT ;  /* 0x00000010ff007c0c */ /* 0x000fe2000bf45070 */
[-C--:B------:R-:W-:Y:S01]  /*20b0*/  FFMA.FTZ R89, R117, R94.reuse, R95 ;  /* 0x0000005e75597223 */ /* 0x080fe2000001005f */
[----:B------:R-:W-:Y:S01]  /*20c0*/  ISETP.NE.AND.EX P1, PT, RZ, UR9, PT, P1 ;  /* 0x00000009ff007c0c */ /* 0x000fe2000bf25310 */
[----:B------:R-:W-:Y:S01]  /*20d0*/  FADD.FTZ R91, R118, -R91 ;  /* 0x8000005b765b7221 */ /* 0x000fe20000010000 */
[----:B------:R-:W-:Y:S01]  /*20e0*/  ISETP.NE.AND.EX P2, PT, RZ, UR17, PT, P2 ;  /* 0x00000011ff007c0c */ /* 0x000fe2000bf45320 */
[----:B------:R-:W-:Y:S01]  /*20f0*/  FADD.FTZ R89, R116, -R89 ;  /* 0x8000005974597221 */ /* 0x000fe20000010000 */
[-CC-:B------:R-:W-:Y:S01]  /*2100*/  FFMA.FTZ R90, R120, R94.reuse, R95.reuse ;  /* 0x0000005e785a7223 */ /* 0x180fe2000001005f */
[----:B-----5:R-:W-:Y:S01]  /*2110*/  FMUL.FTZ R91, R150, R91 ;  /* 0x0000005b965b7220 */ /* 0x020fe20000410000 */
[----:B------:R-:W-:Y:S01]  /*2120*/  FFMA.FTZ R92, R114, R94, R95 ;  /* 0x0000005e725c7223 */ /* 0x000fe2000001005f */
[----:B------:R-:W-:Y:S01]  /*2130*/  FMUL.FTZ R164, R150, R89 ;  /* 0x0000005996a47220 */ /* 0x000fe20000410000 */
[----:B------:R-:W-:-:S02]  /*2140*/  FADD.FTZ R93, R123, -R90 ;  /* 0x8000005a7b5d7221 */ /* 0x000fc40000010000 */
[----:B------:R-:W-:Y:S02]  /*2150*/  FADD.FTZ R153, R121, -R92 ;  /* 0x8000005c79997221 */ /* 0x000fe40000010000 */
[----:B------:R-:W-:Y:S01]  /*2160*/  FMUL.FTZ R90, R150, R93 ;  /* 0x0000005d965a7220 */ /* 0x000fe20000410000 */
[--C-:B------:R-:W-:Y:S02]  /*2170*/  @P1 HADD2.F32 R88, -RZ, R26.reuse.H0_H0 ;  /* 0x2000001aff581230 */ /* 0x100fe40000004100 */
[----:B------:R-:W-:Y:S02]  /*2180*/  @P1 HADD2.F32 R89, -RZ, R25.H0_H0 ;  /* 0x20000019ff591230 */ /* 0x000fe40000004100 */
[----:B------:R-:W-:Y:S02]  /*2190*/  @P1 HADD2.F32 R93, -RZ, R26.H1_H1 ;  /* 0x3000001aff5d1230 */ /* 0x000fe40000004100 */
[----:B------:R-:W-:Y:S01]  /*21a0*/  @P1 FADD.FTZ R91, R91, R88 ;  /* 0x000000585b5b1221 */ /* 0x000fe20000010000 */
[----:B------:R-:W-:-:S02]  /*21b0*/  @P1 FADD.FTZ R164, R164, R89 ;  /* 0x00000059a4a41221 */ /* 0x000fc40000010000 */
[----:B------:R-:W-:Y:S02]  /*21c0*/  @P1 FADD.FTZ R90, R90, R93 ;  /* 0x0000005d5a5a1221 */ /* 0x000fe40000010000 */
[----:B------:R-:W-:Y:S01]  /*21d0*/  @P2 F2FP.F16.F32.PACK_AB R89, RZ, R91 ;  /* 0x0000005bff59223e */ /* 0x000fe200000000ff */
[-C--:B------:R-:W-:Y:S01]  /*21e0*/  FMUL.FTZ R91, R91, R151.reuse ;  /* 0x000000975b5b7220 */ /* 0x080fe20000410000 */
[----:B------:R-:W-:Y:S01]  /*21f0*/  @P2 F2FP.F16.F32.PACK_AB R88, RZ, R164 ;  /* 0x000000a4ff58223e */ /* 0x000fe200000000ff */
[----:B------:R-:W-:Y:S01]  /*2200*/  FMUL.FTZ R164, R164, R151 ;  /* 0x00000097a4a47220 */ /* 0x000fe20000410000 */
[----:B------:R-:W-:Y:S01]  /*2210*/  @P2 PRMT R74, R89, 0x7610, R74 ;  /* 0x00007610594a2816 */ /* 0x000fe2000000004a */
[-C--:B------:R-:W-:Y:S01]  /*2220*/  FFMA.FTZ R89, R105, R94.reuse, R95 ;  /* 0x0000005e69597223 */ /* 0x080fe2000001005f */
[----:B------:R-:W-:Y:S01]  /*2230*/  @P2 PRMT R73, R88, 0x7610, R73 ;  /* 0x0000761058492816 */ /* 0x000fe20000000049 */
[----:B------:R-:W-:Y:S01]  /*2240*/  FFMA.FTZ R88, R110, R94, R95 ;  /* 0x0000005e6e587223 */ /* 0x000fe2000001005f */
[----:B------:R-:W-:Y:S01]  /*2250*/  FMUL.FTZ R91, R91, UR15 ;  /* 0x0000000f5b5b7c20 */ /* 0x000fe20008410000 */
[----:B------:R-:W-:-:S02]  /*2260*/  FADD.FTZ R89, R112, -R89 ;  /* 0x8000005970597221 */ /* 0x000fc40000010000 */
[----:B------:R-:W-:Y:S01]  /*2270*/  FADD.FTZ R93, R115, -R88 ;  /* 0x80000058735d7221 */ /* 0x000fe20000010000 */
[----:B------:R-:W-:Y:S02]  /*2280*/  @P1 HADD2.F32 R88, -RZ, R25.H1_H1 ;  /* 0x30000019ff581230 */ /* 0x000fe40000004100 */
[C---:B------:R-:W-:Y:S01]  /*2290*/  FMUL.FTZ R162, R150.reuse, R89 ;  /* 0x0000005996a27220 */ /* 0x040fe20000410000 */
[--C-:B------:R-:W-:Y:S02]  /*22a0*/  @P1 HADD2.F32 R89, -RZ, R24.reuse.H0_H0 ;  /* 0x20000018ff591230 */ /* 0x100fe40000004100 */
[C---:B------:R-:W-:Y:S01]  /*22b0*/  FMUL.FTZ R92, R150.reuse, R93 ;  /* 0x0000005d965c7220 */ /* 0x040fe20000410000 */
[----:B------:R-:W-:Y:S01]  /*22c0*/  FMUL.FTZ R93, R150, R153 ;  /* 0x00000099965d7220 */ /* 0x000fe20000410000 */
[----:B------:R-:W-:Y:S01]  /*22d0*/  FFMA.FTZ R153, R125, R94, R95 ;  /* 0x0000005e7d997223 */ /* 0x000fe2000001005f */
[----:B------:R-:W-:Y:S01]  /*22e0*/  @P1 FADD.FTZ R162, R162, R89 ;  /* 0x00000059a2a21221 */ /* 0x000fe20000010000 */
[----:B------:R-:W-:-:S02]  /*22f0*/  @P1 HADD2.F32 R89, -RZ, R24.H1_H1 ;  /* 0x30000018ff591230 */ /* 0x000fc40000004100 */
[----:B------:R-:W-:Y:S01]  /*2300*/  FADD.FTZ R153, R122, -R153 ;  /* 0x800000997a997221 */ /* 0x000fe20000010000 */
[----:B------:R-:W-:Y:S01]  /*2310*/  @P1 FADD.FTZ R93, R93, R88 ;  /* 0x000000585d5d1221 */ /* 0x000fe20000010000 */
[----:B------:R-:W-:Y:S01]  /*2320*/  FFMA.FTZ R88, R124, R94, R95 ;  /* 0x0000005e7c587223 */ /* 0x000fe2000001005f */
[----:B------:R-:W-:Y:S01]  /*2330*/  @P1 FADD.FTZ R92, R92, R89 ;  /* 0x000000595c5c1221 */ /* 0x000fe20000010000 */
[--C-:B------:R-:W-:Y:S02]  /*2340*/  @P1 HADD2.F32 R89, -RZ, R27.reuse.H0_H0 ;  /* 0x2000001bff591230 */ /* 0x100fe40000004100 */
[----:B------:R-:W-:Y:S01]  /*2350*/  FMUL.FTZ R156, R150, R153 ;  /* 0x00000099969c7220 */ /* 0x000fe20000410000 */
[----:B------:R-:W-:Y:S01]  /*2360*/  FADD.FTZ R153, R127, -R88 ;  /* 0x800000587f997221 */ /* 0x000fe20000010000 */
[----:B------:R-:W-:Y:S01]  /*2370*/  @P2 F2FP.F16.F32.PACK_AB R88, RZ, R162 ;  /* 0x000000a2ff58223e */ /* 0x000fe200000000ff */
[----:B------:R-:W-:Y:S01]  /*2380*/  FMUL.FTZ R162, R162, R151 ;  /* 0x00000097a2a27220 */ /* 0x000fe20000410000 */
[----:B------:R-:W-:Y:S01]  /*2390*/  @P1 FADD.FTZ R156, R156, R89 ;  /* 0x000000599c9c1221 */ /* 0x000fe20000010000 */
[----:B------:R-:W-:-:S02]  /*23a0*/  @P1 HADD2.F32 R89, -RZ, R27.H1_H1 ;  /* 0x3000001bff591230 */ /* 0x000fc40000004100 */
[----:B------:R-:W-:Y:S01]  /*23b0*/  FMUL.FTZ R152, R150, R153 ;  /* 0x0000009996987220 */ /* 0x000fe20000410000 */
[----:B------:R-:W-:Y:S02]  /*23c0*/  @P2 PRMT R72, R88, 0x7610, R72 ;  /* 0x0000761058482816 */ /* 0x000fe40000000048 */
        /* <DEDUP_REMOVED lines=8> */
[----:B------:R-:W-:-:S02]  /*2450*/  @P2 PRMT R75, R88, 0x7610, R75 ;  /* 0x00007610584b2816 */ /* 0x000fc4000000004b */
[----:B------:R-:W-:Y:S02]  /*2460*/  @P2 PRMT R73, R73, 0x5410, R89 ;  /* 0x0000541049492816 */ /* 0x000fe40000000059 */
        /* <DEDUP_REMOVED lines=20> */
[----:B------:R-:W-:Y:S02]  /*25b0*/  F2FP.F16.F32.PACK_AB R90, R90, R91 ;  /* 0x0000005b5a5a723e */ /* 0x000fe400000000ff */
[----:B------:R-:W-:Y:S01]  /*25c0*/  MOV R91, R158 ;  /* 0x0000009e005b7202 */ /* 0x000fe20000000f00 */
[----:B0-----:R-:W-:Y:S01]  /*25d0*/  FMUL.FTZ R88, R164, UR15 ;  /* 0x0000000fa4587c20 */ /* 0x001fe20008410000 */
[----:B------:R-:W-:Y:S02]  /*25e0*/  FMUL.FTZ R89, R93, UR15 ;  /* 0x0000000f5d597c20 */ /* 0x000fe40008410000 */
[----:B------:R-:W0:Y:S02]  /*25f0*/  LDC.64 R92, c[0x0][0x2f8] ;  /* 0x0000be00ff5c7b82 */ /* 0x000e240000000a00 */
[----:B------:R-:W-:-:S02]  /*2600*/  FSEL R88, R88, RZ, P1 ;  /* 0x000000ff58587208 */ /* 0x000fc40000800000 */
        /* <DEDUP_REMOVED lines=17> */
.L_x_1792:
[----:B------:R-:W-:Y:S05]  /*2720*/  BSYNC B1 ;  /* 0x0000000000017941 */ /* 0x000fea0003800000 */
.L_x_1791:
[----:B------:R-:W-:Y:S04]  /*2730*/  BSSY B1, `(.L_x_1793) ;  /* 0x000006b000017945 */ /* 0x000fe80003800000 */
[----:B------:R-:W-:Y:S05]  /*2740*/  @!P5 BRA `(.L_x_1794) ;  /* 0x0000000400a4d947 */ /* 0x000fea0003800000 */
[----:B------:R-:W-:Y:S01]  /*2750*/  ISETP.NE.U32.AND P1, PT, RZ, UR8, PT ;  /* 0x00000008ff007c0c */ /* 0x000fe2000bf25070 */
[-CC-:B01----:R-:W-:Y:S01]  /*2760*/  FFMA.FTZ R89, R133, R94.reuse, R95.reuse ;  /* 0x0000005e85597223 */ /* 0x183fe2000001005f */
[-CC-:B------:R-:W-:Y:S01]  /*2770*/  FFMA.FTZ R88, R136, R94.reuse, R95.reuse ;  /* 0x0000005e88587223 */ /* 0x180fe2000001005f */
[----:B------:R-:W-:Y:S01]  /*2780*/  LOP3.LUT P2, RZ, R155, 0xff, RZ, 0xc0, !PT ;  /* 0x000000ff9bff7812 */ /* 0x000fe2000784c0ff */
[-C--:B------:R-:W-:Y:S01]  /*2790*/  FFMA.FTZ R153, R129, R94.reuse, R95 ;  /* 0x0000005e81997223 */ /* 0x080fe2000001005f */
[----:B------:R-:W-:Y:S01]  /*27a0*/  ISETP.NE.AND.EX P1, PT, RZ, UR9, PT, P1 ;  /* 0x00000009ff007c0c */ /* 0x000fe2000bf25310 */
[----:B------:R-:W-:Y:S01]  /*27b0*/  FADD.FTZ R89, R134, -R89 ;  /* 0x8000005986597221 */ /* 0x000fe20000010000 */
[----:B------:R-:W-:Y:S01]  /*27c0*/  FADD.FTZ R91, R137, -R88 ;  /* 0x80000058895b7221 */ /* 0x000fe20000010000 */
[-CC-:B------:R-:W-:Y:S01]  /*27d0*/  FFMA.FTZ R92, R130, R94.reuse, R95.reuse ;  /* 0x0000005e825c7223 */ /* 0x180fe2000001005f */
[----:B------:R-:W-:Y:S01]  /*27e0*/  FFMA.FTZ R163, R139, R94, R95 ;  /* 0x0000005e8ba37223 */ /* 0x000fe2000001005f */
[C---:B-----5:R-:W-:Y:S01]  /*27f0*/  FMUL.FTZ R162, R150.reuse, R89 ;  /* 0x0000005996a27220 */ /* 0x060fe20000410000 */
[----:B------:R-:W-:Y:S01]  /*2800*/  FMUL.FTZ R156, R150, R91 ;  /* 0x0000005b969c7220 */ /* 0x000fe20000410000 */
[----:B------:R-:W-:Y:S01]  /*2810*/  FADD.FTZ R153, R132, -R153 ;  /* 0x8000009984997221 */ /* 0x000fe20000010000 */
[----:B------:R-:W-:Y:S01]  /*2820*/  FADD.FTZ R157, R135, -R92 ;  /* 0x8000005c879d7221 */ /* 0x000fe20000010000 */
[----:B------:R-:W-:-:S04]  /*2830*/  FADD.FTZ R163, R138, -R163 ;  /* 0x800000a38aa37221 */ /* 0x000fc80000010000 */
[----:B------:R-:W-:Y:S02]  /*2840*/  @P1 HADD2.F32 R89, -RZ, R86.H0_H0 ;  /* 0x20000056ff591230 */ /* 0x000fe40000004100 */
[----:B------:R-:W-:-:S03]  /*2850*/  FMUL.FTZ R92, R150, R163 ;  /* 0x000000a3965c7220 */ /* 0x000fc60000410000 */
[----:B------:R-:W-:Y:S01]  /*2860*/  @P1 FADD.FTZ R162, R162, R89 ;  /* 0x00000059a2a21221 */ /* 0x000fe20000010000 */
[----:B------:R-:W-:-:S03]  /*2870*/  @P1 HADD2.F32 R89, -RZ, R86.H1_H1 ;  /* 0x30000056ff591230 */ /* 0x000fc60000004100 */
[-C--:B------:R-:W-:Y:S02]  /*2880*/  FMUL.FTZ R88, R162, R151.reuse ;  /* 0x00000097a2587220 */ /* 0x080fe40000410000 */
[----:B------:R-:W-:Y:S02]  /*2890*/  @P1 FADD.FTZ R156, R156, R89 ;  /* 0x000000599c9c1221 */ /* 0x000fe40000010000 */
[----:B------:R-:W-:Y:S02]  /*28a0*/  FMUL.FTZ R88, R88, UR15 ;  /* 0x0000000f58587c20 */ /* 0x000fe40008410000 */
[----:B------:R-:W-:-:S03]  /*28b0*/  FMUL.FTZ R89, R156, R151 ;  /* 0x000000979c597220 */ /* 0x000fc60000410000 */
[----:B------:R-:W-:Y:S01]  /*28c0*/  FSEL R90, R88, RZ, P2 ;  /* 0x000000ff585a7208 */ /* 0x000fe20001000000 */
[----:B------:R-:W-:Y:S01]  /*28d0*/  FMUL.FTZ R89, R89, UR15 ;  /* 0x0000000f59597c20 */ /* 0x000fe20008410000 */
[----:B------:R-:W-:Y:S01]  /*28e0*/  LOP3.LUT P2, RZ, R155, 0xff00, RZ, 0xc0, !PT ;  /* 0x0000ff009bff7812 */ /* 0x000fe2000784c0ff */
[----:B------:R-:W-:-:S03]  /*28f0*/  FFMA.FTZ R88, R126, R94, R95 ;  /* 0x0000005e7e587223 */ /* 0x000fc6000001005f */
[----:B------:R-:W-:Y:S01]  /*2900*/  FSEL R93, R89, RZ, P2 ;  /* 0x000000ff595d7208 */ /* 0x000fe20001000000 */
[-CC-:B------:R-:W-:Y:S01]  /*2910*/  FFMA.FTZ R89, R103, R94.reuse, R95.reuse ;  /* 0x0000005e67597223 */ /* 0x180fe2000001005f */
[----:B------:R-:W-:Y:S01]  /*2920*/  ISETP.NE.U32.AND P2, PT, RZ, UR16, PT ;  /* 0x00000010ff007c0c */ /* 0x000fe2000bf45070 */
[----:B------:R-:W-:Y:S01]  /*2930*/  FFMA.FTZ R94, R140, R94, R95 ;  /* 0x0000005e8c5e7223 */ /* 0x000fe2000001005f */
[----:B------:R-:W-:Y:S01]  /*2940*/  FADD.FTZ R91, R131, -R88 ;  /* 0x80000058835b7221 */ /* 0x000fe20000010000 */
[----:B------:R-:W-:Y:S01]  /*2950*/  FADD.FTZ R89, R128, -R89 ;  /* 0x8000005980597221 */ /* 0x000fe20000010000 */
[----:B------:R-:W-:Y:S01]  /*2960*/  ISETP.NE.AND.EX P2, PT, RZ, UR17, PT, P2 ;  /* 0x00000011ff007c0c */ /* 0x000fe2000bf45320 */
[----:B------:R-:W-:Y:S01]  /*2970*/  FADD.FTZ R165, R141, -R94 ;  /* 0x8000005e8da57221 */ /* 0x000fe20000010000 */
[C---:B------:R-:W-:Y:S01]  /*2980*/  FMUL.FTZ R88, R150.reuse, R91 ;  /* 0x0000005b96587220 */ /* 0x040fe20000410000 */
[----:B------:R-:W-:Y:S01]  /*2990*/  FMUL.FTZ R152, R150, R89 ;  /* 0x0000005996987220 */ /* 0x000fe20000410000 */
[----:B------:R-:W-:-:S02]  /*29a0*/  @P1 HADD2.F32 R91, -RZ, R84.H0_H0 ;  /* 0x20000054ff5b1230 */ /* 0x000fc40000004100 */
[C---:B------:R-:W-:Y:S01]  /*29b0*/  FMUL.FTZ R95, R150.reuse, R153 ;  /* 0x00000099965f7220 */ /* 0x040fe20000410000 */
[C---:B------:R-:W-:Y:S01]  /*29c0*/  FMUL.FTZ R89, R150.reuse, R157 ;  /* 0x0000009d96597220 */ /* 0x040fe20000410000 */
[----:B------:R-:W-:Y:S01]  /*29d0*/  FMUL.FTZ R164, R150, R165 ;  /* 0x000000a596a47220 */ /* 0x000fe20000410000 */
[----:B------:R-:W-:Y:S02]  /*29e0*/  @P1 HADD2.F32 R153, -RZ, R84.H1_H1 ;  /* 0x30000054ff991230 */ /* 0x000fe40000004100 */
[----:B------:R-:W-:Y:S01]  /*29f0*/  @P1 FADD.FTZ R152, R152, R91 ;  /* 0x0000005b98981221 */ /* 0x000fe20000010000 */
[----:B------:R-:W-:Y:S01]  /*2a00*/  @P1 HADD2.F32 R91, -RZ, R87.H0_H0 ;  /* 0x20000057ff5b1230 */ /* 0x000fe20000004100 */
[----:B------:R-:W-:Y:S02]  /*2a10*/  F2FP.F16.F32.PACK_AB R90, R93, R90 ;  /* 0x0000005a5d5a723e */ /* 0x000fe400000000ff */
[----:B------:R-:W-:Y:S01]  /*2a20*/  @P2 F2FP.F16.F32.PACK_AB R150, RZ, R156 ;  /* 0x0000009cff96223e */ /* 0x000fe200000000ff */
[--C-:B------:R-:W-:Y:S01]  /*2a30*/  @P1 HADD2.F32 R156, -RZ, R85.reuse.H0_H0 ;  /* 0x20000055ff9c1230 */ /* 0x100fe20000004100 */
[----:B------:R-:W-:Y:S01]  /*2a40*/  @P2 F2FP.F16.F32.PACK_AB R94, RZ, R162 ;  /* 0x000000a2ff5e223e */ /* 0x000fe200000000ff */
[----:B------:R-:W-:-:S02]  /*2a50*/  @P1 HADD2.F32 R162, -RZ, R85.H1_H1 ;  /* 0x30000055ffa21230 */ /* 0x000fc40000004100 */
[----:B------:R-:W-:Y:S01]  /*2a60*/  @P1 FADD.FTZ R88, R88, R153 ;  /* 0x0000009958581221 */ /* 0x000fe20000010000 */
[----:B------:R-:W-:Y:S02]  /*2a70*/  @P1 HADD2.F32 R153, -RZ, R87.H1_H1 ;  /* 0x30000057ff991230 */ /* 0x000fe40000004100 */
[----:B------:R-:W-:Y:S01]  /*2a80*/  @P1 FADD.FTZ R95, R95, R156 ;  /* 0x0000009c5f5f1221 */ /* 0x000fe20000010000 */
[----:B------:R-:W-:Y:S01]  /*2a90*/  @P1 FADD.FTZ R92, R92, R91 ;  /* 0x0000005b5c5c1221 */ /* 0x000fe20000010000 */
[----:B------:R-:W-:Y:S01]  /*2aa0*/  @P1 FADD.FTZ R89, R89, R162 ;  /* 0x000000a259591221 */ /* 0x000fe20000010000 */
[----:B------:R-:W-:Y:S01]  /*2ab0*/  @P2 F2FP.F16.F32.PACK_AB R163, RZ, R152 ;  /* 0x00000098ffa3223e */ /* 0x000fe200000000ff */
[-C--:B------:R-:W-:Y:S01]  /*2ac0*/  FMUL.FTZ R91, R95, R151.reuse ;  /* 0x000000975f5b7220 */ /* 0x080fe20000410000 */
[----:B------:R-:W-:Y:S01]  /*2ad0*/  @P1 FADD.FTZ R164, R164, R153 ;  /* 0x00000099a4a41221 */ /* 0x000fe20000010000 */
[----:B------:R-:W-:Y:S01]  /*2ae0*/  FMUL.FTZ R156, R89, R151 ;  /* 0x00000097599c7220 */ /* 0x000fe20000410000 */
[----:B------:R-:W-:Y:S01]  /*2af0*/  @P2 F2FP.F16.F32.PACK_AB R153, RZ, R89 ;  /* 0x00000059ff99223e */ /* 0x000fe200000000ff */
[----:B------:R-:W-:Y:S01]  /*2b00*/  FMUL.FTZ R89, R91, UR15 ;  /* 0x0000000f5b597c20 */ /* 0x000fe20008410000 */
[----:B------:R-:W-:Y:S01]  /*2b10*/  LOP3.LUT P1, RZ, R154, 0xff0000, RZ, 0xc0, !PT ;  /* 0x00ff00009aff7812 */ /* 0x000fe2000782c0ff */
[----:B------:R-:W-:Y:S01]  /*2b20*/  FMUL.FTZ R156, R156, UR15 ;  /* 0x0000000f9c9c7c20 */ /* 0x000fe20008410000 */
[----:B------:R-:W-:-:S02]  /*2b30*/  MOV R91, R154 ;  /* 0x0000009a005b7202 */ /* 0x000fc40000000f00 */
[----:B------:R-:W-:Y:S02]  /*2b40*/  FSEL R89, R89, RZ, P1 ;  /* 0x000000ff59597208 */ /* 0x000fe40000800000 */
[----:B------:R-:W-:Y:S02]  /*2b50*/  LOP3.LUT P1, RZ, R154, 0xff000000, RZ, 0xc0, !PT ;  /* 0xff0000009aff7812 */ /* 0x000fe4000782c0ff */
[----:B------:R-:W-:Y:S02]  /*2b60*/  @P2 F2FP.F16.F32.PACK_AB R95, RZ, R95 ;  /* 0x0000005fff5f223e */ /* 0x000fe400000000ff */
[----:B------:R-:W-:Y:S01]  /*2b70*/  FSEL R162, R156, RZ, P1 ;  /* 0x000000ff9ca27208 */ /* 0x000fe20000800000 */
[-C--:B------:R-:W-:Y:S01]  /*2b80*/  FMUL.FTZ R156, R88, R151.reuse ;  /* 0x00000097589c7220 */ /* 0x080fe20000410000 */
[----:B------:R-:W-:Y:S01]  /*2b90*/  LOP3.LUT P1, RZ, R91, 0xff, RZ, 0xc0, !PT ;  /* 0x000000ff5bff7812 */ /* 0x000fe2000782c0ff */
[----:B------:R-:W-:Y:S01]  /*2ba0*/  FMUL.FTZ R91, R152, R151 ;  /* 0x00000097985b7220 */ /* 0x000fe20000410000 */
[----:B------:R-:W-:Y:S01]  /*2bb0*/  @P2 F2FP.F16.F32.PACK_AB R152, RZ, R88 ;  /* 0x00000058ff98223e */ /* 0x000fe200000000ff */
[----:B------:R-:W-:Y:S01]  /*2bc0*/  FMUL.FTZ R156, R156, UR15 ;  /* 0x0000000f9c9c7c20 */ /* 0x000fe20008410000 */
[----:B------:R-:W-:Y:S01]  /*2bd0*/  @P2 PRMT R74, R94, 0x7610, R74 ;  /* 0x000076105e4a2816 */ /* 0x000fe2000000004a */
[----:B------:R-:W-:Y:S01]  /*2be0*/  FMUL.FTZ R91, R91, UR15 ;  /* 0x0000000f5b5b7c20 */ /* 0x000fe20008410000 */
[----:B------:R-:W-:-:S02]  /*2bf0*/  @P2 PRMT R73, R95, 0x7610, R73 ;  /* 0x000076105f492816 */ /* 0x000fc40000000049 */
[----:B------:R-:W-:Y:S02]  /*2c00*/  @P2 PRMT R72, R163, 0x7610, R72 ;  /* 0x00007610a3482816 */ /* 0x000fe40000000048 */
[----:B------:R-:W-:Y:S01]  /*2c10*/  FSEL R88, R91, RZ, P1 ;  /* 0x000000ff5b587208 */ /* 0x000fe20000800000 */
[-C--:B------:R-:W-:Y:S01]  /*2c20*/  FMUL.FTZ R91, R92, R151.reuse ;  /* 0x000000975c5b7220 */ /* 0x080fe20000410000 */
[----:B------:R-:W-:Y:S01]  /*2c30*/  LOP3.LUT P1, RZ, R154, 0xff00, RZ, 0xc0, !PT ;  /* 0x0000ff009aff7812 */ /* 0x000fe2000782c0ff */
[----:B------:R-:W-:Y:S01]  /*2c40*/  FMUL.FTZ R151, R164, R151 ;  /* 0x00000097a4977220 */ /* 0x000fe20000410000 */
[----:B------:R-:W-:Y:S01]  /*2c50*/  @P2 F2FP.F16.F32.PACK_AB R92, RZ, R92 ;  /* 0x0000005cff5c223e */ /* 0x000fe200000000ff */
[----:B------:R-:W-:Y:S01]  /*2c60*/  FMUL.FTZ R91, R91, UR15 ;  /* 0x0000000f5b5b7c20 */ /* 0x000fe20008410000 */
[----:B------:R-:W-:Y:S01]  /*2c70*/  FSEL R157, R156, RZ, P1 ;  /* 0x000000ff9c9d7208 */ /* 0x000fe20000800000 */
[----:B------:R-:W-:Y:S01]  /*2c80*/  FMUL.FTZ R151, R151, UR15 ;  /* 0x0000000f97977c20 */ /* 0x000fe20008410000 */
[----:B------:R-:W-:-:S02]  /*2c90*/  LOP3.LUT P1, RZ, R155, 0xff0000, RZ, 0xc0, !PT ;  /* 0x00ff00009bff7812 */ /* 0x000fc4000782c0ff */
[----:B------:R-:W-:Y:S02]  /*2ca0*/  @P2 PRMT R75, R92, 0x7610, R75 ;  /* 0x000076105c4b2816 */ /* 0x000fe4000000004b */
[----:B------:R-:W-:Y:S01]  /*2cb0*/  FSEL R91, R91, RZ, P1 ;  /* 0x000000ff5b5b7208 */ /* 0x000fe20000800000 */
[----:B------:R-:W0:Y:S01]  /*2cc0*/  LDC.64 R92, c[0x0][0x2f8] ;  /* 0x0000be00ff5c7b82 */ /* 0x000e220000000a00 */
[----:B------:R-:W-:Y:S02]  /*2cd0*/  LOP3.LUT P1, RZ, R155, 0xff000000, RZ, 0xc0, !PT ;  /* 0xff0000009bff7812 */ /* 0x000fe4000782c0ff */
[----:B------:R-:W-:Y:S02]  /*2ce0*/  @P2 PRMT R74, R74, 0x5410, R150 ;  /* 0x000054104a4a2816 */ /* 0x000fe40000000096 */
[----:B------:R-:W-:Y:S02]  /*2cf0*/  FSEL R156, R151, RZ, P1 ;  /* 0x000000ff979c7208 */ /* 0x000fe40000800000 */
[----:B------:R-:W-:-:S02]  /*2d00*/  ISETP.NE.U32.AND P1, PT, RZ, UR16, PT ;  /* 0x00000010ff007c0c */ /* 0x000fc4000bf25070 */
[----:B------:R-:W-:Y:S02]  /*2d10*/  @P2 F2FP.F16.F32.PACK_AB R151, RZ, R164 ;  /* 0x000000a4ff97223e */ /* 0x000fe400000000ff */
[----:B------:R-:W-:Y:S02]  /*2d20*/  ISETP.NE.AND.EX P1, PT, RZ, UR17, PT, P1 ;  /* 0x00000011ff007c0c */ /* 0x000fe4000bf25310 */
[----:B------:R-:W-:Y:S02]  /*2d30*/  @P2 PRMT R73, R73, 0x5410, R153 ;  /* 0x0000541049492816 */ /* 0x000fe40000000099 */
[----:B------:R-:W-:Y:S02]  /*2d40*/  @P2 PRMT R72, R72, 0x5410, R152 ;  /* 0x0000541048482816 */ /* 0x000fe40000000098 */
[----:B------:R-:W-:Y:S02]  /*2d50*/  @P2 PRMT R75, R75, 0x5410, R151 ;  /* 0x000054104b4b2816 */ /* 0x000fe40000000097 */
[----:B------:R-:W-:-:S02]  /*2d60*/  F2FP.F16.F32.PACK_AB R89, R162, R89 ;  /* 0x00000059a259723e */ /* 0x000fc400000000ff */
[----:B------:R-:W-:Y:S02]  /*2d70*/  F2FP.F16.F32.PACK_AB R88, R157, R88 ;  /* 0x000000589d58723e */ /* 0x000fe400000000ff */
[----:B------:R-:W-:Y:S01]  /*2d80*/  F2FP.F16.F32.PACK_AB R91, R156, R91 ;  /* 0x0000005b9c5b723e */ /* 0x000fe200000000ff */
[----:B------:R-:W1:Y:S01]  /*2d90*/  @P1 LDC.64 R94, c[0x0][0x308] ;  /* 0x0000c200ff5e1b82 */ /* 0x000e620000000a00 */
[----:B0-----:R-:W-:-:S04]  /*2da0*/  IMAD.WIDE.U32 R92, R100, 0x10, R92 ;  /* 0x00000010645c7825 */ /* 0x001fc800078e005c */
[----:B-1----:R-:W-:-:S05]  /*2db0*/  @P1 IMAD.WIDE.U32 R94, R100, 0x10, R94 ;  /* 0x00000010645e1825 */ /* 0x002fca00078e005e */
[----:B------:R2:W-:Y:S04]  /*2dc0*/  @P1 STG.E.128 desc[UR4][R94.64], R72 ;  /* 0x000000485e001986 */ /* 0x0005e8000c101d04 */
[----:B------:R2:W-:Y:S02]  /*2dd0*/  STG.E.128 desc[UR4][R92.64], R88 ;  /* 0x000000585c007986 */ /* 0x0005e4000c101d04 */
.L_x_1794:
[----:B------:R-:W-:Y:S05]  /*2de0*/  BSYNC B1 ;  /* 0x0000000000017941 */ /* 0x000fea0003800000 */
.L_x_1793:
[----:B012---:R-:W0:Y:S02]  /*2df0*/  LDC.64 R88, c[0x0][0x210] ;  /* 0x00008400ff587b82 */ /* 0x007e240000000a00 */
[----:B0-----:R-:W-:-:S04]  /*2e00*/  LEA R0, R88, R0, 0x2 ;  /* 0x0000000058007211 */ /* 0x001fc800078e10ff */
[----:B------:R-:W-:-:S13]  /*2e10*/  ISETP.GE.AND P1, PT, R0, R89, PT ;  /* 0x000000590000720c */ /* 0x000fda0003f26270 */
[----:B------:R-:W-:Y:S05]  /*2e20*/  @!P1 BRA `(.L_x_1795) ;  /* 0xffffffd400e89947 */ /* 0x000fea000383ffff */
.L_x_1781:
[----:B------:R-:W-:Y:S05]  /*2e30*/  BSYNC B0 ;  /* 0x0000000000007941 */ /* 0x000fea0003800000 */
.L_x_1780:
        /* <DEDUP_REMOVED lines=196> */
.L_x_1788:
[----:B------:R-:W-:Y:S01]  /*3a80*/  HFMA2.MMA R162, -RZ, RZ, 0, 5.9604644775390625e-08 ;  /* 0x00000001ffa27435 */ /* 0x000fe200000001ff */
[----:B------:R-:W-:Y:S01]  /*3a90*/  BSSY B1, `(.L_x_1796) ;  /* 0x0000006000017945 */ /* 0x000fe20003800000 */
[----:B------:R-:W-:Y:S02]  /*3aa0*/  MOV R163, 0x1f ;  /* 0x0000001f00a37802 */ /* 0x000fe40000000f00 */
[----:B------:R-:W-:-:S07]  /*3ab0*/  MOV R152, 0xffffffff ;  /* 0xffffffff00987802 */ /* 0x000fce0000000f00 */
[----:B-----5:R-:W-:Y:S05]  /*3ac0*/  WARPSYNC.COLLECTIVE R152, `(.L_x_1797) ;  /* 0x0000000098087348 */ /* 0x020fea0003c00000 */
[----:B------:R0:W1:Y:S02]  /*3ad0*/  SHFL.BFLY P1, R153, R157, R162, R163 ;  /* 0x0c0000a29d997389 */ /* 0x00006400000200a3 */
[----:B01---5:R-:W-:Y:S01]  /*3ae0*/  ENDCOLLECTIVE ;  /* 0x000000000000791b */ /* 0x023fe20003800000 */
.L_x_1797:
[----:B------:R-:W-:Y:S05]  /*3af0*/  BSYNC B1 ;  /* 0x0000000000017941 */ /* 0x000fea0003800000 */
.L_x_1796:
        /* <DEDUP_REMOVED lines=9> */
.L_x_1798:
[----:B------:R-:W-:Y:S01]  /*3b90*/  HFMA2.MMA R162, -RZ, RZ, 0, 1.1920928955078125e-07 ;  /* 0x00000002ffa27435 */ /* 0x000fe200000001ff */
[----:B------:R-:W-:Y:S02]  /*3ba0*/  MOV R157, R88 ;  /* 0x00000058009d7202 */ /* 0x000fe40000000f00 */
[----:B------:R-:W-:-:S08]  /*3bb0*/  MOV R89, R153 ;  /* 0x0000009900597202 */ /* 0x000fd00000000f00 */
[----:B------:R-:W-:Y:S05]  /*3bc0*/  WARPSYNC.COLLECTIVE R152, `(.L_x_1799) ;  /* 0x0000000098087348 */ /* 0x000fea0003c00000 */
[----:B------:R0:W1:Y:S02]  /*3bd0*/  SHFL.BFLY P1, R153, R157, R162, R163 ;  /* 0x0c0000a29d997389 */ /* 0x00006400000200a3 */
[----:B01----:R-:W-:Y:S01]  /*3be0*/  ENDCOLLECTIVE ;  /* 0x000000000000791b */ /* 0x003fe20003800000 */
.L_x_1799:
[----:B------:R-:W-:-:S05]  /*3bf0*/  FADD.FTZ R89, R89, R156 ;  /* 0x0000009c59597221 */ /* 0x000fca0000010000 */
[----:B------:R-:W-:Y:S02]  /*3c00*/  MOV R157, R89 ;  /* 0x00000059009d7202 */ /* 0x000fe40000000f00 */
[----:B------:R-:W-:-:S07]  /*3c10*/  MOV R91, R153 ;  /* 0x00000099005b7202 */ /* 0x000fce0000000f00 */
[----:B------:R-:W-:Y:S05]  /*3c20*/  WARPSYNC.COLLECTIVE R152, `(.L_x_1800) ;  /* 0x0000000098087348 */ /* 0x000fea0003c00000 */
[----:B------:R0:W1:Y:S02]  /*3c30*/  SHFL.BFLY P1, R153, R157, R162, R163 ;  /* 0x0c0000a29d997389 */ /* 0x00006400000200a3 */
[----:B01----:R-:W-:Y:S01]  /*3c40*/  ENDCOLLECTIVE ;  /* 0x000000000000791b */ /* 0x003fe20003800000 */
.L_x_1800:
[----:B------:R-:W-:Y:S01]  /*3c50*/  FADD.FTZ R91, R88, R91 ;  /* 0x0000005b585b7221 */ /* 0x000fe20000010000 */
[----:B------:R-:W-:-:S04]  /*3c60*/  HFMA2.MMA R162, -RZ, RZ, 0, 2.384185791015625e-07 ;  /* 0x00000004ffa27435 */ /* 0x000fc800000001ff */
[----:B------:R-:W-:Y:S02]  /*3c70*/  MOV R157, R91 ;  /* 0x0000005b009d7202 */ /* 0x000fe40000000f00 */
[----:B------:R-:W-:-:S07]  /*3c80*/  MOV R90, R153 ;  /* 0x00000099005a7202 */ /* 0x000fce0000000f00 */
[----:B------:R-:W-:Y:S05]  /*3c90*/  WARPSYNC.COLLECTIVE R152, `(.L_x_1801) ;  /* 0x0000000098087348 */ /* 0x000fea0003c00000 */
[----:B------:R0:W1:Y:S02]  /*3ca0*/  SHFL.BFLY P1, R153, R157, R162, R163 ;  /* 0x0c0000a29d997389 */ /* 0x00006400000200a3 */
[----:B01----:R-:W-:Y:S01]  /*3cb0*/  ENDCOLLECTIVE ;  /* 0x000000000000791b */ /* 0x003fe20003800000 */
.L_x_1801:
[----:B------:R-:W-:-:S05]  /*3cc0*/  FADD.FTZ R90, R89, R90 ;  /* 0x0000005a595a7221 */ /* 0x000fca0000010000 */
[----:B------:R-:W-:Y:S02]  /*3cd0*/  MOV R157, R90 ;  /* 0x0000005a009d7202 */ /* 0x000fe40000000f00 */
[----:B------:R-:W-:-:S07]  /*3ce0*/  MOV R92, R153 ;  /* 0x00000099005c7202 */ /* 0x000fce0000000f00 */
[----:B------:R-:W-:Y:S05]  /*3cf0*/  WARPSYNC.COLLECTIVE R152, `(.L_x_1802) ;  /* 0x0000000098087348 */ /* 0x000fea0003c00000 */
[----:B------:R0:W1:Y:S02]  /*3d00*/  SHFL.BFLY P1, R153, R157, R162, R163 ;  /* 0x0c0000a29d997389 */ /* 0x00006400000200a3 */
[----:B01----:R-:W-:Y:S01]  /*3d10*/  ENDCOLLECTIVE ;  /* 0x000000000000791b */ /* 0x003fe20003800000 */
.L_x_1802:
[----:B------:R-:W-:Y:S01]  /*3d20*/  FADD.FTZ R92, R91, R92 ;  /* 0x0000005c5b5c7221 */ /* 0x000fe20000010000 */
[----:B------:R-:W-:-:S04]  /*3d30*/  HFMA2.MMA R162, -RZ, RZ, 0, 4.76837158203125e-07 ;  /* 0x00000008ffa27435 */ /* 0x000fc800000001ff */
[----:B------:R-:W-:Y:S02]  /*3d40*/  MOV R157, R92 ;  /* 0x0000005c009d7202 */ /* 0x000fe40000000f00 */
[----:B------:R-:W-:-:S07]  /*3d50*/  MOV R93, R153 ;  /* 0x00000099005d7202 */ /* 0x000fce0000000f00 */
[----:B------:R-:W-:Y:S05]  /*3d60*/  WARPSYNC.COLLECTIVE R152, `(.L_x_1803) ;  /* 0x0000000098087348 */ /* 0x000fea0003c00000 */
[----:B------:R0:W1:Y:S02]  /*3d70*/  SHFL.BFLY P1, R153, R157, R162, R163 ;  /* 0x0c0000a29d997389 */ /* 0x00006400000200a3 */
[----:B01----:R-:W-:Y:S01]  /*3d80*/  ENDCOLLECTIVE ;  /* 0x000000000000791b */ /* 0x003fe20003800000 */
.L_x_1803:
[----:B------:R-:W-:-:S05]  /*3d90*/  FADD.FTZ R93, R90, R93 ;  /* 0x0000005d5a5d7221 */ /* 0x000fca0000010000 */
[----:B------:R-:W-:Y:S02]  /*3da0*/  MOV R157, R93 ;  /* 0x0000005d009d7202 */ /* 0x000fe40000000f00 */
[----:B------:R-:W-:-:S07]  /*3db0*/  MOV R95, R153 ;  /* 0x00000099005f7202 */ /* 0x000fce0000000f00 */
[----:B------:R-:W-:Y:S05]  /*3dc0*/  WARPSYNC.COLLECTIVE R152, `(.L_x_1804) ;  /* 0x0000000098087348 */ /* 0x000fea0003c00000 */
[----:B------:R0:W1:Y:S02]  /*3dd0*/  SHFL.BFLY P1, R153, R157, R162, R163 ;  /* 0x0c0000a29d997389 */ /* 0x00006400000200a3 */
[----:B01----:R-:W-:Y:S01]  /*3de0*/  ENDCOLLECTIVE ;  /* 0x000000000000791b */ /* 0x003fe20003800000 */
.L_x_1804:
[----:B------:R-:W-:Y:S01]  /*3df0*/  FADD.FTZ R95, R92, R95 ;  /* 0x0000005f5c5f7221 */ /* 0x000fe20000010000 */
[----:B------:R-:W-:-:S04]  /*3e00*/  HFMA2.MMA R162, -RZ, RZ, 0, 9.5367431640625e-07 ;  /* 0x00000010ffa27435 */ /* 0x000fc800000001ff */
[----:B------:R-:W-:Y:S02]  /*3e10*/  MOV R157, R95 ;  /* 0x0000005f009d7202 */ /* 0x000fe40000000f00 */
[----:B------:R-:W-:-:S07]  /*3e20*/  MOV R94, R153 ;  /* 0x00000099005e7202 */ /* 0x000fce0000000f00 */
[----:B------:R-:W-:Y:S05]  /*3e30*/  WARPSYNC.COLLECTIVE R152, `(.L_x_1805) ;  /* 0x0000000098087348 */ /* 0x000fea0003c00000 */
[----:B------:R0:W1:Y:S02]  /*3e40*/  SHFL.BFLY P1, R153, R157, R162, R163 ;  /* 0x0c0000a29d997389 */ /* 0x00006400000200a3 */
[----:B01----:R-:W-:Y:S01]  /*3e50*/  ENDCOLLECTIVE ;  /* 0x000000000000791b */ /* 0x003fe20003800000 */
.L_x_1805:
[----:B------:R-:W-:-:S05]  /*3e60*/  FADD.FTZ R94, R93, R94 ;  /* 0x0000005e5d5e7221 */ /* 0x000fca0000010000 */
[----:B------:R-:W-:Y:S02]  /*3e70*/  MOV R157, R94 ;  /* 0x0000005e009d7202 */ /* 0x000fe40000000f00 */
[----:B------:R-:W-:-:S07]  /*3e80*/  MOV R88, R153 ;  /* 0x0000009900587202 */ /* 0x000fce0000000f00 */
[----:B------:R-:W-:Y:S05]  /*3e90*/  WARPSYNC.COLLECTIVE R152, `(.L_x_1806) ;  /* 0x0000000098087348 */ /* 0x000fea0003c00000 */
[----:B------:R0:W1:Y:S02]  /*3ea0*/  SHFL.BFLY P1, R153, R157, R162, R163 ;  /* 0x0c0000a29d997389 */ /* 0x00006400000200a3 */
[----:B01----:R-:W-:Y:S01]  /*3eb0*/  ENDCOLLECTIVE ;  /* 0x000000000000791b */ /* 0x003fe20003800000 */
.L_x_1806:
[----:B------:R-:W-:Y:S01]  /*3ec0*/  MOV R89, R153 ;  /* 0x0000009900597202 */ /* 0x000fe20000000f00 */
[----:B------:R-:W-:Y:S06]  /*3ed0*/  BRA `(.L_x_1807) ;  /* 0xffffffd800987947 */ /* 0x000fec000383ffff */
.L_x_1808:
        /* <DEDUP_REMOVED lines=10> */
.L_x_11684:


//--------------------- .text._ZN10layer_norm13ln_bwd_kernelINS_13Kernel_traitsI6__halfS2_S2_S2_fjLj768ELj1ELj4ELj1ELj16ENS_18Kernel_traits_baseILj768ES2_S2_S2_S2_fjLj128EEEEELb1ELb0ELb0ELb1EEEvNS_9BwdParamsE --------------------------
	.section	.text._ZN10layer_norm13ln_bwd_kernelINS_13Kernel_traitsI6__halfS2_S2_S2_fjLj768ELj1ELj4ELj1ELj16ENS_18Kernel_traits_baseILj768ES2_S2_S2_S2_fjLj128EEEEELb1ELb0ELb0ELb1EEEvNS_9BwdParamsE,"ax",@progbits
	.align	128
        .global         _ZN10layer_norm13ln_bwd_kernelINS_13Kernel_traitsI6__halfS2_S2_S2_fjLj768ELj1ELj4ELj1ELj16ENS_18Kernel_traits_baseILj768ES2_S2_S2_S2_fjLj128EEEEELb1ELb0ELb0ELb1EEEvNS_9BwdParamsE
        .type           _ZN10layer_norm13ln_bwd_kernelINS_13Kernel_traitsI6__halfS2_S2_S2_fjLj768ELj1ELj4ELj1ELj16ENS_18Kernel_traits_baseILj768ES2_S2_S2_S2_fjLj128EEEEELb1ELb0ELb0ELb1EEEvNS_9BwdParamsE,@function
        .size           _ZN10layer_norm13ln_bwd_kernelINS_13Kernel_traitsI6__halfS2_S2_S2_fjLj768ELj1ELj4ELj1ELj16ENS_18Kernel_traits_baseILj768ES2_S2_S2_S2_fjLj128EEEEELb1ELb0ELb0ELb1EEEvNS_9BwdParamsE,(.L_x_11685 - _ZN10layer_norm13ln_bwd_kernelINS_13Kernel_traitsI6__halfS2_S2_S2_fjLj768ELj1ELj4ELj1ELj16ENS_18Kernel_traits_baseILj768ES2_S2_S2_S2_fjLj128EEEEELb1ELb0ELb0ELb1EEEvNS_9BwdParamsE)
        .other          _ZN10layer_norm13ln_bwd_kernelINS_13Kernel_traitsI6__halfS2_S2_S2_fjLj768ELj1ELj4ELj1ELj16ENS_18Kernel_traits_baseILj768ES2_S2_S2_S2_fjLj128EEEEELb1ELb0ELb0ELb1EEEvNS_9BwdParamsE,@"STO_CUDA_ENTRY STV_DEFAULT"
_ZN10layer_norm13ln_bwd_kernelINS_13Kernel_traitsI6__halfS2_S2_S2_fjLj768ELj1ELj4ELj1ELj16ENS_18Kernel_traits_baseILj768ES2_S2_S2_S2_fjLj128EEEEELb1ELb0ELb0ELb1EEEvNS_9BwdParamsE:
.text._ZN10layer_norm13ln_bwd_kernelINS_13Kernel_traitsI6__halfS2_S2_S2_fjLj768ELj1ELj4ELj1ELj16ENS_18Kernel_traits_baseILj768ES2_S2_S2_S2_fjLj128EEEEELb1ELb0ELb0ELb1EEEvNS_9BwdParamsE:
        /* <DEDUP_REMOVED lines=42> */
.L_x_1810:
        /* <DEDUP_REMOVED lines=62> */
.L_x_1814:
[----:B-1----:R-:W0:Y:S01]  /*0680*/  @P0 LDC.64 R48, c[0x0][0x270] ;  /* 0x00009c00ff300b82 */ /* 0x002e220000000a00 */
[----:B------:R-:W-:-:S05]  /*0690*/  IMAD R0, R122, UR8, RZ ;  /* 0x000000087a007c24 */ /* 0x000fca000f8e02ff */
[----:B------:R-:W-:Y:S02]  /*06a0*/  SHF.R.S32.HI R53, RZ, 0x1f, R0 ;  /* 0x0000001fff357819 */ /* 0x000fe40000011400 */
[----:B------:R-:W1:Y:S02]  /*06b0*/  LDC.64 R50, c[0x0][0x2b8] ;  /* 0x0000ae00ff327b82 */ /* 0x000e640000000a00 */
[----:B------:R-:W-:Y:S02]  /*06c0*/  LEA.HI R53, R53, R0, RZ, 0x3 ;  /* 0x0000000035357211 */ /* 0x000fe400078f18ff */
[----:B------:R-:W-:-:S04]  /*06d0*/  LOP3.LUT R0, R74, 0x1f, RZ, 0xc0, !PT ;  /* 0x0000001f4a007812 */ /* 0x000fc800078ec0ff */
[----:B------:R-:W-:Y:S01]  /*06e0*/  LEA.HI.SX32 R123, R53, R0, 0x1d ;  /* 0x00000000357b7211 */ /* 0x000fe200078feaff */
[----:B------:R-:W2:Y:S01]  /*06f0*/  LDC.64 R100, c[0x0][0x258] ;  /* 0x00009600ff647b82 */ /* 0x000ea20000000a00 */
[----:B------:R-:W-:Y:S02]  /*0700*/  SHF.R.S32.HI R0, RZ, 0x1f, R122 ;  /* 0x0000001fff007819 */ /* 0x000fe4000001147a */
[C---:B0-----:R-:W-:Y:S02]  /*0710*/  @P0 LEA R66, P1, R122.reuse, R48, 0x1 ;  /* 0x000000307a420211 */ /* 0x041fe400078208ff */
[----:B------:R-:W-:Y:S02]  /*0720*/  IADD3 R126, R123, 0x20, RZ ;  /* 0x000000207b7e7810 */ /* 0x000fe40007ffe0ff */
[----:B------:R-:W-:Y:S02]  /*0730*/  @P0 LEA.HI.X R67, R122, R49, R0, 0x1, P1 ;  /* 0x000000317a430211 */ /* 0x000fe400008f0c00 */
[----:B------:R-:W0:Y:S01]  /*0740*/  LDC.64 R48, c[0x0][0x250] ;  /* 0x00009400ff307b82 */ /* 0x000e220000000a00 */
[----:B------:R-:W-:-:S02]  /*0750*/  LEA R60, P1, R126, UR12, 0x4 ;  /* 0x0000000c7e3c7c11 */ /* 0x000fc4000f8220ff */
[C---:B------:R-:W-:Y:S02]  /*0760*/  LEA R52, P2, R123.reuse, UR12, 0x4 ;  /* 0x0000000c7b347c11 */ /* 0x040fe4000f8420ff */
[C---:B------:R-:W-:Y:S01]  /*0770*/  IADD3 R125, R123.reuse, 0x40, RZ ;  /* 0x000000407b7d7810 */ /* 0x040fe20007ffe0ff */
[C---:B-1----:R-:W-:Y:S01]  /*0780*/  IMAD.WIDE.U32 R56, R123.reuse, 0x10, R50 ;  /* 0x000000107b387825 */ /* 0x042fe200078e0032 */
[----:B------:R-:W-:Y:S01]  /*0790*/  LEA.HI.X R61, R126, UR13, RZ, 0x4, P1 ;  /* 0x0000000d7e3d7c11 */ /* 0x000fe200088f24ff */
[----:B------:R-:W3:Y:S01]  /*07a0*/  @P0 LDG.E.U16 R0, desc[UR4][R66.64] ;  /* 0x0000000442000981 */ /* 0x000ee2000c1e1500 */
[----:B------:R-:W-:Y:S02]  /*07b0*/  LEA.HI.X R53, R123, UR13, RZ, 0x4, P2 ;  /* 0x0000000d7b357c11 */ /* 0x000fe400090f24ff */
[C---:B------:R-:W-:Y:S01]  /*07c0*/  LEA R68, P1, R125.reuse, UR12, 0x4 ;  /* 0x0000000c7d447c11 */ /* 0x040fe2000f8220ff */
[----:B--2---:R-:W-:Y:S01]  /*07d0*/  IMAD.WIDE R104, R122, 0x4, R100 ;  /* 0x000000047a687825 */ /* 0x004fe200078e0264 */
[----:B------:R-:W2:Y:S02]  /*07e0*/  LDG.E.128 R56, desc[UR4][R56.64] ;  /* 0x0000000438387981 */ /* 0x000ea4000c1e1d00 */
[----:B------:R-:W-:-:S02]  /*07f0*/  LEA.HI.X R69, R125, UR13, RZ, 0x4, P1 ;  /* 0x0000000d7d457c11 */ /* 0x000fc400088f24ff */
[----:B------:R-:W4:Y:S01]  /*0800*/  LDG.E.128 R52, desc[UR4][R52.64] ;  /* 0x0000000434347981 */ /* 0x000f22000c1e1d00 */
[----:B------:R-:W-:-:S03]  /*0810*/  IMAD.WIDE.U32 R64, R126, 0x10, R50 ;  /* 0x000000107e407825 */ /* 0x000fc600078e0032 */
[----:B------:R-:W2:Y:S01]  /*0820*/  LDG.E.128 R68, desc[UR4][R68.64] ;  /* 0x0000000444447981 */ /* 0x000ea2000c1e1d00 */
[----:B0-----:R-:W-:-:S03]  /*0830*/  IMAD.WIDE R146, R122, 0x4, R48 ;  /* 0x000000047a927825 */ /* 0x001fc600078e0230 */
[----:B------:R-:W2:Y:S01]  /*0840*/  LDG.E.128 R60, desc[UR4][R60.64] ;  /* 0x000000043c3c7981 */ /* 0x000ea2000c1e1d00 */
[----:B------:R-:W-:-:S03]  /*0850*/  IMAD.WIDE.U32 R50, R125, 0x10, R50 ;  /* 0x000000107d327825 */ /* 0x000fc600078e0032 */
[----:B------:R0:W2:Y:S04]  /*0860*/  LDG.E R127, desc[UR4][R104.64] ;  /* 0x00000004687f7981 */ /* 0x0000a8000c1e1900 */
[----:B------:R2:W2:Y:S04]  /*0870*/  LDG.E R146, desc[UR4][R146.64] ;  /* 0x0000000492927981 */ /* 0x0004a8000c1e1900 */
[----:B------:R-:W2:Y:S04]  /*0880*/  LDG.E.128 R48, desc[UR4][R50.64] ;  /* 0x0000000432307981 */ /* 0x000ea8000c1e1d00 */
[----:B------:R-:W2:Y:S01]  /*0890*/  LDG.E.128 R64, desc[UR4][R64.64] ;  /* 0x0000000440407981 */ /* 0x000ea2000c1e1d00 */
[----:B------:R-:W-:-:S04]  /*08a0*/  ISETP.NE.U32.AND P1, PT, RZ, UR10, PT ;  /* 0x0000000aff007c0c */ /* 0x000fc8000bf25070 */
[----:B------:R-:W-:Y:S02]  /*08b0*/  ISETP.NE.AND.EX P1, PT, RZ, UR11, PT, P1 ;  /* 0x0000000bff007c0c */ /* 0x000fe4000bf25310 */
[----:B------:R-:W-:-:S11]  /*08c0*/  LEA R102, P3, R126, UR14, 0x3 ;  /* 0x0000000e7e667c11 */ /* 0x000fd6000f8618ff */
[----:B------:R-:W-:-:S04]  /*08d0*/  @P1 LEA R132, P2, R123, UR10, 0x4 ;  /* 0x0000000a7b841c11 */ /* 0x000fc8000f8420ff */
[----:B------:R-:W-:Y:S02]  /*08e0*/  @P1 LEA.HI.X R133, R123, UR11, RZ, 0x4, P2 ;  /* 0x0000000b7b851c11 */ /* 0x000fe400090f24ff */
[C---:B------:R-:W-:Y:S02]  /*08f0*/  @P1 LEA R130, P2, R126.reuse, UR10, 0x4 ;  /* 0x0000000a7e821c11 */ /* 0x040fe4000f8420ff */
[----:B0-----:R-:W-:Y:S01]  /*0900*/  LEA R104, P5, R125, UR14, 0x3 ;  /* 0x0000000e7d687c11 */ /* 0x001fe2000f8a18ff */
[----:B------:R0:W5:Y:S01]  /*0910*/  @P1 LDG.E.128 R40, desc[UR4][R132.64] ;  /* 0x0000000484281981 */ /* 0x000162000c1e1d00 */
[C---:B------:R-:W-:Y:S02]  /*0920*/  @P1 LEA.HI.X R131, R126.reuse, UR11, RZ, 0x4, P2 ;  /* 0x0000000b7e831c11 */ /* 0x040fe400090f24ff */
[C---:B------:R-:W-:Y:S02]  /*0930*/  LEA R100, P2, R123.reuse, UR14, 0x3 ;  /* 0x0000000e7b647c11 */ /* 0x040fe4000f8418ff */
[----:B------:R-:W-:Y:S01]  /*0940*/  LEA.HI.X R103, R126, UR15, RZ, 0x3, P3 ;  /* 0x0000000f7e677c11 */ /* 0x000fe200098f1cff */
[----:B------:R1:W5:Y:S01]  /*0950*/  @P1 LDG.E.128 R36, desc[UR4][R130.64] ;  /* 0x0000000482241981 */ /* 0x000362000c1e1d00 */
[----:B------:R-:W-:-:S02]  /*0960*/  LEA.HI.X R101, R123, UR15, RZ, 0x3, P2 ;  /* 0x0000000f7b657c11 */ /* 0x000fc400090f1cff */
[----:B------:R-:W-:Y:S02]  /*0970*/  LEA.HI.X R105, R125, UR15, RZ, 0x3, P5 ;  /* 0x0000000f7d697c11 */ /* 0x000fe4000a8f1cff */
[----:B------:R-:W5:Y:S04]  /*0980*/  LDG.E.64 R102, desc[UR4][R102.64] ;  /* 0x0000000466667981 */ /* 0x000f68000c1e1b00 */
[----:B------:R-:W5:Y:S04]  /*0990*/  LDG.E.64 R100, desc[UR4][R100.64] ;  /* 0x0000000464647981 */ /* 0x000f68000c1e1b00 */
[----:B------:R-:W5:Y:S01]  /*09a0*/  LDG.E.64 R104, desc[UR4][R104.64] ;  /* 0x0000000468687981 */ /* 0x000f62000c1e1b00 */
[----:B------:R-:W-:-:S02]  /*09b0*/  ISETP.NE.AND P2, PT, R90, RZ, PT ;  /* 0x000000ff5a00720c */ /* 0x000fc40003f45270 */
[----:B------:R-:W-:Y:S02]  /*09c0*/  MOV R124, 0x3f800000 ;  /* 0x3f800000007c7802 */ /* 0x000fe40000000f00 */
[----:B------:R-:W-:-:S04]  /*09d0*/  @P1 LEA R128, P4, R125, UR10, 0x4 ;  /* 0x0000000a7d801c11 */ /* 0x000fc8000f8820ff */
[----:B------:R-:W-:-:S05]  /*09e0*/  @P1 LEA.HI.X R129, R125, UR11, RZ, 0x4, P4 ;  /* 0x0000000b7d811c11 */ /* 0x000fca000a0f24ff */
[----:B------:R1:W5:Y:S01]  /*09f0*/  @P1 LDG.E.128 R32, desc[UR4][R128.64] ;  /* 0x0000000480201981 */ /* 0x000362000c1e1d00 */
[----:B------:R-:W-:Y:S01]  /*0a00*/  UMOV UR6, 0xffffffff ;  /* 0xffffffff00067882 */ /* 0x000fe20000000000 */
[----:B---3--:R-:W-:Y:S02]  /*0a10*/  @P0 HADD2.F32 R124, -RZ, R0.H0_H0 ;  /* 0x20000000ff7c0230 */ /* 0x008fe40000004100 */
[--C-:B----4-:R-:W-:Y:S02]  /*0a20*/  HADD2.F32 R149, -RZ, R52.reuse.H1_H1 ;  /* 0x30000034ff957230 */ /* 0x110fe40000004100 */
[----:B------:R-:W-:Y:S02]  /*0a30*/  HADD2.F32 R165, -RZ, R52.H0_H0 ;  /* 0x20000034ffa57230 */ /* 0x000fe40000004100 */
[----:B------:R-:W-:Y:S02]  /*0a40*/  HADD2.F32 R145, -RZ, R53.H0_H0 ;  /* 0x20000035ff917230 */ /* 0x000fe40000004100 */
[----:B--2---:R-:W-:-:S02]  /*0a50*/  HADD2.F32 R147, -RZ, R70.H1_H1 ;  /* 0x30000046ff937230 */ /* 0x004fc40000004100 */
[----:B0-----:R-:W-:Y:S02]  /*0a60*/  HADD2.F32 R132, -RZ, R56.H0_H0 ;  /* 0x20000038ff847230 */ /* 0x001fe40000004100 */
[----:B------:R-:W-:Y:S01]  /*0a70*/  HADD2.F32 R143, -RZ, R53.H1_H1 ;  /* 0x30000035ff8f7230 */ /* 0x000fe20000004100 */
[----:B------:R-:W-:Y:S01]  /*0a80*/  FSEL R146, R146, RZ, !P2 ;  /* 0x000000ff92927208 */ /* 0x000fe20005000000 */
[--C-:B------:R-:W-:Y:S02]  /*0a90*/  HADD2.F32 R142, -RZ, R57.reuse.H0_H0 ;  /* 0x20000039ff8e7230 */ /* 0x100fe40000004100 */
[----:B------:R-:W-:Y:S02]  /*0aa0*/  HADD2.F32 R140, -RZ, R57.H1_H1 ;  /* 0x30000039ff8c7230 */ /* 0x000fe40000004100 */
[C---:B------:R-:W-:Y:S01]  /*0ab0*/  FADD.FTZ R149, -R146.reuse, R149 ;  /* 0x0000009592957221 */ /* 0x040fe20000010100 */
[--C-:B------:R-:W-:Y:S02]  /*0ac0*/  HADD2.F32 R53, -RZ, R63.reuse.H0_H0 ;  /* 0x2000003fff357230 */ /* 0x100fe40000004100 */
[----:B------:R-:W-:Y:S01]  /*0ad0*/  FADD.FTZ R0, -R146, R165 ;  /* 0x000000a592007221 */ /* 0x000fe20000010100 */
[----:B------:R-:W-:-:S02]  /*0ae0*/  HADD2.F32 R57, -RZ, R63.H1_H1 ;  /* 0x3000003fff397230 */ /* 0x000fc40000004100 */
[----:B------:R-:W-:Y:S02]  /*0af0*/  HADD2.F32 R155, -RZ, R69.H0_H0 ;  /* 0x20000045ff9b7230 */ /* 0x000fe40000004100 */
[C---:B------:R-:W-:Y:S01]  /*0b00*/  FADD.FTZ R145, -R146.reuse, R145 ;  /* 0x0000009192917221 */ /* 0x040fe20000010100 */
[----:B------:R-:W-:Y:S02]  /*0b10*/  HADD2.F32 R144, -RZ, R56.H1_H1 ;  /* 0x30000038ff907230 */ /* 0x000fe40000004100 */
[C---:B------:R-:W-:Y:S01]  /*0b20*/  FADD.FTZ R152, -R146.reuse, R147 ;  /* 0x0000009392987221 */ /* 0x040fe20000010100 */
[----:B------:R-:W-:Y:S01]  /*0b30*/  FMUL.FTZ R149, R127, R149 ;  /* 0x000000957f957220 */ /* 0x000fe20000410000 */
[----:B------:R-:W-:Y:S01]  /*0b40*/  FMUL.FTZ R147, R121, R132 ;  /* 0x0000008479937220 */ /* 0x000fe20000410000 */
[----:B------:R-:W-:Y:S01]  /*0b50*/  FMUL.FTZ R0, R127, R0 ;  /* 0x000000007f007220 */ /* 0x000fe20000410000 */
[--C-:B------:R-:W-:Y:S02]  /*0b60*/  HADD2.F32 R141, -RZ, R54.reuse.H0_H0 ;  /* 0x20000036ff8d7230 */ /* 0x100fe40000004100 */
[----:B------:R-:W-:Y:S01]  /*0b70*/  FADD.FTZ R162, -R146, R53 ;  /* 0x0000003592a27221 */ /* 0x000fe20000010100 */
[----:B------:R-:W-:-:S02]  /*0b80*/  HADD2.F32 R139, -RZ, R54.H1_H1 ;  /* 0x30000036ff8b7230 */ /* 0x000fc40000004100 */
[C---:B------:R-:W-:Y:S01]  /*0b90*/  FADD.FTZ R158, -R146.reuse, R57 ;  /* 0x00000039929e7221 */ /* 0x040fe20000010100 */
[--C-:B------:R-:W-:Y:S02]  /*0ba0*/  HADD2.F32 R138, -RZ, R58.reuse.H0_H0 ;  /* 0x2000003aff8a7230 */ /* 0x100fe40000004100 */
[C---:B------:R-:W-:Y:S01]  /*0bb0*/  FADD.FTZ R56, -R146.reuse, R155 ;  /* 0x0000009b92387221 */ /* 0x040fe20000010100 */
[----:B------:R-:W-:Y:S02]  /*0bc0*/  HADD2.F32 R136, -RZ, R58.H1_H1 ;  /* 0x3000003aff887230 */ /* 0x000fe40000004100 */
[----:B------:R-:W-:Y:S01]  /*0bd0*/  FADD.FTZ R143, -R146, R143 ;  /* 0x0000008f928f7221 */ /* 0x000fe20000010100 */
[--C-:B------:R-:W-:Y:S02]  /*0be0*/  HADD2.F32 R58, -RZ, R48.reuse.H0_H0 ;  /* 0x20000030ff3a7230 */ /* 0x100fe40000004100 */
[----:B------:R-:W-:Y:S01]  /*0bf0*/  FADD.FTZ R87, R144, R87 ;  /* 0x0000005790577221 */ /* 0x000fe20000010000 */
[----:B------:R-:W-:-:S02]  /*0c00*/  HADD2.F32 R57, -RZ, R48.H1_H1 ;  /* 0x30000030ff397230 */ /* 0x000fc40000004100 */
[----:B------:R-:W-:Y:S01]  /*0c10*/  FMUL.FTZ R145, R127, R145 ;  /* 0x000000917f917220 */ /* 0x000fe20000410000 */
[--C-:B------:R-:W-:Y:S02]  /*0c20*/  HADD2.F32 R54, -RZ, R49.reuse.H0_H0 ;  /* 0x20000031ff367230 */ /* 0x100fe40000004100 */
[-C--:B------:R-:W-:Y:S01]  /*0c30*/  FFMA.FTZ R88, R149, R144.reuse, R88 ;  /* 0x0000009095587223 */ /* 0x080fe20000010058 */
[----:B------:R-:W-:Y:S02]  /*0c40*/  HADD2.F32 R53, -RZ, R49.H1_H1 ;  /* 0x30000031ff357230 */ /* 0x000fe40000004100 */
[----:B------:R-:W-:Y:S01]  /*0c50*/  FMUL.FTZ R144, R120, R144 ;  /* 0x0000009078907220 */ /* 0x000fe20000410000 */
[--C-:B------:R-:W-:Y:S02]  /*0c60*/  HADD2.F32 R148, -RZ, R51.reuse.H0_H0 ;  /* 0x20000033ff947230 */ /* 0x100fe40000004100 */
[----:B------:R-:W-:Y:S02]  /*0c70*/  HADD2.F32 R155, -RZ, R51.H1_H1 ;  /* 0x30000033ff9b7230 */ /* 0x000fe40000004100 */
[----:B------:R-:W-:Y:S01]  /*0c80*/  FADD.FTZ R51, RZ, R147 ;  /* 0x00000093ff337221 */ /* 0x000fe20000010000 */
[----:B------:R-:W-:-:S02]  /*0c90*/  HADD2.F32 R48, -RZ, R50.H0_H0 ;  /* 0x20000032ff307230 */ /* 0x000fc40000004100 */
[----:B------:R-:W-:Y:S02]  /*0ca0*/  HADD2.F32 R49, -RZ, R50.H1_H1 ;  /* 0x30000032ff317230 */ /* 0x000fe40000004100 */
[----:B------:R-:W-:Y:S01]  /*0cb0*/  FFMA.FTZ R50, R0, R147, RZ ;  /* 0x0000009300327223 */ /* 0x000fe200000100ff */
[----:B------:R-:W-:Y:S01]  /*0cc0*/  FADD.FTZ R141, -R146, R141 ;  /* 0x0000008d928d7221 */ /* 0x000fe20000010100 */
[----:B------:R-:W-:Y:S01]  /*0cd0*/  FADD.FTZ R85, R142, R85 ;  /* 0x000000558e557221 */ /* 0x000fe20000010000 */
[----:B------:R-:W-:Y:S01]  /*0ce0*/  FMUL.FTZ R143, R127, R143 ;  /* 0x0000008f7f8f7220 */ /* 0x000fe20000410000 */
[-C--:B------:R-:W-:Y:S01]  /*0cf0*/  FFMA.FTZ R86, R145, R142.reuse, R86 ;  /* 0x0000008e91567223 */ /* 0x080fe20000010056 */
[----:B------:R-:W-:Y:S02]  /*0d00*/  HADD2.F32 R137, -RZ, R55.H0_H0 ;  /* 0x20000037ff897230 */ /* 0x000fe40000004100 */
[----:B------:R-:W-:Y:S01]  /*0d10*/  FMUL.FTZ R142, R119, R142 ;  /* 0x0000008e778e7220 */ /* 0x000fe20000410000 */
[----:B-1----:R-:W-:-:S02]  /*0d20*/  HADD2.F32 R131, -RZ, R60.H0_H0 ;  /* 0x2000003cff837230 */ /* 0x002fc40000004100 */
[----:B------:R-:W-:Y:S01]  /*0d30*/  FADD.FTZ R51, R51, R144 ;  /* 0x0000009033337221 */ /* 0x000fe20000010000 */
[----:B------:R-:W-:Y:S02]  /*0d40*/  HADD2.F32 R159, -RZ, R60.H1_H1 ;  /* 0x3000003cff9f7230 */ /* 0x000fe40000004100 */
[----:B------:R-:W-:Y:S01]  /*0d50*/  FFMA.FTZ R50, R149, R144, R50 ;  /* 0x0000009095327223 */ /* 0x000fe20000010032 */
[----:B------:R-:W-:Y:S01]  /*0d60*/  FADD.FTZ R139, -R146, R139 ;  /* 0x0000008b928b7221 */ /* 0x000fe20000010100 */
[----:B------:R-:W-:Y:S01]  /*0d70*/  FADD.FTZ R83, R140, R83 ;  /* 0x000000538c537221 */ /* 0x000fe20000010000 */
[----:B------:R-:W-:Y:S01]  /*0d80*/  FMUL.FTZ R141, R127, R141 ;  /* 0x0000008d7f8d7220 */ /* 0x000fe20000410000 */
[-C--:B------:R-:W-:Y:S01]  /*0d90*/  FFMA.FTZ R84, R143, R140.reuse, R84 ;  /* 0x0000008c8f547223 */ /* 0x080fe20000010054 */
[----:B------:R-:W-:Y:S01]  /*0da0*/  FMUL.FTZ R140, R118, R140 ;  /* 0x0000008c768c7220 */ /* 0x000fe20000410000 */
[----:B------:R-:W-:Y:S01]  /*0db0*/  FADD.FTZ R51, R51, R142 ;  /* 0x0000008e33337221 */ /* 0x000fe20000010000 */
[C---:B------:R-:W-:Y:S01]  /*0dc0*/  FADD.FTZ R137, -R146.reuse, R137 ;  /* 0x0000008992897221 */ /* 0x040fe20000010100 */
[C---:B------:R-:W-:Y:S01]  /*0dd0*/  FADD.FTZ R134, -R146.reuse, R131 ;  /* 0x0000008392867221 */ /* 0x040fe20000010100 */
[----:B------:R-:W-:Y:S01]  /*0de0*/  FFMA.FTZ R50, R145, R142, R50 ;  /* 0x0000008e91327223 */ /* 0x000fe20000010032 */
[----:B------:R-:W-:Y:S01]  /*0df0*/  FADD.FTZ R131, -R146, R159 ;  /* 0x0000009f92837221 */ /* 0x000fe20000010100 */
[----:B------:R-:W-:-:S02]  /*0e00*/  HADD2.F32 R133, -RZ, R62.H1_H1 ;  /* 0x3000003eff857230 */ /* 0x000fc40000004100 */
[----:B------:R-:W-:Y:S01]  /*0e10*/  FADD.FTZ R81, R138, R81 ;  /* 0x000000518a517221 */ /* 0x000fe20000010000 */
[----:B------:R-:W-:Y:S01]  /*0e20*/  FMUL.FTZ R139, R127, R139 ;  /* 0x0000008b7f8b7220 */ /* 0x000fe20000410000 */
[-C--:B------:R-:W-:Y:S01]  /*0e30*/  FFMA.FTZ R82, R141, R138.reuse, R82 ;  /* 0x0000008a8d527223 */ /* 0x080fe20000010052 */
[----:B------:R-:W-:Y:S02]  /*0e40*/  HADD2.F32 R128, -RZ, R59.H0_H0 ;  /* 0x2000003bff807230 */ /* 0x000fe40000004100 */
[----:B------:R-:W-:Y:S01]  /*0e50*/  FMUL.FTZ R138, R117, R138 ;  /* 0x0000008a758a7220 */ /* 0x000fe20000410000 */
[----:B------:R-:W-:Y:S01]  /*0e60*/  FADD.FTZ R51, R51, R140 ;  /* 0x0000008c33337221 */ /* 0x000fe20000010000 */
[----:B------:R-:W-:Y:S02]  /*0e70*/  HADD2.F32 R63, -RZ, R64.H1_H1 ;  /* 0x30000040ff3f7230 */ /* 0x000fe40000004100 */
[----:B------:R-:W-:Y:S01]  /*0e80*/  FMUL.FTZ R137, R127, R137 ;  /* 0x000000897f897220 */ /* 0x000fe20000410000 */
[----:B------:R-:W-:Y:S01]  /*0e90*/  FFMA.FTZ R50, R143, R140, R50 ;  /* 0x0000008c8f327223 */ /* 0x000fe20000010032 */
[----:B------:R-:W-:Y:S01]  /*0ea0*/  FMUL.FTZ R131, R127, R131 ;  /* 0x000000837f837220 */ /* 0x000fe20000410000 */
[----:B------:R-:W-:-:S02]  /*0eb0*/  HADD2.F32 R151, -RZ, R61.H0_H0 ;  /* 0x2000003dff977230 */ /* 0x000fc40000004100 */
[----:B------:R-:W-:Y:S01]  /*0ec0*/  FADD.FTZ R79, R136, R79 ;  /* 0x0000004f884f7221 */ /* 0x000fe20000010000 */
[----:B------:R-:W-:Y:S02]  /*0ed0*/  HADD2.F32 R153, -RZ, R61.H1_H1 ;  /* 0x3000003dff997230 */ /* 0x000fe40000004100 */
[-C--:B------:R-:W-:Y:S01]  /*0ee0*/  FFMA.FTZ R80, R139, R136.reuse, R80 ;  /* 0x000000888b507223 */ /* 0x080fe20000010050 */
[----:B------:R-:W-:Y:S02]  /*0ef0*/  HADD2.F32 R129, -RZ, R62.H0_H0 ;  /* 0x2000003eff817230 */ /* 0x000fe40000004100 */
[----:B------:R-:W-:Y:S01]  /*0f00*/  FADD.FTZ R164, -R146, R133 ;  /* 0x0000008592a47221 */ /* 0x000fe20000010100 */
[----:B------:R-:W-:Y:S02]  /*0f10*/  HADD2.F32 R135, -RZ, R55.H1_H1 ;  /* 0x30000037ff877230 */ /* 0x000fe40000004100 */
[----:B------:R-:W-:Y:S01]  /*0f20*/  FMUL.FTZ R136, R116, R136 ;  /* 0x0000008874887220 */ /* 0x000fe20000410000 */
[----:B------:R-:W-:-:S02]  /*0f30*/  HADD2.F32 R62, -RZ, R67.H0_H0 ;  /* 0x20000043ff3e7230 */ /* 0x000fc40000004100 */
[----:B------:R-:W-:Y:S01]  /*0f40*/  FADD.FTZ R51, R51, R138 ;  /* 0x0000008a33337221 */ /* 0x000fe20000010000 */
[----:B------:R-:W-:Y:S02]  /*0f50*/  HADD2.F32 R61, -RZ, R67.H1_H1 ;  /* 0x30000043ff3d7230 */ /* 0x000fe40000004100 */
[----:B------:R-:W-:Y:S01]  /*0f60*/  FADD.FTZ R77, R128, R77 ;  /* 0x0000004d804d7221 */ /* 0x000fe20000010000 */
[----:B------:R-:W-:Y:S02]  /*0f70*/  HADD2.F32 R157, -RZ, R69.H1_H1 ;  /* 0x30000045ff9d7230 */ /* 0x000fe40000004100 */
[-C--:B------:R-:W-:Y:S01]  /*0f80*/  FFMA.FTZ R78, R137, R128.reuse, R78 ;  /* 0x00000080894e7223 */ /* 0x080fe2000001004e */
[--C-:B------:R-:W-:Y:S02]  /*0f90*/  HADD2.F32 R161, -RZ, R68.reuse.H0_H0 ;  /* 0x20000044ffa17230 */ /* 0x100fe40000004100 */
[----:B------:R-:W-:Y:S01]  /*0fa0*/  FMUL.FTZ R133, R115, R128 ;  /* 0x0000008073857220 */ /* 0x000fe20000410000 */
[----:B------:R-:W-:-:S02]  /*0fb0*/  HADD2.F32 R163, -RZ, R68.H1_H1 ;  /* 0x30000044ffa37230 */ /* 0x000fc40000004100 */
[----:B------:R-:W-:Y:S01]  /*0fc0*/  FFMA.FTZ R50, R141, R138, R50 ;  /* 0x0000008a8d327223 */ /* 0x000fe20000010032 */
[----:B------:R-:W-:Y:S02]  /*0fd0*/  HADD2.F32 R69, -RZ, R70.H0_H0 ;  /* 0x20000046ff457230 */ /* 0x000fe40000004100 */
[----:B------:R-:W-:Y:S01]  /*0fe0*/  FADD.FTZ R18, R63, R18 ;  /* 0x000000123f127221 */ /* 0x000fe20000010000 */
[----:B------:R-:W-:Y:S02]  /*0ff0*/  HADD2.F32 R67, -RZ, R71.H0_H0 ;  /* 0x20000047ff437230 */ /* 0x000fe40000004100 */
[-C--:B------:R-:W-:Y:S01]  /*1000*/  FFMA.FTZ R2, R131, R63.reuse, R2 ;  /* 0x0000003f83027223 */ /* 0x080fe20000010002 */
[----:B------:R-:W-:Y:S02]  /*1010*/  HADD2.F32 R130, -RZ, R64.H0_H0 ;  /* 0x20000040ff827230 */ /* 0x000fe40000004100 */
[----:B------:R-:W-:Y:S01]  /*1020*/  FMUL.FTZ R128, R112, R63 ;  /* 0x0000003f70807220 */ /* 0x000fe20000410000 */
[----:B------:R-:W-:-:S02]  /*1030*/  HADD2.F32 R160, -RZ, R65.H0_H0 ;  /* 0x20000041ffa07230 */ /* 0x000fc40000004100 */
[----:B------:R-:W-:Y:S01]  /*1040*/  FMUL.FTZ R63, R127, R158 ;  /* 0x0000009e7f3f7220 */ /* 0x000fe20000410000 */
[----:B------:R-:W-:Y:S02]  /*1050*/  HADD2.F32 R55, -RZ, R65.H1_H1 ;  /* 0x30000041ff377230 */ /* 0x000fe40000004100 */
[----:B------:R-:W-:Y:S02]  /*1060*/  HADD2.F32 R71, -RZ, R71.H1_H1 ;  /* 0x30000047ff477230 */ /* 0x000fe40000004100 */
[----:B------:R-:W-:Y:S01]  /*1070*/  FADD.FTZ R158, R51, R136 ;  /* 0x00000088339e7221 */ /* 0x000fe20000010000 */
[----:B------:R-:W-:Y:S02]  /*1080*/  HADD2.F32 R59, -RZ, R59.H1_H1 ;  /* 0x3000003bff3b7230 */ /* 0x000fe40000004100 */
[--C-:B------:R-:W-:Y:S02]  /*1090*/  HADD2.F32 R64, -RZ, R66.reuse.H0_H0 ;  /* 0x20000042ff407230 */ /* 0x100fe40000004100 */
[----:B------:R-:W-:-:S02]  /*10a0*/  HADD2.F32 R65, -RZ, R66.H1_H1 ;  /* 0x30000042ff417230 */ /* 0x000fc40000004100 */
[C---:B------:R-:W-:Y:S01]  /*10b0*/  FADD.FTZ R66, -R146.reuse, R153 ;  /* 0x0000009992427221 */ /* 0x040fe20000010100 */
[C---:B------:R-:W-:Y:S01]  /*10c0*/  FADD.FTZ R135, -R146.reuse, R135 ;  /* 0x0000008792877221 */ /* 0x040fe20000010100 */
[----:B------:R-:W-:Y:S01]  /*10d0*/  FFMA.FTZ R50, R139, R136, R50 ;  /* 0x000000888b327223 */ /* 0x000fe20000010032 */
        /* <DEDUP_REMOVED lines=8> */
[----:B------:R-:W-:Y:S01]  /*1160*/  FADD.FTZ R146, -R146, R71 ;  /* 0x0000004792927221 */ /* 0x000fe20000010100 */
[----:B------:R-:W-:Y:S01]  /*1170*/  FADD.FTZ R89, R132, R89 ;  /* 0x0000005984597221 */ /* 0x000fe20000010000 */
[----:B------:R-:W-:Y:S01]  /*1180*/  FFMA.FTZ R91, R0, R132, R91 ;  /* 0x00000084005b7223 */ /* 0x000fe2000001005b */
[----:B------:R-:W-:Y:S01]  /*1190*/  FMUL.FTZ R132, R114, R59 ;  /* 0x0000003b72847220 */ /* 0x000fe20000410000 */
[C---:B------:R-:W-:Y:S01]  /*11a0*/  FMUL.FTZ R71, R127.reuse, R66 ;  /* 0x000000427f477220 */ /* 0x040fe20000410000 */
[----:B------:R-:W-:Y:S01]  /*11b0*/  FADD.FTZ R51, R158, R133 ;  /* 0x000000859e337221 */ /* 0x000fe20000010000 */
[----:B------:R-:W-:Y:S01]  /*11c0*/  FMUL.FTZ R135, R127, R135 ;  /* 0x000000877f877220 */ /* 0x000fe20000410000 */
        /* <DEDUP_REMOVED lines=13> */
[----:B------:R-:W-:Y:S01]  /*12a0*/  FFMA.FTZ R76, R135, R59, R76 ;  /* 0x0000003b874c7223 */ /* 0x000fe2000001004c */
[----:B------:R-:W-:Y:S01]  /*12b0*/  FMUL.FTZ R59, R127, R156 ;  /* 0x0000009c7f3b7220 */ /* 0x000fe20000410000 */
[----:B------:R-:W-:Y:S01]  /*12c0*/  FMUL.FTZ R69, R111, R160 ;  /* 0x000000a06f457220 */ /* 0x000fe20000410000 */
[----:B------:R-:W-:Y:S01]  /*12d0*/  FADD.FTZ R156, R51, R128 ;  /* 0x00000080339c7221 */ /* 0x000fe20000010000 */
[----:B------:R-:W-:Y:S01]  /*12e0*/  FFMA.FTZ R51, R131, R128, R50 ;  /* 0x0000008083337223 */ /* 0x000fe20000010032 */
[C---:B------:R-:W-:Y:S02]  /*12f0*/  FMUL.FTZ R70, R127.reuse, R70 ;  /* 0x000000467f467220 */ /* 0x040fe40000410000 */
        /* <DEDUP_REMOVED lines=94> */
.L_x_1826:
[----:B-1----:R-:W-:Y:S01]  /*18e0*/  FADD.FTZ R155, R148, R155 ;  /* 0x0000009b949b7221 */ /* 0x002fe20000010000 */
[----:B--2---:R-:W-:Y:S01]  /*18f0*/  FADD.FTZ R157, R150, R157 ;  /* 0x0000009d969d7221 */ /* 0x004fe20000010000 */
[C---:B-----5:R-:W-:Y:S02]  /*1900*/  LOP3.LUT P4, RZ, R100.reuse, 0xff00, RZ, 0xc0, !PT ;  /* 0x0000ff0064ff7812 */ /* 0x060fe4000788c0ff */
        /* <DEDUP_REMOVED lines=11> */
[----:B------:R-:W-:Y:S01]  /*19c0*/  FADD.FTZ R150, R142, -R145 ;  /* 0x800000918e967221 */ /* 0x000fe20000010000 */
[----:B------:R-:W-:Y:S01]  /*19d0*/  MOV R142, R100 ;  /* 0x00000064008e7202 */ /* 0x000fe20000000f00 */
[----:B------:R-:W-:Y:S01]  /*19e0*/  FADD.FTZ R144, R144, -R149 ;  /* 0x8000009590907221 */ /* 0x000fe20000010000 */
[----:B------:R-:W-:Y:S01]  /*19f0*/  FADD.FTZ R152, R140, -R143 ;  /* 0x8000008f8c987221 */ /* 0x000fe20000010000 */
[--C-:B------:R-:W-:Y:S02]  /*1a00*/  @P1 HADD2.F32 R140, -RZ, R40.reuse.H0_H0 ;  /* 0x20000028ff8c1230 */ /* 0x100fe40000004100 */
[----:B------:R-:W-:Y:S01]  /*1a10*/  FMUL.FTZ R147, R127, R0 ;  /* 0x000000007f937220 */ /* 0x000fe20000410000 */
[----:B------:R-:W-:Y:S01]  /*1a20*/  LOP3.LUT P5, RZ, R142, 0xff, RZ, 0xc0, !PT ;  /* 0x000000ff8eff7812 */ /* 0x000fe200078ac0ff */
[----:B------:R-:W-:-:S02]  /*1a30*/  @P1 HADD2.F32 R0, -RZ, R40.H1_H1 ;  /* 0x30000028ff001230 */ /* 0x000fc40000004100 */
[C---:B------:R-:W-:Y:S01]  /*1a40*/  FMUL.FTZ R145, R127.reuse, R144 ;  /* 0x000000907f917220 */ /* 0x040fe20000410000 */
[--C-:B------:R-:W-:Y:S02]  /*1a50*/  @P1 HADD2.F32 R142, -RZ, R41.reuse.H0_H0 ;  /* 0x20000029ff8e1230 */ /* 0x100fe40000004100 */
[----:B------:R-:W-:Y:S01]  /*1a60*/  FMUL.FTZ R149, R127, R150 ;  /* 0x000000967f957220 */ /* 0x000fe20000410000 */
[----:B------:R-:W-:Y:S01]  /*1a70*/  @P1 FADD.FTZ R147, R147, R140 ;  /* 0x0000008c93931221 */ /* 0x000fe20000010000 */
[----:B------:R-:W-:Y:S01]  /*1a80*/  @P1 FADD.FTZ R145, R145, R0 ;  /* 0x0000000091911221 */ /* 0x000fe20000010000 */
[----:B------:R-:W-:Y:S01]  /*1a90*/  FMUL.FTZ R157, R127, R152 ;  /* 0x000000987f9d7220 */ /* 0x000fe20000410000 */
[----:B------:R-:W-:Y:S01]  /*1aa0*/  @P1 FADD.FTZ R149, R149, R142 ;  /* 0x0000008e95951221 */ /* 0x000fe20000010000 */
[-C--:B------:R-:W-:Y:S01]  /*1ab0*/  FMUL.FTZ R0, R147, R124.reuse ;  /* 0x0000007c93007220 */ /* 0x080fe20000410000 */
[-C--:B------:R-:W-:Y:S01]  /*1ac0*/  FMUL.FTZ R100, R145, R124.reuse ;  /* 0x0000007c91647220 */ /* 0x080fe20000410000 */
[-CC-:B------:R-:W-:Y:S01]  /*1ad0*/  FFMA.FTZ R141, R141, R155.reuse, R148.reuse ;  /* 0x0000009b8d8d7223 */ /* 0x180fe20000010094 */
[----:B------:R-:W-:Y:S01]  /*1ae0*/  FMUL.FTZ R140, R149, R124 ;  /* 0x0000007c958c7220 */ /* 0x000fe20000410000 */
[----:B------:R-:W-:Y:S01]  /*1af0*/  FMUL.FTZ R0, R0, UR18 ;  /* 0x0000001200007c20 */ /* 0x000fe20008410000 */
[----:B------:R-:W-:Y:S01]  /*1b00*/  FMUL.FTZ R100, R100, UR18 ;  /* 0x0000001264647c20 */ /* 0x000fe20008410000 */
[-CC-:B------:R-:W-:Y:S01]  /*1b10*/  FFMA.FTZ R139, R139, R155.reuse, R148.reuse ;  /* 0x0000009b8b8b7223 */ /* 0x180fe20000010094 */
[----:B------:R-:W-:Y:S01]  /*1b20*/  FMUL.FTZ R140, R140, UR18 ;  /* 0x000000128c8c7c20 */ /* 0x000fe20008410000 */
[----:B------:R-:W-:Y:S01]  /*1b30*/  FADD.FTZ R138, R138, -R141 ;  /* 0x8000008d8a8a7221 */ /* 0x000fe20000010000 */
[----:B------:R-:W-:Y:S01]  /*1b40*/  FSEL R143, R0, RZ, P5 ;  /* 0x000000ff008f7208 */ /* 0x000fe20002800000 */
[-CC-:B------:R-:W-:Y:S01]  /*1b50*/  FFMA.FTZ R131, R131, R155.reuse, R148.reuse ;  /* 0x0000009b83837223 */ /* 0x180fe20000010094 */
[----:B------:R-:W-:Y:S01]  /*1b60*/  FSEL R0, R100, RZ, P4 ;  /* 0x000000ff64007208 */ /* 0x000fe20002000000 */
[-CC-:B------:R-:W-:Y:S01]  /*1b70*/  FFMA.FTZ R135, R135, R155.reuse, R148.reuse ;  /* 0x0000009b87877223 */ /* 0x180fe20000010094 */
[----:B------:R-:W-:Y:S01]  /*1b80*/  FSEL R100, R140, RZ, P2 ;  /* 0x000000ff8c647208 */ /* 0x000fe20001000000 */
[----:B------:R-:W-:Y:S01]  /*1b90*/  @P1 HADD2.F32 R140, -RZ, R41.H1_H1 ;  /* 0x30000029ff8c1230 */ /* 0x000fe20000004100 */
[----:B------:R-:W-:Y:S01]  /*1ba0*/  LOP3.LUT P5, RZ, R101, 0xff00, RZ, 0xc0, !PT ;  /* 0x0000ff0065ff7812 */ /* 0x000fe200078ac0ff */
[-C--:B------:R-:W-:Y:S01]  /*1bb0*/  FFMA.FTZ R71, R71, R155.reuse, R148 ;  /* 0x0000009b47477223 */ /* 0x080fe20000010094 */
[----:B------:R-:W-:Y:S01]  /*1bc0*/  LOP3.LUT P4, RZ, R101, 0xff0000, RZ, 0xc0, !PT ;  /* 0x00ff000065ff7812 */ /* 0x000fe2000788c0ff */
[----:B------:R-:W-:Y:S01]  /*1bd0*/  FADD.FTZ R136, R136, -R139 ;  /* 0x8000008b88887221 */ /* 0x000fe20000010000 */
[----:B------:R-:W-:Y:S01]  /*1be0*/  @P1 FADD.FTZ R157, R157, R140 ;  /* 0x0000008c9d9d1221 */ /* 0x000fe20000010000 */
[----:B------:R-:W-:Y:S01]  /*1bf0*/  LOP3.LUT P2, RZ, R101, 0xff000000, RZ, 0xc0, !PT ;  /* 0xff00000065ff7812 */ /* 0x000fe2000784c0ff */
[----:B------:R-:W-:Y:S01]  /*1c00*/  FFMA.FTZ R142, R134, R155, R148 ;  /* 0x0000009b868e7223 */ /* 0x000fe20000010094 */
[----:B------:R-:W-:Y:S01]  /*1c10*/  MOV R140, R102 ;  /* 0x00000066008c7202 */ /* 0x000fe20000000f00 */
[----:B------:R-:W-:Y:S01]  /*1c20*/  FMUL.FTZ R101, R157, R124 ;  /* 0x0000007c9d657220 */ /* 0x000fe20000410000 */
[----:B------:R-:W-:Y:S01]  /*1c30*/  FADD.FTZ R144, R128, -R131 ;  /* 0x8000008380907221 */ /* 0x000fe20000010000 */
[----:B------:R-:W-:Y:S01]  /*1c40*/  FMUL.FTZ R159, R127, R138 ;  /* 0x0000008a7f9f7220 */ /* 0x000fe20000410000 */
[----:B------:R-:W-:Y:S01]  /*1c50*/  FADD.FTZ R134, R132, -R135 ;  /* 0x8000008784867221 */ /* 0x000fe20000010000 */
[----:B------:R-:W-:Y:S01]  /*1c60*/  FMUL.FTZ R101, R101, UR18 ;  /* 0x0000001265657c20 */ /* 0x000fe20008410000 */
[----:B------:R-:W-:-:S02]  /*1c70*/  @P1 HADD2.F32 R128, -RZ, R42.H0_H0 ;  /* 0x2000002aff801230 */ /* 0x000fc40000004100 */
[----:B------:R-:W-:Y:S01]  /*1c80*/  FADD.FTZ R138, R68, -R71 ;  /* 0x80000047448a7221 */ /* 0x000fe20000010000 */
[----:B------:R-:W-:Y:S02]  /*1c90*/  @P1 HADD2.F32 R132, -RZ, R42.H1_H1 ;  /* 0x3000002aff841230 */ /* 0x000fe40000004100 */
[----:B------:R-:W-:Y:S01]  /*1ca0*/  FMUL.FTZ R139, R127, R136 ;  /* 0x000000887f8b7220 */ /* 0x000fe20000410000 */
[----:B------:R-:W-:Y:S01]  /*1cb0*/  FSEL R101, R101, RZ, P6 ;  /* 0x000000ff65657208 */ /* 0x000fe20003000000 */
[--C-:B------:R-:W-:Y:S01]  /*1cc0*/  @P1 HADD2.F32 R68, -RZ, R43.reuse.H0_H0 ;  /* 0x2000002bff441230 */ /* 0x100fe20000004100 */
[----:B------:R-:W-:Y:S01]  /*1cd0*/  LOP3.LUT P6, RZ, R140, 0xff, RZ, 0xc0, !PT ;  /* 0x000000ff8cff7812 */ /* 0x000fe200078cc0ff */
[-CC-:B------:R-:W-:Y:S01]  /*1ce0*/  FFMA.FTZ R140, R137, R155.reuse, R148.reuse ;  /* 0x0000009b898c7223 */ /* 0x180fe20000010094 */
[----:B------:R-:W-:Y:S01]  /*1cf0*/  FFMA.FTZ R130, R130, R155, R148 ;  /* 0x0000009b82827223 */ /* 0x000fe20000010094 */
[----:B------:R-:W-:Y:S01]  /*1d00*/  FADD.FTZ R142, R129, -R142 ;  /* 0x8000008e818e7221 */ /* 0x000fe20000010000 */
[----:B------:R-:W-:Y:S01]  /*1d10*/  @P1 FADD.FTZ R159, R159, R128 ;  /* 0x000000809f9f1221 */ /* 0x000fe20000010000 */
[----:B------:R-:W-:Y:S01]  /*1d20*/  FADD.FTZ R140, R133, -R140 ;  /* 0x8000008c858c7221 */ /* 0x000fe20000010000 */
[----:B------:R-:W-:Y:S01]  /*1d30*/  @P1 FADD.FTZ R139, R139, R132 ;  /* 0x000000848b8b1221 */ /* 0x000fe20000010000 */
[----:B------:R-:W-:-:S02]  /*1d40*/  @P1 HADD2.F32 R128, -RZ, R43.H1_H1 ;  /* 0x3000002bff801230 */ /* 0x000fc40000004100 */
[----:B------:R-:W-:Y:S01]  /*1d50*/  FADD.FTZ R136, R69, -R130 ;  /* 0x8000008245887221 */ /* 0x000fe20000010000 */
[C---:B------:R-:W-:Y:S01]  /*1d60*/  FMUL.FTZ R161, R127.reuse, R140 ;  /* 0x0000008c7fa17220 */ /* 0x040fe20000410000 */
[C---:B------:R-:W-:Y:S01]  /*1d70*/  FMUL.FTZ R163, R127.reuse, R134 ;  /* 0x000000867fa37220 */ /* 0x040fe20000410000 */
[--C-:B------:R-:W-:Y:S02]  /*1d80*/  @P1 HADD2.F32 R130, -RZ, R36.reuse.H0_H0 ;  /* 0x20000024ff821230 */ /* 0x100fe40000004100 */
[----:B------:R-:W-:Y:S01]  /*1d90*/  FMUL.FTZ R141, R127, R142 ;  /* 0x0000008e7f8d7220 */ /* 0x000fe20000410000 */
[----:B------:R-:W-:Y:S01]  /*1da0*/  @P1 FADD.FTZ R161, R161, R68 ;  /* 0x00000044a1a11221 */ /* 0x000fe20000010000 */
[-C--:B------:R-:W-:Y:S01]  /*1db0*/  FMUL.FTZ R68, R159, R124.reuse ;  /* 0x0000007c9f447220 */ /* 0x080fe20000410000 */
[-C--:B------:R-:W-:Y:S01]  /*1dc0*/  FMUL.FTZ R69, R139, R124.reuse ;  /* 0x0000007c8b457220 */ /* 0x080fe20000410000 */
[----:B------:R-:W-:Y:S02]  /*1dd0*/  @P1 HADD2.F32 R132, -RZ, R36.H1_H1 ;  /* 0x30000024ff841230 */ /* 0x000fe40000004100 */
[----:B------:R-:W-:Y:S01]  /*1de0*/  FMUL.FTZ R71, R161, R124 ;  /* 0x0000007ca1477220 */ /* 0x000fe20000410000 */
[----:B------:R-:W-:Y:S01]  /*1df0*/  @P1 FADD.FTZ R163, R163, R128 ;  /* 0x00000080a3a31221 */ /* 0x000fe20000010000 */
[----:B------:R-:W-:Y:S01]  /*1e00*/  FMUL.FTZ R133, R127, R144 ;  /* 0x000000907f857220 */ /* 0x000fe20000410000 */
[----:B------:R-:W-:-:S02]  /*1e10*/  @P1 HADD2.F32 R128, -RZ, R37.H0_H0 ;  /* 0x20000025ff801230 */ /* 0x000fc40000004100 */
[----:B------:R-:W-:Y:S01]  /*1e20*/  @P1 FADD.FTZ R141, R141, R130 ;  /* 0x000000828d8d1221 */ /* 0x000fe20000010000 */
[----:B------:R-:W-:Y:S01]  /*1e30*/  FMUL.FTZ R135, R127, R136 ;  /* 0x000000887f877220 */ /* 0x000fe20000410000 */
[----:B------:R-:W-:Y:S01]  /*1e40*/  FMUL.FTZ R68, R68, UR18 ;  /* 0x0000001244447c20 */ /* 0x000fe20008410000 */
[----:B------:R-:W-:Y:S02]  /*1e50*/  @P1 HADD2.F32 R130, -RZ, R37.H1_H1 ;  /* 0x30000025ff821230 */ /* 0x000fe40000004100 */
[----:B------:R-:W-:Y:S01]  /*1e60*/  FMUL.FTZ R69, R69, UR18 ;  /* 0x0000001245457c20 */ /* 0x000fe20008410000 */
[----:B------:R-:W-:Y:S01]  /*1e70*/  FMUL.FTZ R71, R71, UR18 ;  /* 0x0000001247477c20 */ /* 0x000fe20008410000 */
[----:B------:R-:W-:Y:S01]  /*1e80*/  FMUL.FTZ R137, R127, R138 ;  /* 0x0000008a7f897220 */ /* 0x000fe20000410000 */
[----:B------:R-:W-:Y:S01]  /*1e90*/  @P1 FADD.FTZ R133, R133, R132 ;  /* 0x0000008485851221 */ /* 0x000fe20000010000 */
[----:B------:R-:W-:Y:S01]  /*1ea0*/  @P1 FADD.FTZ R135, R135, R128 ;  /* 0x0000008087871221 */ /* 0x000fe20000010000 */
[----:B------:R-:W-:Y:S01]  /*1eb0*/  FSEL R128, R68, RZ, P3 ;  /* 0x000000ff44807208 */ /* 0x000fe20001800000 */
[----:B------:R-:W-:Y:S01]  /*1ec0*/  @P1 FADD.FTZ R137, R137, R130 ;  /* 0x0000008289891221 */ /* 0x000fe20000010000 */
[-C--:B------:R-:W-:Y:S01]  /*1ed0*/  FMUL.FTZ R68, R163, R124.reuse ;  /* 0x0000007ca3447220 */ /* 0x080fe20000410000 */
[----:B------:R-:W-:Y:S01]  /*1ee0*/  FSEL R129, R69, RZ, P5 ;  /* 0x000000ff45817208 */ /* 0x000fe20002800000 */
[-C--:B------:R-:W-:Y:S01]  /*1ef0*/  FMUL.FTZ R130, R133, R124.reuse ;  /* 0x0000007c85827220 */ /* 0x080fe20000410000 */
[----:B------:R-:W-:Y:S01]  /*1f00*/  FSEL R131, R71, RZ, P4 ;  /* 0x000000ff47837208 */ /* 0x000fe20002000000 */
[-C--:B------:R-:W-:Y:S01]  /*1f10*/  FMUL.FTZ R69, R141, R124.reuse ;  /* 0x0000007c8d457220 */ /* 0x080fe20000410000 */
[----:B------:R-:W-:Y:S01]  /*1f20*/  LOP3.LUT P3, RZ, R102, 0xff00, RZ, 0xc0, !PT ;  /* 0x0000ff0066ff7812 */ /* 0x000fe2000786c0ff */
[----:B------:R-:W-:Y:S01]  /*1f30*/  FMUL.FTZ R68, R68, UR18 ;  /* 0x0000001244447c20 */ /* 0x000fe20008410000 */
[----:B------:R-:W-:Y:S01]  /*1f40*/  LOP3.LUT P5, RZ, R102, 0xff0000, RZ, 0xc0, !PT ;  /* 0x00ff000066ff7812 */ /* 0x000fe200078ac0ff */
[----:B------:R-:W-:Y:S01]  /*1f50*/  FMUL.FTZ R71, R130, UR18 ;  /* 0x0000001282477c20 */ /* 0x000fe20008410000 */
[----:B------:R-:W-:Y:S01]  /*1f60*/  LOP3.LUT P4, RZ, R102, 0xff000000, RZ, 0xc0, !PT ;  /* 0xff00000066ff7812 */ /* 0x000fe2000788c0ff */
[-C--:B------:R-:W-:Y:S01]  /*1f70*/  FMUL.FTZ R102, R135, R124.reuse ;  /* 0x0000007c87667220 */ /* 0x080fe20000410000 */
[----:B------:R-:W-:Y:S01]  /*1f80*/  FMUL.FTZ R69, R69, UR18 ;  /* 0x0000001245457c20 */ /* 0x000fe20008410000 */
[----:B------:R-:W-:Y:S01]  /*1f90*/  FMUL.FTZ R132, R137, R124 ;  /* 0x0000007c89847220 */ /* 0x000fe20000410000 */
[----:B------:R-:W-:Y:S01]  /*1fa0*/  FSEL R130, R68, RZ, P2 ;  /* 0x000000ff44827208 */ /* 0x000fe20001000000 */
[----:B------:R-:W-:Y:S01]  /*1fb0*/  FMUL.FTZ R102, R102, UR18 ;  /* 0x0000001266667c20 */ /* 0x000fe20008410000 */
[----:B------:R-:W-:Y:S01]  /*1fc0*/  FSEL R68, R71, RZ, P3 ;  /* 0x000000ff47447208 */ /* 0x000fe20001800000 */
[----:B------:R-:W-:Y:S01]  /*1fd0*/  FFMA.FTZ R153, R153, R155, R148 ;  /* 0x0000009b99997223 */ /* 0x000fe20000010094 */
[----:B------:R-:W-:-:S02]  /*1fe0*/  FSEL R69, R69, RZ, P6 ;  /* 0x000000ff45457208 */ /* 0x000fc40003000000 */
[----:B------:R-:W-:Y:S01]  /*1ff0*/  FSEL R71, R102, RZ, P5 ;  /* 0x000000ff66477208 */ /* 0x000fe20002800000 */
[----:B------:R-:W-:Y:S01]  /*2000*/  FMUL.FTZ R102, R132, UR18 ;  /* 0x0000001284667c20 */ /* 0x000fe20008410000 */
[C---:B------:R-:W-:Y:S01]  /*2010*/  LOP3.LUT P2, RZ, R103.reuse, 0xff, RZ, 0xc0, !PT ;  /* 0x000000ff67ff7812 */ /* 0x040fe2000784c0ff */
[----:B------:R-:W-:Y:S01]  /*2020*/  FFMA.FTZ R132, R48, R155, R148 ;  /* 0x0000009b30847223 */ /* 0x000fe20000010094 */
[C---:B------:R-:W-:Y:S01]  /*2030*/  LOP3.LUT P6, RZ, R103.reuse, 0xff00, RZ, 0xc0, !PT ;  /* 0x0000ff0067ff7812 */ /* 0x040fe200078cc0ff */
[----:B------:R-:W-:Y:S01]  /*2040*/  FADD.FTZ R146, R146, -R153 ;  /* 0x8000009992927221 */ /* 0x000fe20000010000 */
[----:B------:R-:W-:Y:S01]  /*2050*/  LOP3.LUT P3, RZ, R103, 0xff0000, RZ, 0xc0, !PT ;  /* 0x00ff000067ff7812 */ /* 0x000fe2000786c0ff */
[----:B------:R-:W-:Y:S01]  /*2060*/  FADD.FTZ R132, R151, -R132 ;  /* 0x8000008497847221 */ /* 0x000fe20000010000 */
[----:B------:R-:W-:Y:S02]  /*2070*/  LOP3.LUT P5, RZ, R103, 0xff000000, RZ, 0xc0, !PT ;  /* 0xff00000067ff7812 */ /* 0x000fe400078ac0ff */
[----:B------:R-:W-:-:S02]  /*2080*/  MOV R103, R104 ;  /* 0x0000006800677202 */ /* 0x000fc40000000f00 */
[----:B------:R-:W-:Y:S02]  /*2090*/  FSEL R102, R102, RZ, P4 ;  /* 0x000000ff66667208 */ /* 0x000fe40002000000 */
[----:B------:R-:W-:Y:S01]  /*20a0*/  LOP3.LUT P4, RZ, R103, 0xff, RZ, 0xc0, !PT ;  /* 0x000000ff67ff7812 */ /* 0x000fe2000788c0ff */
        /* <DEDUP_REMOVED lines=17> */
[----:B------:R-:W-:Y:S02]  /*21c0*/  @P1 HADD2.F32 R48, -RZ, R38.H0_H0 ;  /* 0x20000026ff301230 */ /* 0x000fe40000004100 */
[----:B------:R-:W-:Y:S01]  /*21d0*/  FADD.FTZ R54, R54, -R59 ;  /* 0x8000003b36367221 */ /* 0x000fe20000010000 */
[----:B------:R-:W-:Y:S01]  /*21e0*/  FMUL.FTZ R50, R127, R70 ;  /* 0x000000467f327220 */ /* 0x000fe20000410000 */
[----:B------:R-:W-:Y:S01]  /*21f0*/  FADD.FTZ R62, R62, -R67 ;  /* 0x800000433e3e7221 */ /* 0x000fe20000010000 */
[----:B------:R-:W-:Y:S01]  /*2200*/  FADD.FTZ R64, R61, -R64 ;  /* 0x800000403d407221 */ /* 0x000fe20000010000 */
[----:B------:R-:W-:Y:S01]  /*2210*/  @P1 FADD.FTZ R51, R51, R48 ;  /* 0x0000003033331221 */ /* 0x000fe20000010000 */
[C---:B------:R-:W-:Y:S01]  /*2220*/  FMUL.FTZ R151, R127.reuse, R54 ;  /* 0x000000367f977220 */ /* 0x040fe20000410000 */
[----:B------:R-:W-:Y:S01]  /*2230*/  FMUL.FTZ R165, R127, R52 ;  /* 0x000000347fa57220 */ /* 0x000fe20000410000 */
[----:B------:R-:W-:Y:S01]  /*2240*/  @P1 FADD.FTZ R50, R50, R49 ;  /* 0x0000003132321221 */ /* 0x000fe20000010000 */
[----:B------:R-:W-:Y:S01]  /*2250*/  FMUL.FTZ R48, R51, R124 ;  /* 0x0000007c33307220 */ /* 0x000fe20000410000 */
[----:B------:R-:W-:Y:S01]  /*2260*/  FADD.FTZ R58, R58, -R63 ;  /* 0x8000003f3a3a7221 */ /* 0x000fe20000010000 */
[----:B------:R-:W-:Y:S01]  /*2270*/  FADD.FTZ R60, R57, -R60 ;  /* 0x8000003c393c7221 */ /* 0x000fe20000010000 */
[----:B------:R-:W-:Y:S01]  /*2280*/  FADD.FTZ R56, R53, -R56 ;  /* 0x8000003835387221 */ /* 0x000fe20000010000 */
[----:B------:R-:W-:Y:S01]  /*2290*/  FMUL.FTZ R48, R48, UR18 ;  /* 0x0000001230307c20 */ /* 0x000fe20008410000 */
[----:B------:R-:W-:-:S02]  /*22a0*/  @P1 HADD2.F32 R52, -RZ, R39.H0_H0 ;  /* 0x20000027ff341230 */ /* 0x000fc40000004100 */
[C---:B------:R-:W-:Y:S01]  /*22b0*/  FMUL.FTZ R57, R127.reuse, R62 ;  /* 0x0000003e7f397220 */ /* 0x040fe20000410000 */
[----:B------:R-:W-:Y:S02]  /*22c0*/  @P1 HADD2.F32 R54, -RZ, R39.H1_H1 ;  /* 0x30000027ff361230 */ /* 0x000fe40000004100 */
[----:B------:R-:W-:Y:S01]  /*22d0*/  FMUL.FTZ R63, R127, R64 ;  /* 0x000000407f3f7220 */ /* 0x000fe20000410000 */
[----:B------:R-:W-:Y:S01]  /*22e0*/  FSEL R53, R48, RZ, P2 ;  /* 0x000000ff30357208 */ /* 0x000fe20001000000 */
[----:B------:R-:W-:Y:S01]  /*22f0*/  FMUL.FTZ R48, R50, R124 ;  /* 0x0000007c32307220 */ /* 0x000fe20000410000 */
[----:B------:R-:W-:Y:S01]  /*2300*/  ISETP.NE.U32.AND P2, PT, RZ, UR16, PT ;  /* 0x00000010ff007c0c */ /* 0x000fe2000bf45070 */
[----:B------:R-:W-:Y:S01]  /*2310*/  @P1 FADD.FTZ R57, R57, R52 ;  /* 0x0000003439391221 */ /* 0x000fe20000010000 */
[----:B------:R-:W-:Y:S01]  /*2320*/  @P1 FADD.FTZ R63, R63, R54 ;  /* 0x000000363f3f1221 */ /* 0x000fe20000010000 */
[----:B------:R-:W-:Y:S01]  /*2330*/  @P1 HADD2.F32 R52, -RZ, R32.H1_H1 ;  /* 0x30000020ff341230 */ /* 0x000fe20000004100 */
[----:B------:R-:W-:Y:S01]  /*2340*/  ISETP.NE.AND.EX P2, PT, RZ, UR17, PT, P2 ;  /* 0x00000011ff007c0c */ /* 0x000fe2000bf45320 */
[----:B------:R-:W-:-:S02]  /*2350*/  @P1 HADD2.F32 R54, -RZ, R33.H0_H0 ;  /* 0x20000021ff361230 */ /* 0x000fc40000004100 */
[C---:B------:R-:W-:Y:S01]  /*2360*/  FMUL.FTZ R103, R127.reuse, R60 ;  /* 0x0000003c7f677220 */ /* 0x040fe20000410000 */
[----:B------:R-:W-:Y:S01]  /*2370*/  FMUL.FTZ R48, R48, UR18 ;  /* 0x0000001230307c20 */ /* 0x000fe20008410000 */
[----:B------:R-:W-:Y:S01]  /*2380*/  FMUL.FTZ R67, R127, R58 ;  /* 0x0000003a7f437220 */ /* 0x000fe20000410000 */
[----:B------:R-:W-:Y:S01]  /*2390*/  FMUL.FTZ R49, R57, R124 ;  /* 0x0000007c39317220 */ /* 0x000fe20000410000 */
[--C-:B------:R-:W-:Y:S02]  /*23a0*/  @P1 HADD2.F32 R58, -RZ, R34.reuse.H0_H0 ;  /* 0x20000022ff3a1230 */ /* 0x100fe40000004100 */
[----:B------:R-:W-:Y:S01]  /*23b0*/  @P1 FADD.FTZ R103, R103, R52 ;  /* 0x0000003467671221 */ /* 0x000fe20000010000 */
[----:B------:R-:W-:Y:S01]  /*23c0*/  @P1 FADD.FTZ R151, R151, R54 ;  /* 0x0000003697971221 */ /* 0x000fe20000010000 */
[----:B------:R-:W-:Y:S01]  /*23d0*/  @P1 HADD2.F32 R52, -RZ, R34.H1_H1 ;  /* 0x30000022ff341230 */ /* 0x000fe20000004100 */
[----:B------:R-:W-:Y:S01]  /*23e0*/  FSEL R54, R48, RZ, P6 ;  /* 0x000000ff30367208 */ /* 0x000fe20003000000 */
[----:B------:R-:W-:-:S02]  /*23f0*/  @P1 HADD2.F32 R55, -RZ, R35.H0_H0 ;  /* 0x20000023ff371230 */ /* 0x000fc40000004100 */
[----:B------:R-:W-:Y:S01]  /*2400*/  FMUL.FTZ R70, R127, R132 ;  /* 0x000000847f467220 */ /* 0x000fe20000410000 */
[----:B------:R-:W-:Y:S02]  /*2410*/  @P1 HADD2.F32 R59, -RZ, R35.H1_H1 ;  /* 0x30000023ff3b1230 */ /* 0x000fe40000004100 */
[----:B------:R-:W-:Y:S01]  /*2420*/  FMUL.FTZ R49, R49, UR18 ;  /* 0x0000001231317c20 */ /* 0x000fe20008410000 */
[----:B------:R-:W-:Y:S01]  /*2430*/  FMUL.FTZ R48, R63, R124 ;  /* 0x0000007c3f307220 */ /* 0x000fe20000410000 */
[----:B------:R-:W-:Y:S01]  /*2440*/  FMUL.FTZ R132, R127, R146 ;  /* 0x000000927f847220 */ /* 0x000fe20000410000 */
[----:B------:R-:W-:Y:S01]  /*2450*/  @P1 FADD.FTZ R155, R155, R58 ;  /* 0x0000003a9b9b1221 */ /* 0x000fe20000010000 */
[----:B------:R-:W-:Y:S01]  /*2460*/  @P1 FADD.FTZ R165, R165, R52 ;  /* 0x00000034a5a51221 */ /* 0x000fe20000010000 */
[----:B------:R-:W-:Y:S01]  /*2470*/  @P1 FADD.FTZ R70, R70, R55 ;  /* 0x0000003746461221 */ /* 0x000fe20000010000 */
[----:B------:R-:W-:Y:S01]  /*2480*/  @P1 FADD.FTZ R132, R132, R59 ;  /* 0x0000003b84841221 */ /* 0x000fe20000010000 */
[----:B------:R-:W-:Y:S01]  /*2490*/  FSEL R52, R49, RZ, P3 ;  /* 0x000000ff31347208 */ /* 0x000fe20001800000 */
[----:B------:R-:W-:Y:S01]  /*24a0*/  FMUL.FTZ R55, R48, UR18 ;  /* 0x0000001230377c20 */ /* 0x000fe20008410000 */
[-C--:B------:R-:W-:Y:S01]  /*24b0*/  FMUL.FTZ R58, R151, R124.reuse ;  /* 0x0000007c973a7220 */ /* 0x080fe20000410000 */
[----:B------:R-:W0:Y:S01]  /*24c0*/  @P2 LDC.64 R48, c[0x0][0x308] ;  /* 0x0000c200ff302b82 */ /* 0x000e220000000a00 */
[----:B------:R-:W-:Y:S01]  /*24d0*/  FMUL.FTZ R59, R155, R124 ;  /* 0x0000007c9b3b7220 */ /* 0x000fe20000410000 */
[----:B------:R-:W-:Y:S01]  /*24e0*/  FMUL.FTZ R153, R127, R56 ;  /* 0x000000387f997220 */ /* 0x000fe20000410000 */
[----:B------:R-:W-:-:S02]  /*24f0*/  @P1 HADD2.F32 R56, -RZ, R32.H0_H0 ;  /* 0x20000020ff381230 */ /* 0x000fc40000004100 */
[----:B------:R-:W-:Y:S01]  /*2500*/  FMUL.FTZ R58, R58, UR18 ;  /* 0x000000123a3a7c20 */ /* 0x000fe20008410000 */
[----:B------:R-:W-:Y:S01]  /*2510*/  FMUL.FTZ R59, R59, UR18 ;  /* 0x000000123b3b7c20 */ /* 0x000fe20008410000 */
[----:B------:R-:W-:Y:S02]  /*2520*/  LOP3.LUT P3, RZ, R104, 0xff0000, RZ, 0xc0, !PT ;  /* 0x00ff000068ff7812 */ /* 0x000fe4000786c0ff */
[----:B------:R-:W-:Y:S01]  /*2530*/  LOP3.LUT P6, RZ, R105, 0xff, RZ, 0xc0, !PT ;  /* 0x000000ff69ff7812 */ /* 0x000fe200078cc0ff */
[----:B------:R-:W-:Y:S01]  /*2540*/  @P1 FADD.FTZ R67, R67, R56 ;  /* 0x0000003843431221 */ /* 0x000fe20000010000 */
[----:B------:R-:W-:Y:S01]  /*2550*/  @P1 HADD2.F32 R56, -RZ, R33.H1_H1 ;  /* 0x30000021ff381230 */ /* 0x000fe20000004100 */
[----:B------:R-:W-:Y:S01]  /*2560*/  FSEL R65, R58, RZ, P3 ;  /* 0x000000ff3a417208 */ /* 0x000fe20001800000 */
[----:B------:R-:W1:Y:S01]  /*2570*/  LDC.64 R60, c[0x0][0x2f8] ;  /* 0x0000be00ff3c7b82 */ /* 0x000e620000000a00 */
[----:B------:R-:W-:Y:S02]  /*2580*/  FSEL R66, R59, RZ, P6 ;  /* 0x000000ff3b427208 */ /* 0x000fe40003000000 */
[----:B------:R-:W-:Y:S01]  /*2590*/  @P1 FADD.FTZ R153, R153, R56 ;  /* 0x0000003899991221 */ /* 0x000fe20000010000 */
[----:B------:R-:W-:Y:S01]  /*25a0*/  FMUL.FTZ R56, R67, R124 ;  /* 0x0000007c43387220 */ /* 0x000fe20000410000 */
[----:B------:R-:W-:-:S02]  /*25b0*/  @P2 F2FP.F16.F32.PACK_AB R147, RZ, R147 ;  /* 0x00000093ff93223e */ /* 0x000fc400000000ff */
[----:B------:R-:W-:Y:S01]  /*25c0*/  @P2 F2FP.F16.F32.PACK_AB R149, RZ, R149 ;  /* 0x00000095ff95223e */ /* 0x000fe200000000ff */
[----:B------:R-:W2:Y:S01]  /*25d0*/  @P2 LDC.64 R58, c[0x0][0x308] ;  /* 0x0000c200ff3a2b82 */ /* 0x000ea20000000a00 */
[----:B------:R-:W-:Y:S01]  /*25e0*/  @P2 F2FP.F16.F32.PACK_AB R159, RZ, R159 ;  /* 0x0000009fff9f223e */ /* 0x000fe200000000ff */
[----:B------:R-:W-:Y:S01]  /*25f0*/  FMUL.FTZ R56, R56, UR18 ;  /* 0x0000001238387c20 */ /* 0x000fe20008410000 */
[----:B------:R-:W-:Y:S01]  /*2600*/  @P2 F2FP.F16.F32.PACK_AB R161, RZ, R161 ;  /* 0x000000a1ffa1223e */ /* 0x000fe200000000ff */
[----:B0-----:R-:W-:Y:S01]  /*2610*/  @P2 IMAD.WIDE.U32 R48, R123, 0x10, R48 ;  /* 0x000000107b302825 */ /* 0x001fe200078e0030 */
[----:B------:R-:W-:Y:S02]  /*2620*/  @P2 F2FP.F16.F32.PACK_AB R145, RZ, R145 ;  /* 0x00000091ff91223e */ /* 0x000fe400000000ff */
[----:B------:R-:W-:Y:S02]  /*2630*/  @P2 F2FP.F16.F32.PACK_AB R157, RZ, R157 ;  /* 0x0000009dff9d223e */ /* 0x000fe400000000ff */
[----:B------:R-:W-:-:S02]  /*2640*/  @P2 F2FP.F16.F32.PACK_AB R139, RZ, R139 ;  /* 0x0000008bff8b223e */ /* 0x000fc400000000ff */
[----:B------:R-:W-:Y:S02]  /*2650*/  @P2 F2FP.F16.F32.PACK_AB R163, RZ, R163 ;  /* 0x000000a3ffa3223e */ /* 0x000fe400000000ff */
[----:B------:R-:W-:Y:S02]  /*2660*/  @P2 PRMT R44, R147, 0x7610, R44 ;  /* 0x00007610932c2816 */ /* 0x000fe4000000002c */
[----:B------:R-:W-:Y:S02]  /*2670*/  @P2 PRMT R45, R149, 0x7610, R45 ;  /* 0x00007610952d2816 */ /* 0x000fe4000000002d */
[----:B------:R-:W-:Y:S02]  /*2680*/  @P2 PRMT R46, R159, 0x7610, R46 ;  /* 0x000076109f2e2816 */ /* 0x000fe4000000002e */
[----:B------:R-:W-:Y:S02]  /*2690*/  @P2 PRMT R47, R161, 0x7610, R47 ;  /* 0x00007610a12f2816 */ /* 0x000fe4000000002f */
[----:B------:R-:W-:-:S02]  /*26a0*/  FSEL R64, R56, RZ, P4 ;  /* 0x000000ff38407208 */ /* 0x000fc40002000000 */
[----:B------:R-:W-:Y:S01]  /*26b0*/  @P2 PRMT R44, R44, 0x5410, R145 ;  /* 0x000054102c2c2816 */ /* 0x000fe20000000091 */
[----:B--2---:R-:W-:Y:S01]  /*26c0*/  @P2 IMAD.WIDE.U32 R58, R126, 0x10, R58 ;  /* 0x000000107e3a2825 */ /* 0x004fe200078e003a */
[----:B------:R-:W-:Y:S02]  /*26d0*/  @P2 PRMT R45, R45, 0x5410, R157 ;  /* 0x000054102d2d2816 */ /* 0x000fe4000000009d */
[----:B------:R-:W-:Y:S01]  /*26e0*/  @P2 PRMT R46, R46, 0x5410, R139 ;  /* 0x000054102e2e2816 */ /* 0x000fe2000000008b */
[----:B-1----:R-:W-:Y:S01]  /*26f0*/  IMAD.WIDE.U32 R126, R126, 0x10, R60 ;  /* 0x000000107e7e7825 */ /* 0x002fe200078e003c */
[----:B------:R-:W-:Y:S02]  /*2700*/  @P2 PRMT R47, R47, 0x5410, R163 ;  /* 0x000054102f2f2816 */ /* 0x000fe400000000a3 */
[C---:B------:R-:W-:Y:S02]  /*2710*/  LOP3.LUT P4, RZ, R105.reuse, 0xff00, RZ, 0xc0, !PT ;  /* 0x0000ff0069ff7812 */ /* 0x040fe4000788c0ff */
[C---:B------:R-:W-:Y:S01]  /*2720*/  LOP3.LUT P3, RZ, R105.reuse, 0xff0000, RZ, 0xc0, !PT ;  /* 0x00ff000069ff7812 */ /* 0x040fe2000786c0ff */
[----:B------:R0:W-:Y:S01]  /*2730*/  @P2 STG.E.128 desc[UR4][R48.64], R44 ;  /* 0x0000002c30002986 */ /* 0x0001e2000c101d04 */
[----:B------:R-:W-:-:S02]  /*2740*/  LOP3.LUT P6, RZ, R105, 0xff000000, RZ, 0xc0, !PT ;  /* 0xff00000069ff7812 */ /* 0x000fc400078cc0ff */
[----:B------:R-:W-:Y:S02]  /*2750*/  @P2 F2FP.F16.F32.PACK_AB R141, RZ, R141 ;  /* 0x0000008dff8d223e */ /* 0x000fe400000000ff */
[----:B------:R-:W-:Y:S02]  /*2760*/  @P2 F2FP.F16.F32.PACK_AB R135, RZ, R135 ;  /* 0x00000087ff87223e */ /* 0x000fe400000000ff */
[----:B------:R-:W-:Y:S02]  /*2770*/  @P2 F2FP.F16.F32.PACK_AB R62, RZ, R51 ;  /* 0x00000033ff3e223e */ /* 0x000fe400000000ff */
[----:B------:R-:W-:Y:S02]  /*2780*/  @P2 F2FP.F16.F32.PACK_AB R105, RZ, R57 ;  /* 0x00000039ff69223e */ /* 0x000fe400000000ff */
[----:B------:R-:W-:Y:S01]  /*2790*/  FSEL R55, R55, RZ, P5 ;  /* 0x000000ff37377208 */ /* 0x000fe20002800000 */
[----:B------:R-:W1:Y:S01]  /*27a0*/  @P2 LDC.64 R56, c[0x0][0x308] ;  /* 0x0000c200ff382b82 */ /* 0x000e620000000a00 */
[----:B------:R-:W-:-:S02]  /*27b0*/  LOP3.LUT P1, RZ, R104, 0xff00, RZ, 0xc0, !PT ;  /* 0x0000ff0068ff7812 */ /* 0x000fc4000782c0ff */
[----:B------:R-:W-:Y:S02]  /*27c0*/  LOP3.LUT P5, RZ, R104, 0xff000000, RZ, 0xc0, !PT ;  /* 0xff00000068ff7812 */ /* 0x000fe400078ac0ff */
[----:B------:R-:W-:Y:S02]  /*27d0*/  @P2 F2FP.F16.F32.PACK_AB R133, RZ, R133 ;  /* 0x00000085ff85223e */ /* 0x000fe400000000ff */
[----:B------:R-:W-:Y:S02]  /*27e0*/  @P2 F2FP.F16.F32.PACK_AB R137, RZ, R137 ;  /* 0x00000089ff89223e */ /* 0x000fe400000000ff */
[----:B------:R-:W-:Y:S02]  /*27f0*/  @P2 F2FP.F16.F32.PACK_AB R104, RZ, R50 ;  /* 0x00000032ff68223e */ /* 0x000fe400000000ff */
[----:B------:R-:W-:Y:S02]  /*2800*/  @P2 F2FP.F16.F32.PACK_AB R134, RZ, R63 ;  /* 0x0000003fff86223e */ /* 0x000fe400000000ff */
[----:B0-----:R-:W-:-:S02]  /*2810*/  @P2 PRMT R44, R141, 0x7610, R44 ;  /* 0x000076108d2c2816 */ /* 0x001fc4000000002c */
[----:B------:R-:W-:Y:S02]  /*2820*/  @P2 PRMT R45, R135, 0x7610, R45 ;  /* 0x00007610872d2816 */ /* 0x000fe4000000002d */
[----:B------:R-:W-:Y:S01]  /*2830*/  @P2 PRMT R46, R62, 0x7610, R46 ;  /* 0x000076103e2e2816 */ /* 0x000fe2000000002e */
[----:B------:R-:W-:Y:S01]  /*2840*/  IMAD.WIDE.U32 R62, R123, 0x10, R60 ;  /* 0x000000107b3e7825 */ /* 0x000fe200078e003c */
[----:B------:R-:W-:Y:S02]  /*2850*/  @P2 PRMT R47, R105, 0x7610, R47 ;  /* 0x00007610692f2816 */ /* 0x000fe4000000002f */
[----:B------:R-:W-:Y:S01]  /*2860*/  F2FP.F16.F32.PACK_AB R51, R130, R131 ;  /* 0x000000838233723e */ /* 0x000fe200000000ff */
[----:B------:R-:W-:Y:S01]  /*2870*/  IMAD.WIDE.U32 R60, R125, 0x10, R60 ;  /* 0x000000107d3c7825 */ /* 0x000fe200078e003c */
[----:B------:R-:W-:Y:S02]  /*2880*/  F2FP.F16.F32.PACK_AB R50, R129, R128 ;  /* 0x000000808132723e */ /* 0x000fe400000000ff */
[----:B------:R-:W-:Y:S01]  /*2890*/  F2FP.F16.F32.PACK_AB R49, R101, R100 ;  /* 0x000000646531723e */ /* 0x000fe200000000ff */
[----:B-1----:R-:W-:Y:S01]  /*28a0*/  @P2 IMAD.WIDE.U32 R56, R125, 0x10, R56 ;  /* 0x000000107d382825 */ /* 0x002fe200078e0038 */
[----:B------:R-:W-:-:S02]  /*28b0*/  F2FP.F16.F32.PACK_AB R48, R0, R143 ;  /* 0x0000008f0030723e */ /* 0x000fc400000000ff */
[----:B------:R-:W-:Y:S02]  /*28c0*/  F2FP.F16.F32.PACK_AB R55, R55, R52 ;  /* 0x000000343737723e */ /* 0x000fe400000000ff */
[----:B------:R-:W-:Y:S01]  /*28d0*/  F2FP.F16.F32.PACK_AB R54, R54, R53 ;  /* 0x000000353636723e */ /* 0x000fe200000000ff */
[----:B------:R0:W-:Y:S01]  /*28e0*/  STG.E.128 desc[UR4][R62.64], R48 ;  /* 0x000000303e007986 */ /* 0x0001e2000c101d04 */
[----:B------:R-:W-:Y:S02]  /*28f0*/  @P2 PRMT R44, R44, 0x5410, R133 ;  /* 0x000054102c2c2816 */ /* 0x000fe40000000085 */
[----:B------:R-:W-:Y:S02]  /*2900*/  @P2 PRMT R45, R45, 0x5410, R137 ;  /* 0x000054102d2d2816 */ /* 0x000fe40000000089 */
[----:B------:R-:W-:Y:S02]  /*2910*/  @P2 PRMT R46, R46, 0x5410, R104 ;  /* 0x000054102e2e2816 */ /* 0x000fe40000000068 */
[----:B------:R-:W-:-:S02]  /*2920*/  @P2 PRMT R47, R47, 0x5410, R134 ;  /* 0x000054102f2f2816 */ /* 0x000fc40000000086 */
[----:B------:R-:W-:Y:S02]  /*2930*/  F2FP.F16.F32.PACK_AB R53, R102, R71 ;  /* 0x000000476635723e */ /* 0x000fe400000000ff */
[----:B------:R-:W-:Y:S01]  /*2940*/  F2FP.F16.F32.PACK_AB R52, R68, R69 ;  /* 0x000000454434723e */ /* 0x000fe200000000ff */
[----:B------:R1:W-:Y:S01]  /*2950*/  @P2 STG.E.128 desc[UR4][R58.64], R44 ;  /* 0x0000002c3a002986 */ /* 0x0003e2000c101d04 */
[----:B------:R-:W-:Y:S01]  /*2960*/  @P2 F2FP.F16.F32.PACK_AB R0, RZ, R103 ;  /* 0x00000067ff00223e */ /* 0x000fe200000000ff */
[-C--:B------:R-:W-:Y:S01]  /*2970*/  FMUL.FTZ R103, R103, R124.reuse ;  /* 0x0000007c67677220 */ /* 0x080fe20000410000 */
[----:B------:R-:W-:Y:S01]  /*2980*/  @P2 F2FP.F16.F32.PACK_AB R67, RZ, R67 ;  /* 0x00000043ff43223e */ /* 0x000fe200000000ff */
[----:B------:R2:W-:Y:S01]  /*2990*/  STG.E.128 desc[UR4][R126.64], R52 ;  /* 0x000000347e007986 */ /* 0x0005e2000c101d04 */
[----:B------:R-:W-:Y:S01]  /*29a0*/  @P2 F2FP.F16.F32.PACK_AB R151, RZ, R151 ;  /* 0x00000097ff97223e */ /* 0x000fe200000000ff */
[----:B------:R-:W-:Y:S01]  /*29b0*/  FMUL.FTZ R103, R103, UR18 ;  /* 0x0000001267677c20 */ /* 0x000fe20008410000 */
[----:B0-----:R-:W-:Y:S01]  /*29c0*/  @P2 F2FP.F16.F32.PACK_AB R63, RZ, R165 ;  /* 0x000000a5ff3f223e */ /* 0x001fe200000000ff */
[----:B------:R-:W-:Y:S01]  /*29d0*/  FMUL.FTZ R165, R165, R124 ;  /* 0x0000007ca5a57220 */ /* 0x000fe20000410000 */
[----:B------:R-:W-:Y:S01]  /*29e0*/  @P2 F2FP.F16.F32.PACK_AB R62, RZ, R70 ;  /* 0x00000046ff3e223e */ /* 0x000fe200000000ff */
[----:B------:R-:W-:Y:S01]  /*29f0*/  FMUL.FTZ R70, R70, R124 ;  /* 0x0000007c46467220 */ /* 0x000fe20000410000 */
[----:B------:R-:W-:Y:S01]  /*2a00*/  @P2 F2FP.F16.F32.PACK_AB R155, RZ, R155 ;  /* 0x0000009bff9b223e */ /* 0x000fe200000000ff */
[----:B------:R-:W-:Y:S01]  /*2a10*/  FMUL.FTZ R165, R165, UR18 ;  /* 0x00000012a5a57c20 */ /* 0x000fe20008410000 */
[----:B------:R-:W-:Y:S01]  /*2a20*/  FSEL R103, R103, RZ, P1 ;  /* 0x000000ff67677208 */ /* 0x000fe20000800000 */
[----:B------:R-:W-:-:S03]  /*2a30*/  FMUL.FTZ R70, R70, UR18 ;  /* 0x0000001246467c20 */ /* 0x000fc60008410000 */
[----:B------:R-:W-:Y:S02]  /*2a40*/  FSEL R165, R165, RZ, P4 ;  /* 0x000000ffa5a57208 */ /* 0x000fe40002000000 */
[----:B-1----:R-:W-:Y:S01]  /*2a50*/  @P2 F2FP.F16.F32.PACK_AB R59, RZ, R153 ;  /* 0x00000099ff3b223e */ /* 0x002fe200000000ff */
[-C--:B------:R-:W-:Y:S01]  /*2a60*/  FMUL.FTZ R153, R153, R124.reuse ;  /* 0x0000007c99997220 */ /* 0x080fe20000410000 */
[----:B------:R-:W-:Y:S01]  /*2a70*/  FMUL.FTZ R124, R132, R124 ;  /* 0x0000007c847c7220 */ /* 0x000fe20000410000 */
[----:B--2---:R-:W0:Y:S01]  /*2a80*/  LDC.64 R52, c[0x0][0x210] ;  /* 0x00008400ff347b82 */ /* 0x004e220000000a00 */
[----:B------:R-:W-:Y:S01]  /*2a90*/  @P2 F2FP.F16.F32.PACK_AB R132, RZ, R132 ;  /* 0x00000084ff84223e */ /* 0x000fe200000000ff */
[----:B------:R-:W-:Y:S01]  /*2aa0*/  FMUL.FTZ R153, R153, UR18 ;  /* 0x0000001299997c20 */ /* 0x000fe20008410000 */
[----:B------:R-:W-:Y:S01]  /*2ab0*/  FMUL.FTZ R124, R124, UR18 ;  /* 0x000000127c7c7c20 */ /* 0x000fe20008410000 */
[----:B------:R-:W-:Y:S02]  /*2ac0*/  @P2 PRMT R44, R67, 0x7610, R44 ;  /* 0x00007610432c2816 */ /* 0x000fe4000000002c */
[----:B------:R-:W-:-:S02]  /*2ad0*/  @P2 PRMT R45, R151, 0x7610, R45 ;  /* 0x00007610972d2816 */ /* 0x000fc4000000002d */
[----:B------:R-:W-:Y:S02]  /*2ae0*/  FSEL R48, R153, RZ, P5 ;  /* 0x000000ff99307208 */ /* 0x000fe40002800000 */
[----:B------:R-:W-:Y:S02]  /*2af0*/  @P2 PRMT R46, R155, 0x7610, R46 ;  /* 0x000076109b2e2816 */ /* 0x000fe4000000002e */
[----:B------:R-:W-:Y:S02]  /*2b00*/  @P2 PRMT R47, R62, 0x7610, R47 ;  /* 0x000076103e2f2816 */ /* 0x000fe4000000002f */
[----:B------:R-:W-:Y:S02]  /*2b10*/  FSEL R51, R70, RZ, P3 ;  /* 0x000000ff46337208 */ /* 0x000fe40001800000 */
[----:B------:R-:W-:Y:S02]  /*2b20*/  FSEL R124, R124, RZ, P6 ;  /* 0x000000ff7c7c7208 */ /* 0x000fe40003000000 */
[----:B------:R-:W-:-:S02]  /*2b30*/  F2FP.F16.F32.PACK_AB R49, R48, R65 ;  /* 0x000000413031723e */ /* 0x000fc400000000ff */
[----:B------:R-:W-:Y:S02]  /*2b40*/  @P2 PRMT R44, R44, 0x5410, R0 ;  /* 0x000054102c2c2816 */ /* 0x000fe40000000000 */
[----:B------:R-:W-:Y:S02]  /*2b50*/  @P2 PRMT R45, R45, 0x5410, R59 ;  /* 0x000054102d2d2816 */ /* 0x000fe4000000003b */
        /* <DEDUP_REMOVED lines=11> */
.L_x_1812:
        /* <DEDUP_REMOVED lines=48> */
.L_x_1811:
[----:B------:R-:W-:Y:S05]  /*2f10*/  BSYNC B0 ;  /* 0x0000000000007941 */ /* 0x000fea0003800000 */
.L_x_1809:
        /* <DEDUP_REMOVED lines=11> */
[----:B------:R-:W-:-:S03]  /*2fd0*/  LEA R16, R74, R3, 0x2 ;  /* 0x000000034a107211 */ /* 0x000fc600078e10ff */
[----:B------:R-:W-:Y:S04]  /*2fe0*/  STS.128 [R0], R40 ;  /* 0x0000002800007388 */ /* 0x000fe80000000c00 */
[----:B------:R-:W-:Y:S04]  /*2ff0*/  STS.128 [R0+0x10], R44 ;  /* 0x0000102c00007388 */ /* 0x000fe80000000c00 */
[----:B------:R-:W-:Y:S04]  /*3000*/  STS.128 [R0+0x400], R52 ;  /* 0x0004003400007388 */ /* 0x000fe80000000c00 */
[----:B------:R-:W-:Y:S04]  /*3010*/  STS.128 [R0+0x410], R20 ;  /* 0x0004101400007388 */ /* 0x000fe80000000c00 */
[----:B------:R-:W-:Y:S04]  /*3020*/  STS.128 [R0+0x800], R24 ;  /* 0x0008001800007388 */ /* 0x000fe80000000c00 */
[----:B------:R1:W-:Y:S01]  /*3030*/  STS.128 [R0+0x810], R28 ;  /* 0x0008101c00007388 */ /* 0x0003e20000000c00 */
[----:B------:R-:W-:Y:S01]  /*3040*/  BAR.SYNC.DEFER_BLOCKING 0x0 ;  /* 0x0000000000007b1d */ /* 0x000fe20000010000 */
[----:B-1----:R-:W-:-:S05]  /*3050*/  IMAD R29, R56, UR6, RZ ;  /* 0x00000006381d7c24 */ /* 0x002fca000f8e02ff */
[----:B------:R-:W-:Y:S01]  /*3060*/  ULDC.64 UR6, c[0x0][0x2d8] ;  /* 0x0000b60000067ab9 */ /* 0x000fe20000000a00 */
[----:B------:R-:W-:Y:S01]  /*3070*/  IADD3 R74, P0, R29, R74, RZ ;  /* 0x0000004a1d4a7210 */ /* 0x000fe20007f1e0ff */
        /* <DEDUP_REMOVED lines=29> */
[----:B------:R-:W-:Y:S04]  /*3250*/  LDS R42, [R16+0x2600] ;  /* 0x00260000102a7984 */ /* 0x000fe80000000800 */
        /* <DEDUP_REMOVED lines=20> */
[----:B------:R0:W-:Y:S01]  /*33a0*/  STS.128 [R0+0x410], R4 ;  /* 0x0004100400007388 */ /* 0x0001e20000000c00 */
[----:B--2---:R-:W-:-:S03]  /*33b0*/  FADD.FTZ R41, R20, R41 ;  /* 0x0000002914297221 */ /* 0x004fc60000010000 */
[----:B------:R-:W-:Y:S04]  /*33c0*/  STS.128 [R0+0x800], R8 ;  /* 0x0008000800007388 */ /* 0x000fe80000000c00 */
[----:B------:R-:W-:Y:S01]  /*33d0*/  STS.128 [R0+0x810], R12 ;  /* 0x0008100c00007388 */ /* 0x000fe20000000c00 */
[----:B------:R-:W-:Y:S01]  /*33e0*/  BAR.SYNC.DEFER_BLOCKING 0x0 ;  /* 0x0000000000007b1d */ /* 0x000fe20000010000 */
[----:B0-----:R-:W-:Y:S01]  /*33f0*/  FADD.FTZ R7, R3, R42 ;  /* 0x0000002a03077221 */ /* 0x001fe20000010000 */
[----:B------:R-:W-:-:S04]  /*3400*/  IADD3.X R3, RZ, RZ, RZ, P0, !PT ;  /* 0x000000ffff037210 */ /* 0x000fc800007fe4ff */
[C---:B------:R-:W-:Y:S02]  /*3410*/  SHF.L.U64.HI R20, R74.reuse, 0x2, R3 ;  /* 0x000000024a147819 */ /* 0x040fe40000010203 */
[----:B------:R-:W-:-:S04]  /*3420*/  SHF.L.U32 R3, R74, 0x2, RZ ;  /* 0x000000024a037819 */ /* 0x000fc800000006ff */
[----:B------:R-:W-:Y:S01]  /*3430*/  IADD3 R2, P0, R3, UR6, RZ ;  /* 0x0000000603027c10 */ /* 0x000fe2000ff1e0ff */
        /* <DEDUP_REMOVED lines=22> */
[----:B-----5:R-:W-:Y:S01]  /*35a0*/  FADD.FTZ R6, RZ, R6 ;  /* 0x00000006ff067221 */ /* 0x020fe20000010000 */
[----:B------:R-:W-:Y:S02]  /*35b0*/  IADD3.X R3, R20, UR7, RZ, P0, !PT ;  /* 0x0000000714037c10 */ /* 0x000fe400087fe4ff */
[----:B------:R-:W5:Y:S01]  /*35c0*/  LDS R25, [R16+0x1e00] ;  /* 0x001e000010197984 */ /* 0x000f620000000800 */
[----:B------:R-:W-:-:S03]  /*35d0*/  FADD.FTZ R21, R24, R21 ;  /* 0x0000001518157221 */ /* 0x000fc60000010000 */
[----:B------:R-:W5:Y:S01]  /*35e0*/  LDS R10, [R16+0x1600] ;  /* 0x00160000100a7984 */ /* 0x000f620000000800 */
[----:B------:R-:W-:-:S03]  /*35f0*/  FADD.FTZ R0, R0, R11 ;  /* 0x0000000b00007221 */ /* 0x000fc60000010000 */
[----:B------:R-:W5:Y:S01]  /*3600*/  LDS R35, [R16+0x2800] ;  /* 0x0028000010237984 */ /* 0x000f620000000800 */
[----:B------:R-:W-:-:S03]  /*3610*/  FADD.FTZ R8, RZ, R8 ;  /* 0x00000008ff087221 */ /* 0x000fc60000010000 */
[----:B------:R-:W5:Y:S01]  /*3620*/  LDS R27, [R16+0x2000] ;  /* 0x00200000101b7984 */ /* 0x000f620000000800 */
[----:B------:R-:W-:Y:S01]  /*3630*/  FADD.FTZ R12, R5, R12 ;  /* 0x0000000c050c7221 */ /* 0x000fe20000010000 */
[----:B------:R-:W-:Y:S02]  /*3640*/  IADD3.X R5, R20, UR21, RZ, P1, !PT ;  /* 0x0000001514057c10 */ /* 0x000fe40008ffe4ff */
        /* <DEDUP_REMOVED lines=31> */
.L_x_1813:
        /* <DEDUP_REMOVED lines=8> */
.L_x_1816:
[----:B------:R-:W-:Y:S05]  /*38c0*/  BSYNC B2 ;  /* 0x0000000000027941 */ /* 0x000fea0003800000 */
.L_x_1815:
        /* <DEDUP_REMOVED lines=8> */
.L_x_1817:
[----:B------:R-:W-:Y:S01]  /*3950*/  FADD.FTZ R150, R155, R150 ;  /* 0x000000969b967221 */ /* 0x000fe20000010000 */
[----:B------:R-:W-:-:S04]  /*3960*/  HFMA2.MMA R160, -RZ, RZ, 0, 1.1920928955078125e-07 ;  /* 0x00000002ffa07435 */ /* 0x000fc800000001ff */
[----:B------:R-:W-:Y:S02]  /*3970*/  MOV R163, R150 ;  /* 0x0000009600a37202 */ /* 0x000fe40000000f00 */
[----:B------:R-:W-:-:S07]  /*3980*/  MOV R157, R156 ;  /* 0x0000009c009d7202 */ /* 0x000fce0000000f00 */
[----:B------:R-:W-:Y:S05]  /*3990*/  WARPSYNC.COLLECTIVE R158, `(.L_x_1818) ;  /* 0x000000009e087348 */ /* 0x000fea0003c00000 */
[----:B------:R0:W1:Y:S02]  /*39a0*/  SHFL.BFLY P3, R156, R163, R160, R165 ;  /* 0x0c0000a0a39c7389 */ /* 0x00006400000600a5 */
[----:B01----:R-:W-:Y:S01]  /*39b0*/  ENDCOLLECTIVE ;  /* 0x000000000000791b */ /* 0x003fe20003800000 */
.L_x_1818:
[----:B------:R-:W-:-:S05]  /*39c0*/  FADD.FTZ R157, R148, R157 ;  /* 0x0000009d949d7221 */ /* 0x000fca0000010000 */
[----:B------:R-:W-:Y:S02]  /*39d0*/  MOV R163, R157 ;  /* 0x0000009d00a37202 */ /* 0x000fe40000000f00 */
[----:B------:R-:W-:-:S07]  /*39e0*/  MOV R159, R156 ;  /* 0x0000009c009f7202 */ /* 0x000fce0000000f00 */
[----:B------:R-:W-:Y:S05]  /*39f0*/  WARPSYNC.COLLECTIVE R158, `(.L_x_1819) ;  /* 0x000000009e087348 */ /* 0x000fea0003c00000 */
[----:B------:R0:W1:Y:S02]  /*3a00*/  SHFL.BFLY P3, R156, R163, R160, R165 ;  /* 0x0c0000a0a39c7389 */ /* 0x00006400000600a5 */
[----:B01----:R-:W-:Y:S01]  /*3a10*/  ENDCOLLECTIVE ;  /* 0x000000000000791b */ /* 0x003fe20003800000 */
.L_x_1819:
[----:B------:R-:W-:Y:S01]  /*3a20*/  FADD.FTZ R159, R150, R159 ;  /* 0x0000009f969f7221 */ /* 0x000fe20000010000 */
[----:B------:R-:W-:-:S04]  /*3a30*/  HFMA2.MMA R160, -RZ, RZ, 0, 2.384185791015625e-07 ;  /* 0x00000004ffa07435 */ /* 0x000fc800000001ff */
[----:B------:R-:W-:Y:S02]  /*3a40*/  MOV R163, R159 ;  /* 0x0000009f00a37202 */ /* 0x000fe40000000f00 */
[----:B------:R-:W-:-:S07]  /*3a50*/  MOV R152, R156 ;  /* 0x0000009c00987202 */ /* 0x000fce0000000f00 */
[----:B------:R-:W-:Y:S05]  /*3a60*/  WARPSYNC.COLLECTIVE R158, `(.L_x_1820) ;  /* 0x000000009e087348 */ /* 0x000fea0003c00000 */
[----:B------:R0:W1:Y:S02]  /*3a70*/  SHFL.BFLY P3, R156, R163, R160, R165 ;  /* 0x0c0000a0a39c7389 */ /* 0x00006400000600a5 */
[----:B01----:R-:W-:Y:S01]  /*3a80*/  ENDCOLLECTIVE ;  /* 0x000000000000791b */ /* 0x003fe20003800000 */
.L_x_1820:
[----:B------:R-:W-:-:S05]  /*3a90*/  FADD.FTZ R152, R157, R152 ;  /* 0x000000989d987221 */ /* 0x000fca0000010000 */
[----:B------:R-:W-:Y:S02]  /*3aa0*/  MOV R163, R152 ;  /* 0x0000009800a37202 */ /* 0x000fe40000000f00 */
[----:B------:R-:W-:-:S07]  /*3ab0*/  MOV R154, R156 ;  /* 0x0000009c009a7202 */ /* 0x000fce0000000f00 */
[----:B------:R-:W-:Y:S05]  /*3ac0*/  WARPSYNC.COLLECTIVE R158, `(.L_x_1821) ;  /* 0x000000009e087348 */ /* 0x000fea0003c00000 */
[----:B------:R0:W1:Y:S02]  /*3ad0*/  SHFL.BFLY P3, R156, R163, R160, R165 ;  /* 0x0c0000a0a39c7389 */ /* 0x00006400000600a5 */
[----:B01----:R-:W-:Y:S01]  /*3ae0*/  ENDCOLLECTIVE ;  /* 0x000000000000791b */ /* 0x003fe20003800000 */
.L_x_1821:
[----:B------:R-:W-:Y:S01]  /*3af0*/  FADD.FTZ R154, R159, R154 ;  /* 0x0000009a9f9a7221 */ /* 0x000fe20000010000 */
[----:B------:R-:W-:-:S04]  /*3b00*/  HFMA2.MMA R160, -RZ, RZ, 0, 4.76837158203125e-07 ;  /* 0x00000008ffa07435 */ /* 0x000fc800000001ff */
[----:B------:R-:W-:Y:S02]  /*3b10*/  MOV R163, R154 ;  /* 0x0000009a00a37202 */ /* 0x000fe40000000f00 */
[----:B------:R-:W-:-:S07]  /*3b20*/  MOV R161, R156 ;  /* 0x0000009c00a17202 */ /* 0x000fce0000000f00 */
[----:B------:R-:W-:Y:S05]  /*3b30*/  WARPSYNC.COLLECTIVE R158, `(.L_x_1822) ;  /* 0x000000009e087348 */ /* 0x000fea0003c00000 */
[----:B------:R0:W1:Y:S02]  /*3b40*/  SHFL.BFLY P3, R156, R163, R160, R165 ;  /* 0x0c0000a0a39c7389 */ /* 0x00006400000600a5 */
[----:B01----:R-:W-:Y:S01]  /*3b50*/  ENDCOLLECTIVE ;  /* 0x000000000000791b */ /* 0x003fe20003800000 */
.L_x_1822:
[----:B------:R-:W-:-:S05]  /*3b60*/  FADD.FTZ R161, R152, R161 ;  /* 0x000000a198a17221 */ /* 0x000fca0000010000 */
[----:B------:R-:W-:Y:S02]  /*3b70*/  MOV R163, R161 ;  /* 0x000000a100a37202 */ /* 0x000fe40000000f00 */
[----:B------:R-:W-:-:S07]  /*3b80*/  MOV R155, R156 ;  /* 0x0000009c009b7202 */ /* 0x000fce0000000f00 */
[----:B------:R-:W-:Y:S05]  /*3b90*/  WARPSYNC.COLLECTIVE R158, `(.L_x_1823) ;  /* 0x000000009e087348 */ /* 0x000fea0003c00000 */
[----:B------:R0:W1:Y:S02]  /*3ba0*/  SHFL.BFLY P3, R156, R163, R160, R165 ;  /* 0x0c0000a0a39c7389 */ /* 0x00006400000600a5 */
[----:B01----:R-:W-:Y:S01]  /*3bb0*/  ENDCOLLECTIVE ;  /* 0x000000000000791b */ /* 0x003fe20003800000 */
.L_x_1823:
[----:B------:R-:W-:Y:S01]  /*3bc0*/  FADD.FTZ R148, R154, R155 ;  /* 0x0000009b9a947221 */ /* 0x000fe20000010000 */
[----:B------:R-:W-:-:S04]  /*3bd0*/  HFMA2.MMA R160, -RZ, RZ, 0, 9.5367431640625e-07 ;  /* 0x00000010ffa07435 */ /* 0x000fc800000001ff */
[----:B------:R-:W-:Y:S01]  /*3be0*/  MOV R163, R148 ;  /* 0x0000009400a37202 */ /* 0x000fe20000000f00 */
[----:B------:R-:W-:-:S07]  /*3bf0*/  FADD.FTZ R150, R161, R156 ;  /* 0x0000009ca1967221 */ /* 0x000fce0000010000 */
[----:B------:R-:W-:Y:S05]  /*3c00*/  WARPSYNC.COLLECTIVE R158, `(.L_x_1824) ;  /* 0x000000009e087348 */ /* 0x000fea0003c00000 */
[----:B------:R0:W1:Y:S02]  /*3c10*/  SHFL.BFLY P3, R156, R163, R160, R165 ;  /* 0x0c0000a0a39c7389 */ /* 0x00006400000600a5 */
[----:B01----:R-:W-:Y:S01]  /*3c20*/  ENDCOLLECTIVE ;  /* 0x000000000000791b */ /* 0x003fe20003800000 */
.L_x_1824:
[----:B------:R-:W-:Y:S02]  /*3c30*/  MOV R163, R150 ;  /* 0x0000009600a37202 */ /* 0x000fe40000000f00 */
[----:B------:R-:W-:-:S07]  /*3c40*/  MOV R155, R156 ;  /* 0x0000009c009b7202 */ /* 0x000fce0000000f00 */
[----:B------:R-:W-:Y:S05]  /*3c50*/  WARPSYNC.COLLECTIVE R158, `(.L_x_1825) ;  /* 0x000000009e087348 */ /* 0x000fea0003c00000 */
[----:B------:R0:W1:Y:S02]  /*3c60*/  SHFL.BFLY P3, R156, R163, R160, R165 ;  /* 0x0c0000a0a39c7389 */ /* 0x00006400000600a5 */
[----:B01----:R-:W-:Y:S01]  /*3c70*/  ENDCOLLECTIVE ;  /* 0x000000000000791b */ /* 0x003fe20003800000 */
.L_x_1825:
[----:B------:R-:W-:Y:S01]  /*3c80*/  MOV R157, R156 ;  /* 0x0000009c009d7202 */ /* 0x000fe20000000f00 */
[----:B------:R-:W-:Y:S06]  /*3c90*/  BRA `(.L_x_1826) ;  /* 0xffffffdc00107947 */ /* 0x000fec000383ffff */
.L_x_1827:
        /* <DEDUP_REMOVED lines=14> */
.L_x_11685:


//--------------------- .text._ZN10layer_norm22ln_bwd_finalize_kernelINS_22Kernel_traits_finalizeILj768E6__halfS2_S2_S2_fjLb0ELj1024ELj4ENS_18Kernel_traits_baseILj768ES2_S2_S2_S2_fjLj1024EEEEELb0ELb0EEEvNS_9BwdParamsE --------------------------
	.section	.text._ZN10layer_norm22ln_bwd_finalize_kernelINS_22Kernel_traits_finalizeILj768E6__halfS2_S2_S2_fjLb0ELj1024ELj4ENS_18Kernel_traits_baseILj768ES2_S2_S2_S2_fjLj1024EEEEELb0ELb0EEEvNS_9BwdParamsE,"ax",@progbits
	.align	128
        .global         _ZN10layer_norm22ln_bwd_finalize_kernelINS_22Kernel_traits_finalizeILj768E6__halfS2_S2_S2_fjLb0ELj1024ELj4ENS_18Kernel_traits_baseILj768ES2_S2_S2_S2_fjLj1024EEEEELb0ELb0EEEvNS_9BwdParamsE
        .type           _ZN10layer_norm22ln_bwd_finalize_kernelINS_22Kernel_traits_finalizeILj768E6__halfS2_S2_S2_fjLb0ELj1024ELj4ENS_18Kernel_traits_baseILj768ES2_S2_S2_S2_fjLj1024EEEEELb0ELb0EEEvNS_9BwdParamsE,@function
        .size           _ZN10layer_norm22ln_bwd_finalize_kernelINS_22Kernel_traits_finalizeILj768E6__halfS2_S2_S2_fjLb0ELj1024ELj4ENS_18Kernel_traits_baseILj768ES2_S2_S2_S2_fjLj1024EEEEELb0ELb0EEEvNS_9BwdParamsE,(.L_x_11686 - _ZN10layer_norm22ln_bwd_finalize_kernelINS_22Kernel_traits_finalizeILj768E6__halfS2_S2_S2_fjLb0ELj1024ELj4ENS_18Kernel_traits_baseILj768ES2_S2_S2_S2_fjLj1024EEEEELb0ELb0EEEvNS_9BwdParamsE)
        .other          _ZN10layer_norm22ln_bwd_finalize_kernelINS_22Kernel_traits_finalizeILj768E6__halfS2_S2_S2_fjLb0ELj1024ELj4ENS_18Kernel_traits_baseILj768ES2_S2_S2_S2_fjLj1024EEEEELb0ELb0EEEvNS_9BwdParamsE,@"STO_CUDA_ENTRY STV_DEFAULT"
_ZN10layer_norm22ln_bwd_finalize_kernelINS_22Kernel_traits_finalizeILj768E6__halfS2_S2_S2_fjLb0ELj1024ELj4ENS_18Kernel_traits_baseILj768ES2_S2_S2_S2_fjLj1024EEEEELb0ELb0EEEvNS_9BwdParamsE:
.text._ZN10layer_norm22ln_bwd_finalize_kernelINS_22Kernel_traits_finalizeILj768E6__halfS2_S2_S2_fjLb0ELj1024ELj4ENS_18Kernel_traits_baseILj768ES2_S2_S2_S2_fjLj1024EEEEELb0ELb0EEEvNS_9BwdParamsE:
        /* <DEDUP_REMOVED lines=25> */
.L_x_1840:
        /* <DEDUP_REMOVED lines=30> */
.L_x_1832:
        /* <DEDUP_REMOVED lines=36> */
.L_x_1831:
[----:B------:R-:W-:Y:S05]  /*05b0*/  BSYNC B1 ;  /* 0x0000000000017941 */ /* 0x000fea0003800000 */
.L_x_1830:
        /* <DEDUP_REMOVED lines=24> */
.L_x_1834:
[----:B------:R-:W-:Y:S05]  /*0740*/  BSYNC B1 ;  /* 0x0000000000017941 */ /* 0x000fea0003800000 */
.L_x_1833:
        /* <DEDUP_REMOVED lines=12> */
.L_x_1835:
[----:B------:R-:W-:Y:S05]  /*0810*/  BSYNC B1 ;  /* 0x0000000000017941 */ /* 0x000fea0003800000 */
.L_x_1829:
[----:B------:R-:W-:Y:S05]  /*0820*/  BSYNC B0 ;  /* 0x0000000000007941 */ /* 0x000fea0003800000 */
.L_x_1828:
        /* <DEDUP_REMOVED lines=29> */
.L_x_1851:
[----:B---3--:R-:W-:Y:S01]  /*0a00*/  FADD.FTZ R9, R18, R9 ;  /* 0x0000000912097221 */ /* 0x008fe20000010000 */
[----:B--2---:R-:W-:-:S04]  /*0a10*/  FADD.FTZ R11, R10, R11 ;  /* 0x0000000b0a0b7221 */ /* 0x004fc80000010000 */
[----:B------:R2:W-:Y:S04]  /*0a20*/  @!P1 STS [R6+0x2000], R9 ;  /* 0x0020000906009388 */ /* 0x0005e80000000800 */
[----:B------:R2:W-:Y:S02]  /*0a30*/  @!P1 STS [R6+0x2080], R11 ;  /* 0x0020800b06009388 */ /* 0x0005e40000000800 */
.L_x_1836:
        /* <DEDUP_REMOVED lines=14> */
[----:B---3--:R-:W-:Y:S02]  /*0b20*/  F2FP.F16.F32.PACK_AB R15, R15, R14 ;  /* 0x0000000e0f0f723e */ /* 0x008fe400000000ff */
[----:B----4-:R-:W-:-:S03]  /*0b30*/  F2FP.F16.F32.PACK_AB R17, R17, R16 ;  /* 0x000000101111723e */ /* 0x010fc600000000ff */
[----:B------:R2:W-:Y:S04]  /*0b40*/  STG.E desc[UR6][R12.64], R15 ;  /* 0x0000000f0c007986 */ /* 0x0005e8000c101906 */
[----:B------:R2:W-:Y:S02]  /*0b50*/  STG.E desc[UR6][R10.64], R17 ;  /* 0x000000110a007986 */ /* 0x0005e4000c101906 */
.L_x_1839:
[----:B------:R-:W-:Y:S05]  /*0b60*/  BSYNC B0 ;  /* 0x0000000000007941 */ /* 0x000fea0003800000 */
.L_x_1838:
[C---:B------:R-:W-:Y:S01]  /*0b70*/  ISETP.GT.U32.AND P1, PT, R3.reuse, -0x301, PT ;  /* 0xfffffcff0300780c */ /* 0x040fe20003f24070 */
[----:B------:R-:W-:Y:S01]  /*0b80*/  VIADD R4, R4, 0x180 ;  /* 0x0000018004047836 */ /* 0x000fe20000000000 */
[----:B------:R-:W-:-:S11]  /*0b90*/  IADD3 R3, R3, 0x300, RZ ;  /* 0x0000030003037810 */ /* 0x000fd60007ffe0ff */
[----:B------:R-:W-:Y:S05]  /*0ba0*/  @P1 BRA `(.L_x_1840) ;  /* 0xfffffff400781947 */ /* 0x000fea000383ffff */
[----:B------:R-:W-:Y:S05]  /*0bb0*/  EXIT ;  /* 0x000000000000794d */ /* 0x000fea0003800000 */
.L_x_1837:
[----:B------:R-:W-:Y:S01]  /*0bc0*/  HFMA2.MMA R21, -RZ, RZ, 0, 5.9604644775390625e-08 ;  /* 0x00000001ff157435 */ /* 0x000fe200000001ff */
[----:B0--3--:R-:W-:Y:S01]  /*0bd0*/  MOV R22, R10 ;  /* 0x0000000a00167202 */ /* 0x009fe20000000f00 */
[----:B------:R-:W-:Y:S01]  /*0be0*/  IMAD.MOV.U32 R19, RZ, RZ, -0x1 ;  /* 0xffffffffff137424 */ /* 0x000fe200078e00ff */
[----:B------:R-:W-:-:S08]  /*0bf0*/  MOV R24, 0x1f ;  /* 0x0000001f00187802 */ /* 0x000fd00000000f00 */
[----:B-12---:R-:W-:Y:S05]  /*0c00*/  WARPSYNC.COLLECTIVE R19, `(.L_x_1841) ;  /* 0x0000000013087348 */ /* 0x006fea0003c00000 */
[----:B------:R0:W3:Y:S02]  /*0c10*/  SHFL.BFLY P2, R20, R22, R21, R24 ;  /* 0x0c00001516147389 */ /* 0x0000e40000040018 */
[----:B0123--:R-:W-:Y:S01]  /*0c20*/  ENDCOLLECTIVE ;  /* 0x000000000000791b */ /* 0x00ffe20003800000 */
.L_x_1841:
[----:B------:R-:W-:Y:S01]  /*0c30*/  HFMA2.MMA R21, -RZ, RZ, 0, 1.1920928955078125e-07 ;  /* 0x00000002ff157435 */ /* 0x000fe200000001ff */
[----:B------:R-:W-:-:S05]  /*0c40*/  MOV R11, R20 ;  /* 0x00000014000b7202 */ /* 0x000fca0000000f00 */
[----:B------:R-:W-:-:S05]  /*0c50*/  FADD.FTZ R11, R10, R11 ;  /* 0x0000000b0a0b7221 */ /* 0x000fca0000010000 */
[----:B------:R-:W-:-:S07]  /*0c60*/  MOV R22, R11 ;  /* 0x0000000b00167202 */ /* 0x000fce0000000f00 */
[----:B------:R-:W-:Y:S05]  /*0c70*/  WARPSYNC.COLLECTIVE R19, `(.L_x_1842) ;  /* 0x0000000013087348 */ /* 0x000fea0003c00000 */
[----:B------:R0:W1:Y:S02]  /*0c80*/  SHFL.BFLY P2, R20, R22, R21, R24 ;  /* 0x0c00001516147389 */ /* 0x0000640000040018 */
[----:B01----:R-:W-:Y:S01]  /*0c90*/  ENDCOLLECTIVE ;  /* 0x000000000000791b */ /* 0x003fe20003800000 */
.L_x_1842:
[----:B------:R-:W-:Y:S01]  /*0ca0*/  HFMA2.MMA R21, -RZ, RZ, 0, 2.384185791015625e-07 ;  /* 0x00000004ff157435 */ /* 0x000fe200000001ff */
[----:B------:R-:W-:-:S04]  /*0cb0*/  IMAD.MOV.U32 R14, RZ, RZ, R20 ;  /* 0x000000ffff0e7224 */ /* 0x000fc800078e0014 */
[----:B------:R-:W-:-:S05]  /*0cc0*/  FADD.FTZ R14, R11, R14 ;  /* 0x0000000e0b0e7221 */ /* 0x000fca0000010000 */
[----:B------:R-:W-:-:S07]  /*0cd0*/  MOV R22, R14 ;  /* 0x0000000e00167202 */ /* 0x000fce0000000f00 */
[----:B------:R-:W-:Y:S05]  /*0ce0*/  WARPSYNC.COLLECTIVE R19, `(.L_x_1843) ;  /* 0x0000000013087348 */ /* 0x000fea0003c00000 */
[----:B------:R0:W1:Y:S02]  /*0cf0*/  SHFL.BFLY P2, R20, R22, R21, R24 ;  /* 0x0c00001516147389 */ /* 0x0000640000040018 */
[----:B01----:R-:W-:Y:S01]  /*0d00*/  ENDCOLLECTIVE ;  /* 0x000000000000791b */ /* 0x003fe20003800000 */
.L_x_1843:
[----:B------:R-:W-:Y:S01]  /*0d10*/  HFMA2.MMA R21, -RZ, RZ, 0, 4.76837158203125e-07 ;  /* 0x00000008ff157435 */ /* 0x000fe200000001ff */
[----:B------:R-:W-:-:S05]  /*0d20*/  MOV R13, R20 ;  /* 0x00000014000d7202 */ /* 0x000fca0000000f00 */
[----:B------:R-:W-:-:S04]  /*0d30*/  FADD.FTZ R13, R14, R13 ;  /* 0x0000000d0e0d7221 */ /* 0x000fc80000010000 */
[----:B------:R-:W-:-:S07]  /*0d40*/  IMAD.MOV.U32 R22, RZ, RZ, R13 ;  /* 0x000000ffff167224 */ /* 0x000fce00078e000d */
[----:B------:R-:W-:Y:S05]  /*0d50*/  WARPSYNC.COLLECTIVE R19, `(.L_x_1844) ;  /* 0x0000000013087348 */ /* 0x000fea0003c00000 */
[----:B------:R0:W1:Y:S02]  /*0d60*/  SHFL.BFLY P2, R20, R22, R21, R24 ;  /* 0x0c00001516147389 */ /* 0x0000640000040018 */
[----:B01----:R-:W-:Y:S01]  /*0d70*/  ENDCOLLECTIVE ;  /* 0x000000000000791b */ /* 0x003fe20003800000 */
.L_x_1844:
[----:B------:R-:W-:Y:S01]  /*0d80*/  IMAD.MOV.U32 R21, RZ, RZ, 0x10 ;  /* 0x00000010ff157424 */ /* 0x000fe200078e00ff */
[----:B------:R-:W-:-:S05]  /*0d90*/  MOV R10, R20 ;  /* 0x00000014000a7202 */ /* 0x000fca0000000f00 */
[----:B------:R-:W-:-:S05]  /*0da0*/  FADD.FTZ R10, R13, R10 ;  /* 0x0000000a0d0a7221 */ /* 0x000fca0000010000 */
[----:B------:R-:W-:-:S07]  /*0db0*/  MOV R22, R10 ;  /* 0x0000000a00167202 */ /* 0x000fce0000000f00 */
[----:B------:R-:W-:Y:S05]  /*0dc0*/  WARPSYNC.COLLECTIVE R19, `(.L_x_1845) ;  /* 0x0000000013087348 */ /* 0x000fea0003c00000 */
[----:B------:R0:W1:Y:S02]  /*0dd0*/  SHFL.BFLY P2, R20, R22, R21, R24 ;  /* 0x0c00001516147389 */ /* 0x0000640000040018 */
[----:B01----:R-:W-:Y:S01]  /*0de0*/  ENDCOLLECTIVE ;  /* 0x000000000000791b */ /* 0x003fe20003800000 */
.L_x_1845:
[----:B------:R-:W-:Y:S01]  /*0df0*/  HFMA2.MMA R21, -RZ, RZ, 0, 5.9604644775390625e-08 ;  /* 0x00000001ff157435 */ /* 0x000fe200000001ff */
[----:B------:R-:W-:Y:S02]  /*0e00*/  MOV R22, R9 ;  /* 0x0000000900167202 */ /* 0x000fe40000000f00 */
[----:B------:R-:W-:-:S08]  /*0e10*/  MOV R11, R20 ;  /* 0x00000014000b7202 */ /* 0x000fd00000000f00 */
[----:B------:R-:W-:Y:S05]  /*0e20*/  WARPSYNC.COLLECTIVE R19, `(.L_x_1846) ;  /* 0x0000000013087348 */ /* 0x000fea0003c00000 */
[----:B------:R0:W1:Y:S02]  /*0e30*/  SHFL.BFLY P2, R20, R22, R21, R24 ;  /* 0x0c00001516147389 */ /* 0x0000640000040018 */
[----:B01----:R-:W-:Y:S01]  /*0e40*/  ENDCOLLECTIVE ;  /* 0x000000000000791b */ /* 0x003fe20003800000 */
.L_x_1846:
[----:B------:R-:W-:Y:S01]  /*0e50*/  HFMA2.MMA R21, -RZ, RZ, 0, 1.1920928955078125e-07 ;  /* 0x00000002ff157435 */ /* 0x000fe200000001ff */
[----:B------:R-:W-:-:S04]  /*0e60*/  IMAD.MOV.U32 R14, RZ, RZ, R20 ;  /* 0x000000ffff0e7224 */ /* 0x000fc800078e0014 */
[----:B------:R-:W-:-:S05]  /*0e70*/  FADD.FTZ R15, R9, R14 ;  /* 0x0000000e090f7221 */ /* 0x000fca0000010000 */
[----:B------:R-:W-:-:S07]  /*0e80*/  MOV R22, R15 ;  /* 0x0000000f00167202 */ /* 0x000fce0000000f00 */
[----:B------:R-:W-:Y:S05]  /*0e90*/  WARPSYNC.COLLECTIVE R19, `(.L_x_1847) ;  /* 0x0000000013087348 */ /* 0x000fea0003c00000 */
[----:B------:R0:W1:Y:S02]  /*0ea0*/  SHFL.BFLY P2, R20, R22, R21, R24 ;  /* 0x0c00001516147389 */ /* 0x0000640000040018 */
[----:B01----:R-:W-:Y:S01]  /*0eb0*/  ENDCOLLECTIVE ;  /* 0x000000000000791b */ /* 0x003fe20003800000 */
.L_x_1847:
[----:B------:R-:W-:Y:S01]  /*0ec0*/  HFMA2.MMA R21, -RZ, RZ, 0, 2.384185791015625e-07 ;  /* 0x00000004ff157435 */ /* 0x000fe200000001ff */
[----:B------:R-:W-:-:S05]  /*0ed0*/  MOV R16, R20 ;  /* 0x0000001400107202 */ /* 0x000fca0000000f00 */
[----:B------:R-:W-:-:S04]  /*0ee0*/  FADD.FTZ R16, R15, R16 ;  /* 0x000000100f107221 */ /* 0x000fc80000010000 */
[----:B------:R-:W-:-:S07]  /*0ef0*/  IMAD.MOV.U32 R22, RZ, RZ, R16 ;  /* 0x000000ffff167224 */ /* 0x000fce00078e0010 */
[----:B------:R-:W-:Y:S05]  /*0f00*/  WARPSYNC.COLLECTIVE R19, `(.L_x_1848) ;  /* 0x0000000013087348 */ /* 0x000fea0003c00000 */
[----:B------:R0:W1:Y:S02]  /*0f10*/  SHFL.BFLY P2, R20, R22, R21, R24 ;  /* 0x0c00001516147389 */ /* 0x0000640000040018 */
[----:B01----:R-:W-:Y:S01]  /*0f20*/  ENDCOLLECTIVE ;  /* 0x000000000000791b */ /* 0x003fe20003800000 */
.L_x_1848:
[----:B------:R-:W-:Y:S01]  /*0f30*/  IMAD.MOV.U32 R21, RZ, RZ, 0x8 ;  /* 0x00000008ff157424 */ /* 0x000fe200078e00ff */
[----:B------:R-:W-:-:S05]  /*0f40*/  MOV R17, R20 ;  /* 0x0000001400117202 */ /* 0x000fca0000000f00 */
[----:B------:R-:W-:-:S05]  /*0f50*/  FADD.FTZ R17, R16, R17 ;  /* 0x0000001110117221 */ /* 0x000fca0000010000 */
[----:B------:R-:W-:-:S07]  /*0f60*/  MOV R22, R17 ;  /* 0x0000001100167202 */ /* 0x000fce0000000f00 */
[----:B------:R-:W-:Y:S05]  /*0f70*/  WARPSYNC.COLLECTIVE R19, `(.L_x_1849) ;  /* 0x0000000013087348 */ /* 0x000fea0003c00000 */
[----:B------:R0:W1:Y:S02]  /*0f80*/  SHFL.BFLY P2, R20, R22, R21, R24 ;  /* 0x0c00001516147389 */ /* 0x0000640000040018 */
[----:B01----:R-:W-:Y:S01]  /*0f90*/  ENDCOLLECTIVE ;  /* 0x000000000000791b */ /* 0x003fe20003800000 */
.L_x_1849:
[----:B------:R-:W-:Y:S01]  /*0fa0*/  HFMA2.MMA R21, -RZ, RZ, 0, 9.5367431640625e-07 ;  /* 0x00000010ff157435 */ /* 0x000fe200000001ff */
[----:B------:R-:W-:-:S05]  /*0fb0*/  MOV R18, R20 ;  /* 0x0000001400127202 */ /* 0x000fca0000000f00 */
[----:B------:R-:W-:-:S05]  /*0fc0*/  FADD.FTZ R18, R17, R18 ;  /* 0x0000001211127221 */ /* 0x000fca0000010000 */
[----:B------:R-:W-:-:S07]  /*0fd0*/  MOV R22, R18 ;  /* 0x0000001200167202 */ /* 0x000fce0000000f00 */
[----:B------:R-:W-:Y:S05]  /*0fe0*/  WARPSYNC.COLLECTIVE R19, `(.L_x_1850) ;  /* 0x0000000013087348 */ /* 0x000fea0003c00000 */
[----:B------:R0:W1:Y:S02]  /*0ff0*/  SHFL.BFLY P2, R20, R22, R21, R24 ;  /* 0x0c00001516147389 */ /* 0x0000640000040018 */
[----:B01----:R-:W-:Y:S01]  /*1000*/  ENDCOLLECTIVE ;  /* 0x000000000000791b */ /* 0x003fe20003800000 */
.L_x_1850:
[----:B------:R-:W-:Y:S01]  /*1010*/  MOV R9, R20 ;  /* 0x0000001400097202 */ /* 0x000fe20000000f00 */
[----:B------:R-:W-:Y:S06]  /*1020*/  BRA `(.L_x_1851) ;  /* 0xfffffff800747947 */ /* 0x000fec000383ffff */
.L_x_1852:
        /* <DEDUP_REMOVED lines=13> */
.L_x_11686:


//--------------------- .text._ZN10layer_norm13ln_bwd_kernelINS_13Kernel_traitsI6__halfS2_S2_S2_fjLj768ELj1ELj4ELj1ELj16ENS_18Kernel_traits_baseILj768ES2_S2_S2_S2_fjLj128EEEEELb1ELb0ELb1ELb0EEEvNS_9BwdParamsE --------------------------
	.section	.text._ZN10layer_norm13ln_bwd_kernelINS_13Kernel_traitsI6__halfS2_S2_S2_fjLj768ELj1ELj4ELj1ELj16ENS_18Kernel_traits_baseILj768ES2_S2_S2_S2_fjLj128EEEEELb1ELb0ELb1ELb0EEEvNS_9BwdParamsE,"ax",@progbits
	.align	128
        .global         _ZN10layer_norm13ln_bwd_kernelINS_13Kernel_traitsI6__halfS2_S2_S2_fjLj768ELj1ELj4ELj1ELj16ENS_18Kernel_traits_baseILj768ES2_S2_S2_S2_fjLj128EEEEELb1ELb0ELb1ELb0EEEvNS_9BwdParamsE
        .type           _ZN10layer_norm13ln_bwd_kernelINS_13Kernel_traitsI6__halfS2_S2_S2_fjLj768ELj1ELj4ELj1ELj16ENS_18Kernel_traits_baseILj768ES2_S2_S2_S2_fjLj128EEEEELb1ELb0ELb1ELb0EEEvNS_9BwdParamsE,@function
        .size           _ZN10layer_norm13ln_bwd_kernelINS_13Kernel_traitsI6__halfS2_S2_S2_fjLj768ELj1ELj4ELj1ELj16ENS_18Kernel_traits_baseILj768ES2_S2_S2_S2_fjLj128EEEEELb1ELb0ELb1ELb0EEEvNS_9BwdParamsE,(.L_x_11687 - _ZN10layer_norm13ln_bwd_kernelINS_13Kernel_traitsI6__halfS2_S2_S2_fjLj768ELj1ELj4ELj1ELj16ENS_18Kernel_traits_baseILj768ES2_S2_S2_S2_fjLj128EEEEELb1ELb0ELb1ELb0EEEvNS_9BwdParamsE)
        .other          _ZN10layer_norm13ln_bwd_kernelINS_13Kernel_traitsI6__halfS2_S2_S2_fjLj768ELj1ELj4ELj1ELj16ENS_18Kernel_traits_baseILj768ES2_S2_S2_S2_fjLj128EEEEELb1ELb0ELb1ELb0EEEvNS_9BwdParamsE,@"STO_CUDA_ENTRY STV_DEFAULT"
_ZN10layer_norm13ln_bwd_kernelINS_13Kernel_traitsI6__halfS2_S2_S2_fjLj768ELj1ELj4ELj1ELj16ENS_18Kernel_traits_baseILj768ES2_S2_S2_S2_fjLj128EEEEELb1ELb0ELb1ELb0EEEvNS_9BwdParamsE:
.text._ZN10layer_norm13ln_bwd_kernelINS_13Kernel_traitsI6__halfS2_S2_S2_fjLj768ELj1ELj4ELj1ELj16ENS_18Kernel_traits_baseILj768ES2_S2_S2_S2_fjLj128EEEEELb1ELb0ELb1ELb0EEEvNS_9BwdParamsE:
        /* <DEDUP_REMOVED lines=17> */
[----:B------:R-:W-:Y:S02]  /*0110*/  ISETP.GE.U32.AND P2, PT, R3, 0x60, PT ;  /* 0x000000600300780c */ /* 0x000fe40003f46070 */
[----:B------:R-:W-:Y:S02]  /*0120*/  MOV R3, R2 ;  /* 0x0000000200037202 */ /* 0x000fe40000000f00 */
[----:B------:R-:W-:-:S05]  /*0130*/  P2R R171, PR, RZ, 0x4 ;  /* 0x00000004ffab7803 */ /* 0x000fca0000000000 */
        /* <DEDUP_REMOVED lines=9> */
[----:B---3--:R-:W-:Y:S01]  /*01d0*/  @P2 IMAD.WIDE.U32 R6, R3, 0x10, R10 ;  /* 0x0000001003062825 */ /* 0x008fe200078e000a */
[----:B------:R-:W-:-:S04]  /*01e0*/  SHF.R.U32.HI R3, RZ, 0x5, R0 ;  /* 0x00000005ff037819 */ /* 0x000fc80000011600 */
[----:B-1----:R-:W-:Y:S01]  /*01f0*/  LEA R114, R114, R3, 0x2 ;  /* 0x0000000372727211 */ /* 0x002fe200078e10ff */
[----:B------:R0:W5:Y:S03]  /*0200*/  @P2 LDG.E.128 R68, desc[UR4][R6.64] ;  /* 0x0000000406442981 */ /* 0x000166000c1e1d00 */
[----:B------:R-:W-:Y:S01]  /*0210*/  ISETP.GE.AND P2, PT, R114, UR6, PT ;  /* 0x0000000672007c0c */ /* 0x000fe2000bf46270 */
[----:B------:R-:W-:Y:S01]  /*0220*/  ULDC.64 UR6, c[0x0][0x2c8] ;  /* 0x0000b20000067ab9 */ /* 0x000fe20000000a00 */
[----:B------:R-:W-:Y:S01]  /*0230*/  BSSY B0, `(.L_x_1853) ;  /* 0x0000419000007945 */ /* 0x000fe20003800000 */
        /* <DEDUP_REMOVED lines=23> */
[----:B------:R-:W-:Y:S01]  /*03b0*/  CS2R R18, SRZ ;  /* 0x0000000000127805 */ /* 0x000fe2000001ff00 */
[----:B0-----:R-:W-:Y:S06]  /*03c0*/  @P2 BRA `(.L_x_1854) ;  /* 0x0000003c00fc2947 */ /* 0x001fec0003800000 */
[----:B------:R-:W0:Y:S01]  /*03d0*/  LDC.U8 R172, c[0x0][0x2a0] ;  /* 0x0000a800ffac7b82 */ /* 0x000e220000000000 */
[----:B------:R-:W-:Y:S01]  /*03e0*/  HFMA2.MMA R61, -RZ, RZ, 0, 0 ;  /* 0x00000000ff3d7435 */ /* 0x000fe200000001ff */
[--C-:B-----5:R-:W-:Y:S02]  /*03f0*/  HADD2.F32 R90, -RZ, R12.reuse.H0_H0 ;  /* 0x2000000cff5a7230 */ /* 0x120fe40000004100 */
        /* <DEDUP_REMOVED lines=23> */
.L_x_1945:
[----:B0--3--:R-:W0:Y:S08]  /*0570*/  LDC.64 R74, c[0x0][0x288] ;  /* 0x0000a200ff4a7b82 */ /* 0x009e300000000a00 */
[----:B-1----:R-:W1:Y:S08]  /*0580*/  LDC.64 R72, c[0x0][0x258] ;  /* 0x00009600ff487b82 */ /* 0x002e700000000a00 */
        /* <DEDUP_REMOVED lines=19> */
[----:B------:R-:W-:Y:S02]  /*06c0*/  MOV R77, RZ ;  /* 0x000000ff004d7202 */ /* 0x000fe40000000f00 */
[----:B------:R-:W-:-:S09]  /*06d0*/  MOV R79, R140 ;  /* 0x0000008c004f7202 */ /* 0x000fd20000000f00 */
        /* <DEDUP_REMOVED lines=11> */
[----:B0-----:R-:W-:-:S06]  /*0790*/  IMAD.WIDE.U32 R84, R77, 0x8, R84 ;  /* 0x000000084d547825 */ /* 0x001fcc00078e0054 */
[----:B------:R-:W5:Y:S01]  /*07a0*/  LDG.E.64 R84, desc[UR4][R84.64] ;  /* 0x0000000454547981 */ /* 0x000f62000c1e1b00 */
[----:B------:R-:W-:Y:S02]  /*07b0*/  IADD3 R77, R77, 0x20, RZ ;  /* 0x000000204d4d7810 */ /* 0x000fe40007ffe0ff */
[----:B-1----:R-:W-:-:S07]  /*07c0*/  IADD3 R79, R140, 0x20, RZ ;  /* 0x000000208c4f7810 */ /* 0x002fce0007ffe0ff */
.L_x_1858:
[----:B------:R-:W-:Y:S05]  /*07d0*/  BSYNC B2 ;  /* 0x0000000000027941 */ /* 0x000fea0003800000 */
.L_x_1857:
[----:B------:R-:W-:Y:S04]  /*07e0*/  BSSY B2, `(.L_x_1859) ;  /* 0x000000b000027945 */ /* 0x000fe80003800000 */
[----:B------:R-:W-:Y:S05]  /*07f0*/  @!P1 BRA `(.L_x_1860) ;  /* 0x0000000000249947 */ /* 0x000fea0003800000 */
[----:B------:R-:W0:Y:S01]  /*0800*/  LDC.64 R74, c[0x0][0x240] ;  /* 0x00009000ff4a7b82 */ /* 0x000e220000000a00 */
[----:B------:R-:W-:-:S04]  /*0810*/  ISETP.NE.U32.AND P4, PT, RZ, UR6, PT ;  /* 0x00000006ff007c0c */ /* 0x000fc8000bf85070 */
[----:B------:R-:W-:-:S13]  /*0820*/  ISETP.NE.AND.EX P4, PT, RZ, UR7, PT, P4 ;  /* 0x00000007ff007c0c */ /* 0x000fda000bf85340 */
[----:B------:R-:W-:-:S05]  /*0830*/  @P4 IMAD.WIDE.U32 R72, R79, 0x10, R86 ;  /* 0x000000104f484825 */ /* 0x000fca00078e0056 */
[----:B------:R1:W5:Y:S01]  /*0840*/  @P4 LDG.E.128 R8, desc[UR4][R72.64] ;  /* 0x0000000448084981 */ /* 0x000362000c1e1d00 */
[----:B0-----:R-:W-:-:S05]  /*0850*/  IMAD.WIDE.U32 R74, R77, 0x8, R74 ;  /* 0x000000084d4a7825 */ /* 0x001fca00078e004a */
[----:B------:R1:W5:Y:S01]  /*0860*/  LDG.E.64 R82, desc[UR4][R74.64] ;  /* 0x000000044a527981 */ /* 0x000362000c1e1b00 */
[----:B------:R-:W-:Y:S02]  /*0870*/  IADD3 R77, R77, 0x20, RZ ;  /* 0x000000204d4d7810 */ /* 0x000fe40007ffe0ff */
[----:B------:R-:W-:-:S07]  /*0880*/  IADD3 R79, R79, 0x20, RZ ;  /* 0x000000204f4f7810 */ /* 0x000fce0007ffe0ff */
.L_x_1860:
[----:B------:R-:W-:Y:S05]  /*0890*/  BSYNC B2 ;  /* 0x0000000000027941 */ /* 0x000fea0003800000 */
.L_x_1859:
[----:B------:R-:W-:Y:S01]  /*08a0*/  ISETP.NE.AND P4, PT, R171, RZ, PT ;  /* 0x000000ffab00720c */ /* 0x000fe20003f85270 */
[----:B------:R-:W-:Y:S01]  /*08b0*/  HFMA2.MMA R169, -RZ, RZ, 0, 0 ;  /* 0x00000000ffa97435 */ /* 0x000fe200000001ff */
[----:B------:R-:W-:-:S11]  /*08c0*/  MOV R170, RZ ;  /* 0x000000ff00aa7202 */ /* 0x000fd60000000f00 */
        /* <DEDUP_REMOVED lines=8> */
[----:B------:R-:W-:Y:S01]  /*0950*/  MOV R170, RZ ;  /* 0x000000ff00aa7202 */ /* 0x000fe20000000f00 */
[----:B--2---:R-:W-:Y:S06]  /*0960*/  BRA `(.L_x_1861) ;  /* 0x0000001000847947 */ /* 0x004fec0003800000 */
.L_x_1856:
[----:B------:R-:W0:Y:S02]  /*0970*/  LDC.64 R72, c[0x0][0x250] ;  /* 0x00009400ff487b82 */ /* 0x000e240000000a00 */
[----:B0-----:R-:W-:-:S06]  /*0980*/  IMAD.WIDE R72, R114, 0x4, R72 ;  /* 0x0000000472487825 */ /* 0x001fcc00078e0248 */
[----:B------:R-:W2:Y:S01]  /*0990*/  LDG.E R72, desc[UR4][R72.64] ;  /* 0x0000000448487981 */ /* 0x000ea2000c1e1900 */
[----:B------:R-:W-:Y:S01]  /*09a0*/  IADD3 R2, R74, -0x1, RZ ;  /* 0xffffffff4a027810 */ /* 0x000fe20007ffe0ff */
[----:B------:R-:W-:Y:S01]  /*09b0*/  HFMA2.MMA R167, -RZ, RZ, 0, 0 ;  /* 0x00000000ffa77435 */ /* 0x000fe200000001ff */
[----:B-----5:R-:W-:Y:S01]  /*09c0*/  ISETP.GE.AND P3, PT, R163, 0x1, PT ;  /* 0x00000001a300780c */ /* 0x020fe20003f66270 */
[----:B------:R-:W-:Y:S01]  /*09d0*/  BSSY B2, `(.L_x_1862) ;  /* 0x0000068000027945 */ /* 0x000fe20003800000 */
[----:B------:R-:W-:Y:S01]  /*09e0*/  ISETP.NE.AND P4, PT, R172, RZ, PT ;  /* 0x000000ffac00720c */ /* 0x000fe20003f85270 */
[----:B------:R-:W-:Y:S01]  /*09f0*/  IMAD R2, R2, R115, RZ ;  /* 0x0000007302027224 */ /* 0x000fe200078e02ff */
[----:B------:R-:W-:Y:S01]  /*0a00*/  HFMA2.MMA R170, -RZ, RZ, 0, 0 ;  /* 0x00000000ffaa7435 */ /* 0x000fe200000001ff */
[----:B------:R-:W-:Y:S02]  /*0a10*/  MOV R169, RZ ;  /* 0x000000ff00a97202 */ /* 0x000fe40000000f00 */
[----:B------:R-:W-:-:S02]  /*0a20*/  MOV R173, R140 ;  /* 0x0000008c00ad7202 */ /* 0x000fc40000000f00 */
[----:B------:R-:W-:-:S04]  /*0a30*/  SHF.R.S32.HI R75, RZ, 0x1f, R2 ;  /* 0x0000001fff4b7819 */ /* 0x000fc80000011402 */
[----:B------:R-:W-:Y:S02]  /*0a40*/  LEA.HI R75, R75, R2, RZ, 0x3 ;  /* 0x000000024b4b7211 */ /* 0x000fe400078f18ff */
[----:B------:R-:W-:-:S05]  /*0a50*/  @P3 IADD3 R2, R163, -0x1, RZ ;  /* 0xffffffffa3023810 */ /* 0x000fca0007ffe0ff */
        /* <DEDUP_REMOVED lines=20> */
[----:B------:R-:W-:-:S02]  /*0ba0*/  IADD3 R168, R168, 0x20, RZ ;  /* 0x00000020a8a87810 */ /* 0x000fc40007ffe0ff */
[----:B------:R-:W-:Y:S02]  /*0bb0*/  IADD3 R167, R167, 0x20, RZ ;  /* 0x00000020a7a77810 */ /* 0x000fe40007ffe0ff */
[----:B------:R-:W-:Y:S01]  /*0bc0*/  IADD3 R173, R140, 0x20, RZ ;  /* 0x000000208cad7810 */ /* 0x000fe20007ffe0ff */
[--C-:B---3--:R-:W-:Y:S02]  /*0bd0*/  HADD2.F32 R152, -RZ, R72.reuse.H0_H0 ;  /* 0x20000048ff987230 */ /* 0x108fe40000004100 */
[----:B------:R-:W-:Y:S02]  /*0be0*/  HADD2.F32 R154, -RZ, R72.H1_H1 ;  /* 0x30000048ff9a7230 */ /* 0x000fe40000004100 */
[--C-:B------:R-:W-:Y:S02]  /*0bf0*/  HADD2.F32 R72, -RZ, R73.reuse.H0_H0 ;  /* 0x20000049ff487230 */ /* 0x100fe40000004100 */
[----:B------:R-:W-:Y:S01]  /*0c00*/  FADD.FTZ R152, -R165, R152 ;  /* 0x00000098a5987221 */ /* 0x000fe20000010100 */
[----:B------:R-:W-:-:S02]  /*0c10*/  HADD2.F32 R156, -RZ, R73.H1_H1 ;  /* 0x30000049ff9c7230 */ /* 0x000fc40000004100 */
[----:B------:R-:W-:Y:S01]  /*0c20*/  FADD.FTZ R154, -R165, R154 ;  /* 0x0000009aa59a7221 */ /* 0x000fe20000010100 */
[--C-:B----4-:R-:W-:Y:S02]  /*0c30*/  HADD2.F32 R73, -RZ, R76.reuse.H0_H0 ;  /* 0x2000004cff497230 */ /* 0x110fe40000004100 */
[----:B------:R-:W-:Y:S01]  /*0c40*/  FMUL.FTZ R3, R139, R152 ;  /* 0x000000988b037220 */ /* 0x000fe20000410000 */
[----:B------:R-:W-:Y:S02]  /*0c50*/  HADD2.F32 R76, -RZ, R76.H1_H1 ;  /* 0x3000004cff4c7230 */ /* 0x000fe40000004100 */
[----:B------:R-:W-:Y:S01]  /*0c60*/  FADD.FTZ R72, -R165, R72 ;  /* 0x00000048a5487221 */ /* 0x000fe20000010100 */
[----:B------:R-:W-:Y:S01]  /*0c70*/  FMUL.FTZ R152, R139, R154 ;  /* 0x0000009a8b987220 */ /* 0x000fe20000410000 */
[----:B------:R-:W-:Y:S01]  /*0c80*/  FMUL.FTZ R154, R90, R73 ;  /* 0x000000495a9a7220 */ /* 0x000fe20000410000 */
[----:B------:R-:W-:Y:S02]  /*0c90*/  HADD2.F32 R158, -RZ, R74.H0_H0 ;  /* 0x2000004aff9e7230 */ /* 0x000fe40000004100 */
[----:B------:R-:W-:-:S02]  /*0ca0*/  HADD2.F32 R164, -RZ, R75.H0_H0 ;  /* 0x2000004bffa47230 */ /* 0x000fc40000004100 */
[----:B------:R-:W-:Y:S02]  /*0cb0*/  HADD2.F32 R166, -RZ, R75.H1_H1 ;  /* 0x3000004bffa67230 */ /* 0x000fe40000004100 */
[----:B------:R-:W-:Y:S01]  /*0cc0*/  FMUL.FTZ R149, R139, R72 ;  /* 0x000000488b957220 */ /* 0x000fe20000410000 */
[--C-:B------:R-:W-:Y:S02]  /*0cd0*/  HADD2.F32 R75, -RZ, R77.reuse.H0_H0 ;  /* 0x2000004dff4b7230 */ /* 0x100fe40000004100 */
[----:B------:R-:W-:Y:S01]  /*0ce0*/  FADD.FTZ R156, -R165, R156 ;  /* 0x0000009ca59c7221 */ /* 0x000fe20000010100 */
[----:B------:R-:W-:Y:S02]  /*0cf0*/  HADD2.F32 R160, -RZ, R74.H1_H1 ;  /* 0x3000004affa07230 */ /* 0x000fe40000004100 */
[----:B------:R-:W-:Y:S01]  /*0d00*/  FADD.FTZ R36, R36, R73 ;  /* 0x0000004924247221 */ /* 0x000fe20000010000 */
[----:B------:R-:W-:Y:S02]  /*0d10*/  HADD2.F32 R74, -RZ, R77.H1_H1 ;  /* 0x3000004dff4a7230 */ /* 0x000fe40000004100 */
[----:B------:R-:W-:Y:S01]  /*0d20*/  FFMA.FTZ R60, R3, R73, R60 ;  /* 0x00000049033c7223 */ /* 0x000fe2000001003c */
[----:B------:R-:W-:Y:S01]  /*0d30*/  FMUL.FTZ R151, R91, R76 ;  /* 0x0000004c5b977220 */ /* 0x000fe20000410000 */
[----:B------:R-:W-:Y:S01]  /*0d40*/  FADD.FTZ R72, RZ, R154 ;  /* 0x0000009aff487221 */ /* 0x000fe20000010000 */
[----:B------:R-:W-:-:S02]  /*0d50*/  HADD2.F32 R77, -RZ, R78.H0_H0 ;  /* 0x2000004eff4d7230 */ /* 0x000fc40000004100 */
[----:B------:R-:W-:Y:S01]  /*0d60*/  FFMA.FTZ R73, R3, R154, RZ ;  /* 0x0000009a03497223 */ /* 0x000fe200000100ff */
[----:B0-----:R-:W-:Y:S02]  /*0d70*/  HADD2.F32 R88, -RZ, R78.H1_H1 ;  /* 0x3000004eff587230 */ /* 0x001fe40000004100 */
[----:B------:R-:W-:Y:S01]  /*0d80*/  FADD.FTZ R78, -R165, R158 ;  /* 0x0000009ea54e7221 */ /* 0x000fe20000010100 */
        /* <DEDUP_REMOVED lines=22> */
[----:B------:R-:W-:Y:S02]  /*0ef0*/  HADD2.F32 R170, -RZ, R79.H1_H1 ;  /* 0x3000004fffaa7230 */ /* 0x000fe40000004100 */
[----:B------:R-:W-:Y:S01]  /*0f00*/  FADD.FTZ R166, -R165, R166 ;  /* 0x000000a6a5a67221 */ /* 0x000fe20000010100 */
[C---:B------:R-:W-:Y:S01]  /*0f10*/  FMUL.FTZ R159, R139.reuse, R164 ;  /* 0x000000a48b9f7220 */ /* 0x040fe20000410000 */
        /* <DEDUP_REMOVED lines=19> */
.L_x_1863:
[----:B------:R-:W-:Y:S05]  /*1050*/  BSYNC B2 ;  /* 0x0000000000027941 */ /* 0x000fea0003800000 */
.L_x_1862:
        /* <DEDUP_REMOVED lines=17> */
[----:B------:R-:W-:Y:S01]  /*1170*/  IADD3 R173, R173, 0x20, RZ ;  /* 0x00000020adad7810 */ /* 0x000fe20007ffe0ff */
[--C-:B---3--:R-:W-:Y:S02]  /*1180*/  HADD2.F32 R116, -RZ, R72.reuse.H0_H0 ;  /* 0x20000048ff747230 */ /* 0x108fe40000004100 */
[----:B------:R-:W-:Y:S02]  /*1190*/  HADD2.F32 R72, -RZ, R72.H1_H1 ;  /* 0x30000048ff487230 */ /* 0x000fe40000004100 */
[----:B------:R-:W-:-:S02]  /*11a0*/  HADD2.F32 R118, -RZ, R73.H0_H0 ;  /* 0x20000049ff767230 */ /* 0x000fc40000004100 */
[----:B------:R-:W-:Y:S02]  /*11b0*/  HADD2.F32 R120, -RZ, R73.H1_H1 ;  /* 0x30000049ff787230 */ /* 0x000fe40000004100 */
[C---:B------:R-:W-:Y:S01]  /*11c0*/  FADD.FTZ R116, -R165.reuse, R116 ;  /* 0x00000074a5747221 */ /* 0x040fe20000010100 */
[----:B----4-:R-:W-:Y:S02]  /*11d0*/  HADD2.F32 R73, -RZ, R76.H0_H0 ;  /* 0x2000004cff497230 */ /* 0x010fe40000004100 */
[C---:B------:R-:W-:Y:S01]  /*11e0*/  FADD.FTZ R72, -R165.reuse, R72 ;  /* 0x00000048a5487221 */ /* 0x040fe20000010100 */
[--C-:B------:R-:W-:Y:S02]  /*11f0*/  HADD2.F32 R122, -RZ, R74.reuse.H0_H0 ;  /* 0x2000004aff7a7230 */ /* 0x100fe40000004100 */
[----:B------:R-:W-:Y:S02]  /*1200*/  HADD2.F32 R124, -RZ, R74.H1_H1 ;  /* 0x3000004aff7c7230 */ /* 0x000fe40000004100 */
[----:B------:R-:W-:Y:S01]  /*1210*/  FADD.FTZ R74, -R165, R118 ;  /* 0x00000076a54a7221 */ /* 0x000fe20000010100 */
[----:B------:R-:W-:-:S02]  /*1220*/  HADD2.F32 R76, -RZ, R76.H1_H1 ;  /* 0x3000004cff4c7230 */ /* 0x000fc40000004100 */
[C---:B------:R-:W-:Y:S01]  /*1230*/  FMUL.FTZ R117, R139.reuse, R116 ;  /* 0x000000748b757220 */ /* 0x040fe20000410000 */
[----:B------:R-:W-:Y:S01]  /*1240*/  FMUL.FTZ R118, R98, R73 ;  /* 0x0000004962767220 */ /* 0x000fe20000410000 */
[--C-:B------:R-:W-:Y:S02]  /*1250*/  HADD2.F32 R130, -RZ, R75.reuse.H0_H0 ;  /* 0x2000004bff827230 */ /* 0x100fe40000004100 */
[----:B------:R-:W-:Y:S02]  /*1260*/  HADD2.F32 R174, -RZ, R75.H1_H1 ;  /* 0x3000004bffae7230 */ /* 0x000fe40000004100 */
[C---:B------:R-:W-:Y:S01]  /*1270*/  FMUL.FTZ R116, R139.reuse, R72 ;  /* 0x000000488b747220 */ /* 0x040fe20000410000 */
[--C-:B------:R-:W-:Y:S02]  /*1280*/  HADD2.F32 R75, -RZ, R77.reuse.H0_H0 ;  /* 0x2000004dff4b7230 */ /* 0x100fe40000004100 */
[----:B------:R-:W-:Y:S01]  /*1290*/  FMUL.FTZ R119, R139, R74 ;  /* 0x0000004a8b777220 */ /* 0x000fe20000410000 */
[----:B0-----:R-:W-:-:S02]  /*12a0*/  HADD2.F32 R88, -RZ, R77.H1_H1 ;  /* 0x3000004dff587230 */ /* 0x001fc40000004100 */
[----:B------:R-:W-:Y:S01]  /*12b0*/  FADD.FTZ R28, R28, R73 ;  /* 0x000000491c1c7221 */ /* 0x000fe20000010000 */
[----:B------:R-:W-:Y:S01]  /*12c0*/  FFMA.FTZ R52, R117, R73, R52 ;  /* 0x0000004975347223 */ /* 0x000fe20000010034 */
[----:B------:R-:W-:Y:S01]  /*12d0*/  FMUL.FTZ R121, R99, R76 ;  /* 0x0000004c63797220 */ /* 0x000fe20000410000 */
[----:B------:R-:W-:Y:S01]  /*12e0*/  FADD.FTZ R72, R169, R118 ;  /* 0x00000076a9487221 */ /* 0x000fe20000010000 */
[--C-:B------:R-:W-:Y:S02]  /*12f0*/  HADD2.F32 R77, -RZ, R78.reuse.H0_H0 ;  /* 0x2000004eff4d7230 */ /* 0x100fe40000004100 */
[----:B------:R-:W-:Y:S01]  /*1300*/  FFMA.FTZ R73, R117, R118, R170 ;  /* 0x0000007675497223 */ /* 0x000fe200000100aa */
[----:B------:R-:W-:Y:S02]  /*1310*/  HADD2.F32 R128, -RZ, R78.H1_H1 ;  /* 0x3000004eff807230 */ /* 0x000fe40000004100 */
[----:B------:R-:W-:Y:S01]  /*1320*/  FADD.FTZ R78, -R165, R122 ;  /* 0x0000007aa54e7221 */ /* 0x000fe20000010100 */
[----:B------:R-:W-:Y:S01]  /*1330*/  FADD.FTZ R30, R30, R75 ;  /* 0x0000004b1e1e7221 */ /* 0x000fe20000010000 */
[-C--:B------:R-:W-:Y:S01]  /*1340*/  FFMA.FTZ R54, R119, R75.reuse, R54 ;  /* 0x0000004b77367223 */ /* 0x080fe20000010036 */
[----:B------:R-:W-:Y:S01]  /*1350*/  FMUL.FTZ R122, R100, R75 ;  /* 0x0000004b647a7220 */ /* 0x000fe20000410000 */
[----:B------:R-:W-:Y:S01]  /*1360*/  FADD.FTZ R75, R72, R121 ;  /* 0x00000079484b7221 */ /* 0x000fe20000010000 */
[----:B------:R-:W-:Y:S01]  /*1370*/  FADD.FTZ R120, -R165, R120 ;  /* 0x00000078a5787221 */ /* 0x000fe20000010100 */
[----:B------:R-:W-:Y:S01]  /*1380*/  FFMA.FTZ R72, R116, R121, R73 ;  /* 0x0000007974487223 */ /* 0x000fe20000010049 */
[----:B------:R-:W-:Y:S01]  /*1390*/  FMUL.FTZ R125, R101, R88 ;  /* 0x00000058657d7220 */ /* 0x000fe20000410000 */
[----:B------:R-:W-:Y:S01]  /*13a0*/  FADD.FTZ R74, R75, R122 ;  /* 0x0000007a4b4a7221 */ /* 0x000fe20000010000 */
[----:B------:R-:W-:Y:S01]  /*13b0*/  FMUL.FTZ R120, R139, R120 ;  /* 0x000000788b787220 */ /* 0x000fe20000410000 */
[----:B------:R-:W-:Y:S01]  /*13c0*/  FFMA.FTZ R73, R119, R122, R72 ;  /* 0x0000007a77497223 */ /* 0x000fe20000010048 */
[----:B------:R-:W-:Y:S01]  /*13d0*/  FADD.FTZ R126, -R165, R124 ;  /* 0x0000007ca57e7221 */ /* 0x000fe20000010100 */
[----:B------:R-:W-:Y:S01]  /*13e0*/  FMUL.FTZ R123, R139, R78 ;  /* 0x0000004e8b7b7220 */ /* 0x000fe20000410000 */
[----:B------:R-:W-:Y:S01]  /*13f0*/  FMUL.FTZ R124, R102, R77 ;  /* 0x0000004d667c7220 */ /* 0x000fe20000410000 */
[----:B------:R-:W-:Y:S01]  /*1400*/  FADD.FTZ R75, R74, R125 ;  /* 0x0000007d4a4b7221 */ /* 0x000fe20000010000 */
[----:B------:R-:W-:Y:S01]  /*1410*/  FFMA.FTZ R72, R120, R125, R73 ;  /* 0x0000007d78487223 */ /* 0x000fe20000010049 */
[----:B------:R-:W-:-:S02]  /*1420*/  HADD2.F32 R89, -RZ, R79.H0_H0 ;  /* 0x2000004fff597230 */ /* 0x000fc40000004100 */
[----:B------:R-:W-:Y:S01]  /*1430*/  FMUL.FTZ R126, R139, R126 ;  /* 0x0000007e8b7e7220 */ /* 0x000fe20000410000 */
[----:B------:R-:W-:Y:S01]  /*1440*/  FADD.FTZ R130, -R165, R130 ;  /* 0x00000082a5827221 */ /* 0x000fe20000010100 */
[----:B------:R-:W-:Y:S01]  /*1450*/  FMUL.FTZ R127, R103, R128 ;  /* 0x00000080677f7220 */ /* 0x000fe20000410000 */
[----:B------:R-:W-:Y:S01]  /*1460*/  FADD.FTZ R74, R75, R124 ;  /* 0x0000007c4b4a7221 */ /* 0x000fe20000010000 */
[----:B------:R-:W-:Y:S01]  /*1470*/  FFMA.FTZ R73, R123, R124, R72 ;  /* 0x0000007c7b497223 */ /* 0x000fe20000010048 */
[----:B------:R-:W-:Y:S02]  /*1480*/  HADD2.F32 R176, -RZ, R79.H1_H1 ;  /* 0x3000004fffb07230 */ /* 0x000fe40000004100 */
[----:B------:R-:W-:Y:S01]  /*1490*/  FADD.FTZ R25, R25, R128 ;  /* 0x0000008019197221 */ /* 0x000fe20000010000 */
[----:B------:R-:W-:Y:S01]  /*14a0*/  FFMA.FTZ R49, R126, R128, R49 ;  /* 0x000000807e317223 */ /* 0x000fe20000010031 */
        /* <DEDUP_REMOVED lines=21> */
.L_x_1865:
[----:B------:R-:W-:Y:S05]  /*1600*/  BSYNC B2 ;  /* 0x0000000000027941 */ /* 0x000fea0003800000 */
.L_x_1864:
        /* <DEDUP_REMOVED lines=15> */
[--C-:B---3--:R-:W-:Y:S02]  /*1700*/  HADD2.F32 R88, -RZ, R72.reuse.H0_H0 ;  /* 0x20000048ff587230 */ /* 0x108fe40000004100 */
[----:B------:R-:W-:Y:S02]  /*1710*/  HADD2.F32 R72, -RZ, R72.H1_H1 ;  /* 0x30000048ff487230 */ /* 0x000fe40000004100 */
[--C-:B------:R-:W-:Y:S02]  /*1720*/  HADD2.F32 R132, -RZ, R73.reuse.H0_H0 ;  /* 0x20000049ff847230 */ /* 0x100fe40000004100 */
[----:B------:R-:W-:Y:S02]  /*1730*/  HADD2.F32 R134, -RZ, R73.H1_H1 ;  /* 0x30000049ff867230 */ /* 0x000fe40000004100 */
[----:B------:R-:W-:Y:S01]  /*1740*/  FADD.FTZ R88, -R165, R88 ;  /* 0x00000058a5587221 */ /* 0x000fe20000010100 */
[----:B----4-:R-:W-:-:S02]  /*1750*/  HADD2.F32 R73, -RZ, R76.H0_H0 ;  /* 0x2000004cff497230 */ /* 0x010fc40000004100 */
[C---:B------:R-:W-:Y:S01]  /*1760*/  FADD.FTZ R72, -R165.reuse, R72 ;  /* 0x00000048a5487221 */ /* 0x040fe20000010100 */
[----:B------:R-:W-:Y:S01]  /*1770*/  FADD.FTZ R132, -R165, R132 ;  /* 0x00000084a5847221 */ /* 0x000fe20000010100 */
[----:B------:R-:W-:Y:S02]  /*1780*/  HADD2.F32 R76, -RZ, R76.H1_H1 ;  /* 0x3000004cff4c7230 */ /* 0x000fe40000004100 */
[----:B------:R-:W-:Y:S01]  /*1790*/  FMUL.FTZ R133, R139, R88 ;  /* 0x000000588b857220 */ /* 0x000fe20000410000 */
[--C-:B------:R-:W-:Y:S02]  /*17a0*/  HADD2.F32 R138, -RZ, R75.reuse.H0_H0 ;  /* 0x2000004bff8a7230 */ /* 0x100fe40000004100 */
[----:B------:R-:W-:Y:S01]  /*17b0*/  FMUL.FTZ R146, R106, R73 ;  /* 0x000000496a927220 */ /* 0x000fe20000410000 */
[----:B------:R-:W-:Y:S02]  /*17c0*/  HADD2.F32 R142, -RZ, R75.H1_H1 ;  /* 0x3000004bff8e7230 */ /* 0x000fe40000004100 */
[----:B------:R-:W-:Y:S01]  /*17d0*/  FADD.FTZ R134, -R165, R134 ;  /* 0x00000086a5867221 */ /* 0x000fe20000010100 */
[----:B------:R-:W-:-:S02]  /*17e0*/  HADD2.F32 R136, -RZ, R74.H0_H0 ;  /* 0x2000004aff887230 */ /* 0x000fc40000004100 */
[C---:B------:R-:W-:Y:S01]  /*17f0*/  FMUL.FTZ R144, R139.reuse, R72 ;  /* 0x000000488b907220 */ /* 0x040fe20000410000 */
[--C-:B------:R-:W-:Y:S02]  /*1800*/  HADD2.F32 R75, -RZ, R77.reuse.H0_H0 ;  /* 0x2000004dff4b7230 */ /* 0x100fe40000004100 */
[----:B------:R-:W-:Y:S01]  /*1810*/  FMUL.FTZ R145, R139, R132 ;  /* 0x000000848b917220 */ /* 0x000fe20000410000 */
[----:B------:R-:W-:Y:S01]  /*1820*/  FADD.FTZ R20, R20, R73 ;  /* 0x0000004914147221 */ /* 0x000fe20000010000 */
[----:B------:R-:W-:Y:S01]  /*1830*/  FFMA.FTZ R44, R133, R73, R44 ;  /* 0x00000049852c7223 */ /* 0x000fe2000001002c */
[----:B------:R-:W-:Y:S01]  /*1840*/  FMUL.FTZ R147, R107, R76 ;  /* 0x0000004c6b937220 */ /* 0x000fe20000410000 */
[----:B------:R-:W-:Y:S01]  /*1850*/  FADD.FTZ R72, R169, R146 ;  /* 0x00000092a9487221 */ /* 0x000fe20000010000 */
[----:B0-----:R-:W-:Y:S01]  /*1860*/  FADD.FTZ R86, -R165, R138 ;  /* 0x0000008aa5567221 */ /* 0x001fe20000010100 */
[----:B------:R-:W-:Y:S01]  /*1870*/  FFMA.FTZ R73, R133, R146, R170 ;  /* 0x0000009285497223 */ /* 0x000fe200000100aa */
[----:B------:R-:W-:-:S02]  /*1880*/  HADD2.F32 R138, -RZ, R77.H1_H1 ;  /* 0x3000004dff8a7230 */ /* 0x000fc40000004100 */
[----:B------:R-:W-:Y:S01]  /*1890*/  FADD.FTZ R136, -R165, R136 ;  /* 0x00000088a5887221 */ /* 0x000fe20000010100 */
[----:B------:R-:W-:Y:S02]  /*18a0*/  HADD2.F32 R74, -RZ, R74.H1_H1 ;  /* 0x3000004aff4a7230 */ /* 0x000fe40000004100 */
[----:B------:R-:W-:Y:S01]  /*18b0*/  FADD.FTZ R22, R22, R75 ;  /* 0x0000004b16167221 */ /* 0x000fe20000010000 */
[----:B------:R-:W-:Y:S01]  /*18c0*/  FMUL.FTZ R148, R139, R134 ;  /* 0x000000868b947220 */ /* 0x000fe20000410000 */
[-C--:B------:R-:W-:Y:S01]  /*18d0*/  FFMA.FTZ R46, R145, R75.reuse, R46 ;  /* 0x0000004b912e7223 */ /* 0x080fe2000001002e */
[----:B------:R-:W-:Y:S01]  /*18e0*/  FMUL.FTZ R150, R108, R75 ;  /* 0x0000004b6c967220 */ /* 0x000fe20000410000 */
[----:B------:R-:W-:Y:S01]  /*18f0*/  FADD.FTZ R75, R72, R147 ;  /* 0x00000093484b7221 */ /* 0x000fe20000010000 */
[----:B------:R-:W-:Y:S01]  /*1900*/  FFMA.FTZ R72, R144, R147, R73 ;  /* 0x0000009390487223 */ /* 0x000fe20000010049 */
[--C-:B------:R-:W-:Y:S02]  /*1910*/  HADD2.F32 R137, -RZ, R78.reuse.H0_H0 ;  /* 0x2000004eff897230 */ /* 0x100fe40000004100 */
[----:B------:R-:W-:Y:S01]  /*1920*/  FADD.FTZ R23, R23, R138 ;  /* 0x0000008a17177221 */ /* 0x000fe20000010000 */
[----:B------:R-:W-:Y:S01]  /*1930*/  FMUL.FTZ R143, R139, R136 ;  /* 0x000000888b8f7220 */ /* 0x000fe20000410000 */
[-C--:B------:R-:W-:Y:S01]  /*1940*/  FFMA.FTZ R47, R148, R138.reuse, R47 ;  /* 0x0000008a942f7223 */ /* 0x080fe2000001002f */
[----:B------:R-:W-:Y:S01]  /*1950*/  FADD.FTZ R74, -R165, R74 ;  /* 0x0000004aa54a7221 */ /* 0x000fe20000010100 */
[----:B------:R-:W-:Y:S01]  /*1960*/  FMUL.FTZ R138, R109, R138 ;  /* 0x0000008a6d8a7220 */ /* 0x000fe20000410000 */
[----:B------:R-:W-:Y:S01]  /*1970*/  FADD.FTZ R75, R75, R150 ;  /* 0x000000964b4b7221 */ /* 0x000fe20000010000 */
        /* <DEDUP_REMOVED lines=9> */
[----:B------:R-:W-:Y:S01]  /*1a10*/  FMUL.FTZ R134, R111, R78 ;  /* 0x0000004e6f867220 */ /* 0x000fe20000410000 */
[----:B------:R-:W-:Y:S01]  /*1a20*/  FADD.FTZ R73, R72, R137 ;  /* 0x0000008948497221 */ /* 0x000fe20000010000 */
[----:B------:R-:W-:Y:S01]  /*1a30*/  FFMA.FTZ R75, R143, R137, R74 ;  /* 0x000000898f4b7223 */ /* 0x000fe2000001004a */
[----:B------:R-:W-:-:S02]  /*1a40*/  HADD2.F32 R88, -RZ, R79.H1_H1 ;  /* 0x3000004fff587230 */ /* 0x000fc40000004100 */
[-C--:B------:R-:W-:Y:S01]  /*1a50*/  FMUL.FTZ R132, R112, R77.reuse ;  /* 0x0000004d70847220 */ /* 0x080fe20000410000 */
[----:B------:R-:W-:Y:S01]  /*1a60*/  FADD.FTZ R73, R73, R134 ;  /* 0x0000008649497221 */ /* 0x000fe20000010000 */
[----:B------:R-:W-:Y:S01]  /*1a70*/  FADD.FTZ R142, -R165, R142 ;  /* 0x0000008ea58e7221 */ /* 0x000fe20000010100 */
[----:B------:R-:W-:Y:S01]  /*1a80*/  FMUL.FTZ R135, R139, R86 ;  /* 0x000000568b877220 */ /* 0x000fe20000410000 */
[----:B------:R-:W-:Y:S01]  /*1a90*/  FFMA.FTZ R72, R136, R134, R75 ;  /* 0x0000008688487223 */ /* 0x000fe2000001004b */
[----:B------:R-:W-:Y:S01]  /*1aa0*/  FADD.FTZ R74, R73, R132 ;  /* 0x00000084494a7221 */ /* 0x000fe20000010000 */
[----:B------:R-:W-:Y:S01]  /*1ab0*/  FMUL.FTZ R142, R139, R142 ;  /* 0x0000008e8b8e7220 */ /* 0x000fe20000410000 */
[----:B------:R-:W-:Y:S01]  /*1ac0*/  FMUL.FTZ R141, R113, R88 ;  /* 0x00000058718d7220 */ /* 0x000fe20000410000 */
        /* <DEDUP_REMOVED lines=11> */
.L_x_1861:
[----:B------:R-:W-:Y:S05]  /*1b80*/  BSYNC B1 ;  /* 0x0000000000017941 */ /* 0x000fea0003800000 */
.L_x_1855:
        /* <DEDUP_REMOVED lines=20> */
.L_x_1957:
[----:B------:R-:W-:Y:S01]  /*1cd0*/  @P3 IADD3 R74, R163, -0x1, RZ ;  /* 0xffffffffa34a3810 */ /* 0x000fe20007ffe0ff */
[----:B01----:R-:W-:Y:S01]  /*1ce0*/  FADD.FTZ R79, R79, R72 ;  /* 0x000000484f4f7221 */ /* 0x003fe20000010000 */
[----:B------:R-:W-:Y:S01]  /*1cf0*/  @P3 LOP3.LUT R2, R0, 0x1f, RZ, 0xc0, !PT ;  /* 0x0000001f00023812 */ /* 0x000fe200078ec0ff */
[----:B------:R-:W-:Y:S02]  /*1d00*/  BSSY B1, `(.L_x_1867) ;  /* 0x00000d2000017945 */ /* 0x000fe40003800000 */
[----:B------:R-:W-:Y:S02]  /*1d10*/  @P3 IMAD R75, R74, R115, RZ ;  /* 0x000000734a4b3224 */ /* 0x000fe400078e02ff */
[----:B--2---:R-:W-:Y:S01]  /*1d20*/  FADD.FTZ R74, R78, R73 ;  /* 0x000000494e4a7221 */ /* 0x004fe20000010000 */
        /* <DEDUP_REMOVED lines=14> */
[----:B-----5:R-:W-:Y:S01]  /*1e10*/  HADD2.F32 R76, -RZ, R12.H0_H0 ;  /* 0x2000000cff4c7230 */ /* 0x020fe20000004100 */
[----:B------:R-:W-:Y:S06]  /*1e20*/  BRA `(.L_x_1871) ;  /* 0x0000000000287947 */ /* 0x000fec0003800000 */
.L_x_1870:
        /* <DEDUP_REMOVED lines=8> */
[----:B-----5:R-:W-:-:S05]  /*1eb0*/  @P4 HADD2.F32 R75, -RZ, R12.H0_H0 ;  /* 0x2000000cff4b4230 */ /* 0x020fca0000004100 */
[----:B------:R-:W-:-:S07]  /*1ec0*/  @P4 FADD.FTZ R76, R76, R75 ;  /* 0x0000004b4c4c4221 */ /* 0x000fce0000010000 */
.L_x_1871:
[----:B------:R-:W-:Y:S05]  /*1ed0*/  BSYNC B2 ;  /* 0x0000000000027941 */ /* 0x000fea0003800000 */
.L_x_1869:
[----:B------:R-:W0:Y:S01]  /*1ee0*/  @P3 LDC.64 R78, c[0x0][0x298] ;  /* 0x0000a600ff4e3b82 */ /* 0x000e220000000a00 */
[----:B-----5:R-:W-:Y:S01]  /*1ef0*/  @P3 LOP3.LUT P5, RZ, R84, 0xff, RZ, 0xc0, !PT ;  /* 0x000000ff54ff3812 */ /* 0x020fe200078ac0ff */
[----:B------:R-:W-:Y:S01]  /*1f00*/  BSSY B2, `(.L_x_1872) ;  /* 0x0000016000027945 */ /* 0x000fe20003800000 */
[----:B0-----:R-:W-:-:S04]  /*1f10*/  @P3 FMUL.FTZ R75, R76, R79 ;  /* 0x0000004f4c4b3220 */ /* 0x001fc80000410000 */
[----:B------:R-:W-:-:S05]  /*1f20*/  @P3 FMUL.FTZ R75, R75, R78 ;  /* 0x0000004e4b4b3220 */ /* 0x000fca0000410000 */
[----:B------:R-:W-:Y:S02]  /*1f30*/  @P3 FSEL R75, R75, RZ, P5 ;  /* 0x000000ff4b4b3208 */ /* 0x000fe40002800000 */
[----:B------:R-:W-:Y:S02]  /*1f40*/  ISETP.NE.U32.AND P5, PT, RZ, UR10, PT ;  /* 0x0000000aff007c0c */ /* 0x000fe4000bfa5070 */
[----:B------:R-:W-:Y:S02]  /*1f50*/  @P3 F2FP.F16.F32.PACK_AB R75, RZ, R75 ;  /* 0x0000004bff4b323e */ /* 0x000fe400000000ff */
[----:B------:R-:W-:Y:S02]  /*1f60*/  ISETP.NE.AND.EX P5, PT, RZ, UR11, PT, P5 ;  /* 0x0000000bff007c0c */ /* 0x000fe4000bfa5350 */
[----:B------:R-:W-:-:S11]  /*1f70*/  @P3 PRMT R68, R75, 0x7610, R68 ;  /* 0x000076104b443816 */ /* 0x000fd60000000044 */
[----:B------:R-:W-:-:S04]  /*1f80*/  @P5 F2FP.F16.F32.PACK_AB R76, RZ, R76 ;  /* 0x0000004cff4c523e */ /* 0x000fc800000000ff */
[----:B------:R-:W-:Y:S01]  /*1f90*/  @P5 PRMT R64, R76, 0x7610, R64 ;  /* 0x000076104c405816 */ /* 0x000fe20000000040 */
[----:B------:R-:W-:Y:S06]  /*1fa0*/  @P2 BRA `(.L_x_1873) ;  /* 0x0000000000102947 */ /* 0x000fec0003800000 */
[----:B------:R-:W-:Y:S01]  /*1fb0*/  HFMA2.MMA R76, -RZ, RZ, 0, 0 ;  /* 0x00000000ff4c7435 */ /* 0x000fe200000001ff */
[----:B------:R-:W-:Y:S10]  /*1fc0*/  @!P4 BRA `(.L_x_1874) ;  /* 0x000000000024c947 */ /* 0x000ff40003800000 */
[----:B------:R-:W-:Y:S01]  /*1fd0*/  HADD2.F32 R76, -RZ, R12.H1_H1 ;  /* 0x3000000cff4c7230 */ /* 0x000fe20000004100 */
[----:B------:R-:W-:Y:S06]  /*1fe0*/  BRA `(.L_x_1874) ;  /* 0x00000000001c7947 */ /* 0x000fec0003800000 */
.L_x_1873:
[----:B------:R-:W-:-:S04]  /*1ff0*/  ISETP.NE.AND P6, PT, R172, RZ, PT ;  /* 0x000000ffac00720c */ /* 0x000fc80003fc5270 */
[----:B------:R-:W-:-:S05]  /*2000*/  FSEL R75, R73, RZ, !P6 ;  /* 0x000000ff494b7208 */ /* 0x000fca0007000000 */
[----:B------:R-:W-:Y:S01]  /*2010*/  FFMA.FTZ R76, R152, R74, R75 ;  /* 0x0000004a984c7223 */ /* 0x000fe2000001004b */
[----:B------:R-:W-:-:S03]  /*2020*/  @P4 HADD2.F32 R75, -RZ, R12.H1_H1 ;  /* 0x3000000cff4b4230 */ /* 0x000fc60000004100 */
[----:B------:R-:W-:-:S04]  /*2030*/  FADD.FTZ R76, R151, -R76 ;  /* 0x8000004c974c7221 */ /* 0x000fc80000010000 */
[----:B------:R-:W-:-:S04]  /*2040*/  FMUL.FTZ R76, R139, R76 ;  /* 0x0000004c8b4c7220 */ /* 0x000fc80000410000 */
[----:B------:R-:W-:-:S07]  /*2050*/  @P4 FADD.FTZ R76, R76, R75 ;  /* 0x0000004b4c4c4221 */ /* 0x000fce0000010000 */
.L_x_1874:
[----:B------:R-:W-:Y:S05]  /*2060*/  BSYNC B2 ;  /* 0x0000000000027941 */ /* 0x000fea0003800000 */
.L_x_1872:
[----:B------:R-:W0:Y:S01]  /*2070*/  @P3 LDC.64 R78, c[0x0][0x298] ;  /* 0x0000a600ff4e3b82 */ /* 0x000e220000000a00 */
[----:B------:R-:W-:Y:S01]  /*2080*/  @P3 LOP3.LUT P6, RZ, R84, 0xff00, RZ, 0xc0, !PT ;  /* 0x0000ff0054ff3812 */ /* 0x000fe200078cc0ff */
[----:B------:R-:W-:Y:S01]  /*2090*/  BSSY B2, `(.L_x_1875) ;  /* 0x0000014000027945 */ /* 0x000fe20003800000 */
[----:B0-----:R-:W-:Y:S01]  /*20a0*/  @P3 FMUL.FTZ R75, R76, R79 ;  /* 0x0000004f4c4b3220 */ /* 0x001fe20000410000 */
[----:B------:R-:W-:-:S03]  /*20b0*/  @P5 F2FP.F16.F32.PACK_AB R76, RZ, R76 ;  /* 0x0000004cff4c523e */ /* 0x000fc600000000ff */
[----:B------:R-:W-:Y:S01]  /*20c0*/  @P3 FMUL.FTZ R75, R75, R78 ;  /* 0x0000004e4b4b3220 */ /* 0x000fe20000410000 */
[----:B------:R-:W-:-:S04]  /*20d0*/  @P5 PRMT R64, R64, 0x5410, R76 ;  /* 0x0000541040405816 */ /* 0x000fc8000000004c */
[----:B------:R-:W-:-:S04]  /*20e0*/  @P3 FSEL R75, R75, RZ, P6 ;  /* 0x000000ff4b4b3208 */ /* 0x000fc80003000000 */
[----:B------:R-:W-:-:S04]  /*20f0*/  @P3 F2FP.F16.F32.PACK_AB R75, RZ, R75 ;  /* 0x0000004bff4b323e */ /* 0x000fc800000000ff */
[----:B------:R-:W-:Y:S01]  /*2100*/  @P3 PRMT R68, R68, 0x5410, R75 ;  /* 0x0000541044443816 */ /* 0x000fe2000000004b */
[----:B------:R-:W-:Y:S06]  /*2110*/  @P2 BRA `(.L_x_1876) ;  /* 0x0000000000102947 */ /* 0x000fec0003800000 */
[----:B------:R-:W-:Y:S01]  /*2120*/  MOV R76, RZ ;  /* 0x000000ff004c7202 */ /* 0x000fe20000000f00 */
[----:B------:R-:W-:Y:S06]  /*2130*/  @!P4 BRA `(.L_x_1877) ;  /* 0x000000000024c947 */ /* 0x000fec0003800000 */
[----:B------:R-:W-:Y:S01]  /*2140*/  HADD2.F32 R76, -RZ, R13.H0_H0 ;  /* 0x2000000dff4c7230 */ /* 0x000fe20000004100 */
[----:B------:R-:W-:Y:S06]  /*2150*/  BRA `(.L_x_1877) ;  /* 0x00000000001c7947 */ /* 0x000fec0003800000 */
.L_x_1876:
[----:B------:R-:W-:-:S04]  /*2160*/  ISETP.NE.AND P6, PT, R172, RZ, PT ;  /* 0x000000ffac00720c */ /* 0x000fc80003fc5270 */
[----:B------:R-:W-:-:S05]  /*2170*/  FSEL R76, R73, RZ, !P6 ;  /* 0x000000ff494c7208 */ /* 0x000fca0007000000 */
[----:B------:R-:W-:-:S04]  /*2180*/  FFMA.FTZ R75, R149, R74, R76 ;  /* 0x0000004a954b7223 */ /* 0x000fc8000001004c */
[----:B------:R-:W-:Y:S01]  /*2190*/  FADD.FTZ R76, R158, -R75 ;  /* 0x8000004b9e4c7221 */ /* 0x000fe20000010000 */
[----:B------:R-:W-:-:S03]  /*21a0*/  @P4 HADD2.F32 R75, -RZ, R13.H0_H0 ;  /* 0x2000000dff4b4230 */ /* 0x000fc60000004100 */
[----:B------:R-:W-:-:S04]  /*21b0*/  FMUL.FTZ R76, R139, R76 ;  /* 0x0000004c8b4c7220 */ /* 0x000fc80000410000 */
[----:B------:R-:W-:-:S07]  /*21c0*/  @P4 FADD.FTZ R76, R76, R75 ;  /* 0x0000004b4c4c4221 */ /* 0x000fce0000010000 */
.L_x_1877:
[----:B------:R-:W-:Y:S05]  /*21d0*/  BSYNC B2 ;  /* 0x0000000000027941 */ /* 0x000fea0003800000 */
.L_x_1875:
        /* <DEDUP_REMOVED lines=11> */
[----:B------:R-:W-:Y:S01]  /*2290*/  HFMA2.MMA R76, -RZ, RZ, 0, 0 ;  /* 0x00000000ff4c7435 */ /* 0x000fe200000001ff */
[----:B------:R-:W-:Y:S10]  /*22a0*/  @!P4 BRA `(.L_x_1880) ;  /* 0x000000000024c947 */ /* 0x000ff40003800000 */
[----:B------:R-:W-:Y:S01]  /*22b0*/  HADD2.F32 R76, -RZ, R13.H1_H1 ;  /* 0x3000000dff4c7230 */ /* 0x000fe20000004100 */
[----:B------:R-:W-:Y:S06]  /*22c0*/  BRA `(.L_x_1880) ;  /* 0x00000000001c7947 */ /* 0x000fec0003800000 */
.L_x_1879:
[----:B------:R-:W-:-:S04]  /*22d0*/  ISETP.NE.AND P6, PT, R172, RZ, PT ;  /* 0x000000ffac00720c */ /* 0x000fc80003fc5270 */
[----:B------:R-:W-:-:S05]  /*22e0*/  FSEL R75, R73, RZ, !P6 ;  /* 0x000000ff494b7208 */ /* 0x000fca0007000000 */
[----:B------:R-:W-:Y:S01]  /*22f0*/  FFMA.FTZ R76, R156, R74, R75 ;  /* 0x0000004a9c4c7223 */ /* 0x000fe2000001004b */
[----:B------:R-:W-:-:S03]  /*2300*/  @P4 HADD2.F32 R75, -RZ, R13.H1_H1 ;  /* 0x3000000dff4b4230 */ /* 0x000fc60000004100 */
[----:B------:R-:W-:-:S04]  /*2310*/  FADD.FTZ R76, R155, -R76 ;  /* 0x8000004c9b4c7221 */ /* 0x000fc80000010000 */
[----:B------:R-:W-:-:S04]  /*2320*/  FMUL.FTZ R76, R139, R76 ;  /* 0x0000004c8b4c7220 */ /* 0x000fc80000410000 */
[----:B------:R-:W-:-:S07]  /*2330*/  @P4 FADD.FTZ R76, R76, R75 ;  /* 0x0000004b4c4c4221 */ /* 0x000fce0000010000 */
.L_x_1880:
[----:B------:R-:W-:Y:S05]  /*2340*/  BSYNC B2 ;  /* 0x0000000000027941 */ /* 0x000fea0003800000 */
.L_x_1878:
        /* <DEDUP_REMOVED lines=15> */
.L_x_1882:
[----:B------:R-:W-:-:S04]  /*2440*/  ISETP.NE.AND P6, PT, R172, RZ, PT ;  /* 0x000000ffac00720c */ /* 0x000fc80003fc5270 */
[----:B------:R-:W-:-:S05]  /*2450*/  FSEL R76, R73, RZ, !P6 ;  /* 0x000000ff494c7208 */ /* 0x000fca0007000000 */
[----:B------:R-:W-:-:S04]  /*2460*/  FFMA.FTZ R75, R153, R74, R76 ;  /* 0x0000004a994b7223 */ /* 0x000fc8000001004c */
[----:B------:R-:W-:Y:S01]  /*2470*/  FADD.FTZ R76, R160, -R75 ;  /* 0x8000004ba04c7221 */ /* 0x000fe20000010000 */
[----:B------:R-:W-:-:S03]  /*2480*/  @P4 HADD2.F32 R75, -RZ, R14.H0_H0 ;  /* 0x2000000eff4b4230 */ /* 0x000fc60000004100 */
[----:B------:R-:W-:-:S04]  /*2490*/  FMUL.FTZ R76, R139, R76 ;  /* 0x0000004c8b4c7220 */ /* 0x000fc80000410000 */
[----:B------:R-:W-:-:S07]  /*24a0*/  @P4 FADD.FTZ R76, R76, R75 ;  /* 0x0000004b4c4c4221 */ /* 0x000fce0000010000 */
.L_x_1883:
[----:B------:R-:W-:Y:S05]  /*24b0*/  BSYNC B2 ;  /* 0x0000000000027941 */ /* 0x000fea0003800000 */
.L_x_1881:
        /* <DEDUP_REMOVED lines=15> */
.L_x_1885:
[----:B------:R-:W-:-:S04]  /*25b0*/  ISETP.NE.AND P6, PT, R172, RZ, PT ;  /* 0x000000ffac00720c */ /* 0x000fc80003fc5270 */
[----:B------:R-:W-:-:S05]  /*25c0*/  FSEL R75, R73, RZ, !P6 ;  /* 0x000000ff494b7208 */ /* 0x000fca0007000000 */
[----:B------:R-:W-:Y:S01]  /*25d0*/  FFMA.FTZ R76, R162, R74, R75 ;  /* 0x0000004aa24c7223 */ /* 0x000fe2000001004b */
[----:B------:R-:W-:-:S03]  /*25e0*/  @P4 HADD2.F32 R75, -RZ, R14.H1_H1 ;  /* 0x3000000eff4b4230 */ /* 0x000fc60000004100 */
[----:B------:R-:W-:-:S04]  /*25f0*/  FADD.FTZ R76, R157, -R76 ;  /* 0x8000004c9d4c7221 */ /* 0x000fc80000010000 */
[----:B------:R-:W-:-:S04]  /*2600*/  FMUL.FTZ R76, R139, R76 ;  /* 0x0000004c8b4c7220 */ /* 0x000fc80000410000 */
[----:B------:R-:W-:-:S07]  /*2610*/  @P4 FADD.FTZ R76, R76, R75 ;  /* 0x0000004b4c4c4221 */ /* 0x000fce0000010000 */
.L_x_1886:
[----:B------:R-:W-:Y:S05]  /*2620*/  BSYNC B2 ;  /* 0x0000000000027941 */ /* 0x000fea0003800000 */
.L_x_1884:
        /* <DEDUP_REMOVED lines=15> */
.L_x_1888:
[----:B------:R-:W-:-:S04]  /*2720*/  ISETP.NE.AND P6, PT, R172, RZ, PT ;  /* 0x000000ffac00720c */ /* 0x000fc80003fc5270 */
[----:B------:R-:W-:-:S05]  /*2730*/  FSEL R76, R73, RZ, !P6 ;  /* 0x000000ff494c7208 */ /* 0x000fca0007000000 */
[----:B------:R-:W-:-:S04]  /*2740*/  FFMA.FTZ R75, R159, R74, R76 ;  /* 0x0000004a9f4b7223 */ /* 0x000fc8000001004c */
[----:B------:R-:W-:Y:S01]  /*2750*/  FADD.FTZ R76, R164, -R75 ;  /* 0x8000004ba44c7221 */ /* 0x000fe20000010000 */
[----:B------:R-:W-:-:S03]  /*2760*/  @P4 HADD2.F32 R75, -RZ, R15.H0_H0 ;  /* 0x2000000fff4b4230 */ /* 0x000fc60000004100 */
[----:B------:R-:W-:-:S04]  /*2770*/  FMUL.FTZ R76, R139, R76 ;  /* 0x0000004c8b4c7220 */ /* 0x000fc80000410000 */
[----:B------:R-:W-:-:S07]  /*2780*/  @P4 FADD.FTZ R76, R76, R75 ;  /* 0x0000004b4c4c4221 */ /* 0x000fce0000010000 */
.L_x_1889:
[----:B------:R-:W-:Y:S05]  /*2790*/  BSYNC B2 ;  /* 0x0000000000027941 */ /* 0x000fea0003800000 */
.L_x_1887:
        /* <DEDUP_REMOVED lines=15> */
.L_x_1891:
[----:B------:R-:W-:-:S04]  /*2890*/  ISETP.NE.AND P6, PT, R172, RZ, PT ;  /* 0x000000ffac00720c */ /* 0x000fc80003fc5270 */
[----:B------:R-:W-:-:S05]  /*28a0*/  FSEL R75, R73, RZ, !P6 ;  /* 0x000000ff494b7208 */ /* 0x000fca0007000000 */
[----:B------:R-:W-:Y:S01]  /*28b0*/  FFMA.FTZ R76, R166, R74, R75 ;  /* 0x0000004aa64c7223 */ /* 0x000fe2000001004b */
[----:B------:R-:W-:-:S03]  /*28c0*/  @P4 HADD2.F32 R75, -RZ, R15.H1_H1 ;  /* 0x3000000fff4b4230 */ /* 0x000fc60000004100 */
[----:B------:R-:W-:-:S04]  /*28d0*/  FADD.FTZ R76, R161, -R76 ;  /* 0x8000004ca14c7221 */ /* 0x000fc80000010000 */
[----:B------:R-:W-:-:S04]  /*28e0*/  FMUL.FTZ R76, R139, R76 ;  /* 0x0000004c8b4c7220 */ /* 0x000fc80000410000 */
[----:B------:R-:W-:-:S07]  /*28f0*/  @P4 FADD.FTZ R76, R76, R75 ;  /* 0x0000004b4c4c4221 */ /* 0x000fce0000010000 */
.L_x_1892:
[----:B------:R-:W-:Y:S05]  /*2900*/  BSYNC B2 ;  /* 0x0000000000027941 */ /* 0x000fea0003800000 */
.L_x_1890:
[----:B------:R-:W0:Y:S01]  /*2910*/  @P3 LDC.64 R78, c[0x0][0x298] ;  /* 0x0000a600ff4e3b82 */ /* 0x000e220000000a00 */
[----:B------:R-:W-:Y:S02]  /*2920*/  @P5 F2FP.F16.F32.PACK_AB R75, RZ, R76 ;  /* 0x0000004cff4b523e */ /* 0x000fe400000000ff */
[----:B------:R-:W-:Y:S02]  /*2930*/  @P3 LOP3.LUT P4, RZ, R85, 0xff000000, RZ, 0xc0, !PT ;  /* 0xff00000055ff3812 */ /* 0x000fe4000788c0ff */
[----:B------:R-:W-:Y:S01]  /*2940*/  @P5 PRMT R67, R67, 0x5410, R75 ;  /* 0x0000541043435816 */ /* 0x000fe2000000004b */
[----:B0-----:R-:W-:Y:S02]  /*2950*/  @P3 FMUL.FTZ R75, R76, R79 ;  /* 0x0000004f4c4b3220 */ /* 0x001fe40000410000 */
[----:B------:R-:W0:Y:S02]  /*2960*/  @P5 LDC.64 R76, c[0x0][0x308] ;  /* 0x0000c200ff4c5b82 */ /* 0x000e240000000a00 */
[----:B------:R-:W-:-:S05]  /*2970*/  @P3 FMUL.FTZ R75, R75, R78 ;  /* 0x0000004e4b4b3220 */ /* 0x000fca0000410000 */
[----:B------:R-:W-:Y:S01]  /*2980*/  @P3 FSEL R75, R75, RZ, P4 ;  /* 0x000000ff4b4b3208 */ /* 0x000fe20002000000 */
[----:B------:R-:W1:Y:S03]  /*2990*/  @P3 LDC.64 R78, c[0x0][0x2f8] ;  /* 0x0000be00ff4e3b82 */ /* 0x000e660000000a00 */
[----:B------:R-:W-:-:S04]  /*29a0*/  @P3 F2FP.F16.F32.PACK_AB R75, RZ, R75 ;  /* 0x0000004bff4b323e */ /* 0x000fc800000000ff */
[----:B------:R-:W-:Y:S01]  /*29b0*/  @P3 PRMT R71, R71, 0x5410, R75 ;  /* 0x0000541047473816 */ /* 0x000fe2000000004b */
[C---:B0-----:R-:W-:Y:S01]  /*29c0*/  @P5 IMAD.WIDE.U32 R76, R140.reuse, 0x10, R76 ;  /* 0x000000108c4c5825 */ /* 0x041fe200078e004c */
[----:B------:R-:W-:-:S04]  /*29d0*/  IADD3 R140, R140, 0x20, RZ ;  /* 0x000000208c8c7810 */ /* 0x000fc80007ffe0ff */
[----:B------:R0:W-:Y:S01]  /*29e0*/  @P5 STG.E.128 desc[UR4][R76.64], R64 ;  /* 0x000000404c005986 */ /* 0x0001e2000c101d04 */
[C---:B-1----:R-:W-:Y:S01]  /*29f0*/  @P3 IMAD.WIDE.U32 R78, R72.reuse, 0x10, R78 ;  /* 0x00000010484e3825 */ /* 0x042fe200078e004e */
[----:B------:R-:W-:-:S04]  /*2a00*/  IADD3 R72, R72, 0x20, RZ ;  /* 0x0000002048487810 */ /* 0x000fc80007ffe0ff */
[----:B------:R0:W-:Y:S03]  /*2a10*/  @P3 STG.E.128 desc[UR4][R78.64], R68 ;  /* 0x000000444e003986 */ /* 0x0001e6000c101d04 */
.L_x_1868:
[----:B------:R-:W-:Y:S05]  /*2a20*/  BSYNC B1 ;  /* 0x0000000000017941 */ /* 0x000fea0003800000 */
.L_x_1867:
        /* <DEDUP_REMOVED lines=9> */
[----:B-----5:R-:W-:Y:S01]  /*2ac0*/  HADD2.F32 R76, -RZ, R8.H0_H0 ;  /* 0x20000008ff4c7230 */ /* 0x020fe20000004100 */
[----:B------:R-:W-:Y:S06]  /*2ad0*/  BRA `(.L_x_1897) ;  /* 0x0000000000287947 */ /* 0x000fec0003800000 */
.L_x_1896:
        /* <DEDUP_REMOVED lines=8> */
[----:B-----5:R-:W-:-:S05]  /*2b60*/  @P4 HADD2.F32 R75, -RZ, R8.H0_H0 ;  /* 0x20000008ff4b4230 */ /* 0x020fca0000004100 */
[----:B------:R-:W-:-:S07]  /*2b70*/  @P4 FADD.FTZ R76, R76, R75 ;  /* 0x0000004b4c4c4221 */ /* 0x000fce0000010000 */
.L_x_1897:
[----:B------:R-:W-:Y:S05]  /*2b80*/  BSYNC B2 ;  /* 0x0000000000027941 */ /* 0x000fea0003800000 */
.L_x_1895:
        /* <DEDUP_REMOVED lines=17> */
.L_x_1899:
[----:B------:R-:W-:-:S04]  /*2ca0*/  ISETP.NE.AND P6, PT, R172, RZ, PT ;  /* 0x000000ffac00720c */ /* 0x000fc80003fc5270 */
[----:B------:R-:W-:-:S05]  /*2cb0*/  FSEL R75, R73, RZ, !P6 ;  /* 0x000000ff494b7208 */ /* 0x000fca0007000000 */
[----:B------:R-:W-:Y:S01]  /*2cc0*/  FFMA.FTZ R76, R116, R74, R75 ;  /* 0x0000004a744c7223 */ /* 0x000fe2000001004b */
[----:B------:R-:W-:-:S03]  /*2cd0*/  @P4 HADD2.F32 R75, -RZ, R8.H1_H1 ;  /* 0x30000008ff4b4230 */ /* 0x000fc60000004100 */
[----:B------:R-:W-:-:S04]  /*2ce0*/  FADD.FTZ R76, R121, -R76 ;  /* 0x8000004c794c7221 */ /* 0x000fc80000010000 */
[----:B------:R-:W-:-:S04]  /*2cf0*/  FMUL.FTZ R76, R139, R76 ;  /* 0x0000004c8b4c7220 */ /* 0x000fc80000410000 */
[----:B------:R-:W-:-:S07]  /*2d00*/  @P4 FADD.FTZ R76, R76, R75 ;  /* 0x0000004b4c4c4221 */ /* 0x000fce0000010000 */
.L_x_1900:
[----:B------:R-:W-:Y:S05]  /*2d10*/  BSYNC B2 ;  /* 0x0000000000027941 */ /* 0x000fea0003800000 */
.L_x_1898:
        /* <DEDUP_REMOVED lines=15> */
.L_x_1902:
[----:B------:R-:W-:-:S04]  /*2e10*/  ISETP.NE.AND P6, PT, R172, RZ, PT ;  /* 0x000000ffac00720c */ /* 0x000fc80003fc5270 */
[----:B------:R-:W-:-:S05]  /*2e20*/  FSEL R76, R73, RZ, !P6 ;  /* 0x000000ff494c7208 */ /* 0x000fca0007000000 */
[----:B------:R-:W-:-:S04]  /*2e30*/  FFMA.FTZ R75, R119, R74, R76 ;  /* 0x0000004a774b7223 */ /* 0x000fc8000001004c */
[----:B------:R-:W-:Y:S01]  /*2e40*/  FADD.FTZ R76, R122, -R75 ;  /* 0x8000004b7a4c7221 */ /* 0x000fe20000010000 */
[----:B------:R-:W-:-:S03]  /*2e50*/  @P4 HADD2.F32 R75, -RZ, R9.H0_H0 ;  /* 0x20000009ff4b4230 */ /* 0x000fc60000004100 */
[----:B------:R-:W-:-:S04]  /*2e60*/  FMUL.FTZ R76, R139, R76 ;  /* 0x0000004c8b4c7220 */ /* 0x000fc80000410000 */
[----:B------:R-:W-:-:S07]  /*2e70*/  @P4 FADD.FTZ R76, R76, R75 ;  /* 0x0000004b4c4c4221 */ /* 0x000fce0000010000 */
.L_x_1903:
[----:B------:R-:W-:Y:S05]  /*2e80*/  BSYNC B2 ;  /* 0x0000000000027941 */ /* 0x000fea0003800000 */
.L_x_1901:
        /* <DEDUP_REMOVED lines=15> */
.L_x_1905:
[----:B------:R-:W-:-:S04]  /*2f80*/  ISETP.NE.AND P6, PT, R172, RZ, PT ;  /* 0x000000ffac00720c */ /* 0x000fc80003fc5270 */
[----:B------:R-:W-:-:S05]  /*2f90*/  FSEL R75, R73, RZ, !P6 ;  /* 0x000000ff494b7208 */ /* 0x000fca0007000000 */
[----:B------:R-:W-:Y:S01]  /*2fa0*/  FFMA.FTZ R76, R120, R74, R75 ;  /* 0x0000004a784c7223 */ /* 0x000fe2000001004b */
[----:B------:R-:W-:-:S03]  /*2fb0*/  @P4 HADD2.F32 R75, -RZ, R9.H1_H1 ;  /* 0x30000009ff4b4230 */ /* 0x000fc60000004100 */
[----:B------:R-:W-:-:S04]  /*2fc0*/  FADD.FTZ R76, R125, -R76 ;  /* 0x8000004c7d4c7221 */ /* 0x000fc80000010000 */
[----:B------:R-:W-:-:S04]  /*2fd0*/  FMUL.FTZ R76, R139, R76 ;  /* 0x0000004c8b4c7220 */ /* 0x000fc80000410000 */
[----:B------:R-:W-:-:S07]  /*2fe0*/  @P4 FADD.FTZ R76, R76, R75 ;  /* 0x0000004b4c4c4221 */ /* 0x000fce0000010000 */
.L_x_1906:
[----:B------:R-:W-:Y:S05]  /*2ff0*/  BSYNC B2 ;  /* 0x0000000000027941 */ /* 0x000fea0003800000 */
.L_x_1904:
        /* <DEDUP_REMOVED lines=15> */
.L_x_1908:
[----:B------:R-:W-:-:S04]  /*30f0*/  ISETP.NE.AND P6, PT, R172, RZ, PT ;  /* 0x000000ffac00720c */ /* 0x000fc80003fc5270 */
[----:B------:R-:W-:-:S05]  /*3100*/  FSEL R76, R73, RZ, !P6 ;  /* 0x000000ff494c7208 */ /* 0x000fca0007000000 */
[----:B------:R-:W-:-:S04]  /*3110*/  FFMA.FTZ R75, R123, R74, R76 ;  /* 0x0000004a7b4b7223 */ /* 0x000fc8000001004c */
[----:B------:R-:W-:Y:S01]  /*3120*/  FADD.FTZ R76, R124, -R75 ;  /* 0x8000004b7c4c7221 */ /* 0x000fe20000010000 */
[----:B------:R-:W-:-:S03]  /*3130*/  @P4 HADD2.F32 R75, -RZ, R10.H0_H0 ;  /* 0x2000000aff4b4230 */ /* 0x000fc60000004100 */
[----:B------:R-:W-:-:S04]  /*3140*/  FMUL.FTZ R76, R139, R76 ;  /* 0x0000004c8b4c7220 */ /* 0x000fc80000410000 */
[----:B------:R-:W-:-:S07]  /*3150*/  @P4 FADD.FTZ R76, R76, R75 ;  /* 0x0000004b4c4c4221 */ /* 0x000fce0000010000 */
.L_x_1909:
[----:B------:R-:W-:Y:S05]  /*3160*/  BSYNC B2 ;  /* 0x0000000000027941 */ /* 0x000fea0003800000 */
.L_x_1907:
        /* <DEDUP_REMOVED lines=15> */
.L_x_1911:
[----:B------:R-:W-:-:S04]  /*3260*/  ISETP.NE.AND P6, PT, R172, RZ, PT ;  /* 0x000000ffac00720c */ /* 0x000fc80003fc5270 */
[----:B------:R-:W-:-:S05]  /*3270*/  FSEL R75, R73, RZ, !P6 ;  /* 0x000000ff494b7208 */ /* 0x000fca0007000000 */
[----:B------:R-:W-:Y:S01]  /*3280*/  FFMA.FTZ R76, R126, R74, R75 ;  /* 0x0000004a7e4c7223 */ /* 0x000fe2000001004b */
[----:B------:R-:W-:-:S03]  /*3290*/  @P4 HADD2.F32 R75, -RZ, R10.H1_H1 ;  /* 0x3000000aff4b4230 */ /* 0x000fc60000004100 */
[----:B------:R-:W-:-:S04]  /*32a0*/  FADD.FTZ R76, R127, -R76 ;  /* 0x8000004c7f4c7221 */ /* 0x000fc80000010000 */
[----:B------:R-:W-:-:S04]  /*32b0*/  FMUL.FTZ R76, R139, R76 ;  /* 0x0000004c8b4c7220 */ /* 0x000fc80000410000 */
[----:B------:R-:W-:-:S07]  /*32c0*/  @P4 FADD.FTZ R76, R76, R75 ;  /* 0x0000004b4c4c4221 */ /* 0x000fce0000010000 */
.L_x_1912:
[----:B------:R-:W-:Y:S05]  /*32d0*/  BSYNC B2 ;  /* 0x0000000000027941 */ /* 0x000fea0003800000 */
.L_x_1910:
        /* <DEDUP_REMOVED lines=15> */
.L_x_1914:
[----:B------:R-:W-:-:S04]  /*33d0*/  ISETP.NE.AND P6, PT, R172, RZ, PT ;  /* 0x000000ffac00720c */ /* 0x000fc80003fc5270 */
[----:B------:R-:W-:-:S05]  /*33e0*/  FSEL R76, R73, RZ, !P6 ;  /* 0x000000ff494c7208 */ /* 0x000fca0007000000 */
[----:B------:R-:W-:-:S04]  /*33f0*/  FFMA.FTZ R75, R129, R74, R76 ;  /* 0x0000004a814b7223 */ /* 0x000fc8000001004c */
[----:B------:R-:W-:Y:S01]  /*3400*/  FADD.FTZ R76, R128, -R75 ;  /* 0x8000004b804c7221 */ /* 0x000fe20000010000 */
[----:B------:R-:W-:-:S03]  /*3410*/  @P4 HADD2.F32 R75, -RZ, R11.H0_H0 ;  /* 0x2000000bff4b4230 */ /* 0x000fc60000004100 */
[----:B------:R-:W-:-:S04]  /*3420*/  FMUL.FTZ R76, R139, R76 ;  /* 0x0000004c8b4c7220 */ /* 0x000fc80000410000 */
[----:B------:R-:W-:-:S07]  /*3430*/  @P4 FADD.FTZ R76, R76, R75 ;  /* 0x0000004b4c4c4221 */ /* 0x000fce0000010000 */
.L_x_1915:
[----:B------:R-:W-:Y:S05]  /*3440*/  BSYNC B2 ;  /* 0x0000000000027941 */ /* 0x000fea0003800000 */
.L_x_1913:
        /* <DEDUP_REMOVED lines=15> */
.L_x_1917:
[----:B------:R-:W-:-:S04]  /*3540*/  ISETP.NE.AND P6, PT, R172, RZ, PT ;  /* 0x000000ffac00720c */ /* 0x000fc80003fc5270 */
[----:B------:R-:W-:-:S05]  /*3550*/  FSEL R75, R73, RZ, !P6 ;  /* 0x000000ff494b7208 */ /* 0x000fca0007000000 */
[----:B------:R-:W-:Y:S01]  /*3560*/  FFMA.FTZ R76, R130, R74, R75 ;  /* 0x0000004a824c7223 */ /* 0x000fe2000001004b */
[----:B------:R-:W-:-:S03]  /*3570*/  @P4 HADD2.F32 R75, -RZ, R11.H1_H1 ;  /* 0x3000000bff4b4230 */ /* 0x000fc60000004100 */
[----:B------:R-:W-:-:S04]  /*3580*/  FADD.FTZ R76, R131, -R76 ;  /* 0x8000004c834c7221 */ /* 0x000fc80000010000 */
[----:B------:R-:W-:-:S04]  /*3590*/  FMUL.FTZ R78, R139, R76 ;  /* 0x0000004c8b4e7220 */ /* 0x000fc80000410000 */
[----:B------:R-:W-:-:S07]  /*35a0*/  @P4 FADD.FTZ R78, R78, R75 ;  /* 0x0000004b4e4e4221 */ /* 0x000fce0000010000 */
.L_x_1918:
[----:B------:R-:W-:Y:S05]  /*35b0*/  BSYNC B2 ;  /* 0x0000000000027941 */ /* 0x000fea0003800000 */
.L_x_1916:
[----:B------:R-:W0:Y:S01]  /*35c0*/  @P3 LDC.64 R76, c[0x0][0x298] ;  /* 0x0000a600ff4c3b82 */ /* 0x000e220000000a00 */
[----:B------:R-:W-:Y:S02]  /*35d0*/  @P5 F2FP.F16.F32.PACK_AB R75, RZ, R78 ;  /* 0x0000004eff4b523e */ /* 0x000fe400000000ff */
[----:B------:R-:W-:Y:S02]  /*35e0*/  @P3 LOP3.LUT P4, RZ, R83, 0xff000000, RZ, 0xc0, !PT ;  /* 0xff00000053ff3812 */ /* 0x000fe4000788c0ff */
[----:B------:R-:W-:-:S03]  /*35f0*/  @P5 PRMT R67, R67, 0x5410, R75 ;  /* 0x0000541043435816 */ /* 0x000fc6000000004b */
[----:B------:R-:W1:Y:S01]  /*3600*/  @P5 LDC.64 R86, c[0x0][0x308] ;  /* 0x0000c200ff565b82 */ /* 0x000e620000000a00 */
[----:B0-----:R-:W-:-:S07]  /*3610*/  @P3 FMUL.FTZ R77, R78, R77 ;  /* 0x0000004d4e4d3220 */ /* 0x001fce0000410000 */
[----:B------:R-:W0:Y:S01]  /*3620*/  @P3 LDC.64 R78, c[0x0][0x2f8] ;  /* 0x0000be00ff4e3b82 */ /* 0x000e220000000a00 */
[----:B------:R-:W-:Y:S01]  /*3630*/  @P3 FMUL.FTZ R76, R77, R76 ;  /* 0x0000004c4d4c3220 */ /* 0x000fe20000410000 */
[----:B-1----:R-:W-:-:S04]  /*3640*/  @P5 IMAD.WIDE.U32 R86, R140, 0x10, R86 ;  /* 0x000000108c565825 */ /* 0x002fc800078e0056 */
[----:B------:R-:W-:Y:S02]  /*3650*/  @P3 FSEL R76, R76, RZ, P4 ;  /* 0x000000ff4c4c3208 */ /* 0x000fe40002000000 */
[----:B------:R-:W-:Y:S02]  /*3660*/  IADD3 R140, R140, 0x20, RZ ;  /* 0x000000208c8c7810 */ /* 0x000fe40007ffe0ff */
[----:B------:R-:W-:Y:S01]  /*3670*/  @P3 F2FP.F16.F32.PACK_AB R76, RZ, R76 ;  /* 0x0000004cff4c323e */ /* 0x000fe200000000ff */
[----:B------:R1:W-:Y:S03]  /*3680*/  @P5 STG.E.128 desc[UR4][R86.64], R64 ;  /* 0x0000004056005986 */ /* 0x0003e6000c101d04 */
[----:B------:R-:W-:Y:S01]  /*3690*/  @P3 PRMT R71, R71, 0x5410, R76 ;  /* 0x0000541047473816 */ /* 0x000fe2000000004c */
[C---:B0-----:R-:W-:Y:S01]  /*36a0*/  @P3 IMAD.WIDE.U32 R78, R72.reuse, 0x10, R78 ;  /* 0x00000010484e3825 */ /* 0x041fe200078e004e */
[----:B------:R-:W-:-:S04]  /*36b0*/  IADD3 R72, R72, 0x20, RZ ;  /* 0x0000002048487810 */ /* 0x000fc80007ffe0ff */
[----:B------:R1:W-:Y:S03]  /*36c0*/  @P3 STG.E.128 desc[UR4][R78.64], R68 ;  /* 0x000000444e003986 */ /* 0x0003e6000c101d04 */
.L_x_1894:
[----:B------:R-:W-:Y:S05]  /*36d0*/  BSYNC B1 ;  /* 0x0000000000017941 */ /* 0x000fea0003800000 */
.L_x_1893:
[----:B------:R-:W-:Y:S01]  /*36e0*/  ISETP.NE.AND P4, PT, R171, RZ, PT ;  /* 0x000000ffab00720c */ /* 0x000fe20003f85270 */
[----:B------:R-:W-:-:S12]  /*36f0*/  BSSY B1, `(.L_x_1919) ;  /* 0x00000c8000017945 */ /* 0x000fd80003800000 */
        /* <DEDUP_REMOVED lines=10> */
.L_x_1922:
        /* <DEDUP_REMOVED lines=10> */
.L_x_1923:
[----:B------:R-:W-:Y:S05]  /*3840*/  BSYNC B2 ;  /* 0x0000000000027941 */ /* 0x000fea0003800000 */
.L_x_1921:
[----:B-1----:R-:W0:Y:S01]  /*3850*/  @P3 LDC.64 R78, c[0x0][0x298] ;  /* 0x0000a600ff4e3b82 */ /* 0x002e220000000a00 */
        /* <DEDUP_REMOVED lines=16> */
.L_x_1925:
[----:B------:R-:W-:-:S04]  /*3960*/  ISETP.NE.AND P6, PT, R172, RZ, PT ;  /* 0x000000ffac00720c */ /* 0x000fc80003fc5270 */
[----:B------:R-:W-:-:S05]  /*3970*/  FSEL R75, R73, RZ, !P6 ;  /* 0x000000ff494b7208 */ /* 0x000fca0007000000 */
[----:B------:R-:W-:Y:S01]  /*3980*/  FFMA.FTZ R76, R144, R74, R75 ;  /* 0x0000004a904c7223 */ /* 0x000fe2000001004b */
[----:B------:R-:W-:-:S03]  /*3990*/  @P4 HADD2.F32 R75, -RZ, R4.H1_H1 ;  /* 0x30000004ff4b4230 */ /* 0x000fc60000004100 */
[----:B------:R-:W-:-:S04]  /*39a0*/  FADD.FTZ R76, R147, -R76 ;  /* 0x8000004c934c7221 */ /* 0x000fc80000010000 */
[----:B------:R-:W-:-:S04]  /*39b0*/  FMUL.FTZ R76, R139, R76 ;  /* 0x0000004c8b4c7220 */ /* 0x000fc80000410000 */
[----:B------:R-:W-:-:S07]  /*39c0*/  @P4 FADD.FTZ R76, R76, R75 ;  /* 0x0000004b4c4c4221 */ /* 0x000fce0000010000 */
.L_x_1926:
[----:B------:R-:W-:Y:S05]  /*39d0*/  BSYNC B2 ;  /* 0x0000000000027941 */ /* 0x000fea0003800000 */
.L_x_1924:
        /* <DEDUP_REMOVED lines=15> */
.L_x_1928:
[----:B------:R-:W-:-:S04]  /*3ad0*/  ISETP.NE.AND P6, PT, R172, RZ, PT ;  /* 0x000000ffac00720c */ /* 0x000fc80003fc5270 */
[----:B------:R-:W-:-:S05]  /*3ae0*/  FSEL R76, R73, RZ, !P6 ;  /* 0x000000ff494c7208 */ /* 0x000fca0007000000 */
[----:B------:R-:W-:-:S04]  /*3af0*/  FFMA.FTZ R75, R145, R74, R76 ;  /* 0x0000004a914b7223 */ /* 0x000fc8000001004c */
[----:B------:R-:W-:Y:S01]  /*3b00*/  FADD.FTZ R76, R150, -R75 ;  /* 0x8000004b964c7221 */ /* 0x000fe20000010000 */
[----:B------:R-:W-:-:S03]  /*3b10*/  @P4 HADD2.F32 R75, -RZ, R5.H0_H0 ;  /* 0x20000005ff4b4230 */ /* 0x000fc60000004100 */
[----:B------:R-:W-:-:S04]  /*3b20*/  FMUL.FTZ R76, R139, R76 ;  /* 0x0000004c8b4c7220 */ /* 0x000fc80000410000 */
[----:B------:R-:W-:-:S07]  /*3b30*/  @P4 FADD.FTZ R76, R76, R75 ;  /* 0x0000004b4c4c4221 */ /* 0x000fce0000010000 */
.L_x_1929:
[----:B------:R-:W-:Y:S05]  /*3b40*/  BSYNC B2 ;  /* 0x0000000000027941 */ /* 0x000fea0003800000 */
.L_x_1927:
        /* <DEDUP_REMOVED lines=15> */
.L_x_1931:
[----:B------:R-:W-:-:S04]  /*3c40*/  ISETP.NE.AND P6, PT, R172, RZ, PT ;  /* 0x000000ffac00720c */ /* 0x000fc80003fc5270 */
[----:B------:R-:W-:-:S05]  /*3c50*/  FSEL R75, R73, RZ, !P6 ;  /* 0x000000ff494b7208 */ /* 0x000fca0007000000 */
[----:B------:R-:W-:-:S04]  /*3c60*/  FFMA.FTZ R75, R148, R74, R75 ;  /* 0x0000004a944b7223 */ /* 0x000fc8000001004b */
[----:B------:R-:W-:Y:S01]  /*3c70*/  FADD.FTZ R76, R138, -R75 ;  /* 0x8000004b8a4c7221 */ /* 0x000fe20000010000 */
[----:B------:R-:W-:-:S03]  /*3c80*/  @P4 HADD2.F32 R75, -RZ, R5.H1_H1 ;  /* 0x30000005ff4b4230 */ /* 0x000fc60000004100 */
[----:B------:R-:W-:-:S04]  /*3c90*/  FMUL.FTZ R76, R139, R76 ;  /* 0x0000004c8b4c7220 */ /* 0x000fc80000410000 */
[----:B------:R-:W-:-:S07]  /*3ca0*/  @P4 FADD.FTZ R76, R76, R75 ;  /* 0x0000004b4c4c4221 */ /* 0x000fce0000010000 */
.L_x_1932:
[----:B------:R-:W-:Y:S05]  /*3cb0*/  BSYNC B2 ;  /* 0x0000000000027941 */ /* 0x000fea0003800000 */
.L_x_1930:
        /* <DEDUP_REMOVED lines=15> */
.L_x_1934:
[----:B------:R-:W-:Y:S01]  /*3db0*/  ISETP.NE.AND P6, PT, R172, RZ, PT ;  /* 0x000000ffac00720c */ /* 0x000fe20003fc5270 */
[----:B------:R-:W-:-:S03]  /*3dc0*/  @P4 HADD2.F32 R75, -RZ, R6.H0_H0 ;  /* 0x20000006ff4b4230 */ /* 0x000fc60000004100 */
[----:B------:R-:W-:-:S05]  /*3dd0*/  FSEL R76, R73, RZ, !P6 ;  /* 0x000000ff494c7208 */ /* 0x000fca0007000000 */
[----:B------:R-:W-:-:S04]  /*3de0*/  FFMA.FTZ R76, R143, R74, R76 ;  /* 0x0000004a8f4c7223 */ /* 0x000fc8000001004c */
[----:B------:R-:W-:-:S04]  /*3df0*/  FADD.FTZ R76, R137, -R76 ;  /* 0x8000004c894c7221 */ /* 0x000fc80000010000 */
[----:B------:R-:W-:-:S04]  /*3e00*/  FMUL.FTZ R76, R139, R76 ;  /* 0x0000004c8b4c7220 */ /* 0x000fc80000410000 */
[----:B------:R-:W-:-:S07]  /*3e10*/  @P4 FADD.FTZ R76, R76, R75 ;  /* 0x0000004b4c4c4221 */ /* 0x000fce0000010000 */
.L_x_1935:
[----:B------:R-:W-:Y:S05]  /*3e20*/  BSYNC B2 ;  /* 0x0000000000027941 */ /* 0x000fea0003800000 */
.L_x_1933:
        /* <DEDUP_REMOVED lines=15> */
.L_x_1937:
[----:B------:R-:W-:-:S04]  /*3f20*/  ISETP.NE.AND P6, PT, R172, RZ, PT ;  /* 0x000000ffac00720c */ /* 0x000fc80003fc5270 */
[----:B------:R-:W-:-:S05]  /*3f30*/  FSEL R75, R73, RZ, !P6 ;  /* 0x000000ff494b7208 */ /* 0x000fca0007000000 */
[----:B------:R-:W-:-:S04]  /*3f40*/  FFMA.FTZ R75, R136, R74, R75 ;  /* 0x0000004a884b7223 */ /* 0x000fc8000001004b */
[----:B------:R-:W-:Y:S01]  /*3f50*/  FADD.FTZ R76, R134, -R75 ;  /* 0x8000004b864c7221 */ /* 0x000fe20000010000 */
[----:B------:R-:W-:-:S03]  /*3f60*/  @P4 HADD2.F32 R75, -RZ, R6.H1_H1 ;  /* 0x30000006ff4b4230 */ /* 0x000fc60000004100 */
[----:B------:R-:W-:-:S04]  /*3f70*/  FMUL.FTZ R76, R139, R76 ;  /* 0x0000004c8b4c7220 */ /* 0x000fc80000410000 */
[----:B------:R-:W-:-:S07]  /*3f80*/  @P4 FADD.FTZ R76, R76, R75 ;  /* 0x0000004b4c4c4221 */ /* 0x000fce0000010000 */
.L_x_1938:
[----:B------:R-:W-:Y:S05]  /*3f90*/  BSYNC B2 ;  /* 0x0000000000027941 */ /* 0x000fea0003800000 */
.L_x_1936:
        /* <DEDUP_REMOVED lines=15> */
.L_x_1940:
[----:B------:R-:W-:-:S04]  /*4090*/  ISETP.NE.AND P6, PT, R172, RZ, PT ;  /* 0x000000ffac00720c */ /* 0x000fc80003fc5270 */
[----:B------:R-:W-:-:S05]  /*40a0*/  FSEL R76, R73, RZ, !P6 ;  /* 0x000000ff494c7208 */ /* 0x000fca0007000000 */
[----:B------:R-:W-:-:S04]  /*40b0*/  FFMA.FTZ R75, R135, R74, R76 ;  /* 0x0000004a874b7223 */ /* 0x000fc8000001004c */
[----:B------:R-:W-:Y:S01]  /*40c0*/  FADD.FTZ R76, R132, -R75 ;  /* 0x8000004b844c7221 */ /* 0x000fe20000010000 */
[----:B------:R-:W-:-:S03]  /*40d0*/  @P4 HADD2.F32 R75, -RZ, R7.H0_H0 ;  /* 0x20000007ff4b4230 */ /* 0x000fc60000004100 */
[----:B------:R-:W-:-:S04]  /*40e0*/  FMUL.FTZ R76, R139, R76 ;  /* 0x0000004c8b4c7220 */ /* 0x000fc80000410000 */
[----:B------:R-:W-:-:S07]  /*40f0*/  @P4 FADD.FTZ R76, R76, R75 ;  /* 0x0000004b4c4c4221 */ /* 0x000fce0000010000 */
.L_x_1941:
[----:B------:R-:W-:Y:S05]  /*4100*/  BSYNC B2 ;  /* 0x0000000000027941 */ /* 0x000fea0003800000 */
.L_x_1939:
        /* <DEDUP_REMOVED lines=15> */
.L_x_1943:
[----:B------:R-:W-:-:S04]  /*4200*/  ISETP.NE.AND P2, PT, R172, RZ, PT ;  /* 0x000000ffac00720c */ /* 0x000fc80003f45270 */
[----:B------:R-:W-:-:S05]  /*4210*/  FSEL R73, R73, RZ, !P2 ;  /* 0x000000ff49497208 */ /* 0x000fca0005000000 */
[----:B------:R-:W-:Y:S01]  /*4220*/  FFMA.FTZ R74, R142, R74, R73 ;  /* 0x0000004a8e4a7223 */ /* 0x000fe20000010049 */
[----:B------:R-:W-:-:S03]  /*4230*/  @P4 HADD2.F32 R73, -RZ, R7.H1_H1 ;  /* 0x30000007ff494230 */ /* 0x000fc60000004100 */
[----:B------:R-:W-:-:S04]  /*4240*/  FADD.FTZ R74, R141, -R74 ;  /* 0x8000004a8d4a7221 */ /* 0x000fc80000010000 */
[----:B------:R-:W-:-:S04]  /*4250*/  FMUL.FTZ R78, R139, R74 ;  /* 0x0000004a8b4e7220 */ /* 0x000fc80000410000 */
[----:B------:R-:W-:-:S07]  /*4260*/  @P4 FADD.FTZ R78, R78, R73 ;  /* 0x000000494e4e4221 */ /* 0x000fce0000010000 */
.L_x_1944:
[----:B------:R-:W-:Y:S05]  /*4270*/  BSYNC B2 ;  /* 0x0000000000027941 */ /* 0x000fea0003800000 */
.L_x_1942:
[----:B------:R-:W0:Y:S01]  /*4280*/  @P3 LDC.64 R86, c[0x0][0x298] ;  /* 0x0000a600ff563b82 */ /* 0x000e220000000a00 */
[----:B------:R-:W-:-:S07]  /*4290*/  @P3 LOP3.LUT P2, RZ, R81, 0xff000000, RZ, 0xc0, !PT ;  /* 0xff00000051ff3812 */ /* 0x000fce000784c0ff */
[----:B------:R-:W1:Y:S08]  /*42a0*/  @P5 LDC.64 R76, c[0x0][0x308] ;  /* 0x0000c200ff4c5b82 */ /* 0x000e700000000a00 */
[----:B------:R-:W2:Y:S01]  /*42b0*/  @P3 LDC.64 R74, c[0x0][0x2f8] ;  /* 0x0000be00ff4a3b82 */ /* 0x000ea20000000a00 */
[----:B0-----:R-:W-:Y:S01]  /*42c0*/  @P3 FMUL.FTZ R73, R78, R87 ;  /* 0x000000574e493220 */ /* 0x001fe20000410000 */
[----:B------:R-:W-:-:S03]  /*42d0*/  @P5 F2FP.F16.F32.PACK_AB R78, RZ, R78 ;  /* 0x0000004eff4e523e */ /* 0x000fc600000000ff */
[----:B------:R-:W-:Y:S01]  /*42e0*/  @P3 FMUL.FTZ R73, R73, R86 ;  /* 0x0000005649493220 */ /* 0x000fe20000410000 */
[----:B------:R-:W-:Y:S01]  /*42f0*/  @P5 PRMT R67, R67, 0x5410, R78 ;  /* 0x0000541043435816 */ /* 0x000fe2000000004e */
[----:B-1----:R-:W-:-:S03]  /*4300*/  @P5 IMAD.WIDE.U32 R76, R140, 0x10, R76 ;  /* 0x000000108c4c5825 */ /* 0x002fc600078e004c */
[----:B------:R-:W-:-:S04]  /*4310*/  @P3 FSEL R73, R73, RZ, P2 ;  /* 0x000000ff49493208 */ /* 0x000fc80001000000 */
[----:B------:R-:W-:Y:S01]  /*4320*/  @P3 F2FP.F16.F32.PACK_AB R73, RZ, R73 ;  /* 0x00000049ff49323e */ /* 0x000fe200000000ff */
[----:B------:R3:W-:Y:S01]  /*4330*/  @P5 STG.E.128 desc[UR4][R76.64], R64 ;  /* 0x000000404c005986 */ /* 0x0007e2000c101d04 */
[----:B--2---:R-:W-:Y:S02]  /*4340*/  @P3 IMAD.WIDE.U32 R74, R72, 0x10, R74 ;  /* 0x00000010484a3825 */ /* 0x004fe400078e004a */
[----:B------:R-:W-:-:S05]  /*4350*/  @P3 PRMT R71, R71, 0x5410, R73 ;  /* 0x0000541047473816 */ /* 0x000fca0000000049 */
[----:B------:R3:W-:Y:S02]  /*4360*/  @P3 STG.E.128 desc[UR4][R74.64], R68 ;  /* 0x000000444a003986 */ /* 0x0007e4000c101d04 */
.L_x_1920:
[----:B------:R-:W-:Y:S05]  /*4370*/  BSYNC B1 ;  /* 0x0000000000017941 */ /* 0x000fea0003800000 */
.L_x_1919:
[----:B------:R-:W2:Y:S02]  /*4380*/  LDC.64 R72, c[0x0][0x210] ;  /* 0x00008400ff487b82 */ /* 0x000ea40000000a00 */
[----:B--2---:R-:W-:-:S04]  /*4390*/  LEA R114, R72, R114, 0x2 ;  /* 0x0000007248727211 */ /* 0x004fc800078e10ff */
[----:B------:R-:W-:-:S13]  /*43a0*/  ISETP.GE.AND P2, PT, R114, R73, PT ;  /* 0x000000497200720c */ /* 0x000fda0003f46270 */
[----:B------:R-:W-:Y:S05]  /*43b0*/  @!P2 BRA `(.L_x_1945) ;  /* 0xffffffc0006ca947 */ /* 0x000fea000383ffff */
.L_x_1854:
[----:B------:R-:W-:Y:S05]  /*43c0*/  BSYNC B0 ;  /* 0x0000000000007941 */ /* 0x000fea0003800000 */
.L_x_1853:
[----:B-----5:R-:W2:Y:S01]  /*43d0*/  S2R R4, SR_CgaCtaId ;  /* 0x0000000000047919 */ /* 0x020ea20000008800 */
[----:B------:R-:W-:Y:S01]  /*43e0*/  SHF.R.U32.HI R2, RZ, 0x5, R0 ;  /* 0x00000005ff027819 */ /* 0x000fe20000011600 */
[----:B------:R-:W-:Y:S05]  /*43f0*/  WARPSYNC.ALL ;  /* 0x0000000000007948 */ /* 0x000fea0003800000 */
[----:B------:R-:W-:Y:S01]  /*4400*/  LOP3.LUT R5, R0, 0x1f, RZ, 0xc0, !PT ;  /* 0x0000001f00057812 */ /* 0x000fe200078ec0ff */
[----:B01-3--:R-:W0:Y:S01]  /*4410*/  S2R R64, SR_CTAID.X ;  /* 0x0000000000407919 */ /* 0x00be220000002500 */
[----:B------:R-:W-:Y:S01]  /*4420*/  MOV R3, 0x400 ;  /* 0x0000040000037802 */ /* 0x000fe20000000f00 */
[----:B------:R-:W-:Y:S01]  /*4430*/  ULDC.64 UR12, c[0x0][0x2d8] ;  /* 0x0000b600000c7ab9 */ /* 0x000fe20000000a00 */
[----:B------:R-:W-:Y:S01]  /*4440*/  ULDC.64 UR14, c[0x0][0x2d0] ;  /* 0x0000b400000e7ab9 */ /* 0x000fe20000000a00 */
[----:B------:R-:W-:Y:S01]  /*4450*/  IMAD R2, R2, 0x60, R5 ;  /* 0x0000006002027824 */ /* 0x000fe200078e0205 */
[----:B--2---:R-:W-:-:S04]  /*4460*/  LEA R3, R4, R3, 0x18 ;  /* 0x0000000304037211 */ /* 0x004fc800078ec0ff */
[-C--:B------:R-:W-:Y:S02]  /*4470*/  LEA R2, R2, R3.reuse, 0x5 ;  /* 0x0000000302027211 */ /* 0x080fe400078e28ff */
[----:B------:R-:W-:-:S03]  /*4480*/  LEA R4, R0, R3, 0x2 ;  /* 0x0000000300047211 */ /* 0x000fc600078e10ff */
[----:B------:R-:W-:Y:S04]  /*4490*/  STS.128 [R2], R36 ;  /* 0x0000002402007388 */ /* 0x000fe80000000c00 */
[----:B------:R-:W-:Y:S04]  /*44a0*/  STS.128 [R2+0x10], R32 ;  /* 0x0000102002007388 */ /* 0x000fe80000000c00 */
[----:B------:R0:W-:Y:S04]  /*44b0*/  STS.128 [R2+0x400], R28 ;  /* 0x0004001c02007388 */ /* 0x0001e80000000c00 */
[----:B------:R1:W-:Y:S04]  /*44c0*/  STS.128 [R2+0x410], R24 ;  /* 0x0004101802007388 */ /* 0x0003e80000000c00 */
[----:B------:R-:W-:Y:S04]  /*44d0*/  STS.128 [R2+0x800], R20 ;  /* 0x0008001402007388 */ /* 0x000fe80000000c00 */
[----:B------:R-:W-:Y:S01]  /*44e0*/  STS.128 [R2+0x810], R16 ;  /* 0x0008101002007388 */ /* 0x000fe20000000c00 */
[----:B------:R-:W-:Y:S01]  /*44f0*/  BAR.SYNC.DEFER_BLOCKING 0x0 ;  /* 0x0000000000007b1d */ /* 0x000fe20000010000 */
[----:B0-----:R-:W-:Y:S01]  /*4500*/  IMAD R31, R64, R115, RZ ;  /* 0x00000073401f7224 */ /* 0x001fe200078e02ff */
[----:B-1----:R-:W-:-:S04]  /*4510*/  IADD3 R25, R115, 0x7f, -R0 ;  /* 0x0000007f73197810 */ /* 0x002fc80007ffe800 */
[----:B------:R-:W-:Y:S02]  /*4520*/  IADD3 R31, P6, R31, R0, RZ ;  /* 0x000000001f1f7210 */ /* 0x000fe40007fde0ff */
[C---:B------:R-:W-:Y:S02]  /*4530*/  LOP3.LUT P5, RZ, R25.reuse, 0xffffff80, RZ, 0xc0, !PT ;  /* 0xffffff8019ff7812 */ /* 0x040fe400078ac0ff */
[C---:B------:R-:W-:Y:S02]  /*4540*/  ISETP.GE.U32.AND P4, PT, R25.reuse, 0x100, PT ;  /* 0x000001001900780c */ /* 0x040fe40003f86070 */
[C---:B------:R-:W-:Y:S02]  /*4550*/  ISETP.GE.U32.AND P3, PT, R25.reuse, 0x180, PT ;  /* 0x000001801900780c */ /* 0x040fe40003f66070 */
[C---:B------:R-:W-:Y:S02]  /*4560*/  ISETP.GE.U32.AND P2, PT, R25.reuse, 0x200, PT ;  /* 0x000002001900780c */ /* 0x040fe40003f46070 */
[----:B------:R-:W-:-:S02]  /*4570*/  ISETP.GE.U32.AND P1, PT, R25, 0x280, PT ;  /* 0x000002801900780c */ /* 0x000fc40003f26070 */
[----:B------:R-:W-:Y:S01]  /*4580*/  ISETP.GE.U32.AND P0, PT, R25, 0x300, PT ;  /* 0x000003001900780c */ /* 0x000fe20003f06070 */
        /* <DEDUP_REMOVED lines=34> */
[----:B------:R-:W-:Y:S02]  /*47b0*/  SHF.L.U32 R16, R31, 0x2, RZ ;  /* 0x000000021f107819 */ /* 0x000fe400000006ff */
        /* <DEDUP_REMOVED lines=19> */
[----:B0-----:R-:W-:Y:S02]  /*48f0*/  FADD.FTZ R21, R8, R21 ;  /* 0x0000001508157221 */ /* 0x001fe40000010000 */
[----:B------:R-:W-:Y:S01]  /*4900*/  STS.128 [R2+0x410], R48 ;  /* 0x0004103002007388 */ /* 0x000fe20000000c00 */
[----:B------:R-:W-:Y:S01]  /*4910*/  IADD3.X R39, R37, UR13, RZ, P6, !PT ;  /* 0x0000000d25277c10 */ /* 0x000fe2000b7fe4ff */
[----:B-1----:R-:W-:Y:S01]  /*4920*/  FADD.FTZ R9, R9, R32 ;  /* 0x0000002009097221 */ /* 0x002fe20000010000 */
        /* <DEDUP_REMOVED lines=28> */
[----:B------:R-:W-:Y:S02]  /*4af0*/  @P5 MOV R2, R18 ;  /* 0x0000001200025202 */ /* 0x000fe40000000f00 */
[----:B------:R-:W4:Y:S01]  /*4b00*/  LDS R10, [R4+0x1400] ;  /* 0x00140000040a7984 */ /* 0x000f220000000800 */
[----:B------:R-:W-:Y:S01]  /*4b10*/  FADD.FTZ R31, R23, R38 ;  /* 0x00000026171f7221 */ /* 0x000fe20000010000 */
[----:B------:R-:W-:Y:S02]  /*4b20*/  @P5 IADD3 R18, P6, R18, 0x200, RZ ;  /* 0x0000020012125810 */ /* 0x000fe40007fde0ff */
[----:B------:R-:W4:Y:S01]  /*4b30*/  LDS R35, [R4+0x2a00] ;  /* 0x002a000004237984 */ /* 0x000f220000000800 */
[----:B------:R-:W-:Y:S01]  /*4b40*/  FADD.FTZ R27, R27, R12 ;  /* 0x0000000c1b1b7221 */ /* 0x000fe20000010000 */
[----:B------:R-:W-:-:S02]  /*4b50*/  @P5 IADD3.X R39, RZ, R39, RZ, P6, !PT ;  /* 0x00000027ff275210 */ /* 0x000fc400037fe4ff */
        /* <DEDUP_REMOVED lines=10> */
[----:B--2---:R-:W-:Y:S02]  /*4c00*/  @P5 MOV R2, R16 ;  /* 0x0000001000025202 */ /* 0x004fe40000000f00 */
[----:B------:R-:W1:Y:S01]  /*4c10*/  LDS R15, [R4+0x2200] ;  /* 0x00220000040f7984 */ /* 0x000e620000000800 */
[-C--:B------:R-:W-:Y:S01]  /*4c20*/  @P5 MOV R3, R37.reuse ;  /* 0x0000002500035202 */ /* 0x080fe20000000f00 */
[----:B------:R-:W-:Y:S01]  /*4c30*/  FADD.FTZ R6, R6, R17 ;  /* 0x0000001106067221 */ /* 0x000fe20000010000 */
[----:B------:R-:W-:Y:S01]  /*4c40*/  @P5 IADD3 R16, P6, R16, 0x200, RZ ;  /* 0x0000020010105810 */ /* 0x000fe20007fde0ff */
[----:B------:R-:W2:Y:S01]  /*4c50*/  LDS R29, [R4+0x2e00] ;  /* 0x002e0000041d7984 */ /* 0x000ea20000000800 */
[----:B---3--:R-:W-:Y:S02]  /*4c60*/  FADD.FTZ R7, RZ, R7 ;  /* 0x00000007ff077221 */ /* 0x008fe40000010000 */
[----:B------:R-:W-:Y:S01]  /*4c70*/  @P5 IADD3.X R37, RZ, R37, RZ, P6, !PT ;  /* 0x00000025ff255210 */ /* 0x000fe200037fe4ff */
[----:B------:R3:W-:Y:S01]  /*4c80*/  @P5 STG.E desc[UR4][R2.64], R11 ;  /* 0x0000000b02005986 */ /* 0x0007e2000c101904 */
[----:B----4-:R-:W-:Y:S01]  /*4c90*/  FADD.FTZ R6, R6, R25 ;  /* 0x0000001906067221 */ /* 0x010fe20000010000 */
[----:B------:R-:W-:-:S03]  /*4ca0*/  FADD.FTZ R7, R7, R10 ;  /* 0x0000000a07077221 */ /* 0x000fc60000010000 */
[----:B------:R-:W-:Y:S01]  /*4cb0*/  FADD.FTZ R35, R6, R35 ;  /* 0x0000002306237221 */ /* 0x000fe20000010000 */
        /* <DEDUP_REMOVED lines=54> */
.L_x_1866:
[----:B------:R-:W-:Y:S01]  /*5020*/  HFMA2.MMA R88, -RZ, RZ, 0, 5.9604644775390625e-08 ;  /* 0x00000001ff587435 */ /* 0x000fe200000001ff */
[----:B------:R-:W-:Y:S01]  /*5030*/  BSSY B1, `(.L_x_1946) ;  /* 0x0000006000017945 */ /* 0x000fe20003800000 */
[----:B------:R-:W-:Y:S02]  /*5040*/  MOV R89, 0x1f ;  /* 0x0000001f00597802 */ /* 0x000fe40000000f00 */
[----:B------:R-:W-:-:S07]  /*5050*/  MOV R86, 0xffffffff ;  /* 0xffffffff00567802 */ /* 0x000fce0000000f00 */
[----:B-1---5:R-:W-:Y:S05]  /*5060*/  WARPSYNC.COLLECTIVE R86, `(.L_x_1947) ;  /* 0x0000000056087348 */ /* 0x022fea0003c00000 */
[----:B------:R0:W2:Y:S02]  /*5070*/  SHFL.BFLY P4, R87, R169, R88, R89 ;  /* 0x0c000058a9577389 */ /* 0x0000a40000080059 */
[----:B012--5:R-:W-:Y:S01]  /*5080*/  ENDCOLLECTIVE ;  /* 0x000000000000791b */ /* 0x027fe20003800000 */
.L_x_1947:
[----:B------:R-:W-:Y:S05]  /*5090*/  BSYNC B1 ;  /* 0x0000000000017941 */ /* 0x000fea0003800000 */
.L_x_1946:
        /* <DEDUP_REMOVED lines=9> */
.L_x_1948:
[----:B------:R-:W-:Y:S01]  /*5130*/  HFMA2.MMA R88, -RZ, RZ, 0, 1.1920928955078125e-07 ;  /* 0x00000002ff587435 */ /* 0x000fe200000001ff */
[----:B------:R-:W-:Y:S02]  /*5140*/  MOV R169, R72 ;  /* 0x0000004800a97202 */ /* 0x000fe40000000f00 */
[----:B------:R-:W-:-:S08]  /*5150*/  MOV R73, R87 ;  /* 0x0000005700497202 */ /* 0x000fd00000000f00 */
[----:B------:R-:W-:Y:S05]  /*5160*/  WARPSYNC.COLLECTIVE R86, `(.L_x_1949) ;  /* 0x0000000056087348 */ /* 0x000fea0003c00000 */
[----:B------:R0:W1:Y:S02]  /*5170*/  SHFL.BFLY P4, R87, R169, R88, R89 ;  /* 0x0c000058a9577389 */ /* 0x0000640000080059 */
[----:B01----:R-:W-:Y:S01]  /*5180*/  ENDCOLLECTIVE ;  /* 0x000000000000791b */ /* 0x003fe20003800000 */
.L_x_1949:
[----:B------:R-:W-:-:S05]  /*5190*/  FADD.FTZ R73, R73, R170 ;  /* 0x000000aa49497221 */ /* 0x000fca0000010000 */
[----:B------:R-:W-:Y:S02]  /*51a0*/  MOV R169, R73 ;  /* 0x0000004900a97202 */ /* 0x000fe40000000f00 */
[----:B------:R-:W-:-:S07]  /*51b0*/  MOV R75, R87 ;  /* 0x00000057004b7202 */ /* 0x000fce0000000f00 */
[----:B------:R-:W-:Y:S05]  /*51c0*/  WARPSYNC.COLLECTIVE R86, `(.L_x_1950) ;  /* 0x0000000056087348 */ /* 0x000fea0003c00000 */
[----:B------:R0:W1:Y:S02]  /*51d0*/  SHFL.BFLY P4, R87, R169, R88, R89 ;  /* 0x0c000058a9577389 */ /* 0x0000640000080059 */
[----:B01----:R-:W-:Y:S01]  /*51e0*/  ENDCOLLECTIVE ;  /* 0x000000000000791b */ /* 0x003fe20003800000 */
.L_x_1950:
[----:B------:R-:W-:Y:S01]  /*51f0*/  FADD.FTZ R75, R72, R75 ;  /* 0x0000004b484b7221 */ /* 0x000fe20000010000 */
[----:B------:R-:W-:-:S04]  /*5200*/  HFMA2.MMA R88, -RZ, RZ, 0, 2.384185791015625e-07 ;  /* 0x00000004ff587435 */ /* 0x000fc800000001ff */
[----:B------:R-:W-:Y:S02]  /*5210*/  MOV R169, R75 ;  /* 0x0000004b00a97202 */ /* 0x000fe40000000f00 */
[----:B------:R-:W-:-:S07]  /*5220*/  MOV R74, R87 ;  /* 0x00000057004a7202 */ /* 0x000fce0000000f00 */
[----:B------:R-:W-:Y:S05]  /*5230*/  WARPSYNC.COLLECTIVE R86, `(.L_x_1951) ;  /* 0x0000000056087348 */ /* 0x000fea0003c00000 */
[----:B------:R0:W1:Y:S02]  /*5240*/  SHFL.BFLY P4, R87, R169, R88, R89 ;  /* 0x0c000058a9577389 */ /* 0x0000640000080059 */
[----:B01----:R-:W-:Y:S01]  /*5250*/  ENDCOLLECTIVE ;  /* 0x000000000000791b */ /* 0x003fe20003800000 */
.L_x_1951:
[----:B------:R-:W-:-:S05]  /*5260*/  FADD.FTZ R74, R73, R74 ;  /* 0x0000004a494a7221 */ /* 0x000fca0000010000 */
[----:B------:R-:W-:Y:S02]  /*5270*/  MOV R169, R74 ;  /* 0x0000004a00a97202 */ /* 0x000fe40000000f00 */
[----:B------:R-:W-:-:S07]  /*5280*/  MOV R76, R87 ;  /* 0x00000057004c7202 */ /* 0x000fce0000000f00 */
[----:B------:R-:W-:Y:S05]  /*5290*/  WARPSYNC.COLLECTIVE R86, `(.L_x_1952) ;  /* 0x0000000056087348 */ /* 0x000fea0003c00000 */
[----:B------:R0:W1:Y:S02]  /*52a0*/  SHFL.BFLY P4, R87, R169, R88, R89 ;  /* 0x0c000058a9577389 */ /* 0x0000640000080059 */
[----:B01----:R-:W-:Y:S01]  /*52b0*/  ENDCOLLECTIVE ;  /* 0x000000000000791b */ /* 0x003fe20003800000 */
.L_x_1952:
[----:B------:R-:W-:Y:S01]  /*52c0*/  FADD.FTZ R76, R75, R76 ;  /* 0x0000004c4b4c7221 */ /* 0x000fe20000010000 */
[----:B------:R-:W-:-:S04]  /*52d0*/  HFMA2.MMA R88, -RZ, RZ, 0, 4.76837158203125e-07 ;  /* 0x00000008ff587435 */ /* 0x000fc800000001ff */
[----:B------:R-:W-:Y:S02]  /*52e0*/  MOV R169, R76 ;  /* 0x0000004c00a97202 */ /* 0x000fe40000000f00 */
[----:B------:R-:W-:-:S07]  /*52f0*/  MOV R77, R87 ;  /* 0x00000057004d7202 */ /* 0x000fce0000000f00 */
[----:B------:R-:W-:Y:S05]  /*5300*/  WARPSYNC.COLLECTIVE R86, `(.L_x_1953) ;  /* 0x0000000056087348 */ /* 0x000fea0003c00000 */
[----:B------:R0:W1:Y:S02]  /*5310*/  SHFL.BFLY P4, R87, R169, R88, R89 ;  /* 0x0c000058a9577389 */ /* 0x0000640000080059 */
[----:B01----:R-:W-:Y:S01]  /*5320*/  ENDCOLLECTIVE ;  /* 0x000000000000791b */ /* 0x003fe20003800000 */
.L_x_1953:
[----:B------:R-:W-:-:S05]  /*5330*/  FADD.FTZ R77, R74, R77 ;  /* 0x0000004d4a4d7221 */ /* 0x000fca0000010000 */
[----:B------:R-:W-:Y:S02]  /*5340*/  MOV R169, R77 ;  /* 0x0000004d00a97202 */ /* 0x000fe40000000f00 */
[----:B------:R-:W-:-:S07]  /*5350*/  MOV R79, R87 ;  /* 0x00000057004f7202 */ /* 0x000fce0000000f00 */
[----:B------:R-:W-:Y:S05]  /*5360*/  WARPSYNC.COLLECTIVE R86, `(.L_x_1954) ;  /* 0x0000000056087348 */ /* 0x000fea0003c00000 */
[----:B------:R0:W1:Y:S02]  /*5370*/  SHFL.BFLY P4, R87, R169, R88, R89 ;  /* 0x0c000058a9577389 */ /* 0x0000640000080059 */
[----:B01----:R-:W-:Y:S01]  /*5380*/  ENDCOLLECTIVE ;  /* 0x000000000000791b */ /* 0x003fe20003800000 */
.L_x_1954:
[----:B------:R-:W-:Y:S01]  /*5390*/  FADD.FTZ R79, R76, R79 ;  /* 0x0000004f4c4f7221 */ /* 0x000fe20000010000 */
[----:B------:R-:W-:-:S04]  /*53a0*/  HFMA2.MMA R88, -RZ, RZ, 0, 9.5367431640625e-07 ;  /* 0x00000010ff587435 */ /* 0x000fc800000001ff */
[----:B------:R-:W-:Y:S02]  /*53b0*/  MOV R169, R79 ;  /* 0x0000004f00a97202 */ /* 0x000fe40000000f00 */
[----:B------:R-:W-:-:S07]  /*53c0*/  MOV R78, R87 ;  /* 0x00000057004e7202 */ /* 0x000fce0000000f00 */
[----:B------:R-:W-:Y:S05]  /*53d0*/  WARPSYNC.COLLECTIVE R86, `(.L_x_1955) ;  /* 0x0000000056087348 */ /* 0x000fea0003c00000 */
[----:B------:R0:W1:Y:S02]  /*53e0*/  SHFL.BFLY P4, R87, R169, R88, R89 ;  /* 0x0c000058a9577389 */ /* 0x0000640000080059 */
[----:B01----:R-:W-:Y:S01]  /*53f0*/  ENDCOLLECTIVE ;  /* 0x000000000000791b */ /* 0x003fe20003800000 */
.L_x_1955:
[----:B------:R-:W-:-:S05]  /*5400*/  FADD.FTZ R78, R77, R78 ;  /* 0x0000004e4d4e7221 */ /* 0x000fca0000010000 */
[----:B------:R-:W-:Y:S02]  /*5410*/  MOV R169, R78 ;  /* 0x0000004e00a97202 */ /* 0x000fe40000000f00 */
[----:B------:R-:W-:-:S07]  /*5420*/  MOV R72, R87 ;  /* 0x0000005700487202 */ /* 0x000fce0000000f00 */
[----:B------:R-:W-:Y:S05]  /*5430*/  WARPSYNC.COLLECTIVE R86, `(.L_x_1956) ;  /* 0x0000000056087348 */ /* 0x000fea0003c00000 */
[----:B------:R0:W1:Y:S02]  /*5440*/  SHFL.BFLY P4, R87, R169, R88, R89 ;  /* 0x0c000058a9577389 */ /* 0x0000640000080059 */
[----:B01----:R-:W-:Y:S01]  /*5450*/  ENDCOLLECTIVE ;  /* 0x000000000000791b */ /* 0x003fe20003800000 */
.L_x_1956:
[----:B------:R-:W-:Y:S01]  /*5460*/  MOV R73, R87 ;  /* 0x0000005700497202 */ /* 0x000fe20000000f00 */
[----:B------:R-:W-:Y:S06]  /*5470*/  BRA `(.L_x_1957) ;  /* 0xffffffc800147947 */ /* 0x000fec000383ffff */
.L_x_1958:
        /* <DEDUP_REMOVED lines=16> */
.L_x_11687:


//--------------------- .text._ZN10layer_norm22ln_bwd_finalize_kernelINS_22Kernel_traits_finalizeILj768E6__halfS2_S2_S2_fjLb0ELj1024ELj4ENS_18Kernel_traits_baseILj768ES2_S2_S2_S2_fjLj1024EEEEELb0ELb1EEEvNS_9BwdParamsE --------------------------
	.section	.text._ZN10layer_norm22ln_bwd_finalize_kernelINS_22Kernel_traits_finalizeILj768E6__halfS2_S2_S2_fjLb0ELj1024ELj4ENS_18Kernel_traits_baseILj768ES2_S2_S2_S2_fjLj1024EEEEELb0ELb1EEEvNS_9BwdParamsE,"ax",@progbits
	.align	128
        .global         _ZN10layer_norm22ln_bwd_finalize_kernelINS_22Kernel_traits_finalizeILj768E6__halfS2_S2_S2_fjLb0ELj1024ELj4ENS_18Kernel_traits_baseILj768ES2_S2_S2_S2_fjLj1024EEEEELb0ELb1EEEvNS_9BwdParamsE
        .type           _ZN10layer_norm22ln_bwd_finalize_kernelINS_22Kernel_traits_finalizeILj768E6__halfS2_S2_S2_fjLb0ELj1024ELj4ENS_18Kernel_traits_baseILj768ES2_S2_S2_S2_fjLj1024EEEEELb0ELb1EEEvNS_9BwdParamsE,@function
        .size           _ZN10layer_norm22ln_bwd_finalize_kernelINS_22Kernel_traits_finalizeILj768E6__halfS2_S2_S2_fjLb0ELj1024ELj4ENS_18Kernel_traits_baseILj768ES2_S2_S2_S2_fjLj1024EEEEELb0ELb1EEEvNS_9BwdParamsE,(.L_x_11688 - _ZN10layer_norm22ln_bwd_finalize_kernelINS_22Kernel_traits_finalizeILj768E6__halfS2_S2_S2_fjLb0ELj1024ELj4ENS_18Kernel_traits_baseILj768ES2_S2_S2_S2_fjLj1024EEEEELb0ELb1EEEvNS_9BwdParamsE)
        .other          _ZN10layer_norm22ln_bwd_finalize_kernelINS_22Kernel_traits_finalizeILj768E6__halfS2_S2_S2_fjLb0ELj1024ELj4ENS_18Kernel_traits_baseILj768ES2_S2_S2_S2_fjLj1024EEEEELb0ELb1EEEvNS_9BwdParamsE,@"STO_CUDA_ENTRY STV_DEFAULT"
_ZN10layer_norm22ln_bwd_finalize_kernelINS_22Kernel_traits_finalizeILj768E6__halfS2_S2_S2_fjLb0ELj1024ELj4ENS_18Kernel_traits_baseILj768ES2_S2_S2_S2_fjLj1024EEEEELb0ELb1EEEvNS_9BwdParamsE:
.text._ZN10layer_norm22ln_bwd_finalize_kernelINS_22Kernel_traits_finalizeILj768E6__halfS2_S2_S2_fjLb0ELj1024ELj4ENS_18Kernel_traits_baseILj768ES2_S2_S2_S2_fjLj1024EEEEELb0ELb1EEEvNS_9BwdParamsE:
        /* <DEDUP_REMOVED lines=26> */
.L_x_1970:
        /* <DEDUP_REMOVED lines=31> */
.L_x_1963:
        /* <DEDUP_REMOVED lines=34> */
.L_x_1962:
[----:B------:R-:W-:Y:S05]  /*05b0*/  BSYNC B1 ;  /* 0x0000000000017941 */ /* 0x000fea0003800000 */
.L_x_1961:
        /* <DEDUP_REMOVED lines=25> */
.L_x_1965:
[----:B------:R-:W-:Y:S05]  /*0750*/  BSYNC B1 ;  /* 0x0000000000017941 */ /* 0x000fea0003800000 */
.L_x_1964:
        /* <DEDUP_REMOVED lines=12> */
.L_x_1960:
[----:B------:R-:W-:Y:S05]  /*0820*/  BSYNC B0 ;  /* 0x0000000000007941 */ /* 0x000fea0003800000 */
.L_x_1959:
        /* <DEDUP_REMOVED lines=29> */
.L_x_1981:
[----:B------:R-:W-:Y:S01]  /*0a00*/  @!P1 SHF.R.U32.HI R12, RZ, 0x3, R0 ;  /* 0x00000003ff0c9819 */ /* 0x000fe20000011600 */
[----:B----4-:R-:W-:Y:S01]  /*0a10*/  FADD.FTZ R14, R9, R14 ;  /* 0x0000000e090e7221 */ /* 0x010fe20000010000 */
[----:B---3--:R-:W-:Y:S02]  /*0a20*/  FADD.FTZ R11, R10, R11 ;  /* 0x0000000b0a0b7221 */ /* 0x008fe40000010000 */
[----:B------:R-:W-:-:S05]  /*0a30*/  @!P1 LOP3.LUT R12, R12, 0x1ffffffc, RZ, 0xc0, !PT ;  /* 0x1ffffffc0c0c9812 */ /* 0x000fca00078ec0ff */
[----:B------:R3:W-:Y:S04]  /*0a40*/  @!P1 STS [R12+UR4+0x2000], R14 ;  /* 0x0020000e0c009988 */ /* 0x0007e80008000804 */
[----:B------:R3:W-:Y:S02]  /*0a50*/  @!P1 STS [R12+UR4+0x2080], R11 ;  /* 0x0020800b0c009988 */ /* 0x0007e40008000804 */
.L_x_1966:
        /* <DEDUP_REMOVED lines=10> */
[----:B---3--:R-:W-:Y:S02]  /*0b00*/  F2FP.F16.F32.PACK_AB R15, R15, R14 ;  /* 0x0000000e0f0f723e */ /* 0x008fe400000000ff */
[----:B-----5:R-:W-:-:S03]  /*0b10*/  F2FP.F16.F32.PACK_AB R17, R17, R16 ;  /* 0x000000101111723e */ /* 0x020fc600000000ff */
[----:B------:R4:W-:Y:S04]  /*0b20*/  STG.E desc[UR6][R12.64], R15 ;  /* 0x0000000f0c007986 */ /* 0x0009e8000c101906 */
[----:B------:R4:W-:Y:S02]  /*0b30*/  STG.E desc[UR6][R10.64], R17 ;  /* 0x000000110a007986 */ /* 0x0009e4000c101906 */
.L_x_1969:
[----:B------:R-:W-:Y:S05]  /*0b40*/  BSYNC B0 ;  /* 0x0000000000007941 */ /* 0x000fea0003800000 */
.L_x_1968:
[C---:B------:R-:W-:Y:S02]  /*0b50*/  ISETP.GT.U32.AND P1, PT, R3.reuse, -0x301, PT ;  /* 0xfffffcff0300780c */ /* 0x040fe40003f24070 */
[----:B------:R-:W-:Y:S02]  /*0b60*/  IADD3 R3, R3, 0x300, RZ ;  /* 0x0000030003037810 */ /* 0x000fe40007ffe0ff */
[----:B------:R-:W-:-:S09]  /*0b70*/  IADD3 R4, R4, 0x180, RZ ;  /* 0x0000018004047810 */ /* 0x000fd20007ffe0ff */
[----:B------:R-:W-:Y:S05]  /*0b80*/  @P1 BRA `(.L_x_1970) ;  /* 0xfffffff400841947 */ /* 0x000fea000383ffff */
[----:B------:R-:W-:Y:S05]  /*0b90*/  EXIT ;  /* 0x000000000000794d */ /* 0x000fea0003800000 */
.L_x_1967:
[----:B------:R-:W-:Y:S01]  /*0ba0*/  HFMA2.MMA R22, -RZ, RZ, 0, 1.847743988037109375e-06 ;  /* 0x0000001fff167435 */ /* 0x000fe200000001ff */
[----:B0--3--:R-:W-:Y:S01]  /*0bb0*/  MOV R20, R10 ;  /* 0x0000000a00147202 */ /* 0x009fe20000000f00 */
[----:B------:R-:W-:Y:S01]  /*0bc0*/  IMAD.MOV.U32 R19, RZ, RZ, 0x1 ;  /* 0x00000001ff137424 */ /* 0x000fe200078e00ff */
[----:B------:R-:W-:-:S08]  /*0bd0*/  MOV R17, 0xffffffff ;  /* 0xffffffff00117802 */ /* 0x000fd00000000f00 */
[----:B-12---:R-:W-:Y:S05]  /*0be0*/  WARPSYNC.COLLECTIVE R17, `(.L_x_1971) ;  /* 0x0000000011087348 */ /* 0x006fea0003c00000 */
[----:B------:R0:W3:Y:S02]  /*0bf0*/  SHFL.BFLY P2, R18, R20, R19, R22 ;  /* 0x0c00001314127389 */ /* 0x0000e40000040016 */
[----:B0123--:R-:W-:Y:S01]  /*0c00*/  ENDCOLLECTIVE ;  /* 0x000000000000791b */ /* 0x00ffe20003800000 */
.L_x_1971:
[----:B------:R-:W-:Y:S01]  /*0c10*/  HFMA2.MMA R19, -RZ, RZ, 0, 1.1920928955078125e-07 ;  /* 0x00000002ff137435 */ /* 0x000fe200000001ff */
[----:B------:R-:W-:-:S05]  /*0c20*/  MOV R11, R18 ;  /* 0x00000012000b7202 */ /* 0x000fca0000000f00 */
[----:B------:R-:W-:-:S04]  /*0c30*/  FADD.FTZ R11, R10, R11 ;  /* 0x0000000b0a0b7221 */ /* 0x000fc80000010000 */
[----:B------:R-:W-:-:S07]  /*0c40*/  IMAD.MOV.U32 R20, RZ, RZ, R11 ;  /* 0x000000ffff147224 */ /* 0x000fce00078e000b */
[----:B------:R-:W-:Y:S05]  /*0c50*/  WARPSYNC.COLLECTIVE R17, `(.L_x_1972) ;  /* 0x0000000011087348 */ /* 0x000fea0003c00000 */
[----:B------:R0:W1:Y:S02]  /*0c60*/  SHFL.BFLY P2, R18, R20, R19, R22 ;  /* 0x0c00001314127389 */ /* 0x0000640000040016 */
[----:B01----:R-:W-:Y:S01]  /*0c70*/  ENDCOLLECTIVE ;  /* 0x000000000000791b */ /* 0x003fe20003800000 */
.L_x_1972:
[----:B------:R-:W-:Y:S01]  /*0c80*/  IMAD.MOV.U32 R19, RZ, RZ, 0x4 ;  /* 0x00000004ff137424 */ /* 0x000fe200078e00ff */
[----:B------:R-:W-:-:S05]  /*0c90*/  MOV R12, R18 ;  /* 0x00000012000c7202 */ /* 0x000fca0000000f00 */
[----:B------:R-:W-:-:S05]  /*0ca0*/  FADD.FTZ R12, R11, R12 ;  /* 0x0000000c0b0c7221 */ /* 0x000fca0000010000 */
[----:B------:R-:W-:-:S07]  /*0cb0*/  MOV R20, R12 ;  /* 0x0000000c00147202 */ /* 0x000fce0000000f00 */
[----:B------:R-:W-:Y:S05]  /*0cc0*/  WARPSYNC.COLLECTIVE R17, `(.L_x_1973) ;  /* 0x0000000011087348 */ /* 0x000fea0003c00000 */
[----:B------:R0:W1:Y:S02]  /*0cd0*/  SHFL.BFLY P2, R18, R20, R19, R22 ;  /* 0x0c00001314127389 */ /* 0x0000640000040016 */
[----:B01----:R-:W-:Y:S01]  /*0ce0*/  ENDCOLLECTIVE ;  /* 0x000000000000791b */ /* 0x003fe20003800000 */
.L_x_1973:
[----:B------:R-:W-:Y:S01]  /*0cf0*/  HFMA2.MMA R19, -RZ, RZ, 0, 4.76837158203125e-07 ;  /* 0x00000008ff137435 */ /* 0x000fe200000001ff */
[----:B------:R-:W-:-:S05]  /*0d00*/  MOV R13, R18 ;  /* 0x00000012000d7202 */ /* 0x000fca0000000f00 */
[----:B------:R-:W-:-:S05]  /*0d10*/  FADD.FTZ R13, R12, R13 ;  /* 0x0000000d0c0d7221 */ /* 0x000fca0000010000 */
[----:B------:R-:W-:-:S07]  /*0d20*/  MOV R20, R13 ;  /* 0x0000000d00147202 */ /* 0x000fce0000000f00 */
[----:B------:R-:W-:Y:S05]  /*0d30*/  WARPSYNC.COLLECTIVE R17, `(.L_x_1974) ;  /* 0x0000000011087348 */ /* 0x000fea0003c00000 */
[----:B------:R0:W1:Y:S02]  /*0d40*/  SHFL.BFLY P2, R18, R20, R19, R22 ;  /* 0x0c00001314127389 */ /* 0x0000640000040016 */
[----:B01----:R-:W-:Y:S01]  /*0d50*/  ENDCOLLECTIVE ;  /* 0x000000000000791b */ /* 0x003fe20003800000 */
.L_x_1974:
[----:B------:R-:W-:Y:S01]  /*0d60*/  HFMA2.MMA R19, -RZ, RZ, 0, 9.5367431640625e-07 ;  /* 0x00000010ff137435 */ /* 0x000fe200000001ff */
[----:B------:R-:W-:-:S04]  /*0d70*/  IMAD.MOV.U32 R10, RZ, RZ, R18 ;  /* 0x000000ffff0a7224 */ /* 0x000fc800078e0012 */
[----:B------:R-:W-:-:S05]  /*0d80*/  FADD.FTZ R10, R13, R10 ;  /* 0x0000000a0d0a7221 */ /* 0x000fca0000010000 */
[----:B------:R-:W-:-:S07]  /*0d90*/  MOV R20, R10 ;  /* 0x0000000a00147202 */ /* 0x000fce0000000f00 */
[----:B------:R-:W-:Y:S05]  /*0da0*/  WARPSYNC.COLLECTIVE R17, `(.L_x_1975) ;  /* 0x0000000011087348 */ /* 0x000fea0003c00000 */
[----:B------:R0:W1:Y:S02]  /*0db0*/  SHFL.BFLY P2, R18, R20, R19, R22 ;  /* 0x0c00001314127389 */ /* 0x0000640000040016 */
[----:B01----:R-:W-:Y:S01]  /*0dc0*/  ENDCOLLECTIVE ;  /* 0x000000000000791b */ /* 0x003fe20003800000 */
.L_x_1975:
[----:B------:R-:W-:Y:S01]  /*0dd0*/  HFMA2.MMA R19, -RZ, RZ, 0, 5.9604644775390625e-08 ;  /* 0x00000001ff137435 */ /* 0x000fe200000001ff */
[----:B------:R-:W-:Y:S01]  /*0de0*/  IMAD.MOV.U32 R20, RZ, RZ, R9 ;  /* 0x000000ffff147224 */ /* 0x000fe200078e0009 */
[----:B------:R-:W-:-:S09]  /*0df0*/  MOV R11, R18 ;  /* 0x00000012000b7202 */ /* 0x000fd20000000f00 */
[----:B------:R-:W-:Y:S05]  /*0e00*/  WARPSYNC.COLLECTIVE R17, `(.L_x_1976) ;  /* 0x0000000011087348 */ /* 0x000fea0003c00000 */
[----:B------:R0:W1:Y:S02]  /*0e10*/  SHFL.BFLY P2, R18, R20, R19, R22 ;  /* 0x0c00001314127389 */ /* 0x0000640000040016 */
[----:B01----:R-:W-:Y:S01]  /*0e20*/  ENDCOLLECTIVE ;  /* 0x000000000000791b */ /* 0x003fe20003800000 */
.L_x_1976:
[----:B------:R-:W-:Y:S01]  /*0e30*/  HFMA2.MMA R19, -RZ, RZ, 0, 1.1920928955078125e-07 ;  /* 0x00000002ff137435 */ /* 0x000fe200000001ff */
[----:B------:R-:W-:-:S05]  /*0e40*/  MOV R12, R18 ;  /* 0x00000012000c7202 */ /* 0x000fca0000000f00 */
[----:B------:R-:W-:-:S05]  /*0e50*/  FADD.FTZ R14, R9, R12 ;  /* 0x0000000c090e7221 */ /* 0x000fca0000010000 */
[----:B------:R-:W-:-:S07]  /*0e60*/  MOV R20, R14 ;  /* 0x0000000e00147202 */ /* 0x000fce0000000f00 */
[----:B------:R-:W-:Y:S05]  /*0e70*/  WARPSYNC.COLLECTIVE R17, `(.L_x_1977) ;  /* 0x0000000011087348 */ /* 0x000fea0003c00000 */
[----:B------:R0:W1:Y:S02]  /*0e80*/  SHFL.BFLY P2, R18, R20, R19, R22 ;  /* 0x0c00001314127389 */ /* 0x0000640000040016 */
[----:B01----:R-:W-:Y:S01]  /*0e90*/  ENDCOLLECTIVE ;  /* 0x000000000000791b */ /* 0x003fe20003800000 */
.L_x_1977:
[----:B------:R-:W-:Y:S01]  /*0ea0*/  HFMA2.MMA R19, -RZ, RZ, 0, 2.384185791015625e-07 ;  /* 0x00000004ff137435 */ /* 0x000fe200000001ff */
[----:B------:R-:W-:-:S04]  /*0eb0*/  IMAD.MOV.U32 R13, RZ, RZ, R18 ;  /* 0x000000ffff0d7224 */ /* 0x000fc800078e0012 */
[----:B------:R-:W-:-:S05]  /*0ec0*/  FADD.FTZ R15, R14, R13 ;  /* 0x0000000d0e0f7221 */ /* 0x000fca0000010000 */
[----:B------:R-:W-:-:S07]  /*0ed0*/  MOV R20, R15 ;  /* 0x0000000f00147202 */ /* 0x000fce0000000f00 */
[----:B------:R-:W-:Y:S05]  /*0ee0*/  WARPSYNC.COLLECTIVE R17, `(.L_x_1978) ;  /* 0x0000000011087348 */ /* 0x000fea0003c00000 */
[----:B------:R0:W1:Y:S02]  /*0ef0*/  SHFL.BFLY P2, R18, R20, R19, R22 ;  /* 0x0c00001314127389 */ /* 0x0000640000040016 */
[----:B01----:R-:W-:Y:S01]  /*0f00*/  ENDCOLLECTIVE ;  /* 0x000000000000791b */ /* 0x003fe20003800000 */
.L_x_1978:
[----:B------:R-:W-:Y:S01]  /*0f10*/  IMAD.MOV.U32 R19, RZ, RZ, 0x8 ;  /* 0x00000008ff137424 */ /* 0x000fe200078e00ff */
[----:B------:R-:W-:-:S05]  /*0f20*/  MOV R16, R18 ;  /* 0x0000001200107202 */ /* 0x000fca0000000f00 */
[----:B------:R-:W-:-:S05]  /*0f30*/  FADD.FTZ R16, R15, R16 ;  /* 0x000000100f107221 */ /* 0x000fca0000010000 */
[----:B------:R-:W-:-:S07]  /*0f40*/  MOV R20, R16 ;  /* 0x0000001000147202 */ /* 0x000fce0000000f00 */
[----:B------:R-:W-:Y:S05]  /*0f50*/  WARPSYNC.COLLECTIVE R17, `(.L_x_1979) ;  /* 0x0000000011087348 */ /* 0x000fea0003c00000 */
[----:B------:R0:W1:Y:S02]  /*0f60*/  SHFL.BFLY P2, R18, R20, R19, R22 ;  /* 0x0c00001314127389 */ /* 0x0000640000040016 */
[----:B01----:R-:W-:Y:S01]  /*0f70*/  ENDCOLLECTIVE ;  /* 0x000000000000791b */ /* 0x003fe20003800000 */
.L_x_1979:
[----:B------:R-:W-:Y:S01]  /*0f80*/  HFMA2.MMA R19, -RZ, RZ, 0, 9.5367431640625e-07 ;  /* 0x00000010ff137435 */ /* 0x000fe200000001ff */
[----:B------:R-:W-:-:S05]  /*0f90*/  MOV R9, R18 ;  /* 0x0000001200097202 */ /* 0x000fca0000000f00 */
[----:B------:R-:W-:-:S05]  /*0fa0*/  FADD.FTZ R9, R16, R9 ;  /* 0x0000000910097221 */ /* 0x000fca0000010000 */
[----:B------:R-:W-:-:S07]  /*0fb0*/  MOV R20, R9 ;  /* 0x0000000900147202 */ /* 0x000fce0000000f00 */
[----:B------:R-:W-:Y:S05]  /*0fc0*/  WARPSYNC.COLLECTIVE R17, `(.L_x_1980) ;  /* 0x0000000011087348 */ /* 0x000fea0003c00000 */
[----:B------:R0:W1:Y:S02]  /*0fd0*/  SHFL.BFLY P2, R18, R20, R19, R22 ;  /* 0x0c00001314127389 */ /* 0x0000640000040016 */
[----:B01----:R-:W-:Y:S01]  /*0fe0*/  ENDCOLLECTIVE ;  /* 0x000000000000791b */ /* 0x003fe20003800000 */
.L_x_1980:
[----:B------:R-:W-:Y:S01]  /*0ff0*/  MOV R14, R18 ;  /* 0x00000012000e7202 */ /* 0x000fe20000000f00 */
[----:B------:R-:W-:Y:S06]  /*1000*/  BRA `(.L_x_1981) ;  /* 0xfffffff8007c7947 */ /* 0x000fec000383ffff */
.L_x_1982:
        /* <DEDUP_REMOVED lines=15> */
.L_x_11688:


//--------------------- .text._ZN10layer_norm13ln_bwd_kernelINS_13Kernel_traitsI6__halfS2_S2_S2_fjLj768ELj1ELj4ELj1ELj16ENS_18Kernel_traits_baseILj768ES2_S2_S2_S2_fjLj128EEEEELb1ELb0ELb1ELb1EEEvNS_9BwdParamsE --------------------------
	.section	.text._ZN10layer_norm13ln_bwd_kernelINS_13Kernel_traitsI6__halfS2_S2_S2_fjLj768ELj1ELj4ELj1ELj16ENS_18Kernel_traits_baseILj768ES2_S2_S2_S2_fjLj128EEEEELb1ELb0ELb1ELb1EEEvNS_9BwdParamsE,"ax",@progbits
	.align	128
        .global         _ZN10layer_norm13ln_bwd_kernelINS_13Kernel_traitsI6__halfS2_S2_S2_fjLj768ELj1ELj4ELj1ELj16ENS_18Kernel_traits_baseILj768ES2_S2_S2_S2_fjLj128EEEEELb1ELb0ELb1ELb1EEEvNS_9BwdParamsE
        .type           _ZN10layer_norm13ln_bwd_kernelINS_13Kernel_traitsI6__halfS2_S2_S2_fjLj768ELj1ELj4ELj1ELj16ENS_18Kernel_traits_baseILj768ES2_S2_S2_S2_fjLj128EEEEELb1ELb0ELb1ELb1EEEvNS_9BwdParamsE,@function
        .size           _ZN10layer_norm13ln_bwd_kernelINS_13Kernel_traitsI6__halfS2_S2_S2_fjLj768ELj1ELj4ELj1ELj16ENS_18Kernel_traits_baseILj768ES2_S2_S2_S2_fjLj128EEEEELb1ELb0ELb1ELb1EEEvNS_9BwdParamsE,(.L_x_11689 - _ZN10layer_norm13ln_bwd_kernelINS_13Kernel_traitsI6__halfS2_S2_S2_fjLj768ELj1ELj4ELj1ELj16ENS_18Kernel_traits_baseILj768ES2_S2_S2_S2_fjLj128EEEEELb1ELb0ELb1ELb1EEEvNS_9BwdParamsE)
        .other          _ZN10layer_norm13ln_bwd_kernelINS_13Kernel_traitsI6__halfS2_S2_S2_fjLj768ELj1ELj4ELj1ELj16ENS_18Kernel_traits_baseILj768ES2_S2_S2_S2_fjLj128EEEEELb1ELb0ELb1ELb1EEEvNS_9BwdParamsE,@"STO_CUDA_ENTRY STV_DEFAULT"
_ZN10layer_norm13ln_bwd_kernelINS_13Kernel_traitsI6__halfS2_S2_S2_fjLj768ELj1ELj4ELj1ELj16ENS_18Kernel_traits_baseILj768ES2_S2_S2_S2_fjLj128EEEEELb1ELb0ELb1ELb1EEEvNS_9BwdParamsE:
.text._ZN10layer_norm13ln_bwd_kernelINS_13Kernel_traitsI6__halfS2_S2_S2_fjLj768ELj1ELj4ELj1ELj16ENS_18Kernel_traits_baseILj768ES2_S2_S2_S2_fjLj128EEEEELb1ELb0ELb1ELb1EEEvNS_9BwdParamsE:
        /* <DEDUP_REMOVED lines=38> */
.L_x_1984:
        /* <DEDUP_REMOVED lines=32> */
[----:B-1----:R-:W-:Y:S01]  /*0460*/  CS2R R4, SRZ ;  /* 0x0000000000047805 */ /* 0x002fe2000001ff00 */
[--C-:B--2---:R-:W-:Y:S02]  /*0470*/  HADD2.F32 R104, -RZ, R108.reuse.H0_H0 ;  /* 0x2000006cff687230 */ /* 0x104fe40000004100 */
[----:B------:R-:W-:Y:S02]  /*0480*/  HADD2.F32 R105, -RZ, R108.H1_H1 ;  /* 0x3000006cff697230 */ /* 0x000fe40000004100 */
[----:B------:R-:W-:-:S02]  /*0490*/  HADD2.F32 R106, -RZ, R109.H0_H0 ;  /* 0x2000006dff6a7230 */ /* 0x000fc40000004100 */
[----:B------:R-:W-:Y:S02]  /*04a0*/  HADD2.F32 R107, -RZ, R109.H1_H1 ;  /* 0x3000006dff6b7230 */ /* 0x000fe40000004100 */
[--C-:B---3--:R-:W-:Y:S02]  /*04b0*/  HADD2.F32 R112, -RZ, R116.reuse.H0_H0 ;  /* 0x20000074ff707230 */ /* 0x108fe40000004100 */
[----:B------:R-:W-:Y:S02]  /*04c0*/  HADD2.F32 R113, -RZ, R116.H1_H1 ;  /* 0x30000074ff717230 */ /* 0x000fe40000004100 */
[--C-:B------:R-:W-:Y:S02]  /*04d0*/  HADD2.F32 R114, -RZ, R117.reuse.H0_H0 ;  /* 0x20000075ff727230 */ /* 0x100fe40000004100 */
        /* <DEDUP_REMOVED lines=17> */
.L_x_2062:
[----:B------:R-:W0:Y:S08]  /*05f0*/  LDC.64 R84, c[0x0][0x288] ;  /* 0x0000a200ff547b82 */ /* 0x000e300000000a00 */
[----:B------:R-:W1:Y:S08]  /*0600*/  LDC R133, c[0x0][0x218] ;  /* 0x00008600ff857b82 */ /* 0x000e700000000800 */
[----:B------:R-:W2:Y:S01]  /*0610*/  LDC.64 R128, c[0x0][0x258] ;  /* 0x00009600ff807b82 */ /* 0x000ea20000000a00 */
[----:B0-----:R-:W-:-:S07]  /*0620*/  IMAD.WIDE R84, R0, 0x4, R84 ;  /* 0x0000000400547825 */ /* 0x001fce00078e0254 */
[----:B------:R-:W0:Y:S01]  /*0630*/  LDC.64 R92, c[0x0][0x280] ;  /* 0x0000a000ff5c7b82 */ /* 0x000e220000000a00 */
[----:B------:R3:W4:Y:S07]  /*0640*/  LDG.E R100, desc[UR4][R84.64] ;  /* 0x0000000454647981 */ /* 0x00072e000c1e1900 */
[----:B------:R-:W3:Y:S01]  /*0650*/  LDC.64 R94, c[0x0][0x250] ;  /* 0x00009400ff5e7b82 */ /* 0x000ee20000000a00 */
[----:B-1----:R-:W-:-:S07]  /*0660*/  IMAD R96, R0, R133, RZ ;  /* 0x0000008500607224 */ /* 0x002fce00078e02ff */
[----:B------:R-:W1:Y:S01]  /*0670*/  LDC.64 R98, c[0x0][0x2c8] ;  /* 0x0000b200ff627b82 */ /* 0x000e620000000a00 */
[----:B------:R-:W-:Y:S01]  /*0680*/  SHF.R.S32.HI R97, RZ, 0x1f, R96 ;  /* 0x0000001fff617819 */ /* 0x000fe20000011460 */
[----:B--2---:R-:W-:Y:S01]  /*0690*/  IMAD.WIDE R128, R0, 0x4, R128 ;  /* 0x0000000400807825 */ /* 0x004fe200078e0280 */
[----:B------:R-:W-:Y:S02]  /*06a0*/  LOP3.LUT R134, R2, 0x1f, RZ, 0xc0, !PT ;  /* 0x0000001f02867812 */ /* 0x000fe400078ec0ff */
[----:B------:R-:W-:Y:S01]  /*06b0*/  LEA.HI R97, R97, R96, RZ, 0x3 ;  /* 0x0000006061617211 */ /* 0x000fe200078f18ff */
[----:B0-----:R-:W-:-:S03]  /*06c0*/  IMAD.WIDE R92, R0, 0x4, R92 ;  /* 0x00000004005c7825 */ /* 0x001fc600078e025c */
[----:B------:R-:W-:Y:S01]  /*06d0*/  LEA.HI.SX32 R131, R97, R134, 0x1d ;  /* 0x0000008661837211 */ /* 0x000fe200078feaff */
[----:B------:R0:W5:Y:S01]  /*06e0*/  LDG.E R128, desc[UR4][R128.64] ;  /* 0x0000000480807981 */ /* 0x000162000c1e1900 */
[----:B------:R-:W-:Y:S02]  /*06f0*/  BSSY B1, `(.L_x_1986) ;  /* 0x000012b000017945 */ /* 0x000fe40003800000 */
[C---:B------:R-:W-:Y:S01]  /*0700*/  IADD3 R130, R131.reuse, 0x20, RZ ;  /* 0x0000002083827810 */ /* 0x040fe20007ffe0ff */
[----:B------:R2:W5:Y:S01]  /*0710*/  LDG.E R132, desc[UR4][R92.64] ;  /* 0x000000045c847981 */ /* 0x000562000c1e1900 */
[----:B---3--:R-:W-:Y:S01]  /*0720*/  IMAD.WIDE R84, R0, 0x4, R94 ;  /* 0x0000000400547825 */ /* 0x008fe200078e025e */
[----:B0-----:R-:W-:-:S03]  /*0730*/  IADD3 R129, R131, 0x40, RZ ;  /* 0x0000004083817810 */ /* 0x001fc60007ffe0ff */
[----:B-1----:R-:W-:-:S04]  /*0740*/  IMAD.WIDE.U32 R96, R131, 0x10, R98 ;  /* 0x0000001083607825 */ /* 0x002fc800078e0062 */
[----:B------:R-:W-:-:S04]  /*0750*/  IMAD.WIDE.U32 R94, R130, 0x10, R98 ;  /* 0x00000010825e7825 */ /* 0x000fc800078e0062 */
[----:B--2---:R-:W-:Y:S01]  /*0760*/  IMAD.WIDE.U32 R92, R129, 0x10, R98 ;  /* 0x00000010815c7825 */ /* 0x004fe200078e0062 */
[----:B----4-:R-:W-:-:S13]  /*0770*/  ISETP.GT.AND P2, PT, R100, RZ, PT ;  /* 0x000000ff6400720c */ /* 0x010fda0003f44270 */
[----:B------:R-:W-:Y:S05]  /*0780*/  @P2 BRA `(.L_x_1987) ;  /* 0x0000000000682947 */ /* 0x000fea0003800000 */
[----:B-----5:R-:W-:Y:S02]  /*0790*/  ISETP.GE.AND P3, PT, R132, 0x1, PT ;  /* 0x000000018400780c */ /* 0x020fe40003f66270 */
[----:B------:R-:W-:Y:S02]  /*07a0*/  MOV R135, UR14 ;  /* 0x0000000e00877c02 */ /* 0x000fe40008000f00 */
[----:B------:R-:W-:Y:S02]  /*07b0*/  MOV R140, UR15 ;  /* 0x0000000f008c7c02 */ /* 0x000fe40008000f00 */
[----:B------:R-:W-:Y:S01]  /*07c0*/  ISETP.NE.U32.AND P0, PT, R135, RZ, PT ;  /* 0x000000ff8700720c */ /* 0x000fe20003f05070 */
[----:B------:R-:W-:-:S03]  /*07d0*/  HFMA2.MMA R103, -RZ, RZ, 0, 0 ;  /* 0x00000000ff677435 */ /* 0x000fc600000001ff */
[----:B------:R-:W-:-:S03]  /*07e0*/  ISETP.NE.AND.EX P0, PT, R140, RZ, PT, P0 ;  /* 0x000000ff8c00720c */ /* 0x000fc60003f05300 */
[----:B------:R-:W-:-:S05]  /*07f0*/  @P3 IADD3 R84, R132, -0x1, RZ ;  /* 0xffffffff84543810 */ /* 0x000fca0007ffe0ff */
[----:B------:R-:W-:Y:S02]  /*0800*/  @P3 IMAD R98, R84, R133, RZ ;  /* 0x0000008554623224 */ /* 0x000fe400078e02ff */
[----:B------:R-:W0:Y:S03]  /*0810*/  LDC.64 R84, c[0x0][0x240] ;  /* 0x00009000ff547b82 */ /* 0x000e260000000a00 */
[----:B------:R-:W-:Y:S01]  /*0820*/  @P3 SHF.R.S32.HI R99, RZ, 0x1f, R98 ;  /* 0x0000001fff633819 */ /* 0x000fe20000011462 */
[----:B------:R1:W5:Y:S03]  /*0830*/  @P0 LDG.E.128 R136, desc[UR4][R96.64] ;  /* 0x0000000460880981 */ /* 0x000366000c1e1d00 */
[----:B------:R-:W-:Y:S01]  /*0840*/  @P3 LEA.HI R99, R99, R98, RZ, 0x3 ;  /* 0x0000006263633211 */ /* 0x000fe200078f18ff */
[----:B------:R-:W5:Y:S03]  /*0850*/  @P0 LDG.E.128 R56, desc[UR4][R92.64] ;  /* 0x000000045c380981 */ /* 0x000f66000c1e1d00 */
[----:B------:R-:W-:Y:S01]  /*0860*/  @P3 LEA.HI.SX32 R103, R99, R134, 0x1d ;  /* 0x0000008663673211 */ /* 0x000fe200078feaff */
[----:B------:R2:W5:Y:S03]  /*0870*/  @P0 LDG.E.128 R52, desc[UR4][R94.64] ;  /* 0x000000045e340981 */ /* 0x000566000c1e1d00 */
[----:B------:R-:W-:-:S02]  /*0880*/  IADD3 R101, R103, 0x20, RZ ;  /* 0x0000002067657810 */ /* 0x000fc40007ffe0ff */
[C---:B-1----:R-:W-:Y:S01]  /*0890*/  IADD3 R97, R103.reuse, 0x40, RZ ;  /* 0x0000004067617810 */ /* 0x042fe20007ffe0ff */
[----:B0-----:R-:W-:-:S04]  /*08a0*/  IMAD.WIDE.U32 R102, R103, 0x8, R84 ;  /* 0x0000000867667825 */ /* 0x001fc800078e0054 */
[--C-:B------:R-:W-:Y:S02]  /*08b0*/  IMAD.WIDE.U32 R100, R101, 0x8, R84.reuse ;  /* 0x0000000865647825 */ /* 0x100fe400078e0054 */
[----:B------:R-:W5:Y:S02]  /*08c0*/  LDG.E.64 R102, desc[UR4][R102.64] ;  /* 0x0000000466667981 */ /* 0x000f64000c1e1b00 */
[----:B------:R-:W-:Y:S02]  /*08d0*/  IMAD.WIDE.U32 R84, R97, 0x8, R84 ;  /* 0x0000000861547825 */ /* 0x000fe400078e0054 */
[----:B------:R-:W5:Y:S04]  /*08e0*/  LDG.E.64 R100, desc[UR4][R100.64] ;  /* 0x0000000464647981 */ /* 0x000f68000c1e1b00 */
[----:B------:R0:W5:Y:S01]  /*08f0*/  LDG.E.64 R98, desc[UR4][R84.64] ;  /* 0x0000000454627981 */ /* 0x000162000c1e1b00 */
[----:B--2---:R-:W-:Y:S01]  /*0900*/  HFMA2.MMA R94, -RZ, RZ, 0, 0 ;  /* 0x00000000ff5e7435 */ /* 0x004fe200000001ff */
[----:B------:R-:W-:Y:S01]  /*0910*/  MOV R96, RZ ;  /* 0x000000ff00607202 */ /* 0x000fe20000000f00 */
[----:B------:R-:W-:Y:S09]  /*0920*/  BRA `(.L_x_1988) ;  /* 0x00000010001c7947 */ /* 0x000ff20003800000 */
.L_x_1987:
[----:B------:R-:W0:Y:S01]  /*0930*/  LDC.64 R76, c[0x0][0x238] ;  /* 0x00008e00ff4c7b82 */ /* 0x000e220000000a00 */
[----:B------:R-:W-:Y:S01]  /*0940*/  IADD3 R80, R100, -0x1, RZ ;  /* 0xffffffff64507810 */ /* 0x000fe20007ffe0ff */
[----:B------:R1:W2:Y:S06]  /*0950*/  LDG.E R145, desc[UR4][R84.64] ;  /* 0x0000000454917981 */ /* 0x0002ac000c1e1900 */
[----:B------:R-:W3:Y:S01]  /*0960*/  LDC.64 R88, c[0x0][0x2b8] ;  /* 0x0000ae00ff587b82 */ /* 0x000ee20000000a00 */
[----:B------:R-:W-:-:S05]  /*0970*/  IMAD R80, R80, R133, RZ ;  /* 0x0000008550507224 */ /* 0x000fca00078e02ff */
[----:B------:R-:W-:Y:S02]  /*0980*/  SHF.R.S32.HI R3, RZ, 0x1f, R80 ;  /* 0x0000001fff037819 */ /* 0x000fe40000011450 */
[----:B-----5:R-:W-:Y:S01]  /*0990*/  ISETP.GE.AND P3, PT, R132, 0x1, PT ;  /* 0x000000018400780c */ /* 0x020fe20003f66270 */
[----:B------:R-:W4:Y:S01]  /*09a0*/  LDC.64 R98, c[0x0][0x240] ;  /* 0x00009000ff627b82 */ /* 0x000f220000000a00 */
[----:B------:R-:W-:-:S04]  /*09b0*/  LEA.HI R3, R3, R80, RZ, 0x3 ;  /* 0x0000005003037211 */ /* 0x000fc800078f18ff */
[----:B------:R-:W-:Y:S01]  /*09c0*/  LEA.HI.SX32 R87, R3, R134, 0x1d ;  /* 0x0000008603577211 */ /* 0x000fe200078feaff */
[----:B0-----:R-:W-:-:S04]  /*09d0*/  IMAD.WIDE.U32 R72, R130, 0x10, R76 ;  /* 0x0000001082487825 */ /* 0x001fc800078e004c */
[--C-:B------:R-:W-:Y:S02]  /*09e0*/  IMAD.WIDE.U32 R68, R131, 0x10, R76.reuse ;  /* 0x0000001083447825 */ /* 0x100fe400078e004c */
[----:B------:R-:W2:Y:S02]  /*09f0*/  LDG.E.128 R72, desc[UR4][R72.64] ;  /* 0x0000000448487981 */ /* 0x000ea4000c1e1d00 */
[----:B------:R-:W-:Y:S01]  /*0a00*/  IMAD.WIDE.U32 R76, R129, 0x10, R76 ;  /* 0x00000010814c7825 */ /* 0x000fe200078e004c */
[C---:B------:R-:W-:Y:S01]  /*0a10*/  IADD3 R3, R87.reuse, 0x20, RZ ;  /* 0x0000002057037810 */ /* 0x040fe20007ffe0ff */
[----:B------:R-:W2:Y:S02]  /*0a20*/  LDG.E.128 R68, desc[UR4][R68.64] ;  /* 0x0000000444447981 */ /* 0x000ea4000c1e1d00 */
[--C-:B---3--:R-:W-:Y:S02]  /*0a30*/  IMAD.WIDE.U32 R80, R87, 0x10, R88.reuse ;  /* 0x0000001057507825 */ /* 0x108fe400078e0058 */
[----:B------:R-:W3:Y:S02]  /*0a40*/  LDG.E.128 R76, desc[UR4][R76.64] ;  /* 0x000000044c4c7981 */ /* 0x000ee4000c1e1d00 */
[----:B-1----:R-:W-:-:S02]  /*0a50*/  IMAD.WIDE.U32 R84, R3, 0x10, R88 ;  /* 0x0000001003547825 */ /* 0x002fc400078e0058 */
[----:B------:R-:W3:Y:S01]  /*0a60*/  LDG.E.128 R80, desc[UR4][R80.64] ;  /* 0x0000000450507981 */ /* 0x000ee2000c1e1d00 */
[----:B------:R-:W-:-:S03]  /*0a70*/  IADD3 R3, R87, 0x40, RZ ;  /* 0x0000004057037810 */ /* 0x000fc60007ffe0ff */
[----:B------:R-:W3:Y:S02]  /*0a80*/  LDG.E.128 R84, desc[UR4][R84.64] ;  /* 0x0000000454547981 */ /* 0x000ee4000c1e1d00 */
[----:B------:R-:W-:-:S06]  /*0a90*/  IMAD.WIDE.U32 R88, R3, 0x10, R88 ;  /* 0x0000001003587825 */ /* 0x000fcc00078e0058 */
[----:B------:R-:W3:Y:S01]  /*0aa0*/  LDG.E.128 R88, desc[UR4][R88.64] ;  /* 0x0000000458587981 */ /* 0x000ee2000c1e1d00 */
[----:B------:R-:W-:-:S05]  /*0ab0*/  @P3 IADD3 R100, R132, -0x1, RZ ;  /* 0xffffffff84643810 */ /* 0x000fca0007ffe0ff */
[----:B------:R-:W-:-:S05]  /*0ac0*/  @P3 IMAD R100, R100, R133, RZ ;  /* 0x0000008564643224 */ /* 0x000fca00078e02ff */
[----:B------:R-:W-:-:S04]  /*0ad0*/  @P3 SHF.R.S32.HI R3, RZ, 0x1f, R100 ;  /* 0x0000001fff033819 */ /* 0x000fc80000011464 */
[----:B------:R-:W-:Y:S02]  /*0ae0*/  @P3 LEA.HI R3, R3, R100, RZ, 0x3 ;  /* 0x0000006403033211 */ /* 0x000fe400078f18ff */
[----:B------:R-:W-:Y:S02]  /*0af0*/  MOV R103, RZ ;  /* 0x000000ff00677202 */ /* 0x000fe40000000f00 */
        /* <DEDUP_REMOVED lines=17> */
[----:B--2---:R-:W-:Y:S01]  /*0c10*/  FSEL R193, R145, RZ, !P0 ;  /* 0x000000ff91c17208 */ /* 0x004fe20004000000 */
[----:B0-----:R-:W-:Y:S02]  /*0c20*/  HADD2.F32 R93, -RZ, R72.H0_H0 ;  /* 0x20000048ff5d7230 */ /* 0x001fe40000004100 */
[----:B------:R-:W-:Y:S02]  /*0c30*/  HADD2.F32 R144, -RZ, R75.H0_H0 ;  /* 0x2000004bff907230 */ /* 0x000fe40000004100 */
[--C-:B------:R-:W-:Y:S02]  /*0c40*/  HADD2.F32 R3, -RZ, R68.reuse.H0_H0 ;  /* 0x20000044ff037230 */ /* 0x100fe40000004100 */
[----:B------:R-:W-:Y:S02]  /*0c50*/  HADD2.F32 R68, -RZ, R68.H1_H1 ;  /* 0x30000044ff447230 */ /* 0x000fe40000004100 */
[----:B------:R-:W-:Y:S02]  /*0c60*/  HADD2.F32 R92, -RZ, R71.H1_H1 ;  /* 0x30000047ff5c7230 */ /* 0x000fe40000004100 */
[----:B---3--:R-:W-:-:S02]  /*0c70*/  HADD2.F32 R152, -RZ, R79.H0_H0 ;  /* 0x2000004fff987230 */ /* 0x008fc40000004100 */
[----:B------:R-:W-:Y:S02]  /*0c80*/  HADD2.F32 R153, -RZ, R79.H1_H1 ;  /* 0x3000004fff997230 */ /* 0x000fe40000004100 */
[C---:B------:R-:W-:Y:S01]  /*0c90*/  FADD.FTZ R79, -R193.reuse, R93 ;  /* 0x0000005dc14f7221 */ /* 0x040fe20000010100 */
[----:B------:R-:W-:Y:S02]  /*0ca0*/  HADD2.F32 R141, -RZ, R69.H0_H0 ;  /* 0x20000045ff8d7230 */ /* 0x000fe40000004100 */
[----:B------:R-:W-:Y:S02]  /*0cb0*/  HADD2.F32 R93, -RZ, R80.H0_H0 ;  /* 0x20000050ff5d7230 */ /* 0x000fe40000004100 */
[----:B------:R-:W-:Y:S01]  /*0cc0*/  FADD.FTZ R3, -R193, R3 ;  /* 0x00000003c1037221 */ /* 0x000fe20000010100 */
[----:B------:R-:W-:Y:S02]  /*0cd0*/  HADD2.F32 R143, -RZ, R70.H0_H0 ;  /* 0x20000046ff8f7230 */ /* 0x000fe40000004100 */
[----:B------:R-:W-:-:S02]  /*0ce0*/  HADD2.F32 R97, -RZ, R74.H0_H0 ;  /* 0x2000004aff617230 */ /* 0x000fc40000004100 */
[----:B------:R-:W-:Y:S02]  /*0cf0*/  HADD2.F32 R147, -RZ, R76.H0_H0 ;  /* 0x2000004cff937230 */ /* 0x000fe40000004100 */
[----:B------:R-:W-:Y:S02]  /*0d00*/  HADD2.F32 R150, -RZ, R78.H0_H0 ;  /* 0x2000004eff967230 */ /* 0x000fe40000004100 */
[----:B------:R-:W-:Y:S02]  /*0d10*/  HADD2.F32 R142, -RZ, R69.H1_H1 ;  /* 0x30000045ff8e7230 */ /* 0x000fe40000004100 */
[----:B------:R-:W-:Y:S01]  /*0d20*/  FADD.FTZ R69, -R193, R68 ;  /* 0x00000044c1457221 */ /* 0x000fe20000010100 */
[----:B------:R-:W-:Y:S02]  /*0d30*/  HADD2.F32 R70, -RZ, R70.H1_H1 ;  /* 0x30000046ff467230 */ /* 0x000fe40000004100 */
[----:B------:R-:W-:Y:S02]  /*0d40*/  HADD2.F32 R94, -RZ, R71.H0_H0 ;  /* 0x20000047ff5e7230 */ /* 0x000fe40000004100 */
[----:B------:R-:W-:-:S02]  /*0d50*/  HADD2.F32 R72, -RZ, R72.H1_H1 ;  /* 0x30000048ff487230 */ /* 0x000fc40000004100 */
[--C-:B------:R-:W-:Y:S02]  /*0d60*/  HADD2.F32 R95, -RZ, R73.reuse.H0_H0 ;  /* 0x20000049ff5f7230 */ /* 0x100fe40000004100 */
[----:B------:R-:W-:Y:S02]  /*0d70*/  HADD2.F32 R96, -RZ, R73.H1_H1 ;  /* 0x30000049ff607230 */ /* 0x000fe40000004100 */
[----:B------:R-:W-:Y:S02]  /*0d80*/  HADD2.F32 R74, -RZ, R74.H1_H1 ;  /* 0x3000004aff4a7230 */ /* 0x000fe40000004100 */
[----:B------:R-:W-:Y:S02]  /*0d90*/  HADD2.F32 R146, -RZ, R75.H1_H1 ;  /* 0x3000004bff927230 */ /* 0x000fe40000004100 */
[----:B------:R-:W-:Y:S02]  /*0da0*/  HADD2.F32 R76, -RZ, R76.H1_H1 ;  /* 0x3000004cff4c7230 */ /* 0x000fe40000004100 */
[----:B------:R-:W-:-:S02]  /*0db0*/  HADD2.F32 R148, -RZ, R77.H0_H0 ;  /* 0x2000004dff947230 */ /* 0x000fc40000004100 */
[----:B------:R-:W-:Y:S02]  /*0dc0*/  HADD2.F32 R149, -RZ, R77.H1_H1 ;  /* 0x3000004dff957230 */ /* 0x000fe40000004100 */
[C---:B------:R-:W-:Y:S01]  /*0dd0*/  FADD.FTZ R77, -R193.reuse, R92 ;  /* 0x0000005cc14d7221 */ /* 0x040fe20000010100 */
[----:B------:R-:W-:Y:S02]  /*0de0*/  HADD2.F32 R78, -RZ, R78.H1_H1 ;  /* 0x3000004eff4e7230 */ /* 0x000fe40000004100 */
[C---:B------:R-:W-:Y:S01]  /*0df0*/  FADD.FTZ R141, -R193.reuse, R141 ;  /* 0x0000008dc18d7221 */ /* 0x040fe20000010100 */
[C---:B------:R-:W-:Y:S01]  /*0e00*/  FADD.FTZ R163, -R193.reuse, R144 ;  /* 0x00000090c1a37221 */ /* 0x040fe20000010100 */
[----:B------:R-:W-:Y:S02]  /*0e10*/  HADD2.F32 R92, -RZ, R80.H1_H1 ;  /* 0x30000050ff5c7230 */ /* 0x000fe40000004100 */
[----:B------:R-:W-:Y:S01]  /*0e20*/  FMUL.FTZ R144, R104, R93 ;  /* 0x0000005d68907220 */ /* 0x000fe20000410000 */
[C---:B------:R-:W-:Y:S01]  /*0e30*/  FMUL.FTZ R3, R128.reuse, R3 ;  /* 0x0000000380037220 */ /* 0x040fe20000410000 */
        /* <DEDUP_REMOVED lines=17> */
[----:B------:R-:W-:Y:S01]  /*0f50*/  FMUL.FTZ R68, R128, R69 ;  /* 0x0000004580447220 */ /* 0x000fe20000410000 */
[----:B------:R-:W-:Y:S01]  /*0f60*/  FADD.FTZ R193, -R193, R153 ;  /* 0x00000099c1c17221 */ /* 0x000fe20000010100 */
[----:B------:R-:W-:-:S02]  /*0f70*/  HADD2.F32 R95, -RZ, R81.H0_H0 ;  /* 0x20000051ff5f7230 */ /* 0x000fc40000004100 */
[----:B------:R-:W-:Y:S01]  /*0f80*/  FMUL.FTZ R69, R128, R141 ;  /* 0x0000008d80457220 */ /* 0x000fe20000410000 */
[--C-:B------:R-:W-:Y:S02]  /*0f90*/  HADD2.F32 R149, -RZ, R84.reuse.H0_H0 ;  /* 0x20000054ff957230 */ /* 0x100fe40000004100 */
[----:B------:R-:W-:Y:S01]  /*0fa0*/  FMUL.FTZ R141, R105, R92 ;  /* 0x0000005c698d7220 */ /* 0x000fe20000410000 */
[----:B------:R-:W-:Y:S02]  /*0fb0*/  HADD2.F32 R154, -RZ, R84.H1_H1 ;  /* 0x30000054ff9a7230 */ /* 0x000fe40000004100 */
[----:B------:R-:W-:Y:S01]  /*0fc0*/  FADD.FTZ R84, RZ, R144 ;  /* 0x00000090ff547221 */ /* 0x000fe20000010000 */
[--C-:B------:R-:W-:Y:S02]  /*0fd0*/  HADD2.F32 R153, -RZ, R85.reuse.H0_H0 ;  /* 0x20000055ff997230 */ /* 0x100fe40000004100 */
[----:B------:R-:W-:Y:S02]  /*0fe0*/  HADD2.F32 R156, -RZ, R85.H1_H1 ;  /* 0x30000055ff9c7230 */ /* 0x000fe40000004100 */
[----:B------:R-:W-:Y:S01]  /*0ff0*/  FFMA.FTZ R85, R3, R144, RZ ;  /* 0x0000009003557223 */ /* 0x000fe200000100ff */
[----:B------:R-:W-:-:S02]  /*1000*/  HADD2.F32 R94, -RZ, R81.H1_H1 ;  /* 0x30000051ff5e7230 */ /* 0x000fc40000004100 */
[----:B------:R-:W-:Y:S01]  /*1010*/  FFMA.FTZ R4, R3, R93, R4 ;  /* 0x0000005d03047223 */ /* 0x000fe20000010004 */
[----:B------:R-:W-:Y:S01]  /*1020*/  FADD.FTZ R48, R48, R93 ;  /* 0x0000005d30307221 */ /* 0x000fe20000010000 */
[----:B------:R-:W-:Y:S01]  /*1030*/  FMUL.FTZ R146, R106, R95 ;  /* 0x0000005f6a927220 */ /* 0x000fe20000410000 */
[----:B------:R-:W-:Y:S01]  /*1040*/  FADD.FTZ R93, R84, R141 ;  /* 0x0000008d545d7221 */ /* 0x000fe20000010000 */
[----:B------:R-:W-:Y:S01]  /*1050*/  FFMA.FTZ R84, R68, R141, R85 ;  /* 0x0000008d44547223 */ /* 0x000fe20000010055 */
[C---:B------:R-:W-:Y:S01]  /*1060*/  FMUL.FTZ R70, R128.reuse, R71 ;  /* 0x0000004780467220 */ /* 0x040fe20000410000 */
[--C-:B------:R-:W-:Y:S02]  /*1070*/  HADD2.F32 R97, -RZ, R82.reuse.H0_H0 ;  /* 0x20000052ff617230 */ /* 0x100fe40000004100 */
[----:B------:R-:W-:Y:S01]  /*1080*/  FMUL.FTZ R71, R128, R143 ;  /* 0x0000008f80477220 */ /* 0x000fe20000410000 */
[----:B------:R-:W-:Y:S01]  /*1090*/  FFMA.FTZ R5, R68, R92, R5 ;  /* 0x0000005c44057223 */ /* 0x000fe20000010005 */
[----:B------:R-:W-:Y:S01]  /*10a0*/  FADD.FTZ R49, R49, R92 ;  /* 0x0000005c31317221 */ /* 0x000fe20000010000 */
[----:B------:R-:W-:Y:S01]  /*10b0*/  FMUL.FTZ R143, R107, R94 ;  /* 0x0000005e6b8f7220 */ /* 0x000fe20000410000 */
[----:B------:R-:W-:Y:S01]  /*10c0*/  FADD.FTZ R92, R93, R146 ;  /* 0x000000925d5c7221 */ /* 0x000fe20000010000 */
[----:B------:R-:W-:Y:S01]  /*10d0*/  FFMA.FTZ R85, R69, R146, R84 ;  /* 0x0000009245557223 */ /* 0x000fe20000010054 */
[----:B------:R-:W-:-:S02]  /*10e0*/  HADD2.F32 R96, -RZ, R82.H1_H1 ;  /* 0x30000052ff607230 */ /* 0x000fc40000004100 */
[----:B------:R-:W-:Y:S01]  /*10f0*/  FMUL.FTZ R148, R108, R97 ;  /* 0x000000616c947220 */ /* 0x000fe20000410000 */
[----:B------:R-:W-:Y:S01]  /*1100*/  FADD.FTZ R93, R92, R143 ;  /* 0x0000008f5c5d7221 */ /* 0x000fe20000010000 */
[----:B------:R-:W-:Y:S01]  /*1110*/  FFMA.FTZ R84, R70, R143, R85 ;  /* 0x0000008f46547223 */ /* 0x000fe20000010055 */
[--C-:B------:R-:W-:Y:S02]  /*1120*/  HADD2.F32 R147, -RZ, R83.reuse.H0_H0 ;  /* 0x20000053ff937230 */ /* 0x100fe40000004100 */
[C---:B------:R-:W-:Y:S01]  /*1130*/  FMUL.FTZ R76, R128.reuse, R145 ;  /* 0x00000091804c7220 */ /* 0x040fe20000410000 */
[----:B------:R-:W-:Y:S01]  /*1140*/  FMUL.FTZ R145, R109, R96 ;  /* 0x000000606d917220 */ /* 0x000fe20000410000 */
[----:B------:R-:W-:Y:S01]  /*1150*/  FADD.FTZ R92, R93, R148 ;  /* 0x000000945d5c7221 */ /* 0x000fe20000010000 */
[----:B------:R-:W-:Y:S01]  /*1160*/  FMUL.FTZ R72, R128, R73 ;  /* 0x0000004980487220 */ /* 0x000fe20000410000 */
[----:B------:R-:W-:Y:S01]  /*1170*/  FFMA.FTZ R85, R71, R148, R84 ;  /* 0x0000009447557223 */ /* 0x000fe20000010054 */
[----:B------:R-:W-:-:S02]  /*1180*/  HADD2.F32 R152, -RZ, R83.H1_H1 ;  /* 0x30000053ff987230 */ /* 0x000fc40000004100 */
[----:B------:R-:W-:Y:S01]  /*1190*/  FMUL.FTZ R73, R128, R75 ;  /* 0x0000004b80497220 */ /* 0x000fe20000410000 */
[----:B------:R-:W-:Y:S01]  /*11a0*/  FMUL.FTZ R150, R110, R147 ;  /* 0x000000936e967220 */ /* 0x000fe20000410000 */
[----:B------:R-:W-:Y:S01]  /*11b0*/  FADD.FTZ R93, R92, R145 ;  /* 0x000000915c5d7221 */ /* 0x000fe20000010000 */
[----:B------:R-:W-:Y:S01]  /*11c0*/  FFMA.FTZ R84, R72, R145, R85 ;  /* 0x0000009148547223 */ /* 0x000fe20000010055 */
[----:B------:R-:W-:Y:S01]  /*11d0*/  FMUL.FTZ R74, R128, R77 ;  /* 0x0000004d804a7220 */ /* 0x000fe20000410000 */
[----:B------:R-:W-:Y:S01]  /*11e0*/  FFMA.FTZ R10, R73, R147, R10 ;  /* 0x00000093490a7223 */ /* 0x000fe2000001000a */
[----:B------:R-:W-:Y:S01]  /*11f0*/  FADD.FTZ R46, R46, R147 ;  /* 0x000000932e2e7221 */ /* 0x000fe20000010000 */
        /* <DEDUP_REMOVED lines=20> */
[----:B------:R-:W-:-:S02]  /*1340*/  HADD2.F32 R159, -RZ, R86.H0_H0 ;  /* 0x20000056ff9f7230 */ /* 0x000fc40000004100 */
[----:B------:R-:W-:Y:S01]  /*1350*/  FMUL.FTZ R78, R128, R155 ;  /* 0x0000009b804e7220 */ /* 0x000fe20000410000 */
[----:B------:R-:W-:Y:S01]  /*1360*/  FMUL.FTZ R151, R115, R156 ;  /* 0x0000009c73977220 */ /* 0x000fe20000410000 */
[----:B------:R-:W-:Y:S01]  /*1370*/  FADD.FTZ R92, R93, R154 ;  /* 0x0000009a5d5c7221 */ /* 0x000fe20000010000 */
[----:B------:R-:W-:Y:S01]  /*1380*/  FFMA.FTZ R85, R77, R154, R84 ;  /* 0x0000009a4d557223 */ /* 0x000fe20000010054 */
[----:B------:R-:W-:Y:S02]  /*1390*/  HADD2.F32 R158, -RZ, R86.H1_H1 ;  /* 0x30000056ff9e7230 */ /* 0x000fe40000004100 */
        /* <DEDUP_REMOVED lines=8> */
[----:B------:R-:W-:Y:S01]  /*1420*/  FFMA.FTZ R14, R77, R153, R14 ;  /* 0x000000994d0e7223 */ /* 0x000fe2000001000e */
[----:B------:R-:W-:Y:S01]  /*1430*/  FADD.FTZ R42, R42, R153 ;  /* 0x000000992a2a7221 */ /* 0x000fe20000010000 */
        /* <DEDUP_REMOVED lines=30> */
[----:B------:R-:W-:Y:S01]  /*1620*/  FADD.FTZ R93, R84, R157 ;  /* 0x0000009d545d7221 */ /* 0x000fe20000010000 */
[----:B------:R-:W-:Y:S01]  /*1630*/  FMUL.FTZ R87, R128, R177 ;  /* 0x000000b180577220 */ /* 0x000fe20000410000 */
        /* <DEDUP_REMOVED lines=54> */
.L_x_1988:
[----:B------:R-:W-:Y:S05]  /*19a0*/  BSYNC B1 ;  /* 0x0000000000017941 */ /* 0x000fea0003800000 */
.L_x_1986:
[----:B------:R-:W-:Y:S01]  /*19b0*/  UMOV UR6, 0xffffffff ;  /* 0xffffffff00067882 */ /* 0x000fe20000000000 */
[----:B0----5:R-:W-:Y:S02]  /*19c0*/  MOV R84, R102 ;  /* 0x0000006600547202 */ /* 0x021fe40000000f00 */
        /* <DEDUP_REMOVED lines=24> */
.L_x_2074:
[----:B------:R-:W-:Y:S01]  /*1b50*/  @P3 IADD3 R132, R132, -0x1, RZ ;  /* 0xffffffff84843810 */ /* 0x000fe20007ffe0ff */
[----:B0-----:R-:W-:Y:S01]  /*1b60*/  FADD.FTZ R92, R94, R85 ;  /* 0x000000555e5c7221 */ /* 0x001fe20000010000 */
[----:B-1----:R-:W-:Y:S01]  /*1b70*/  FADD.FTZ R97, R97, R84 ;  /* 0x0000005461617221 */ /* 0x002fe20000010000 */
[----:B------:R-:W-:Y:S01]  /*1b80*/  HFMA2.MMA R84, -RZ, RZ, 0, 0 ;  /* 0x00000000ff547435 */ /* 0x000fe200000001ff */
[----:B------:R-:W-:Y:S01]  /*1b90*/  BSSY B1, `(.L_x_1990) ;  /* 0x0000017000017945 */ /* 0x000fe20003800000 */
[----:B------:R-:W-:Y:S02]  /*1ba0*/  @P3 IMAD R132, R132, R133, RZ ;  /* 0x0000008584843224 */ /* 0x000fe400078e02ff */
        /* <DEDUP_REMOVED lines=12> */
.L_x_1991:
[----:B------:R-:W-:Y:S02]  /*1c70*/  ISETP.NE.AND P1, PT, R165, RZ, PT ;  /* 0x000000ffa500720c */ /* 0x000fe40003f25270 */
[----:B------:R-:W-:Y:S02]  /*1c80*/  ISETP.NE.U32.AND P0, PT, R135, RZ, PT ;  /* 0x000000ff8700720c */ /* 0x000fe40003f05070 */
[----:B------:R-:W-:Y:S02]  /*1c90*/  FSEL R94, R85, RZ, !P1 ;  /* 0x000000ff555e7208 */ /* 0x000fe40004800000 */
[----:B------:R-:W-:-:S03]  /*1ca0*/  ISETP.NE.AND.EX P0, PT, R140, RZ, PT, P0 ;  /* 0x000000ff8c00720c */ /* 0x000fc60003f05300 */
[----:B------:R-:W-:-:S04]  /*1cb0*/  FFMA.FTZ R93, R3, R92, R94 ;  /* 0x0000005c035d7223 */ /* 0x000fc8000001005e */
[----:B------:R-:W-:-:S04]  /*1cc0*/  FADD.FTZ R93, R144, -R93 ;  /* 0x8000005d905d7221 */ /* 0x000fc80000010000 */
[----:B------:R-:W-:Y:S02]  /*1cd0*/  FMUL.FTZ R94, R128, R93 ;  /* 0x0000005d805e7220 */ /* 0x000fe40000410000 */
[----:B------:R-:W-:-:S05]  /*1ce0*/  @P0 HADD2.F32 R93, -RZ, R136.H0_H0 ;  /* 0x20000088ff5d0230 */ /* 0x000fca0000004100 */
[----:B------:R-:W-:-:S07]  /*1cf0*/  @P0 FADD.FTZ R94, R94, R93 ;  /* 0x0000005d5e5e0221 */ /* 0x000fce0000010000 */
.L_x_1992:
[----:B------:R-:W-:Y:S05]  /*1d00*/  BSYNC B1 ;  /* 0x0000000000017941 */ /* 0x000fea0003800000 */
.L_x_1990:
[----:B------:R-:W0:Y:S01]  /*1d10*/  @P3 LDC.64 R96, c[0x0][0x298] ;  /* 0x0000a600ff603b82 */ /* 0x000e220000000a00 */
[----:B------:R-:W-:Y:S01]  /*1d20*/  ISETP.NE.U32.AND P1, PT, RZ, UR10, PT ;  /* 0x0000000aff007c0c */ /* 0x000fe2000bf25070 */
[----:B------:R-:W-:Y:S01]  /*1d30*/  BSSY B1, `(.L_x_1993) ;  /* 0x0000016000017945 */ /* 0x000fe20003800000 */
[----:B------:R-:W-:Y:S02]  /*1d40*/  @P3 LOP3.LUT P4, RZ, R174, 0xff, RZ, 0xc0, !PT ;  /* 0x000000ffaeff3812 */ /* 0x000fe4000788c0ff */
[----:B------:R-:W-:-:S13]  /*1d50*/  ISETP.NE.AND.EX P1, PT, RZ, UR11, PT, P1 ;  /* 0x0000000bff007c0c */ /* 0x000fda000bf25310 */
[----:B------:R-:W-:-:S04]  /*1d60*/  @P1 F2FP.F16.F32.PACK_AB R93, RZ, R94 ;  /* 0x0000005eff5d123e */ /* 0x000fc800000000ff */
[----:B------:R-:W-:Y:S01]  /*1d70*/  @P1 PRMT R60, R93, 0x7610, R60 ;  /* 0x000076105d3c1816 */ /* 0x000fe2000000003c */
[----:B0-----:R-:W-:-:S04]  /*1d80*/  @P3 FMUL.FTZ R93, R94, R97 ;  /* 0x000000615e5d3220 */ /* 0x001fc80000410000 */
[----:B------:R-:W-:-:S05]  /*1d90*/  @P3 FMUL.FTZ R93, R93, R96 ;  /* 0x000000605d5d3220 */ /* 0x000fca0000410000 */
[----:B------:R-:W-:-:S04]  /*1da0*/  @P3 FSEL R93, R93, RZ, P4 ;  /* 0x000000ff5d5d3208 */ /* 0x000fc80002000000 */
[----:B------:R-:W-:-:S04]  /*1db0*/  @P3 F2FP.F16.F32.PACK_AB R93, RZ, R93 ;  /* 0x0000005dff5d323e */ /* 0x000fc800000000ff */
[----:B------:R-:W-:Y:S01]  /*1dc0*/  @P3 PRMT R64, R93, 0x7610, R64 ;  /* 0x000076105d403816 */ /* 0x000fe20000000040 */
[----:B------:R-:W-:Y:S06]  /*1dd0*/  @P2 BRA `(.L_x_1994) ;  /* 0x0000000000102947 */ /* 0x000fec0003800000 */
[----:B------:R-:W-:Y:S01]  /*1de0*/  MOV R94, RZ ;  /* 0x000000ff005e7202 */ /* 0x000fe20000000f00 */
[----:B------:R-:W-:Y:S06]  /*1df0*/  @!P0 BRA `(.L_x_1995) ;  /* 0x0000000000248947 */ /* 0x000fec0003800000 */
[----:B------:R-:W-:Y:S01]  /*1e00*/  HADD2.F32 R94, -RZ, R136.H1_H1 ;  /* 0x30000088ff5e7230 */ /* 0x000fe20000004100 */
[----:B------:R-:W-:Y:S06]  /*1e10*/  BRA `(.L_x_1995) ;  /* 0x00000000001c7947 */ /* 0x000fec0003800000 */
.L_x_1994:
[----:B------:R-:W-:-:S04]  /*1e20*/  ISETP.NE.AND P4, PT, R165, RZ, PT ;  /* 0x000000ffa500720c */ /* 0x000fc80003f85270 */
[----:B------:R-:W-:-:S05]  /*1e30*/  FSEL R93, R85, RZ, !P4 ;  /* 0x000000ff555d7208 */ /* 0x000fca0006000000 */
[----:B------:R-:W-:-:S04]  /*1e40*/  FFMA.FTZ R94, R68, R92, R93 ;  /* 0x0000005c445e7223 */ /* 0x000fc8000001005d */
[----:B------:R-:W-:-:S04]  /*1e50*/  FADD.FTZ R93, R141, -R94 ;  /* 0x8000005e8d5d7221 */ /* 0x000fc80000010000 */
[----:B------:R-:W-:Y:S01]  /*1e60*/  FMUL.FTZ R94, R128, R93 ;  /* 0x0000005d805e7220 */ /* 0x000fe20000410000 */
[----:B------:R-:W-:-:S05]  /*1e70*/  @P0 HADD2.F32 R93, -RZ, R136.H1_H1 ;  /* 0x30000088ff5d0230 */ /* 0x000fca0000004100 */
[----:B------:R-:W-:-:S07]  /*1e80*/  @P0 FADD.FTZ R94, R94, R93 ;  /* 0x0000005d5e5e0221 */ /* 0x000fce0000010000 */
.L_x_1995:
[----:B------:R-:W-:Y:S05]  /*1e90*/  BSYNC B1 ;  /* 0x0000000000017941 */ /* 0x000fea0003800000 */
.L_x_1993:
[----:B------:R-:W0:Y:S01]  /*1ea0*/  @P3 LDC.64 R96, c[0x0][0x298] ;  /* 0x0000a600ff603b82 */ /* 0x000e220000000a00 */
[----:B------:R-:W-:Y:S01]  /*1eb0*/  @P1 F2FP.F16.F32.PACK_AB R93, RZ, R94 ;  /* 0x0000005eff5d123e */ /* 0x000fe200000000ff */
[----:B------:R-:W-:Y:S01]  /*1ec0*/  BSSY B1, `(.L_x_1996) ;  /* 0x0000014000017945 */ /* 0x000fe20003800000 */
[----:B------:R-:W-:Y:S02]  /*1ed0*/  @P3 LOP3.LUT P4, RZ, R102, 0xff00, RZ, 0xc0, !PT ;  /* 0x0000ff0066ff3812 */ /* 0x000fe4000788c0ff */
[----:B------:R-:W-:Y:S01]  /*1ee0*/  @P1 PRMT R60, R60, 0x5410, R93 ;  /* 0x000054103c3c1816 */ /* 0x000fe2000000005d */
[----:B0-----:R-:W-:-:S04]  /*1ef0*/  @P3 FMUL.FTZ R93, R94, R97 ;  /* 0x000000615e5d3220 */ /* 0x001fc80000410000 */
[----:B------:R-:W-:-:S05]  /*1f00*/  @P3 FMUL.FTZ R93, R93, R96 ;  /* 0x000000605d5d3220 */ /* 0x000fca0000410000 */
[----:B------:R-:W-:-:S04]  /*1f10*/  @P3 FSEL R93, R93, RZ, P4 ;  /* 0x000000ff5d5d3208 */ /* 0x000fc80002000000 */
[----:B------:R-:W-:-:S04]  /*1f20*/  @P3 F2FP.F16.F32.PACK_AB R93, RZ, R93 ;  /* 0x0000005dff5d323e */ /* 0x000fc800000000ff */
[----:B------:R-:W-:Y:S01]  /*1f30*/  @P3 PRMT R64, R64, 0x5410, R93 ;  /* 0x0000541040403816 */ /* 0x000fe2000000005d */
[----:B------:R-:W-:Y:S06]  /*1f40*/  @P2 BRA `(.L_x_1997) ;  /* 0x0000000000102947 */ /* 0x000fec0003800000 */
[----:B------:R-:W-:Y:S01]  /*1f50*/  HFMA2.MMA R94, -RZ, RZ, 0, 0 ;  /* 0x00000000ff5e7435 */ /* 0x000fe200000001ff */
[----:B------:R-:W-:Y:S10]  /*1f60*/  @!P0 BRA `(.L_x_1998) ;  /* 0x0000000000248947 */ /* 0x000ff40003800000 */
[----:B------:R-:W-:Y:S01]  /*1f70*/  HADD2.F32 R94, -RZ, R137.H0_H0 ;  /* 0x20000089ff5e7230 */ /* 0x000fe20000004100 */
[----:B------:R-:W-:Y:S06]  /*1f80*/  BRA `(.L_x_1998) ;  /* 0x00000000001c7947 */ /* 0x000fec0003800000 */
.L_x_1997:
[----:B------:R-:W-:-:S04]  /*1f90*/  ISETP.NE.AND P4, PT, R165, RZ, PT ;  /* 0x000000ffa500720c */ /* 0x000fc80003f85270 */
[----:B------:R-:W-:-:S05]  /*1fa0*/  FSEL R94, R85, RZ, !P4 ;  /* 0x000000ff555e7208 */ /* 0x000fca0006000000 */
[----:B------:R-:W-:-:S04]  /*1fb0*/  FFMA.FTZ R93, R69, R92, R94 ;  /* 0x0000005c455d7223 */ /* 0x000fc8000001005e */
[----:B------:R-:W-:-:S04]  /*1fc0*/  FADD.FTZ R93, R146, -R93 ;  /* 0x8000005d925d7221 */ /* 0x000fc80000010000 */
[----:B------:R-:W-:Y:S01]  /*1fd0*/  FMUL.FTZ R94, R128, R93 ;  /* 0x0000005d805e7220 */ /* 0x000fe20000410000 */
[----:B------:R-:W-:-:S05]  /*1fe0*/  @P0 HADD2.F32 R93, -RZ, R137.H0_H0 ;  /* 0x20000089ff5d0230 */ /* 0x000fca0000004100 */
[----:B------:R-:W-:-:S07]  /*1ff0*/  @P0 FADD.FTZ R94, R94, R93 ;  /* 0x0000005d5e5e0221 */ /* 0x000fce0000010000 */
.L_x_1998:
[----:B------:R-:W-:Y:S05]  /*2000*/  BSYNC B1 ;  /* 0x0000000000017941 */ /* 0x000fea0003800000 */
.L_x_1996:
        /* <DEDUP_REMOVED lines=15> */
.L_x_2000:
[----:B------:R-:W-:-:S04]  /*2100*/  ISETP.NE.AND P4, PT, R165, RZ, PT ;  /* 0x000000ffa500720c */ /* 0x000fc80003f85270 */
[----:B------:R-:W-:-:S05]  /*2110*/  FSEL R93, R85, RZ, !P4 ;  /* 0x000000ff555d7208 */ /* 0x000fca0006000000 */
[----:B------:R-:W-:-:S04]  /*2120*/  FFMA.FTZ R94, R70, R92, R93 ;  /* 0x0000005c465e7223 */ /* 0x000fc8000001005d */
[----:B------:R-:W-:-:S04]  /*2130*/  FADD.FTZ R93, R143, -R94 ;  /* 0x8000005e8f5d7221 */ /* 0x000fc80000010000 */
[----:B------:R-:W-:Y:S01]  /*2140*/  FMUL.FTZ R94, R128, R93 ;  /* 0x0000005d805e7220 */ /* 0x000fe20000410000 */
[----:B------:R-:W-:-:S05]  /*2150*/  @P0 HADD2.F32 R93, -RZ, R137.H1_H1 ;  /* 0x30000089ff5d0230 */ /* 0x000fca0000004100 */
[----:B------:R-:W-:-:S07]  /*2160*/  @P0 FADD.FTZ R94, R94, R93 ;  /* 0x0000005d5e5e0221 */ /* 0x000fce0000010000 */
.L_x_2001:
[----:B------:R-:W-:Y:S05]  /*2170*/  BSYNC B1 ;  /* 0x0000000000017941 */ /* 0x000fea0003800000 */
.L_x_1999:
        /* <DEDUP_REMOVED lines=15> */
.L_x_2003:
[----:B------:R-:W-:-:S04]  /*2270*/  ISETP.NE.AND P4, PT, R165, RZ, PT ;  /* 0x000000ffa500720c */ /* 0x000fc80003f85270 */
[----:B------:R-:W-:-:S05]  /*2280*/  FSEL R94, R85, RZ, !P4 ;  /* 0x000000ff555e7208 */ /* 0x000fca0006000000 */
[----:B------:R-:W-:-:S04]  /*2290*/  FFMA.FTZ R93, R71, R92, R94 ;  /* 0x0000005c475d7223 */ /* 0x000fc8000001005e */
[----:B------:R-:W-:-:S04]  /*22a0*/  FADD.FTZ R93, R148, -R93 ;  /* 0x8000005d945d7221 */ /* 0x000fc80000010000 */
[----:B------:R-:W-:Y:S01]  /*22b0*/  FMUL.FTZ R94, R128, R93 ;  /* 0x0000005d805e7220 */ /* 0x000fe20000410000 */
[----:B------:R-:W-:-:S05]  /*22c0*/  @P0 HADD2.F32 R93, -RZ, R138.H0_H0 ;  /* 0x2000008aff5d0230 */ /* 0x000fca0000004100 */
[----:B------:R-:W-:-:S07]  /*22d0*/  @P0 FADD.FTZ R94, R94, R93 ;  /* 0x0000005d5e5e0221 */ /* 0x000fce0000010000 */
.L_x_2004:
[----:B------:R-:W-:Y:S05]  /*22e0*/  BSYNC B1 ;  /* 0x0000000000017941 */ /* 0x000fea0003800000 */
.L_x_2002:
        /* <DEDUP_REMOVED lines=15> */
.L_x_2006:
[----:B------:R-:W-:-:S04]  /*23e0*/  ISETP.NE.AND P4, PT, R165, RZ, PT ;  /* 0x000000ffa500720c */ /* 0x000fc80003f85270 */
[----:B------:R-:W-:-:S05]  /*23f0*/  FSEL R93, R85, RZ, !P4 ;  /* 0x000000ff555d7208 */ /* 0x000fca0006000000 */
[----:B------:R-:W-:-:S04]  /*2400*/  FFMA.FTZ R94, R72, R92, R93 ;  /* 0x0000005c485e7223 */ /* 0x000fc8000001005d */
[----:B------:R-:W-:-:S04]  /*2410*/  FADD.FTZ R93, R145, -R94 ;  /* 0x8000005e915d7221 */ /* 0x000fc80000010000 */
[----:B------:R-:W-:Y:S01]  /*2420*/  FMUL.FTZ R94, R128, R93 ;  /* 0x0000005d805e7220 */ /* 0x000fe20000410000 */
[----:B------:R-:W-:-:S05]  /*2430*/  @P0 HADD2.F32 R93, -RZ, R138.H1_H1 ;  /* 0x3000008aff5d0230 */ /* 0x000fca0000004100 */
[----:B------:R-:W-:-:S07]  /*2440*/  @P0 FADD.FTZ R94, R94, R93 ;  /* 0x0000005d5e5e0221 */ /* 0x000fce0000010000 */
.L_x_2007:
[----:B------:R-:W-:Y:S05]  /*2450*/  BSYNC B1 ;  /* 0x0000000000017941 */ /* 0x000fea0003800000 */
.L_x_2005:
        /* <DEDUP_REMOVED lines=15> */
.L_x_2009:
[----:B------:R-:W-:-:S04]  /*2550*/  ISETP.NE.AND P4, PT, R165, RZ, PT ;  /* 0x000000ffa500720c */ /* 0x000fc80003f85270 */
[----:B------:R-:W-:-:S05]  /*2560*/  FSEL R94, R85, RZ, !P4 ;  /* 0x000000ff555e7208 */ /* 0x000fca0006000000 */
[----:B------:R-:W-:-:S04]  /*2570*/  FFMA.FTZ R93, R73, R92, R94 ;  /* 0x0000005c495d7223 */ /* 0x000fc8000001005e */
[----:B------:R-:W-:-:S04]  /*2580*/  FADD.FTZ R93, R150, -R93 ;  /* 0x8000005d965d7221 */ /* 0x000fc80000010000 */
[----:B------:R-:W-:Y:S01]  /*2590*/  FMUL.FTZ R94, R128, R93 ;  /* 0x0000005d805e7220 */ /* 0x000fe20000410000 */
[----:B------:R-:W-:-:S05]  /*25a0*/  @P0 HADD2.F32 R93, -RZ, R139.H0_H0 ;  /* 0x2000008bff5d0230 */ /* 0x000fca0000004100 */
[----:B------:R-:W-:-:S07]  /*25b0*/  @P0 FADD.FTZ R94, R94, R93 ;  /* 0x0000005d5e5e0221 */ /* 0x000fce0000010000 */
.L_x_2010:
[----:B------:R-:W-:Y:S05]  /*25c0*/  BSYNC B1 ;  /* 0x0000000000017941 */ /* 0x000fea0003800000 */
.L_x_2008:
        /* <DEDUP_REMOVED lines=15> */
.L_x_2012:
[----:B------:R-:W-:-:S04]  /*26c0*/  ISETP.NE.AND P4, PT, R165, RZ, PT ;  /* 0x000000ffa500720c */ /* 0x000fc80003f85270 */
[----:B------:R-:W-:-:S05]  /*26d0*/  FSEL R93, R85, RZ, !P4 ;  /* 0x000000ff555d7208 */ /* 0x000fca0006000000 */
[----:B------:R-:W-:-:S04]  /*26e0*/  FFMA.FTZ R94, R74, R92, R93 ;  /* 0x0000005c4a5e7223 */ /* 0x000fc8000001005d */
[----:B------:R-:W-:-:S04]  /*26f0*/  FADD.FTZ R93, R147, -R94 ;  /* 0x8000005e935d7221 */ /* 0x000fc80000010000 */
[----:B------:R-:W-:Y:S01]  /*2700*/  FMUL.FTZ R94, R128, R93 ;  /* 0x0000005d805e7220 */ /* 0x000fe20000410000 */
[----:B------:R-:W-:-:S05]  /*2710*/  @P0 HADD2.F32 R93, -RZ, R139.H1_H1 ;  /* 0x3000008bff5d0230 */ /* 0x000fca0000004100 */
[----:B------:R-:W-:-:S07]  /*2720*/  @P0 FADD.FTZ R94, R94, R93 ;  /* 0x0000005d5e5e0221 */ /* 0x000fce0000010000 */
.L_x_2013:
[----:B------:R-:W-:Y:S05]  /*2730*/  BSYNC B1 ;  /* 0x0000000000017941 */ /* 0x000fea0003800000 */
.L_x_2011:
[----:B------:R-:W0:Y:S01]  /*2740*/  @P3 LDC.64 R96, c[0x0][0x298] ;  /* 0x0000a600ff603b82 */ /* 0x000e220000000a00 */
[----:B------:R-:W-:Y:S01]  /*2750*/  @P1 F2FP.F16.F32.PACK_AB R93, RZ, R94 ;  /* 0x0000005eff5d123e */ /* 0x000fe200000000ff */
[----:B------:R-:W-:Y:S01]  /*2760*/  BSSY B1, `(.L_x_2014) ;  /* 0x000001a000017945 */ /* 0x000fe20003800000 */
        /* <DEDUP_REMOVED lines=9> */
[----:B0-----:R-:W-:-:S05]  /*2800*/  @P1 IMAD.WIDE.U32 R94, R131, 0x10, R94 ;  /* 0x00000010835e1825 */ /* 0x001fca00078e005e */
[----:B------:R0:W-:Y:S01]  /*2810*/  @P1 STG.E.128 desc[UR4][R94.64], R60 ;  /* 0x0000003c5e001986 */ /* 0x0001e2000c101d04 */
[----:B-1----:R-:W-:-:S05]  /*2820*/  @P3 IMAD.WIDE.U32 R96, R84, 0x10, R96 ;  /* 0x0000001054603825 */ /* 0x002fca00078e0060 */
[----:B------:R0:W-:Y:S01]  /*2830*/  @P3 STG.E.128 desc[UR4][R96.64], R64 ;  /* 0x0000004060003986 */ /* 0x0001e2000c101d04 */
[----:B------:R-:W-:Y:S05]  /*2840*/  @P2 BRA `(.L_x_2015) ;  /* 0x0000000000102947 */ /* 0x000fea0003800000 */
[----:B0-----:R-:W-:Y:S01]  /*2850*/  HFMA2.MMA R94, -RZ, RZ, 0, 0 ;  /* 0x00000000ff5e7435 */ /* 0x001fe200000001ff */
[----:B------:R-:W-:Y:S10]  /*2860*/  @!P0 BRA `(.L_x_2016) ;  /* 0x0000000000248947 */ /* 0x000ff40003800000 */
[----:B------:R-:W-:Y:S01]  /*2870*/  HADD2.F32 R94, -RZ, R52.H0_H0 ;  /* 0x20000034ff5e7230 */ /* 0x000fe20000004100 */
[----:B------:R-:W-:Y:S06]  /*2880*/  BRA `(.L_x_2016) ;  /* 0x00000000001c7947 */ /* 0x000fec0003800000 */
.L_x_2015:
[----:B------:R-:W-:-:S04]  /*2890*/  ISETP.NE.AND P4, PT, R165, RZ, PT ;  /* 0x000000ffa500720c */ /* 0x000fc80003f85270 */
[----:B0-----:R-:W-:-:S05]  /*28a0*/  FSEL R94, R85, RZ, !P4 ;  /* 0x000000ff555e7208 */ /* 0x001fca0006000000 */
[----:B------:R-:W-:-:S04]  /*28b0*/  FFMA.FTZ R93, R75, R92, R94 ;  /* 0x0000005c4b5d7223 */ /* 0x000fc8000001005e */
[----:B------:R-:W-:-:S04]  /*28c0*/  FADD.FTZ R93, R152, -R93 ;  /* 0x8000005d985d7221 */ /* 0x000fc80000010000 */
[----:B------:R-:W-:Y:S01]  /*28d0*/  FMUL.FTZ R94, R128, R93 ;  /* 0x0000005d805e7220 */ /* 0x000fe20000410000 */
[----:B------:R-:W-:-:S05]  /*28e0*/  @P0 HADD2.F32 R93, -RZ, R52.H0_H0 ;  /* 0x20000034ff5d0230 */ /* 0x000fca0000004100 */
[----:B------:R-:W-:-:S07]  /*28f0*/  @P0 FADD.FTZ R94, R94, R93 ;  /* 0x0000005d5e5e0221 */ /* 0x000fce0000010000 */
.L_x_2016:
[----:B------:R-:W-:Y:S05]  /*2900*/  BSYNC B1 ;  /* 0x0000000000017941 */ /* 0x000fea0003800000 */
.L_x_2014:
        /* <DEDUP_REMOVED lines=15> */
.L_x_2018:
[----:B------:R-:W-:-:S04]  /*2a00*/  ISETP.NE.AND P4, PT, R165, RZ, PT ;  /* 0x000000ffa500720c */ /* 0x000fc80003f85270 */
[----:B------:R-:W-:-:S05]  /*2a10*/  FSEL R93, R85, RZ, !P4 ;  /* 0x000000ff555d7208 */ /* 0x000fca0006000000 */
[----:B------:R-:W-:-:S04]  /*2a20*/  FFMA.FTZ R94, R76, R92, R93 ;  /* 0x0000005c4c5e7223 */ /* 0x000fc8000001005d */
[----:B------:R-:W-:-:S04]  /*2a30*/  FADD.FTZ R93, R149, -R94 ;  /* 0x8000005e955d7221 */ /* 0x000fc80000010000 */
[----:B------:R-:W-:Y:S01]  /*2a40*/  FMUL.FTZ R94, R128, R93 ;  /* 0x0000005d805e7220 */ /* 0x000fe20000410000 */
[----:B------:R-:W-:-:S05]  /*2a50*/  @P0 HADD2.F32 R93, -RZ, R52.H1_H1 ;  /* 0x30000034ff5d0230 */ /* 0x000fca0000004100 */
[----:B------:R-:W-:-:S07]  /*2a60*/  @P0 FADD.FTZ R94, R94, R93 ;  /* 0x0000005d5e5e0221 */ /* 0x000fce0000010000 */
.L_x_2019:
[----:B------:R-:W-:Y:S05]  /*2a70*/  BSYNC B1 ;  /* 0x0000000000017941 */ /* 0x000fea0003800000 */
.L_x_2017:
        /* <DEDUP_REMOVED lines=15> */
.L_x_2021:
[----:B------:R-:W-:-:S04]  /*2b70*/  ISETP.NE.AND P4, PT, R165, RZ, PT ;  /* 0x000000ffa500720c */ /* 0x000fc80003f85270 */
[----:B------:R-:W-:-:S05]  /*2b80*/  FSEL R94, R85, RZ, !P4 ;  /* 0x000000ff555e7208 */ /* 0x000fca0006000000 */
[----:B------:R-:W-:-:S04]  /*2b90*/  FFMA.FTZ R93, R77, R92, R94 ;  /* 0x0000005c4d5d7223 */ /* 0x000fc8000001005e */
[----:B------:R-:W-:-:S04]  /*2ba0*/  FADD.FTZ R93, R154, -R93 ;  /* 0x8000005d9a5d7221 */ /* 0x000fc80000010000 */
[----:B------:R-:W-:Y:S01]  /*2bb0*/  FMUL.FTZ R94, R128, R93 ;  /* 0x0000005d805e7220 */ /* 0x000fe20000410000 */
[----:B------:R-:W-:-:S05]  /*2bc0*/  @P0 HADD2.F32 R93, -RZ, R53.H0_H0 ;  /* 0x20000035ff5d0230 */ /* 0x000fca0000004100 */
[----:B------:R-:W-:-:S07]  /*2bd0*/  @P0 FADD.FTZ R94, R94, R93 ;  /* 0x0000005d5e5e0221 */ /* 0x000fce0000010000 */
.L_x_2022:
[----:B------:R-:W-:Y:S05]  /*2be0*/  BSYNC B1 ;  /* 0x0000000000017941 */ /* 0x000fea0003800000 */
.L_x_2020:
        /* <DEDUP_REMOVED lines=15> */
.L_x_2024:
[----:B------:R-:W-:-:S04]  /*2ce0*/  ISETP.NE.AND P4, PT, R165, RZ, PT ;  /* 0x000000ffa500720c */ /* 0x000fc80003f85270 */
[----:B------:R-:W-:-:S05]  /*2cf0*/  FSEL R93, R85, RZ, !P4 ;  /* 0x000000ff555d7208 */ /* 0x000fca0006000000 */
[----:B------:R-:W-:-:S04]  /*2d00*/  FFMA.FTZ R94, R78, R92, R93 ;  /* 0x0000005c4e5e7223 */ /* 0x000fc8000001005d */
[----:B------:R-:W-:-:S04]  /*2d10*/  FADD.FTZ R93, R151, -R94 ;  /* 0x8000005e975d7221 */ /* 0x000fc80000010000 */
[----:B------:R-:W-:Y:S01]  /*2d20*/  FMUL.FTZ R94, R128, R93 ;  /* 0x0000005d805e7220 */ /* 0x000fe20000410000 */
[----:B------:R-:W-:-:S05]  /*2d30*/  @P0 HADD2.F32 R93, -RZ, R53.H1_H1 ;  /* 0x30000035ff5d0230 */ /* 0x000fca0000004100 */
[----:B------:R-:W-:-:S07]  /*2d40*/  @P0 FADD.FTZ R94, R94, R93 ;  /* 0x0000005d5e5e0221 */ /* 0x000fce0000010000 */
.L_x_2025:
[----:B------:R-:W-:Y:S05]  /*2d50*/  BSYNC B1 ;  /* 0x0000000000017941 */ /* 0x000fea0003800000 */
.L_x_2023:
        /* <DEDUP_REMOVED lines=15> */
.L_x_2027:
[----:B------:R-:W-:-:S04]  /*2e50*/  ISETP.NE.AND P4, PT, R165, RZ, PT ;  /* 0x000000ffa500720c */ /* 0x000fc80003f85270 */
[----:B------:R-:W-:-:S05]  /*2e60*/  FSEL R94, R85, RZ, !P4 ;  /* 0x000000ff555e7208 */ /* 0x000fca0006000000 */
[----:B------:R-:W-:-:S04]  /*2e70*/  FFMA.FTZ R93, R79, R92, R94 ;  /* 0x0000005c4f5d7223 */ /* 0x000fc8000001005e */
[----:B------:R-:W-:-:S04]  /*2e80*/  FADD.FTZ R93, R156, -R93 ;  /* 0x8000005d9c5d7221 */ /* 0x000fc80000010000 */
[----:B------:R-:W-:Y:S01]  /*2e90*/  FMUL.FTZ R94, R128, R93 ;  /* 0x0000005d805e7220 */ /* 0x000fe20000410000 */
[----:B------:R-:W-:-:S05]  /*2ea0*/  @P0 HADD2.F32 R93, -RZ, R54.H0_H0 ;  /* 0x20000036ff5d0230 */ /* 0x000fca0000004100 */
[----:B------:R-:W-:-:S07]  /*2eb0*/  @P0 FADD.FTZ R94, R94, R93 ;  /* 0x0000005d5e5e0221 */ /* 0x000fce0000010000 */
.L_x_2028:
[----:B------:R-:W-:Y:S05]  /*2ec0*/  BSYNC B1 ;  /* 0x0000000000017941 */ /* 0x000fea0003800000 */
.L_x_2026:
        /* <DEDUP_REMOVED lines=15> */
.L_x_2030:
[----:B------:R-:W-:-:S04]  /*2fc0*/  ISETP.NE.AND P4, PT, R165, RZ, PT ;  /* 0x000000ffa500720c */ /* 0x000fc80003f85270 */
[----:B------:R-:W-:-:S05]  /*2fd0*/  FSEL R93, R85, RZ, !P4 ;  /* 0x000000ff555d7208 */ /* 0x000fca0006000000 */
[----:B------:R-:W-:-:S04]  /*2fe0*/  FFMA.FTZ R94, R80, R92, R93 ;  /* 0x0000005c505e7223 */ /* 0x000fc8000001005d */
[----:B------:R-:W-:-:S04]  /*2ff0*/  FADD.FTZ R93, R153, -R94 ;  /* 0x8000005e995d7221 */ /* 0x000fc80000010000 */
[----:B------:R-:W-:Y:S01]  /*3000*/  FMUL.FTZ R94, R128, R93 ;  /* 0x0000005d805e7220 */ /* 0x000fe20000410000 */
[----:B------:R-:W-:-:S05]  /*3010*/  @P0 HADD2.F32 R93, -RZ, R54.H1_H1 ;  /* 0x30000036ff5d0230 */ /* 0x000fca0000004100 */
[----:B------:R-:W-:-:S07]  /*3020*/  @P0 FADD.FTZ R94, R94, R93 ;  /* 0x0000005d5e5e0221 */ /* 0x000fce0000010000 */
.L_x_2031:
[----:B------:R-:W-:Y:S05]  /*3030*/  BSYNC B1 ;  /* 0x0000000000017941 */ /* 0x000fea0003800000 */
.L_x_2029:
        /* <DEDUP_REMOVED lines=15> */
.L_x_2033:
[----:B------:R-:W-:-:S04]  /*3130*/  ISETP.NE.AND P4, PT, R165, RZ, PT ;  /* 0x000000ffa500720c */ /* 0x000fc80003f85270 */
[----:B------:R-:W-:-:S05]  /*3140*/  FSEL R94, R85, RZ, !P4 ;  /* 0x000000ff555e7208 */ /* 0x000fca0006000000 */
[----:B------:R-:W-:-:S04]  /*3150*/  FFMA.FTZ R93, R81, R92, R94 ;  /* 0x0000005c515d7223 */ /* 0x000fc8000001005e */
[----:B------:R-:W-:-:S04]  /*3160*/  FADD.FTZ R93, R158, -R93 ;  /* 0x8000005d9e5d7221 */ /* 0x000fc80000010000 */
[----:B------:R-:W-:Y:S01]  /*3170*/  FMUL.FTZ R94, R128, R93 ;  /* 0x0000005d805e7220 */ /* 0x000fe20000410000 */
[----:B------:R-:W-:-:S05]  /*3180*/  @P0 HADD2.F32 R93, -RZ, R55.H0_H0 ;  /* 0x20000037ff5d0230 */ /* 0x000fca0000004100 */
[----:B------:R-:W-:-:S07]  /*3190*/  @P0 FADD.FTZ R94, R94, R93 ;  /* 0x0000005d5e5e0221 */ /* 0x000fce0000010000 */
.L_x_2034:
[----:B------:R-:W-:Y:S05]  /*31a0*/  BSYNC B1 ;  /* 0x0000000000017941 */ /* 0x000fea0003800000 */
.L_x_2032:
        /* <DEDUP_REMOVED lines=15> */
.L_x_2036:
[----:B------:R-:W-:-:S04]  /*32a0*/  ISETP.NE.AND P4, PT, R165, RZ, PT ;  /* 0x000000ffa500720c */ /* 0x000fc80003f85270 */
[----:B------:R-:W-:-:S05]  /*32b0*/  FSEL R93, R85, RZ, !P4 ;  /* 0x000000ff555d7208 */ /* 0x000fca0006000000 */
[----:B------:R-:W-:-:S04]  /*32c0*/  FFMA.FTZ R94, R82, R92, R93 ;  /* 0x0000005c525e7223 */ /* 0x000fc8000001005d */
[----:B------:R-:W-:-:S04]  /*32d0*/  FADD.FTZ R93, R155, -R94 ;  /* 0x8000005e9b5d7221 */ /* 0x000fc80000010000 */
[----:B------:R-:W-:Y:S01]  /*32e0*/  FMUL.FTZ R102, R128, R93 ;  /* 0x0000005d80667220 */ /* 0x000fe20000410000 */
[----:B------:R-:W-:-:S05]  /*32f0*/  @P0 HADD2.F32 R93, -RZ, R55.H1_H1 ;  /* 0x30000037ff5d0230 */ /* 0x000fca0000004100 */
[----:B------:R-:W-:-:S07]  /*3300*/  @P0 FADD.FTZ R102, R102, R93 ;  /* 0x0000005d66660221 */ /* 0x000fce0000010000 */
.L_x_2037:
[----:B------:R-:W-:Y:S05]  /*3310*/  BSYNC B1 ;  /* 0x0000000000017941 */ /* 0x000fea0003800000 */
.L_x_2035:
[----:B------:R-:W0:Y:S01]  /*3320*/  @P3 LDC.64 R132, c[0x0][0x298] ;  /* 0x0000a600ff843b82 */ /* 0x000e220000000a00 */
[----:B------:R-:W-:Y:S01]  /*3330*/  @P3 LOP3.LUT P4, RZ, R101, 0xff000000, RZ, 0xc0, !PT ;  /* 0xff00000065ff3812 */ /* 0x000fe2000788c0ff */
[----:B------:R-:W-:Y:S01]  /*3340*/  BSSY B1, `(.L_x_2038) ;  /* 0x000001b000017945 */ /* 0x000fe20003800000 */
[----:B------:R-:W-:-:S05]  /*3350*/  @P3 IADD3 R101, R84, 0x20, RZ ;  /* 0x0000002054653810 */ /* 0x000fca0007ffe0ff */
        /* <DEDUP_REMOVED lines=12> */
[----:B------:R0:W-:Y:S01]  /*3420*/  @P3 STG.E.128 desc[UR4][R94.64], R64 ;  /* 0x000000405e003986 */ /* 0x0001e2000c101d04 */
[----:B------:R-:W-:Y:S05]  /*3430*/  @P2 BRA `(.L_x_2039) ;  /* 0x0000000000102947 */ /* 0x000fea0003800000 */
[----:B0-----:R-:W-:Y:S01]  /*3440*/  HFMA2.MMA R94, -RZ, RZ, 0, 0 ;  /* 0x00000000ff5e7435 */ /* 0x001fe200000001ff */
[----:B------:R-:W-:Y:S10]  /*3450*/  @!P0 BRA `(.L_x_2040) ;  /* 0x0000000000248947 */ /* 0x000ff40003800000 */
[----:B------:R-:W-:Y:S01]  /*3460*/  HADD2.F32 R94, -RZ, R56.H0_H0 ;  /* 0x20000038ff5e7230 */ /* 0x000fe20000004100 */
[----:B------:R-:W-:Y:S06]  /*3470*/  BRA `(.L_x_2040) ;  /* 0x00000000001c7947 */ /* 0x000fec0003800000 */
.L_x_2039:
[----:B------:R-:W-:-:S04]  /*3480*/  ISETP.NE.AND P4, PT, R165, RZ, PT ;  /* 0x000000ffa500720c */ /* 0x000fc80003f85270 */
[----:B0-----:R-:W-:-:S05]  /*3490*/  FSEL R94, R85, RZ, !P4 ;  /* 0x000000ff555e7208 */ /* 0x001fca0006000000 */
[----:B------:R-:W-:-:S04]  /*34a0*/  FFMA.FTZ R93, R83, R92, R94 ;  /* 0x0000005c535d7223 */ /* 0x000fc8000001005e */
[----:B------:R-:W-:-:S04]  /*34b0*/  FADD.FTZ R93, R160, -R93 ;  /* 0x8000005da05d7221 */ /* 0x000fc80000010000 */
[----:B------:R-:W-:Y:S01]  /*34c0*/  FMUL.FTZ R94, R128, R93 ;  /* 0x0000005d805e7220 */ /* 0x000fe20000410000 */
[----:B------:R-:W-:-:S05]  /*34d0*/  @P0 HADD2.F32 R93, -RZ, R56.H0_H0 ;  /* 0x20000038ff5d0230 */ /* 0x000fca0000004100 */
[----:B------:R-:W-:-:S07]  /*34e0*/  @P0 FADD.FTZ R94, R94, R93 ;  /* 0x0000005d5e5e0221 */ /* 0x000fce0000010000 */
.L_x_2040:
[----:B------:R-:W-:Y:S05]  /*34f0*/  BSYNC B1 ;  /* 0x0000000000017941 */ /* 0x000fea0003800000 */
.L_x_2038:
        /* <DEDUP_REMOVED lines=15> */
.L_x_2042:
[----:B------:R-:W-:-:S04]  /*35f0*/  ISETP.NE.AND P4, PT, R165, RZ, PT ;  /* 0x000000ffa500720c */ /* 0x000fc80003f85270 */
[----:B------:R-:W-:-:S05]  /*3600*/  FSEL R93, R85, RZ, !P4 ;  /* 0x000000ff555d7208 */ /* 0x000fca0006000000 */
[----:B------:R-:W-:-:S04]  /*3610*/  FFMA.FTZ R94, R86, R92, R93 ;  /* 0x0000005c565e7223 */ /* 0x000fc8000001005d */
[----:B------:R-:W-:-:S04]  /*3620*/  FADD.FTZ R93, R157, -R94 ;  /* 0x8000005e9d5d7221 */ /* 0x000fc80000010000 */
[----:B------:R-:W-:Y:S01]  /*3630*/  FMUL.FTZ R94, R128, R93 ;  /* 0x0000005d805e7220 */ /* 0x000fe20000410000 */
[----:B------:R-:W-:-:S05]  /*3640*/  @P0 HADD2.F32 R93, -RZ, R56.H1_H1 ;  /* 0x30000038ff5d0230 */ /* 0x000fca0000004100 */
[----:B------:R-:W-:-:S07]  /*3650*/  @P0 FADD.FTZ R94, R94, R93 ;  /* 0x0000005d5e5e0221 */ /* 0x000fce0000010000 */
.L_x_2043:
[----:B------:R-:W-:Y:S05]  /*3660*/  BSYNC B1 ;  /* 0x0000000000017941 */ /* 0x000fea0003800000 */
.L_x_2041:
        /* <DEDUP_REMOVED lines=15> */
.L_x_2045:
[----:B------:R-:W-:-:S04]  /*3760*/  ISETP.NE.AND P4, PT, R165, RZ, PT ;  /* 0x000000ffa500720c */ /* 0x000fc80003f85270 */
[----:B------:R-:W-:-:S05]  /*3770*/  FSEL R94, R85, RZ, !P4 ;  /* 0x000000ff555e7208 */ /* 0x000fca0006000000 */
[----:B------:R-:W-:-:S04]  /*3780*/  FFMA.FTZ R93, R87, R92, R94 ;  /* 0x0000005c575d7223 */ /* 0x000fc8000001005e */
[----:B------:R-:W-:-:S04]  /*3790*/  FADD.FTZ R93, R162, -R93 ;  /* 0x8000005da25d7221 */ /* 0x000fc80000010000 */
[----:B------:R-:W-:Y:S01]  /*37a0*/  FMUL.FTZ R94, R128, R93 ;  /* 0x0000005d805e7220 */ /* 0x000fe20000410000 */
[----:B------:R-:W-:-:S05]  /*37b0*/  @P0 HADD2.F32 R93, -RZ, R57.H0_H0 ;  /* 0x20000039ff5d0230 */ /* 0x000fca0000004100 */
[----:B------:R-:W-:-:S07]  /*37c0*/  @P0 FADD.FTZ R94, R94, R93 ;  /* 0x0000005d5e5e0221 */ /* 0x000fce0000010000 */
.L_x_2046:
[----:B------:R-:W-:Y:S05]  /*37d0*/  BSYNC B1 ;  /* 0x0000000000017941 */ /* 0x000fea0003800000 */
.L_x_2044:
        /* <DEDUP_REMOVED lines=15> */
.L_x_2048:
[----:B------:R-:W-:-:S04]  /*38d0*/  ISETP.NE.AND P4, PT, R165, RZ, PT ;  /* 0x000000ffa500720c */ /* 0x000fc80003f85270 */
[----:B------:R-:W-:-:S05]  /*38e0*/  FSEL R93, R85, RZ, !P4 ;  /* 0x000000ff555d7208 */ /* 0x000fca0006000000 */
[----:B------:R-:W-:-:S04]  /*38f0*/  FFMA.FTZ R94, R88, R92, R93 ;  /* 0x0000005c585e7223 */ /* 0x000fc8000001005d */
[----:B------:R-:W-:-:S04]  /*3900*/  FADD.FTZ R93, R159, -R94 ;  /* 0x8000005e9f5d7221 */ /* 0x000fc80000010000 */
[----:B------:R-:W-:Y:S01]  /*3910*/  FMUL.FTZ R94, R128, R93 ;  /* 0x0000005d805e7220 */ /* 0x000fe20000410000 */
[----:B------:R-:W-:-:S05]  /*3920*/  @P0 HADD2.F32 R93, -RZ, R57.H1_H1 ;  /* 0x30000039ff5d0230 */ /* 0x000fca0000004100 */
[----:B------:R-:W-:-:S07]  /*3930*/  @P0 FADD.FTZ R94, R94, R93 ;  /* 0x0000005d5e5e0221 */ /* 0x000fce0000010000 */
.L_x_2049:
[----:B------:R-:W-:Y:S05]  /*3940*/  BSYNC B1 ;  /* 0x0000000000017941 */ /* 0x000fea0003800000 */
.L_x_2047:
        /* <DEDUP_REMOVED lines=15> */
.L_x_2051:
[----:B------:R-:W-:-:S04]  /*3a40*/  ISETP.NE.AND P4, PT, R165, RZ, PT ;  /* 0x000000ffa500720c */ /* 0x000fc80003f85270 */
[----:B------:R-:W-:-:S05]  /*3a50*/  FSEL R94, R85, RZ, !P4 ;  /* 0x000000ff555e7208 */ /* 0x000fca0006000000 */
[----:B------:R-:W-:-:S04]  /*3a60*/  FFMA.FTZ R93, R89, R92, R94 ;  /* 0x0000005c595d7223 */ /* 0x000fc8000001005e */
[----:B------:R-:W-:-:S04]  /*3a70*/  FADD.FTZ R93, R164, -R93 ;  /* 0x8000005da45d7221 */ /* 0x000fc80000010000 */
[----:B------:R-:W-:Y:S01]  /*3a80*/  FMUL.FTZ R94, R128, R93 ;  /* 0x0000005d805e7220 */ /* 0x000fe20000410000 */
[----:B------:R-:W-:-:S05]  /*3a90*/  @P0 HADD2.F32 R93, -RZ, R58.H0_H0 ;  /* 0x2000003aff5d0230 */ /* 0x000fca0000004100 */
[----:B------:R-:W-:-:S07]  /*3aa0*/  @P0 FADD.FTZ R94, R94, R93 ;  /* 0x0000005d5e5e0221 */ /* 0x000fce0000010000 */
.L_x_2052:
[----:B------:R-:W-:Y:S05]  /*3ab0*/  BSYNC B1 ;  /* 0x0000000000017941 */ /* 0x000fea0003800000 */
.L_x_2050:
        /* <DEDUP_REMOVED lines=15> */
.L_x_2054:
[----:B------:R-:W-:-:S04]  /*3bb0*/  ISETP.NE.AND P4, PT, R165, RZ, PT ;  /* 0x000000ffa500720c */ /* 0x000fc80003f85270 */
[----:B------:R-:W-:-:S05]  /*3bc0*/  FSEL R93, R85, RZ, !P4 ;  /* 0x000000ff555d7208 */ /* 0x000fca0006000000 */
[----:B------:R-:W-:-:S04]  /*3bd0*/  FFMA.FTZ R94, R90, R92, R93 ;  /* 0x0000005c5a5e7223 */ /* 0x000fc8000001005d */
[----:B------:R-:W-:-:S04]  /*3be0*/  FADD.FTZ R93, R161, -R94 ;  /* 0x8000005ea15d7221 */ /* 0x000fc80000010000 */
[----:B------:R-:W-:Y:S01]  /*3bf0*/  FMUL.FTZ R94, R128, R93 ;  /* 0x0000005d805e7220 */ /* 0x000fe20000410000 */
[----:B------:R-:W-:-:S05]  /*3c00*/  @P0 HADD2.F32 R93, -RZ, R58.H1_H1 ;  /* 0x3000003aff5d0230 */ /* 0x000fca0000004100 */
[----:B------:R-:W-:-:S07]  /*3c10*/  @P0 FADD.FTZ R94, R94, R93 ;  /* 0x0000005d5e5e0221 */ /* 0x000fce0000010000 */
.L_x_2055:
[----:B------:R-:W-:Y:S05]  /*3c20*/  BSYNC B1 ;  /* 0x0000000000017941 */ /* 0x000fea0003800000 */
.L_x_2053:
        /* <DEDUP_REMOVED lines=15> */
.L_x_2057:
[----:B------:R-:W-:-:S04]  /*3d20*/  ISETP.NE.AND P4, PT, R165, RZ, PT ;  /* 0x000000ffa500720c */ /* 0x000fc80003f85270 */
[----:B------:R-:W-:-:S05]  /*3d30*/  FSEL R94, R85, RZ, !P4 ;  /* 0x000000ff555e7208 */ /* 0x000fca0006000000 */
[----:B------:R-:W-:-:S04]  /*3d40*/  FFMA.FTZ R93, R91, R92, R94 ;  /* 0x0000005c5b5d7223 */ /* 0x000fc8000001005e */
[----:B------:R-:W-:-:S04]  /*3d50*/  FADD.FTZ R93, R166, -R93 ;  /* 0x8000005da65d7221 */ /* 0x000fc80000010000 */
[----:B------:R-:W-:Y:S01]  /*3d60*/  FMUL.FTZ R94, R128, R93 ;  /* 0x0000005d805e7220 */ /* 0x000fe20000410000 */
[----:B------:R-:W-:-:S05]  /*3d70*/  @P0 HADD2.F32 R93, -RZ, R59.H0_H0 ;  /* 0x2000003bff5d0230 */ /* 0x000fca0000004100 */
[----:B------:R-:W-:-:S07]  /*3d80*/  @P0 FADD.FTZ R94, R94, R93 ;  /* 0x0000005d5e5e0221 */ /* 0x000fce0000010000 */
.L_x_2058:
[----:B------:R-:W-:Y:S05]  /*3d90*/  BSYNC B1 ;  /* 0x0000000000017941 */ /* 0x000fea0003800000 */
.L_x_2056:
        /* <DEDUP_REMOVED lines=15> */
.L_x_2060:
[----:B------:R-:W-:-:S04]  /*3e90*/  ISETP.NE.AND P2, PT, R165, RZ, PT ;  /* 0x000000ffa500720c */ /* 0x000fc80003f45270 */
[----:B------:R-:W-:-:S05]  /*3ea0*/  FSEL R85, R85, RZ, !P2 ;  /* 0x000000ff55557208 */ /* 0x000fca0005000000 */
[----:B------:R-:W-:-:S04]  /*3eb0*/  FFMA.FTZ R92, R142, R92, R85 ;  /* 0x0000005c8e5c7223 */ /* 0x000fc80000010055 */
[----:B------:R-:W-:-:S04]  /*3ec0*/  FADD.FTZ R85, R163, -R92 ;  /* 0x8000005ca3557221 */ /* 0x000fc80000010000 */
[----:B------:R-:W-:Y:S01]  /*3ed0*/  FMUL.FTZ R128, R128, R85 ;  /* 0x0000005580807220 */ /* 0x000fe20000410000 */
[----:B------:R-:W-:-:S05]  /*3ee0*/  @P0 HADD2.F32 R85, -RZ, R59.H1_H1 ;  /* 0x3000003bff550230 */ /* 0x000fca0000004100 */
[----:B------:R-:W-:-:S07]  /*3ef0*/  @P0 FADD.FTZ R128, R128, R85 ;  /* 0x0000005580800221 */ /* 0x000fce0000010000 */
.L_x_2061:
[----:B------:R-:W-:Y:S05]  /*3f00*/  BSYNC B1 ;  /* 0x0000000000017941 */ /* 0x000fea0003800000 */
.L_x_2059:
[----:B------:R-:W0:Y:S01]  /*3f10*/  @P3 LDC.64 R96, c[0x0][0x298] ;  /* 0x0000a600ff603b82 */ /* 0x000e220000000a00 */
[----:B------:R-:W-:-:S07]  /*3f20*/  @P3 LOP3.LUT P0, RZ, R99, 0xff000000, RZ, 0xc0, !PT ;  /* 0xff00000063ff3812 */ /* 0x000fce000780c0ff */
[----:B------:R-:W1:Y:S08]  /*3f30*/  @P1 LDC.64 R92, c[0x0][0x308] ;  /* 0x0000c200ff5c1b82 */ /* 0x000e700000000a00 */
[----:B------:R-:W2:Y:S08]  /*3f40*/  @P3 LDC.64 R94, c[0x0][0x2f8] ;  /* 0x0000be00ff5e3b82 */ /* 0x000eb00000000a00 */
[----:B------:R-:W3:Y:S01]  /*3f50*/  LDC.64 R98, c[0x0][0x210] ;  /* 0x00008400ff627b82 */ /* 0x000ee20000000a00 */
[----:B0-----:R-:W-:Y:S01]  /*3f60*/  @P3 FMUL.FTZ R85, R128, R97 ;  /* 0x0000006180553220 */ /* 0x001fe20000410000 */
[----:B------:R-:W-:-:S02]  /*3f70*/  @P3 IADD3 R97, R84, 0x40, RZ ;  /* 0x0000004054613810 */ /* 0x000fc40007ffe0ff */
[----:B------:R-:W-:Y:S01]  /*3f80*/  @P1 F2FP.F16.F32.PACK_AB R128, RZ, R128 ;  /* 0x00000080ff80123e */ /* 0x000fe200000000ff */
[----:B------:R-:W-:-:S03]  /*3f90*/  @P3 FMUL.FTZ R85, R85, R96 ;  /* 0x0000006055553220 */ /* 0x000fc60000410000 */
[----:B------:R-:W-:Y:S02]  /*3fa0*/  @P1 PRMT R63, R63, 0x5410, R128 ;  /* 0x000054103f3f1816 */ /* 0x000fe40000000080 */
[----:B------:R-:W-:-:S04]  /*3fb0*/  @P3 FSEL R85, R85, RZ, P0 ;  /* 0x000000ff55553208 */ /* 0x000fc80000000000 */
[----:B------:R-:W-:Y:S01]  /*3fc0*/  @P3 F2FP.F16.F32.PACK_AB R96, RZ, R85 ;  /* 0x00000055ff60323e */ /* 0x000fe200000000ff */
        /* <DEDUP_REMOVED lines=8> */
.L_x_1985:
[----:B------:R-:W-:Y:S05]  /*4050*/  BSYNC B0 ;  /* 0x0000000000007941 */ /* 0x000fea0003800000 */
.L_x_1983:
        /* <DEDUP_REMOVED lines=10> */
[-C--:B------:R-:W-:Y:S02]  /*4100*/  LEA R0, R0, R3.reuse, 0x5 ;  /* 0x0000000300007211 */ /* 0x080fe400078e28ff */
[----:B------:R-:W-:-:S03]  /*4110*/  LEA R52, R2, R3, 0x2 ;  /* 0x0000000302347211 */ /* 0x000fc600078e10ff */
        /* <DEDUP_REMOVED lines=62> */
[----:B------:R-:W-:Y:S01]  /*4500*/  STS.128 [R0+0x800], R20 ;  /* 0x0008001400007388 */ /* 0x000fe20000000c00 */
[----:B---3--:R-:W-:Y:S01]  /*4510*/  FADD.FTZ R7, R3, R2 ;  /* 0x0000000203077221 */ /* 0x008fe20000010000 */
[----:B------:R-:W-:Y:S02]  /*4520*/  SHF.L.U32 R3, R49, 0x2, RZ ;  /* 0x0000000231037819 */ /* 0x000fe400000006ff */
[----:B------:R0:W-:Y:S01]  /*4530*/  STS.128 [R0+0x810], R24 ;  /* 0x0008101800007388 */ /* 0x0001e20000000c00 */
[----:B------:R-:W-:Y:S01]  /*4540*/  BAR.SYNC.DEFER_BLOCKING 0x0 ;  /* 0x0000000000007b1d */ /* 0x000fe20000010000 */
[----:B0-----:R-:W-:Y:S02]  /*4550*/  IADD3.X R24, RZ, RZ, RZ, P0, !PT ;  /* 0x000000ffff187210 */ /* 0x001fe400007fe4ff */
[----:B------:R-:W-:Y:S02]  /*4560*/  IADD3 R2, P0, R3, UR6, RZ ;  /* 0x0000000603027c10 */ /* 0x000fe4000ff1e0ff */
        /* <DEDUP_REMOVED lines=65> */
.L_x_1989:
        /* <DEDUP_REMOVED lines=8> */
.L_x_2064:
[----:B------:R-:W-:Y:S05]  /*4a00*/  BSYNC B1 ;  /* 0x0000000000017941 */ /* 0x000fea0003800000 */
.L_x_2063:
        /* <DEDUP_REMOVED lines=8> */
.L_x_2065:
[----:B------:R-:W-:Y:S01]  /*4a90*/  FADD.FTZ R84, R85, R96 ;  /* 0x0000006055547221 */ /* 0x000fe20000010000 */
[----:B------:R-:W-:-:S04]  /*4aa0*/  HFMA2.MMA R172, -RZ, RZ, 0, 1.1920928955078125e-07 ;  /* 0x00000002ffac7435 */ /* 0x000fc800000001ff */
[----:B------:R-:W-:Y:S02]  /*4ab0*/  MOV R173, R84 ;  /* 0x0000005400ad7202 */ /* 0x000fe40000000f00 */
[----:B------:R-:W-:-:S07]  /*4ac0*/  MOV R85, R171 ;  /* 0x000000ab00557202 */ /* 0x000fce0000000f00 */
[----:B------:R-:W-:Y:S05]  /*4ad0*/  WARPSYNC.COLLECTIVE R170, `(.L_x_2066) ;  /* 0x00000000aa087348 */ /* 0x000fea0003c00000 */
[----:B------:R0:W1:Y:S02]  /*4ae0*/  SHFL.BFLY P0, R171, R173, R172, R175 ;  /* 0x0c0000acadab7389 */ /* 0x00006400000000af */
[----:B01----:R-:W-:Y:S01]  /*4af0*/  ENDCOLLECTIVE ;  /* 0x000000000000791b */ /* 0x003fe20003800000 */
.L_x_2066:
[----:B------:R-:W-:-:S05]  /*4b00*/  FADD.FTZ R85, R85, R94 ;  /* 0x0000005e55557221 */ /* 0x000fca0000010000 */
[----:B------:R-:W-:Y:S02]  /*4b10*/  MOV R173, R85 ;  /* 0x0000005500ad7202 */ /* 0x000fe40000000f00 */
[----:B------:R-:W-:-:S07]  /*4b20*/  MOV R93, R171 ;  /* 0x000000ab005d7202 */ /* 0x000fce0000000f00 */
[----:B------:R-:W-:Y:S05]  /*4b30*/  WARPSYNC.COLLECTIVE R170, `(.L_x_2067) ;  /* 0x00000000aa087348 */ /* 0x000fea0003c00000 */
[----:B------:R0:W1:Y:S02]  /*4b40*/  SHFL.BFLY P0, R171, R173, R172, R175 ;  /* 0x0c0000acadab7389 */ /* 0x00006400000000af */
[----:B01----:R-:W-:Y:S01]  /*4b50*/  ENDCOLLECTIVE ;  /* 0x000000000000791b */ /* 0x003fe20003800000 */
.L_x_2067:
[----:B------:R-:W-:Y:S01]  /*4b60*/  FADD.FTZ R93, R84, R93 ;  /* 0x0000005d545d7221 */ /* 0x000fe20000010000 */
[----:B------:R-:W-:-:S04]  /*4b70*/  HFMA2.MMA R172, -RZ, RZ, 0, 2.384185791015625e-07 ;  /* 0x00000004ffac7435 */ /* 0x000fc800000001ff */
[----:B------:R-:W-:Y:S02]  /*4b80*/  MOV R173, R93 ;  /* 0x0000005d00ad7202 */ /* 0x000fe40000000f00 */
[----:B------:R-:W-:-:S07]  /*4b90*/  MOV R92, R171 ;  /* 0x000000ab005c7202 */ /* 0x000fce0000000f00 */
[----:B------:R-:W-:Y:S05]  /*4ba0*/  WARPSYNC.COLLECTIVE R170, `(.L_x_2068) ;  /* 0x00000000aa087348 */ /* 0x000fea0003c00000 */
[----:B------:R0:W1:Y:S02]  /*4bb0*/  SHFL.BFLY P0, R171, R173, R172, R175 ;  /* 0x0c0000acadab7389 */ /* 0x00006400000000af */
[----:B01----:R-:W-:Y:S01]  /*4bc0*/  ENDCOLLECTIVE ;  /* 0x000000000000791b */ /* 0x003fe20003800000 */
.L_x_2068:
[----:B------:R-:W-:-:S05]  /*4bd0*/  FADD.FTZ R92, R85, R92 ;  /* 0x0000005c555c7221 */ /* 0x000fca0000010000 */
[----:B------:R-:W-:Y:S02]  /*4be0*/  MOV R173, R92 ;  /* 0x0000005c00ad7202 */ /* 0x000fe40000000f00 */
[----:B------:R-:W-:-:S07]  /*4bf0*/  MOV R168, R171 ;  /* 0x000000ab00a87202 */ /* 0x000fce0000000f00 */
[----:B------:R-:W-:Y:S05]  /*4c00*/  WARPSYNC.COLLECTIVE R170, `(.L_x_2069) ;  /* 0x00000000aa087348 */ /* 0x000fea0003c00000 */
[----:B------:R0:W1:Y:S02]  /*4c10*/  SHFL.BFLY P0, R171, R173, R172, R175 ;  /* 0x0c0000acadab7389 */ /* 0x00006400000000af */
[----:B01----:R-:W-:Y:S01]  /*4c20*/  ENDCOLLECTIVE ;  /* 0x000000000000791b */ /* 0x003fe20003800000 */
.L_x_2069:
[----:B------:R-:W-:Y:S01]  /*4c30*/  FADD.FTZ R168, R93, R168 ;  /* 0x000000a85da87221 */ /* 0x000fe20000010000 */
[----:B------:R-:W-:-:S04]  /*4c40*/  HFMA2.MMA R172, -RZ, RZ, 0, 4.76837158203125e-07 ;  /* 0x00000008ffac7435 */ /* 0x000fc800000001ff */
[----:B------:R-:W-:Y:S02]  /*4c50*/  MOV R173, R168 ;  /* 0x000000a800ad7202 */ /* 0x000fe40000000f00 */
[----:B------:R-:W-:-:S07]  /*4c60*/  MOV R95, R171 ;  /* 0x000000ab005f7202 */ /* 0x000fce0000000f00 */
[----:B------:R-:W-:Y:S05]  /*4c70*/  WARPSYNC.COLLECTIVE R170, `(.L_x_2070) ;  /* 0x00000000aa087348 */ /* 0x000fea0003c00000 */
[----:B------:R0:W1:Y:S02]  /*4c80*/  SHFL.BFLY P0, R171, R173, R172, R175 ;  /* 0x0c0000acadab7389 */ /* 0x00006400000000af */
[----:B01----:R-:W-:Y:S01]  /*4c90*/  ENDCOLLECTIVE ;  /* 0x000000000000791b */ /* 0x003fe20003800000 */
.L_x_2070:
[----:B------:R-:W-:-:S05]  /*4ca0*/  FADD.FTZ R95, R92, R95 ;  /* 0x0000005f5c5f7221 */ /* 0x000fca0000010000 */
[----:B------:R-:W-:Y:S02]  /*4cb0*/  MOV R173, R95 ;  /* 0x0000005f00ad7202 */ /* 0x000fe40000000f00 */
[----:B------:R-:W-:-:S07]  /*4cc0*/  MOV R97, R171 ;  /* 0x000000ab00617202 */ /* 0x000fce0000000f00 */
[----:B------:R-:W-:Y:S05]  /*4cd0*/  WARPSYNC.COLLECTIVE R170, `(.L_x_2071) ;  /* 0x00000000aa087348 */ /* 0x000fea0003c00000 */
[----:B------:R0:W1:Y:S02]  /*4ce0*/  SHFL.BFLY P0, R171, R173, R172, R175 ;  /* 0x0c0000acadab7389 */ /* 0x00006400000000af */
[----:B01----:R-:W-:Y:S01]  /*4cf0*/  ENDCOLLECTIVE ;  /* 0x000000000000791b */ /* 0x003fe20003800000 */
.L_x_2071:
[----:B------:R-:W-:Y:S01]  /*4d00*/  FADD.FTZ R97, R168, R97 ;  /* 0x00000061a8617221 */ /* 0x000fe20000010000 */
[----:B------:R-:W-:-:S04]  /*4d10*/  HFMA2.MMA R172, -RZ, RZ, 0, 9.5367431640625e-07 ;  /* 0x00000010ffac7435 */ /* 0x000fc800000001ff */
[----:B------:R-:W-:Y:S02]  /*4d20*/  MOV R173, R97 ;  /* 0x0000006100ad7202 */ /* 0x000fe40000000f00 */
[----:B------:R-:W-:-:S07]  /*4d30*/  MOV R94, R171 ;  /* 0x000000ab005e7202 */ /* 0x000fce0000000f00 */
[----:B------:R-:W-:Y:S05]  /*4d40*/  WARPSYNC.COLLECTIVE R170, `(.L_x_2072) ;  /* 0x00000000aa087348 */ /* 0x000fea0003c00000 */
[----:B------:R0:W1:Y:S02]  /*4d50*/  SHFL.BFLY P0, R171, R173, R172, R175 ;  /* 0x0c0000acadab7389 */ /* 0x00006400000000af */
[----:B01----:R-:W-:Y:S01]  /*4d60*/  ENDCOLLECTIVE ;  /* 0x000000000000791b */ /* 0x003fe20003800000 */
.L_x_2072:
[----:B------:R-:W-:-:S05]  /*4d70*/  FADD.FTZ R94, R95, R94 ;  /* 0x0000005e5f5e7221 */ /* 0x000fca0000010000 */
[----:B------:R-:W-:Y:S02]  /*4d80*/  MOV R173, R94 ;  /* 0x0000005e00ad7202 */ /* 0x000fe40000000f00 */
[----:B------:R-:W-:-:S07]  /*4d90*/  MOV R84, R171 ;  /* 0x000000ab00547202 */ /* 0x000fce0000000f00 */
[----:B------:R-:W-:Y:S05]  /*4da0*/  WARPSYNC.COLLECTIVE R170, `(.L_x_2073) ;  /* 0x00000000aa087348 */ /* 0x000fea0003c00000 */
[----:B------:R0:W1:Y:S02]  /*4db0*/  SHFL.BFLY P0, R171, R173, R172, R175 ;  /* 0x0c0000acadab7389 */ /* 0x00006400000000af */
[----:B01----:R-:W-:Y:S01]  /*4dc0*/  ENDCOLLECTIVE ;  /* 0x000000000000791b */ /* 0x003fe20003800000 */
.L_x_2073:
[----:B------:R-:W-:Y:S01]  /*4dd0*/  MOV R85, R171 ;  /* 0x000000ab00557202 */ /* 0x000fe20000000f00 */
[----:B------:R-:W-:Y:S06]  /*4de0*/  BRA `(.L_x_2074) ;  /* 0xffffffcc00587947 */ /* 0x000fec000383ffff */
.L_x_2075:
        /* <DEDUP_REMOVED lines=9> */
.L_x_11689:


//--------------------- .text._ZN10layer_norm13ln_bwd_kernelINS_13Kernel_traitsI6__halfS2_S2_S2_fjLj768ELj1ELj4ELj1ELj16ENS_18Kernel_traits_baseILj768ES2_S2_S2_S2_fjLj128EEEEELb1ELb1ELb0ELb0EEEvNS_9BwdParamsE --------------------------
	.section	.text._ZN10layer_norm13ln_bwd_kernelINS_13Kernel_traitsI6__halfS2_S2_S2_fjLj768ELj1ELj4ELj1ELj16ENS_18Kernel_traits_baseILj768ES2_S2_S2_S2_fjLj128EEEEELb1ELb1ELb0ELb0EEEvNS_9BwdParamsE,"ax",@progbits
	.align	128
        .global         _ZN10layer_norm13ln_bwd_kernelINS_13Kernel_traitsI6__halfS2_S2_S2_fjLj768ELj1ELj4ELj1ELj16ENS_18Kernel_traits_baseILj768ES2_S2_S2_S2_fjLj128EEEEELb1ELb1ELb0ELb0EEEvNS_9BwdParamsE
        .type           _ZN10layer_norm13ln_bwd_kernelINS_13Kernel_traitsI6__halfS2_S2_S2_fjLj768ELj1ELj4ELj1ELj16ENS_18Kernel_traits_baseILj768ES2_S2_S2_S2_fjLj128EEEEELb1ELb1ELb0ELb0EEEvNS_9BwdParamsE,@function
        .size           _ZN10layer_norm13ln_bwd_kernelINS_13Kernel_traitsI6__halfS2_S2_S2_fjLj768ELj1ELj4ELj1ELj16ENS_18Kernel_traits_baseILj768ES2_S2_S2_S2_fjLj128EEEEELb1ELb1ELb0ELb0EEEvNS_9BwdParamsE,(.L_x_11690 - _ZN10layer_norm13ln_bwd_kernelINS_13Kernel_traitsI6__halfS2_S2_S2_fjLj768ELj1ELj4ELj1ELj16ENS_18Kernel_traits_baseILj768ES2_S2_S2_S2_fjLj128EEEEELb1ELb1ELb0ELb0EEEvNS_9BwdParamsE)
        .other          _ZN10layer_norm13ln_bwd_kernelINS_13Kernel_traitsI6__halfS2_S2_S2_fjLj768ELj1ELj4ELj1ELj16ENS_18Kernel_traits_baseILj768ES2_S2_S2_S2_fjLj128EEEEELb1ELb1ELb0ELb0EEEvNS_9BwdParamsE,@"STO_CUDA_ENTRY STV_DEFAULT"
_ZN10layer_norm13ln_bwd_kernelINS_13Kernel_traitsI6__halfS2_S2_S2_fjLj768ELj1ELj4ELj1ELj16ENS_18Kernel_traits_baseILj768ES2_S2_S2_S2_fjLj128EEEEELb1ELb1ELb0ELb0EEEvNS_9BwdParamsE:
.text._ZN10layer_norm13ln_bwd_kernelINS_13Kernel_traitsI6__halfS2_S2_S2_fjLj768ELj1ELj4ELj1ELj16ENS_18Kernel_traits_baseILj768ES2_S2_S2_S2_fjLj128EEEEELb1ELb1ELb0ELb0EEEvNS_9BwdParamsE:
        /* <DEDUP_REMOVED lines=139> */
.L_x_2091:
        /* <DEDUP_REMOVED lines=49> */
[----:B------:R-:W-:Y:S02]  /*0bc0*/  HADD2.F32 R174, -RZ, R135.H1_H1 ;  /* 0x30000087ffae7230 */ /* 0x000fe40000004100 */
[----:B------:R-:W-:Y:S01]  /*0bd0*/  FMUL.FTZ R158, R203, R132 ;  /* 0x00000084cb9e7220 */ /* 0x000fe20000410000 */
[--C-:B---3--:R-:W-:Y:S02]  /*0be0*/  HADD2.F32 R133, -RZ, R128.reuse.H0_H0 ;  /* 0x20000080ff857230 */ /* 0x108fe40000004100 */
[----:B------:R-:W-:-:S02]  /*0bf0*/  HADD2.F32 R128, -RZ, R128.H1_H1 ;  /* 0x30000080ff807230 */ /* 0x000fc40000004100 */
[--C-:B------:R-:W-:Y:S02]  /*0c00*/  HADD2.F32 R135, -RZ, R129.reuse.H0_H0 ;  /* 0x20000081ff877230 */ /* 0x100fe40000004100 */
[----:B------:R-:W-:Y:S02]  /*0c10*/  HADD2.F32 R134, -RZ, R129.H1_H1 ;  /* 0x30000081ff867230 */ /* 0x000fe40000004100 */
[----:B------:R-:W-:Y:S01]  /*0c20*/  FMUL.FTZ R160, R138, R133 ;  /* 0x000000858aa07220 */ /* 0x000fe20000410000 */
[--C-:B------:R-:W-:Y:S02]  /*0c30*/  HADD2.F32 R129, -RZ, R130.reuse.H0_H0 ;  /* 0x20000082ff817230 */ /* 0x100fe40000004100 */
[----:B------:R-:W-:Y:S01]  /*0c40*/  FMUL.FTZ R167, R203, R168 ;  /* 0x000000a8cba77220 */ /* 0x000fe20000410000 */
[----:B------:R-:W-:Y:S01]  /*0c50*/  FADD.FTZ R69, R69, R128 ;  /* 0x0000008045457221 */ /* 0x000fe20000010000 */
[-C--:B------:R-:W-:Y:S01]  /*0c60*/  FFMA.FTZ R45, R158, R128.reuse, R45 ;  /* 0x000000809e2d7223 */ /* 0x080fe2000001002d */
[----:B0-----:R-:W-:Y:S01]  /*0c70*/  FMUL.FTZ R163, R137, R128 ;  /* 0x0000008089a37220 */ /* 0x001fe20000410000 */
[C---:B------:R-:W-:Y:S01]  /*0c80*/  FADD.FTZ R162, -R207.reuse, R166 ;  /* 0x000000a6cfa27221 */ /* 0x040fe20000010100 */
[----:B------:R-:W-:Y:S01]  /*0c90*/  FADD.FTZ R164, -R207, R164 ;  /* 0x000000a4cfa47221 */ /* 0x000fe20000010100 */
[----:B------:R-:W-:Y:S01]  /*0ca0*/  FADD.FTZ R72, R72, R129 ;  /* 0x0000008148487221 */ /* 0x000fe20000010000 */
[-C--:B------:R-:W-:Y:S01]  /*0cb0*/  FFMA.FTZ R48, R167, R129.reuse, R48 ;  /* 0x00000081a7307223 */ /* 0x080fe20000010030 */
[----:B------:R-:W-:Y:S01]  /*0cc0*/  FMUL.FTZ R166, R38, R129 ;  /* 0x0000008126a67220 */ /* 0x000fe20000410000 */
[----:B------:R-:W-:Y:S01]  /*0cd0*/  FADD.FTZ R168, -R207, R170 ;  /* 0x000000aacfa87221 */ /* 0x000fe20000010100 */
[----:B------:R-:W-:Y:S01]  /*0ce0*/  FADD.FTZ R128, RZ, R160 ;  /* 0x000000a0ff807221 */ /* 0x000fe20000010000 */
[----:B------:R-:W-:Y:S01]  /*0cf0*/  FFMA.FTZ R129, R3, R160, RZ ;  /* 0x000000a003817223 */ /* 0x000fe200000100ff */
[----:B------:R-:W-:-:S02]  /*0d00*/  HADD2.F32 R130, -RZ, R130.H1_H1 ;  /* 0x30000082ff827230 */ /* 0x000fc40000004100 */
[C---:B------:R-:W-:Y:S01]  /*0d10*/  FMUL.FTZ R165, R203.reuse, R164 ;  /* 0x000000a4cba57220 */ /* 0x040fe20000410000 */
[--C-:B------:R-:W-:Y:S02]  /*0d20*/  HADD2.F32 R209, -RZ, R131.reuse.H0_H0 ;  /* 0x20000083ffd17230 */ /* 0x100fe40000004100 */
[----:B------:R-:W-:Y:S01]  /*0d30*/  FMUL.FTZ R168, R203, R168 ;  /* 0x000000a8cba87220 */ /* 0x000fe20000410000 */
[----:B------:R-:W-:Y:S02]  /*0d40*/  HADD2.F32 R208, -RZ, R131.H1_H1 ;  /* 0x30000083ffd07230 */ /* 0x000fe40000004100 */
[----:B------:R-:W-:Y:S01]  /*0d50*/  FADD.FTZ R131, R128, R163 ;  /* 0x000000a380837221 */ /* 0x000fe20000010000 */
[----:B------:R-:W-:Y:S01]  /*0d60*/  FMUL.FTZ R164, R136, R135 ;  /* 0x0000008788a47220 */ /* 0x000fe20000410000 */
[----:B------:R-:W-:Y:S01]  /*0d70*/  FFMA.FTZ R128, R158, R163, R129 ;  /* 0x000000a39e807223 */ /* 0x000fe20000010081 */
[----:B------:R-:W-:Y:S01]  /*0d80*/  FADD.FTZ R73, R73, R130 ;  /* 0x0000008249497221 */ /* 0x000fe20000010000 */
[-C--:B------:R-:W-:Y:S01]  /*0d90*/  FFMA.FTZ R49, R168, R130.reuse, R49 ;  /* 0x00000082a8317223 */ /* 0x080fe20000010031 */
[----:B------:R-:W-:Y:S01]  /*0da0*/  FMUL.FTZ R171, R37, R130 ;  /* 0x0000008225ab7220 */ /* 0x000fe20000410000 */
[----:B------:R-:W-:Y:S01]  /*0db0*/  FMUL.FTZ R162, R203, R162 ;  /* 0x000000a2cba27220 */ /* 0x000fe20000410000 */
[----:B------:R-:W-:Y:S01]  /*0dc0*/  FMUL.FTZ R169, R39, R134 ;  /* 0x0000008627a97220 */ /* 0x000fe20000410000 */
[----:B------:R-:W-:Y:S01]  /*0dd0*/  FADD.FTZ R130, R131, R164 ;  /* 0x000000a483827221 */ /* 0x000fe20000010000 */
[----:B------:R-:W-:-:S03]  /*0de0*/  FFMA.FTZ R129, R165, R164, R128 ;  /* 0x000000a4a5817223 */ /* 0x000fc60000010080 */
[----:B------:R-:W-:Y:S01]  /*0df0*/  FADD.FTZ R131, R130, R169 ;  /* 0x000000a982837221 */ /* 0x000fe20000010000 */
[----:B------:R-:W-:Y:S01]  /*0e00*/  FFMA.FTZ R128, R162, R169, R129 ;  /* 0x000000a9a2807223 */ /* 0x000fe20000010081 */
[----:B------:R-:W-:Y:S02]  /*0e10*/  FADD.FTZ R172, -R207, R172 ;  /* 0x000000accfac7221 */ /* 0x000fe40000010100 */
        /* <DEDUP_REMOVED lines=24> */
.L_x_2079:
[----:B------:R-:W-:Y:S05]  /*0fa0*/  BSYNC B1 ;  /* 0x0000000000017941 */ /* 0x000fea0003800000 */
.L_x_2078:
        /* <DEDUP_REMOVED lines=19> */
[--C-:B------:R-:W-:Y:S02]  /*10e0*/  HADD2.F32 R180, -RZ, R129.reuse.H0_H0 ;  /* 0x20000081ffb47230 */ /* 0x100fe40000004100 */
[C---:B------:R-:W-:Y:S01]  /*10f0*/  FADD.FTZ R178, -R207.reuse, R178 ;  /* 0x000000b2cfb27221 */ /* 0x040fe20000010100 */
[----:B------:R-:W-:Y:S02]  /*1100*/  HADD2.F32 R182, -RZ, R129.H1_H1 ;  /* 0x30000081ffb67230 */ /* 0x000fe40000004100 */
[----:B------:R-:W-:Y:S01]  /*1110*/  FADD.FTZ R128, -R207, R128 ;  /* 0x00000080cf807221 */ /* 0x000fe20000010100 */
[----:B-----5:R-:W-:Y:S01]  /*1120*/  FMUL.FTZ R161, R203, R178 ;  /* 0x000000b2cba17220 */ /* 0x020fe20000410000 */
[----:B------:R-:W-:Y:S01]  /*1130*/  FADD.FTZ R180, -R207, R180 ;  /* 0x000000b4cfb47221 */ /* 0x000fe20000010100 */
[----:B------:R-:W-:-:S02]  /*1140*/  HADD2.F32 R188, -RZ, R131.H0_H0 ;  /* 0x20000083ffbc7230 */ /* 0x000fc40000004100 */
[----:B------:R-:W-:Y:S01]  /*1150*/  FADD.FTZ R182, -R207, R182 ;  /* 0x000000b6cfb67221 */ /* 0x000fe20000010100 */
[----:B------:R-:W-:Y:S02]  /*1160*/  HADD2.F32 R190, -RZ, R131.H1_H1 ;  /* 0x30000083ffbe7230 */ /* 0x000fe40000004100 */
[--C-:B---3--:R-:W-:Y:S02]  /*1170*/  HADD2.F32 R129, -RZ, R132.reuse.H0_H0 ;  /* 0x20000084ff817230 */ /* 0x108fe40000004100 */
[----:B------:R-:W-:-:S03]  /*1180*/  HADD2.F32 R132, -RZ, R132.H1_H1 ;  /* 0x30000084ff847230 */ /* 0x000fc60000004100 */
[-C--:B------:R-:W-:Y:S01]  /*1190*/  FMUL.FTZ R178, R34, R129.reuse ;  /* 0x0000008122b27220 */ /* 0x080fe20000410000 */
[----:B------:R-:W-:Y:S02]  /*11a0*/  HADD2.F32 R131, -RZ, R133.H0_H0 ;  /* 0x20000085ff837230 */ /* 0x000fe40000004100 */
[C---:B0-----:R-:W-:Y:S01]  /*11b0*/  FMUL.FTZ R176, R203.reuse, R128 ;  /* 0x00000080cbb07220 */ /* 0x041fe20000410000 */
[----:B------:R-:W-:Y:S01]  /*11c0*/  FMUL.FTZ R177, R203, R180 ;  /* 0x000000b4cbb17220 */ /* 0x000fe20000410000 */
[----:B------:R-:W-:Y:S01]  /*11d0*/  FADD.FTZ R76, R76, R129 ;  /* 0x000000814c4c7221 */ /* 0x000fe20000010000 */
[----:B------:R-:W-:Y:S01]  /*11e0*/  FFMA.FTZ R52, R161, R129, R52 ;  /* 0x00000081a1347223 */ /* 0x000fe20000010034 */
[----:B------:R-:W-:Y:S01]  /*11f0*/  FMUL.FTZ R175, R33, R132 ;  /* 0x0000008421af7220 */ /* 0x000fe20000410000 */
[----:B------:R-:W-:Y:S01]  /*1200*/  FADD.FTZ R128, R211, R178 ;  /* 0x000000b2d3807221 */ /* 0x000fe20000010000 */
[----:B------:R-:W-:Y:S01]  /*1210*/  FFMA.FTZ R129, R161, R178, R208 ;  /* 0x000000b2a1817223 */ /* 0x000fe200000100d0 */
[----:B------:R-:W-:-:S02]  /*1220*/  HADD2.F32 R184, -RZ, R130.H0_H0 ;  /* 0x20000082ffb87230 */ /* 0x000fc40000004100 */
[----:B------:R-:W-:Y:S01]  /*1230*/  FMUL.FTZ R180, R203, R182 ;  /* 0x000000b6cbb47220 */ /* 0x000fe20000410000 */
[----:B------:R-:W-:Y:S02]  /*1240*/  HADD2.F32 R186, -RZ, R130.H1_H1 ;  /* 0x30000082ffba7230 */ /* 0x000fe40000004100 */
[----:B------:R-:W-:Y:S01]  /*1250*/  FADD.FTZ R78, R78, R131 ;  /* 0x000000834e4e7221 */ /* 0x000fe20000010000 */
[----:B------:R-:W-:Y:S02]  /*1260*/  HADD2.F32 R130, -RZ, R133.H1_H1 ;  /* 0x30000085ff827230 */ /* 0x000fe40000004100 */
[-C--:B------:R-:W-:Y:S01]  /*1270*/  FFMA.FTZ R54, R177, R131.reuse, R54 ;  /* 0x00000083b1367223 */ /* 0x080fe20000010036 */
[----:B------:R-:W-:Y:S01]  /*1280*/  FMUL.FTZ R182, R32, R131 ;  /* 0x0000008320b67220 */ /* 0x000fe20000410000 */
[----:B------:R-:W-:Y:S01]  /*1290*/  FADD.FTZ R131, R128, R175 ;  /* 0x000000af80837221 */ /* 0x000fe20000010000 */
[----:B------:R-:W-:Y:S01]  /*12a0*/  FFMA.FTZ R128, R176, R175, R129 ;  /* 0x000000afb0807223 */ /* 0x000fe20000010081 */
[----:B------:R-:W-:-:S02]  /*12b0*/  HADD2.F32 R133, -RZ, R134.H0_H0 ;  /* 0x20000086ff857230 */ /* 0x000fc40000004100 */
[----:B------:R-:W-:Y:S01]  /*12c0*/  FADD.FTZ R184, -R207, R184 ;  /* 0x000000b8cfb87221 */ /* 0x000fe20000010100 */
[----:B------:R-:W-:Y:S01]  /*12d0*/  FADD.FTZ R79, R79, R130 ;  /* 0x000000824f4f7221 */ /* 0x000fe20000010000 */
[-C--:B------:R-:W-:Y:S01]  /*12e0*/  FFMA.FTZ R55, R180, R130.reuse, R55 ;  /* 0x00000082b4377223 */ /* 0x080fe20000010037 */
[----:B------:R-:W-:Y:S01]  /*12f0*/  FMUL.FTZ R181, R31, R130 ;  /* 0x000000821fb57220 */ /* 0x000fe20000410000 */
[----:B------:R-:W-:Y:S01]  /*1300*/  FADD.FTZ R130, R131, R182 ;  /* 0x000000b683827221 */ /* 0x000fe20000010000 */
[----:B------:R-:W-:Y:S01]  /*1310*/  FFMA.FTZ R129, R177, R182, R128 ;  /* 0x000000b6b1817223 */ /* 0x000fe20000010080 */
[----:B------:R-:W-:Y:S02]  /*1320*/  HADD2.F32 R134, -RZ, R134.H1_H1 ;  /* 0x30000086ff867230 */ /* 0x000fe40000004100 */
[----:B------:R-:W-:Y:S01]  /*1330*/  FMUL.FTZ R179, R203, R184 ;  /* 0x000000b8cbb37220 */ /* 0x000fe20000410000 */
[----:B------:R-:W-:Y:S01]  /*1340*/  FMUL.FTZ R184, R30, R133 ;  /* 0x000000851eb87220 */ /* 0x000fe20000410000 */
[----:B------:R-:W-:Y:S01]  /*1350*/  FADD.FTZ R186, -R207, R186 ;  /* 0x000000bacfba7221 */ /* 0x000fe20000010100 */
        /* <DEDUP_REMOVED lines=30> */
.L_x_2081:
[----:B------:R-:W-:Y:S05]  /*1540*/  BSYNC B1 ;  /* 0x0000000000017941 */ /* 0x000fea0003800000 */
.L_x_2080:
        /* <DEDUP_REMOVED lines=25> */
[----:B------:R-:W-:Y:S02]  /*16e0*/  HADD2.F32 R130, -RZ, R130.H1_H1 ;  /* 0x30000082ff827230 */ /* 0x000fe40000004100 */
[----:B------:R-:W-:Y:S01]  /*16f0*/  FADD.FTZ R198, -R207, R198 ;  /* 0x000000c6cfc67221 */ /* 0x000fe20000010100 */
[--C-:B------:R-:W-:Y:S02]  /*1700*/  HADD2.F32 R204, -RZ, R131.reuse.H0_H0 ;  /* 0x20000083ffcc7230 */ /* 0x100fe40000004100 */
[--C-:B---3--:R-:W-:Y:S02]  /*1710*/  HADD2.F32 R129, -RZ, R132.reuse.H0_H0 ;  /* 0x20000084ff817230 */ /* 0x108fe40000004100 */
[----:B------:R-:W-:Y:S02]  /*1720*/  HADD2.F32 R132, -RZ, R132.H1_H1 ;  /* 0x30000084ff847230 */ /* 0x000fe40000004100 */
[----:B------:R-:W-:-:S02]  /*1730*/  HADD2.F32 R206, -RZ, R131.H1_H1 ;  /* 0x30000083ffce7230 */ /* 0x000fc40000004100 */
[-C--:B------:R-:W-:Y:S01]  /*1740*/  FMUL.FTZ R194, R26, R129.reuse ;  /* 0x000000811ac27220 */ /* 0x080fe20000410000 */
[--C-:B------:R-:W-:Y:S02]  /*1750*/  HADD2.F32 R131, -RZ, R133.reuse.H0_H0 ;  /* 0x20000085ff837230 */ /* 0x100fe40000004100 */
[C---:B0-----:R-:W-:Y:S01]  /*1760*/  FMUL.FTZ R192, R203.reuse, R128 ;  /* 0x00000080cbc07220 */ /* 0x041fe20000410000 */
[----:B------:R-:W-:Y:S01]  /*1770*/  FMUL.FTZ R189, R203, R196 ;  /* 0x000000c4cbbd7220 */ /* 0x000fe20000410000 */
[----:B------:R-:W-:Y:S01]  /*1780*/  FADD.FTZ R64, R64, R129 ;  /* 0x0000008140407221 */ /* 0x000fe20000010000 */
[----:B------:R-:W-:Y:S01]  /*1790*/  FFMA.FTZ R120, R159, R129, R120 ;  /* 0x000000819f787223 */ /* 0x000fe20000010078 */
[----:B------:R-:W-:Y:S01]  /*17a0*/  FMUL.FTZ R191, R25, R132 ;  /* 0x0000008419bf7220 */ /* 0x000fe20000410000 */
[----:B------:R-:W-:Y:S01]  /*17b0*/  FADD.FTZ R128, R211, R194 ;  /* 0x000000c2d3807221 */ /* 0x000fe20000010000 */
[----:B------:R-:W-:Y:S01]  /*17c0*/  FFMA.FTZ R129, R159, R194, R208 ;  /* 0x000000c29f817223 */ /* 0x000fe200000100d0 */
[----:B------:R-:W-:Y:S01]  /*17d0*/  FADD.FTZ R202, -R207, R130 ;  /* 0x00000082cfca7221 */ /* 0x000fe20000010100 */
[----:B------:R-:W-:Y:S01]  /*17e0*/  FMUL.FTZ R196, R203, R198 ;  /* 0x000000c6cbc47220 */ /* 0x000fe20000410000 */
[----:B------:R-:W-:-:S02]  /*17f0*/  HADD2.F32 R130, -RZ, R133.H1_H1 ;  /* 0x30000085ff827230 */ /* 0x000fc40000004100 */
[----:B------:R-:W-:Y:S01]  /*1800*/  FADD.FTZ R66, R66, R131 ;  /* 0x0000008342427221 */ /* 0x000fe20000010000 */
[-C--:B------:R-:W-:Y:S01]  /*1810*/  FFMA.FTZ R122, R189, R131.reuse, R122 ;  /* 0x00000083bd7a7223 */ /* 0x080fe2000001007a */
[----:B------:R-:W-:Y:S01]  /*1820*/  FMUL.FTZ R198, R24, R131 ;  /* 0x0000008318c67220 */ /* 0x000fe20000410000 */
[----:B------:R-:W-:Y:S01]  /*1830*/  FADD.FTZ R131, R128, R191 ;  /* 0x000000bf80837221 */ /* 0x000fe20000010000 */
[----:B------:R-:W-:Y:S01]  /*1840*/  FFMA.FTZ R128, R192, R191, R129 ;  /* 0x000000bfc0807223 */ /* 0x000fe20000010081 */
[----:B------:R-:W-:Y:S01]  /*1850*/  FADD.FTZ R200, -R207, R200 ;  /* 0x000000c8cfc87221 */ /* 0x000fe20000010100 */
[--C-:B------:R-:W-:Y:S02]  /*1860*/  HADD2.F32 R133, -RZ, R134.reuse.H0_H0 ;  /* 0x20000086ff857230 */ /* 0x100fe40000004100 */
[----:B------:R-:W-:Y:S01]  /*1870*/  FADD.FTZ R67, R67, R130 ;  /* 0x0000008243437221 */ /* 0x000fe20000010000 */
[-C--:B------:R-:W-:Y:S01]  /*1880*/  FFMA.FTZ R123, R196, R130.reuse, R123 ;  /* 0x00000082c47b7223 */ /* 0x080fe2000001007b */
        /* <DEDUP_REMOVED lines=8> */
[----:B------:R-:W-:Y:S01]  /*1910*/  FADD.FTZ R204, -R207, R204 ;  /* 0x000000cccfcc7221 */ /* 0x000fe20000010100 */
        /* <DEDUP_REMOVED lines=27> */
.L_x_2083:
[----:B------:R-:W-:Y:S05]  /*1ad0*/  BSYNC B1 ;  /* 0x0000000000017941 */ /* 0x000fea0003800000 */
.L_x_2082:
        /* <DEDUP_REMOVED lines=21> */
.L_x_2113:
        /* <DEDUP_REMOVED lines=10> */
[----:B------:R-:W-:Y:S02]  /*1cd0*/  CS2R R208, SRZ ;  /* 0x0000000000d07805 */ /* 0x000fe4000001ff00 */
[----:B------:R-:W-:Y:S02]  /*1ce0*/  FSEL R216, R205, RZ, !P5 ;  /* 0x000000ffcdd87208 */ /* 0x000fe40006800000 */
[----:B------:R-:W-:Y:S02]  /*1cf0*/  ISETP.NE.AND.EX P1, PT, RZ, UR9, PT, P1 ;  /* 0x00000009ff007c0c */ /* 0x000fe4000bf25310 */
[----:B0-----:R-:W-:Y:S01]  /*1d00*/  MOV R134, R152 ;  /* 0x0000009800867202 */ /* 0x001fe20000000f00 */
[-CC-:B------:R-:W-:Y:S01]  /*1d10*/  FFMA.FTZ R133, R3, R207.reuse, R216.reuse ;  /* 0x000000cf03857223 */ /* 0x180fe200000100d8 */
[-CC-:B------:R-:W-:Y:S01]  /*1d20*/  FFMA.FTZ R210, R158, R207.reuse, R216.reuse ;  /* 0x000000cf9ed27223 */ /* 0x180fe200000100d8 */
[-C--:B------:R-:W-:Y:S01]  /*1d30*/  FFMA.FTZ R213, R165, R207.reuse, R216 ;  /* 0x000000cfa5d57223 */ /* 0x080fe200000100d8 */
[----:B------:R-:W-:Y:S01]  /*1d40*/  LOP3.LUT P6, RZ, R134, 0xff, RZ, 0xc0, !PT ;  /* 0x000000ff86ff7812 */ /* 0x000fe200078cc0ff */
[----:B------:R-:W-:Y:S01]  /*1d50*/  FADD.FTZ R132, R160, -R133 ;  /* 0x80000085a0847221 */ /* 0x000fe20000010000 */
[----:B------:R-:W-:Y:S01]  /*1d60*/  FADD.FTZ R210, R163, -R210 ;  /* 0x800000d2a3d27221 */ /* 0x000fe20000010000 */
[-CC-:B------:R-:W-:Y:S01]  /*1d70*/  FFMA.FTZ R217, R167, R207.reuse, R216.reuse ;  /* 0x000000cfa7d97223 */ /* 0x180fe200000100d8 */
[----:B------:R-:W-:Y:S01]  /*1d80*/  FFMA.FTZ R225, R174, R207, R216 ;  /* 0x000000cfaee17223 */ /* 0x000fe200000100d8 */
[----:B------:R-:W-:Y:S01]  /*1d90*/  FMUL.FTZ R133, R203, R132 ;  /* 0x00000084cb857220 */ /* 0x000fe20000410000 */
[----:B------:R-:W-:Y:S01]  /*1da0*/  MOV R227, RZ ;  /* 0x000000ff00e37202 */ /* 0x000fe20000000f00 */
[----:B------:R-:W-:-:S02]  /*1db0*/  @P1 HADD2.F32 R134, -RZ, R112.H0_H0 ;  /* 0x20000070ff861230 */ /* 0x000fc40000004100 */
[----:B------:R-:W-:Y:S01]  /*1dc0*/  FADD.FTZ R220, R172, -R225 ;  /* 0x800000e1acdc7221 */ /* 0x000fe20000010000 */
[--C-:B------:R-:W-:Y:S02]  /*1dd0*/  @P1 HADD2.F32 R218, -RZ, R115.reuse.H0_H0 ;  /* 0x20000073ffda1230 */ /* 0x100fe40000004100 */
[----:B------:R-:W-:Y:S02]  /*1de0*/  @P1 HADD2.F32 R222, -RZ, R115.H1_H1 ;  /* 0x30000073ffde1230 */ /* 0x000fe40000004100 */
[----:B------:R-:W-:Y:S01]  /*1df0*/  @P1 FADD.FTZ R133, R133, R134 ;  /* 0x0000008685851221 */ /* 0x000fe20000010000 */
[----:B------:R-:W-:-:S03]  /*1e00*/  FMUL.FTZ R231, R203, R220 ;  /* 0x000000dccbe77220 */ /* 0x000fc60000410000 */
[----:B------:R-:W-:Y:S01]  /*1e10*/  FMUL.FTZ R132, R133, R150 ;  /* 0x0000009685847220 */ /* 0x000fe20000410000 */
[----:B------:R-:W-:-:S03]  /*1e20*/  @P1 FADD.FTZ R231, R231, R222 ;  /* 0x000000dee7e71221 */ /* 0x000fc60000010000 */
[----:B------:R-:W-:Y:S01]  /*1e30*/  FMUL.FTZ R135, R132, UR15 ;  /* 0x0000000f84877c20 */ /* 0x000fe20008410000 */
[----:B------:R-:W-:-:S03]  /*1e40*/  @P1 HADD2.F32 R132, -RZ, R112.H1_H1 ;  /* 0x30000070ff841230 */ /* 0x000fc60000004100 */
[----:B------:R-:W-:Y:S01]  /*1e50*/  @P6 FMUL.FTZ R208, R18, R135 ;  /* 0x0000008712d06220 */ /* 0x000fe20000410000 */
[----:B--2---:R-:W-:-:S05]  /*1e60*/  @P6 HADD2.F32 R134, -RZ, R128.H0_H0 ;  /* 0x20000080ff866230 */ /* 0x004fca0000004100 */
[----:B------:R-:W-:Y:S01]  /*1e70*/  @P6 FMUL.FTZ R209, R135, R134 ;  /* 0x0000008687d16220 */ /* 0x000fe20000410000 */
[----:B------:R-:W-:Y:S01]  /*1e80*/  LOP3.LUT P6, RZ, R152, 0xff00, RZ, 0xc0, !PT ;  /* 0x0000ff0098ff7812 */ /* 0x000fe200078cc0ff */
[----:B------:R-:W-:Y:S01]  /*1e90*/  FMUL.FTZ R135, R203, R210 ;  /* 0x000000d2cb877220 */ /* 0x000fe20000410000 */
[----:B------:R-:W-:Y:S02]  /*1ea0*/  CS2R R210, SRZ ;  /* 0x0000000000d27805 */ /* 0x000fe4000001ff00 */
[----:B------:R-:W-:Y:S01]  /*1eb0*/  MOV R134, RZ ;  /* 0x000000ff00867202 */ /* 0x000fe20000000f00 */
[----:B------:R-:W-:Y:S01]  /*1ec0*/  FADD.FTZ R88, R88, R209 ;  /* 0x000000d158587221 */ /* 0x000fe20000010000 */
[----:B------:R-:W-:-:S04]  /*1ed0*/  @P1 FADD.FTZ R135, R135, R132 ;  /* 0x0000008487871221 */ /* 0x000fc80000010000 */
[----:B------:R-:W-:-:S03]  /*1ee0*/  FMUL.FTZ R132, R135, R150 ;  /* 0x0000009687847220 */ /* 0x000fc60000410000 */
[----:B------:R-:W-:Y:S02]  /*1ef0*/  @P6 HADD2.F32 R128, -RZ, R128.H1_H1 ;  /* 0x30000080ff806230 */ /* 0x000fe40000004100 */
[----:B------:R-:W-:-:S04]  /*1f00*/  FMUL.FTZ R132, R132, UR15 ;  /* 0x0000000f84847c20 */ /* 0x000fc80008410000 */
[----:B------:R-:W-:Y:S01]  /*1f10*/  @P6 FMUL.FTZ R210, R132, R128 ;  /* 0x0000008084d26220 */ /* 0x000fe20000410000 */
[----:B------:R-:W-:Y:S01]  /*1f20*/  FADD.FTZ R128, R164, -R213 ;  /* 0x800000d5a4807221 */ /* 0x000fe20000010000 */
[----:B------:R-:W-:Y:S01]  /*1f30*/  @P6 FMUL.FTZ R211, R17, R132 ;  /* 0x0000008411d36220 */ /* 0x000fe20000410000 */
[----:B------:R-:W-:Y:S01]  /*1f40*/  @P1 HADD2.F32 R132, -RZ, R113.H0_H0 ;  /* 0x20000071ff841230 */ /* 0x000fe20000004100 */
[----:B------:R-:W-:Y:S01]  /*1f50*/  LOP3.LUT P6, RZ, R152, 0xff0000, RZ, 0xc0, !PT ;  /* 0x00ff000098ff7812 */ /* 0x000fe200078cc0ff */
[----:B------:R-:W-:Y:S01]  /*1f60*/  FMUL.FTZ R219, R203, R128 ;  /* 0x00000080cbdb7220 */ /* 0x000fe20000410000 */
[----:B------:R-:W-:Y:S01]  /*1f70*/  CS2R R212, SRZ ;  /* 0x0000000000d47805 */ /* 0x000fe2000001ff00 */
[----:B------:R-:W-:Y:S02]  /*1f80*/  FADD.FTZ R89, R89, R210 ;  /* 0x000000d259597221 */ /* 0x000fe40000010000 */
[----:B------:R-:W-:-:S04]  /*1f90*/  @P1 FADD.FTZ R219, R219, R132 ;  /* 0x00000084dbdb1221 */ /* 0x000fc80000010000 */
[----:B------:R-:W-:-:S04]  /*1fa0*/  FMUL.FTZ R128, R219, R150 ;  /* 0x00000096db807220 */ /* 0x000fc80000410000 */
[----:B------:R-:W-:Y:S01]  /*1fb0*/  FMUL.FTZ R215, R128, UR15 ;  /* 0x0000000f80d77c20 */ /* 0x000fe20008410000 */
[----:B------:R-:W-:Y:S02]  /*1fc0*/  @P6 HADD2.F32 R132, -RZ, R129.H0_H0 ;  /* 0x20000081ff846230 */ /* 0x000fe40000004100 */
[----:B------:R-:W-:Y:S01]  /*1fd0*/  FFMA.FTZ R128, R162, R207, R216 ;  /* 0x000000cfa2807223 */ /* 0x000fe200000100d8 */
[----:B------:R-:W-:-:S03]  /*1fe0*/  @P6 FMUL.FTZ R212, R16, R215 ;  /* 0x000000d710d46220 */ /* 0x000fc60000410000 */
[----:B------:R-:W-:Y:S01]  /*1ff0*/  FADD.FTZ R128, R169, -R128 ;  /* 0x80000080a9807221 */ /* 0x000fe20000010000 */
[----:B------:R-:W-:Y:S01]  /*2000*/  @P6 FMUL.FTZ R213, R215, R132 ;  /* 0x00000084d7d56220 */ /* 0x000fe20000410000 */
[----:B------:R-:W-:Y:S01]  /*2010*/  LOP3.LUT P6, RZ, R152, 0xff000000, RZ, 0xc0, !PT ;  /* 0xff00000098ff7812 */ /* 0x000fe200078cc0ff */
[----:B------:R-:W-:Y:S02]  /*2020*/  @P1 HADD2.F32 R132, -RZ, R113.H1_H1 ;  /* 0x30000071ff841230 */ /* 0x000fe40000004100 */
[----:B------:R-:W-:Y:S01]  /*2030*/  FMUL.FTZ R221, R203, R128 ;  /* 0x00000080cbdd7220 */ /* 0x000fe20000410000 */
[----:B------:R-:W-:Y:S01]  /*2040*/  CS2R R214, SRZ ;  /* 0x0000000000d67805 */ /* 0x000fe2000001ff00 */
[----:B------:R-:W-:Y:S02]  /*2050*/  FADD.FTZ R90, R90, R213 ;  /* 0x000000d55a5a7221 */ /* 0x000fe40000010000 */
[----:B------:R-:W-:-:S04]  /*2060*/  @P1 FADD.FTZ R221, R221, R132 ;  /* 0x00000084dddd1221 */ /* 0x000fc80000010000 */
[----:B------:R-:W-:Y:S02]  /*2070*/  FMUL.FTZ R128, R221, R150 ;  /* 0x00000096dd807220 */ /* 0x000fe40000410000 */
[----:B------:R-:W-:Y:S02]  /*2080*/  @P6 HADD2.F32 R129, -RZ, R129.H1_H1 ;  /* 0x30000081ff816230 */ /* 0x000fe40000004100 */
[----:B------:R-:W-:Y:S01]  /*2090*/  FMUL.FTZ R132, R128, UR15 ;  /* 0x0000000f80847c20 */ /* 0x000fe20008410000 */
[----:B------:R-:W-:Y:S01]  /*20a0*/  FADD.FTZ R128, R166, -R217 ;  /* 0x800000d9a6807221 */ /* 0x000fe20000010000 */
[----:B------:R-:W-:Y:S02]  /*20b0*/  HFMA2.MMA R217, -RZ, RZ, 0, 0 ;  /* 0x00000000ffd97435 */ /* 0x000fe400000001ff */
[----:B------:R-:W-:Y:S01]  /*20c0*/  @P6 FMUL.FTZ R214, R132, R129 ;  /* 0x0000008184d66220 */ /* 0x000fe20000410000 */
[----:B------:R-:W-:Y:S01]  /*20d0*/  @P6 FMUL.FTZ R215, R15, R132 ;  /* 0x000000840fd76220 */ /* 0x000fe20000410000 */
[----:B------:R-:W-:Y:S01]  /*20e0*/  LOP3.LUT P6, RZ, R153, 0xff, RZ, 0xc0, !PT ;  /* 0x000000ff99ff7812 */ /* 0x000fe200078cc0ff */
[----:B------:R-:W-:-:S02]  /*20f0*/  @P1 HADD2.F32 R132, -RZ, R114.H0_H0 ;  /* 0x20000072ff841230 */ /* 0x000fc40000004100 */
[----:B------:R-:W-:Y:S01]  /*2100*/  FMUL.FTZ R223, R203, R128 ;  /* 0x00000080cbdf7220 */ /* 0x000fe20000410000 */
[----:B------:R-:W-:-:S03]  /*2110*/  FADD.FTZ R91, R91, R214 ;  /* 0x000000d65b5b7221 */ /* 0x000fc60000010000 */
[----:B------:R-:W-:Y:S01]  /*2120*/  @P1 FADD.FTZ R223, R223, R132 ;  /* 0x00000084dfdf1221 */ /* 0x000fe20000010000 */
[----:B------:R-:W-:-:S03]  /*2130*/  @P1 HADD2.F32 R132, -RZ, R114.H1_H1 ;  /* 0x30000072ff841230 */ /* 0x000fc60000004100 */
[----:B------:R-:W-:Y:S02]  /*2140*/  FMUL.FTZ R128, R223, R150 ;  /* 0x00000096df807220 */ /* 0x000fe40000410000 */
[----:B------:R-:W-:Y:S02]  /*2150*/  @P6 HADD2.F32 R129, -RZ, R130.H0_H0 ;  /* 0x20000082ff816230 */ /* 0x000fe40000004100 */
        /* <DEDUP_REMOVED lines=9> */
[----:B------:R-:W-:-:S03]  /*21f0*/  FADD.FTZ R216, R170, -R129 ;  /* 0x80000081aad87221 */ /* 0x000fc60000010000 */
[C---:B------:R-:W-:Y:S01]  /*2200*/  FMUL.FTZ R225, R203.reuse, R128 ;  /* 0x00000080cbe17220 */ /* 0x040fe20000410000 */
[----:B------:R-:W-:Y:S01]  /*2210*/  FMUL.FTZ R229, R203, R216 ;  /* 0x000000d8cbe57220 */ /* 0x000fe20000410000 */
[----:B------:R-:W-:Y:S02]  /*2220*/  HFMA2.MMA R216, -RZ, RZ, 0, 0 ;  /* 0x00000000ffd87435 */ /* 0x000fe400000001ff */
[----:B------:R-:W-:Y:S01]  /*2230*/  @P1 FADD.FTZ R225, R225, R132 ;  /* 0x00000084e1e11221 */ /* 0x000fe20000010000 */
[----:B------:R-:W-:Y:S01]  /*2240*/  @P1 FADD.FTZ R229, R229, R218 ;  /* 0x000000dae5e51221 */ /* 0x000fe20000010000 */
[----:B------:R-:W-:Y:S02]  /*2250*/  LOP3.LUT P1, RZ, R153, 0xff00, RZ, 0xc0, !PT ;  /* 0x0000ff0099ff7812 */ /* 0x000fe4000782c0ff */
[----:B------:R-:W0:Y:S01]  /*2260*/  @P6 LDC.64 R128, c[0x0][0x308] ;  /* 0x0000c200ff806b82 */ /* 0x000e220000000a00 */
[-C--:B------:R-:W-:Y:S01]  /*2270*/  FMUL.FTZ R132, R225, R150.reuse ;  /* 0x00000096e1847220 */ /* 0x080fe20000410000 */
[----:B------:R-:W-:Y:S01]  /*2280*/  @P6 F2FP.F16.F32.PACK_AB R218, RZ, R229 ;  /* 0x000000e5ffda623e */ /* 0x000fe200000000ff */
[----:B------:R-:W-:Y:S01]  /*2290*/  FMUL.FTZ R229, R229, R150 ;  /* 0x00000096e5e57220 */ /* 0x000fe20000410000 */
[----:B------:R-:W-:Y:S01]  /*22a0*/  @P6 F2FP.F16.F32.PACK_AB R133, RZ, R133 ;  /* 0x00000085ff85623e */ /* 0x000fe200000000ff */
[----:B------:R-:W-:Y:S01]  /*22b0*/  FMUL.FTZ R132, R132, UR15 ;  /* 0x0000000f84847c20 */ /* 0x000fe20008410000 */
[----:B------:R-:W-:Y:S01]  /*22c0*/  @P6 F2FP.F16.F32.PACK_AB R219, RZ, R219 ;  /* 0x000000dbffdb623e */ /* 0x000fe200000000ff */
[----:B------:R-:W-:Y:S01]  /*22d0*/  FMUL.FTZ R229, R229, UR15 ;  /* 0x0000000fe5e57c20 */ /* 0x000fe20008410000 */
[----:B------:R-:W-:-:S02]  /*22e0*/  @P6 F2FP.F16.F32.PACK_AB R223, RZ, R223 ;  /* 0x000000dfffdf623e */ /* 0x000fc400000000ff */
[----:B------:R-:W-:Y:S01]  /*22f0*/  @P6 F2FP.F16.F32.PACK_AB R220, RZ, R231 ;  /* 0x000000e7ffdc623e */ /* 0x000fe200000000ff */
[----:B------:R-:W-:Y:S01]  /*2300*/  @P1 HADD2.F32 R130, -RZ, R130.H1_H1 ;  /* 0x30000082ff821230 */ /* 0x000fe20000004100 */
[----:B------:R-:W-:Y:S01]  /*2310*/  @P6 PRMT R63, R218, 0x7610, R63 ;  /* 0x00007610da3f6816 */ /* 0x000fe2000000003f */
[----:B------:R-:W-:Y:S01]  /*2320*/  @P1 FMUL.FTZ R227, R13, R132 ;  /* 0x000000840de31220 */ /* 0x000fe20000410000 */
[----:B------:R-:W-:Y:S01]  /*2330*/  @P6 F2FP.F16.F32.PACK_AB R135, RZ, R135 ;  /* 0x00000087ff87623e */ /* 0x000fe200000000ff */
[----:B------:R-:W-:Y:S01]  /*2340*/  FMUL.FTZ R231, R231, R150 ;  /* 0x00000096e7e77220 */ /* 0x000fe20000410000 */
[----:B------:R-:W-:Y:S01]  /*2350*/  @P6 F2FP.F16.F32.PACK_AB R221, RZ, R221 ;  /* 0x000000ddffdd623e */ /* 0x000fe200000000ff */
[----:B------:R-:W-:Y:S01]  /*2360*/  @P1 FMUL.FTZ R216, R132, R130 ;  /* 0x0000008284d81220 */ /* 0x000fe20000410000 */
[----:B------:R-:W-:Y:S01]  /*2370*/  @P6 F2FP.F16.F32.PACK_AB R225, RZ, R225 ;  /* 0x000000e1ffe1623e */ /* 0x000fe200000000ff */
[----:B------:R-:W-:Y:S01]  /*2380*/  FMUL.FTZ R218, R231, UR15 ;  /* 0x0000000fe7da7c20 */ /* 0x000fe20008410000 */
[----:B------:R-:W-:Y:S01]  /*2390*/  @P6 PRMT R60, R133, 0x7610, R60 ;  /* 0x00007610853c6816 */ /* 0x000fe2000000003c */
[----:B------:R-:W-:Y:S01]  /*23a0*/  FADD.FTZ R93, R93, R216 ;  /* 0x000000d85d5d7221 */ /* 0x000fe20000010000 */
[----:B------:R-:W-:-:S02]  /*23b0*/  @P6 PRMT R61, R219, 0x7610, R61 ;  /* 0x00007610db3d6816 */ /* 0x000fc4000000003d */
[----:B------:R-:W-:Y:S01]  /*23c0*/  @P6 PRMT R62, R223, 0x7610, R62 ;  /* 0x00007610df3e6816 */ /* 0x000fe2000000003e */
[----:B0-----:R-:W-:Y:S01]  /*23d0*/  @P6 IMAD.WIDE.U32 R132, R151, 0x10, R128 ;  /* 0x0000001097846825 */ /* 0x001fe200078e0080 */
[----:B------:R-:W-:Y:S01]  /*23e0*/  @P6 PRMT R60, R60, 0x5410, R135 ;  /* 0x000054103c3c6816 */ /* 0x000fe20000000087 */
[----:B------:R-:W0:Y:S01]  /*23f0*/  LDC.64 R128, c[0x0][0x2f8] ;  /* 0x0000be00ff807b82 */ /* 0x000e220000000a00 */
[----:B------:R-:W-:Y:S01]  /*2400*/  @P6 PRMT R61, R61, 0x5410, R221 ;  /* 0x000054103d3d6816 */ /* 0x000fe200000000dd */
[----:B------:R-:W-:Y:S01]  /*2410*/  HFMA2.MMA R135, -RZ, RZ, 0, 0 ;  /* 0x00000000ff877435 */ /* 0x000fe200000001ff */
[----:B------:R-:W-:Y:S02]  /*2420*/  @P6 PRMT R62, R62, 0x5410, R225 ;  /* 0x000054103e3e6816 */ /* 0x000fe400000000e1 */
[----:B------:R-:W-:Y:S02]  /*2430*/  @P6 PRMT R63, R63, 0x5410, R220 ;  /* 0x000054103f3f6816 */ /* 0x000fe400000000dc */
[----:B------:R-:W-:-:S02]  /*2440*/  LOP3.LUT P1, RZ, R153, 0xff0000, RZ, 0xc0, !PT ;  /* 0x00ff000099ff7812 */ /* 0x000fc4000782c0ff */
[----:B------:R-:W-:Y:S01]  /*2450*/  MOV R130, RZ ;  /* 0x000000ff00827202 */ /* 0x000fe20000000f00 */
[----:B------:R1:W-:Y:S01]  /*2460*/  @P6 STG.E.128 desc[UR4][R132.64], R60 ;  /* 0x0000003c84006986 */ /* 0x0003e2000c101d04 */
[----:B------:R-:W-:Y:S02]  /*2470*/  LOP3.LUT P6, RZ, R153, 0xff000000, RZ, 0xc0, !PT ;  /* 0xff00000099ff7812 */ /* 0x000fe400078cc0ff */
[----:B------:R-:W-:-:S07]  /*2480*/  F2FP.F16.F32.PACK_AB R134, R227, R134 ;  /* 0x00000086e386723e */ /* 0x000fce00000000ff */
[----:B------:R-:W-:-:S04]  /*2490*/  @P1 FMUL.FTZ R135, R12, R229 ;  /* 0x000000e50c871220 */ /* 0x000fc80000410000 */
[----:B------:R-:W-:Y:S01]  /*24a0*/  @P6 FMUL.FTZ R130, R11, R218 ;  /* 0x000000da0b826220 */ /* 0x000fe20000410000 */
[C---:B0-----:R-:W-:Y:S01]  /*24b0*/  IMAD.WIDE.U32 R128, R151.reuse, 0x10, R128 ;  /* 0x0000001097807825 */ /* 0x041fe200078e0080 */
[----:B------:R-:W-:Y:S02]  /*24c0*/  IADD3 R151, R151, 0x20, RZ ;  /* 0x0000002097977810 */ /* 0x000fe40007ffe0ff */
[----:B-1----:R-:W-:Y:S02]  /*24d0*/  F2FP.F16.F32.PACK_AB R133, R215, R212 ;  /* 0x000000d4d785723e */ /* 0x002fe400000000ff */
[----:B------:R-:W-:Y:S01]  /*24e0*/  F2FP.F16.F32.PACK_AB R135, R130, R135 ;  /* 0x000000878287723e */ /* 0x000fe200000000ff */
[--C-:B------:R-:W-:Y:S01]  /*24f0*/  @P1 HADD2.F32 R130, -RZ, R131.reuse.H0_H0 ;  /* 0x20000083ff821230 */ /* 0x100fe20000004100 */
[----:B------:R-:W-:Y:S01]  /*2500*/  F2FP.F16.F32.PACK_AB R132, R211, R208 ;  /* 0x000000d0d384723e */ /* 0x000fe200000000ff */
[----:B------:R-:W-:Y:S01]  /*2510*/  @P6 HADD2.F32 R211, -RZ, R131.H1_H1 ;  /* 0x30000083ffd36230 */ /* 0x000fe20000004100 */
[----:B------:R-:W-:Y:S01]  /*2520*/  HFMA2.MMA R131, -RZ, RZ, 0, 0 ;  /* 0x00000000ff837435 */ /* 0x000fe200000001ff */
[----:B------:R-:W-:-:S02]  /*2530*/  MOV R208, RZ ;  /* 0x000000ff00d07202 */ /* 0x000fc40000000f00 */
[----:B------:R1:W-:Y:S01]  /*2540*/  STG.E.128 desc[UR4][R128.64], R132 ;  /* 0x0000008480007986 */ /* 0x0003e2000c101d04 */
[----:B------:R-:W-:Y:S02]  /*2550*/  @P6 FMUL.FTZ R208, R218, R211 ;  /* 0x000000d3dad06220 */ /* 0x000fe40000410000 */
[----:B------:R-:W-:Y:S02]  /*2560*/  @P1 FMUL.FTZ R131, R229, R130 ;  /* 0x00000082e5831220 */ /* 0x000fe40000410000 */
[----:B------:R-:W-:Y:S02]  /*2570*/  FADD.FTZ R95, R95, R208 ;  /* 0x000000d05f5f7221 */ /* 0x000fe40000010000 */
[----:B------:R-:W-:-:S07]  /*2580*/  FADD.FTZ R94, R94, R131 ;  /* 0x000000835e5e7221 */ /* 0x000fce0000010000 */
.L_x_2086:
[----:B------:R-:W-:Y:S05]  /*2590*/  BSYNC B1 ;  /* 0x0000000000017941 */ /* 0x000fea0003800000 */
.L_x_2085:
[----:B------:R-:W-:Y:S04]  /*25a0*/  BSSY B1, `(.L_x_2087) ;  /* 0x0000092000017945 */ /* 0x000fe80003800000 */
[----:B------:R-:W-:Y:S05]  /*25b0*/  @!P3 BRA `(.L_x_2088) ;  /* 0x000000080040b947 */ /* 0x000fea0003800000 */
[----:B-1----:R-:W1:Y:S02]  /*25c0*/  LDC.64 R128, c[0x0][0x220] ;  /* 0x00008800ff807b82 */ /* 0x002e640000000a00 */
[----:B-1----:R-:W-:-:S06]  /*25d0*/  IMAD.WIDE.U32 R128, R151, 0x10, R128 ;  /* 0x0000001097807825 */ /* 0x002fcc00078e0080 */
[----:B------:R-:W2:Y:S01]  /*25e0*/  LDG.E.128 R128, desc[UR4][R128.64] ;  /* 0x0000000480807981 */ /* 0x000ea2000c1e1d00 */
[----:B------:R-:W-:Y:S02]  /*25f0*/  ISETP.NE.U32.AND P1, PT, RZ, UR8, PT ;  /* 0x00000008ff007c0c */ /* 0x000fe4000bf25070 */
[----:B------:R-:W-:Y:S02]  /*2600*/  CS2R R208, SRZ ;  /* 0x0000000000d07805 */ /* 0x000fe4000001ff00 */
[----:B------:R-:W-:Y:S02]  /*2610*/  FSEL R216, R205, RZ, !P5 ;  /* 0x000000ffcdd87208 */ /* 0x000fe40006800000 */
[----:B------:R-:W-:Y:S02]  /*2620*/  CS2R R210, SRZ ;  /* 0x0000000000d27805 */ /* 0x000fe4000001ff00 */
[----:B------:R-:W-:Y:S02]  /*2630*/  ISETP.NE.AND.EX P1, PT, RZ, UR9, PT, P1 ;  /* 0x00000009ff007c0c */ /* 0x000fe4000bf25310 */
[----:B------:R-:W-:-:S02]  /*2640*/  CS2R R212, SRZ ;  /* 0x0000000000d47805 */ /* 0x000fc4000001ff00 */
[----:B0-----:R-:W-:Y:S01]  /*2650*/  MOV R134, R154 ;  /* 0x0000009a00867202 */ /* 0x001fe20000000f00 */
[----:B------:R-:W-:Y:S01]  /*2660*/  FFMA.FTZ R133, R161, R207, R216 ;  /* 0x000000cfa1857223 */ /* 0x000fe200000100d8 */
[----:B------:R-:W-:Y:S01]  /*2670*/  CS2R R214, SRZ ;  /* 0x0000000000d67805 */ /* 0x000fe2000001ff00 */
[----:B------:R-:W-:Y:S01]  /*2680*/  HFMA2.MMA R217, -RZ, RZ, 0, 0 ;  /* 0x00000000ffd97435 */ /* 0x000fe200000001ff */
[----:B------:R-:W-:Y:S01]  /*2690*/  LOP3.LUT P6, RZ, R134, 0xff, RZ, 0xc0, !PT ;  /* 0x000000ff86ff7812 */ /* 0x000fe200078cc0ff */
[----:B------:R-:W-:Y:S01]  /*26a0*/  FADD.FTZ R132, R178, -R133 ;  /* 0x80000085b2847221 */ /* 0x000fe20000010000 */
[----:B------:R-:W-:-:S03]  /*26b0*/  MOV R227, RZ ;  /* 0x000000ff00e37202 */ /* 0x000fc60000000f00 */
[----:B------:R-:W-:Y:S01]  /*26c0*/  FMUL.FTZ R135, R203, R132 ;  /* 0x00000084cb877220 */ /* 0x000fe20000410000 */
[----:B------:R-:W-:Y:S02]  /*26d0*/  @P1 HADD2.F32 R134, -RZ, R116.H0_H0 ;  /* 0x20000074ff861230 */ /* 0x000fe40000004100 */
[--C-:B------:R-:W-:Y:S02]  /*26e0*/  @P1 HADD2.F32 R218, -RZ, R119.reuse.H0_H0 ;  /* 0x20000077ffda1230 */ /* 0x100fe40000004100 */
[----:B------:R-:W-:Y:S02]  /*26f0*/  @P1 HADD2.F32 R222, -RZ, R119.H1_H1 ;  /* 0x30000077ffde1230 */ /* 0x000fe40000004100 */
[----:B------:R-:W-:Y:S01]  /*2700*/  @P1 FADD.FTZ R135, R135, R134 ;  /* 0x0000008687871221 */ /* 0x000fe20000010000 */
[----:B------:R-:W-:-:S03]  /*2710*/  FFMA.FTZ R134, R176, R207, R216 ;  /* 0x000000cfb0867223 */ /* 0x000fc600000100d8 */
[----:B------:R-:W-:Y:S01]  /*2720*/  FMUL.FTZ R132, R135, R150 ;  /* 0x0000009687847220 */ /* 0x000fe20000410000 */
[----:B------:R-:W-:-:S03]  /*2730*/  FADD.FTZ R134, R175, -R134 ;  /* 0x80000086af867221 */ /* 0x000fc60000010000 */
[----:B------:R-:W-:Y:S01]  /*2740*/  FMUL.FTZ R132, R132, UR15 ;  /* 0x0000000f84847c20 */ /* 0x000fe20008410000 */
[----:B------:R-:W-:Y:S01]  /*2750*/  FMUL.FTZ R219, R203, R134 ;  /* 0x00000086cbdb7220 */ /* 0x000fe20000410000 */
[----:B------:R-:W-:Y:S02]  /*2760*/  MOV R134, RZ ;  /* 0x000000ff00867202 */ /* 0x000fe40000000f00 */
[----:B------:R-:W-:Y:S01]  /*2770*/  @P6 FMUL.FTZ R208, R10, R132 ;  /* 0x000000840ad06220 */ /* 0x000fe20000410000 */
[----:B--2---:R-:W-:-:S05]  /*2780*/  @P6 HADD2.F32 R133, -RZ, R128.H0_H0 ;  /* 0x20000080ff856230 */ /* 0x004fca0000004100 */
[----:B------:R-:W-:Y:S01]  /*2790*/  @P6 FMUL.FTZ R209, R132, R133 ;  /* 0x0000008584d16220 */ /* 0x000fe20000410000 */
[----:B------:R-:W-:Y:S01]  /*27a0*/  LOP3.LUT P6, RZ, R154, 0xff00, RZ, 0xc0, !PT ;  /* 0x0000ff009aff7812 */ /* 0x000fe200078cc0ff */
[----:B------:R-:W-:Y:S02]  /*27b0*/  @P1 HADD2.F32 R132, -RZ, R116.H1_H1 ;  /* 0x30000074ff841230 */ /* 0x000fe40000004100 */
[----:B------:R-:W-:Y:S01]  /*27c0*/  FFMA.FTZ R133, R177, R207, R216 ;  /* 0x000000cfb1857223 */ /* 0x000fe200000100d8 */
[----:B------:R-:W-:Y:S02]  /*27d0*/  FADD.FTZ R96, R96, R209 ;  /* 0x000000d160607221 */ /* 0x000fe40000010000 */
        /* <DEDUP_REMOVED lines=10> */
[----:B------:R-:W-:-:S03]  /*2880*/  FADD.FTZ R97, R97, R210 ;  /* 0x000000d261617221 */ /* 0x000fc60000010000 */
        /* <DEDUP_REMOVED lines=11> */
[----:B------:R-:W-:Y:S01]  /*2940*/  FFMA.FTZ R133, R179, R207, R216 ;  /* 0x000000cfb3857223 */ /* 0x000fe200000100d8 */
[----:B------:R-:W-:Y:S02]  /*2950*/  FADD.FTZ R98, R98, R213 ;  /* 0x000000d562627221 */ /* 0x000fe40000010000 */
[----:B------:R-:W-:-:S04]  /*2960*/  @P1 FADD.FTZ R223, R223, R132 ;  /* 0x00000084dfdf1221 */ /* 0x000fc80000010000 */
[----:B------:R-:W-:Y:S02]  /*2970*/  FMUL.FTZ R128, R223, R150 ;  /* 0x00000096df807220 */ /* 0x000fe40000410000 */
[----:B------:R-:W-:Y:S02]  /*2980*/  @P6 HADD2.F32 R129, -RZ, R129.H1_H1 ;  /* 0x30000081ff816230 */ /* 0x000fe40000004100 */
[----:B------:R-:W-:Y:S01]  /*2990*/  FMUL.FTZ R132, R128, UR15 ;  /* 0x0000000f80847c20 */ /* 0x000fe20008410000 */
[----:B------:R-:W-:-:S03]  /*29a0*/  FADD.FTZ R128, R184, -R133 ;  /* 0x80000085b8807221 */ /* 0x000fc60000010000 */
[----:B------:R-:W-:Y:S01]  /*29b0*/  @P6 FMUL.FTZ R214, R132, R129 ;  /* 0x0000008184d66220 */ /* 0x000fe20000410000 */
[----:B------:R-:W-:Y:S01]  /*29c0*/  @P6 FMUL.FTZ R215, R7, R132 ;  /* 0x0000008407d76220 */ /* 0x000fe20000410000 */
[----:B------:R-:W-:Y:S01]  /*29d0*/  LOP3.LUT P6, RZ, R155, 0xff, RZ, 0xc0, !PT ;  /* 0x000000ff9bff7812 */ /* 0x000fe200078cc0ff */
[----:B------:R-:W-:Y:S02]  /*29e0*/  @P1 HADD2.F32 R132, -RZ, R118.H0_H0 ;  /* 0x20000076ff841230 */ /* 0x000fe40000004100 */
[----:B------:R-:W-:Y:S01]  /*29f0*/  FMUL.FTZ R129, R203, R128 ;  /* 0x00000080cb817220 */ /* 0x000fe20000410000 */
[----:B------:R-:W-:-:S03]  /*2a00*/  FADD.FTZ R99, R99, R214 ;  /* 0x000000d663637221 */ /* 0x000fc60000010000 */
[----:B------:R-:W-:-:S04]  /*2a10*/  @P1 FADD.FTZ R129, R129, R132 ;  /* 0x0000008481811221 */ /* 0x000fc80000010000 */
[----:B------:R-:W-:Y:S02]  /*2a20*/  FMUL.FTZ R128, R129, R150 ;  /* 0x0000009681807220 */ /* 0x000fe40000410000 */
[----:B------:R-:W-:Y:S02]  /*2a30*/  @P6 HADD2.F32 R132, -RZ, R130.H0_H0 ;  /* 0x20000082ff846230 */ /* 0x000fe40000004100 */
[----:B------:R-:W-:Y:S01]  /*2a40*/  FMUL.FTZ R133, R128, UR15 ;  /* 0x0000000f80857c20 */ /* 0x000fe20008410000 */
[----:B------:R-:W-:-:S03]  /*2a50*/  FFMA.FTZ R128, R186, R207, R216 ;  /* 0x000000cfba807223 */ /* 0x000fc600000100d8 */
[----:B------:R-:W-:Y:S01]  /*2a60*/  @P6 FMUL.FTZ R217, R133, R132 ;  /* 0x0000008485d96220 */ /* 0x000fe20000410000 */
[----:B------:R-:W-:Y:S01]  /*2a70*/  @P6 FMUL.FTZ R134, R6, R133 ;  /* 0x0000008506866220 */ /* 0x000fe20000410000 */
[----:B------:R-:W-:Y:S01]  /*2a80*/  ISETP.NE.U32.AND P6, PT, RZ, UR16, PT ;  /* 0x00000010ff007c0c */ /* 0x000fe2000bfc5070 */
[-C--:B------:R-:W-:Y:S01]  /*2a90*/  FFMA.FTZ R132, R190, R207.reuse, R216 ;  /* 0x000000cfbe847223 */ /* 0x080fe200000100d8 */
[----:B------:R-:W-:Y:S01]  /*2aa0*/  FADD.FTZ R128, R183, -R128 ;  /* 0x80000080b7807221 */ /* 0x000fe20000010000 */
[----:B------:R-:W-:Y:S01]  /*2ab0*/  FFMA.FTZ R133, R185, R207, R216 ;  /* 0x000000cfb9857223 */ /* 0x000fe200000100d8 */
[----:B------:R-:W-:Y:S01]  /*2ac0*/  ISETP.NE.AND.EX P6, PT, RZ, UR17, PT, P6 ;  /* 0x00000011ff007c0c */ /* 0x000fe2000bfc5360 */
[----:B------:R-:W-:Y:S01]  /*2ad0*/  FADD.FTZ R220, R187, -R132 ;  /* 0x80000084bbdc7221 */ /* 0x000fe20000010000 */
[----:B------:R-:W-:Y:S02]  /*2ae0*/  @P1 HADD2.F32 R132, -RZ, R118.H1_H1 ;  /* 0x30000076ff841230 */ /* 0x000fe40000004100 */
[C---:B------:R-:W-:Y:S01]  /*2af0*/  FMUL.FTZ R225, R203.reuse, R128 ;  /* 0x00000080cbe17220 */ /* 0x040fe20000410000 */
[----:B------:R-:W-:Y:S01]  /*2b00*/  FADD.FTZ R216, R188, -R133 ;  /* 0x80000085bcd87221 */ /* 0x000fe20000010000 */
[----:B------:R-:W-:Y:S01]  /*2b10*/  FMUL.FTZ R231, R203, R220 ;  /* 0x000000dccbe77220 */ /* 0x000fe20000410000 */
[----:B------:R-:W-:Y:S01]  /*2b20*/  FADD.FTZ R100, R100, R217 ;  /* 0x000000d964647221 */ /* 0x000fe20000010000 */
[----:B------:R-:W-:Y:S01]  /*2b30*/  @P1 FADD.FTZ R225, R225, R132 ;  /* 0x00000084e1e11221 */ /* 0x000fe20000010000 */
[----:B------:R-:W-:Y:S01]  /*2b40*/  FMUL.FTZ R229, R203, R216 ;  /* 0x000000d8cbe57220 */ /* 0x000fe20000410000 */
[----:B------:R-:W-:Y:S01]  /*2b50*/  @P1 FADD.FTZ R231, R231, R222 ;  /* 0x000000dee7e71221 */ /* 0x000fe20000010000 */
[----:B------:R-:W-:Y:S01]  /*2b60*/  HFMA2.MMA R216, -RZ, RZ, 0, 0 ;  /* 0x00000000ffd87435 */ /* 0x000fe200000001ff */
[----:B------:R-:W-:Y:S01]  /*2b70*/  FMUL.FTZ R128, R225, R150 ;  /* 0x00000096e1807220 */ /* 0x000fe20000410000 */
[----:B------:R-:W-:Y:S01]  /*2b80*/  @P1 FADD.FTZ R229, R229, R218 ;  /* 0x000000dae5e51221 */ /* 0x000fe20000010000 */
[----:B------:R-:W0:Y:S01]  /*2b90*/  @P6 LDC.64 R132, c[0x0][0x308] ;  /* 0x0000c200ff846b82 */ /* 0x000e220000000a00 */
[----:B------:R-:W-:Y:S01]  /*2ba0*/  LOP3.LUT P1, RZ, R155, 0xff00, RZ, 0xc0, !PT ;  /* 0x0000ff009bff7812 */ /* 0x000fe2000782c0ff */
[----:B------:R-:W-:Y:S01]  /*2bb0*/  FMUL.FTZ R220, R128, UR15 ;  /* 0x0000000f80dc7c20 */ /* 0x000fe20008410000 */
[----:B------:R-:W-:-:S02]  /*2bc0*/  @P6 F2FP.F16.F32.PACK_AB R135, RZ, R135 ;  /* 0x00000087ff87623e */ /* 0x000fc400000000ff */
[----:B------:R-:W-:Y:S01]  /*2bd0*/  @P6 F2FP.F16.F32.PACK_AB R218, RZ, R229 ;  /* 0x000000e5ffda623e */ /* 0x000fe200000000ff */
[-C--:B------:R-:W-:Y:S01]  /*2be0*/  FMUL.FTZ R229, R229, R150.reuse ;  /* 0x00000096e5e57220 */ /* 0x080fe20000410000 */
[----:B------:R-:W-:Y:S02]  /*2bf0*/  @P6 F2FP.F16.F32.PACK_AB R221, RZ, R221 ;  /* 0x000000ddffdd623e */ /* 0x000fe400000000ff */
[----:B------:R-:W-:Y:S01]  /*2c00*/  @P6 F2FP.F16.F32.PACK_AB R129, RZ, R129 ;  /* 0x00000081ff81623e */ /* 0x000fe200000000ff */
[----:B------:R-:W-:Y:S01]  /*2c10*/  FMUL.FTZ R229, R229, UR15 ;  /* 0x0000000fe5e57c20 */ /* 0x000fe20008410000 */
[----:B------:R-:W-:Y:S01]  /*2c20*/  @P6 F2FP.F16.F32.PACK_AB R128, RZ, R231 ;  /* 0x000000e7ff80623e */ /* 0x000fe200000000ff */
[----:B------:R-:W-:Y:S01]  /*2c30*/  FMUL.FTZ R231, R231, R150 ;  /* 0x00000096e7e77220 */ /* 0x000fe20000410000 */
[----:B------:R-:W-:Y:S01]  /*2c40*/  @P6 PRMT R63, R218, 0x7610, R63 ;  /* 0x00007610da3f6816 */ /* 0x000fe2000000003f */
[----:B------:R-:W-:Y:S01]  /*2c50*/  @P1 HADD2.F32 R130, -RZ, R130.H1_H1 ;  /* 0x30000082ff821230 */ /* 0x000fe20000004100 */
[----:B------:R-:W-:Y:S01]  /*2c60*/  @P6 F2FP.F16.F32.PACK_AB R219, RZ, R219 ;  /* 0x000000dbffdb623e */ /* 0x000fe200000000ff */
[----:B------:R-:W-:Y:S01]  /*2c70*/  @P1 FMUL.FTZ R227, R5, R220 ;  /* 0x000000dc05e31220 */ /* 0x000fe20000410000 */
[----:B------:R-:W-:Y:S01]  /*2c80*/  @P6 F2FP.F16.F32.PACK_AB R223, RZ, R223 ;  /* 0x000000dfffdf623e */ /* 0x000fe200000000ff */
[----:B------:R-:W-:Y:S01]  /*2c90*/  FMUL.FTZ R231, R231, UR15 ;  /* 0x0000000fe7e77c20 */ /* 0x000fe20008410000 */
[----:B------:R-:W-:Y:S01]  /*2ca0*/  @P6 F2FP.F16.F32.PACK_AB R225, RZ, R225 ;  /* 0x000000e1ffe1623e */ /* 0x000fe200000000ff */
[----:B------:R-:W-:Y:S01]  /*2cb0*/  @P1 FMUL.FTZ R216, R220, R130 ;  /* 0x00000082dcd81220 */ /* 0x000fe20000410000 */
[----:B------:R-:W-:Y:S01]  /*2cc0*/  @P6 PRMT R60, R135, 0x7610, R60 ;  /* 0x00007610873c6816 */ /* 0x000fe2000000003c */
[----:B------:R-:W-:Y:S01]  /*2cd0*/  HFMA2.MMA R135, -RZ, RZ, 0, 0 ;  /* 0x00000000ff877435 */ /* 0x000fe200000001ff */
[----:B------:R-:W-:Y:S01]  /*2ce0*/  @P6 PRMT R61, R221, 0x7610, R61 ;  /* 0x00007610dd3d6816 */ /* 0x000fe2000000003d */
[----:B0-----:R-:W-:Y:S01]  /*2cf0*/  @P6 IMAD.WIDE.U32 R132, R151, 0x10, R132 ;  /* 0x0000001097846825 */ /* 0x001fe200078e0084 */
[----:B------:R-:W-:-:S03]  /*2d00*/  @P6 PRMT R62, R129, 0x7610, R62 ;  /* 0x00007610813e6816 */ /* 0x000fc6000000003e */
[----:B------:R-:W-:Y:S01]  /*2d10*/  FADD.FTZ R101, R101, R216 ;  /* 0x000000d865657221 */ /* 0x000fe20000010000 */
[----:B------:R-:W-:Y:S02]  /*2d20*/  @P6 PRMT R63, R63, 0x5410, R128 ;  /* 0x000054103f3f6816 */ /* 0x000fe40000000080 */
[----:B------:R-:W-:Y:S01]  /*2d30*/  @P6 PRMT R60, R60, 0x5410, R219 ;  /* 0x000054103c3c6816 */ /* 0x000fe200000000db */
[----:B------:R-:W0:Y:S01]  /*2d40*/  LDC.64 R128, c[0x0][0x2f8] ;  /* 0x0000be00ff807b82 */ /* 0x000e220000000a00 */
[----:B------:R-:W-:Y:S02]  /*2d50*/  @P6 PRMT R61, R61, 0x5410, R223 ;  /* 0x000054103d3d6816 */ /* 0x000fe400000000df */
[----:B------:R-:W-:Y:S02]  /*2d60*/  @P6 PRMT R62, R62, 0x5410, R225 ;  /* 0x000054103e3e6816 */ /* 0x000fe400000000e1 */
[C---:B------:R-:W-:Y:S02]  /*2d70*/  LOP3.LUT P1, RZ, R155.reuse, 0xff0000, RZ, 0xc0, !PT ;  /* 0x00ff00009bff7812 */ /* 0x040fe4000782c0ff */
[----:B------:R-:W-:Y:S01]  /*2d80*/  MOV R130, RZ ;  /* 0x000000ff00827202 */ /* 0x000fe20000000f00 */
[----:B------:R1:W-:Y:S01]  /*2d90*/  @P6 STG.E.128 desc[UR4][R132.64], R60 ;  /* 0x0000003c84006986 */ /* 0x0003e2000c101d04 */
[----:B------:R-:W-:-:S02]  /*2da0*/  LOP3.LUT P6, RZ, R155, 0xff000000, RZ, 0xc0, !PT ;  /* 0xff0000009bff7812 */ /* 0x000fc400078cc0ff */
[----:B------:R-:W-:-:S07]  /*2db0*/  F2FP.F16.F32.PACK_AB R134, R227, R134 ;  /* 0x00000086e386723e */ /* 0x000fce00000000ff */
[----:B------:R-:W-:-:S04]  /*2dc0*/  @P1 FMUL.FTZ R135, R4, R229 ;  /* 0x000000e504871220 */ /* 0x000fc80000410000 */
[----:B------:R-:W-:Y:S01]  /*2dd0*/  @P6 FMUL.FTZ R130, R2, R231 ;  /* 0x000000e702826220 */ /* 0x000fe20000410000 */
[C---:B0-----:R-:W-:Y:S01]  /*2de0*/  IMAD.WIDE.U32 R128, R151.reuse, 0x10, R128 ;  /* 0x0000001097807825 */ /* 0x041fe200078e0080 */
[----:B------:R-:W-:-:S03]  /*2df0*/  IADD3 R151, R151, 0x20, RZ ;  /* 0x0000002097977810 */ /* 0x000fc60007ffe0ff */
[----:B------:R-:W-:Y:S01]  /*2e00*/  F2FP.F16.F32.PACK_AB R135, R130, R135 ;  /* 0x000000878287723e */ /* 0x000fe200000000ff */
[--C-:B------:R-:W-:Y:S01]  /*2e10*/  @P1 HADD2.F32 R130, -RZ, R131.reuse.H0_H0 ;  /* 0x20000083ff821230 */ /* 0x100fe20000004100 */
[----:B-1----:R-:W-:Y:S02]  /*2e20*/  F2FP.F16.F32.PACK_AB R133, R215, R212 ;  /* 0x000000d4d785723e */ /* 0x002fe400000000ff */
[----:B------:R-:W-:Y:S01]  /*2e30*/  F2FP.F16.F32.PACK_AB R132, R211, R208 ;  /* 0x000000d0d384723e */ /* 0x000fe200000000ff */
[----:B------:R-:W-:Y:S01]  /*2e40*/  @P6 HADD2.F32 R211, -RZ, R131.H1_H1 ;  /* 0x30000083ffd36230 */ /* 0x000fe20000004100 */
[----:B------:R-:W-:Y:S01]  /*2e50*/  HFMA2.MMA R131, -RZ, RZ, 0, 0 ;  /* 0x00000000ff837435 */ /* 0x000fe200000001ff */
[----:B------:R-:W-:Y:S02]  /*2e60*/  MOV R208, RZ ;  /* 0x000000ff00d07202 */ /* 0x000fe40000000f00 */
[----:B------:R2:W-:Y:S01]  /*2e70*/  STG.E.128 desc[UR4][R128.64], R132 ;  /* 0x0000008480007986 */ /* 0x0005e2000c101d04 */
[----:B------:R-:W-:-:S02]  /*2e80*/  @P6 FMUL.FTZ R208, R231, R211 ;  /* 0x000000d3e7d06220 */ /* 0x000fc40000410000 */
[----:B------:R-:W-:Y:S02]  /*2e90*/  @P1 FMUL.FTZ R131, R229, R130 ;  /* 0x00000082e5831220 */ /* 0x000fe40000410000 */
[----:B------:R-:W-:Y:S02]  /*2ea0*/  FADD.FTZ R103, R103, R208 ;  /* 0x000000d067677221 */ /* 0x000fe40000010000 */
[----:B------:R-:W-:-:S07]  /*2eb0*/  FADD.FTZ R102, R102, R131 ;  /* 0x0000008366667221 */ /* 0x000fce0000010000 */
.L_x_2088:
[----:B------:R-:W-:Y:S05]  /*2ec0*/  BSYNC B1 ;  /* 0x0000000000017941 */ /* 0x000fea0003800000 */
.L_x_2087:
        /* <DEDUP_REMOVED lines=17> */
[----:B------:R-:W-:Y:S01]  /*2fe0*/  MOV R212, RZ ;  /* 0x000000ff00d47202 */ /* 0x000fe20000000f00 */
[----:B------:R-:W-:Y:S01]  /*2ff0*/  FFMA.FTZ R215, R195, R207, R132 ;  /* 0x000000cfc3d77223 */ /* 0x000fe20000010084 */
[----:B------:R-:W-:Y:S01]  /*3000*/  FMUL.FTZ R133, R203, R134 ;  /* 0x00000086cb857220 */ /* 0x000fe20000410000 */
[----:B------:R-:W-:Y:S01]  /*3010*/  MOV R223, RZ ;  /* 0x000000ff00df7202 */ /* 0x000fe20000000f00 */
[----:B------:R-:W-:-:S02]  /*3020*/  @P1 HADD2.F32 R208, -RZ, R40.H0_H0 ;  /* 0x20000028ffd01230 */ /* 0x000fc40000004100 */
[----:B------:R-:W-:Y:S01]  /*3030*/  FFMA.FTZ R225, R199, R207, R132 ;  /* 0x000000cfc7e17223 */ /* 0x000fe20000010084 */
[----:B------:R-:W-:Y:S02]  /*3040*/  @P1 HADD2.F32 R218, -RZ, R43.H1_H1 ;  /* 0x3000002bffda1230 */ /* 0x000fe40000004100 */
[----:B------:R-:W-:Y:S01]  /*3050*/  @P1 FADD.FTZ R133, R133, R208 ;  /* 0x000000d085851221 */ /* 0x000fe20000010000 */
[----:B------:R-:W-:-:S03]  /*3060*/  CS2R R208, SRZ ;  /* 0x0000000000d07805 */ /* 0x000fc6000001ff00 */
[----:B------:R-:W-:-:S04]  /*3070*/  FMUL.FTZ R134, R133, R150 ;  /* 0x0000009685867220 */ /* 0x000fc80000410000 */
[----:B------:R-:W-:-:S04]  /*3080*/  FMUL.FTZ R134, R134, UR15 ;  /* 0x0000000f86867c20 */ /* 0x000fc80008410000 */
[----:B------:R-:W-:Y:S01]  /*3090*/  @P6 FMUL.FTZ R208, R0, R134 ;  /* 0x0000008600d06220 */ /* 0x000fe20000410000 */
[----:B--2---:R-:W-:-:S05]  /*30a0*/  @P6 HADD2.F32 R135, -RZ, R128.H0_H0 ;  /* 0x20000080ff876230 */ /* 0x004fca0000004100 */
[----:B------:R-:W-:Y:S01]  /*30b0*/  @P6 FMUL.FTZ R205, R134, R135 ;  /* 0x0000008786cd6220 */ /* 0x000fe20000410000 */
[----:B------:R-:W-:Y:S01]  /*30c0*/  LOP3.LUT P6, RZ, R156, 0xff00, RZ, 0xc0, !PT ;  /* 0x0000ff009cff7812 */ /* 0x000fe200078cc0ff */
[----:B------:R-:W-:Y:S02]  /*30d0*/  @P1 HADD2.F32 R134, -RZ, R40.H1_H1 ;  /* 0x30000028ff861230 */ /* 0x000fe40000004100 */
[----:B------:R-:W-:Y:S01]  /*30e0*/  FMUL.FTZ R135, R203, R210 ;  /* 0x000000d2cb877220 */ /* 0x000fe20000410000 */
[----:B------:R-:W-:Y:S01]  /*30f0*/  MOV R210, RZ ;  /* 0x000000ff00d27202 */ /* 0x000fe20000000f00 */
[----:B------:R-:W-:Y:S02]  /*3100*/  FADD.FTZ R104, R104, R205 ;  /* 0x000000cd68687221 */ /* 0x000fe40000010000 */
[----:B------:R-:W-:-:S04]  /*3110*/  @P1 FADD.FTZ R135, R135, R134 ;  /* 0x0000008687871221 */ /* 0x000fc80000010000 */
[----:B------:R-:W-:Y:S02]  /*3120*/  FMUL.FTZ R134, R135, R150 ;  /* 0x0000009687867220 */ /* 0x000fe40000410000 */
        /* <DEDUP_REMOVED lines=8> */
[----:B------:R-:W-:Y:S01]  /*31b0*/  HFMA2.MMA R211, -RZ, RZ, 0, 0 ;  /* 0x00000000ffd37435 */ /* 0x000fe200000001ff */
        /* <DEDUP_REMOVED lines=22> */
[----:B------:R-:W-:Y:S01]  /*3320*/  @P1 HADD2.F32 R134, -RZ, R42.H0_H0 ;  /* 0x2000002aff861230 */ /* 0x000fe20000004100 */
[----:B------:R-:W-:Y:S01]  /*3330*/  LOP3.LUT P6, RZ, R157, 0xff, RZ, 0xc0, !PT ;  /* 0x000000ff9dff7812 */ /* 0x000fe200078cc0ff */
[----:B------:R-:W-:Y:S01]  /*3340*/  FMUL.FTZ R129, R203, R128 ;  /* 0x00000080cb817220 */ /* 0x000fe20000410000 */
[----:B------:R-:W-:-:S03]  /*3350*/  FADD.FTZ R107, R107, R214 ;  /* 0x000000d66b6b7221 */ /* 0x000fc60000010000 */
[----:B------:R-:W-:Y:S01]  /*3360*/  @P1 FADD.FTZ R129, R129, R134 ;  /* 0x0000008681811221 */ /* 0x000fe20000010000 */
[----:B------:R-:W-:-:S03]  /*3370*/  MOV R134, RZ ;  /* 0x000000ff00867202 */ /* 0x000fc60000000f00 */
[----:B------:R-:W-:-:S04]  /*3380*/  FMUL.FTZ R128, R129, R150 ;  /* 0x0000009681807220 */ /* 0x000fc80000410000 */
[----:B------:R-:W-:Y:S01]  /*3390*/  FMUL.FTZ R221, R128, UR15 ;  /* 0x0000000f80dd7c20 */ /* 0x000fe20008410000 */
[----:B------:R-:W-:Y:S02]  /*33a0*/  @P6 HADD2.F32 R216, -RZ, R130.H0_H0 ;  /* 0x20000082ffd86230 */ /* 0x000fe40000004100 */
[-CC-:B------:R-:W-:Y:S01]  /*33b0*/  FFMA.FTZ R128, R202, R207.reuse, R132.reuse ;  /* 0x000000cfca807223 */ /* 0x180fe20000010084 */
[----:B------:R-:W-:Y:S01]  /*33c0*/  FFMA.FTZ R132, R206, R207, R132 ;  /* 0x000000cfce847223 */ /* 0x000fe20000010084 */
[----:B------:R-:W-:Y:S02]  /*33d0*/  @P6 FMUL.FTZ R134, R144, R221 ;  /* 0x000000dd90866220 */ /* 0x000fe40000410000 */
[----:B------:R-:W-:Y:S01]  /*33e0*/  FADD.FTZ R128, R197, -R128 ;  /* 0x80000080c5807221 */ /* 0x000fe20000010000 */
[----:B------:R-:W-:Y:S01]  /*33f0*/  @P6 FMUL.FTZ R215, R221, R216 ;  /* 0x000000d8ddd76220 */ /* 0x000fe20000410000 */
[----:B------:R-:W-:Y:S01]  /*3400*/  LOP3.LUT P6, RZ, R157, 0xff00, RZ, 0xc0, !PT ;  /* 0x0000ff009dff7812 */ /* 0x000fe200078cc0ff */
[----:B------:R-:W-:-:S02]  /*3410*/  @P1 HADD2.F32 R216, -RZ, R42.H1_H1 ;  /* 0x3000002affd81230 */ /* 0x000fc40000004100 */
[----:B------:R-:W-:Y:S01]  /*3420*/  FMUL.FTZ R221, R203, R128 ;  /* 0x00000080cbdd7220 */ /* 0x000fe20000410000 */
[----:B------:R-:W-:Y:S01]  /*3430*/  FADD.FTZ R132, R201, -R132 ;  /* 0x80000084c9847221 */ /* 0x000fe20000010000 */
[----:B------:R-:W-:Y:S02]  /*3440*/  FADD.FTZ R108, R108, R215 ;  /* 0x000000d76c6c7221 */ /* 0x000fe40000010000 */
[----:B------:R-:W-:Y:S01]  /*3450*/  @P1 FADD.FTZ R221, R221, R216 ;  /* 0x000000d8dddd1221 */ /* 0x000fe20000010000 */
[----:B------:R-:W-:-:S03]  /*3460*/  HFMA2.MMA R216, -RZ, RZ, 0, 0 ;  /* 0x00000000ffd87435 */ /* 0x000fc600000001ff */
[----:B------:R-:W-:Y:S02]  /*3470*/  FMUL.FTZ R128, R221, R150 ;  /* 0x00000096dd807220 */ /* 0x000fe40000410000 */
[----:B------:R-:W-:Y:S02]  /*3480*/  @P6 HADD2.F32 R130, -RZ, R130.H1_H1 ;  /* 0x30000082ff826230 */ /* 0x000fe40000004100 */
[----:B------:R-:W-:-:S04]  /*3490*/  FMUL.FTZ R128, R128, UR15 ;  /* 0x0000000f80807c20 */ /* 0x000fc80008410000 */
[----:B------:R-:W-:Y:S01]  /*34a0*/  @P6 FMUL.FTZ R216, R128, R130 ;  /* 0x0000008280d86220 */ /* 0x000fe20000410000 */
[----:B------:R-:W-:Y:S01]  /*34b0*/  @P6 FMUL.FTZ R223, R147, R128 ;  /* 0x0000008093df6220 */ /* 0x000fe20000410000 */
[----:B------:R-:W-:Y:S01]  /*34c0*/  ISETP.NE.U32.AND P6, PT, RZ, UR16, PT ;  /* 0x00000010ff007c0c */ /* 0x000fe2000bfc5070 */
[----:B------:R-:W-:Y:S01]  /*34d0*/  FADD.FTZ R128, R204, -R225 ;  /* 0x800000e1cc807221 */ /* 0x000fe20000010000 */
[----:B------:R-:W-:Y:S02]  /*34e0*/  @P1 HADD2.F32 R130, -RZ, R43.H0_H0 ;  /* 0x2000002bff821230 */ /* 0x000fe40000004100 */
[----:B------:R-:W-:Y:S01]  /*34f0*/  FADD.FTZ R109, R109, R216 ;  /* 0x000000d86d6d7221 */ /* 0x000fe20000010000 */
[----:B------:R-:W-:Y:S01]  /*3500*/  ISETP.NE.AND.EX P6, PT, RZ, UR17, PT, P6 ;  /* 0x00000011ff007c0c */ /* 0x000fe2000bfc5360 */
[C---:B------:R-:W-:Y:S01]  /*3510*/  FMUL.FTZ R207, R203.reuse, R128 ;  /* 0x00000080cbcf7220 */ /* 0x040fe20000410000 */
[----:B------:R-:W-:Y:S01]  /*3520*/  FMUL.FTZ R203, R203, R132 ;  /* 0x00000084cbcb7220 */ /* 0x000fe20000410000 */
[----:B------:R-:W-:-:S02]  /*3530*/  F2FP.F16.F32.PACK_AB R134, R223, R134 ;  /* 0x00000086df86723e */ /* 0x000fc400000000ff */
[----:B------:R-:W-:Y:S01]  /*3540*/  @P1 FADD.FTZ R207, R207, R130 ;  /* 0x00000082cfcf1221 */ /* 0x000fe20000010000 */
[----:B------:R-:W-:-:S07]  /*3550*/  @P1 FADD.FTZ R203, R203, R218 ;  /* 0x000000dacbcb1221 */ /* 0x000fce0000010000 */
[----:B------:R-:W-:Y:S02]  /*3560*/  @P6 F2FP.F16.F32.PACK_AB R133, RZ, R133 ;  /* 0x00000085ff85623e */ /* 0x000fe400000000ff */
[----:B------:R-:W-:Y:S02]  /*3570*/  @P6 F2FP.F16.F32.PACK_AB R217, RZ, R217 ;  /* 0x000000d9ffd9623e */ /* 0x000fe400000000ff */
[----:B------:R-:W-:Y:S02]  /*3580*/  @P6 F2FP.F16.F32.PACK_AB R129, RZ, R129 ;  /* 0x00000081ff81623e */ /* 0x000fe400000000ff */
[----:B------:R-:W-:Y:S01]  /*3590*/  @P6 F2FP.F16.F32.PACK_AB R128, RZ, R207 ;  /* 0x000000cfff80623e */ /* 0x000fe200000000ff */
[-C--:B------:R-:W-:Y:S01]  /*35a0*/  FMUL.FTZ R207, R207, R150.reuse ;  /* 0x00000096cfcf7220 */ /* 0x080fe20000410000 */
[----:B------:R-:W-:Y:S01]  /*35b0*/  @P6 F2FP.F16.F32.PACK_AB R135, RZ, R135 ;  /* 0x00000087ff87623e */ /* 0x000fe200000000ff */
[----:B------:R-:W-:Y:S01]  /*35c0*/  FMUL.FTZ R150, R203, R150 ;  /* 0x00000096cb967220 */ /* 0x000fe20000410000 */
[----:B------:R-:W-:Y:S01]  /*35d0*/  @P6 F2FP.F16.F32.PACK_AB R219, RZ, R219 ;  /* 0x000000dbffdb623e */ /* 0x000fe200000000ff */
[----:B------:R-:W-:Y:S01]  /*35e0*/  FMUL.FTZ R207, R207, UR15 ;  /* 0x0000000fcfcf7c20 */ /* 0x000fe20008410000 */
[----:B------:R-:W-:-:S02]  /*35f0*/  @P6 F2FP.F16.F32.PACK_AB R221, RZ, R221 ;  /* 0x000000ddffdd623e */ /* 0x000fc400000000ff */
[----:B------:R-:W-:Y:S01]  /*3600*/  @P6 F2FP.F16.F32.PACK_AB R130, RZ, R203 ;  /* 0x000000cbff82623e */ /* 0x000fe200000000ff */
[----:B------:R-:W-:Y:S01]  /*3610*/  FMUL.FTZ R203, R150, UR15 ;  /* 0x0000000f96cb7c20 */ /* 0x000fe20008410000 */
[----:B------:R-:W-:Y:S02]  /*3620*/  @P6 PRMT R60, R133, 0x7610, R60 ;  /* 0x00007610853c6816 */ /* 0x000fe4000000003c */
[----:B------:R-:W-:Y:S02]  /*3630*/  @P6 PRMT R61, R217, 0x7610, R61 ;  /* 0x00007610d93d6816 */ /* 0x000fe4000000003d */
[----:B------:R-:W-:Y:S02]  /*3640*/  @P6 LEA R132, P1, R151, UR16, 0x4 ;  /* 0x0000001097846c11 */ /* 0x000fe4000f8220ff */
[----:B------:R-:W-:Y:S02]  /*3650*/  @P6 PRMT R62, R129, 0x7610, R62 ;  /* 0x00007610813e6816 */ /* 0x000fe4000000003e */
[----:B------:R-:W-:-:S02]  /*3660*/  @P6 PRMT R63, R128, 0x7610, R63 ;  /* 0x00007610803f6816 */ /* 0x000fc4000000003f */
[----:B------:R-:W-:Y:S01]  /*3670*/  @P6 PRMT R60, R60, 0x5410, R135 ;  /* 0x000054103c3c6816 */ /* 0x000fe20000000087 */
[----:B------:R-:W-:Y:S01]  /*3680*/  HFMA2.MMA R135, -RZ, RZ, 0, 0 ;  /* 0x00000000ff877435 */ /* 0x000fe200000001ff */
        /* <DEDUP_REMOVED lines=9> */
[----:B------:R-:W-:Y:S02]  /*3720*/  LOP3.LUT P1, RZ, R157, 0xff000000, RZ, 0xc0, !PT ;  /* 0xff0000009dff7812 */ /* 0x000fe4000782c0ff */
[----:B------:R-:W-:-:S09]  /*3730*/  MOV R150, RZ ;  /* 0x000000ff00967202 */ /* 0x000fd20000000f00 */
[----:B------:R-:W-:Y:S02]  /*3740*/  @P6 FMUL.FTZ R135, R146, R207 ;  /* 0x000000cf92876220 */ /* 0x000fe40000410000 */
[----:B------:R-:W-:Y:S01]  /*3750*/  @P1 FMUL.FTZ R130, R148, R203 ;  /* 0x000000cb94821220 */ /* 0x000fe20000410000 */
[----:B0-----:R-:W-:Y:S01]  /*3760*/  F2FP.F16.F32.PACK_AB R133, R213, R212 ;  /* 0x000000d4d585723e */ /* 0x001fe200000000ff */
[--C-:B------:R-:W-:Y:S01]  /*3770*/  @P1 HADD2.F32 R151, -RZ, R131.reuse.H1_H1 ;  /* 0x30000083ff971230 */ /* 0x100fe20000004100 */
[----:B------:R-:W-:Y:S02]  /*3780*/  F2FP.F16.F32.PACK_AB R132, R209, R208 ;  /* 0x000000d0d184723e */ /* 0x000fe400000000ff */
[----:B------:R-:W-:Y:S01]  /*3790*/  F2FP.F16.F32.PACK_AB R135, R130, R135 ;  /* 0x000000878287723e */ /* 0x000fe200000000ff */
[----:B------:R-:W-:Y:S01]  /*37a0*/  @P6 HADD2.F32 R130, -RZ, R131.H0_H0 ;  /* 0x20000083ff826230 */ /* 0x000fe20000004100 */
[----:B------:R-:W-:Y:S01]  /*37b0*/  HFMA2.MMA R131, -RZ, RZ, 0, 0 ;  /* 0x00000000ff837435 */ /* 0x000fe200000001ff */
[----:B------:R-:W-:-:S02]  /*37c0*/  @P1 FMUL.FTZ R150, R203, R151 ;  /* 0x00000097cb961220 */ /* 0x000fc40000410000 */
[----:B------:R3:W-:Y:S02]  /*37d0*/  STG.E.128 desc[UR4][R128.64], R132 ;  /* 0x0000008480007986 */ /* 0x0007e4000c101d04 */
[----:B------:R-:W-:Y:S01]  /*37e0*/  FADD.FTZ R111, R111, R150 ;  /* 0x000000966f6f7221 */ /* 0x000fe20000010000 */
[----:B------:R-:W-:-:S04]  /*37f0*/  @P6 FMUL.FTZ R131, R207, R130 ;  /* 0x00000082cf836220 */ /* 0x000fc80000410000 */
[----:B------:R-:W-:-:S07]  /*3800*/  FADD.FTZ R110, R110, R131 ;  /* 0x000000836e6e7221 */ /* 0x000fce0000010000 */
.L_x_2090:
[----:B------:R-:W-:Y:S05]  /*3810*/  BSYNC B1 ;  /* 0x0000000000017941 */ /* 0x000fea0003800000 */
.L_x_2089:
[----:B-123--:R-:W1:Y:S02]  /*3820*/  LDC.64 R128, c[0x0][0x210] ;  /* 0x00008400ff807b82 */ /* 0x00ee640000000a00 */
[----:B-1----:R-:W-:-:S04]  /*3830*/  LEA R149, R128, R149, 0x2 ;  /* 0x0000009580957211 */ /* 0x002fc800078e10ff */
[----:B------:R-:W-:-:S13]  /*3840*/  ISETP.GE.AND P1, PT, R149, R129, PT ;  /* 0x000000819500720c */ /* 0x000fda0003f26270 */
[----:B------:R-:W-:Y:S05]  /*3850*/  @!P1 BRA `(.L_x_2091) ;  /* 0xffffffd000149947 */ /* 0x000fea000383ffff */
.L_x_2077:
[----:B------:R-:W-:Y:S05]  /*3860*/  BSYNC B0 ;  /* 0x0000000000007941 */ /* 0x000fea0003800000 */
.L_x_2076:
[----:B------:R-:W1:Y:S01]  /*3870*/  S2R R3, SR_CgaCtaId ;  /* 0x0000000000037919 */ /* 0x000e620000008800 */
[----:B------:R-:W-:Y:S01]  /*3880*/  SHF.R.U32.HI R5, RZ, 0x5, R139 ;  /* 0x00000005ff057819 */ /* 0x000fe2000001168b */
[----:B------:R-:W-:Y:S05]  /*3890*/  WARPSYNC.ALL ;  /* 0x0000000000007948 */ /* 0x000fea0003800000 */
[----:B------:R-:W-:Y:S01]  /*38a0*/  MOV R0, 0x400 ;  /* 0x0000040000007802 */ /* 0x000fe20000000f00 */
[----:B------:R-:W-:Y:S01]  /*38b0*/  IMAD R140, R5, 0x60, R140 ;  /* 0x00000060058c7824 */ /* 0x000fe200078e028c */
[----:B-----5:R-:W2:Y:S01]  /*38c0*/  S2R R19, SR_CTAID.X ;  /* 0x0000000000137919 */ /* 0x020ea20000002500 */
[----:B------:R-:W-:Y:S01]  /*38d0*/  ULDC.64 UR6, c[0x0][0x2d8] ;  /* 0x0000b60000067ab9 */ /* 0x000fe20000000a00 */
[----:B------:R-:W-:Y:S01]  /*38e0*/  ULDC.64 UR20, c[0x0][0x2d0] ;  /* 0x0000b40000147ab9 */ /* 0x000fe20000000a00 */
[----:B------:R-:W-:Y:S01]  /*38f0*/  BSSY B0, `(.L_x_2092) ;  /* 0x00000c8000007945 */ /* 0x000fe20003800000 */
[----:B-1----:R-:W-:-:S04]  /*3900*/  LEA R0, R3, R0, 0x18 ;  /* 0x0000000003007211 */ /* 0x002fc800078ec0ff */
[-C--:B------:R-:W-:Y:S02]  /*3910*/  LEA R140, R140, R0.reuse, 0x5 ;  /* 0x000000008c8c7211 */ /* 0x080fe400078e28ff */
[----:B------:R-:W-:-:S03]  /*3920*/  LEA R0, R139, R0, 0x2 ;  /* 0x000000008b007211 */ /* 0x000fc600078e10ff */
[----:B------:R-:W-:Y:S01]  /*3930*/  STS.128 [R140], R68 ;  /* 0x000000448c007388 */ /* 0x000fe20000000c00 */
[----:B--2---:R-:W-:Y:S01]  /*3940*/  IMAD R24, R19, R142, RZ ;  /* 0x0000008e13187224 */ /* 0x004fe200078e02ff */
        /* <DEDUP_REMOVED lines=194> */
.L_x_2093:
[----:B------:R-:W-:Y:S05]  /*4570*/  BSYNC B0 ;  /* 0x0000000000007941 */ /* 0x000fea0003800000 */
.L_x_2092:
        /* <DEDUP_REMOVED lines=16> */
.L_x_2095:
[----:B------:R-:W-:Y:S05]  /*4680*/  BSYNC B0 ;  /* 0x0000000000007941 */ /* 0x000fea0003800000 */
.L_x_2094:
        /* <DEDUP_REMOVED lines=16> */
.L_x_2097:
[----:B------:R-:W-:Y:S05]  /*4790*/  BSYNC B0 ;  /* 0x0000000000007941 */ /* 0x000fea0003800000 */
.L_x_2096:
        /* <DEDUP_REMOVED lines=16> */
.L_x_2099:
[----:B------:R-:W-:Y:S05]  /*48a0*/  BSYNC B0 ;  /* 0x0000000000007941 */ /* 0x000fea0003800000 */
.L_x_2098:
        /* <DEDUP_REMOVED lines=16> */
.L_x_2101:
[----:B------:R-:W-:Y:S05]  /*49b0*/  BSYNC B0 ;  /* 0x0000000000007941 */ /* 0x000fea0003800000 */
.L_x_2100:
        /* <DEDUP_REMOVED lines=9> */
.L_x_2084:
        /* <DEDUP_REMOVED lines=8> */
.L_x_2103:
[----:B------:R-:W-:Y:S05]  /*4ad0*/  BSYNC B1 ;  /* 0x0000000000017941 */ /* 0x000fea0003800000 */
.L_x_2102:
        /* <DEDUP_REMOVED lines=8> */
.L_x_2104:
[----:B------:R-:W-:Y:S01]  /*4b60*/  FADD.FTZ R128, R128, R211 ;  /* 0x000000d380807221 */ /* 0x000fe20000010000 */
[----:B------:R-:W-:-:S04]  /*4b70*/  HFMA2.MMA R209, -RZ, RZ, 0, 1.1920928955078125e-07 ;  /* 0x00000002ffd17435 */ /* 0x000fc800000001ff */
[----:B------:R-:W-:Y:S02]  /*4b80*/  MOV R210, R128 ;  /* 0x0000008000d27202 */ /* 0x000fe40000000f00 */
[----:B------:R-:W-:-:S07]  /*4b90*/  MOV R129, R207 ;  /* 0x000000cf00817202 */ /* 0x000fce0000000f00 */
[----:B------:R-:W-:Y:S05]  /*4ba0*/  WARPSYNC.COLLECTIVE R205, `(.L_x_2105) ;  /* 0x00000000cd087348 */ /* 0x000fea0003c00000 */
[----:B------:R0:W1:Y:S02]  /*4bb0*/  SHFL.BFLY P1, R207, R210, R209, R212 ;  /* 0x0c0000d1d2cf7389 */ /* 0x00006400000200d4 */
[----:B01----:R-:W-:Y:S01]  /*4bc0*/  ENDCOLLECTIVE ;  /* 0x000000000000791b */ /* 0x003fe20003800000 */
.L_x_2105:
[----:B------:R-:W-:-:S05]  /*4bd0*/  FADD.FTZ R129, R129, R208 ;  /* 0x000000d081817221 */ /* 0x000fca0000010000 */
[----:B------:R-:W-:Y:S02]  /*4be0*/  MOV R210, R129 ;  /* 0x0000008100d27202 */ /* 0x000fe40000000f00 */
[----:B------:R-:W-:-:S07]  /*4bf0*/  MOV R131, R207 ;  /* 0x000000cf00837202 */ /* 0x000fce0000000f00 */
[----:B------:R-:W-:Y:S05]  /*4c00*/  WARPSYNC.COLLECTIVE R205, `(.L_x_2106) ;  /* 0x00000000cd087348 */ /* 0x000fea0003c00000 */
[----:B------:R0:W1:Y:S02]  /*4c10*/  SHFL.BFLY P1, R207, R210, R209, R212 ;  /* 0x0c0000d1d2cf7389 */ /* 0x00006400000200d4 */
[----:B01----:R-:W-:Y:S01]  /*4c20*/  ENDCOLLECTIVE ;  /* 0x000000000000791b */ /* 0x003fe20003800000 */
.L_x_2106:
[----:B------:R-:W-:Y:S01]  /*4c30*/  FADD.FTZ R131, R128, R131 ;  /* 0x0000008380837221 */ /* 0x000fe20000010000 */
[----:B------:R-:W-:-:S04]  /*4c40*/  HFMA2.MMA R209, -RZ, RZ, 0, 2.384185791015625e-07 ;  /* 0x00000004ffd17435 */ /* 0x000fc800000001ff */
[----:B------:R-:W-:Y:S02]  /*4c50*/  MOV R210, R131 ;  /* 0x0000008300d27202 */ /* 0x000fe40000000f00 */
[----:B------:R-:W-:-:S07]  /*4c60*/  MOV R130, R207 ;  /* 0x000000cf00827202 */ /* 0x000fce0000000f00 */
[----:B------:R-:W-:Y:S05]  /*4c70*/  WARPSYNC.COLLECTIVE R205, `(.L_x_2107) ;  /* 0x00000000cd087348 */ /* 0x000fea0003c00000 */
[----:B------:R0:W1:Y:S02]  /*4c80*/  SHFL.BFLY P1, R207, R210, R209, R212 ;  /* 0x0c0000d1d2cf7389 */ /* 0x00006400000200d4 */
[----:B01----:R-:W-:Y:S01]  /*4c90*/  ENDCOLLECTIVE ;  /* 0x000000000000791b */ /* 0x003fe20003800000 */
.L_x_2107:
[----:B------:R-:W-:-:S05]  /*4ca0*/  FADD.FTZ R130, R129, R130 ;  /* 0x0000008281827221 */ /* 0x000fca0000010000 */
[----:B------:R-:W-:Y:S02]  /*4cb0*/  MOV R210, R130 ;  /* 0x0000008200d27202 */ /* 0x000fe40000000f00 */
[----:B------:R-:W-:-:S07]  /*4cc0*/  MOV R132, R207 ;  /* 0x000000cf00847202 */ /* 0x000fce0000000f00 */
[----:B------:R-:W-:Y:S05]  /*4cd0*/  WARPSYNC.COLLECTIVE R205, `(.L_x_2108) ;  /* 0x00000000cd087348 */ /* 0x000fea0003c00000 */
[----:B------:R0:W1:Y:S02]  /*4ce0*/  SHFL.BFLY P1, R207, R210, R209, R212 ;  /* 0x0c0000d1d2cf7389 */ /* 0x00006400000200d4 */
[----:B01----:R-:W-:Y:S01]  /*4cf0*/  ENDCOLLECTIVE ;  /* 0x000000000000791b */ /* 0x003fe20003800000 */
.L_x_2108:
[----:B------:R-:W-:Y:S01]  /*4d00*/  FADD.FTZ R132, R131, R132 ;  /* 0x0000008483847221 */ /* 0x000fe20000010000 */
[----:B------:R-:W-:-:S04]  /*4d10*/  HFMA2.MMA R209, -RZ, RZ, 0, 4.76837158203125e-07 ;  /* 0x00000008ffd17435 */ /* 0x000fc800000001ff */
[----:B------:R-:W-:Y:S02]  /*4d20*/  MOV R210, R132 ;  /* 0x0000008400d27202 */ /* 0x000fe40000000f00 */
[----:B------:R-:W-:-:S07]  /*4d30*/  MOV R133, R207 ;  /* 0x000000cf00857202 */ /* 0x000fce0000000f00 */
[----:B------:R-:W-:Y:S05]  /*4d40*/  WARPSYNC.COLLECTIVE R205, `(.L_x_2109) ;  /* 0x00000000cd087348 */ /* 0x000fea0003c00000 */
[----:B------:R0:W1:Y:S02]  /*4d50*/  SHFL.BFLY P1, R207, R210, R209, R212 ;  /* 0x0c0000d1d2cf7389 */ /* 0x00006400000200d4 */
[----:B01----:R-:W-:Y:S01]  /*4d60*/  ENDCOLLECTIVE ;  /* 0x000000000000791b */ /* 0x003fe20003800000 */
.L_x_2109:
[----:B------:R-:W-:-:S05]  /*4d70*/  FADD.FTZ R133, R130, R133 ;  /* 0x0000008582857221 */ /* 0x000fca0000010000 */
[----:B------:R-:W-:Y:S02]  /*4d80*/  MOV R210, R133 ;  /* 0x0000008500d27202 */ /* 0x000fe40000000f00 */
[----:B------:R-:W-:-:S07]  /*4d90*/  MOV R135, R207 ;  /* 0x000000cf00877202 */ /* 0x000fce0000000f00 */
[----:B------:R-:W-:Y:S05]  /*4da0*/  WARPSYNC.COLLECTIVE R205, `(.L_x_2110) ;  /* 0x00000000cd087348 */ /* 0x000fea0003c00000 */
[----:B------:R0:W1:Y:S02]  /*4db0*/  SHFL.BFLY P1, R207, R210, R209, R212 ;  /* 0x0c0000d1d2cf7389 */ /* 0x00006400000200d4 */
[----:B01----:R-:W-:Y:S01]  /*4dc0*/  ENDCOLLECTIVE ;  /* 0x000000000000791b */ /* 0x003fe20003800000 */
.L_x_2110:
[----:B------:R-:W-:Y:S01]  /*4dd0*/  FADD.FTZ R135, R132, R135 ;  /* 0x0000008784877221 */ /* 0x000fe20000010000 */
[----:B------:R-:W-:-:S04]  /*4de0*/  HFMA2.MMA R209, -RZ, RZ, 0, 9.5367431640625e-07 ;  /* 0x00000010ffd17435 */ /* 0x000fc800000001ff */
[----:B------:R-:W-:Y:S02]  /*4df0*/  MOV R210, R135 ;  /* 0x0000008700d27202 */ /* 0x000fe40000000f00 */
[----:B------:R-:W-:-:S07]  /*4e00*/  MOV R134, R207 ;  /* 0x000000cf00867202 */ /* 0x000fce0000000f00 */
[----:B------:R-:W-:Y:S05]  /*4e10*/  WARPSYNC.COLLECTIVE R205, `(.L_x_2111) ;  /* 0x00000000cd087348 */ /* 0x000fea0003c00000 */
[----:B------:R0:W1:Y:S02]  /*4e20*/  SHFL.BFLY P1, R207, R210, R209, R212 ;  /* 0x0c0000d1d2cf7389 */ /* 0x00006400000200d4 */
[----:B01----:R-:W-:Y:S01]  /*4e30*/  ENDCOLLECTIVE ;  /* 0x000000000000791b */ /* 0x003fe20003800000 */
.L_x_2111:
[----:B------:R-:W-:-:S05]  /*4e40*/  FADD.FTZ R134, R133, R134 ;  /* 0x0000008685867221 */ /* 0x000fca0000010000 */
[----:B------:R-:W-:Y:S02]  /*4e50*/  MOV R210, R134 ;  /* 0x0000008600d27202 */ /* 0x000fe40000000f00 */
[----:B------:R-:W-:-:S07]  /*4e60*/  MOV R128, R207 ;  /* 0x000000cf00807202 */ /* 0x000fce0000000f00 */
[----:B------:R-:W-:Y:S05]  /*4e70*/  WARPSYNC.COLLECTIVE R205, `(.L_x_2112) ;  /* 0x00000000cd087348 */ /* 0x000fea0003c00000 */
[----:B------:R0:W1:Y:S02]  /*4e80*/  SHFL.BFLY P1, R207, R210, R209, R212 ;  /* 0x0c0000d1d2cf7389 */ /* 0x00006400000200d4 */
[----:B01----:R-:W-:Y:S01]  /*4e90*/  ENDCOLLECTIVE ;  /* 0x000000000000791b */ /* 0x003fe20003800000 */
.L_x_2112:
[----:B------:R-:W-:Y:S01]  /*4ea0*/  MOV R129, R207 ;  /* 0x000000cf00817202 */ /* 0x000fe20000000f00 */
[----:B------:R-:W-:Y:S06]  /*4eb0*/  BRA `(.L_x_2113) ;  /* 0xffffffcc005c7947 */ /* 0x000fec000383ffff */
.L_x_2114:
        /* <DEDUP_REMOVED lines=12> */
.L_x_11690:


//--------------------- .text._ZN10layer_norm13ln_bwd_kernelINS_13Kernel_traitsI6__halfS2_S2_S2_fjLj768ELj1ELj4ELj1ELj16ENS_18Kernel_traits_baseILj768ES2_S2_S2_S2_fjLj128EEEEELb1ELb1ELb0ELb1EEEvNS_9BwdParamsE --------------------------
	.section	.text._ZN10layer_norm13ln_bwd_kernelINS_13Kernel_traitsI6__halfS2_S2_S2_fjLj768ELj1ELj4ELj1ELj16ENS_18Kernel_traits_baseILj768ES2_S2_S2_S2_fjLj128EEEEELb1ELb1ELb0ELb1EEEvNS_9BwdParamsE,"ax",@progbits
	.align	128
        .global         _ZN10layer_norm13ln_bwd_kernelINS_13Kernel_traitsI6__halfS2_S2_S2_fjLj768ELj1ELj4ELj1ELj16ENS_18Kernel_traits_baseILj768ES2_S2_S2_S2_fjLj128EEEEELb1ELb1ELb0ELb1EEEvNS_9BwdParamsE
        .type           _ZN10layer_norm13ln_bwd_kernelINS_13Kernel_traitsI6__halfS2_S2_S2_fjLj768ELj1ELj4ELj1ELj16ENS_18Kernel_traits_baseILj768ES2_S2_S2_S2_fjLj128EEEEELb1ELb1ELb0ELb1EEEvNS_9BwdParamsE,@function
        .size           _ZN10layer_norm13ln_bwd_kernelINS_13Kernel_traitsI6__halfS2_S2_S2_fjLj768ELj1ELj4ELj1ELj16ENS_18Kernel_traits_baseILj768ES2_S2_S2_S2_fjLj128EEEEELb1ELb1ELb0ELb1EEEvNS_9BwdParamsE,(.L_x_11691 - _ZN10layer_norm13ln_bwd_kernelINS_13Kernel_traitsI6__halfS2_S2_S2_fjLj768ELj1ELj4ELj1ELj16ENS_18Kernel_traits_baseILj768ES2_S2_S2_S2_fjLj128EEEEELb1ELb1ELb0ELb1EEEvNS_9BwdParamsE)
        .other          _ZN10layer_norm13ln_bwd_kernelINS_13Kernel_traitsI6__halfS2_S2_S2_fjLj768ELj1ELj4ELj1ELj16ENS_18Kernel_traits_baseILj768ES2_S2_S2_S2_fjLj128EEEEELb1ELb1ELb0ELb1EEEvNS_9BwdParamsE,@"STO_CUDA_ENTRY STV_DEFAULT"
_ZN10layer_norm13ln_bwd_kernelINS_13Kernel_traitsI6__halfS2_S2_S2_fjLj768ELj1ELj4ELj1ELj16ENS_18Kernel_traits_baseILj768ES2_S2_S2_S2_fjLj128EEEEELb1ELb1ELb0ELb1EEEvNS_9BwdParamsE:
.text._ZN10layer_norm13ln_bwd_kernelINS_13Kernel_traitsI6__halfS2_S2_S2_fjLj768ELj1ELj4ELj1ELj16ENS_18Kernel_traits_baseILj768ES2_S2_S2_S2_fjLj128EEEEELb1ELb1ELb0ELb1EEEvNS_9BwdParamsE:
        /* <DEDUP_REMOVED lines=62> */
.L_x_2116:
        /* <DEDUP_REMOVED lines=51> */
[----:B------:R-:W-:Y:S02]  /*0710*/  HADD2.F32 R162, -RZ, R13.H1_H1 ;  /* 0x3000000dffa27230 */ /* 0x000fe40000004100 */
[--C-:B------:R-:W-:Y:S02]  /*0720*/  HADD2.F32 R161, -RZ, R14.reuse.H0_H0 ;  /* 0x2000000effa17230 */ /* 0x100fe40000004100 */
[----:B------:R-:W-:Y:S02]  /*0730*/  HADD2.F32 R160, -RZ, R14.H1_H1 ;  /* 0x3000000effa07230 */ /* 0x000fe40000004100 */
[----:B------:R-:W-:-:S02]  /*0740*/  HADD2.F32 R159, -RZ, R15.H0_H0 ;  /* 0x2000000fff9f7230 */ /* 0x000fc40000004100 */
[----:B------:R-:W-:Y:S02]  /*0750*/  HADD2.F32 R158, -RZ, R15.H1_H1 ;  /* 0x3000000fff9e7230 */ /* 0x000fe40000004100 */
[--C-:B---3--:R-:W-:Y:S02]  /*0760*/  HADD2.F32 R157, -RZ, R16.reuse.H0_H0 ;  /* 0x20000010ff9d7230 */ /* 0x108fe40000004100 */
[----:B------:R-:W-:Y:S02]  /*0770*/  HADD2.F32 R156, -RZ, R16.H1_H1 ;  /* 0x30000010ff9c7230 */ /* 0x000fe40000004100 */
[--C-:B------:R-:W-:Y:S02]  /*0780*/  HADD2.F32 R155, -RZ, R17.reuse.H0_H0 ;  /* 0x20000011ff9b7230 */ /* 0x100fe40000004100 */
[----:B------:R-:W-:Y:S02]  /*0790*/  HADD2.F32 R154, -RZ, R17.H1_H1 ;  /* 0x30000011ff9a7230 */ /* 0x000fe40000004100 */
[----:B------:R-:W-:-:S02]  /*07a0*/  HADD2.F32 R153, -RZ, R18.H0_H0 ;  /* 0x20000012ff997230 */ /* 0x000fc40000004100 */
[----:B------:R-:W-:Y:S02]  /*07b0*/  HADD2.F32 R152, -RZ, R18.H1_H1 ;  /* 0x30000012ff987230 */ /* 0x000fe40000004100 */
[--C-:B------:R-:W-:Y:S02]  /*07c0*/  HADD2.F32 R151, -RZ, R19.reuse.H0_H0 ;  /* 0x20000013ff977230 */ /* 0x100fe40000004100 */
[----:B------:R-:W-:Y:S02]  /*07d0*/  HADD2.F32 R150, -RZ, R19.H1_H1 ;  /* 0x30000013ff967230 */ /* 0x000fe40000004100 */
[--C-:B----4-:R-:W-:Y:S02]  /*07e0*/  HADD2.F32 R149, -RZ, R20.reuse.H0_H0 ;  /* 0x20000014ff957230 */ /* 0x110fe40000004100 */
[----:B------:R-:W-:Y:S02]  /*07f0*/  HADD2.F32 R148, -RZ, R20.H1_H1 ;  /* 0x30000014ff947230 */ /* 0x000fe40000004100 */
[----:B------:R-:W-:-:S02]  /*0800*/  HADD2.F32 R147, -RZ, R21.H0_H0 ;  /* 0x20000015ff937230 */ /* 0x000fc40000004100 */
[----:B------:R-:W-:Y:S02]  /*0810*/  HADD2.F32 R146, -RZ, R21.H1_H1 ;  /* 0x30000015ff927230 */ /* 0x000fe40000004100 */
[--C-:B------:R-:W-:Y:S02]  /*0820*/  HADD2.F32 R145, -RZ, R22.reuse.H0_H0 ;  /* 0x20000016ff917230 */ /* 0x100fe40000004100 */
[----:B------:R-:W-:Y:S02]  /*0830*/  HADD2.F32 R144, -RZ, R22.H1_H1 ;  /* 0x30000016ff907230 */ /* 0x000fe40000004100 */
[--C-:B------:R-:W-:Y:S02]  /*0840*/  HADD2.F32 R142, -RZ, R23.reuse.H0_H0 ;  /* 0x20000017ff8e7230 */ /* 0x100fe40000004100 */
[----:B0-----:R-:W-:-:S07]  /*0850*/  HADD2.F32 R140, -RZ, R23.H1_H1 ;  /* 0x30000017ff8c7230 */ /* 0x001fce0000004100 */
.L_x_2120:
        /* <DEDUP_REMOVED lines=11> */
[C---:B------:R-:W-:Y:S01]  /*0910*/  IADD3 R169, R171.reuse, 0x20, RZ ;  /* 0x00000020aba97810 */ /* 0x040fe20007ffe0ff */
[----:B-1----:R-:W-:Y:S01]  /*0920*/  IMAD.WIDE.U32 R32, R171, 0x10, R28 ;  /* 0x00000010ab207825 */ /* 0x002fe200078e001c */
[----:B------:R-:W-:Y:S02]  /*0930*/  @P0 LEA.HI.X R49, R167, R49, R0, 0x1, P1 ;  /* 0x00000031a7310211 */ /* 0x000fe400008f0c00 */
[----:B------:R-:W-:Y:S01]  /*0940*/  IADD3 R141, R171, 0x40, RZ ;  /* 0x00000040ab8d7810 */ /* 0x000fe20007ffe0ff */
[----:B------:R-:W-:Y:S02]  /*0950*/  IMAD.WIDE.U32 R40, R169, 0x10, R28 ;  /* 0x00000010a9287825 */ /* 0x000fe400078e001c */
[----:B------:R1:W4:Y:S02]  /*0960*/  @P0 LDG.E.U16 R0, desc[UR4][R48.64] ;  /* 0x0000000430000981 */ /* 0x000324000c1e1500 */
[----:B--2---:R-:W-:-:S02]  /*0970*/  IMAD.WIDE R120, R167, 0x4, R30 ;  /* 0x00000004a7787825 */ /* 0x004fc400078e021e */
[----:B------:R-:W2:Y:S02]  /*0980*/  LDG.E.128 R32, desc[UR4][R32.64] ;  /* 0x0000000420207981 */ /* 0x000ea4000c1e1d00 */
[--C-:B---3--:R-:W-:Y:S02]  /*0990*/  IMAD.WIDE.U32 R44, R169, 0x10, R2.reuse ;  /* 0x00000010a92c7825 */ /* 0x108fe400078e0002 */
[----:B------:R3:W2:Y:S02]  /*09a0*/  LDG.E R175, desc[UR4][R120.64] ;  /* 0x0000000478af7981 */ /* 0x0006a4000c1e1900 */
[----:B------:R-:W-:Y:S02]  /*09b0*/  IMAD.WIDE.U32 R36, R171, 0x10, R2 ;  /* 0x00000010ab247825 */ /* 0x000fe400078e0002 */
[----:B------:R-:W2:Y:S02]  /*09c0*/  LDG.E.128 R40, desc[UR4][R40.64] ;  /* 0x0000000428287981 */ /* 0x000ea4000c1e1d00 */
[----:B-1----:R-:W-:-:S02]  /*09d0*/  IMAD.WIDE.U32 R48, R141, 0x10, R28 ;  /* 0x000000108d307825 */ /* 0x002fc400078e001c */
[----:B------:R-:W2:Y:S02]  /*09e0*/  LDG.E.128 R44, desc[UR4][R44.64] ;  /* 0x000000042c2c7981 */ /* 0x000ea4000c1e1d00 */
[----:B0-----:R-:W-:Y:S02]  /*09f0*/  IMAD.WIDE R128, R167, 0x4, R52 ;  /* 0x00000004a7807825 */ /* 0x001fe400078e0234 */
[----:B------:R-:W2:Y:S02]  /*0a00*/  LDG.E.128 R36, desc[UR4][R36.64] ;  /* 0x0000000424247981 */ /* 0x000ea4000c1e1d00 */
[----:B------:R-:W-:Y:S02]  /*0a10*/  IMAD.WIDE.U32 R28, R141, 0x10, R2 ;  /* 0x000000108d1c7825 */ /* 0x000fe400078e0002 */
[----:B------:R-:W2:Y:S01]  /*0a20*/  LDG.E.128 R48, desc[UR4][R48.64] ;  /* 0x0000000430307981 */ /* 0x000ea2000c1e1d00 */
[----:B------:R-:W-:Y:S01]  /*0a30*/  ISETP.NE.U32.AND P1, PT, RZ, UR10, PT ;  /* 0x0000000aff007c0c */ /* 0x000fe2000bf25070 */
[----:B------:R-:W0:Y:S02]  /*0a40*/  LDC.64 R2, c[0x0][0x240] ;  /* 0x00009000ff027b82 */ /* 0x000e240000000a00 */
[----:B------:R-:W2:Y:S04]  /*0a50*/  LDG.E R128, desc[UR4][R128.64] ;  /* 0x0000000480807981 */ /* 0x000ea8000c1e1900 */
[----:B------:R-:W2:Y:S01]  /*0a60*/  LDG.E.128 R28, desc[UR4][R28.64] ;  /* 0x000000041c1c7981 */ /* 0x000ea2000c1e1d00 */
[----:B------:R-:W-:-:S13]  /*0a70*/  ISETP.NE.AND.EX P1, PT, RZ, UR11, PT, P1 ;  /* 0x0000000bff007c0c */ /* 0x000fda000bf25310 */
[----:B------:R-:W1:Y:S08]  /*0a80*/  @P1 LDC.64 R54, c[0x0][0x2c8] ;  /* 0x0000b200ff361b82 */ /* 0x000e700000000a00 */
[----:B------:R-:W3:Y:S08]  /*0a90*/  @P1 LDC.64 R52, c[0x0][0x2c8] ;  /* 0x0000b200ff341b82 */ /* 0x000ef00000000a00 */
[----:B------:R-:W3:Y:S01]  /*0aa0*/  @P1 LDC.64 R56, c[0x0][0x2c8] ;  /* 0x0000b200ff381b82 */ /* 0x000ee20000000a00 */
[----:B-1----:R-:W-:-:S04]  /*0ab0*/  @P1 IMAD.WIDE.U32 R124, R171, 0x10, R54 ;  /* 0x00000010ab7c1825 */ /* 0x002fc800078e0036 */
[----:B0-----:R-:W-:Y:S01]  /*0ac0*/  IMAD.WIDE.U32 R54, R171, 0x8, R2 ;  /* 0x00000008ab367825 */ /* 0x001fe200078e0002 */
[----:B------:R-:W-:Y:S01]  /*0ad0*/  ISETP.NE.AND P2, PT, R166, RZ, PT ;  /* 0x000000ffa600720c */ /* 0x000fe20003f45270 */
[----:B-----5:R0:W5:Y:S02]  /*0ae0*/  @P1 LDG.E.128 R12, desc[UR4][R124.64] ;  /* 0x000000047c0c1981 */ /* 0x020164000c1e1d00 */
[----:B---3--:R-:W-:Y:S02]  /*0af0*/  @P1 IMAD.WIDE.U32 R120, R141, 0x10, R52 ;  /* 0x000000108d781825 */ /* 0x008fe400078e0034 */
[----:B------:R-:W5:Y:S02]  /*0b00*/  LDG.E.64 R54, desc[UR4][R54.64] ;  /* 0x0000000436367981 */ /* 0x000f64000c1e1b00 */
[--C-:B------:R-:W-:Y:S02]  /*0b10*/  IMAD.WIDE.U32 R52, R169, 0x8, R2.reuse ;  /* 0x00000008a9347825 */ /* 0x100fe400078e0002 */
        /* <DEDUP_REMOVED lines=8> */
[----:B----4-:R-:W-:Y:S02]  /*0ba0*/  @P0 HADD2.F32 R124, -RZ, R0.H0_H0 ;  /* 0x20000000ff7c0230 */ /* 0x010fe40000004100 */
[----:B--2---:R-:W-:Y:S02]  /*0bb0*/  HADD2.F32 R0, -RZ, R32.H0_H0 ;  /* 0x20000020ff007230 */ /* 0x004fe40000004100 */
[----:B------:R-:W-:Y:S02]  /*0bc0*/  HADD2.F32 R168, -RZ, R33.H1_H1 ;  /* 0x30000021ffa87230 */ /* 0x000fe40000004100 */
[----:B0-----:R-:W-:Y:S01]  /*0bd0*/  HADD2.F32 R56, -RZ, R34.H0_H0 ;  /* 0x20000022ff387230 */ /* 0x001fe20000004100 */
[----:B------:R-:W-:Y:S01]  /*0be0*/  FSEL R211, R175, RZ, !P2 ;  /* 0x000000ffafd37208 */ /* 0x000fe20005000000 */
[----:B------:R-:W-:-:S02]  /*0bf0*/  HADD2.F32 R125, -RZ, R32.H1_H1 ;  /* 0x30000020ff7d7230 */ /* 0x000fc40000004100 */
[----:B------:R-:W-:Y:S02]  /*0c00*/  HADD2.F32 R57, -RZ, R34.H1_H1 ;  /* 0x30000022ff397230 */ /* 0x000fe40000004100 */
[--C-:B------:R-:W-:Y:S02]  /*0c10*/  HADD2.F32 R182, -RZ, R43.reuse.H0_H0 ;  /* 0x2000002bffb67230 */ /* 0x100fe40000004100 */
[----:B------:R-:W-:Y:S02]  /*0c20*/  HADD2.F32 R43, -RZ, R43.H1_H1 ;  /* 0x3000002bff2b7230 */ /* 0x000fe40000004100 */
[--C-:B------:R-:W-:Y:S02]  /*0c30*/  HADD2.F32 R180, -RZ, R45.reuse.H0_H0 ;  /* 0x2000002dffb47230 */ /* 0x100fe40000004100 */
[----:B------:R-:W-:Y:S02]  /*0c40*/  HADD2.F32 R199, -RZ, R45.H1_H1 ;  /* 0x3000002dffc77230 */ /* 0x000fe40000004100 */
[----:B------:R-:W-:-:S02]  /*0c50*/  HADD2.F32 R32, -RZ, R36.H0_H0 ;  /* 0x20000024ff207230 */ /* 0x000fc40000004100 */
[----:B------:R-:W-:Y:S02]  /*0c60*/  HADD2.F32 R178, -RZ, R41.H0_H0 ;  /* 0x20000029ffb27230 */ /* 0x000fe40000004100 */
[--C-:B------:R-:W-:Y:S02]  /*0c70*/  HADD2.F32 R194, -RZ, R46.reuse.H0_H0 ;  /* 0x2000002effc27230 */ /* 0x100fe40000004100 */
[----:B------:R-:W-:Y:S02]  /*0c80*/  HADD2.F32 R45, -RZ, R46.H1_H1 ;  /* 0x3000002eff2d7230 */ /* 0x000fe40000004100 */
[----:B------:R-:W-:Y:S02]  /*0c90*/  HADD2.F32 R129, -RZ, R33.H0_H0 ;  /* 0x20000021ff817230 */ /* 0x000fe40000004100 */
[----:B------:R-:W-:Y:S01]  /*0ca0*/  FADD.FTZ R33, -R211, R0 ;  /* 0x00000000d3217221 */ /* 0x000fe20000010100 */
[----:B------:R-:W-:Y:S02]  /*0cb0*/  HADD2.F32 R121, -RZ, R35.H0_H0 ;  /* 0x20000023ff797230 */ /* 0x000fe40000004100 */
[----:B------:R-:W-:-:S02]  /*0cc0*/  HADD2.F32 R173, -RZ, R40.H0_H0 ;  /* 0x20000028ffad7230 */ /* 0x000fc40000004100 */
[----:B------:R-:W-:Y:S02]  /*0cd0*/  HADD2.F32 R41, -RZ, R41.H1_H1 ;  /* 0x30000029ff297230 */ /* 0x000fe40000004100 */
[----:B------:R-:W-:Y:S02]  /*0ce0*/  HADD2.F32 R181, -RZ, R42.H0_H0 ;  /* 0x2000002affb57230 */ /* 0x000fe40000004100 */
[----:B------:R-:W-:Y:S02]  /*0cf0*/  HADD2.F32 R46, -RZ, R48.H0_H0 ;  /* 0x20000030ff2e7230 */ /* 0x000fe40000004100 */
[----:B------:R-:W-:Y:S02]  /*0d00*/  HADD2.F32 R187, -RZ, R50.H0_H0 ;  /* 0x20000032ffbb7230 */ /* 0x000fe40000004100 */
[C---:B------:R-:W-:Y:S01]  /*0d10*/  FADD.FTZ R195, -R211.reuse, R168 ;  /* 0x000000a8d3c37221 */ /* 0x040fe20000010100 */
[----:B------:R-:W-:Y:S02]  /*0d20*/  HADD2.F32 R172, -RZ, R35.H1_H1 ;  /* 0x30000023ffac7230 */ /* 0x000fe40000004100 */
[----:B------:R-:W-:Y:S01]  /*0d30*/  FADD.FTZ R35, -R211, R56 ;  /* 0x00000038d3237221 */ /* 0x000fe20000010100 */
[----:B------:R-:W-:-:S02]  /*0d40*/  HADD2.F32 R40, -RZ, R40.H1_H1 ;  /* 0x30000028ff287230 */ /* 0x000fc40000004100 */
[----:B------:R-:W-:Y:S02]  /*0d50*/  HADD2.F32 R42, -RZ, R42.H1_H1 ;  /* 0x3000002aff2a7230 */ /* 0x000fe40000004100 */
[----:B------:R-:W-:Y:S02]  /*0d60*/  HADD2.F32 R48, -RZ, R48.H1_H1 ;  /* 0x30000030ff307230 */ /* 0x000fe40000004100 */
[--C-:B------:R-:W-:Y:S02]  /*0d70*/  HADD2.F32 R184, -RZ, R49.reuse.H0_H0 ;  /* 0x20000031ffb87230 */ /* 0x100fe40000004100 */
[----:B------:R-:W-:Y:S02]  /*0d80*/  HADD2.F32 R186, -RZ, R49.H1_H1 ;  /* 0x30000031ffba7230 */ /* 0x000fe40000004100 */
[----:B------:R-:W-:Y:S02]  /*0d90*/  HADD2.F32 R50, -RZ, R50.H1_H1 ;  /* 0x30000032ff327230 */ /* 0x000fe40000004100 */
[----:B------:R-:W-:-:S02]  /*0da0*/  HADD2.F32 R188, -RZ, R51.H0_H0 ;  /* 0x20000033ffbc7230 */ /* 0x000fc40000004100 */
[----:B------:R-:W-:Y:S02]  /*0db0*/  HADD2.F32 R190, -RZ, R51.H1_H1 ;  /* 0x30000033ffbe7230 */ /* 0x000fe40000004100 */
[C---:B------:R-:W-:Y:S01]  /*0dc0*/  FADD.FTZ R175, -R211.reuse, R57 ;  /* 0x00000039d3af7221 */ /* 0x040fe20000010100 */
[----:B------:R-:W-:Y:S02]  /*0dd0*/  HADD2.F32 R36, -RZ, R36.H1_H1 ;  /* 0x30000024ff247230 */ /* 0x000fe40000004100 */
[----:B------:R-:W-:Y:S01]  /*0de0*/  FADD.FTZ R207, -R211, R43 ;  /* 0x0000002bd3cf7221 */ /* 0x000fe20000010100 */
[----:B------:R-:W-:Y:S02]  /*0df0*/  HADD2.F32 R34, -RZ, R37.H0_H0 ;  /* 0x20000025ff227230 */ /* 0x000fe40000004100 */
[----:B------:R-:W-:Y:S01]  /*0e00*/  FMUL.FTZ R43, R165, R32 ;  /* 0x00000020a52b7220 */ /* 0x000fe20000410000 */
[--C-:B------:R-:W-:Y:S02]  /*0e10*/  HADD2.F32 R170, -RZ, R39.reuse.H0_H0 ;  /* 0x20000027ffaa7230 */ /* 0x100fe40000004100 */
[----:B------:R-:W-:Y:S01]  /*0e20*/  FADD.FTZ R177, -R211, R121 ;  /* 0x00000079d3b17221 */ /* 0x000fe20000010100 */
[----:B------:R-:W-:-:S02]  /*0e30*/  HADD2.F32 R174, -RZ, R39.H1_H1 ;  /* 0x30000027ffae7230 */ /* 0x000fc40000004100 */
[C---:B------:R-:W-:Y:S01]  /*0e40*/  FADD.FTZ R39, -R211.reuse, R125 ;  /* 0x0000007dd3277221 */ /* 0x040fe20000010100 */
[----:B------:R-:W-:Y:S02]  /*0e50*/  HADD2.F32 R37, -RZ, R37.H1_H1 ;  /* 0x30000025ff257230 */ /* 0x000fe40000004100 */
[C---:B------:R-:W-:Y:S01]  /*0e60*/  FADD.FTZ R179, -R211.reuse, R173 ;  /* 0x000000add3b37221 */ /* 0x040fe20000010100 */
[C---:B------:R-:W-:Y:S01]  /*0e70*/  FADD.FTZ R197, -R211.reuse, R41 ;  /* 0x00000029d3c57221 */ /* 0x040fe20000010100 */
[C---:B------:R-:W-:Y:S01]  /*0e80*/  FADD.FTZ R201, -R211.reuse, R181 ;  /* 0x000000b5d3c97221 */ /* 0x040fe20000010100 */
        /* <DEDUP_REMOVED lines=15> */
[C---:B------:R-:W-:Y:S01]  /*0f80*/  FMUL.FTZ R195, R128.reuse, R195 ;  /* 0x000000c380c37220 */ /* 0x040fe20000410000 */
[----:B------:R-:W-:Y:S01]  /*0f90*/  FMUL.FTZ R33, R128, R35 ;  /* 0x0000002380217220 */ /* 0x000fe20000410000 */
[----:B------:R-:W-:-:S02]  /*0fa0*/  HADD2.F32 R46, -RZ, R28.H0_H0 ;  /* 0x2000001cff2e7230 */ /* 0x000fc40000004100 */
[----:B------:R-:W-:Y:S01]  /*0fb0*/  FMUL.FTZ R35, R128, R175 ;  /* 0x000000af80237220 */ /* 0x000fe20000410000 */
[----:B------:R-:W-:Y:S02]  /*0fc0*/  HADD2.F32 R211, -RZ, R28.H1_H1 ;  /* 0x3000001cffd37230 */ /* 0x000fe40000004100 */
[----:B------:R-:W-:Y:S01]  /*0fd0*/  FMUL.FTZ R190, R164, R36 ;  /* 0x00000024a4be7220 */ /* 0x000fe20000410000 */
[--C-:B------:R-:W-:Y:S02]  /*0fe0*/  HADD2.F32 R40, -RZ, R29.reuse.H0_H0 ;  /* 0x2000001dff287230 */ /* 0x100fe40000004100 */
[----:B------:R-:W-:Y:S01]  /*0ff0*/  FADD.FTZ R175, RZ, R43 ;  /* 0x0000002bffaf7221 */ /* 0x000fe20000010000 */
[----:B------:R-:W-:Y:S02]  /*1000*/  HADD2.F32 R125, -RZ, R29.H1_H1 ;  /* 0x3000001dff7d7230 */ /* 0x000fe40000004100 */
[----:B------:R-:W-:Y:S01]  /*1010*/  FMUL.FTZ R39, R128, R39 ;  /* 0x0000002780277220 */ /* 0x000fe20000410000 */
[----:B------:R-:W-:-:S02]  /*1020*/  HADD2.F32 R28, -RZ, R30.H0_H0 ;  /* 0x2000001eff1c7230 */ /* 0x000fc40000004100 */
[----:B------:R-:W-:Y:S02]  /*1030*/  HADD2.F32 R29, -RZ, R30.H1_H1 ;  /* 0x3000001eff1d7230 */ /* 0x000fe40000004100 */
[----:B------:R-:W-:Y:S01]  /*1040*/  FFMA.FTZ R30, R0, R43, RZ ;  /* 0x0000002b001e7223 */ /* 0x000fe200000100ff */
[----:B------:R-:W-:Y:S01]  /*1050*/  FADD.FTZ R133, R37, R133 ;  /* 0x0000008525857221 */ /* 0x000fe20000010000 */
[-C--:B------:R-:W-:Y:S01]  /*1060*/  FFMA.FTZ R134, R195, R37.reuse, R134 ;  /* 0x00000025c3867223 */ /* 0x080fe20000010086 */
[----:B------:R-:W-:Y:S01]  /*1070*/  FMUL.FTZ R192, R162, R37 ;  /* 0x00000025a2c07220 */ /* 0x000fe20000410000 */
[C---:B------:R-:W-:Y:S01]  /*1080*/  FMUL.FTZ R37, R128.reuse, R177 ;  /* 0x000000b180257220 */ /* 0x040fe20000410000 */
[----:B------:R-:W-:Y:S01]  /*1090*/  FMUL.FTZ R42, R163, R34 ;  /* 0x00000022a32a7220 */ /* 0x000fe20000410000 */
[----:B------:R-:W-:Y:S01]  /*10a0*/  FADD.FTZ R177, R175, R190 ;  /* 0x000000beafb17221 */ /* 0x000fe20000010000 */
[----:B------:R-:W-:Y:S01]  /*10b0*/  FMUL.FTZ R193, R128, R193 ;  /* 0x000000c180c17220 */ /* 0x000fe20000410000 */
[----:B------:R-:W-:Y:S01]  /*10c0*/  FFMA.FTZ R30, R39, R190, R30 ;  /* 0x000000be271e7223 */ /* 0x000fe2000001001e */
[----:B------:R-:W-:-:S02]  /*10d0*/  HADD2.F32 R120, -RZ, R38.H0_H0 ;  /* 0x20000026ff787230 */ /* 0x000fc40000004100 */
[----:B------:R-:W-:Y:S01]  /*10e0*/  FADD.FTZ R177, R177, R42 ;  /* 0x0000002ab1b17221 */ /* 0x000fe20000010000 */
[----:B------:R-:W-:Y:S01]  /*10f0*/  FFMA.FTZ R30, R193, R42, R30 ;  /* 0x0000002ac11e7223 */ /* 0x000fe2000001001e */
[----:B------:R-:W-:Y:S02]  /*1100*/  HADD2.F32 R38, -RZ, R38.H1_H1 ;  /* 0x30000026ff267230 */ /* 0x000fe40000004100 */
[----:B------:R-:W-:Y:S01]  /*1110*/  FADD.FTZ R139, R32, R139 ;  /* 0x0000008b208b7221 */ /* 0x000fe20000010000 */
[----:B------:R-:W-:Y:S01]  /*1120*/  FFMA.FTZ R143, R0, R32, R143 ;  /* 0x00000020008f7223 */ /* 0x000fe2000001008f */
[----:B------:R-:W-:Y:S01]  /*1130*/  FMUL.FTZ R32, R161, R120 ;  /* 0x00000078a1207220 */ /* 0x000fe20000410000 */
[----:B------:R-:W-:Y:S01]  /*1140*/  FADD.FTZ R177, R177, R192 ;  /* 0x000000c0b1b17221 */ /* 0x000fe20000010000 */
[----:B------:R-:W-:Y:S01]  /*1150*/  FFMA.FTZ R30, R195, R192, R30 ;  /* 0x000000c0c31e7223 */ /* 0x000fe2000001001e */
[----:B------:R-:W-:Y:S01]  /*1160*/  FMUL.FTZ R191, R128, R191 ;  /* 0x000000bf80bf7220 */ /* 0x000fe20000410000 */
[----:B------:R-:W-:Y:S01]  /*1170*/  FADD.FTZ R135, R34, R135 ;  /* 0x0000008722877221 */ /* 0x000fe20000010000 */
[----:B------:R-:W-:Y:S01]  /*1180*/  FFMA.FTZ R136, R193, R34, R136 ;  /* 0x00000022c1887223 */ /* 0x000fe20000010088 */
[----:B------:R-:W-:Y:S01]  /*1190*/  FMUL.FTZ R175, R128, R203 ;  /* 0x000000cb80af7220 */ /* 0x000fe20000410000 */
[-C--:B------:R-:W-:Y:S01]  /*11a0*/  FMUL.FTZ R34, R160, R38.reuse ;  /* 0x00000026a0227220 */ /* 0x080fe20000410000 */
[----:B------:R-:W-:Y:S01]  /*11b0*/  FADD.FTZ R177, R177, R32 ;  /* 0x00000020b1b17221 */ /* 0x000fe20000010000 */
[----:B------:R-:W-:Y:S01]  /*11c0*/  FADD.FTZ R127, R38, R127 ;  /* 0x0000007f267f7221 */ /* 0x000fe20000010000 */
[----:B------:R-:W-:Y:S01]  /*11d0*/  FFMA.FTZ R130, R35, R38, R130 ;  /* 0x0000002623827223 */ /* 0x000fe20000010082 */
        /* <DEDUP_REMOVED lines=15> */
[----:B------:R-:W-:Y:S01]  /*12d0*/  FADD.FTZ R45, R45, R36 ;  /* 0x000000242d2d7221 */ /* 0x000fe20000010000 */
[--C-:B------:R-:W-:Y:S02]  /*12e0*/  HADD2.F32 R44, -RZ, R47.reuse.H0_H0 ;  /* 0x2000002fff2c7230 */ /* 0x100fe40000004100 */
[C---:B------:R-:W-:Y:S01]  /*12f0*/  FFMA.FTZ R126, R37.reuse, R170, R126 ;  /* 0x000000aa257e7223 */ /* 0x040fe2000001007e */
[----:B------:R-:W-:Y:S01]  /*1300*/  FFMA.FTZ R30, R37, R36, R30 ;  /* 0x00000024251e7223 */ /* 0x000fe2000001001e */
[----:B------:R-:W-:Y:S02]  /*1310*/  HADD2.F32 R47, -RZ, R47.H1_H1 ;  /* 0x3000002fff2f7230 */ /* 0x000fe40000004100 */
[C---:B------:R-:W-:Y:S01]  /*1320*/  FMUL.FTZ R170, R128.reuse, R205 ;  /* 0x000000cd80aa7220 */ /* 0x040fe20000410000 */
        /* <DEDUP_REMOVED lines=18> */
[----:B------:R-:W-:Y:S01]  /*1450*/  FFMA.FTZ R118, R185, R183, R118 ;  /* 0x000000b7b9767223 */ /* 0x000fe20000010076 */
[----:B------:R-:W-:Y:S01]  /*1460*/  FADD.FTZ R89, R46, R89 ;  /* 0x000000592e597221 */ /* 0x000fe20000010000 */
[-C--:B------:R-:W-:Y:S01]  /*1470*/  FFMA.FTZ R109, R44, R46.reuse, R109 ;  /* 0x0000002e2c6d7223 */ /* 0x080fe2000001006d */
[----:B------:R-:W-:Y:S01]  /*1480*/  FMUL.FTZ R45, R149, R46 ;  /* 0x0000002e952d7220 */ /* 0x000fe20000410000 */
        /* <DEDUP_REMOVED lines=10> */
[----:B------:R-:W-:Y:S01]  /*1530*/  FMUL.FTZ R172, R153, R194 ;  /* 0x000000c299ac7220 */ /* 0x000fe20000410000 */
[----:B------:R-:W-:Y:S01]  /*1540*/  FADD.FTZ R181, R181, R184 ;  /* 0x000000b8b5b57221 */ /* 0x000fe20000010000 */
[C---:B------:R-:W-:Y:S01]  /*1550*/  FMUL.FTZ R176, R128.reuse, R201 ;  /* 0x000000c980b07220 */ /* 0x040fe20000410000 */
[----:B------:R-:W-:Y:S01]  /*1560*/  FFMA.FTZ R197, R189, R184, R30 ;  /* 0x000000b8bdc57223 */ /* 0x000fe2000001001e */
[----:B------:R-:W-:Y:S01]  /*1570*/  FMUL.FTZ R48, R128, R49 ;  /* 0x0000003180307220 */ /* 0x000fe20000410000 */
[----:B------:R-:W-:-:S02]  /*1580*/  FADD.FTZ R181, R181, R172 ;  /* 0x000000acb5b57221 */ /* 0x000fc40000010000 */
[----:B------:R-:W-:Y:S01]  /*1590*/  FFMA.FTZ R30, R176, R172, R197 ;  /* 0x000000acb01e7223 */ /* 0x000fe200000100c5 */
[----:B------:R-:W-:Y:S01]  /*15a0*/  FADD.FTZ R87, R40, R87 ;  /* 0x0000005728577221 */ /* 0x000fe20000010000 */
[-C--:B------:R-:W-:Y:S01]  /*15b0*/  FFMA.FTZ R107, R48, R40.reuse, R107 ;  /* 0x00000028306b7223 */ /* 0x080fe2000001006b */
        /* <DEDUP_REMOVED lines=14> */
[----:B------:R-:W-:Y:S01]  /*16a0*/  FADD.FTZ R180, R28, R85 ;  /* 0x000000551cb47221 */ /* 0x000fe20000010000 */
[----:B------:R-:W-:Y:S01]  /*16b0*/  FMUL.FTZ R46, R148, R211 ;  /* 0x000000d3942e7220 */ /* 0x000fe20000410000 */
[----:B------:R-:W-:Y:S01]  /*16c0*/  FADD.FTZ R85, R40, R45 ;  /* 0x0000002d28557221 */ /* 0x000fe20000010000 */
[----:B------:R-:W-:Y:S01]  /*16d0*/  FFMA.FTZ R30, R44, R45, R125 ;  /* 0x0000002d2c1e7223 */ /* 0x000fe2000001007d */
        /* <DEDUP_REMOVED lines=56> */
[----:B------:R0:W1:Y:S01]  /*1a60*/  SHFL.BFLY PT, R198, R181, 0x10, 0x1f ;  /* 0x0e001f00b5c67f89 */ /* 0x00006200000e0000 */
[----:B------:R-:W-:-:S03]  /*1a70*/  MOV R85, R180 ;  /* 0x000000b400557202 */ /* 0x000fc60000000f00 */
[----:B------:R0:W2:Y:S04]  /*1a80*/  SHFL.BFLY PT, R200, R197, 0x10, 0x1f ;  /* 0x0e001f00c5c87f89 */ /* 0x0000a800000e0000 */
.L_x_2132:
[----:B------:R-:W3:Y:S02]  /*1a90*/  LDC.64 R40, c[0x0][0x220] ;  /* 0x00008800ff287b82 */ /* 0x000ee40000000a00 */
[----:B---3--:R-:W-:-:S06]  /*1aa0*/  IMAD.WIDE.U32 R28, R171, 0x10, R40 ;  /* 0x00000010ab1c7825 */ /* 0x008fcc00078e0028 */
[----:B------:R-:W3:Y:S01]  /*1ab0*/  LDG.E.128 R28, desc[UR4][R28.64] ;  /* 0x000000041c1c7981 */ /* 0x000ee2000c1e1d00 */
[----:B-1----:R-:W-:Y:S01]  /*1ac0*/  FADD.FTZ R198, R181, R198 ;  /* 0x000000c6b5c67221 */ /* 0x002fe20000010000 */
[----:B--2---:R-:W-:Y:S01]  /*1ad0*/  FADD.FTZ R180, R197, R200 ;  /* 0x000000c8c5b47221 */ /* 0x004fe20000010000 */
[----:B-----5:R-:W-:Y:S01]  /*1ae0*/  MOV R194, R54 ;  /* 0x0000003600c27202 */ /* 0x020fe20000000f00 */
[----:B------:R-:W-:Y:S01]  /*1af0*/  HFMA2.MMA R199, -RZ, RZ, 0, 0 ;  /* 0x00000000ffc77435 */ /* 0x000fe200000001ff */
[----:B0-----:R-:W-:Y:S01]  /*1b00*/  FMUL.FTZ R181, R198, UR9 ;  /* 0x00000009c6b57c20 */ /* 0x001fe20008410000 */
[----:B------:R-:W-:Y:S01]  /*1b10*/  FMUL.FTZ R180, R180, UR9 ;  /* 0x00000009b4b47c20 */ /* 0x000fe20008410000 */
[----:B------:R-:W-:Y:S01]  /*1b20*/  LOP3.LUT P3, RZ, R194, 0xff, RZ, 0xc0, !PT ;  /* 0x000000ffc2ff7812 */ /* 0x000fe2000786c0ff */
[----:B------:R-:W-:Y:S01]  /*1b30*/  @P1 HADD2.F32 R194, -RZ, R13.H1_H1 ;  /* 0x3000000dffc21230 */ /* 0x000fe20000004100 */
[----:B------:R-:W-:Y:S02]  /*1b40*/  LOP3.LUT P4, RZ, R54, 0xff00, RZ, 0xc0, !PT ;  /* 0x0000ff0036ff7812 */ /* 0x000fe4000788c0ff */
[----:B------:R-:W-:-:S02]  /*1b50*/  FSEL R181, R181, RZ, !P2 ;  /* 0x000000ffb5b57208 */ /* 0x000fc40005000000 */
[C---:B------:R-:W-:Y:S02]  /*1b60*/  LOP3.LUT P5, RZ, R54.reuse, 0xff0000, RZ, 0xc0, !PT ;  /* 0x00ff000036ff7812 */ /* 0x040fe400078ac0ff */
[----:B------:R-:W-:Y:S01]  /*1b70*/  LOP3.LUT P2, RZ, R54, 0xff000000, RZ, 0xc0, !PT ;  /* 0xff00000036ff7812 */ /* 0x000fe2000784c0ff */
[-CC-:B------:R-:W-:Y:S01]  /*1b80*/  FFMA.FTZ R0, R0, R180.reuse, R181.reuse ;  /* 0x000000b400007223 */ /* 0x180fe200000100b5 */
[-CC-:B------:R-:W-:Y:S01]  /*1b90*/  FFMA.FTZ R39, R39, R180.reuse, R181.reuse ;  /* 0x000000b427277223 */ /* 0x180fe200000100b5 */
[-CC-:B------:R-:W-:Y:S01]  /*1ba0*/  FFMA.FTZ R193, R193, R180.reuse, R181.reuse ;  /* 0x000000b4c1c17223 */ /* 0x180fe200000100b5 */
[----:B------:R-:W-:Y:S01]  /*1bb0*/  FFMA.FTZ R195, R195, R180, R181 ;  /* 0x000000b4c3c37223 */ /* 0x000fe200000100b5 */
[----:B------:R-:W-:Y:S01]  /*1bc0*/  FADD.FTZ R43, R43, -R0 ;  /* 0x800000002b2b7221 */ /* 0x000fe20000010000 */
[--C-:B------:R-:W-:Y:S02]  /*1bd0*/  @P1 HADD2.F32 R0, -RZ, R12.reuse.H0_H0 ;  /* 0x2000000cff001230 */ /* 0x100fe40000004100 */
[----:B------:R-:W-:Y:S01]  /*1be0*/  FADD.FTZ R39, R190, -R39 ;  /* 0x80000027be277221 */ /* 0x000fe20000010000 */
[----:B------:R-:W-:-:S02]  /*1bf0*/  @P1 HADD2.F32 R190, -RZ, R12.H1_H1 ;  /* 0x3000000cffbe1230 */ /* 0x000fc40000004100 */
[----:B------:R-:W-:Y:S01]  /*1c00*/  FMUL.FTZ R197, R128, R43 ;  /* 0x0000002b80c57220 */ /* 0x000fe20000410000 */
[----:B------:R-:W-:Y:S01]  /*1c10*/  FADD.FTZ R193, R42, -R193 ;  /* 0x800000c12ac17221 */ /* 0x000fe20000010000 */
[----:B------:R-:W-:Y:S01]  /*1c20*/  FMUL.FTZ R39, R128, R39 ;  /* 0x0000002780277220 */ /* 0x000fe20000410000 */
[----:B------:R-:W-:Y:S01]  /*1c30*/  FADD.FTZ R195, R192, -R195 ;  /* 0x800000c3c0c37221 */ /* 0x000fe20000010000 */
[----:B------:R-:W-:Y:S01]  /*1c40*/  @P1 FADD.FTZ R197, R197, R0 ;  /* 0x00000000c5c51221 */ /* 0x000fe20000010000 */
[----:B------:R-:W-:Y:S02]  /*1c50*/  @P1 HADD2.F32 R192, -RZ, R13.H0_H0 ;  /* 0x2000000dffc01230 */ /* 0x000fe40000004100 */
[----:B------:R-:W-:Y:S01]  /*1c60*/  @P1 FADD.FTZ R39, R39, R190 ;  /* 0x000000be27271221 */ /* 0x000fe20000010000 */
[----:B------:R-:W-:Y:S01]  /*1c70*/  FMUL.FTZ R203, R128, R193 ;  /* 0x000000c180cb7220 */ /* 0x000fe20000410000 */
[----:B------:R-:W-:Y:S01]  /*1c80*/  FMUL.FTZ R0, R197, R124 ;  /* 0x0000007cc5007220 */ /* 0x000fe20000410000 */
[----:B------:R-:W-:Y:S01]  /*1c90*/  HFMA2.MMA R190, -RZ, RZ, 0, 0 ;  /* 0x00000000ffbe7435 */ /* 0x000fe200000001ff */
[----:B------:R-:W-:-:S02]  /*1ca0*/  @P3 HADD2.F32 R42, -RZ, R92.H0_H0 ;  /* 0x2000005cff2a3230 */ /* 0x000fc40000004100 */
[----:B------:R-:W-:Y:S01]  /*1cb0*/  @P1 FADD.FTZ R203, R203, R192 ;  /* 0x000000c0cbcb1221 */ /* 0x000fe20000010000 */
[----:B------:R-:W-:Y:S01]  /*1cc0*/  FMUL.FTZ R205, R0, UR14 ;  /* 0x0000000e00cd7c20 */ /* 0x000fe20008410000 */
[-C--:B------:R-:W-:Y:S01]  /*1cd0*/  FMUL.FTZ R43, R39, R124.reuse ;  /* 0x0000007c272b7220 */ /* 0x080fe20000410000 */
[----:B------:R-:W-:Y:S01]  /*1ce0*/  FMUL.FTZ R201, R128, R195 ;  /* 0x000000c380c97220 */ /* 0x000fe20000410000 */
[----:B------:R-:W-:Y:S01]  /*1cf0*/  FMUL.FTZ R195, R203, R124 ;  /* 0x0000007ccbc37220 */ /* 0x000fe20000410000 */
[----:B------:R-:W-:Y:S01]  /*1d00*/  @P3 FMUL.FTZ R190, R205, R42 ;  /* 0x0000002acdbe3220 */ /* 0x000fe20000410000 */
[----:B------:R-:W-:Y:S01]  /*1d10*/  FMUL.FTZ R207, R43, UR14 ;  /* 0x0000000e2bcf7c20 */ /* 0x000fe20008410000 */
[----:B------:R-:W-:Y:S01]  /*1d20*/  @P1 FADD.FTZ R201, R201, R194 ;  /* 0x000000c2c9c91221 */ /* 0x000fe20000010000 */
[----:B------:R-:W-:Y:S01]  /*1d30*/  @P5 HADD2.F32 R196, -RZ, R93.H0_H0 ;  /* 0x2000005dffc45230 */ /* 0x000fe20000004100 */
[----:B------:R-:W-:Y:S01]  /*1d40*/  CS2R R192, SRZ ;  /* 0x0000000000c07805 */ /* 0x000fe2000001ff00 */
[----:B------:R-:W-:Y:S01]  /*1d50*/  FMUL.FTZ R195, R195, UR14 ;  /* 0x0000000ec3c37c20 */ /* 0x000fe20008410000 */
[----:B------:R-:W-:Y:S01]  /*1d60*/  MOV R0, RZ ;  /* 0x000000ff00007202 */ /* 0x000fe20000000f00 */
[--C-:B------:R-:W-:Y:S01]  /*1d70*/  FFMA.FTZ R33, R33, R180, R181.reuse ;  /* 0x000000b421217223 */ /* 0x100fe200000100b5 */
[----:B------:R-:W-:Y:S01]  /*1d80*/  MOV R54, RZ ;  /* 0x000000ff00367202 */ /* 0x000fe20000000f00 */
[----:B------:R-:W-:Y:S01]  /*1d90*/  @P5 FMUL.FTZ R192, R195, R196 ;  /* 0x000000c4c3c05220 */ /* 0x000fe20000410000 */
[----:B------:R-:W-:Y:S01]  /*1da0*/  FFMA.FTZ R35, R35, R180, R181 ;  /* 0x000000b423237223 */ /* 0x000fe200000100b5 */
[----:B------:R-:W-:Y:S01]  /*1db0*/  FADD.FTZ R33, R32, -R33 ;  /* 0x8000002120217221 */ /* 0x000fe20000010000 */
[----:B------:R-:W-:-:S02]  /*1dc0*/  @P4 HADD2.F32 R194, -RZ, R92.H1_H1 ;  /* 0x3000005cffc24230 */ /* 0x000fc40000004100 */
[-C--:B------:R-:W-:Y:S01]  /*1dd0*/  FFMA.FTZ R37, R37, R180.reuse, R181 ;  /* 0x000000b425257223 */ /* 0x080fe200000100b5 */
[----:B------:R-:W-:Y:S01]  /*1de0*/  FADD.FTZ R35, R34, -R35 ;  /* 0x8000002322237221 */ /* 0x000fe20000010000 */
[C---:B------:R-:W-:Y:S01]  /*1df0*/  FMUL.FTZ R33, R128.reuse, R33 ;  /* 0x0000002180217220 */ /* 0x040fe20000410000 */
[----:B------:R-:W-:Y:S01]  /*1e00*/  FFMA.FTZ R191, R191, R180, R181 ;  /* 0x000000b4bfbf7223 */ /* 0x000fe200000100b5 */
[----:B------:R-:W-:Y:S02]  /*1e10*/  @P1 HADD2.F32 R32, -RZ, R14.H1_H1 ;  /* 0x3000000eff201230 */ /* 0x000fe40000004100 */
[----:B------:R-:W-:Y:S01]  /*1e20*/  FMUL.FTZ R35, R128, R35 ;  /* 0x0000002380237220 */ /* 0x000fe20000410000 */
[----:B------:R-:W-:Y:S01]  /*1e30*/  @P4 FMUL.FTZ R199, R207, R194 ;  /* 0x000000c2cfc74220 */ /* 0x000fe20000410000 */
[----:B------:R-:W-:Y:S01]  /*1e40*/  FADD.FTZ R37, R36, -R37 ;  /* 0x8000002524257221 */ /* 0x000fe20000010000 */
[----:B------:R-:W-:Y:S01]  /*1e50*/  FADD.FTZ R191, R38, -R191 ;  /* 0x800000bf26bf7221 */ /* 0x000fe20000010000 */
[----:B------:R-:W-:Y:S01]  /*1e60*/  LOP3.LUT P6, RZ, R55, 0xff0000, RZ, 0xc0, !PT ;  /* 0x00ff000037ff7812 */ /* 0x000fe200078cc0ff */
[----:B------:R-:W-:Y:S01]  /*1e70*/  @P1 FADD.FTZ R35, R35, R32 ;  /* 0x0000002023231221 */ /* 0x000fe20000010000 */
[--C-:B------:R-:W-:Y:S01]  /*1e80*/  @P1 HADD2.F32 R32, -RZ, R15.reuse.H0_H0 ;  /* 0x2000000fff201230 */ /* 0x100fe20000004100 */
[----:B------:R-:W-:Y:S01]  /*1e90*/  HFMA2.MMA R38, -RZ, RZ, 0, 0 ;  /* 0x00000000ff267435 */ /* 0x000fe200000001ff */
[----:B------:R-:W-:Y:S01]  /*1ea0*/  @P1 HADD2.F32 R34, -RZ, R15.H1_H1 ;  /* 0x3000000fff221230 */ /* 0x000fe20000004100 */
[----:B------:R-:W-:Y:S01]  /*1eb0*/  HFMA2.MMA R196, -RZ, RZ, 0, 0 ;  /* 0x00000000ffc47435 */ /* 0x000fe200000001ff */
[----:B------:R-:W-:-:S07]  /*1ec0*/  MOV R209, RZ ;  /* 0x000000ff00d17202 */ /* 0x000fce0000000f00 */
[----:B------:R-:W-:Y:S02]  /*1ed0*/  @P6 HADD2.F32 R198, -RZ, R95.H0_H0 ;  /* 0x2000005fffc66230 */ /* 0x000fe40000004100 */
[--C-:B---3--:R-:W-:Y:S02]  /*1ee0*/  @P3 HADD2.F32 R42, -RZ, R28.reuse.H0_H0 ;  /* 0x2000001cff2a3230 */ /* 0x108fe40000004100 */
[----:B------:R-:W-:Y:S02]  /*1ef0*/  @P4 HADD2.F32 R28, -RZ, R28.H1_H1 ;  /* 0x3000001cff1c4230 */ /* 0x000fe40000004100 */
[----:B------:R-:W-:Y:S02]  /*1f00*/  @P5 HADD2.F32 R43, -RZ, R29.H0_H0 ;  /* 0x2000001dff2b5230 */ /* 0x000fe40000004100 */
[----:B------:R-:W-:Y:S01]  /*1f10*/  @P3 FMUL.FTZ R54, R205, R42 ;  /* 0x0000002acd363220 */ /* 0x000fe20000410000 */
[----:B------:R-:W-:Y:S02]  /*1f20*/  @P2 HADD2.F32 R42, -RZ, R93.H1_H1 ;  /* 0x3000005dff2a2230 */ /* 0x000fe40000004100 */
[----:B------:R-:W-:Y:S01]  /*1f30*/  @P4 FMUL.FTZ R193, R207, R28 ;  /* 0x0000001ccfc14220 */ /* 0x000fe20000410000 */
[----:B------:R-:W-:Y:S01]  /*1f40*/  FMUL.FTZ R28, R201, R124 ;  /* 0x0000007cc91c7220 */ /* 0x000fe20000410000 */
[----:B------:R-:W-:Y:S01]  /*1f50*/  @P5 FMUL.FTZ R0, R195, R43 ;  /* 0x0000002bc3005220 */ /* 0x000fe20000410000 */
[----:B------:R-:W-:Y:S01]  /*1f60*/  HFMA2.MMA R195, -RZ, RZ, 0, 0 ;  /* 0x00000000ffc37435 */ /* 0x000fe200000001ff */
[----:B------:R-:W-:-:S02]  /*1f70*/  @P2 HADD2.F32 R29, -RZ, R29.H1_H1 ;  /* 0x3000001dff1d2230 */ /* 0x000fc40000004100 */
[----:B------:R-:W-:Y:S01]  /*1f80*/  FMUL.FTZ R28, R28, UR14 ;  /* 0x0000000e1c1c7c20 */ /* 0x000fe20008410000 */
[----:B------:R-:W-:Y:S01]  /*1f90*/  MOV R205, RZ ;  /* 0x000000ff00cd7202 */ /* 0x000fe20000000f00 */
[----:B------:R-:W-:Y:S01]  /*1fa0*/  FMUL.FTZ R207, R128, R191 ;  /* 0x000000bf80cf7220 */ /* 0x000fe20000410000 */
[C---:B------:R-:W-:Y:S01]  /*1fb0*/  LOP3.LUT P3, RZ, R55.reuse, 0xff, RZ, 0xc0, !PT ;  /* 0x000000ff37ff7812 */ /* 0x040fe2000786c0ff */
[C---:B------:R-:W-:Y:S01]  /*1fc0*/  @P2 FMUL.FTZ R195, R28.reuse, R29 ;  /* 0x0000001d1cc32220 */ /* 0x040fe20000410000 */
[----:B------:R-:W-:Y:S01]  /*1fd0*/  @P2 FMUL.FTZ R205, R28, R42 ;  /* 0x0000002a1ccd2220 */ /* 0x000fe20000410000 */
[----:B------:R-:W-:Y:S01]  /*1fe0*/  ISETP.NE.U32.AND P2, PT, RZ, UR12, PT ;  /* 0x0000000cff007c0c */ /* 0x000fe2000bf45070 */
[----:B------:R-:W-:Y:S01]  /*1ff0*/  @P1 HADD2.F32 R28, -RZ, R14.H0_H0 ;  /* 0x2000000eff1c1230 */ /* 0x000fe20000004100 */
[----:B------:R-:W-:Y:S01]  /*2000*/  LOP3.LUT P4, RZ, R55, 0xff00, RZ, 0xc0, !PT ;  /* 0x0000ff0037ff7812 */ /* 0x000fe2000788c0ff */
[----:B------:R-:W0:Y:S01]  /*2010*/  LDC.64 R42, c[0x0][0x2f8] ;  /* 0x0000be00ff2a7b82 */ /* 0x000e220000000a00 */
[----:B------:R-:W-:Y:S01]  /*2020*/  ISETP.NE.AND.EX P2, PT, RZ, UR13, PT, P2 ;  /* 0x0000000dff007c0c */ /* 0x000fe2000bf45320 */
[----:B------:R-:W-:Y:S01]  /*2030*/  @P1 FADD.FTZ R207, R207, R34 ;  /* 0x00000022cfcf1221 */ /* 0x000fe20000010000 */
[----:B------:R-:W-:Y:S01]  /*2040*/  @P1 FADD.FTZ R33, R33, R28 ;  /* 0x0000001c21211221 */ /* 0x000fe20000010000 */
[----:B------:R-:W-:Y:S01]  /*2050*/  LOP3.LUT P5, RZ, R55, 0xff000000, RZ, 0xc0, !PT ;  /* 0xff00000037ff7812 */ /* 0x000fe200078ac0ff */
[----:B------:R-:W-:Y:S01]  /*2060*/  FMUL.FTZ R55, R128, R37 ;  /* 0x0000002580377220 */ /* 0x000fe20000410000 */
[-C--:B------:R-:W-:Y:S01]  /*2070*/  FMUL.FTZ R191, R35, R124.reuse ;  /* 0x0000007c23bf7220 */ /* 0x080fe20000410000 */
[----:B------:R-:W-:Y:S01]  /*2080*/  FMUL.FTZ R200, R207, R124 ;  /* 0x0000007ccfc87220 */ /* 0x000fe20000410000 */
[----:B------:R-:W-:-:S02]  /*2090*/  @P3 HADD2.F32 R34, -RZ, R94.H0_H0 ;  /* 0x2000005eff223230 */ /* 0x000fc40000004100 */
[----:B------:R-:W-:Y:S01]  /*20a0*/  @P1 FADD.FTZ R55, R55, R32 ;  /* 0x0000002037371221 */ /* 0x000fe20000010000 */
[-C--:B------:R-:W-:Y:S01]  /*20b0*/  FMUL.FTZ R32, R33, R124.reuse ;  /* 0x0000007c21207220 */ /* 0x080fe20000410000 */
[----:B------:R-:W-:Y:S01]  /*20c0*/  FMUL.FTZ R191, R191, UR14 ;  /* 0x0000000ebfbf7c20 */ /* 0x000fe20008410000 */
[----:B------:R-:W-:Y:S02]  /*20d0*/  @P4 HADD2.F32 R36, -RZ, R94.H1_H1 ;  /* 0x3000005eff244230 */ /* 0x000fe40000004100 */
[----:B------:R-:W-:Y:S01]  /*20e0*/  FMUL.FTZ R194, R55, R124 ;  /* 0x0000007c37c27220 */ /* 0x000fe20000410000 */
[----:B------:R-:W1:Y:S01]  /*20f0*/  @P2 LDC.64 R28, c[0x0][0x308] ;  /* 0x0000c200ff1c2b82 */ /* 0x000e620000000a00 */
[----:B------:R-:W-:Y:S01]  /*2100*/  FMUL.FTZ R204, R32, UR14 ;  /* 0x0000000e20cc7c20 */ /* 0x000fe20008410000 */
[----:B------:R-:W-:Y:S01]  /*2110*/  FMUL.FTZ R213, R200, UR14 ;  /* 0x0000000ec8d57c20 */ /* 0x000fe20008410000 */
[----:B------:R-:W-:Y:S02]  /*2120*/  @P5 HADD2.F32 R202, -RZ, R95.H1_H1 ;  /* 0x3000005fffca5230 */ /* 0x000fe40000004100 */
[----:B------:R-:W-:Y:S01]  /*2130*/  FMUL.FTZ R211, R194, UR14 ;  /* 0x0000000ec2d37c20 */ /* 0x000fe20008410000 */
[----:B------:R-:W-:Y:S01]  /*2140*/  @P2 F2FP.F16.F32.PACK_AB R197, RZ, R197 ;  /* 0x000000c5ffc5223e */ /* 0x000fe200000000ff */
[----:B------:R-:W-:Y:S01]  /*2150*/  @P3 FMUL.FTZ R38, R204, R34 ;  /* 0x00000022cc263220 */ /* 0x000fe20000410000 */
[----:B------:R-:W-:Y:S01]  /*2160*/  @P2 F2FP.F16.F32.PACK_AB R203, RZ, R203 ;  /* 0x000000cbffcb223e */ /* 0x000fe200000000ff */
[----:B------:R-:W-:Y:S01]  /*2170*/  @P6 FMUL.FTZ R196, R211, R198 ;  /* 0x000000c6d3c46220 */ /* 0x000fe20000410000 */
[----:B------:R-:W-:Y:S01]  /*2180*/  @P2 F2FP.F16.F32.PACK_AB R33, RZ, R33 ;  /* 0x00000021ff21223e */ /* 0x000fe200000000ff */
[----:B------:R-:W-:Y:S01]  /*2190*/  @P5 FMUL.FTZ R209, R213, R202 ;  /* 0x000000cad5d15220 */ /* 0x000fe20000410000 */
[----:B------:R-:W-:Y:S01]  /*21a0*/  @P2 F2FP.F16.F32.PACK_AB R55, RZ, R55 ;  /* 0x00000037ff37223e */ /* 0x000fe200000000ff */
[----:B0-----:R-:W-:Y:S01]  /*21b0*/  IMAD.WIDE.U32 R42, R171, 0x10, R42 ;  /* 0x00000010ab2a7825 */ /* 0x001fe200078e002a */
[----:B------:R-:W-:-:S03]  /*21c0*/  MOV R37, RZ ;  /* 0x000000ff00257202 */ /* 0x000fc60000000f00 */
[----:B------:R-:W-:Y:S01]  /*21d0*/  @P4 FMUL.FTZ R37, R191, R36 ;  /* 0x00000024bf254220 */ /* 0x000fe20000410000 */
[----:B------:R-:W-:Y:S02]  /*21e0*/  @P2 F2FP.F16.F32.PACK_AB R39, RZ, R39 ;  /* 0x00000027ff27223e */ /* 0x000fe400000000ff */
[----:B------:R-:W-:Y:S02]  /*21f0*/  @P2 F2FP.F16.F32.PACK_AB R201, RZ, R201 ;  /* 0x000000c9ffc9223e */ /* 0x000fe400000000ff */
[----:B------:R-:W-:Y:S02]  /*2200*/  @P2 F2FP.F16.F32.PACK_AB R35, RZ, R35 ;  /* 0x00000023ff23223e */ /* 0x000fe400000000ff */
[----:B------:R-:W-:Y:S02]  /*2210*/  @P2 F2FP.F16.F32.PACK_AB R207, RZ, R207 ;  /* 0x000000cfffcf223e */ /* 0x000fe400000000ff */
[----:B------:R-:W-:Y:S01]  /*2220*/  @P2 PRMT R24, R197, 0x7610, R24 ;  /* 0x00007610c5182816 */ /* 0x000fe20000000018 */
[----:B-1----:R-:W-:Y:S01]  /*2230*/  @P2 IMAD.WIDE.U32 R28, R171, 0x10, R28 ;  /* 0x00000010ab1c2825 */ /* 0x002fe200078e001c */
[----:B------:R-:W-:-:S02]  /*2240*/  @P2 PRMT R25, R203, 0x7610, R25 ;  /* 0x00007610cb192816 */ /* 0x000fc40000000019 */
[----:B------:R-:W-:Y:S01]  /*2250*/  @P2 PRMT R26, R33, 0x7610, R26 ;  /* 0x00007610211a2816 */ /* 0x000fe2000000001a */
[----:B------:R-:W-:Y:S01]  /*2260*/  IMAD.WIDE.U32 R32, R169, 0x10, R40 ;  /* 0x00000010a9207825 */ /* 0x000fe200078e0028 */
[----:B------:R-:W-:Y:S02]  /*2270*/  @P2 PRMT R27, R55, 0x7610, R27 ;  /* 0x00007610371b2816 */ /* 0x000fe4000000001b */
[----:B------:R-:W-:Y:S02]  /*2280*/  @P2 PRMT R24, R24, 0x5410, R39 ;  /* 0x0000541018182816 */ /* 0x000fe40000000027 */
[----:B------:R-:W-:Y:S02]  /*2290*/  @P2 PRMT R25, R25, 0x5410, R201 ;  /* 0x0000541019192816 */ /* 0x000fe400000000c9 */
[----:B------:R-:W-:Y:S02]  /*22a0*/  F2FP.F16.F32.PACK_AB R38, R37, R38 ;  /* 0x000000262526723e */ /* 0x000fe400000000ff */
[----:B------:R-:W-:-:S02]  /*22b0*/  @P2 PRMT R26, R26, 0x5410, R35 ;  /* 0x000054101a1a2816 */ /* 0x000fc40000000023 */
[----:B------:R-:W-:Y:S02]  /*22c0*/  @P2 PRMT R27, R27, 0x5410, R207 ;  /* 0x000054101b1b2816 */ /* 0x000fe400000000cf */
[----:B------:R-:W-:Y:S02]  /*22d0*/  F2FP.F16.F32.PACK_AB R39, R209, R196 ;  /* 0x000000c4d127723e */ /* 0x000fe400000000ff */
[----:B------:R-:W-:Y:S01]  /*22e0*/  F2FP.F16.F32.PACK_AB R37, R205, R192 ;  /* 0x000000c0cd25723e */ /* 0x000fe200000000ff */
[----:B------:R0:W-:Y:S01]  /*22f0*/  @P2 STG.E.128 desc[UR4][R28.64], R24 ;  /* 0x000000181c002986 */ /* 0x0001e2000c101d04 */
[----:B------:R-:W-:-:S05]  /*2300*/  F2FP.F16.F32.PACK_AB R36, R199, R190 ;  /* 0x000000bec724723e */ /* 0x000fca00000000ff */
[----:B------:R1:W-:Y:S04]  /*2310*/  STG.E.128 desc[UR4][R42.64], R36 ;  /* 0x000000242a007986 */ /* 0x0003e8000c101d04 */
[----:B------:R-:W2:Y:S01]  /*2320*/  LDG.E.128 R32, desc[UR4][R32.64] ;  /* 0x0000000420207981 */ /* 0x000ea2000c1e1d00 */
[----:B------:R-:W-:Y:S01]  /*2330*/  HFMA2.MMA R190, -RZ, RZ, 0, 0 ;  /* 0x00000000ffbe7435 */ /* 0x000fe200000001ff */
[--C-:B------:R-:W-:Y:S02]  /*2340*/  @P3 HADD2.F32 R55, -RZ, R30.reuse.H0_H0 ;  /* 0x2000001eff373230 */ /* 0x100fe40000004100 */
[-CC-:B------:R-:W-:Y:S01]  /*2350*/  FFMA.FTZ R186, R186, R180.reuse, R181.reuse ;  /* 0x000000b4baba7223 */ /* 0x180fe200000100b5 */
[----:B------:R-:W-:Y:S01]  /*2360*/  FFMA.FTZ R185, R185, R180, R181 ;  /* 0x000000b4b9b97223 */ /* 0x000fe200000100b5 */
[----:B------:R-:W-:-:S02]  /*2370*/  @P4 HADD2.F32 R30, -RZ, R30.H1_H1 ;  /* 0x3000001eff1e4230 */ /* 0x000fc40000004100 */
[----:B------:R-:W-:Y:S01]  /*2380*/  FFMA.FTZ R188, R188, R180, R181 ;  /* 0x000000b4bcbc7223 */ /* 0x000fe200000100b5 */
[----:B------:R-:W-:Y:S01]  /*2390*/  @P3 FMUL.FTZ R190, R204, R55 ;  /* 0x00000037ccbe3220 */ /* 0x000fe20000410000 */
[----:B------:R-:W-:Y:S01]  /*23a0*/  HFMA2.MMA R55, -RZ, RZ, 0, 0 ;  /* 0x00000000ff377435 */ /* 0x000fe200000001ff */
[----:B------:R-:W-:Y:S01]  /*23b0*/  FADD.FTZ R187, R187, -R186 ;  /* 0x800000babbbb7221 */ /* 0x000fe20000010000 */
[----:B------:R-:W-:Y:S01]  /*23c0*/  FADD.FTZ R185, R182, -R185 ;  /* 0x800000b9b6b97221 */ /* 0x000fe20000010000 */
[----:B------:R-:W-:Y:S01]  /*23d0*/  @P1 HADD2.F32 R186, -RZ, R16.H0_H0 ;  /* 0x20000010ffba1230 */ /* 0x000fe20000004100 */
[----:B------:R-:W-:Y:S01]  /*23e0*/  MOV R171, R52 ;  /* 0x0000003400ab7202 */ /* 0x000fe20000000f00 */
[----:B0-----:R-:W-:Y:S01]  /*23f0*/  FMUL.FTZ R29, R128, R187 ;  /* 0x000000bb801d7220 */ /* 0x001fe20000410000 */
[----:B------:R-:W-:Y:S01]  /*2400*/  @P4 FMUL.FTZ R55, R191, R30 ;  /* 0x0000001ebf374220 */ /* 0x000fe20000410000 */
[----:B------:R-:W-:Y:S01]  /*2410*/  LOP3.LUT P4, RZ, R52, 0xff00, RZ, 0xc0, !PT ;  /* 0x0000ff0034ff7812 */ /* 0x000fe2000788c0ff */
[----:B-1----:R-:W-:Y:S01]  /*2420*/  FADD.FTZ R39, R183, -R188 ;  /* 0x800000bcb7277221 */ /* 0x002fe20000010000 */
[--C-:B------:R-:W-:Y:S01]  /*2430*/  @P6 HADD2.F32 R28, -RZ, R31.reuse.H0_H0 ;  /* 0x2000001fff1c6230 */ /* 0x100fe20000004100 */
[----:B------:R-:W-:Y:S01]  /*2440*/  LOP3.LUT P3, RZ, R171, 0xff, RZ, 0xc0, !PT ;  /* 0x000000ffabff7812 */ /* 0x000fe2000786c0ff */
[----:B------:R-:W-:-:S02]  /*2450*/  @P5 HADD2.F32 R36, -RZ, R31.H1_H1 ;  /* 0x3000001fff245230 */ /* 0x000fc40000004100 */
[C---:B------:R-:W-:Y:S01]  /*2460*/  FMUL.FTZ R31, R128.reuse, R185 ;  /* 0x000000b9801f7220 */ /* 0x040fe20000410000 */
[----:B------:R-:W-:Y:S02]  /*2470*/  @P1 HADD2.F32 R38, -RZ, R16.H1_H1 ;  /* 0x30000010ff261230 */ /* 0x000fe40000004100 */
[----:B------:R-:W-:Y:S01]  /*2480*/  @P1 FADD.FTZ R29, R29, R186 ;  /* 0x000000ba1d1d1221 */ /* 0x000fe20000010000 */
[----:B------:R-:W-:Y:S02]  /*2490*/  @P1 HADD2.F32 R42, -RZ, R17.H0_H0 ;  /* 0x20000011ff2a1230 */ /* 0x000fe40000004100 */
[----:B------:R-:W-:Y:S01]  /*24a0*/  FMUL.FTZ R39, R128, R39 ;  /* 0x0000002780277220 */ /* 0x000fe20000410000 */
[----:B------:R-:W-:Y:S01]  /*24b0*/  MOV R171, RZ ;  /* 0x000000ff00ab7202 */ /* 0x000fe20000000f00 */
[----:B------:R-:W-:Y:S01]  /*24c0*/  @P1 FADD.FTZ R31, R31, R38 ;  /* 0x000000261f1f1221 */ /* 0x000fe20000010000 */
[----:B------:R-:W-:Y:S01]  /*24d0*/  FMUL.FTZ R30, R29, R124 ;  /* 0x0000007c1d1e7220 */ /* 0x000fe20000410000 */
[----:B------:R-:W-:Y:S01]  /*24e0*/  @P1 FADD.FTZ R39, R39, R42 ;  /* 0x0000002a27271221 */ /* 0x000fe20000010000 */
[----:B------:R-:W-:Y:S01]  /*24f0*/  FFMA.FTZ R189, R189, R180, R181 ;  /* 0x000000b4bdbd7223 */ /* 0x000fe200000100b5 */
[----:B------:R-:W-:Y:S01]  /*2500*/  @P5 FMUL.FTZ R171, R213, R36 ;  /* 0x00000024d5ab5220 */ /* 0x000fe20000410000 */
[----:B------:R-:W-:Y:S01]  /*2510*/  FMUL.FTZ R42, R31, R124 ;  /* 0x0000007c1f2a7220 */ /* 0x000fe20000410000 */
[----:B------:R-:W-:-:S02]  /*2520*/  LOP3.LUT P5, RZ, R52, 0xff0000, RZ, 0xc0, !PT ;  /* 0x00ff000034ff7812 */ /* 0x000fc400078ac0ff */
[----:B------:R-:W-:Y:S01]  /*2530*/  CS2R R182, SRZ ;  /* 0x0000000000b67805 */ /* 0x000fe2000001ff00 */
[----:B------:R-:W-:Y:S01]  /*2540*/  HFMA2.MMA R37, -RZ, RZ, 0, 0 ;  /* 0x00000000ff257435 */ /* 0x000fe200000001ff */
[----:B------:R-:W-:Y:S01]  /*2550*/  FMUL.FTZ R43, R30, UR14 ;  /* 0x0000000e1e2b7c20 */ /* 0x000fe20008410000 */
[----:B------:R-:W-:Y:S02]  /*2560*/  @P4 HADD2.F32 R30, -RZ, R8.H1_H1 ;  /* 0x30000008ff1e4230 */ /* 0x000fe40000004100 */
[----:B------:R-:W-:Y:S01]  /*2570*/  FADD.FTZ R189, R184, -R189 ;  /* 0x800000bdb8bd7221 */ /* 0x000fe20000010000 */
[----:B------:R-:W-:Y:S01]  /*2580*/  @P6 FMUL.FTZ R182, R211, R28 ;  /* 0x0000001cd3b66220 */ /* 0x000fe20000410000 */
[----:B------:R-:W-:Y:S01]  /*2590*/  FMUL.FTZ R191, R42, UR14 ;  /* 0x0000000e2abf7c20 */ /* 0x000fe20008410000 */
[----:B------:R-:W-:Y:S01]  /*25a0*/  LOP3.LUT P6, RZ, R52, 0xff000000, RZ, 0xc0, !PT ;  /* 0xff00000034ff7812 */ /* 0x000fe200078cc0ff */
[----:B------:R-:W-:Y:S01]  /*25b0*/  HFMA2.MMA R52, -RZ, RZ, 0, 0 ;  /* 0x00000000ff347435 */ /* 0x000fe200000001ff */
[----:B------:R-:W-:-:S02]  /*25c0*/  @P1 HADD2.F32 R184, -RZ, R17.H1_H1 ;  /* 0x30000011ffb81230 */ /* 0x000fc40000004100 */
[----:B------:R-:W-:Y:S01]  /*25d0*/  FMUL.FTZ R189, R128, R189 ;  /* 0x000000bd80bd7220 */ /* 0x000fe20000410000 */
[----:B------:R-:W-:Y:S02]  /*25e0*/  @P3 HADD2.F32 R38, -RZ, R8.H0_H0 ;  /* 0x20000008ff263230 */ /* 0x000fe40000004100 */
[----:B------:R-:W-:Y:S01]  /*25f0*/  @P4 FMUL.FTZ R37, R191, R30 ;  /* 0x0000001ebf254220 */ /* 0x000fe20000410000 */
[----:B------:R-:W-:Y:S01]  /*2600*/  FMUL.FTZ R30, R39, R124 ;  /* 0x0000007c271e7220 */ /* 0x000fe20000410000 */
[----:B------:R-:W-:Y:S01]  /*2610*/  MOV R28, RZ ;  /* 0x000000ff001c7202 */ /* 0x000fe20000000f00 */
[----:B------:R-:W-:Y:S01]  /*2620*/  @P1 FADD.FTZ R189, R189, R184 ;  /* 0x000000b8bdbd1221 */ /* 0x000fe20000010000 */
[----:B------:R-:W-:Y:S01]  /*2630*/  @P3 FMUL.FTZ R28, R43, R38 ;  /* 0x000000262b1c3220 */ /* 0x000fe20000410000 */
[----:B------:R-:W-:Y:S02]  /*2640*/  CS2R R184, SRZ ;  /* 0x0000000000b87805 */ /* 0x000fe4000001ff00 */
[----:B------:R-:W-:Y:S01]  /*2650*/  CS2R R186, SRZ ;  /* 0x0000000000ba7805 */ /* 0x000fe2000001ff00 */
[----:B------:R-:W-:Y:S01]  /*2660*/  FMUL.FTZ R38, R189, R124 ;  /* 0x0000007cbd267220 */ /* 0x000fe20000410000 */
[----:B------:R-:W-:-:S02]  /*2670*/  @P6 HADD2.F32 R42, -RZ, R9.H1_H1 ;  /* 0x30000009ff2a6230 */ /* 0x000fc40000004100 */
[-CC-:B------:R-:W-:Y:S01]  /*2680*/  FFMA.FTZ R177, R177, R180.reuse, R181.reuse ;  /* 0x000000b4b1b17223 */ /* 0x180fe200000100b5 */
[----:B------:R-:W-:Y:S01]  /*2690*/  FFMA.FTZ R170, R170, R180, R181 ;  /* 0x000000b4aaaa7223 */ /* 0x000fe200000100b5 */
[----:B------:R-:W-:Y:S01]  /*26a0*/  FMUL.FTZ R38, R38, UR14 ;  /* 0x0000000e26267c20 */ /* 0x000fe20008410000 */
[----:B------:R-:W-:Y:S01]  /*26b0*/  HFMA2.MMA R203, -RZ, RZ, 0, 0 ;  /* 0x00000000ffcb7435 */ /* 0x000fe200000001ff */
[----:B------:R-:W-:Y:S01]  /*26c0*/  @P2 F2FP.F16.F32.PACK_AB R39, RZ, R39 ;  /* 0x00000027ff27223e */ /* 0x000fe200000000ff */
[----:B------:R-:W-:Y:S01]  /*26d0*/  FADD.FTZ R179, R179, -R170 ;  /* 0x800000aab3b37221 */ /* 0x000fe20000010000 */
[----:B------:R-:W-:Y:S01]  /*26e0*/  @P6 FMUL.FTZ R187, R38, R42 ;  /* 0x0000002a26bb6220 */ /* 0x000fe20000410000 */
[----:B------:R-:W-:Y:S02]  /*26f0*/  @P2 F2FP.F16.F32.PACK_AB R189, RZ, R189 ;  /* 0x000000bdffbd223e */ /* 0x000fe400000000ff */
[----:B------:R-:W-:Y:S01]  /*2700*/  FMUL.FTZ R197, R128, R179 ;  /* 0x000000b380c57220 */ /* 0x000fe20000410000 */
[----:B------:R-:W-:Y:S01]  /*2710*/  HFMA2.MMA R179, -RZ, RZ, 0, 0 ;  /* 0x00000000ffb37435 */ /* 0x000fe200000001ff */
[----:B------:R-:W-:-:S02]  /*2720*/  @P2 PRMT R25, R39, 0x7610, R25 ;  /* 0x0000761027192816 */ /* 0x000fc40000000019 */
[----:B------:R-:W-:Y:S02]  /*2730*/  F2FP.F16.F32.PACK_AB R28, R37, R28 ;  /* 0x0000001c251c723e */ /* 0x000fe400000000ff */
[----:B------:R-:W-:Y:S01]  /*2740*/  @P2 PRMT R25, R25, 0x5410, R189 ;  /* 0x0000541019192816 */ /* 0x000fe200000000bd */
[--C-:B--2---:R-:W-:Y:S02]  /*2750*/  @P3 HADD2.F32 R36, -RZ, R32.reuse.H0_H0 ;  /* 0x20000020ff243230 */ /* 0x104fe40000004100 */
[----:B------:R-:W-:-:S03]  /*2760*/  @P4 HADD2.F32 R32, -RZ, R32.H1_H1 ;  /* 0x30000020ff204230 */ /* 0x000fc60000004100 */
[----:B------:R-:W-:Y:S01]  /*2770*/  @P3 FMUL.FTZ R52, R43, R36 ;  /* 0x000000242b343220 */ /* 0x000fe20000410000 */
[----:B------:R-:W-:Y:S01]  /*2780*/  FMUL.FTZ R43, R30, UR14 ;  /* 0x0000000e1e2b7c20 */ /* 0x000fe20008410000 */
[----:B------:R-:W-:Y:S02]  /*2790*/  @P5 HADD2.F32 R36, -RZ, R9.H0_H0 ;  /* 0x20000009ff245230 */ /* 0x000fe40000004100 */
[----:B------:R-:W-:Y:S01]  /*27a0*/  @P4 FMUL.FTZ R183, R191, R32 ;  /* 0x00000020bfb74220 */ /* 0x000fe20000410000 */
[--C-:B------:R-:W-:Y:S01]  /*27b0*/  @P5 HADD2.F32 R30, -RZ, R33.reuse.H0_H0 ;  /* 0x20000021ff1e5230 */ /* 0x100fe20000004100 */
[----:B------:R-:W-:Y:S01]  /*27c0*/  LEA R32, P3, R169, UR16, 0x4 ;  /* 0x00000010a9207c11 */ /* 0x000fe2000f8620ff */
[----:B------:R-:W-:Y:S02]  /*27d0*/  @P6 HADD2.F32 R33, -RZ, R33.H1_H1 ;  /* 0x30000021ff216230 */ /* 0x000fe40000004100 */
[----:B------:R-:W-:Y:S01]  /*27e0*/  @P5 FMUL.FTZ R186, R43, R36 ;  /* 0x000000242bba5220 */ /* 0x000fe20000410000 */
[----:B------:R-:W-:Y:S01]  /*27f0*/  LOP3.LUT P4, RZ, R53, 0xff, RZ, 0xc0, !PT ;  /* 0x000000ff35ff7812 */ /* 0x000fe2000788c0ff */
[----:B------:R-:W-:Y:S01]  /*2800*/  @P5 FMUL.FTZ R184, R43, R30 ;  /* 0x0000001e2bb85220 */ /* 0x000fe20000410000 */
[----:B------:R-:W-:Y:S01]  /*2810*/  FFMA.FTZ R43, R176, R180, R181 ;  /* 0x000000b4b02b7223 */ /* 0x000fe200000100b5 */
[----:B------:R-:W-:Y:S01]  /*2820*/  @P6 FMUL.FTZ R185, R38, R33 ;  /* 0x0000002126b96220 */ /* 0x000fe20000410000 */
[----:B------:R-:W-:Y:S01]  /*2830*/  LEA.HI.X R33, R169, UR17, RZ, 0x4, P3 ;  /* 0x00000011a9217c11 */ /* 0x000fe200098f24ff */
[----:B------:R-:W-:-:S02]  /*2840*/  @P1 HADD2.F32 R30, -RZ, R18.H0_H0 ;  /* 0x20000012ff1e1230 */ /* 0x000fc40000004100 */
[----:B------:R-:W-:Y:S01]  /*2850*/  FADD.FTZ R43, R172, -R43 ;  /* 0x8000002bac2b7221 */ /* 0x000fe20000010000 */
[C---:B------:R-:W-:Y:S01]  /*2860*/  LOP3.LUT P5, RZ, R53.reuse, 0xff00, RZ, 0xc0, !PT ;  /* 0x0000ff0035ff7812 */ /* 0x040fe200078ac0ff */
[--C-:B------:R-:W-:Y:S01]  /*2870*/  @P1 HADD2.F32 R38, -RZ, R19.reuse.H1_H1 ;  /* 0x30000013ff261230 */ /* 0x100fe20000004100 */
[C---:B------:R-:W-:Y:S01]  /*2880*/  LOP3.LUT P6, RZ, R53.reuse, 0xff0000, RZ, 0xc0, !PT ;  /* 0x00ff000035ff7812 */ /* 0x040fe200078cc0ff */
[----:B------:R-:W-:Y:S01]  /*2890*/  @P1 HADD2.F32 R36, -RZ, R19.H0_H0 ;  /* 0x20000013ff241230 */ /* 0x000fe20000004100 */
[----:B------:R-:W-:Y:S01]  /*28a0*/  LOP3.LUT P3, RZ, R53, 0xff000000, RZ, 0xc0, !PT ;  /* 0xff00000035ff7812 */ /* 0x000fe2000786c0ff */
[----:B------:R-:W-:Y:S01]  /*28b0*/  FFMA.FTZ R53, R175, R180, R181 ;  /* 0x000000b4af357223 */ /* 0x000fe200000100b5 */
[----:B------:R-:W-:Y:S01]  /*28c0*/  FMUL.FTZ R175, R128, R43 ;  /* 0x0000002b80af7220 */ /* 0x000fe20000410000 */
[----:B------:R-:W-:Y:S01]  /*28d0*/  FADD.FTZ R43, R178, -R177 ;  /* 0x800000b1b22b7221 */ /* 0x000fe20000010000 */
[----:B------:R-:W-:Y:S01]  /*28e0*/  @P1 FADD.FTZ R197, R197, R36 ;  /* 0x00000024c5c51221 */ /* 0x000fe20000010000 */
[----:B------:R-:W-:Y:S01]  /*28f0*/  FADD.FTZ R53, R174, -R53 ;  /* 0x80000035ae357221 */ /* 0x000fe20000010000 */
[----:B------:R-:W-:Y:S01]  /*2900*/  @P1 FADD.FTZ R175, R175, R30 ;  /* 0x0000001eafaf1221 */ /* 0x000fe20000010000 */
[C---:B------:R-:W-:Y:S01]  /*2910*/  FMUL.FTZ R201, R128.reuse, R43 ;  /* 0x0000002b80c97220 */ /* 0x040fe20000410000 */
[----:B------:R-:W-:Y:S01]  /*2920*/  @P1 HADD2.F32 R30, -RZ, R18.H1_H1 ;  /* 0x30000012ff1e1230 */ /* 0x000fe20000004100 */
[----:B------:R-:W0:Y:S01]  /*2930*/  @P2 LDC.64 R42, c[0x0][0x308] ;  /* 0x0000c200ff2a2b82 */ /* 0x000e220000000a00 */
[----:B------:R-:W-:Y:S01]  /*2940*/  FMUL.FTZ R177, R128, R53 ;  /* 0x0000003580b17220 */ /* 0x000fe20000410000 */
[----:B------:R-:W-:Y:S01]  /*2950*/  @P1 FADD.FTZ R201, R201, R38 ;  /* 0x00000026c9c91221 */ /* 0x000fe20000010000 */
[----:B------:R-:W-:-:S02]  /*2960*/  @P4 HADD2.F32 R36, -RZ, R10.H0_H0 ;  /* 0x2000000aff244230 */ /* 0x000fc40000004100 */
[-C--:B------:R-:W-:Y:S01]  /*2970*/  FMUL.FTZ R172, R197, R124.reuse ;  /* 0x0000007cc5ac7220 */ /* 0x080fe20000410000 */
[----:B------:R-:W-:Y:S01]  /*2980*/  @P1 FADD.FTZ R177, R177, R30 ;  /* 0x0000001eb1b11221 */ /* 0x000fe20000010000 */
[-C--:B------:R-:W-:Y:S01]  /*2990*/  FMUL.FTZ R30, R175, R124.reuse ;  /* 0x0000007caf1e7220 */ /* 0x080fe20000410000 */
[-C--:B------:R-:W-:Y:S01]  /*29a0*/  FMUL.FTZ R53, R201, R124.reuse ;  /* 0x0000007cc9357220 */ /* 0x080fe20000410000 */
[----:B------:R-:W-:Y:S01]  /*29b0*/  MOV R174, RZ ;  /* 0x000000ff00ae7202 */ /* 0x000fe20000000f00 */
[----:B------:R-:W-:Y:S01]  /*29c0*/  FMUL.FTZ R170, R177, R124 ;  /* 0x0000007cb1aa7220 */ /* 0x000fe20000410000 */
[----:B------:R-:W-:Y:S01]  /*29d0*/  FMUL.FTZ R178, R30, UR14 ;  /* 0x0000000e1eb27c20 */ /* 0x000fe20008410000 */
[----:B------:R-:W-:Y:S02]  /*29e0*/  @P3 HADD2.F32 R38, -RZ, R11.H1_H1 ;  /* 0x3000000bff263230 */ /* 0x000fe40000004100 */
[----:B------:R-:W-:Y:S01]  /*29f0*/  FMUL.FTZ R53, R53, UR14 ;  /* 0x0000000e35357c20 */ /* 0x000fe20008410000 */
[----:B------:R-:W-:-:S02]  /*2a00*/  @P5 HADD2.F32 R191, -RZ, R10.H1_H1 ;  /* 0x3000000affbf5230 */ /* 0x000fc40000004100 */
[----:B------:R-:W-:Y:S01]  /*2a10*/  @P4 FMUL.FTZ R174, R178, R36 ;  /* 0x00000024b2ae4220 */ /* 0x000fe20000410000 */
[----:B------:R-:W-:Y:S02]  /*2a20*/  @P6 HADD2.F32 R199, -RZ, R11.H0_H0 ;  /* 0x2000000bffc76230 */ /* 0x000fe40000004100 */
[----:B------:R-:W-:Y:S01]  /*2a30*/  FMUL.FTZ R170, R170, UR14 ;  /* 0x0000000eaaaa7c20 */ /* 0x000fe20008410000 */
[----:B------:R-:W-:Y:S01]  /*2a40*/  FMUL.FTZ R172, R172, UR14 ;  /* 0x0000000eacac7c20 */ /* 0x000fe20008410000 */
[----:B------:R-:W-:Y:S01]  /*2a50*/  @P2 F2FP.F16.F32.PACK_AB R36, RZ, R29 ;  /* 0x0000001dff24223e */ /* 0x000fe200000000ff */
[----:B------:R-:W-:Y:S01]  /*2a60*/  @P3 FMUL.FTZ R203, R53, R38 ;  /* 0x0000002635cb3220 */ /* 0x000fe20000410000 */
[----:B------:R-:W-:Y:S01]  /*2a70*/  @P2 F2FP.F16.F32.PACK_AB R175, RZ, R175 ;  /* 0x000000afffaf223e */ /* 0x000fe200000000ff */
[----:B------:R-:W-:Y:S01]  /*2a80*/  @P5 FMUL.FTZ R179, R170, R191 ;  /* 0x000000bfaab35220 */ /* 0x000fe20000410000 */
[----:B------:R-:W-:Y:S02]  /*2a90*/  @P2 F2FP.F16.F32.PACK_AB R197, RZ, R197 ;  /* 0x000000c5ffc5223e */ /* 0x000fe400000000ff */
[----:B------:R-:W-:Y:S01]  /*2aa0*/  MOV R176, RZ ;  /* 0x000000ff00b07202 */ /* 0x000fe20000000f00 */
[----:B------:R-:W-:Y:S01]  /*2ab0*/  @P6 FMUL.FTZ R176, R172, R199 ;  /* 0x000000c7acb06220 */ /* 0x000fe20000410000 */
[----:B------:R-:W-:Y:S01]  /*2ac0*/  @P2 F2FP.F16.F32.PACK_AB R38, RZ, R31 ;  /* 0x0000001fff26223e */ /* 0x000fe200000000ff */
[----:B0-----:R-:W-:Y:S01]  /*2ad0*/  @P2 IMAD.WIDE.U32 R42, R169, 0x10, R42 ;  /* 0x00000010a92a2825 */ /* 0x001fe200078e002a */
[----:B------:R-:W-:-:S02]  /*2ae0*/  @P2 F2FP.F16.F32.PACK_AB R177, RZ, R177 ;  /* 0x000000b1ffb1223e */ /* 0x000fc400000000ff */
[----:B------:R-:W-:Y:S02]  /*2af0*/  @P2 F2FP.F16.F32.PACK_AB R201, RZ, R201 ;  /* 0x000000c9ffc9223e */ /* 0x000fe400000000ff */
[----:B------:R-:W-:Y:S01]  /*2b00*/  @P2 PRMT R24, R36, 0x7610, R24 ;  /* 0x0000761024182816 */ /* 0x000fe20000000018 */
[----:B------:R-:W-:Y:S01]  /*2b10*/  IMAD.WIDE.U32 R36, R141, 0x10, R40 ;  /* 0x000000108d247825 */ /* 0x000fe200078e0028 */
[----:B------:R-:W-:Y:S02]  /*2b20*/  @P2 PRMT R26, R175, 0x7610, R26 ;  /* 0x00007610af1a2816 */ /* 0x000fe4000000001a */
[----:B------:R-:W-:Y:S02]  /*2b30*/  @P2 PRMT R27, R197, 0x7610, R27 ;  /* 0x00007610c51b2816 */ /* 0x000fe4000000001b */
[----:B------:R-:W-:Y:S02]  /*2b40*/  @P2 PRMT R24, R24, 0x5410, R38 ;  /* 0x0000541018182816 */ /* 0x000fe40000000026 */
[----:B------:R-:W-:-:S02]  /*2b50*/  @P2 PRMT R26, R26, 0x5410, R177 ;  /* 0x000054101a1a2816 */ /* 0x000fc400000000b1 */
[----:B------:R-:W-:Y:S02]  /*2b60*/  @P2 PRMT R27, R27, 0x5410, R201 ;  /* 0x000054101b1b2816 */ /* 0x000fe400000000c9 */
[----:B------:R-:W-:Y:S02]  /*2b70*/  F2FP.F16.F32.PACK_AB R31, R203, R176 ;  /* 0x000000b0cb1f723e */ /* 0x000fe400000000ff */
[----:B------:R-:W-:Y:S01]  /*2b80*/  F2FP.F16.F32.PACK_AB R30, R179, R174 ;  /* 0x000000aeb31e723e */ /* 0x000fe200000000ff */
[----:B------:R-:W-:Y:S01]  /*2b90*/  @P2 STG.E.128 desc[UR4][R42.64], R24 ;  /* 0x000000182a002986 */ /* 0x000fe2000c101d04 */
[----:B------:R-:W-:-:S05]  /*2ba0*/  F2FP.F16.F32.PACK_AB R29, R187, R186 ;  /* 0x000000babb1d723e */ /* 0x000fca00000000ff */
[----:B------:R0:W-:Y:S04]  /*2bb0*/  STG.E.128 desc[UR4][R32.64], R28 ;  /* 0x0000001c20007986 */ /* 0x0001e8000c101d04 */
[----:B------:R-:W2:Y:S01]  /*2bc0*/  LDG.E.128 R36, desc[UR4][R36.64] ;  /* 0x0000000424247981 */ /* 0x000ea2000c1e1d00 */
[-CC-:B------:R-:W-:Y:S01]  /*2bd0*/  FFMA.FTZ R44, R44, R180.reuse, R181.reuse ;  /* 0x000000b42c2c7223 */ /* 0x180fe200000100b5 */
[-CC-:B------:R-:W-:Y:S01]  /*2be0*/  FFMA.FTZ R47, R47, R180.reuse, R181.reuse ;  /* 0x000000b42f2f7223 */ /* 0x180fe200000100b5 */
[-CC-:B------:R-:W-:Y:S01]  /*2bf0*/  FFMA.FTZ R48, R48, R180.reuse, R181.reuse ;  /* 0x000000b430307223 */ /* 0x180fe200000100b5 */
[-C--:B------:R-:W-:Y:S01]  /*2c00*/  FFMA.FTZ R51, R51, R180.reuse, R181 ;  /* 0x000000b433337223 */ /* 0x080fe200000100b5 */
[----:B------:R-:W-:Y:S01]  /*2c10*/  FADD.FTZ R45, R45, -R44 ;  /* 0x8000002c2d2d7221 */ /* 0x000fe20000010000 */
[----:B------:R-:W-:Y:S01]  /*2c20*/  FADD.FTZ R47, R46, -R47 ;  /* 0x8000002f2e2f7221 */ /* 0x000fe20000010000 */
[----:B------:R-:W-:Y:S01]  /*2c30*/  FADD.FTZ R49, R49, -R48 ;  /* 0x8000003031317221 */ /* 0x000fe20000010000 */
[----:B------:R-:W-:Y:S01]  /*2c40*/  FADD.FTZ R51, R50, -R51 ;  /* 0x8000003332337221 */ /* 0x000fe20000010000 */
[-CC-:B------:R-:W-:Y:S01]  /*2c50*/  FFMA.FTZ R56, R56, R180.reuse, R181.reuse ;  /* 0x000000b438387223 */ /* 0x180fe200000100b5 */
[-CC-:B------:R-:W-:Y:S01]  /*2c60*/  FFMA.FTZ R121, R121, R180.reuse, R181.reuse ;  /* 0x000000b479797223 */ /* 0x180fe200000100b5 */
[----:B------:R-:W-:Y:S01]  /*2c70*/  FFMA.FTZ R168, R168, R180, R181 ;  /* 0x000000b4a8a87223 */ /* 0x000fe200000100b5 */
[----:B------:R-:W-:-:S02]  /*2c80*/  @P4 HADD2.F32 R41, -RZ, R34.H0_H0 ;  /* 0x20000022ff294230 */ /* 0x000fc40000004100 */
[----:B------:R-:W-:Y:S01]  /*2c90*/  FFMA.FTZ R180, R173, R180, R181 ;  /* 0x000000b4adb47223 */ /* 0x000fe200000100b5 */
[--C-:B0-----:R-:W-:Y:S02]  /*2ca0*/  @P1 HADD2.F32 R28, -RZ, R20.reuse.H0_H0 ;  /* 0x20000014ff1c1230 */ /* 0x101fe40000004100 */
[C---:B------:R-:W-:Y:S01]  /*2cb0*/  FMUL.FTZ R45, R128.reuse, R45 ;  /* 0x0000002d802d7220 */ /* 0x040fe20000410000 */
[----:B------:R-:W-:Y:S02]  /*2cc0*/  @P1 HADD2.F32 R30, -RZ, R20.H1_H1 ;  /* 0x30000014ff1e1230 */ /* 0x000fe40000004100 */
[C---:B------:R-:W-:Y:S01]  /*2cd0*/  FMUL.FTZ R47, R128.reuse, R47 ;  /* 0x0000002f802f7220 */ /* 0x040fe20000410000 */
[--C-:B------:R-:W-:Y:S01]  /*2ce0*/  @P1 HADD2.F32 R32, -RZ, R21.reuse.H0_H0 ;  /* 0x20000015ff201230 */ /* 0x100fe20000004100 */
[----:B------:R-:W-:Y:S01]  /*2cf0*/  MOV R169, R2 ;  /* 0x0000000200a97202 */ /* 0x000fe20000000f00 */
[----:B------:R-:W-:Y:S02]  /*2d00*/  @P1 HADD2.F32 R42, -RZ, R21.H1_H1 ;  /* 0x30000015ff2a1230 */ /* 0x000fe40000004100 */
[----:B------:R-:W-:Y:S01]  /*2d10*/  FMUL.FTZ R49, R128, R49 ;  /* 0x0000003180317220 */ /* 0x000fe20000410000 */
[----:B------:R-:W-:-:S02]  /*2d20*/  @P6 HADD2.F32 R33, -RZ, R35.H0_H0 ;  /* 0x20000023ff216230 */ /* 0x000fc40000004100 */
[----:B------:R-:W-:Y:S01]  /*2d30*/  FMUL.FTZ R51, R128, R51 ;  /* 0x0000003380337220 */ /* 0x000fe20000410000 */
[----:B------:R-:W-:Y:S01]  /*2d40*/  FADD.FTZ R121, R120, -R121 ;  /* 0x8000007978797221 */ /* 0x000fe20000010000 */
[----:B------:R-:W-:Y:S01]  /*2d50*/  MOV R40, RZ ;  /* 0x000000ff00287202 */ /* 0x000fe20000000f00 */
[----:B------:R-:W-:Y:S01]  /*2d60*/  FADD.FTZ R57, R57, -R56 ;  /* 0x8000003839397221 */ /* 0x000fe20000010000 */
[----:B------:R-:W-:Y:S01]  /*2d70*/  FADD.FTZ R129, R129, -R168 ;  /* 0x800000a881817221 */ /* 0x000fe20000010000 */
[----:B------:R-:W-:Y:S01]  /*2d80*/  FADD.FTZ R125, R125, -R180 ;  /* 0x800000b47d7d7221 */ /* 0x000fe20000010000 */
[----:B------:R-:W-:Y:S01]  /*2d90*/  @P1 FADD.FTZ R45, R45, R28 ;  /* 0x0000001c2d2d1221 */ /* 0x000fe20000010000 */
[----:B------:R-:W-:Y:S01]  /*2da0*/  HFMA2.MMA R29, -RZ, RZ, 0, 0 ;  /* 0x00000000ff1d7435 */ /* 0x000fe200000001ff */
[----:B------:R-:W-:Y:S01]  /*2db0*/  @P4 FMUL.FTZ R40, R178, R41 ;  /* 0x00000029b2284220 */ /* 0x000fe20000410000 */
[----:B------:R-:W-:Y:S01]  /*2dc0*/  @P1 FADD.FTZ R47, R47, R30 ;  /* 0x0000001e2f2f1221 */ /* 0x000fe20000010000 */
[----:B------:R-:W-:Y:S01]  /*2dd0*/  MOV R28, RZ ;  /* 0x000000ff001c7202 */ /* 0x000fe20000000f00 */
[----:B------:R-:W-:Y:S01]  /*2de0*/  @P5 HADD2.F32 R31, -RZ, R34.H1_H1 ;  /* 0x30000022ff1f5230 */ /* 0x000fe20000004100 */
[----:B------:R-:W-:Y:S01]  /*2df0*/  LOP3.LUT P4, RZ, R169, 0xff, RZ, 0xc0, !PT ;  /* 0x000000ffa9ff7812 */ /* 0x000fe2000788c0ff */
[----:B------:R-:W-:Y:S01]  /*2e00*/  @P1 FADD.FTZ R49, R49, R32 ;  /* 0x0000002031311221 */ /* 0x000fe20000010000 */
[----:B------:R-:W-:Y:S01]  /*2e10*/  @P1 FADD.FTZ R51, R51, R42 ;  /* 0x0000002a33331221 */ /* 0x000fe20000010000 */
[----:B------:R-:W-:-:S02]  /*2e20*/  @P1 HADD2.F32 R30, -RZ, R22.H1_H1 ;  /* 0x30000016ff1e1230 */ /* 0x000fc40000004100 */
[----:B------:R-:W-:Y:S01]  /*2e30*/  @P6 FMUL.FTZ R28, R172, R33 ;  /* 0x00000021ac1c6220 */ /* 0x000fe20000410000 */
[----:B------:R-:W-:Y:S01]  /*2e40*/  FMUL.FTZ R121, R128, R121 ;  /* 0x0000007980797220 */ /* 0x000fe20000410000 */
[----:B------:R-:W-:Y:S01]  /*2e50*/  @P1 HADD2.F32 R44, -RZ, R22.H0_H0 ;  /* 0x20000016ff2c1230 */ /* 0x000fe20000004100 */
[----:B------:R-:W-:Y:S01]  /*2e60*/  LOP3.LUT P6, RZ, R2, 0xff00, RZ, 0xc0, !PT ;  /* 0x0000ff0002ff7812 */ /* 0x000fe200078cc0ff */
[--C-:B------:R-:W-:Y:S02]  /*2e70*/  @P1 HADD2.F32 R32, -RZ, R23.reuse.H0_H0 ;  /* 0x20000017ff201230 */ /* 0x100fe40000004100 */
[C---:B------:R-:W-:Y:S01]  /*2e80*/  FMUL.FTZ R57, R128.reuse, R57 ;  /* 0x0000003980397220 */ /* 0x040fe20000410000 */
[----:B------:R-:W-:Y:S02]  /*2e90*/  @P1 HADD2.F32 R42, -RZ, R23.H1_H1 ;  /* 0x30000017ff2a1230 */ /* 0x000fe40000004100 */
[C---:B------:R-:W-:Y:S01]  /*2ea0*/  FMUL.FTZ R129, R128.reuse, R129 ;  /* 0x0000008180817220 */ /* 0x040fe20000410000 */
[----:B------:R-:W-:Y:S01]  /*2eb0*/  FMUL.FTZ R125, R128, R125 ;  /* 0x0000007d807d7220 */ /* 0x000fe20000410000 */
[----:B------:R-:W-:Y:S01]  /*2ec0*/  @P5 FMUL.FTZ R29, R170, R31 ;  /* 0x0000001faa1d5220 */ /* 0x000fe20000410000 */
[----:B------:R-:W-:Y:S01]  /*2ed0*/  @P1 FADD.FTZ R121, R121, R30 ;  /* 0x0000001e79791221 */ /* 0x000fe20000010000 */
[----:B------:R-:W-:Y:S01]  /*2ee0*/  HFMA2.MMA R31, -RZ, RZ, 0, 0 ;  /* 0x00000000ff1f7435 */ /* 0x000fe200000001ff */
[----:B------:R-:W-:Y:S01]  /*2ef0*/  @P1 FADD.FTZ R57, R57, R44 ;  /* 0x0000002c39391221 */ /* 0x000fe20000010000 */
[----:B------:R-:W-:Y:S01]  /*2f00*/  @P1 FADD.FTZ R129, R129, R32 ;  /* 0x0000002081811221 */ /* 0x000fe20000010000 */
[----:B------:R-:W-:-:S02]  /*2f10*/  @P3 HADD2.F32 R30, -RZ, R35.H1_H1 ;  /* 0x30000023ff1e3230 */ /* 0x000fc40000004100 */
[----:B------:R-:W-:Y:S01]  /*2f20*/  @P1 FADD.FTZ R125, R125, R42 ;  /* 0x0000002a7d7d1221 */ /* 0x000fe20000010000 */
[C---:B------:R-:W-:Y:S01]  /*2f30*/  LOP3.LUT P5, RZ, R2.reuse, 0xff0000, RZ, 0xc0, !PT ;  /* 0x00ff000002ff7812 */ /* 0x040fe200078ac0ff */
[-C--:B------:R-:W-:Y:S01]  /*2f40*/  FMUL.FTZ R32, R45, R124.reuse ;  /* 0x0000007c2d207220 */ /* 0x080fe20000410000 */
[----:B------:R-:W-:Y:S01]  /*2f50*/  LOP3.LUT P1, RZ, R2, 0xff000000, RZ, 0xc0, !PT ;  /* 0xff00000002ff7812 */ /* 0x000fe2000782c0ff */
[----:B------:R-:W-:Y:S01]  /*2f60*/  FMUL.FTZ R2, R47, R124 ;  /* 0x0000007c2f027220 */ /* 0x000fe20000410000 */
[----:B------:R-:W-:Y:S01]  /*2f70*/  @P3 FMUL.FTZ R31, R53, R30 ;  /* 0x0000001e351f3220 */ /* 0x000fe20000410000 */
[----:B------:R-:W-:Y:S01]  /*2f80*/  HFMA2.MMA R41, -RZ, RZ, 0, 0 ;  /* 0x00000000ff297435 */ /* 0x000fe200000001ff */
[--C-:B------:R-:W-:Y:S02]  /*2f90*/  @P4 HADD2.F32 R34, -RZ, R4.reuse.H0_H0 ;  /* 0x20000004ff224230 */ /* 0x100fe40000004100 */
[----:B------:R-:W-:Y:S01]  /*2fa0*/  FMUL.FTZ R53, R2, UR14 ;  /* 0x0000000e02357c20 */ /* 0x000fe20008410000 */
[----:B------:R-:W-:Y:S01]  /*2fb0*/  FMUL.FTZ R35, R32, UR14 ;  /* 0x0000000e20237c20 */ /* 0x000fe20008410000 */
[----:B------:R-:W-:-:S02]  /*2fc0*/  @P6 HADD2.F32 R30, -RZ, R4.H1_H1 ;  /* 0x30000004ff1e6230 */ /* 0x000fc40000004100 */
[----:B------:R-:W-:Y:S01]  /*2fd0*/  FMUL.FTZ R32, R49, R124 ;  /* 0x0000007c31207220 */ /* 0x000fe20000410000 */
[----:B------:R-:W-:Y:S01]  /*2fe0*/  MOV R33, RZ ;  /* 0x000000ff00217202 */ /* 0x000fe20000000f00 */
[----:B------:R-:W-:Y:S01]  /*2ff0*/  @P4 FMUL.FTZ R33, R35, R34 ;  /* 0x0000002223214220 */ /* 0x000fe20000410000 */
[----:B------:R-:W-:Y:S01]  /*3000*/  MOV R44, RZ ;  /* 0x000000ff002c7202 */ /* 0x000fe20000000f00 */
[----:B------:R-:W-:Y:S01]  /*3010*/  HFMA2.MMA R46, -RZ, RZ, 0, 0 ;  /* 0x00000000ff2e7435 */ /* 0x000fe200000001ff */
[----:B------:R-:W-:Y:S01]  /*3020*/  FMUL.FTZ R169, R32, UR14 ;  /* 0x0000000e20a97c20 */ /* 0x000fe20008410000 */
[----:B------:R-:W-:Y:S01]  /*3030*/  @P6 FMUL.FTZ R44, R53, R30 ;  /* 0x0000001e352c6220 */ /* 0x000fe20000410000 */
[----:B------:R-:W-:Y:S01]  /*3040*/  @P5 HADD2.F32 R34, -RZ, R5.H0_H0 ;  /* 0x20000005ff225230 */ /* 0x000fe20000004100 */
[----:B------:R-:W-:Y:S02]  /*3050*/  CS2R R42, SRZ ;  /* 0x00000000002a7805 */ /* 0x000fe4000001ff00 */
[----:B------:R-:W-:Y:S01]  /*3060*/  LOP3.LUT P3, RZ, R3, 0xff000000, RZ, 0xc0, !PT ;  /* 0xff00000003ff7812 */ /* 0x000fe2000786c0ff */
[----:B------:R-:W-:Y:S01]  /*3070*/  HFMA2.MMA R30, -RZ, RZ, 0, 0 ;  /* 0x00000000ff1e7435 */ /* 0x000fe200000001ff */
[----:B------:R-:W-:Y:S01]  /*3080*/  @P2 F2FP.F16.F32.PACK_AB R45, RZ, R45 ;  /* 0x0000002dff2d223e */ /* 0x000fe200000000ff */
[----:B------:R-:W-:Y:S01]  /*3090*/  @P5 FMUL.FTZ R43, R169, R34 ;  /* 0x00000022a92b5220 */ /* 0x000fe20000410000 */
[----:B------:R-:W-:Y:S01]  /*30a0*/  @P2 F2FP.F16.F32.PACK_AB R49, RZ, R49 ;  /* 0x00000031ff31223e */ /* 0x000fe200000000ff */
[----:B------:R-:W-:Y:S01]  /*30b0*/  HFMA2.MMA R48, -RZ, RZ, 0, 0 ;  /* 0x00000000ff307435 */ /* 0x000fe200000001ff */
[----:B------:R-:W-:Y:S01]  /*30c0*/  @P2 F2FP.F16.F32.PACK_AB R47, RZ, R47 ;  /* 0x0000002fff2f223e */ /* 0x000fe200000000ff */
[----:B------:R-:W-:Y:S01]  /*30d0*/  FADD.FTZ R67, R28, R67 ;  /* 0x000000431c437221 */ /* 0x000fe20000010000 */
[----:B------:R-:W-:Y:S01]  /*30e0*/  @P2 PRMT R24, R45, 0x7610, R24 ;  /* 0x000076102d182816 */ /* 0x000fe20000000018 */
[----:B------:R-:W-:Y:S01]  /*30f0*/  FADD.FTZ R70, R29, R70 ;  /* 0x000000461d467221 */ /* 0x000fe20000010000 */
[----:B------:R-:W-:Y:S01]  /*3100*/  @P2 PRMT R25, R49, 0x7610, R25 ;  /* 0x0000761031192816 */ /* 0x000fe20000000019 */
[----:B------:R-:W-:Y:S01]  /*3110*/  FADD.FTZ R68, R31, R68 ;  /* 0x000000441f447221 */ /* 0x000fe20000010000 */
[----:B------:R-:W-:Y:S01]  /*3120*/  @P2 PRMT R24, R24, 0x5410, R47 ;  /* 0x0000541018182816 */ /* 0x000fe2000000002f */
[----:B------:R-:W-:Y:S01]  /*3130*/  @P3 HADD2.F32 R56, -RZ, R7.H1_H1 ;  /* 0x30000007ff383230 */ /* 0x000fe20000004100 */
[----:B------:R-:W-:Y:S01]  /*3140*/  F2FP.F16.F32.PACK_AB R28, R44, R33 ;  /* 0x000000212c1c723e */ /* 0x000fe200000000ff */
[----:B------:R-:W-:Y:S01]  /*3150*/  FADD.FTZ R79, R0, R79 ;  /* 0x0000004f004f7221 */ /* 0x000fe20000010000 */
[----:B------:R-:W-:Y:S01]  /*3160*/  FADD.FTZ R69, R40, R69 ;  /* 0x0000004528457221 */ /* 0x000fe20000010000 */
[----:B------:R-:W-:Y:S01]  /*3170*/  HFMA2.MMA R0, -RZ, RZ, 0, 0 ;  /* 0x00000000ff007435 */ /* 0x000fe200000001ff */
        /* <DEDUP_REMOVED lines=11> */
[----:B--2---:R-:W-:-:S02]  /*3230*/  @P4 HADD2.F32 R2, -RZ, R36.H0_H0 ;  /* 0x20000024ff024230 */ /* 0x004fc40000004100 */
[----:B------:R-:W-:Y:S02]  /*3240*/  @P6 HADD2.F32 R36, -RZ, R36.H1_H1 ;  /* 0x30000024ff246230 */ /* 0x000fe40000004100 */
[----:B------:R-:W-:Y:S02]  /*3250*/  @P5 HADD2.F32 R32, -RZ, R37.H0_H0 ;  /* 0x20000025ff205230 */ /* 0x000fe40000004100 */
[----:B------:R-:W-:Y:S01]  /*3260*/  @P4 FMUL.FTZ R42, R35, R2 ;  /* 0x00000002232a4220 */ /* 0x000fe20000410000 */
[----:B------:R-:W-:Y:S01]  /*3270*/  FMUL.FTZ R2, R51, R124 ;  /* 0x0000007c33027220 */ /* 0x000fe20000410000 */
[----:B------:R-:W-:Y:S01]  /*3280*/  @P6 FMUL.FTZ R41, R53, R36 ;  /* 0x0000002435296220 */ /* 0x000fe20000410000 */
[----:B------:R-:W-:Y:S01]  /*3290*/  LOP3.LUT P6, RZ, R3, 0xff, RZ, 0xc0, !PT ;  /* 0x000000ff03ff7812 */ /* 0x000fe200078cc0ff */
[----:B------:R-:W-:Y:S01]  /*32a0*/  @P5 FMUL.FTZ R46, R169, R32 ;  /* 0x00000020a92e5220 */ /* 0x000fe20000410000 */
[C---:B------:R-:W-:Y:S01]  /*32b0*/  LOP3.LUT P5, RZ, R3.reuse, 0xff00, RZ, 0xc0, !PT ;  /* 0x0000ff0003ff7812 */ /* 0x040fe200078ac0ff */
[----:B------:R-:W-:Y:S01]  /*32c0*/  FMUL.FTZ R120, R2, UR14 ;  /* 0x0000000e02787c20 */ /* 0x000fe20008410000 */
[----:B------:R-:W-:Y:S01]  /*32d0*/  LOP3.LUT P4, RZ, R3, 0xff0000, RZ, 0xc0, !PT ;  /* 0x00ff000003ff7812 */ /* 0x000fe2000788c0ff */
[----:B------:R-:W-:-:S02]  /*32e0*/  @P1 HADD2.F32 R3, -RZ, R5.H1_H1 ;  /* 0x30000005ff031230 */ /* 0x000fc40000004100 */
[-C--:B------:R-:W-:Y:S01]  /*32f0*/  FMUL.FTZ R2, R57, R124.reuse ;  /* 0x0000007c39027220 */ /* 0x080fe20000410000 */
[----:B------:R-:W-:Y:S01]  /*3300*/  MOV R36, RZ ;  /* 0x000000ff00247202 */ /* 0x000fe20000000f00 */
[-C--:B------:R-:W-:Y:S01]  /*3310*/  FMUL.FTZ R32, R121, R124.reuse ;  /* 0x0000007c79207220 */ /* 0x080fe20000410000 */
[----:B------:R-:W-:Y:S01]  /*3320*/  FMUL.FTZ R35, R129, R124 ;  /* 0x0000007c81237220 */ /* 0x000fe20000410000 */
[----:B------:R-:W-:Y:S01]  /*3330*/  @P1 FMUL.FTZ R36, R120, R3 ;  /* 0x0000000378241220 */ /* 0x000fe20000410000 */
[----:B------:R-:W-:Y:S01]  /*3340*/  FMUL.FTZ R128, R2, UR14 ;  /* 0x0000000e02807c20 */ /* 0x000fe20008410000 */
[----:B------:R-:W-:Y:S01]  /*3350*/  FMUL.FTZ R173, R32, UR14 ;  /* 0x0000000e20ad7c20 */ /* 0x000fe20008410000 */
[--C-:B------:R-:W-:Y:S01]  /*3360*/  @P6 HADD2.F32 R3, -RZ, R6.reuse.H0_H0 ;  /* 0x20000006ff036230 */ /* 0x100fe20000004100 */
[----:B------:R-:W-:Y:S01]  /*3370*/  MOV R53, RZ ;  /* 0x000000ff00357202 */ /* 0x000fe20000000f00 */
[----:B------:R-:W-:Y:S02]  /*3380*/  @P5 HADD2.F32 R34, -RZ, R6.H1_H1 ;  /* 0x30000006ff225230 */ /* 0x000fe40000004100 */
[----:B------:R-:W-:Y:S01]  /*3390*/  FMUL.FTZ R175, R35, UR14 ;  /* 0x0000000e23af7c20 */ /* 0x000fe20008410000 */
[----:B------:R-:W-:Y:S01]  /*33a0*/  @P2 F2FP.F16.F32.PACK_AB R57, RZ, R57 ;  /* 0x00000039ff39223e */ /* 0x000fe200000000ff */
[----:B------:R-:W-:Y:S01]  /*33b0*/  @P6 FMUL.FTZ R30, R128, R3 ;  /* 0x00000003801e6220 */ /* 0x000fe20000410000 */
[----:B------:R-:W-:Y:S01]  /*33c0*/  @P2 F2FP.F16.F32.PACK_AB R129, RZ, R129 ;  /* 0x00000081ff81223e */ /* 0x000fe200000000ff */
[----:B------:R-:W0:Y:S01]  /*33d0*/  @P2 LDC.64 R2, c[0x0][0x308] ;  /* 0x0000c200ff022b82 */ /* 0x000e220000000a00 */
[----:B------:R-:W-:Y:S01]  /*33e0*/  @P5 FMUL.FTZ R53, R173, R34 ;  /* 0x00000022ad355220 */ /* 0x000fe20000410000 */
[----:B------:R-:W-:Y:S01]  /*33f0*/  FMUL.FTZ R124, R125, R124 ;  /* 0x0000007c7d7c7220 */ /* 0x000fe20000410000 */
[----:B------:R-:W-:Y:S01]  /*3400*/  @P2 F2FP.F16.F32.PACK_AB R51, RZ, R51 ;  /* 0x00000033ff33223e */ /* 0x000fe200000000ff */
[----:B------:R-:W-:Y:S01]  /*3410*/  @P4 HADD2.F32 R50, -RZ, R7.H0_H0 ;  /* 0x20000007ff324230 */ /* 0x000fe20000004100 */
[----:B------:R-:W-:Y:S01]  /*3420*/  @P2 F2FP.F16.F32.PACK_AB R121, RZ, R121 ;  /* 0x00000079ff79223e */ /* 0x000fe200000000ff */
[----:B------:R-:W-:Y:S01]  /*3430*/  FMUL.FTZ R124, R124, UR14 ;  /* 0x0000000e7c7c7c20 */ /* 0x000fe20008410000 */
[----:B------:R-:W-:Y:S01]  /*3440*/  @P2 F2FP.F16.F32.PACK_AB R125, RZ, R125 ;  /* 0x0000007dff7d223e */ /* 0x000fe200000000ff */
[----:B------:R-:W-:Y:S01]  /*3450*/  @P1 HADD2.F32 R37, -RZ, R37.H1_H1 ;  /* 0x30000025ff251230 */ /* 0x000fe20000004100 */
[----:B------:R-:W-:Y:S01]  /*3460*/  @P2 PRMT R26, R57, 0x7610, R26 ;  /* 0x00007610391a2816 */ /* 0x000fe2000000001a */
[----:B------:R-:W-:Y:S01]  /*3470*/  @P4 FMUL.FTZ R48, R175, R50 ;  /* 0x00000032af304220 */ /* 0x000fe20000410000 */
[----:B------:R-:W-:Y:S01]  /*3480*/  @P2 PRMT R27, R129, 0x7610, R27 ;  /* 0x00007610811b2816 */ /* 0x000fe2000000001b */
[----:B------:R-:W-:Y:S01]  /*3490*/  @P4 HADD2.F32 R40, -RZ, R39.H0_H0 ;  /* 0x20000027ff284230 */ /* 0x000fe20000004100 */
[----:B------:R-:W-:Y:S01]  /*34a0*/  @P2 PRMT R25, R25, 0x5410, R51 ;  /* 0x0000541019192816 */ /* 0x000fe20000000033 */
[----:B------:R-:W-:Y:S01]  /*34b0*/  FADD.FTZ R65, R42, R65 ;  /* 0x000000412a417221 */ /* 0x000fe20000010000 */
[----:B------:R-:W-:Y:S01]  /*34c0*/  @P2 PRMT R26, R26, 0x5410, R121 ;  /* 0x000054101a1a2816 */ /* 0x000fe20000000079 */
[----:B------:R-:W-:Y:S01]  /*34d0*/  FADD.FTZ R66, R41, R66 ;  /* 0x0000004229427221 */ /* 0x000fe20000010000 */
[----:B------:R-:W-:Y:S01]  /*34e0*/  @P2 PRMT R27, R27, 0x5410, R125 ;  /* 0x000054101b1b2816 */ /* 0x000fe2000000007d */
[----:B------:R-:W-:Y:S01]  /*34f0*/  FADD.FTZ R63, R46, R63 ;  /* 0x0000003f2e3f7221 */ /* 0x000fe20000010000 */
[----:B------:R-:W-:Y:S01]  /*3500*/  MOV R169, RZ ;  /* 0x000000ff00a97202 */ /* 0x000fe20000000f00 */
[----:B------:R-:W-:Y:S01]  /*3510*/  @P3 FMUL.FTZ R169, R124, R56 ;  /* 0x000000387ca93220 */ /* 0x000fe20000410000 */
[----:B------:R-:W-:-:S02]  /*3520*/  F2FP.F16.F32.PACK_AB R30, R53, R30 ;  /* 0x0000001e351e723e */ /* 0x000fc400000000ff */
[----:B------:R-:W-:Y:S01]  /*3530*/  F2FP.F16.F32.PACK_AB R29, R36, R43 ;  /* 0x0000002b241d723e */ /* 0x000fe200000000ff */
[----:B0-----:R-:W-:Y:S01]  /*3540*/  @P2 IMAD.WIDE.U32 R34, R141, 0x10, R2 ;  /* 0x000000108d222825 */ /* 0x001fe200078e0002 */
[----:B------:R-:W-:Y:S01]  /*3550*/  F2FP.F16.F32.PACK_AB R31, R169, R48 ;  /* 0x00000030a91f723e */ /* 0x000fe200000000ff */
[----:B------:R-:W0:Y:S02]  /*3560*/  LDC.64 R2, c[0x0][0x210] ;  /* 0x00008400ff027b82 */ /* 0x000e240000000a00 */
[--C-:B------:R-:W-:Y:S01]  /*3570*/  @P6 HADD2.F32 R36, -RZ, R38.reuse.H0_H0 ;  /* 0x20000026ff246230 */ /* 0x100fe20000004100 */
[----:B------:R1:W-:Y:S01]  /*3580*/  @P2 STG.E.128 desc[UR4][R34.64], R24 ;  /* 0x0000001822002986 */ /* 0x0003e2000c101d04 */
[C---:B------:R-:W-:Y:S01]  /*3590*/  LEA R32, P2, R141.reuse, UR16, 0x4 ;  /* 0x000000108d207c11 */ /* 0x040fe2000f8420ff */
[----:B------:R-:W-:Y:S02]  /*35a0*/  @P5 HADD2.F32 R38, -RZ, R38.H1_H1 ;  /* 0x30000026ff265230 */ /* 0x000fe40000004100 */
[----:B------:R-:W-:Y:S01]  /*35b0*/  @P3 HADD2.F32 R43, -RZ, R39.H1_H1 ;  /* 0x30000027ff2b3230 */ /* 0x000fe20000004100 */
[----:B------:R-:W-:Y:S01]  /*35c0*/  LEA.HI.X R33, R141, UR17, RZ, 0x4, P2 ;  /* 0x000000118d217c11 */ /* 0x000fe200090f24ff */
[----:B------:R-:W-:Y:S01]  /*35d0*/  @P6 FMUL.FTZ R0, R128, R36 ;  /* 0x0000002480006220 */ /* 0x000fe20000410000 */
[----:B------:R-:W-:Y:S01]  /*35e0*/  MOV R39, RZ ;  /* 0x000000ff00277202 */ /* 0x000fe20000000f00 */
[----:B------:R-:W-:-:S02]  /*35f0*/  @P5 FMUL.FTZ R39, R173, R38 ;  /* 0x00000026ad275220 */ /* 0x000fc40000410000 */
[----:B------:R2:W-:Y:S01]  /*3600*/  STG.E.128 desc[UR4][R32.64], R28 ;  /* 0x0000001c20007986 */ /* 0x0005e2000c101d04 */
[----:B------:R-:W-:Y:S01]  /*3610*/  FADD.FTZ R61, R0, R61 ;  /* 0x0000003d003d7221 */ /* 0x000fe20000010000 */
[----:B------:R-:W-:Y:S01]  /*3620*/  FADD.FTZ R62, R39, R62 ;  /* 0x0000003e273e7221 */ /* 0x000fe20000010000 */
[----:B-1----:R-:W-:Y:S02]  /*3630*/  CS2R R34, SRZ ;  /* 0x0000000000227805 */ /* 0x002fe4000001ff00 */
[----:B------:R-:W-:Y:S01]  /*3640*/  @P1 FMUL.FTZ R35, R120, R37 ;  /* 0x0000002578231220 */ /* 0x000fe20000410000 */
[----:B0-----:R-:W-:Y:S01]  /*3650*/  LEA R167, R2, R167, 0x2 ;  /* 0x000000a702a77211 */ /* 0x001fe200078e10ff */
[----:B------:R-:W-:Y:S01]  /*3660*/  HFMA2.MMA R37, -RZ, RZ, 0, 0 ;  /* 0x00000000ff257435 */ /* 0x000fe200000001ff */
[----:B------:R-:W-:Y:S01]  /*3670*/  @P4 FMUL.FTZ R34, R175, R40 ;  /* 0x00000028af224220 */ /* 0x000fe20000410000 */
[----:B------:R-:W-:Y:S01]  /*3680*/  FADD.FTZ R64, R35, R64 ;  /* 0x0000004023407221 */ /* 0x000fe20000010000 */
[----:B------:R-:W-:-:S02]  /*3690*/  ISETP.GE.AND P1, PT, R167, R3, PT ;  /* 0x00000003a700720c */ /* 0x000fc40003f26270 */
[----:B------:R-:W-:Y:S01]  /*36a0*/  FADD.FTZ R59, R34, R59 ;  /* 0x0000003b223b7221 */ /* 0x000fe20000010000 */
[----:B------:R-:W-:-:S04]  /*36b0*/  @P3 FMUL.FTZ R37, R124, R43 ;  /* 0x0000002b7c253220 */ /* 0x000fc80000410000 */
[----:B------:R-:W-:-:S06]  /*36c0*/  FADD.FTZ R60, R37, R60 ;  /* 0x0000003c253c7221 */ /* 0x000fcc0000010000 */
[----:B--2---:R-:W-:Y:S05]  /*36d0*/  @!P1 BRA `(.L_x_2120) ;  /* 0xffffffd000609947 */ /* 0x004fea000383ffff */
[----:B------:R-:W-:Y:S05]  /*36e0*/  BSYNC B1 ;  /* 0x0000000000017941 */ /* 0x000fea0003800000 */
.L_x_2118:
        /* <DEDUP_REMOVED lines=72> */
.L_x_2117:
[----:B------:R-:W-:Y:S05]  /*3b70*/  BSYNC B0 ;  /* 0x0000000000007941 */ /* 0x000fea0003800000 */
.L_x_2115:
        /* <DEDUP_REMOVED lines=211> */
.L_x_2119:
        /* <DEDUP_REMOVED lines=8> */
.L_x_2122:
[----:B------:R-:W-:Y:S05]  /*4930*/  BSYNC B2 ;  /* 0x0000000000027941 */ /* 0x000fea0003800000 */
.L_x_2121:
[----:B------:R-:W-:Y:S01]  /*4940*/  HFMA2.MMA R201, -RZ, RZ, 0, 5.9604644775390625e-08 ;  /* 0x00000001ffc97435 */ /* 0x000fe200000001ff */
[----:B------:R-:W-:Y:S02]  /*4950*/  MOV R202, R28 ;  /* 0x0000001c00ca7202 */ /* 0x000fe40000000f00 */
[----:B------:R-:W-:Y:S02]  /*4960*/  MOV R204, 0x1f ;  /* 0x0000001f00cc7802 */ /* 0x000fe40000000f00 */
[----:B------:R-:W-:Y:S02]  /*4970*/  MOV R199, 0xffffffff ;  /* 0xffffffff00c77802 */ /* 0x000fe40000000f00 */
[----:B------:R-:W-:Y:S02]  /*4980*/  MOV R29, R200 ;  /* 0x000000c8001d7202 */ /* 0x000fe40000000f00 */
[----:B------:R-:W-:-:S07]  /*4990*/  MOV R105, R40 ;  /* 0x0000002800697202 */ /* 0x000fce0000000f00 */
[----:B------:R-:W-:Y:S05]  /*49a0*/  WARPSYNC.COLLECTIVE R199, `(.L_x_2123) ;  /* 0x00000000c7087348 */ /* 0x000fea0003c00000 */
[----:B------:R0:W1:Y:S02]  /*49b0*/  SHFL.BFLY P3, R200, R202, R201, R204 ;  /* 0x0c0000c9cac87389 */ /* 0x00006400000600cc */
[----:B01----:R-:W-:Y:S01]  /*49c0*/  ENDCOLLECTIVE ;  /* 0x000000000000791b */ /* 0x003fe20003800000 */
.L_x_2123:
[----:B------:R-:W-:Y:S01]  /*49d0*/  FADD.FTZ R29, R30, R29 ;  /* 0x0000001d1e1d7221 */ /* 0x000fe20000010000 */
[----:B------:R-:W-:-:S04]  /*49e0*/  HFMA2.MMA R201, -RZ, RZ, 0, 1.1920928955078125e-07 ;  /* 0x00000002ffc97435 */ /* 0x000fc800000001ff */
[----:B------:R-:W-:Y:S02]  /*49f0*/  MOV R202, R29 ;  /* 0x0000001d00ca7202 */ /* 0x000fe40000000f00 */
[----:B------:R-:W-:-:S07]  /*4a00*/  MOV R31, R200 ;  /* 0x000000c8001f7202 */ /* 0x000fce0000000f00 */
[----:B------:R-:W-:Y:S05]  /*4a10*/  WARPSYNC.COLLECTIVE R199, `(.L_x_2124) ;  /* 0x00000000c7087348 */ /* 0x000fea0003c00000 */
[----:B------:R0:W1:Y:S02]  /*4a20*/  SHFL.BFLY P3, R200, R202, R201, R204 ;  /* 0x0c0000c9cac87389 */ /* 0x00006400000600cc */
[----:B01----:R-:W-:Y:S01]  /*4a30*/  ENDCOLLECTIVE ;  /* 0x000000000000791b */ /* 0x003fe20003800000 */
.L_x_2124:
[----:B------:R-:W-:-:S05]  /*4a40*/  FADD.FTZ R31, R28, R31 ;  /* 0x0000001f1c1f7221 */ /* 0x000fca0000010000 */
[----:B------:R-:W-:Y:S02]  /*4a50*/  MOV R202, R31 ;  /* 0x0000001f00ca7202 */ /* 0x000fe40000000f00 */
[----:B------:R-:W-:-:S07]  /*4a60*/  MOV R194, R200 ;  /* 0x000000c800c27202 */ /* 0x000fce0000000f00 */
[----:B------:R-:W-:Y:S05]  /*4a70*/  WARPSYNC.COLLECTIVE R199, `(.L_x_2125) ;  /* 0x00000000c7087348 */ /* 0x000fea0003c00000 */
[----:B------:R0:W1:Y:S02]  /*4a80*/  SHFL.BFLY P3, R200, R202, R201, R204 ;  /* 0x0c0000c9cac87389 */ /* 0x00006400000600cc */
[----:B01----:R-:W-:Y:S01]  /*4a90*/  ENDCOLLECTIVE ;  /* 0x000000000000791b */ /* 0x003fe20003800000 */
.L_x_2125:
[----:B------:R-:W-:Y:S01]  /*4aa0*/  FADD.FTZ R194, R29, R194 ;  /* 0x000000c21dc27221 */ /* 0x000fe20000010000 */
[----:B------:R-:W-:-:S04]  /*4ab0*/  HFMA2.MMA R201, -RZ, RZ, 0, 2.384185791015625e-07 ;  /* 0x00000004ffc97435 */ /* 0x000fc800000001ff */
[----:B------:R-:W-:Y:S02]  /*4ac0*/  MOV R202, R194 ;  /* 0x000000c200ca7202 */ /* 0x000fe40000000f00 */
[----:B------:R-:W-:-:S07]  /*4ad0*/  MOV R196, R200 ;  /* 0x000000c800c47202 */ /* 0x000fce0000000f00 */
[----:B------:R-:W-:Y:S05]  /*4ae0*/  WARPSYNC.COLLECTIVE R199, `(.L_x_2126) ;  /* 0x00000000c7087348 */ /* 0x000fea0003c00000 */
[----:B------:R0:W1:Y:S02]  /*4af0*/  SHFL.BFLY P3, R200, R202, R201, R204 ;  /* 0x0c0000c9cac87389 */ /* 0x00006400000600cc */
[----:B01----:R-:W-:Y:S01]  /*4b00*/  ENDCOLLECTIVE ;  /* 0x000000000000791b */ /* 0x003fe20003800000 */
.L_x_2126:
[----:B------:R-:W-:-:S05]  /*4b10*/  FADD.FTZ R196, R31, R196 ;  /* 0x000000c41fc47221 */ /* 0x000fca0000010000 */
[----:B------:R-:W-:Y:S02]  /*4b20*/  MOV R202, R196 ;  /* 0x000000c400ca7202 */ /* 0x000fe40000000f00 */
[----:B------:R-:W-:-:S07]  /*4b30*/  MOV R41, R200 ;  /* 0x000000c800297202 */ /* 0x000fce0000000f00 */
[----:B------:R-:W-:Y:S05]  /*4b40*/  WARPSYNC.COLLECTIVE R199, `(.L_x_2127) ;  /* 0x00000000c7087348 */ /* 0x000fea0003c00000 */
[----:B------:R0:W1:Y:S02]  /*4b50*/  SHFL.BFLY P3, R200, R202, R201, R204 ;  /* 0x0c0000c9cac87389 */ /* 0x00006400000600cc */
[----:B01----:R-:W-:Y:S01]  /*4b60*/  ENDCOLLECTIVE ;  /* 0x000000000000791b */ /* 0x003fe20003800000 */
.L_x_2127:
[----:B------:R-:W-:Y:S01]  /*4b70*/  FADD.FTZ R41, R194, R41 ;  /* 0x00000029c2297221 */ /* 0x000fe20000010000 */
[----:B------:R-:W-:-:S04]  /*4b80*/  HFMA2.MMA R201, -RZ, RZ, 0, 4.76837158203125e-07 ;  /* 0x00000008ffc97435 */ /* 0x000fc800000001ff */
[----:B------:R-:W-:Y:S02]  /*4b90*/  MOV R202, R41 ;  /* 0x0000002900ca7202 */ /* 0x000fe40000000f00 */
[----:B------:R-:W-:-:S07]  /*4ba0*/  MOV R85, R200 ;  /* 0x000000c800557202 */ /* 0x000fce0000000f00 */
[----:B------:R-:W-:Y:S05]  /*4bb0*/  WARPSYNC.COLLECTIVE R199, `(.L_x_2128) ;  /* 0x00000000c7087348 */ /* 0x000fea0003c00000 */
[----:B------:R0:W1:Y:S02]  /*4bc0*/  SHFL.BFLY P3, R200, R202, R201, R204 ;  /* 0x0c0000c9cac87389 */ /* 0x00006400000600cc */
[----:B01----:R-:W-:Y:S01]  /*4bd0*/  ENDCOLLECTIVE ;  /* 0x000000000000791b */ /* 0x003fe20003800000 */
.L_x_2128:
[----:B------:R-:W-:-:S05]  /*4be0*/  FADD.FTZ R85, R196, R85 ;  /* 0x00000055c4557221 */ /* 0x000fca0000010000 */
[----:B------:R-:W-:Y:S02]  /*4bf0*/  MOV R202, R85 ;  /* 0x0000005500ca7202 */ /* 0x000fe40000000f00 */
[----:B------:R-:W-:-:S07]  /*4c00*/  MOV R28, R200 ;  /* 0x000000c8001c7202 */ /* 0x000fce0000000f00 */
[----:B------:R-:W-:Y:S05]  /*4c10*/  WARPSYNC.COLLECTIVE R199, `(.L_x_2129) ;  /* 0x00000000c7087348 */ /* 0x000fea0003c00000 */
[----:B------:R0:W1:Y:S02]  /*4c20*/  SHFL.BFLY P3, R200, R202, R201, R204 ;  /* 0x0c0000c9cac87389 */ /* 0x00006400000600cc */
[----:B01----:R-:W-:Y:S01]  /*4c30*/  ENDCOLLECTIVE ;  /* 0x000000000000791b */ /* 0x003fe20003800000 */
.L_x_2129:
[----:B------:R-:W-:Y:S01]  /*4c40*/  FADD.FTZ R181, R41, R28 ;  /* 0x0000001c29b57221 */ /* 0x000fe20000010000 */
[----:B------:R-:W-:-:S04]  /*4c50*/  HFMA2.MMA R201, -RZ, RZ, 0, 9.5367431640625e-07 ;  /* 0x00000010ffc97435 */ /* 0x000fc800000001ff */
[----:B------:R-:W-:Y:S02]  /*4c60*/  MOV R202, R181 ;  /* 0x000000b500ca7202 */ /* 0x000fe40000000f00 */
[----:B------:R-:W-:-:S07]  /*4c70*/  MOV R30, R200 ;  /* 0x000000c8001e7202 */ /* 0x000fce0000000f00 */
[----:B------:R-:W-:Y:S05]  /*4c80*/  WARPSYNC.COLLECTIVE R199, `(.L_x_2130) ;  /* 0x00000000c7087348 */ /* 0x000fea0003c00000 */
[----:B------:R0:W1:Y:S02]  /*4c90*/  SHFL.BFLY P3, R200, R202, R201, R204 ;  /* 0x0c0000c9cac87389 */ /* 0x00006400000600cc */
[----:B01----:R-:W-:Y:S01]  /*4ca0*/  ENDCOLLECTIVE ;  /* 0x000000000000791b */ /* 0x003fe20003800000 */
.L_x_2130:
[----:B------:R-:W-:Y:S01]  /*4cb0*/  FADD.FTZ R197, R85, R30 ;  /* 0x0000001e55c57221 */ /* 0x000fe20000010000 */
[----:B------:R-:W-:-:S04]  /*4cc0*/  MOV R85, R180 ;  /* 0x000000b400557202 */ /* 0x000fc80000000f00 */
[----:B------:R-:W-:Y:S02]  /*4cd0*/  MOV R202, R197 ;  /* 0x000000c500ca7202 */ /* 0x000fe40000000f00 */
[----:B------:R-:W-:-:S07]  /*4ce0*/  MOV R198, R200 ;  /* 0x000000c800c67202 */ /* 0x000fce0000000f00 */
[----:B------:R-:W-:Y:S05]  /*4cf0*/  WARPSYNC.COLLECTIVE R199, `(.L_x_2131) ;  /* 0x00000000c7087348 */ /* 0x000fea0003c00000 */
[----:B------:R0:W1:Y:S02]  /*4d00*/  SHFL.BFLY P3, R200, R202, R201, R204 ;  /* 0x0c0000c9cac87389 */ /* 0x00006400000600cc */
[----:B01----:R-:W-:Y:S01]  /*4d10*/  ENDCOLLECTIVE ;  /* 0x000000000000791b */ /* 0x003fe20003800000 */
.L_x_2131:
[----:B------:R-:W-:Y:S05]  /*4d20*/  BRA `(.L_x_2132) ;  /* 0xffffffcc00587947 */ /* 0x000fea000383ffff */
.L_x_2133:
        /* <DEDUP_REMOVED lines=13> */
.L_x_11691:


//--------------------- .text._ZN10layer_norm22ln_bwd_finalize_kernelINS_22Kernel_traits_finalizeILj768E6__halfS2_S2_S2_fjLb1ELj1024ELj4ENS_18Kernel_traits_baseILj768ES2_S2_S2_S2_fjLj1024EEEEELb1ELb0EEEvNS_9BwdParamsE --------------------------
	.section	.text._ZN10layer_norm22ln_bwd_finalize_kernelINS_22Kernel_traits_finalizeILj768E6__halfS2_S2_S2_fjLb1ELj1024ELj4ENS_18Kernel_traits_baseILj768ES2_S2_S2_S2_fjLj1024EEEEELb1ELb0EEEvNS_9BwdParamsE,"ax",@progbits
	.align	128
        .global         _ZN10layer_norm22ln_bwd_finalize_kernelINS_22Kernel_traits_finalizeILj768E6__halfS2_S2_S2_fjLb1ELj1024ELj4ENS_18Kernel_traits_baseILj768ES2_S2_S2_S2_fjLj1024EEEEELb1ELb0EEEvNS_9BwdParamsE
        .type           _ZN10layer_norm22ln_bwd_finalize_kernelINS_22Kernel_traits_finalizeILj768E6__halfS2_S2_S2_fjLb1ELj1024ELj4ENS_18Kernel_traits_baseILj768ES2_S2_S2_S2_fjLj1024EEEEELb1ELb0EEEvNS_9BwdParamsE,@function
        .size           _ZN10layer_norm22ln_bwd_finalize_kernelINS_22Kernel_traits_finalizeILj768E6__halfS2_S2_S2_fjLb1ELj1024ELj4ENS_18Kernel_traits_baseILj768ES2_S2_S2_S2_fjLj1024EEEEELb1ELb0EEEvNS_9BwdParamsE,(.L_x_11692 - _ZN10layer_norm22ln_bwd_finalize_kernelINS_22Kernel_traits_finalizeILj768E6__halfS2_S2_S2_fjLb1ELj1024ELj4ENS_18Kernel_traits_baseILj768ES2_S2_S2_S2_fjLj1024EEEEELb1ELb0EEEvNS_9BwdParamsE)
        .other          _ZN10layer_norm22ln_bwd_finalize_kernelINS_22Kernel_traits_finalizeILj768E6__halfS2_S2_S2_fjLb1ELj1024ELj4ENS_18Kernel_traits_baseILj768ES2_S2_S2_S2_fjLj1024EEEEELb1ELb0EEEvNS_9BwdParamsE,@"STO_CUDA_ENTRY STV_DEFAULT"
_ZN10layer_norm22ln_bwd_finalize_kernelINS_22Kernel_traits_finalizeILj768E6__halfS2_S2_S2_fjLb1ELj1024ELj4ENS_18Kernel_traits_baseILj768ES2_S2_S2_S2_fjLj1024EEEEELb1ELb0EEEvNS_9BwdParamsE:
.text._ZN10layer_norm22ln_bwd_finalize_kernelINS_22Kernel_traits_finalizeILj768E6__halfS2_S2_S2_fjLb1ELj1024ELj4ENS_18Kernel_traits_baseILj768ES2_S2_S2_S2_fjLj1024EEEEELb1ELb0EEEvNS_9BwdParamsE:
        /* <DEDUP_REMOVED lines=24> */
.L_x_2146:
        /* <DEDUP_REMOVED lines=36> */
.L_x_2138:
        /* <DEDUP_REMOVED lines=49> */
.L_x_2137:
[----:B------:R-:W-:Y:S05]  /*06d0*/  BSYNC B1 ;  /* 0x0000000000017941 */ /* 0x000fea0003800000 */
.L_x_2136:
        /* <DEDUP_REMOVED lines=31> */
.L_x_2140:
[----:B------:R-:W-:Y:S05]  /*08d0*/  BSYNC B1 ;  /* 0x0000000000017941 */ /* 0x000fea0003800000 */
.L_x_2139:
        /* <DEDUP_REMOVED lines=16> */
.L_x_2141:
[----:B------:R-:W-:Y:S05]  /*09e0*/  BSYNC B1 ;  /* 0x0000000000017941 */ /* 0x000fea0003800000 */
.L_x_2135:
[----:B------:R-:W-:Y:S05]  /*09f0*/  BSYNC B0 ;  /* 0x0000000000007941 */ /* 0x000fea0003800000 */
.L_x_2134:
        /* <DEDUP_REMOVED lines=40> */
.L_x_2162:
        /* <DEDUP_REMOVED lines=8> */
.L_x_2142:
        /* <DEDUP_REMOVED lines=17> */
[----:B0-----:R-:W-:Y:S02]  /*0e10*/  F2FP.F16.F32.PACK_AB R21, R21, R20 ;  /* 0x000000141515723e */ /* 0x001fe400000000ff */
[----:B----4-:R-:W-:-:S03]  /*0e20*/  F2FP.F16.F32.PACK_AB R13, R13, R12 ;  /* 0x0000000c0d0d723e */ /* 0x010fc600000000ff */
[----:B------:R3:W-:Y:S01]  /*0e30*/  STG.E desc[UR6][R14.64], R21 ;  /* 0x000000150e007986 */ /* 0x0007e2000c101906 */
[----:B-----5:R-:W-:-:S03]  /*0e40*/  F2FP.F16.F32.PACK_AB R17, R17, R16 ;  /* 0x000000101111723e */ /* 0x020fc600000000ff */
[----:B------:R3:W-:Y:S04]  /*0e50*/  STG.E desc[UR6][R10.64], R13 ;  /* 0x0000000d0a007986 */ /* 0x0007e8000c101906 */
[----:B------:R3:W-:Y:S02]  /*0e60*/  STG.E desc[UR6][R8.64], R17 ;  /* 0x0000001108007986 */ /* 0x0007e4000c101906 */
.L_x_2145:
[----:B------:R-:W-:Y:S05]  /*0e70*/  BSYNC B0 ;  /* 0x0000000000007941 */ /* 0x000fea0003800000 */
.L_x_2144:
[C---:B------:R-:W-:Y:S01]  /*0e80*/  ISETP.GT.U32.AND P1, PT, R4.reuse, -0x301, PT ;  /* 0xfffffcff0400780c */ /* 0x040fe20003f24070 */
[----:B------:R-:W-:Y:S01]  /*0e90*/  VIADD R4, R4, 0x300 ;  /* 0x0000030004047836 */ /* 0x000fe20000000000 */
[----:B------:R-:W-:-:S11]  /*0ea0*/  IADD3 R5, R5, 0x180, RZ ;  /* 0x0000018005057810 */ /* 0x000fd60007ffe0ff */
[----:B------:R-:W-:Y:S05]  /*0eb0*/  @P1 BRA `(.L_x_2146) ;  /* 0xfffffff000b01947 */ /* 0x000fea000383ffff */
[----:B------:R-:W-:Y:S05]  /*0ec0*/  EXIT ;  /* 0x000000000000794d */ /* 0x000fea0003800000 */
.L_x_2143:
[----:B0-----:R-:W-:Y:S01]  /*0ed0*/  HFMA2.MMA R24, -RZ, RZ, 0, 5.9604644775390625e-08 ;  /* 0x00000001ff187435 */ /* 0x001fe200000001ff */
[----:B----4-:R-:W-:Y:S02]  /*0ee0*/  MOV R23, R10 ;  /* 0x0000000a00177202 */ /* 0x010fe40000000f00 */
[----:B------:R-:W-:Y:S02]  /*0ef0*/  MOV R25, 0x1f ;  /* 0x0000001f00197802 */ /* 0x000fe40000000f00 */
[----:B------:R-:W-:-:S07]  /*0f00*/  MOV R20, 0xffffffff ;  /* 0xffffffff00147802 */ /* 0x000fce0000000f00 */
[----:B-123--:R-:W-:Y:S05]  /*0f10*/  WARPSYNC.COLLECTIVE R20, `(.L_x_2147) ;  /* 0x0000000014087348 */ /* 0x00efea0003c00000 */
[----:B------:R0:W4:Y:S02]  /*0f20*/  SHFL.BFLY P2, R22, R23, R24, R25 ;  /* 0x0c00001817167389 */ /* 0x0001240000040019 */
[----:B01234-:R-:W-:Y:S01]  /*0f30*/  ENDCOLLECTIVE ;  /* 0x000000000000791b */ /* 0x01ffe20003800000 */
.L_x_2147:
[----:B------:R-:W-:Y:S01]  /*0f40*/  HFMA2.MMA R24, -RZ, RZ, 0, 1.1920928955078125e-07 ;  /* 0x00000002ff187435 */ /* 0x000fe200000001ff */
[----:B------:R-:W-:-:S05]  /*0f50*/  MOV R11, R22 ;  /* 0x00000016000b7202 */ /* 0x000fca0000000f00 */
[----:B------:R-:W-:-:S04]  /*0f60*/  FADD.FTZ R11, R10, R11 ;  /* 0x0000000b0a0b7221 */ /* 0x000fc80000010000 */
[----:B------:R-:W-:-:S07]  /*0f70*/  IMAD.MOV.U32 R23, RZ, RZ, R11 ;  /* 0x000000ffff177224 */ /* 0x000fce00078e000b */
[----:B------:R-:W-:Y:S05]  /*0f80*/  WARPSYNC.COLLECTIVE R20, `(.L_x_2148) ;  /* 0x0000000014087348 */ /* 0x000fea0003c00000 */
[----:B------:R0:W1:Y:S02]  /*0f90*/  SHFL.BFLY P2, R22, R23, R24, R25 ;  /* 0x0c00001817167389 */ /* 0x0000640000040019 */
[----:B01----:R-:W-:Y:S01]  /*0fa0*/  ENDCOLLECTIVE ;  /* 0x000000000000791b */ /* 0x003fe20003800000 */
.L_x_2148:
[----:B------:R-:W-:Y:S01]  /*0fb0*/  HFMA2.MMA R24, -RZ, RZ, 0, 2.384185791015625e-07 ;  /* 0x00000004ff187435 */ /* 0x000fe200000001ff */
[----:B------:R-:W-:-:S05]  /*0fc0*/  MOV R14, R22 ;  /* 0x00000016000e7202 */ /* 0x000fca0000000f00 */
[----:B------:R-:W-:-:S05]  /*0fd0*/  FADD.FTZ R14, R11, R14 ;  /* 0x0000000e0b0e7221 */ /* 0x000fca0000010000 */
[----:B------:R-:W-:-:S07]  /*0fe0*/  MOV R23, R14 ;  /* 0x0000000e00177202 */ /* 0x000fce0000000f00 */
[----:B------:R-:W-:Y:S05]  /*0ff0*/  WARPSYNC.COLLECTIVE R20, `(.L_x_2149) ;  /* 0x0000000014087348 */ /* 0x000fea0003c00000 */
[----:B------:R0:W1:Y:S02]  /*1000*/  SHFL.BFLY P2, R22, R23, R24, R25 ;  /* 0x0c00001817167389 */ /* 0x0000640000040019 */
[----:B01----:R-:W-:Y:S01]  /*1010*/  ENDCOLLECTIVE ;  /* 0x000000000000791b */ /* 0x003fe20003800000 */
.L_x_2149:
[----:B------:R-:W-:Y:S01]  /*1020*/  IMAD.MOV.U32 R24, RZ, RZ, 0x8 ;  /* 0x00000008ff187424 */ /* 0x000fe200078e00ff */
[----:B------:R-:W-:-:S05]  /*1030*/  MOV R13, R22 ;  /* 0x00000016000d7202 */ /* 0x000fca0000000f00 */
[----:B------:R-:W-:-:S05]  /*1040*/  FADD.FTZ R13, R14, R13 ;  /* 0x0000000d0e0d7221 */ /* 0x000fca0000010000 */
[----:B------:R-:W-:-:S07]  /*1050*/  MOV R23, R13 ;  /* 0x0000000d00177202 */ /* 0x000fce0000000f00 */
[----:B------:R-:W-:Y:S05]  /*1060*/  WARPSYNC.COLLECTIVE R20, `(.L_x_2150) ;  /* 0x0000000014087348 */ /* 0x000fea0003c00000 */
[----:B------:R0:W1:Y:S02]  /*1070*/  SHFL.BFLY P2, R22, R23, R24, R25 ;  /* 0x0c00001817167389 */ /* 0x0000640000040019 */
[----:B01----:R-:W-:Y:S01]  /*1080*/  ENDCOLLECTIVE ;  /* 0x000000000000791b */ /* 0x003fe20003800000 */
.L_x_2150:
[----:B------:R-:W-:Y:S01]  /*1090*/  HFMA2.MMA R24, -RZ, RZ, 0, 9.5367431640625e-07 ;  /* 0x00000010ff187435 */ /* 0x000fe200000001ff */
[----:B------:R-:W-:-:S05]  /*10a0*/  MOV R10, R22 ;  /* 0x00000016000a7202 */ /* 0x000fca0000000f00 */
[----:B------:R-:W-:-:S05]  /*10b0*/  FADD.FTZ R11, R13, R10 ;  /* 0x0000000a0d0b7221 */ /* 0x000fca0000010000 */
[----:B------:R-:W-:-:S07]  /*10c0*/  MOV R23, R11 ;  /* 0x0000000b00177202 */ /* 0x000fce0000000f00 */
[----:B------:R-:W-:Y:S05]  /*10d0*/  WARPSYNC.COLLECTIVE R20, `(.L_x_2151) ;  /* 0x0000000014087348 */ /* 0x000fea0003c00000 */
[----:B------:R0:W1:Y:S02]  /*10e0*/  SHFL.BFLY P2, R22, R23, R24, R25 ;  /* 0x0c00001817167389 */ /* 0x0000640000040019 */
[----:B01----:R-:W-:Y:S01]  /*10f0*/  ENDCOLLECTIVE ;  /* 0x000000000000791b */ /* 0x003fe20003800000 */
.L_x_2151:
[----:B------:R-:W-:Y:S01]  /*1100*/  HFMA2.MMA R24, -RZ, RZ, 0, 5.9604644775390625e-08 ;  /* 0x00000001ff187435 */ /* 0x000fe200000001ff */
[----:B------:R-:W-:Y:S02]  /*1110*/  MOV R23, R12 ;  /* 0x0000000c00177202 */ /* 0x000fe40000000f00 */
[----:B------:R-:W-:-:S08]  /*1120*/  MOV R10, R22 ;  /* 0x00000016000a7202 */ /* 0x000fd00000000f00 */
[----:B------:R-:W-:Y:S05]  /*1130*/  WARPSYNC.COLLECTIVE R20, `(.L_x_2152) ;  /* 0x0000000014087348 */ /* 0x000fea0003c00000 */
[----:B------:R0:W1:Y:S02]  /*1140*/  SHFL.BFLY P2, R22, R23, R24, R25 ;  /* 0x0c00001817167389 */ /* 0x0000640000040019 */
[----:B01----:R-:W-:Y:S01]  /*1150*/  ENDCOLLECTIVE ;  /* 0x000000000000791b */ /* 0x003fe20003800000 */
.L_x_2152:
[----:B------:R-:W-:Y:S01]  /*1160*/  HFMA2.MMA R24, -RZ, RZ, 0, 1.1920928955078125e-07 ;  /* 0x00000002ff187435 */ /* 0x000fe200000001ff */
[----:B------:R-:W-:-:S04]  /*1170*/  IMAD.MOV.U32 R13, RZ, RZ, R22 ;  /* 0x000000ffff0d7224 */ /* 0x000fc800078e0016 */
[----:B------:R-:W-:-:S05]  /*1180*/  FADD.FTZ R15, R12, R13 ;  /* 0x0000000d0c0f7221 */ /* 0x000fca0000010000 */
[----:B------:R-:W-:-:S07]  /*1190*/  MOV R23, R15 ;  /* 0x0000000f00177202 */ /* 0x000fce0000000f00 */
[----:B------:R-:W-:Y:S05]  /*11a0*/  WARPSYNC.COLLECTIVE R20, `(.L_x_2153) ;  /* 0x0000000014087348 */ /* 0x000fea0003c00000 */
[----:B------:R0:W1:Y:S02]  /*11b0*/  SHFL.BFLY P2, R22, R23, R24, R25 ;  /* 0x0c00001817167389 */ /* 0x0000640000040019 */
[----:B01----:R-:W-:Y:S01]  /*11c0*/  ENDCOLLECTIVE ;  /* 0x000000000000791b */ /* 0x003fe20003800000 */
.L_x_2153:
[----:B------:R-:W-:Y:S01]  /*11d0*/  HFMA2.MMA R24, -RZ, RZ, 0, 2.384185791015625e-07 ;  /* 0x00000004ff187435 */ /* 0x000fe200000001ff */
[----:B------:R-:W-:-:S05]  /*11e0*/  MOV R16, R22 ;  /* 0x0000001600107202 */ /* 0x000fca0000000f00 */
[----:B------:R-:W-:-:S05]  /*11f0*/  FADD.FTZ R16, R15, R16 ;  /* 0x000000100f107221 */ /* 0x000fca0000010000 */
[----:B------:R-:W-:-:S07]  /*1200*/  MOV R23, R16 ;  /* 0x0000001000177202 */ /* 0x000fce0000000f00 */
[----:B------:R-:W-:Y:S05]  /*1210*/  WARPSYNC.COLLECTIVE R20, `(.L_x_2154) ;  /* 0x0000000014087348 */ /* 0x000fea0003c00000 */
[----:B------:R0:W1:Y:S02]  /*1220*/  SHFL.BFLY P2, R22, R23, R24, R25 ;  /* 0x0c00001817167389 */ /* 0x0000640000040019 */
[----:B01----:R-:W-:Y:S01]  /*1230*/  ENDCOLLECTIVE ;  /* 0x000000000000791b */ /* 0x003fe20003800000 */
.L_x_2154:
[----:B------:R-:W-:Y:S01]  /*1240*/  HFMA2.MMA R24, -RZ, RZ, 0, 4.76837158203125e-07 ;  /* 0x00000008ff187435 */ /* 0x000fe200000001ff */
[----:B------:R-:W-:-:S05]  /*1250*/  MOV R17, R22 ;  /* 0x0000001600117202 */ /* 0x000fca0000000f00 */
[----:B------:R-:W-:-:S04]  /*1260*/  FADD.FTZ R17, R16, R17 ;  /* 0x0000001110117221 */ /* 0x000fc80000010000 */
[----:B------:R-:W-:-:S07]  /*1270*/  IMAD.MOV.U32 R23, RZ, RZ, R17 ;  /* 0x000000ffff177224 */ /* 0x000fce00078e0011 */
[----:B------:R-:W-:Y:S05]  /*1280*/  WARPSYNC.COLLECTIVE R20, `(.L_x_2155) ;  /* 0x0000000014087348 */ /* 0x000fea0003c00000 */
[----:B------:R0:W1:Y:S02]  /*1290*/  SHFL.BFLY P2, R22, R23, R24, R25 ;  /* 0x0c00001817167389 */ /* 0x0000640000040019 */
[----:B01----:R-:W-:Y:S01]  /*12a0*/  ENDCOLLECTIVE ;  /* 0x000000000000791b */ /* 0x003fe20003800000 */
.L_x_2155:
[----:B------:R-:W-:Y:S01]  /*12b0*/  HFMA2.MMA R24, -RZ, RZ, 0, 9.5367431640625e-07 ;  /* 0x00000010ff187435 */ /* 0x000fe200000001ff */
[----:B------:R-:W-:-:S05]  /*12c0*/  MOV R12, R22 ;  /* 0x00000016000c7202 */ /* 0x000fca0000000f00 */
[----:B------:R-:W-:-:S05]  /*12d0*/  FADD.FTZ R12, R17, R12 ;  /* 0x0000000c110c7221 */ /* 0x000fca0000010000 */
[----:B------:R-:W-:-:S07]  /*12e0*/  MOV R23, R12 ;  /* 0x0000000c00177202 */ /* 0x000fce0000000f00 */
[----:B------:R-:W-:Y:S05]  /*12f0*/  WARPSYNC.COLLECTIVE R20, `(.L_x_2156) ;  /* 0x0000000014087348 */ /* 0x000fea0003c00000 */
[----:B------:R0:W1:Y:S02]  /*1300*/  SHFL.BFLY P2, R22, R23, R24, R25 ;  /* 0x0c00001817167389 */ /* 0x0000640000040019 */
[----:B01----:R-:W-:Y:S01]  /*1310*/  ENDCOLLECTIVE ;  /* 0x000000000000791b */ /* 0x003fe20003800000 */
.L_x_2156:
[----:B------:R-:W-:Y:S01]  /*1320*/  MOV R23, R8 ;  /* 0x0000000800177202 */ /* 0x000fe20000000f00 */
[----:B------:R-:W-:Y:S01]  /*1330*/  IMAD.MOV.U32 R24, RZ, RZ, 0x1 ;  /* 0x00000001ff187424 */ /* 0x000fe200078e00ff */
[----:B------:R-:W-:-:S07]  /*1340*/  MOV R15, R22 ;  /* 0x00000016000f7202 */ /* 0x000fce0000000f00 */
[----:B------:R-:W-:Y:S05]  /*1350*/  WARPSYNC.COLLECTIVE R20, `(.L_x_2157) ;  /* 0x0000000014087348 */ /* 0x000fea0003c00000 */
[----:B------:R0:W1:Y:S02]  /*1360*/  SHFL.BFLY P2, R22, R23, R24, R25 ;  /* 0x0c00001817167389 */ /* 0x0000640000040019 */
[----:B01----:R-:W-:Y:S01]  /*1370*/  ENDCOLLECTIVE ;  /* 0x000000000000791b */ /* 0x003fe20003800000 */
.L_x_2157:
[----:B------:R-:W-:Y:S01]  /*1380*/  HFMA2.MMA R24, -RZ, RZ, 0, 1.1920928955078125e-07 ;  /* 0x00000002ff187435 */ /* 0x000fe200000001ff */
[----:B------:R-:W-:-:S05]  /*1390*/  MOV R17, R22 ;  /* 0x0000001600117202 */ /* 0x000fca0000000f00 */
[----:B------:R-:W-:-:S05]  /*13a0*/  FADD.FTZ R18, R8, R17 ;  /* 0x0000001108127221 */ /* 0x000fca0000010000 */
[----:B------:R-:W-:-:S07]  /*13b0*/  MOV R23, R18 ;  /* 0x0000001200177202 */ /* 0x000fce0000000f00 */
[----:B------:R-:W-:Y:S05]  /*13c0*/  WARPSYNC.COLLECTIVE R20, `(.L_x_2158) ;  /* 0x0000000014087348 */ /* 0x000fea0003c00000 */
[----:B------:R0:W1:Y:S02]  /*13d0*/  SHFL.BFLY P2, R22, R23, R24, R25 ;  /* 0x0c00001817167389 */ /* 0x0000640000040019 */
[----:B01----:R-:W-:Y:S01]  /*13e0*/  ENDCOLLECTIVE ;  /* 0x000000000000791b */ /* 0x003fe20003800000 */
.L_x_2158:
[----:B------:R-:W-:Y:S01]  /*13f0*/  HFMA2.MMA R24, -RZ, RZ, 0, 2.384185791015625e-07 ;  /* 0x00000004ff187435 */ /* 0x000fe200000001ff */
[----:B------:R-:W-:-:S05]  /*1400*/  MOV R13, R22 ;  /* 0x00000016000d7202 */ /* 0x000fca0000000f00 */
[----:B------:R-:W-:-:S05]  /*1410*/  FADD.FTZ R19, R18, R13 ;  /* 0x0000000d12137221 */ /* 0x000fca0000010000 */
[----:B------:R-:W-:-:S07]  /*1420*/  MOV R23, R19 ;  /* 0x0000001300177202 */ /* 0x000fce0000000f00 */
[----:B------:R-:W-:Y:S05]  /*1430*/  WARPSYNC.COLLECTIVE R20, `(.L_x_2159) ;  /* 0x0000000014087348 */ /* 0x000fea0003c00000 */
[----:B------:R0:W1:Y:S02]  /*1440*/  SHFL.BFLY P2, R22, R23, R24, R25 ;  /* 0x0c00001817167389 */ /* 0x0000640000040019 */
[----:B01----:R-:W-:Y:S01]  /*1450*/  ENDCOLLECTIVE ;  /* 0x000000000000791b */ /* 0x003fe20003800000 */
.L_x_2159:
[----:B------:R-:W-:Y:S01]  /*1460*/  HFMA2.MMA R24, -RZ, RZ, 0, 4.76837158203125e-07 ;  /* 0x00000008ff187435 */ /* 0x000fe200000001ff */
[----:B------:R-:W-:-:S04]  /*1470*/  IMAD.MOV.U32 R8, RZ, RZ, R22 ;  /* 0x000000ffff087224 */ /* 0x000fc800078e0016 */
[----:B------:R-:W-:-:S05]  /*1480*/  FADD.FTZ R8, R19, R8 ;  /* 0x0000000813087221 */ /* 0x000fca0000010000 */
[----:B------:R-:W-:-:S07]  /*1490*/  MOV R23, R8 ;  /* 0x0000000800177202 */ /* 0x000fce0000000f00 */
[----:B------:R-:W-:Y:S05]  /*14a0*/  WARPSYNC.COLLECTIVE R20, `(.L_x_2160) ;  /* 0x0000000014087348 */ /* 0x000fea0003c00000 */
[----:B------:R0:W1:Y:S02]  /*14b0*/  SHFL.BFLY P2, R22, R23, R24, R25 ;  /* 0x0c00001817167389 */ /* 0x0000640000040019 */
[----:B01----:R-:W-:Y:S01]  /*14c0*/  ENDCOLLECTIVE ;  /* 0x000000000000791b */ /* 0x003fe20003800000 */
.L_x_2160:
[----:B------:R-:W-:Y:S01]  /*14d0*/  HFMA2.MMA R24, -RZ, RZ, 0, 9.5367431640625e-07 ;  /* 0x00000010ff187435 */ /* 0x000fe200000001ff */
[----:B------:R-:W-:-:S05]  /*14e0*/  MOV R21, R22 ;  /* 0x0000001600157202 */ /* 0x000fca0000000f00 */
[----:B------:R-:W-:-:S05]  /*14f0*/  FADD.FTZ R21, R8, R21 ;  /* 0x0000001508157221 */ /* 0x000fca0000010000 */
[----:B------:R-:W-:-:S07]  /*1500*/  MOV R23, R21 ;  /* 0x0000001500177202 */ /* 0x000fce0000000f00 */
[----:B------:R-:W-:Y:S05]  /*1510*/  WARPSYNC.COLLECTIVE R20, `(.L_x_2161) ;  /* 0x0000000014087348 */ /* 0x000fea0003c00000 */
[----:B------:R0:W1:Y:S02]  /*1520*/  SHFL.BFLY P2, R22, R23, R24, R25 ;  /* 0x0c00001817167389 */ /* 0x0000640000040019 */
[----:B01----:R-:W-:Y:S01]  /*1530*/  ENDCOLLECTIVE ;  /* 0x000000000000791b */ /* 0x003fe20003800000 */
.L_x_2161:
[----:B------:R-:W-:Y:S01]  /*1540*/  MOV R14, R22 ;  /* 0x00000016000e7202 */ /* 0x000fe20000000f00 */
[----:B------:R-:W-:Y:S06]  /*1550*/  BRA `(.L_x_2162) ;  /* 0xfffffff400c87947 */ /* 0x000fec000383ffff */
.L_x_2163:
        /* <DEDUP_REMOVED lines=10> */
.L_x_11692:


//--------------------- .text._ZN10layer_norm13ln_bwd_kernelINS_13Kernel_traitsI6__halfS2_S2_S2_fjLj768ELj1ELj4ELj1ELj16ENS_18Kernel_traits_baseILj768ES2_S2_S2_S2_fjLj128EEEEELb1ELb1ELb1ELb0EEEvNS_9BwdParamsE --------------------------
	.section	.text._ZN10layer_norm13ln_bwd_kernelINS_13Kernel_traitsI6__halfS2_S2_S2_fjLj768ELj1ELj4ELj1ELj16ENS_18Kernel_traits_baseILj768ES2_S2_S2_S2_fjLj128EEEEELb1ELb1ELb1ELb0EEEvNS_9BwdParamsE,"ax",@progbits
	.align	128
        .global         _ZN10layer_norm13ln_bwd_kernelINS_13Kernel_traitsI6__halfS2_S2_S2_fjLj768ELj1ELj4ELj1ELj16ENS_18Kernel_traits_baseILj768ES2_S2_S2_S2_fjLj128EEEEELb1ELb1ELb1ELb0EEEvNS_9BwdParamsE
        .type           _ZN10layer_norm13ln_bwd_kernelINS_13Kernel_traitsI6__halfS2_S2_S2_fjLj768ELj1ELj4ELj1ELj16ENS_18Kernel_traits_baseILj768ES2_S2_S2_S2_fjLj128EEEEELb1ELb1ELb1ELb0EEEvNS_9BwdParamsE,@function
        .size           _ZN10layer_norm13ln_bwd_kernelINS_13Kernel_traitsI6__halfS2_S2_S2_fjLj768ELj1ELj4ELj1ELj16ENS_18Kernel_traits_baseILj768ES2_S2_S2_S2_fjLj128EEEEELb1ELb1ELb1ELb0EEEvNS_9BwdParamsE,(.L_x_11693 - _ZN10layer_norm13ln_bwd_kernelINS_13Kernel_traitsI6__halfS2_S2_S2_fjLj768ELj1ELj4ELj1ELj16ENS_18Kernel_traits_baseILj768ES2_S2_S2_S2_fjLj128EEEEELb1ELb1ELb1ELb0EEEvNS_9BwdParamsE)
        .other          _ZN10layer_norm13ln_bwd_kernelINS_13Kernel_traitsI6__halfS2_S2_S2_fjLj768ELj1ELj4ELj1ELj16ENS_18Kernel_traits_baseILj768ES2_S2_S2_S2_fjLj128EEEEELb1ELb1ELb1ELb0EEEvNS_9BwdParamsE,@"STO_CUDA_ENTRY STV_DEFAULT"
_ZN10layer_norm13ln_bwd_kernelINS_13Kernel_traitsI6__halfS2_S2_S2_fjLj768ELj1ELj4ELj1ELj16ENS_18Kernel_traits_baseILj768ES2_S2_S2_S2_fjLj128EEEEELb1ELb1ELb1ELb0EEEvNS_9BwdParamsE:
.text._ZN10layer_norm13ln_bwd_kernelINS_13Kernel_traitsI6__halfS2_S2_S2_fjLj768ELj1ELj4ELj1ELj16ENS_18Kernel_traits_baseILj768ES2_S2_S2_S2_fjLj128EEEEELb1ELb1ELb1ELb0EEEvNS_9BwdParamsE:
        /* <DEDUP_REMOVED lines=133> */
.L_x_2310:
        /* <DEDUP_REMOVED lines=38> */
.L_x_2169:
[----:B------:R-:W-:Y:S05]  /*0ab0*/  BSYNC B2 ;  /* 0x0000000000027941 */ /* 0x000fea0003800000 */
.L_x_2168:
        /* <DEDUP_REMOVED lines=9> */
[----:B------:R-:W-:Y:S02]  /*0b50*/  IADD3 R139, R139, 0x20, RZ ;  /* 0x000000208b8b7810 */ /* 0x000fe40007ffe0ff */
[----:B--2---:R-:W-:-:S07]  /*0b60*/  IADD3 R141, R141, 0x20, RZ ;  /* 0x000000208d8d7810 */ /* 0x004fce0007ffe0ff */
.L_x_2171:
[----:B------:R-:W-:Y:S05]  /*0b70*/  BSYNC B2 ;  /* 0x0000000000027941 */ /* 0x000fea0003800000 */
.L_x_2170:
        /* <DEDUP_REMOVED lines=12> */
.L_x_2167:
[----:B------:R-:W0:Y:S02]  /*0c40*/  LDC.64 R136, c[0x0][0x250] ;  /* 0x00009400ff887b82 */ /* 0x000e240000000a00 */
[----:B0-----:R-:W-:-:S06]  /*0c50*/  IMAD.WIDE R136, R158, 0x4, R136 ;  /* 0x000000049e887825 */ /* 0x001fcc00078e0288 */
[----:B------:R-:W2:Y:S01]  /*0c60*/  LDG.E R136, desc[UR4][R136.64] ;  /* 0x0000000488887981 */ /* 0x000ea2000c1e1900 */
[----:B-----5:R-:W-:Y:S01]  /*0c70*/  ISETP.GE.AND P3, PT, R162, 0x1, PT ;  /* 0x00000001a200780c */ /* 0x020fe20003f66270 */
[----:B------:R-:W-:Y:S01]  /*0c80*/  BSSY B2, `(.L_x_2173) ;  /* 0x0000069000027945 */ /* 0x000fe20003800000 */
[----:B------:R-:W-:Y:S02]  /*0c90*/  IADD3 R138, R138, -0x1, RZ ;  /* 0xffffffff8a8a7810 */ /* 0x000fe40007ffe0ff */
[----:B------:R-:W-:Y:S02]  /*0ca0*/  CS2R R222, SRZ ;  /* 0x0000000000de7805 */ /* 0x000fe4000001ff00 */
[----:B------:R-:W-:Y:S02]  /*0cb0*/  LOP3.LUT R147, R38, 0x1f, RZ, 0xc0, !PT ;  /* 0x0000001f26937812 */ /* 0x000fe400078ec0ff */
[----:B------:R-:W-:Y:S01]  /*0cc0*/  ISETP.NE.AND P4, PT, R2, RZ, PT ;  /* 0x000000ff0200720c */ /* 0x000fe20003f85270 */
[----:B------:R-:W-:Y:S01]  /*0cd0*/  IMAD R138, R138, R37, RZ ;  /* 0x000000258a8a7224 */ /* 0x000fe200078e02ff */
[----:B------:R-:W-:-:S02]  /*0ce0*/  MOV R221, RZ ;  /* 0x000000ff00dd7202 */ /* 0x000fc40000000f00 */
[----:B------:R-:W-:Y:S02]  /*0cf0*/  MOV R227, R161 ;  /* 0x000000a100e37202 */ /* 0x000fe40000000f00 */
[----:B------:R-:W-:-:S05]  /*0d00*/  @P3 IADD3 R140, R162, -0x1, RZ ;  /* 0xffffffffa28c3810 */ /* 0x000fca0007ffe0ff */
        /* <DEDUP_REMOVED lines=21> */
[----:B------:R-:W-:-:S02]  /*0e60*/  IADD3 R227, R161, 0x20, RZ ;  /* 0x00000020a1e37810 */ /* 0x000fc40007ffe0ff */
[----:B------:R-:W-:Y:S02]  /*0e70*/  IADD3 R225, R225, 0x20, RZ ;  /* 0x00000020e1e17810 */ /* 0x000fe40007ffe0ff */
[----:B------:R-:W-:Y:S01]  /*0e80*/  IADD3 R221, R221, 0x20, RZ ;  /* 0x00000020dddd7810 */ /* 0x000fe20007ffe0ff */
[--C-:B---3--:R-:W-:Y:S02]  /*0e90*/  HADD2.F32 R174, -RZ, R136.reuse.H0_H0 ;  /* 0x20000088ffae7230 */ /* 0x108fe40000004100 */
[----:B------:R-:W-:Y:S02]  /*0ea0*/  HADD2.F32 R176, -RZ, R136.H1_H1 ;  /* 0x30000088ffb07230 */ /* 0x000fe40000004100 */
[--C-:B------:R-:W-:Y:S02]  /*0eb0*/  HADD2.F32 R136, -RZ, R137.reuse.H0_H0 ;  /* 0x20000089ff887230 */ /* 0x100fe40000004100 */
[----:B------:R-:W-:Y:S02]  /*0ec0*/  HADD2.F32 R178, -RZ, R137.H1_H1 ;  /* 0x30000089ffb27230 */ /* 0x000fe40000004100 */
[----:B------:R-:W-:Y:S01]  /*0ed0*/  FADD.FTZ R3, -R219, R174 ;  /* 0x000000aedb037221 */ /* 0x000fe20000010100 */
[----:B----4-:R-:W-:-:S02]  /*0ee0*/  HADD2.F32 R137, -RZ, R140.H0_H0 ;  /* 0x2000008cff897230 */ /* 0x010fc40000004100 */
[----:B------:R-:W-:Y:S02]  /*0ef0*/  HADD2.F32 R140, -RZ, R140.H1_H1 ;  /* 0x3000008cff8c7230 */ /* 0x000fe40000004100 */
[----:B------:R-:W-:Y:S01]  /*0f00*/  FMUL.FTZ R3, R160, R3 ;  /* 0x00000003a0037220 */ /* 0x000fe20000410000 */
[--C-:B------:R-:W-:Y:S02]  /*0f10*/  HADD2.F32 R186, -RZ, R139.reuse.H0_H0 ;  /* 0x2000008bffba7230 */ /* 0x100fe40000004100 */
[----:B------:R-:W-:Y:S01]  /*0f20*/  FMUL.FTZ R174, R36, R137 ;  /* 0x0000008924ae7220 */ /* 0x000fe20000410000 */
[----:B------:R-:W-:Y:S02]  /*0f30*/  HADD2.F32 R188, -RZ, R139.H1_H1 ;  /* 0x3000008bffbc7230 */ /* 0x000fe40000004100 */
[C---:B------:R-:W-:Y:S01]  /*0f40*/  FADD.FTZ R139, -R219.reuse, R176 ;  /* 0x000000b0db8b7221 */ /* 0x040fe20000010100 */
[--C-:B------:R-:W-:Y:S02]  /*0f50*/  HADD2.F32 R182, -RZ, R138.reuse.H0_H0 ;  /* 0x2000008affb67230 */ /* 0x100fe40000004100 */
[----:B0-----:R-:W-:Y:S01]  /*0f60*/  FADD.FTZ R165, -R219, R136 ;  /* 0x00000088dba57221 */ /* 0x001fe20000010100 */
[----:B------:R-:W-:-:S02]  /*0f70*/  HADD2.F32 R184, -RZ, R138.H1_H1 ;  /* 0x3000008affb87230 */ /* 0x000fc40000004100 */
[----:B------:R-:W-:Y:S01]  /*0f80*/  FADD.FTZ R68, R68, R137 ;  /* 0x0000008944447221 */ /* 0x000fe20000010000 */
[--C-:B------:R-:W-:Y:S02]  /*0f90*/  HADD2.F32 R177, -RZ, R141.reuse.H0_H0 ;  /* 0x2000008dffb17230 */ /* 0x100fe40000004100 */
[----:B------:R-:W-:Y:S01]  /*0fa0*/  FFMA.FTZ R44, R3, R137, R44 ;  /* 0x00000089032c7223 */ /* 0x000fe2000001002c */
[----:B------:R-:W-:Y:S02]  /*0fb0*/  HADD2.F32 R138, -RZ, R141.H1_H1 ;  /* 0x3000008dff8a7230 */ /* 0x000fe40000004100 */
[----:B------:R-:W-:Y:S01]  /*0fc0*/  FADD.FTZ R141, -R219, R178 ;  /* 0x000000b2db8d7221 */ /* 0x000fe20000010100 */
[----:B------:R-:W-:Y:S01]  /*0fd0*/  FMUL.FTZ R175, R35, R140 ;  /* 0x0000008c23af7220 */ /* 0x000fe20000410000 */
[----:B------:R-:W-:Y:S01]  /*0fe0*/  FADD.FTZ R136, RZ, R174 ;  /* 0x000000aeff887221 */ /* 0x000fe20000010000 */
[C---:B------:R-:W-:Y:S01]  /*0ff0*/  FMUL.FTZ R164, R160.reuse, R139 ;  /* 0x0000008ba0a47220 */ /* 0x040fe20000410000 */
[----:B------:R-:W-:Y:S01]  /*1000*/  FFMA.FTZ R137, R3, R174, RZ ;  /* 0x000000ae03897223 */ /* 0x000fe200000100ff */
[----:B------:R-:W-:Y:S01]  /*1010*/  FMUL.FTZ R176, R160, R141 ;  /* 0x0000008da0b07220 */ /* 0x000fe20000410000 */
[----:B------:R-:W-:Y:S01]  /*1020*/  FADD.FTZ R139, R136, R175 ;  /* 0x000000af888b7221 */ /* 0x000fe20000010000 */
[----:B------:R-:W-:Y:S01]  /*1030*/  FMUL.FTZ R165, R160, R165 ;  /* 0x000000a5a0a57220 */ /* 0x000fe20000410000 */
[----:B------:R-:W-:Y:S01]  /*1040*/  FMUL.FTZ R178, R34, R177 ;  /* 0x000000b122b27220 */ /* 0x000fe20000410000 */
[----:B------:R-:W-:Y:S01]  /*1050*/  FFMA.FTZ R136, R164, R175, R137 ;  /* 0x000000afa4887223 */ /* 0x000fe20000010089 */
[----:B-1----:R-:W-:-:S02]  /*1060*/  HADD2.F32 R181, -RZ, R142.H0_H0 ;  /* 0x2000008effb57230 */ /* 0x002fc40000004100 */
[----:B------:R-:W-:Y:S01]  /*1070*/  FADD.FTZ R71, R71, R138 ;  /* 0x0000008a47477221 */ /* 0x000fe20000010000 */
[--C-:B------:R-:W-:Y:S02]  /*1080*/  HADD2.F32 R187, -RZ, R143.reuse.H0_H0 ;  /* 0x2000008fffbb7230 */ /* 0x100fe40000004100 */
[-C--:B------:R-:W-:Y:S01]  /*1090*/  FFMA.FTZ R47, R176, R138.reuse, R47 ;  /* 0x0000008ab02f7223 */ /* 0x080fe2000001002f */
[----:B------:R-:W-:Y:S02]  /*10a0*/  HADD2.F32 R180, -RZ, R143.H1_H1 ;  /* 0x3000008fffb47230 */ /* 0x000fe40000004100 */
[----:B------:R-:W-:Y:S01]  /*10b0*/  FMUL.FTZ R179, R33, R138 ;  /* 0x0000008a21b37220 */ /* 0x000fe20000410000 */
[----:B------:R-:W-:Y:S01]  /*10c0*/  FADD.FTZ R143, -R219, R182 ;  /* 0x000000b6db8f7221 */ /* 0x000fe20000010100 */
[----:B------:R-:W-:Y:S01]  /*10d0*/  FADD.FTZ R138, R139, R178 ;  /* 0x000000b28b8a7221 */ /* 0x000fe20000010000 */
[----:B------:R-:W-:Y:S01]  /*10e0*/  FFMA.FTZ R137, R165, R178, R136 ;  /* 0x000000b2a5897223 */ /* 0x000fe20000010088 */
[----:B------:R-:W-:-:S02]  /*10f0*/  HADD2.F32 R142, -RZ, R142.H1_H1 ;  /* 0x3000008eff8e7230 */ /* 0x000fc40000004100 */
[----:B------:R-:W-:Y:S01]  /*1100*/  FADD.FTZ R183, -R219, R184 ;  /* 0x000000b8dbb77221 */ /* 0x000fe20000010100 */
[----:B------:R-:W-:Y:S01]  /*1110*/  FADD.FTZ R70, R70, R177 ;  /* 0x000000b146467221 */ /* 0x000fe20000010000 */
[----:B------:R-:W-:Y:S01]  /*1120*/  FFMA.FTZ R46, R165, R177, R46 ;  /* 0x000000b1a52e7223 */ /* 0x000fe2000001002e */
[----:B------:R-:W-:Y:S01]  /*1130*/  FMUL.FTZ R177, R160, R143 ;  /* 0x0000008fa0b17220 */ /* 0x000fe20000410000 */
[----:B------:R-:W-:Y:S01]  /*1140*/  FMUL.FTZ R182, R32, R181 ;  /* 0x000000b520b67220 */ /* 0x000fe20000410000 */
        /* <DEDUP_REMOVED lines=28> */
.L_x_2174:
[----:B------:R-:W-:Y:S05]  /*1310*/  BSYNC B2 ;  /* 0x0000000000027941 */ /* 0x000fea0003800000 */
.L_x_2173:
        /* <DEDUP_REMOVED lines=18> */
[----:B---3--:R-:W-:Y:S02]  /*1440*/  HADD2.F32 R190, -RZ, R136.H0_H0 ;  /* 0x20000088ffbe7230 */ /* 0x008fe40000004100 */
[--C-:B------:R-:W-:Y:S02]  /*1450*/  HADD2.F32 R192, -RZ, R137.reuse.H0_H0 ;  /* 0x20000089ffc07230 */ /* 0x100fe40000004100 */
[----:B------:R-:W-:-:S02]  /*1460*/  HADD2.F32 R194, -RZ, R137.H1_H1 ;  /* 0x30000089ffc27230 */ /* 0x000fc40000004100 */
[C---:B------:R-:W-:Y:S01]  /*1470*/  FADD.FTZ R189, -R219.reuse, R190 ;  /* 0x000000bedbbd7221 */ /* 0x040fe20000010100 */
[----:B------:R-:W-:Y:S02]  /*1480*/  HADD2.F32 R136, -RZ, R136.H1_H1 ;  /* 0x30000088ff887230 */ /* 0x000fe40000004100 */
[--C-:B----4-:R-:W-:Y:S02]  /*1490*/  HADD2.F32 R137, -RZ, R140.reuse.H0_H0 ;  /* 0x2000008cff897230 */ /* 0x110fe40000004100 */
[----:B------:R-:W-:Y:S01]  /*14a0*/  FADD.FTZ R191, -R219, R192 ;  /* 0x000000c0dbbf7221 */ /* 0x000fe20000010100 */
[----:B------:R-:W-:Y:S02]  /*14b0*/  HADD2.F32 R140, -RZ, R140.H1_H1 ;  /* 0x3000008cff8c7230 */ /* 0x000fe40000004100 */
[----:B------:R-:W-:Y:S01]  /*14c0*/  FMUL.FTZ R189, R160, R189 ;  /* 0x000000bda0bd7220 */ /* 0x000fe20000410000 */
[--C-:B------:R-:W-:Y:S02]  /*14d0*/  HADD2.F32 R200, -RZ, R139.reuse.H0_H0 ;  /* 0x2000008bffc87230 */ /* 0x100fe40000004100 */
[----:B------:R-:W-:Y:S01]  /*14e0*/  FMUL.FTZ R192, R28, R137 ;  /* 0x000000891cc07220 */ /* 0x000fe20000410000 */
[----:B------:R-:W-:-:S02]  /*14f0*/  HADD2.F32 R202, -RZ, R139.H1_H1 ;  /* 0x3000008bffca7230 */ /* 0x000fc40000004100 */
[----:B------:R-:W-:Y:S01]  /*1500*/  FADD.FTZ R139, -R219, R136 ;  /* 0x00000088db8b7221 */ /* 0x000fe20000010100 */
[--C-:B------:R-:W-:Y:S02]  /*1510*/  HADD2.F32 R196, -RZ, R138.reuse.H0_H0 ;  /* 0x2000008affc47230 */ /* 0x100fe40000004100 */
[----:B------:R-:W-:Y:S02]  /*1520*/  HADD2.F32 R198, -RZ, R138.H1_H1 ;  /* 0x3000008affc67230 */ /* 0x000fe40000004100 */
[----:B------:R-:W-:Y:S01]  /*1530*/  FADD.FTZ R76, R76, R137 ;  /* 0x000000894c4c7221 */ /* 0x000fe20000010000 */
[--C-:B0-----:R-:W-:Y:S02]  /*1540*/  HADD2.F32 R181, -RZ, R141.reuse.H0_H0 ;  /* 0x2000008dffb57230 */ /* 0x101fe40000004100 */
[----:B------:R-:W-:Y:S01]  /*1550*/  FFMA.FTZ R52, R189, R137, R52 ;  /* 0x00000089bd347223 */ /* 0x000fe20000010034 */
[----:B------:R-:W-:Y:S02]  /*1560*/  HADD2.F32 R138, -RZ, R141.H1_H1 ;  /* 0x3000008dff8a7230 */ /* 0x000fe40000004100 */
[----:B------:R-:W-:Y:S01]  /*1570*/  FADD.FTZ R141, -R219, R194 ;  /* 0x000000c2db8d7221 */ /* 0x000fe20000010100 */
[----:B------:R-:W-:Y:S01]  /*1580*/  FMUL.FTZ R193, R27, R140 ;  /* 0x0000008c1bc17220 */ /* 0x000fe20000410000 */
[----:B------:R-:W-:Y:S01]  /*1590*/  FADD.FTZ R136, R223, R192 ;  /* 0x000000c0df887221 */ /* 0x000fe20000010000 */
[C---:B------:R-:W-:Y:S01]  /*15a0*/  FMUL.FTZ R190, R160.reuse, R139 ;  /* 0x0000008ba0be7220 */ /* 0x040fe20000410000 */
[----:B------:R-:W-:Y:S01]  /*15b0*/  FFMA.FTZ R137, R189, R192, R222 ;  /* 0x000000c0bd897223 */ /* 0x000fe200000100de */
[----:B------:R-:W-:Y:S01]  /*15c0*/  FADD.FTZ R195, -R219, R196 ;  /* 0x000000c4dbc37221 */ /* 0x000fe20000010100 */
[----:B------:R-:W-:Y:S01]  /*15d0*/  FMUL.FTZ R194, R160, R141 ;  /* 0x0000008da0c27220 */ /* 0x000fe20000410000 */
[----:B------:R-:W-:Y:S01]  /*15e0*/  FADD.FTZ R139, R136, R193 ;  /* 0x000000c1888b7221 */ /* 0x000fe20000010000 */
[----:B------:R-:W-:Y:S01]  /*15f0*/  FMUL.FTZ R191, R160, R191 ;  /* 0x000000bfa0bf7220 */ /* 0x000fe20000410000 */
[----:B------:R-:W-:Y:S01]  /*1600*/  FMUL.FTZ R196, R26, R181 ;  /* 0x000000b51ac47220 */ /* 0x000fe20000410000 */
[----:B------:R-:W-:Y:S01]  /*1610*/  FFMA.FTZ R136, R190, R193, R137 ;  /* 0x000000c1be887223 */ /* 0x000fe20000010089 */
[----:B------:R-:W-:-:S02]  /*1620*/  HADD2.F32 R199, -RZ, R142.H0_H0 ;  /* 0x2000008effc77230 */ /* 0x000fc40000004100 */
[----:B------:R-:W-:Y:S01]  /*1630*/  FADD.FTZ R79, R79, R138 ;  /* 0x0000008a4f4f7221 */ /* 0x000fe20000010000 */
[-C--:B------:R-:W-:Y:S01]  /*1640*/  FFMA.FTZ R55, R194, R138.reuse, R55 ;  /* 0x0000008ac2377223 */ /* 0x080fe20000010037 */
[----:B------:R-:W-:Y:S01]  /*1650*/  FMUL.FTZ R197, R25, R138 ;  /* 0x0000008a19c57220 */ /* 0x000fe20000410000 */
[----:B------:R-:W-:Y:S01]  /*1660*/  FADD.FTZ R138, R139, R196 ;  /* 0x000000c48b8a7221 */ /* 0x000fe20000010000 */
[----:B------:R-:W-:Y:S01]  /*1670*/  FFMA.FTZ R137, R191, R196, R136 ;  /* 0x000000c4bf897223 */ /* 0x000fe20000010088 */
[--C-:B------:R-:W-:Y:S02]  /*1680*/  HADD2.F32 R203, -RZ, R143.reuse.H0_H0 ;  /* 0x2000008fffcb7230 */ /* 0x100fe40000004100 */
[----:B------:R-:W-:Y:S01]  /*1690*/  FMUL.FTZ R195, R160, R195 ;  /* 0x000000c3a0c37220 */ /* 0x000fe20000410000 */
[----:B------:R-:W-:Y:S02]  /*16a0*/  HADD2.F32 R180, -RZ, R143.H1_H1 ;  /* 0x3000008fffb47230 */ /* 0x000fe40000004100 */
[----:B------:R-:W-:Y:S01]  /*16b0*/  FADD.FTZ R143, -R219, R198 ;  /* 0x000000c6db8f7221 */ /* 0x000fe20000010100 */
[----:B------:R-:W-:-:S02]  /*16c0*/  HADD2.F32 R142, -RZ, R142.H1_H1 ;  /* 0x3000008eff8e7230 */ /* 0x000fc40000004100 */
        /* <DEDUP_REMOVED lines=31> */
.L_x_2176:
[----:B------:R-:W-:Y:S05]  /*18c0*/  BSYNC B2 ;  /* 0x0000000000027941 */ /* 0x000fea0003800000 */
.L_x_2175:
        /* <DEDUP_REMOVED lines=15> */
[--C-:B---3--:R-:W-:Y:S02]  /*19c0*/  HADD2.F32 R208, -RZ, R137.reuse.H1_H1 ;  /* 0x30000089ffd07230 */ /* 0x108fe40000004100 */
[--C-:B------:R-:W-:Y:S02]  /*19d0*/  HADD2.F32 R180, -RZ, R136.reuse.H0_H0 ;  /* 0x20000088ffb47230 */ /* 0x100fe40000004100 */
[----:B------:R-:W-:Y:S02]  /*19e0*/  HADD2.F32 R136, -RZ, R136.H1_H1 ;  /* 0x30000088ff887230 */ /* 0x000fe40000004100 */
[----:B------:R-:W-:Y:S02]  /*19f0*/  HADD2.F32 R210, -RZ, R138.H0_H0 ;  /* 0x2000008affd27230 */ /* 0x000fe40000004100 */
[----:B------:R-:W-:Y:S01]  /*1a00*/  FADD.FTZ R181, -R219, R208 ;  /* 0x000000d0dbb57221 */ /* 0x000fe20000010100 */
[----:B------:R-:W-:-:S02]  /*1a10*/  HADD2.F32 R206, -RZ, R137.H0_H0 ;  /* 0x20000089ffce7230 */ /* 0x000fc40000004100 */
[C---:B------:R-:W-:Y:S01]  /*1a20*/  FADD.FTZ R163, -R219.reuse, R180 ;  /* 0x000000b4dba37221 */ /* 0x040fe20000010100 */
[--C-:B----4-:R-:W-:Y:S02]  /*1a30*/  HADD2.F32 R137, -RZ, R140.reuse.H0_H0 ;  /* 0x2000008cff897230 */ /* 0x110fe40000004100 */
[--C-:B------:R-:W-:Y:S02]  /*1a40*/  HADD2.F32 R212, -RZ, R139.reuse.H0_H0 ;  /* 0x2000008bffd47230 */ /* 0x100fe40000004100 */
[----:B------:R-:W-:Y:S02]  /*1a50*/  HADD2.F32 R214, -RZ, R139.H1_H1 ;  /* 0x3000008bffd67230 */ /* 0x000fe40000004100 */
[C---:B------:R-:W-:Y:S01]  /*1a60*/  FADD.FTZ R139, -R219.reuse, R136 ;  /* 0x00000088db8b7221 */ /* 0x040fe20000010100 */
[----:B------:R-:W-:Y:S01]  /*1a70*/  FADD.FTZ R211, -R219, R210 ;  /* 0x000000d2dbd37221 */ /* 0x000fe20000010100 */
[----:B------:R-:W-:Y:S02]  /*1a80*/  HADD2.F32 R136, -RZ, R141.H1_H1 ;  /* 0x3000008dff887230 */ /* 0x000fe40000004100 */
[----:B------:R-:W-:Y:S01]  /*1a90*/  FMUL.FTZ R210, R160, R181 ;  /* 0x000000b5a0d27220 */ /* 0x000fe20000410000 */
[----:B------:R-:W-:-:S02]  /*1aa0*/  HADD2.F32 R140, -RZ, R140.H1_H1 ;  /* 0x3000008cff8c7230 */ /* 0x000fc40000004100 */
[----:B------:R-:W-:Y:S01]  /*1ab0*/  FMUL.FTZ R163, R160, R163 ;  /* 0x000000a3a0a37220 */ /* 0x000fe20000410000 */
[-C--:B------:R-:W-:Y:S01]  /*1ac0*/  FMUL.FTZ R208, R20, R137.reuse ;  /* 0x0000008914d07220 */ /* 0x080fe20000410000 */
[----:B------:R-:W-:Y:S01]  /*1ad0*/  FADD.FTZ R63, R63, R136 ;  /* 0x000000883f3f7221 */ /* 0x000fe20000010000 */
[-C--:B------:R-:W-:Y:S01]  /*1ae0*/  FFMA.FTZ R127, R210, R136.reuse, R127 ;  /* 0x00000088d27f7223 */ /* 0x080fe2000001007f */
[----:B------:R-:W-:Y:S01]  /*1af0*/  FMUL.FTZ R209, R17, R136 ;  /* 0x0000008811d17220 */ /* 0x000fe20000410000 */
[----:B------:R-:W-:Y:S01]  /*1b00*/  FADD.FTZ R205, -R219, R206 ;  /* 0x000000cedbcd7221 */ /* 0x000fe20000010100 */
[----:B0-----:R-:W-:Y:S02]  /*1b10*/  HADD2.F32 R173, -RZ, R141.H0_H0 ;  /* 0x2000008dffad7230 */ /* 0x001fe40000004100 */
[----:B------:R-:W-:Y:S01]  /*1b20*/  FADD.FTZ R60, R60, R137 ;  /* 0x000000893c3c7221 */ /* 0x000fe20000010000 */
[----:B------:R-:W-:Y:S01]  /*1b30*/  FFMA.FTZ R124, R163, R137, R124 ;  /* 0x00000089a37c7223 */ /* 0x000fe2000001007c */
[----:B------:R-:W-:Y:S01]  /*1b40*/  FMUL.FTZ R207, R19, R140 ;  /* 0x0000008c13cf7220 */ /* 0x000fe20000410000 */
[----:B------:R-:W-:Y:S01]  /*1b50*/  FADD.FTZ R136, R223, R208 ;  /* 0x000000d0df887221 */ /* 0x000fe20000010000 */
[----:B------:R-:W-:Y:S01]  /*1b60*/  FMUL.FTZ R206, R160, R139 ;  /* 0x0000008ba0ce7220 */ /* 0x000fe20000410000 */
[----:B------:R-:W-:Y:S01]  /*1b70*/  FFMA.FTZ R137, R163, R208, R222 ;  /* 0x000000d0a3897223 */ /* 0x000fe200000100de */
[----:B------:R-:W-:-:S02]  /*1b80*/  HADD2.F32 R138, -RZ, R138.H1_H1 ;  /* 0x3000008aff8a7230 */ /* 0x000fc40000004100 */
[C---:B------:R-:W-:Y:S01]  /*1b90*/  FADD.FTZ R215, -R219.reuse, R212 ;  /* 0x000000d4dbd77221 */ /* 0x040fe20000010100 */
[----:B------:R-:W-:Y:S01]  /*1ba0*/  FADD.FTZ R139, R136, R207 ;  /* 0x000000cf888b7221 */ /* 0x000fe20000010000 */
[----:B------:R-:W-:Y:S01]  /*1bb0*/  FMUL.FTZ R205, R160, R205 ;  /* 0x000000cda0cd7220 */ /* 0x000fe20000410000 */
[----:B------:R-:W-:Y:S01]  /*1bc0*/  FMUL.FTZ R212, R18, R173 ;  /* 0x000000ad12d47220 */ /* 0x000fe20000410000 */
[----:B------:R-:W-:Y:S01]  /*1bd0*/  FFMA.FTZ R136, R206, R207, R137 ;  /* 0x000000cfce887223 */ /* 0x000fe20000010089 */
[----:B------:R-:W-:Y:S01]  /*1be0*/  FADD.FTZ R213, -R219, R138 ;  /* 0x0000008adbd57221 */ /* 0x000fe20000010100 */
[--C-:B------:R-:W-:Y:S02]  /*1bf0*/  HADD2.F32 R141, -RZ, R142.reuse.H0_H0 ;  /* 0x2000008eff8d7230 */ /* 0x100fe40000004100 */
[----:B------:R-:W-:Y:S01]  /*1c00*/  FADD.FTZ R138, R139, R212 ;  /* 0x000000d48b8a7221 */ /* 0x000fe20000010000 */
[----:B------:R-:W-:Y:S01]  /*1c10*/  FFMA.FTZ R137, R205, R212, R136 ;  /* 0x000000d4cd897223 */ /* 0x000fe20000010088 */
[----:B------:R-:W-:Y:S01]  /*1c20*/  FADD.FTZ R219, -R219, R214 ;  /* 0x000000d6dbdb7221 */ /* 0x000fe20000010100 */
[----:B------:R-:W-:-:S02]  /*1c30*/  HADD2.F32 R142, -RZ, R142.H1_H1 ;  /* 0x3000008eff8e7230 */ /* 0x000fc40000004100 */
[----:B------:R-:W-:Y:S01]  /*1c40*/  FMUL.FTZ R211, R160, R211 ;  /* 0x000000d3a0d37220 */ /* 0x000fe20000410000 */
        /* <DEDUP_REMOVED lines=31> */
.L_x_2172:
[----:B------:R-:W-:Y:S05]  /*1e40*/  BSYNC B1 ;  /* 0x0000000000017941 */ /* 0x000fea0003800000 */
.L_x_2166:
        /* <DEDUP_REMOVED lines=20> */
.L_x_2332:
        /* <DEDUP_REMOVED lines=18> */
.L_x_2181:
[----:B------:R-:W-:Y:S05]  /*20b0*/  BSYNC B2 ;  /* 0x0000000000027941 */ /* 0x000fea0003800000 */
.L_x_2180:
        /* <DEDUP_REMOVED lines=9> */
.L_x_2183:
        /* <DEDUP_REMOVED lines=10> */
.L_x_2184:
[----:B------:R-:W-:Y:S05]  /*21f0*/  BSYNC B2 ;  /* 0x0000000000027941 */ /* 0x000fea0003800000 */
.L_x_2182:
[----:B------:R-:W-:Y:S01]  /*2200*/  ISETP.NE.U32.AND P5, PT, RZ, UR10, PT ;  /* 0x0000000aff007c0c */ /* 0x000fe2000bfa5070 */
[----:B------:R-:W-:Y:S03]  /*2210*/  BSSY B2, `(.L_x_2185) ;  /* 0x000000e000027945 */ /* 0x000fe60003800000 */
[----:B------:R-:W-:-:S13]  /*2220*/  ISETP.NE.AND.EX P5, PT, RZ, UR11, PT, P5 ;  /* 0x0000000bff007c0c */ /* 0x000fda000bfa5350 */
[----:B------:R-:W-:Y:S01]  /*2230*/  @P5 F2FP.F16.F32.PACK_AB R136, RZ, R137 ;  /* 0x00000089ff88523e */ /* 0x000fe200000000ff */
[----:B------:R-:W-:Y:S06]  /*2240*/  @!P3 BRA `(.L_x_2186) ;  /* 0x000000000028b947 */ /* 0x000fec0003800000 */
[----:B-----5:R-:W-:Y:S01]  /*2250*/  LOP3.LUT P6, RZ, R170, 0xff, RZ, 0xc0, !PT ;  /* 0x000000ffaaff7812 */ /* 0x020fe200078cc0ff */
[----:B------:R-:W-:Y:S01]  /*2260*/  FMUL.FTZ R137, R137, UR13 ;  /* 0x0000000d89897c20 */ /* 0x000fe20008410000 */
[----:B------:R-:W-:-:S03]  /*2270*/  CS2R R138, SRZ ;  /* 0x00000000008a7805 */ /* 0x000fc6000001ff00 */
[----:B------:R-:W-:-:S08]  /*2280*/  FMUL.FTZ R143, R137, UR12 ;  /* 0x0000000c898f7c20 */ /* 0x000fd00008410000 */
[----:B------:R-:W-:Y:S02]  /*2290*/  @P6 HADD2.F32 R137, -RZ, R132.H0_H0 ;  /* 0x20000084ff896230 */ /* 0x000fe40000004100 */
[----:B------:R-:W-:-:S03]  /*22a0*/  @P6 FMUL.FTZ R138, R12, R143 ;  /* 0x0000008f0c8a6220 */ /* 0x000fc60000410000 */
[----:B------:R-:W-:Y:S02]  /*22b0*/  @P6 FMUL.FTZ R139, R143, R137 ;  /* 0x000000898f8b6220 */ /* 0x000fe40000410000 */
[----:B------:R-:W-:Y:S02]  /*22c0*/  F2FP.F16.F32.PACK_AB R138, RZ, R138 ;  /* 0x0000008aff8a723e */ /* 0x000fe400000000ff */
[----:B------:R-:W-:Y:S02]  /*22d0*/  FADD.FTZ R88, R88, R139 ;  /* 0x0000008b58587221 */ /* 0x000fe40000010000 */
[----:B------:R-:W-:-:S07]  /*22e0*/  PRMT R120, R138, 0x7610, R120 ;  /* 0x000076108a787816 */ /* 0x000fce0000000078 */
.L_x_2186:
[----:B------:R-:W-:Y:S05]  /*22f0*/  BSYNC B2 ;  /* 0x0000000000027941 */ /* 0x000fea0003800000 */
.L_x_2185:
[----:B------:R-:W-:Y:S01]  /*2300*/  BSSY B2, `(.L_x_2187) ;  /* 0x000000e000027945 */ /* 0x000fe20003800000 */
[----:B------:R-:W-:-:S03]  /*2310*/  @P5 PRMT R64, R136, 0x7610, R64 ;  /* 0x0000761088405816 */ /* 0x000fc60000000040 */
[----:B------:R-:W-:Y:S05]  /*2320*/  @P2 BRA `(.L_x_2188) ;  /* 0x0000000000102947 */ /* 0x000fea0003800000 */
[----:B------:R-:W-:Y:S01]  /*2330*/  HFMA2.MMA R137, -RZ, RZ, 0, 0 ;  /* 0x00000000ff897435 */ /* 0x000fe200000001ff */
[----:B------:R-:W-:Y:S10]  /*2340*/  @!P4 BRA `(.L_x_2189) ;  /* 0x000000000024c947 */ /* 0x000ff40003800000 */
[----:B-----5:R-:W-:Y:S01]  /*2350*/  HADD2.F32 R137, -RZ, R112.H1_H1 ;  /* 0x30000070ff897230 */ /* 0x020fe20000004100 */
[----:B------:R-:W-:Y:S06]  /*2360*/  BRA `(.L_x_2189) ;  /* 0x00000000001c7947 */ /* 0x000fec0003800000 */
.L_x_2188:
[----:B------:R-:W-:-:S04]  /*2370*/  ISETP.NE.AND P6, PT, R2, RZ, PT ;  /* 0x000000ff0200720c */ /* 0x000fc80003fc5270 */
[----:B------:R-:W-:-:S05]  /*2380*/  FSEL R137, R140, RZ, !P6 ;  /* 0x000000ff8c897208 */ /* 0x000fca0007000000 */
[----:B------:R-:W-:-:S04]  /*2390*/  FFMA.FTZ R136, R164, R142, R137 ;  /* 0x0000008ea4887223 */ /* 0x000fc80000010089 */
[----:B------:R-:W-:Y:S01]  /*23a0*/  FADD.FTZ R137, R175, -R136 ;  /* 0x80000088af897221 */ /* 0x000fe20000010000 */
[----:B-----5:R-:W-:-:S03]  /*23b0*/  @P4 HADD2.F32 R136, -RZ, R112.H1_H1 ;  /* 0x30000070ff884230 */ /* 0x020fc60000004100 */
[----:B------:R-:W-:-:S04]  /*23c0*/  FMUL.FTZ R137, R160, R137 ;  /* 0x00000089a0897220 */ /* 0x000fc80000410000 */
[----:B------:R-:W-:-:S07]  /*23d0*/  @P4 FADD.FTZ R137, R137, R136 ;  /* 0x0000008889894221 */ /* 0x000fce0000010000 */
.L_x_2189:
[----:B------:R-:W-:Y:S05]  /*23e0*/  BSYNC B2 ;  /* 0x0000000000027941 */ /* 0x000fea0003800000 */
.L_x_2187:
[----:B------:R-:W-:Y:S01]  /*23f0*/  BSSY B2, `(.L_x_2190) ;  /* 0x000000e000027945 */ /* 0x000fe20003800000 */
[----:B------:R-:W-:-:S03]  /*2400*/  @P5 F2FP.F16.F32.PACK_AB R136, RZ, R137 ;  /* 0x00000089ff88523e */ /* 0x000fc600000000ff */
[----:B------:R-:W-:Y:S05]  /*2410*/  @!P3 BRA `(.L_x_2191) ;  /* 0x00000000002cb947 */ /* 0x000fea0003800000 */
[----:B-----5:R-:W-:Y:S01]  /*2420*/  LOP3.LUT P6, RZ, R170, 0xff00, RZ, 0xc0, !PT ;  /* 0x0000ff00aaff7812 */ /* 0x020fe200078cc0ff */
[----:B------:R-:W-:Y:S01]  /*2430*/  FMUL.FTZ R137, R137, UR13 ;  /* 0x0000000d89897c20 */ /* 0x000fe20008410000 */
[----:B------:R-:W-:Y:S01]  /*2440*/  HFMA2.MMA R138, -RZ, RZ, 0, 0 ;  /* 0x00000000ff8a7435 */ /* 0x000fe200000001ff */
[----:B------:R-:W-:Y:S02]  /*2450*/  MOV R162, RZ ;  /* 0x000000ff00a27202 */ /* 0x000fe40000000f00 */
[----:B------:R-:W-:-:S08]  /*2460*/  FMUL.FTZ R172, R137, UR12 ;  /* 0x0000000c89ac7c20 */ /* 0x000fd00008410000 */
[----:B------:R-:W-:Y:S02]  /*2470*/  @P6 HADD2.F32 R137, -RZ, R132.H1_H1 ;  /* 0x30000084ff896230 */ /* 0x000fe40000004100 */
[----:B------:R-:W-:-:S03]  /*2480*/  @P6 FMUL.FTZ R138, R11, R172 ;  /* 0x000000ac0b8a6220 */ /* 0x000fc60000410000 */
[----:B------:R-:W-:Y:S02]  /*2490*/  @P6 FMUL.FTZ R162, R172, R137 ;  /* 0x00000089aca26220 */ /* 0x000fe40000410000 */
[----:B------:R-:W-:Y:S02]  /*24a0*/  F2FP.F16.F32.PACK_AB R138, RZ, R138 ;  /* 0x0000008aff8a723e */ /* 0x000fe400000000ff */
[----:B------:R-:W-:Y:S02]  /*24b0*/  FADD.FTZ R89, R89, R162 ;  /* 0x000000a259597221 */ /* 0x000fe40000010000 */
[----:B------:R-:W-:-:S07]  /*24c0*/  PRMT R120, R120, 0x5410, R138 ;  /* 0x0000541078787816 */ /* 0x000fce000000008a */
.L_x_2191:
[----:B------:R-:W-:Y:S05]  /*24d0*/  BSYNC B2 ;  /* 0x0000000000027941 */ /* 0x000fea0003800000 */
.L_x_2190:
[----:B------:R-:W-:Y:S01]  /*24e0*/  BSSY B2, `(.L_x_2192) ;  /* 0x000000e000027945 */ /* 0x000fe20003800000 */
[----:B------:R-:W-:-:S03]  /*24f0*/  @P5 PRMT R64, R64, 0x5410, R136 ;  /* 0x0000541040405816 */ /* 0x000fc60000000088 */
[----:B------:R-:W-:Y:S05]  /*2500*/  @P2 BRA `(.L_x_2193) ;  /* 0x0000000000102947 */ /* 0x000fea0003800000 */
[----:B------:R-:W-:Y:S01]  /*2510*/  MOV R137, RZ ;  /* 0x000000ff00897202 */ /* 0x000fe20000000f00 */
[----:B------:R-:W-:Y:S06]  /*2520*/  @!P4 BRA `(.L_x_2194) ;  /* 0x000000000024c947 */ /* 0x000fec0003800000 */
[----:B-----5:R-:W-:Y:S01]  /*2530*/  HADD2.F32 R137, -RZ, R113.H0_H0 ;  /* 0x20000071ff897230 */ /* 0x020fe20000004100 */
[----:B------:R-:W-:Y:S06]  /*2540*/  BRA `(.L_x_2194) ;  /* 0x00000000001c7947 */ /* 0x000fec0003800000 */
.L_x_2193:
[----:B------:R-:W-:-:S04]  /*2550*/  ISETP.NE.AND P6, PT, R2, RZ, PT ;  /* 0x000000ff0200720c */ /* 0x000fc80003fc5270 */
[----:B------:R-:W-:-:S05]  /*2560*/  FSEL R136, R140, RZ, !P6 ;  /* 0x000000ff8c887208 */ /* 0x000fca0007000000 */
[----:B------:R-:W-:Y:S01]  /*2570*/  FFMA.FTZ R137, R165, R142, R136 ;  /* 0x0000008ea5897223 */ /* 0x000fe20000010088 */
[----:B-----5:R-:W-:-:S03]  /*2580*/  @P4 HADD2.F32 R136, -RZ, R113.H0_H0 ;  /* 0x20000071ff884230 */ /* 0x020fc60000004100 */
[----:B------:R-:W-:-:S04]  /*2590*/  FADD.FTZ R137, R178, -R137 ;  /* 0x80000089b2897221 */ /* 0x000fc80000010000 */
[----:B------:R-:W-:-:S04]  /*25a0*/  FMUL.FTZ R137, R160, R137 ;  /* 0x00000089a0897220 */ /* 0x000fc80000410000 */
[----:B------:R-:W-:-:S07]  /*25b0*/  @P4 FADD.FTZ R137, R137, R136 ;  /* 0x0000008889894221 */ /* 0x000fce0000010000 */
.L_x_2194:
[----:B------:R-:W-:Y:S05]  /*25c0*/  BSYNC B2 ;  /* 0x0000000000027941 */ /* 0x000fea0003800000 */
.L_x_2192:
[----:B------:R-:W-:Y:S01]  /*25d0*/  BSSY B2, `(.L_x_2195) ;  /* 0x000000d000027945 */ /* 0x000fe20003800000 */
[----:B------:R-:W-:-:S03]  /*25e0*/  @P5 F2FP.F16.F32.PACK_AB R136, RZ, R137 ;  /* 0x00000089ff88523e */ /* 0x000fc600000000ff */
[----:B------:R-:W-:Y:S05]  /*25f0*/  @!P3 BRA `(.L_x_2196) ;  /* 0x000000000028b947 */ /* 0x000fea0003800000 */
        /* <DEDUP_REMOVED lines=10> */
.L_x_2196:
[----:B------:R-:W-:Y:S05]  /*26a0*/  BSYNC B2 ;  /* 0x0000000000027941 */ /* 0x000fea0003800000 */
.L_x_2195:
[----:B------:R-:W-:Y:S01]  /*26b0*/  BSSY B2, `(.L_x_2197) ;  /* 0x000000e000027945 */ /* 0x000fe20003800000 */
[----:B------:R-:W-:-:S03]  /*26c0*/  @P5 PRMT R65, R136, 0x7610, R65 ;  /* 0x0000761088415816 */ /* 0x000fc60000000041 */
[----:B------:R-:W-:Y:S05]  /*26d0*/  @P2 BRA `(.L_x_2198) ;  /* 0x0000000000102947 */ /* 0x000fea0003800000 */
[----:B------:R-:W-:Y:S01]  /*26e0*/  HFMA2.MMA R137, -RZ, RZ, 0, 0 ;  /* 0x00000000ff897435 */ /* 0x000fe200000001ff */
[----:B------:R-:W-:Y:S10]  /*26f0*/  @!P4 BRA `(.L_x_2199) ;  /* 0x000000000024c947 */ /* 0x000ff40003800000 */
[----:B-----5:R-:W-:Y:S01]  /*2700*/  HADD2.F32 R137, -RZ, R113.H1_H1 ;  /* 0x30000071ff897230 */ /* 0x020fe20000004100 */
[----:B------:R-:W-:Y:S06]  /*2710*/  BRA `(.L_x_2199) ;  /* 0x00000000001c7947 */ /* 0x000fec0003800000 */
.L_x_2198:
[----:B------:R-:W-:-:S04]  /*2720*/  ISETP.NE.AND P6, PT, R2, RZ, PT ;  /* 0x000000ff0200720c */ /* 0x000fc80003fc5270 */
[----:B------:R-:W-:-:S05]  /*2730*/  FSEL R137, R140, RZ, !P6 ;  /* 0x000000ff8c897208 */ /* 0x000fca0007000000 */
[----:B------:R-:W-:-:S04]  /*2740*/  FFMA.FTZ R136, R176, R142, R137 ;  /* 0x0000008eb0887223 */ /* 0x000fc80000010089 */
[----:B------:R-:W-:Y:S01]  /*2750*/  FADD.FTZ R137, R179, -R136 ;  /* 0x80000088b3897221 */ /* 0x000fe20000010000 */
[----:B-----5:R-:W-:-:S03]  /*2760*/  @P4 HADD2.F32 R136, -RZ, R113.H1_H1 ;  /* 0x30000071ff884230 */ /* 0x020fc60000004100 */
[----:B------:R-:W-:-:S04]  /*2770*/  FMUL.FTZ R137, R160, R137 ;  /* 0x00000089a0897220 */ /* 0x000fc80000410000 */
[----:B------:R-:W-:-:S07]  /*2780*/  @P4 FADD.FTZ R137, R137, R136 ;  /* 0x0000008889894221 */ /* 0x000fce0000010000 */
.L_x_2199:
[----:B------:R-:W-:Y:S05]  /*2790*/  BSYNC B2 ;  /* 0x0000000000027941 */ /* 0x000fea0003800000 */
.L_x_2197:
        /* <DEDUP_REMOVED lines=14> */
.L_x_2201:
[----:B------:R-:W-:Y:S05]  /*2880*/  BSYNC B2 ;  /* 0x0000000000027941 */ /* 0x000fea0003800000 */
.L_x_2200:
[----:B------:R-:W-:Y:S01]  /*2890*/  BSSY B2, `(.L_x_2202) ;  /* 0x000000e000027945 */ /* 0x000fe20003800000 */
[----:B------:R-:W-:-:S03]  /*28a0*/  @P5 PRMT R65, R65, 0x5410, R136 ;  /* 0x0000541041415816 */ /* 0x000fc60000000088 */
[----:B------:R-:W-:Y:S05]  /*28b0*/  @P2 BRA `(.L_x_2203) ;  /* 0x0000000000102947 */ /* 0x000fea0003800000 */
[----:B------:R-:W-:Y:S01]  /*28c0*/  MOV R137, RZ ;  /* 0x000000ff00897202 */ /* 0x000fe20000000f00 */
[----:B------:R-:W-:Y:S06]  /*28d0*/  @!P4 BRA `(.L_x_2204) ;  /* 0x000000000024c947 */ /* 0x000fec0003800000 */
[----:B-----5:R-:W-:Y:S01]  /*28e0*/  HADD2.F32 R137, -RZ, R114.H0_H0 ;  /* 0x20000072ff897230 */ /* 0x020fe20000004100 */
[----:B------:R-:W-:Y:S06]  /*28f0*/  BRA `(.L_x_2204) ;  /* 0x00000000001c7947 */ /* 0x000fec0003800000 */
.L_x_2203:
[----:B------:R-:W-:-:S04]  /*2900*/  ISETP.NE.AND P6, PT, R2, RZ, PT ;  /* 0x000000ff0200720c */ /* 0x000fc80003fc5270 */
[----:B------:R-:W-:-:S05]  /*2910*/  FSEL R136, R140, RZ, !P6 ;  /* 0x000000ff8c887208 */ /* 0x000fca0007000000 */
[----:B------:R-:W-:Y:S01]  /*2920*/  FFMA.FTZ R137, R177, R142, R136 ;  /* 0x0000008eb1897223 */ /* 0x000fe20000010088 */
[----:B-----5:R-:W-:-:S03]  /*2930*/  @P4 HADD2.F32 R136, -RZ, R114.H0_H0 ;  /* 0x20000072ff884230 */ /* 0x020fc60000004100 */
[----:B------:R-:W-:-:S04]  /*2940*/  FADD.FTZ R137, R182, -R137 ;  /* 0x80000089b6897221 */ /* 0x000fc80000010000 */
[----:B------:R-:W-:-:S04]  /*2950*/  FMUL.FTZ R137, R160, R137 ;  /* 0x00000089a0897220 */ /* 0x000fc80000410000 */
[----:B------:R-:W-:-:S07]  /*2960*/  @P4 FADD.FTZ R137, R137, R136 ;  /* 0x0000008889894221 */ /* 0x000fce0000010000 */
.L_x_2204:
[----:B------:R-:W-:Y:S05]  /*2970*/  BSYNC B2 ;  /* 0x0000000000027941 */ /* 0x000fea0003800000 */
.L_x_2202:
        /* <DEDUP_REMOVED lines=13> */
.L_x_2206:
[----:B------:R-:W-:Y:S05]  /*2a50*/  BSYNC B2 ;  /* 0x0000000000027941 */ /* 0x000fea0003800000 */
.L_x_2205:
[----:B------:R-:W-:Y:S01]  /*2a60*/  BSSY B2, `(.L_x_2207) ;  /* 0x000000e000027945 */ /* 0x000fe20003800000 */
[----:B------:R-:W-:-:S03]  /*2a70*/  @P5 PRMT R66, R136, 0x7610, R66 ;  /* 0x0000761088425816 */ /* 0x000fc60000000042 */
[----:B------:R-:W-:Y:S05]  /*2a80*/  @P2 BRA `(.L_x_2208) ;  /* 0x0000000000102947 */ /* 0x000fea0003800000 */
[----:B------:R-:W-:Y:S01]  /*2a90*/  HFMA2.MMA R137, -RZ, RZ, 0, 0 ;  /* 0x00000000ff897435 */ /* 0x000fe200000001ff */
[----:B------:R-:W-:Y:S10]  /*2aa0*/  @!P4 BRA `(.L_x_2209) ;  /* 0x000000000024c947 */ /* 0x000ff40003800000 */
[----:B-----5:R-:W-:Y:S01]  /*2ab0*/  HADD2.F32 R137, -RZ, R114.H1_H1 ;  /* 0x30000072ff897230 */ /* 0x020fe20000004100 */
[----:B------:R-:W-:Y:S06]  /*2ac0*/  BRA `(.L_x_2209) ;  /* 0x00000000001c7947 */ /* 0x000fec0003800000 */
.L_x_2208:
[----:B------:R-:W-:-:S04]  /*2ad0*/  ISETP.NE.AND P6, PT, R2, RZ, PT ;  /* 0x000000ff0200720c */ /* 0x000fc80003fc5270 */
[----:B------:R-:W-:-:S05]  /*2ae0*/  FSEL R137, R140, RZ, !P6 ;  /* 0x000000ff8c897208 */ /* 0x000fca0007000000 */
[----:B------:R-:W-:-:S04]  /*2af0*/  FFMA.FTZ R136, R184, R142, R137 ;  /* 0x0000008eb8887223 */ /* 0x000fc80000010089 */
[----:B------:R-:W-:Y:S01]  /*2b00*/  FADD.FTZ R137, R183, -R136 ;  /* 0x80000088b7897221 */ /* 0x000fe20000010000 */
[----:B-----5:R-:W-:-:S03]  /*2b10*/  @P4 HADD2.F32 R136, -RZ, R114.H1_H1 ;  /* 0x30000072ff884230 */ /* 0x020fc60000004100 */
[----:B------:R-:W-:-:S04]  /*2b20*/  FMUL.FTZ R137, R160, R137 ;  /* 0x00000089a0897220 */ /* 0x000fc80000410000 */
[----:B------:R-:W-:-:S07]  /*2b30*/  @P4 FADD.FTZ R137, R137, R136 ;  /* 0x0000008889894221 */ /* 0x000fce0000010000 */
.L_x_2209:
[----:B------:R-:W-:Y:S05]  /*2b40*/  BSYNC B2 ;  /* 0x0000000000027941 */ /* 0x000fea0003800000 */
.L_x_2207:
        /* <DEDUP_REMOVED lines=14> */
.L_x_2211:
[----:B------:R-:W-:Y:S05]  /*2c30*/  BSYNC B2 ;  /* 0x0000000000027941 */ /* 0x000fea0003800000 */
.L_x_2210:
[----:B------:R-:W-:Y:S01]  /*2c40*/  BSSY B2, `(.L_x_2212) ;  /* 0x000000e000027945 */ /* 0x000fe20003800000 */
[----:B------:R-:W-:-:S03]  /*2c50*/  @P5 PRMT R66, R66, 0x5410, R136 ;  /* 0x0000541042425816 */ /* 0x000fc60000000088 */
[----:B------:R-:W-:Y:S05]  /*2c60*/  @P2 BRA `(.L_x_2213) ;  /* 0x0000000000102947 */ /* 0x000fea0003800000 */
[----:B------:R-:W-:Y:S01]  /*2c70*/  MOV R137, RZ ;  /* 0x000000ff00897202 */ /* 0x000fe20000000f00 */
[----:B------:R-:W-:Y:S06]  /*2c80*/  @!P4 BRA `(.L_x_2214) ;  /* 0x000000000024c947 */ /* 0x000fec0003800000 */
[----:B-----5:R-:W-:Y:S01]  /*2c90*/  HADD2.F32 R137, -RZ, R115.H0_H0 ;  /* 0x20000073ff897230 */ /* 0x020fe20000004100 */
[----:B------:R-:W-:Y:S06]  /*2ca0*/  BRA `(.L_x_2214) ;  /* 0x00000000001c7947 */ /* 0x000fec0003800000 */
.L_x_2213:
[----:B------:R-:W-:-:S04]  /*2cb0*/  ISETP.NE.AND P6, PT, R2, RZ, PT ;  /* 0x000000ff0200720c */ /* 0x000fc80003fc5270 */
[----:B------:R-:W-:-:S05]  /*2cc0*/  FSEL R136, R140, RZ, !P6 ;  /* 0x000000ff8c887208 */ /* 0x000fca0007000000 */
[----:B------:R-:W-:Y:S01]  /*2cd0*/  FFMA.FTZ R137, R185, R142, R136 ;  /* 0x0000008eb9897223 */ /* 0x000fe20000010088 */
[----:B-----5:R-:W-:-:S03]  /*2ce0*/  @P4 HADD2.F32 R136, -RZ, R115.H0_H0 ;  /* 0x20000073ff884230 */ /* 0x020fc60000004100 */
[----:B------:R-:W-:-:S04]  /*2cf0*/  FADD.FTZ R137, R186, -R137 ;  /* 0x80000089ba897221 */ /* 0x000fc80000010000 */
[----:B------:R-:W-:-:S04]  /*2d00*/  FMUL.FTZ R137, R160, R137 ;  /* 0x00000089a0897220 */ /* 0x000fc80000410000 */
[----:B------:R-:W-:-:S07]  /*2d10*/  @P4 FADD.FTZ R137, R137, R136 ;  /* 0x0000008889894221 */ /* 0x000fce0000010000 */
.L_x_2214:
[----:B------:R-:W-:Y:S05]  /*2d20*/  BSYNC B2 ;  /* 0x0000000000027941 */ /* 0x000fea0003800000 */
.L_x_2212:
        /* <DEDUP_REMOVED lines=13> */
.L_x_2216:
[----:B------:R-:W-:Y:S05]  /*2e00*/  BSYNC B2 ;  /* 0x0000000000027941 */ /* 0x000fea0003800000 */
.L_x_2215:
[----:B------:R-:W-:Y:S01]  /*2e10*/  BSSY B2, `(.L_x_2217) ;  /* 0x000000e000027945 */ /* 0x000fe20003800000 */
[----:B------:R-:W-:-:S03]  /*2e20*/  @P5 PRMT R67, R136, 0x7610, R67 ;  /* 0x0000761088435816 */ /* 0x000fc60000000043 */
[----:B------:R-:W-:Y:S05]  /*2e30*/  @P2 BRA `(.L_x_2218) ;  /* 0x0000000000102947 */ /* 0x000fea0003800000 */
[----:B------:R-:W-:Y:S01]  /*2e40*/  HFMA2.MMA R143, -RZ, RZ, 0, 0 ;  /* 0x00000000ff8f7435 */ /* 0x000fe200000001ff */
[----:B------:R-:W-:Y:S10]  /*2e50*/  @!P4 BRA `(.L_x_2219) ;  /* 0x000000000024c947 */ /* 0x000ff40003800000 */
[----:B-----5:R-:W-:Y:S01]  /*2e60*/  HADD2.F32 R143, -RZ, R115.H1_H1 ;  /* 0x30000073ff8f7230 */ /* 0x020fe20000004100 */
[----:B------:R-:W-:Y:S06]  /*2e70*/  BRA `(.L_x_2219) ;  /* 0x00000000001c7947 */ /* 0x000fec0003800000 */
.L_x_2218:
[----:B------:R-:W-:-:S04]  /*2e80*/  ISETP.NE.AND P6, PT, R2, RZ, PT ;  /* 0x000000ff0200720c */ /* 0x000fc80003fc5270 */
[----:B------:R-:W-:-:S05]  /*2e90*/  FSEL R137, R140, RZ, !P6 ;  /* 0x000000ff8c897208 */ /* 0x000fca0007000000 */
[----:B------:R-:W-:-:S04]  /*2ea0*/  FFMA.FTZ R136, R188, R142, R137 ;  /* 0x0000008ebc887223 */ /* 0x000fc80000010089 */
[----:B------:R-:W-:Y:S01]  /*2eb0*/  FADD.FTZ R137, R187, -R136 ;  /* 0x80000088bb897221 */ /* 0x000fe20000010000 */
[----:B-----5:R-:W-:-:S03]  /*2ec0*/  @P4 HADD2.F32 R136, -RZ, R115.H1_H1 ;  /* 0x30000073ff884230 */ /* 0x020fc60000004100 */
[----:B------:R-:W-:-:S04]  /*2ed0*/  FMUL.FTZ R143, R160, R137 ;  /* 0x00000089a08f7220 */ /* 0x000fc80000410000 */
[----:B------:R-:W-:-:S07]  /*2ee0*/  @P4 FADD.FTZ R143, R143, R136 ;  /* 0x000000888f8f4221 */ /* 0x000fce0000010000 */
.L_x_2219:
[----:B------:R-:W-:Y:S05]  /*2ef0*/  BSYNC B2 ;  /* 0x0000000000027941 */ /* 0x000fea0003800000 */
.L_x_2217:
[----:B------:R-:W0:Y:S01]  /*2f00*/  @P5 LDC.64 R138, c[0x0][0x308] ;  /* 0x0000c200ff8a5b82 */ /* 0x000e220000000a00 */
[----:B------:R-:W-:Y:S01]  /*2f10*/  @P5 F2FP.F16.F32.PACK_AB R162, RZ, R143 ;  /* 0x0000008fffa2523e */ /* 0x000fe200000000ff */
        /* <DEDUP_REMOVED lines=17> */
.L_x_2221:
[----:B------:R-:W-:Y:S05]  /*3030*/  BSYNC B2 ;  /* 0x0000000000027941 */ /* 0x000fea0003800000 */
.L_x_2220:
[----:B------:R0:W-:Y:S01]  /*3040*/  @P5 STG.E.128 desc[UR4][R138.64], R64 ;  /* 0x000000408a005986 */ /* 0x0001e2000c101d04 */
[----:B------:R-:W-:Y:S02]  /*3050*/  IADD3 R161, R161, 0x20, RZ ;  /* 0x00000020a1a17810 */ /* 0x000fe40007ffe0ff */
[----:B------:R-:W-:Y:S01]  /*3060*/  IADD3 R141, R141, 0x20, RZ ;  /* 0x000000208d8d7810 */ /* 0x000fe20007ffe0ff */
[----:B------:R0:W-:Y:S06]  /*3070*/  @P3 STG.E.128 desc[UR4][R136.64], R120 ;  /* 0x0000007888003986 */ /* 0x0001ec000c101d04 */
.L_x_2179:
[----:B------:R-:W-:Y:S05]  /*3080*/  BSYNC B1 ;  /* 0x0000000000017941 */ /* 0x000fea0003800000 */
.L_x_2178:
[----:B------:R-:W-:Y:S04]  /*3090*/  BSSY B1, `(.L_x_2222) ;  /* 0x0000104000017945 */ /* 0x000fe80003800000 */
[----:B------:R-:W-:Y:S05]  /*30a0*/  @!P1 BRA `(.L_x_2223) ;  /* 0x0000001000089947 */ /* 0x000fea0003800000 */
[----:B------:R-:W-:Y:S04]  /*30b0*/  BSSY B2, `(.L_x_2224) ;  /* 0x0000005000027945 */ /* 0x000fe80003800000 */
[----:B------:R-:W-:Y:S05]  /*30c0*/  @!P3 BRA `(.L_x_2225) ;  /* 0x00000000000cb947 */ /* 0x000fea0003800000 */
[----:B-----5:R-:W1:Y:S02]  /*30d0*/  LDC.64 R132, c[0x0][0x220] ;  /* 0x00008800ff847b82 */ /* 0x020e640000000a00 */
[----:B-1----:R-:W-:-:S06]  /*30e0*/  IMAD.WIDE.U32 R132, R141, 0x10, R132 ;  /* 0x000000108d847825 */ /* 0x002fcc00078e0084 */
[----:B------:R-:W5:Y:S02]  /*30f0*/  LDG.E.128 R132, desc[UR4][R132.64] ;  /* 0x0000000484847981 */ /* 0x000f64000c1e1d00 */
.L_x_2225:
[----:B------:R-:W-:Y:S05]  /*3100*/  BSYNC B2 ;  /* 0x0000000000027941 */ /* 0x000fea0003800000 */
.L_x_2224:
        /* <DEDUP_REMOVED lines=9> */
.L_x_2227:
        /* <DEDUP_REMOVED lines=10> */
.L_x_2228:
[----:B------:R-:W-:Y:S05]  /*3240*/  BSYNC B2 ;  /* 0x0000000000027941 */ /* 0x000fea0003800000 */
.L_x_2226:
        /* <DEDUP_REMOVED lines=15> */
.L_x_2230:
[----:B------:R-:W-:Y:S05]  /*3340*/  BSYNC B2 ;  /* 0x0000000000027941 */ /* 0x000fea0003800000 */
.L_x_2229:
[----:B------:R-:W-:Y:S01]  /*3350*/  BSSY B2, `(.L_x_2231) ;  /* 0x000000e000027945 */ /* 0x000fe20003800000 */
[----:B------:R-:W-:-:S03]  /*3360*/  @P5 PRMT R64, R136, 0x7610, R64 ;  /* 0x0000761088405816 */ /* 0x000fc60000000040 */
[----:B------:R-:W-:Y:S05]  /*3370*/  @P2 BRA `(.L_x_2232) ;  /* 0x0000000000102947 */ /* 0x000fea0003800000 */
[----:B------:R-:W-:Y:S01]  /*3380*/  HFMA2.MMA R137, -RZ, RZ, 0, 0 ;  /* 0x00000000ff897435 */ /* 0x000fe200000001ff */
[----:B------:R-:W-:Y:S10]  /*3390*/  @!P4 BRA `(.L_x_2233) ;  /* 0x000000000024c947 */ /* 0x000ff40003800000 */
[----:B-----5:R-:W-:Y:S01]  /*33a0*/  HADD2.F32 R137, -RZ, R116.H1_H1 ;  /* 0x30000074ff897230 */ /* 0x020fe20000004100 */
[----:B------:R-:W-:Y:S06]  /*33b0*/  BRA `(.L_x_2233) ;  /* 0x00000000001c7947 */ /* 0x000fec0003800000 */
.L_x_2232:
[----:B------:R-:W-:-:S04]  /*33c0*/  ISETP.NE.AND P6, PT, R2, RZ, PT ;  /* 0x000000ff0200720c */ /* 0x000fc80003fc5270 */
[----:B------:R-:W-:-:S05]  /*33d0*/  FSEL R137, R140, RZ, !P6 ;  /* 0x000000ff8c897208 */ /* 0x000fca0007000000 */
[----:B------:R-:W-:-:S04]  /*33e0*/  FFMA.FTZ R136, R190, R142, R137 ;  /* 0x0000008ebe887223 */ /* 0x000fc80000010089 */
[----:B------:R-:W-:Y:S01]  /*33f0*/  FADD.FTZ R137, R193, -R136 ;  /* 0x80000088c1897221 */ /* 0x000fe20000010000 */
[----:B-----5:R-:W-:-:S03]  /*3400*/  @P4 HADD2.F32 R136, -RZ, R116.H1_H1 ;  /* 0x30000074ff884230 */ /* 0x020fc60000004100 */
[----:B------:R-:W-:-:S04]  /*3410*/  FMUL.FTZ R137, R160, R137 ;  /* 0x00000089a0897220 */ /* 0x000fc80000410000 */
[----:B------:R-:W-:-:S07]  /*3420*/  @P4 FADD.FTZ R137, R137, R136 ;  /* 0x0000008889894221 */ /* 0x000fce0000010000 */
.L_x_2233:
[----:B------:R-:W-:Y:S05]  /*3430*/  BSYNC B2 ;  /* 0x0000000000027941 */ /* 0x000fea0003800000 */
.L_x_2231:
        /* <DEDUP_REMOVED lines=14> */
.L_x_2235:
[----:B------:R-:W-:Y:S05]  /*3520*/  BSYNC B2 ;  /* 0x0000000000027941 */ /* 0x000fea0003800000 */
.L_x_2234:
[----:B------:R-:W-:Y:S01]  /*3530*/  BSSY B2, `(.L_x_2236) ;  /* 0x000000e000027945 */ /* 0x000fe20003800000 */
[----:B------:R-:W-:-:S03]  /*3540*/  @P5 PRMT R64, R64, 0x5410, R136 ;  /* 0x0000541040405816 */ /* 0x000fc60000000088 */
[----:B------:R-:W-:Y:S05]  /*3550*/  @P2 BRA `(.L_x_2237) ;  /* 0x0000000000102947 */ /* 0x000fea0003800000 */
[----:B------:R-:W-:Y:S01]  /*3560*/  MOV R137, RZ ;  /* 0x000000ff00897202 */ /* 0x000fe20000000f00 */
[----:B------:R-:W-:Y:S06]  /*3570*/  @!P4 BRA `(.L_x_2238) ;  /* 0x000000000024c947 */ /* 0x000fec0003800000 */
[----:B-----5:R-:W-:Y:S01]  /*3580*/  HADD2.F32 R137, -RZ, R117.H0_H0 ;  /* 0x20000075ff897230 */ /* 0x020fe20000004100 */
[----:B------:R-:W-:Y:S06]  /*3590*/  BRA `(.L_x_2238) ;  /* 0x00000000001c7947 */ /* 0x000fec0003800000 */
.L_x_2237:
[----:B------:R-:W-:-:S04]  /*35a0*/  ISETP.NE.AND P6, PT, R2, RZ, PT ;  /* 0x000000ff0200720c */ /* 0x000fc80003fc5270 */
[----:B------:R-:W-:-:S05]  /*35b0*/  FSEL R136, R140, RZ, !P6 ;  /* 0x000000ff8c887208 */ /* 0x000fca0007000000 */
[----:B------:R-:W-:Y:S01]  /*35c0*/  FFMA.FTZ R137, R191, R142, R136 ;  /* 0x0000008ebf897223 */ /* 0x000fe20000010088 */
[----:B-----5:R-:W-:-:S03]  /*35d0*/  @P4 HADD2.F32 R136, -RZ, R117.H0_H0 ;  /* 0x20000075ff884230 */ /* 0x020fc60000004100 */
[----:B------:R-:W-:-:S04]  /*35e0*/  FADD.FTZ R137, R196, -R137 ;  /* 0x80000089c4897221 */ /* 0x000fc80000010000 */
[----:B------:R-:W-:-:S04]  /*35f0*/  FMUL.FTZ R137, R160, R137 ;  /* 0x00000089a0897220 */ /* 0x000fc80000410000 */
[----:B------:R-:W-:-:S07]  /*3600*/  @P4 FADD.FTZ R137, R137, R136 ;  /* 0x0000008889894221 */ /* 0x000fce0000010000 */
.L_x_2238:
[----:B------:R-:W-:Y:S05]  /*3610*/  BSYNC B2 ;  /* 0x0000000000027941 */ /* 0x000fea0003800000 */
.L_x_2236:
        /* <DEDUP_REMOVED lines=13> */
.L_x_2240:
[----:B------:R-:W-:Y:S05]  /*36f0*/  BSYNC B2 ;  /* 0x0000000000027941 */ /* 0x000fea0003800000 */
.L_x_2239:
[----:B------:R-:W-:Y:S01]  /*3700*/  BSSY B2, `(.L_x_2241) ;  /* 0x000000e000027945 */ /* 0x000fe20003800000 */
[----:B------:R-:W-:-:S03]  /*3710*/  @P5 PRMT R65, R136, 0x7610, R65 ;  /* 0x0000761088415816 */ /* 0x000fc60000000041 */
[----:B------:R-:W-:Y:S05]  /*3720*/  @P2 BRA `(.L_x_2242) ;  /* 0x0000000000102947 */ /* 0x000fea0003800000 */
[----:B------:R-:W-:Y:S01]  /*3730*/  HFMA2.MMA R137, -RZ, RZ, 0, 0 ;  /* 0x00000000ff897435 */ /* 0x000fe200000001ff */
[----:B------:R-:W-:Y:S10]  /*3740*/  @!P4 BRA `(.L_x_2243) ;  /* 0x000000000024c947 */ /* 0x000ff40003800000 */
[----:B-----5:R-:W-:Y:S01]  /*3750*/  HADD2.F32 R137, -RZ, R117.H1_H1 ;  /* 0x30000075ff897230 */ /* 0x020fe20000004100 */
[----:B------:R-:W-:Y:S06]  /*3760*/  BRA `(.L_x_2243) ;  /* 0x00000000001c7947 */ /* 0x000fec0003800000 */
.L_x_2242:
[----:B------:R-:W-:-:S04]  /*3770*/  ISETP.NE.AND P6, PT, R2, RZ, PT ;  /* 0x000000ff0200720c */ /* 0x000fc80003fc5270 */
[----:B------:R-:W-:-:S05]  /*3780*/  FSEL R137, R140, RZ, !P6 ;  /* 0x000000ff8c897208 */ /* 0x000fca0007000000 */
[----:B------:R-:W-:-:S04]  /*3790*/  FFMA.FTZ R136, R194, R142, R137 ;  /* 0x0000008ec2887223 */ /* 0x000fc80000010089 */
[----:B------:R-:W-:Y:S01]  /*37a0*/  FADD.FTZ R137, R197, -R136 ;  /* 0x80000088c5897221 */ /* 0x000fe20000010000 */
[----:B-----5:R-:W-:-:S03]  /*37b0*/  @P4 HADD2.F32 R136, -RZ, R117.H1_H1 ;  /* 0x30000075ff884230 */ /* 0x020fc60000004100 */
[----:B------:R-:W-:-:S04]  /*37c0*/  FMUL.FTZ R137, R160, R137 ;  /* 0x00000089a0897220 */ /* 0x000fc80000410000 */
[----:B------:R-:W-:-:S07]  /*37d0*/  @P4 FADD.FTZ R137, R137, R136 ;  /* 0x0000008889894221 */ /* 0x000fce0000010000 */
.L_x_2243:
[----:B------:R-:W-:Y:S05]  /*37e0*/  BSYNC B2 ;  /* 0x0000000000027941 */ /* 0x000fea0003800000 */
.L_x_2241:
        /* <DEDUP_REMOVED lines=14> */
.L_x_2245:
[----:B------:R-:W-:Y:S05]  /*38d0*/  BSYNC B2 ;  /* 0x0000000000027941 */ /* 0x000fea0003800000 */
.L_x_2244:
[----:B------:R-:W-:Y:S01]  /*38e0*/  BSSY B2, `(.L_x_2246) ;  /* 0x000000e000027945 */ /* 0x000fe20003800000 */
[----:B------:R-:W-:-:S03]  /*38f0*/  @P5 PRMT R65, R65, 0x5410, R136 ;  /* 0x0000541041415816 */ /* 0x000fc60000000088 */
[----:B------:R-:W-:Y:S05]  /*3900*/  @P2 BRA `(.L_x_2247) ;  /* 0x0000000000102947 */ /* 0x000fea0003800000 */
[----:B------:R-:W-:Y:S01]  /*3910*/  MOV R137, RZ ;  /* 0x000000ff00897202 */ /* 0x000fe20000000f00 */
[----:B------:R-:W-:Y:S06]  /*3920*/  @!P4 BRA `(.L_x_2248) ;  /* 0x000000000024c947 */ /* 0x000fec0003800000 */
[----:B-----5:R-:W-:Y:S01]  /*3930*/  HADD2.F32 R137, -RZ, R118.H0_H0 ;  /* 0x20000076ff897230 */ /* 0x020fe20000004100 */
[----:B------:R-:W-:Y:S06]  /*3940*/  BRA `(.L_x_2248) ;  /* 0x00000000001c7947 */ /* 0x000fec0003800000 */
.L_x_2247:
[----:B------:R-:W-:-:S04]  /*3950*/  ISETP.NE.AND P6, PT, R2, RZ, PT ;  /* 0x000000ff0200720c */ /* 0x000fc80003fc5270 */
[----:B------:R-:W-:-:S05]  /*3960*/  FSEL R136, R140, RZ, !P6 ;  /* 0x000000ff8c887208 */ /* 0x000fca0007000000 */
[----:B------:R-:W-:Y:S01]  /*3970*/  FFMA.FTZ R137, R195, R142, R136 ;  /* 0x0000008ec3897223 */ /* 0x000fe20000010088 */
[----:B-----5:R-:W-:-:S03]  /*3980*/  @P4 HADD2.F32 R136, -RZ, R118.H0_H0 ;  /* 0x20000076ff884230 */ /* 0x020fc60000004100 */
[----:B------:R-:W-:-:S04]  /*3990*/  FADD.FTZ R137, R198, -R137 ;  /* 0x80000089c6897221 */ /* 0x000fc80000010000 */
[----:B------:R-:W-:-:S04]  /*39a0*/  FMUL.FTZ R137, R160, R137 ;  /* 0x00000089a0897220 */ /* 0x000fc80000410000 */
[----:B------:R-:W-:-:S07]  /*39b0*/  @P4 FADD.FTZ R137, R137, R136 ;  /* 0x0000008889894221 */ /* 0x000fce0000010000 */
.L_x_2248:
[----:B------:R-:W-:Y:S05]  /*39c0*/  BSYNC B2 ;  /* 0x0000000000027941 */ /* 0x000fea0003800000 */
.L_x_2246:
        /* <DEDUP_REMOVED lines=13> */
.L_x_2250:
[----:B------:R-:W-:Y:S05]  /*3aa0*/  BSYNC B2 ;  /* 0x0000000000027941 */ /* 0x000fea0003800000 */
.L_x_2249:
[----:B------:R-:W-:Y:S01]  /*3ab0*/  BSSY B2, `(.L_x_2251) ;  /* 0x000000e000027945 */ /* 0x000fe20003800000 */
[----:B------:R-:W-:-:S03]  /*3ac0*/  @P5 PRMT R66, R136, 0x7610, R66 ;  /* 0x0000761088425816 */ /* 0x000fc60000000042 */
[----:B------:R-:W-:Y:S05]  /*3ad0*/  @P2 BRA `(.L_x_2252) ;  /* 0x0000000000102947 */ /* 0x000fea0003800000 */
[----:B------:R-:W-:Y:S01]  /*3ae0*/  HFMA2.MMA R137, -RZ, RZ, 0, 0 ;  /* 0x00000000ff897435 */ /* 0x000fe200000001ff */
[----:B------:R-:W-:Y:S10]  /*3af0*/  @!P4 BRA `(.L_x_2253) ;  /* 0x000000000024c947 */ /* 0x000ff40003800000 */
[----:B-----5:R-:W-:Y:S01]  /*3b00*/  HADD2.F32 R137, -RZ, R118.H1_H1 ;  /* 0x30000076ff897230 */ /* 0x020fe20000004100 */
[----:B------:R-:W-:Y:S06]  /*3b10*/  BRA `(.L_x_2253) ;  /* 0x00000000001c7947 */ /* 0x000fec0003800000 */
.L_x_2252:
[----:B------:R-:W-:-:S04]  /*3b20*/  ISETP.NE.AND P6, PT, R2, RZ, PT ;  /* 0x000000ff0200720c */ /* 0x000fc80003fc5270 */
[----:B------:R-:W-:-:S05]  /*3b30*/  FSEL R137, R140, RZ, !P6 ;  /* 0x000000ff8c897208 */ /* 0x000fca0007000000 */
[----:B------:R-:W-:-:S04]  /*3b40*/  FFMA.FTZ R136, R200, R142, R137 ;  /* 0x0000008ec8887223 */ /* 0x000fc80000010089 */
[----:B------:R-:W-:Y:S01]  /*3b50*/  FADD.FTZ R137, R199, -R136 ;  /* 0x80000088c7897221 */ /* 0x000fe20000010000 */
[----:B-----5:R-:W-:-:S03]  /*3b60*/  @P4 HADD2.F32 R136, -RZ, R118.H1_H1 ;  /* 0x30000076ff884230 */ /* 0x020fc60000004100 */
[----:B------:R-:W-:-:S04]  /*3b70*/  FMUL.FTZ R137, R160, R137 ;  /* 0x00000089a0897220 */ /* 0x000fc80000410000 */
[----:B------:R-:W-:-:S07]  /*3b80*/  @P4 FADD.FTZ R137, R137, R136 ;  /* 0x0000008889894221 */ /* 0x000fce0000010000 */
.L_x_2253:
[----:B------:R-:W-:Y:S05]  /*3b90*/  BSYNC B2 ;  /* 0x0000000000027941 */ /* 0x000fea0003800000 */
.L_x_2251:
        /* <DEDUP_REMOVED lines=14> */
.L_x_2255:
[----:B------:R-:W-:Y:S05]  /*3c80*/  BSYNC B2 ;  /* 0x0000000000027941 */ /* 0x000fea0003800000 */
.L_x_2254:
[----:B------:R-:W-:Y:S01]  /*3c90*/  BSSY B2, `(.L_x_2256) ;  /* 0x000000e000027945 */ /* 0x000fe20003800000 */
[----:B------:R-:W-:-:S03]  /*3ca0*/  @P5 PRMT R66, R66, 0x5410, R136 ;  /* 0x0000541042425816 */ /* 0x000fc60000000088 */
[----:B------:R-:W-:Y:S05]  /*3cb0*/  @P2 BRA `(.L_x_2257) ;  /* 0x0000000000102947 */ /* 0x000fea0003800000 */
[----:B------:R-:W-:Y:S01]  /*3cc0*/  MOV R137, RZ ;  /* 0x000000ff00897202 */ /* 0x000fe20000000f00 */
[----:B------:R-:W-:Y:S06]  /*3cd0*/  @!P4 BRA `(.L_x_2258) ;  /* 0x000000000024c947 */ /* 0x000fec0003800000 */
[----:B-----5:R-:W-:Y:S01]  /*3ce0*/  HADD2.F32 R137, -RZ, R119.H0_H0 ;  /* 0x20000077ff897230 */ /* 0x020fe20000004100 */
[----:B------:R-:W-:Y:S06]  /*3cf0*/  BRA `(.L_x_2258) ;  /* 0x00000000001c7947 */ /* 0x000fec0003800000 */
.L_x_2257:
[----:B------:R-:W-:-:S04]  /*3d00*/  ISETP.NE.AND P6, PT, R2, RZ, PT ;  /* 0x000000ff0200720c */ /* 0x000fc80003fc5270 */
[----:B------:R-:W-:-:S05]  /*3d10*/  FSEL R136, R140, RZ, !P6 ;  /* 0x000000ff8c887208 */ /* 0x000fca0007000000 */
[----:B------:R-:W-:Y:S01]  /*3d20*/  FFMA.FTZ R137, R201, R142, R136 ;  /* 0x0000008ec9897223 */ /* 0x000fe20000010088 */
[----:B-----5:R-:W-:-:S03]  /*3d30*/  @P4 HADD2.F32 R136, -RZ, R119.H0_H0 ;  /* 0x20000077ff884230 */ /* 0x020fc60000004100 */
[----:B------:R-:W-:-:S04]  /*3d40*/  FADD.FTZ R137, R202, -R137 ;  /* 0x80000089ca897221 */ /* 0x000fc80000010000 */
[----:B------:R-:W-:-:S04]  /*3d50*/  FMUL.FTZ R137, R160, R137 ;  /* 0x00000089a0897220 */ /* 0x000fc80000410000 */
[----:B------:R-:W-:-:S07]  /*3d60*/  @P4 FADD.FTZ R137, R137, R136 ;  /* 0x0000008889894221 */ /* 0x000fce0000010000 */
.L_x_2258:
[----:B------:R-:W-:Y:S05]  /*3d70*/  BSYNC B2 ;  /* 0x0000000000027941 */ /* 0x000fea0003800000 */
.L_x_2256:
        /* <DEDUP_REMOVED lines=13> */
.L_x_2260:
[----:B------:R-:W-:Y:S05]  /*3e50*/  BSYNC B2 ;  /* 0x0000000000027941 */ /* 0x000fea0003800000 */
.L_x_2259:
[----:B------:R-:W-:Y:S01]  /*3e60*/  BSSY B2, `(.L_x_2261) ;  /* 0x000000e000027945 */ /* 0x000fe20003800000 */
[----:B------:R-:W-:-:S03]  /*3e70*/  @P5 PRMT R67, R136, 0x7610, R67 ;  /* 0x0000761088435816 */ /* 0x000fc60000000043 */
[----:B------:R-:W-:Y:S05]  /*3e80*/  @P2 BRA `(.L_x_2262) ;  /* 0x0000000000102947 */ /* 0x000fea0003800000 */
[----:B------:R-:W-:Y:S01]  /*3e90*/  HFMA2.MMA R143, -RZ, RZ, 0, 0 ;  /* 0x00000000ff8f7435 */ /* 0x000fe200000001ff */
[----:B------:R-:W-:Y:S10]  /*3ea0*/  @!P4 BRA `(.L_x_2263) ;  /* 0x000000000024c947 */ /* 0x000ff40003800000 */
[----:B-----5:R-:W-:Y:S01]  /*3eb0*/  HADD2.F32 R143, -RZ, R119.H1_H1 ;  /* 0x30000077ff8f7230 */ /* 0x020fe20000004100 */
[----:B------:R-:W-:Y:S06]  /*3ec0*/  BRA `(.L_x_2263) ;  /* 0x00000000001c7947 */ /* 0x000fec0003800000 */
.L_x_2262:
[----:B------:R-:W-:-:S04]  /*3ed0*/  ISETP.NE.AND P6, PT, R2, RZ, PT ;  /* 0x000000ff0200720c */ /* 0x000fc80003fc5270 */
[----:B------:R-:W-:-:S05]  /*3ee0*/  FSEL R137, R140, RZ, !P6 ;  /* 0x000000ff8c897208 */ /* 0x000fca0007000000 */
[----:B------:R-:W-:-:S04]  /*3ef0*/  FFMA.FTZ R136, R204, R142, R137 ;  /* 0x0000008ecc887223 */ /* 0x000fc80000010089 */
[----:B------:R-:W-:Y:S01]  /*3f00*/  FADD.FTZ R137, R203, -R136 ;  /* 0x80000088cb897221 */ /* 0x000fe20000010000 */
[----:B-----5:R-:W-:-:S03]  /*3f10*/  @P4 HADD2.F32 R136, -RZ, R119.H1_H1 ;  /* 0x30000077ff884230 */ /* 0x020fc60000004100 */
[----:B------:R-:W-:-:S04]  /*3f20*/  FMUL.FTZ R143, R160, R137 ;  /* 0x00000089a08f7220 */ /* 0x000fc80000410000 */
[----:B------:R-:W-:-:S07]  /*3f30*/  @P4 FADD.FTZ R143, R143, R136 ;  /* 0x000000888f8f4221 */ /* 0x000fce0000010000 */
.L_x_2263:
[----:B------:R-:W-:Y:S05]  /*3f40*/  BSYNC B2 ;  /* 0x0000000000027941 */ /* 0x000fea0003800000 */
.L_x_2261:
        /* <DEDUP_REMOVED lines=19> */
.L_x_2265:
[----:B------:R-:W-:Y:S05]  /*4080*/  BSYNC B2 ;  /* 0x0000000000027941 */ /* 0x000fea0003800000 */
.L_x_2264:
[----:B------:R1:W-:Y:S01]  /*4090*/  @P5 STG.E.128 desc[UR4][R138.64], R64 ;  /* 0x000000408a005986 */ /* 0x0003e2000c101d04 */
[----:B------:R-:W-:Y:S02]  /*40a0*/  IADD3 R161, R161, 0x20, RZ ;  /* 0x00000020a1a17810 */ /* 0x000fe40007ffe0ff */
[----:B------:R-:W-:Y:S01]  /*40b0*/  IADD3 R141, R141, 0x20, RZ ;  /* 0x000000208d8d7810 */ /* 0x000fe20007ffe0ff */
[----:B------:R1:W-:Y:S06]  /*40c0*/  @P3 STG.E.128 desc[UR4][R136.64], R120 ;  /* 0x0000007888003986 */ /* 0x0003ec000c101d04 */
.L_x_2223:
[----:B------:R-:W-:Y:S05]  /*40d0*/  BSYNC B1 ;  /* 0x0000000000017941 */ /* 0x000fea0003800000 */
.L_x_2222:
        /* <DEDUP_REMOVED lines=8> */
.L_x_2269:
[----:B------:R-:W-:Y:S05]  /*4160*/  BSYNC B2 ;  /* 0x0000000000027941 */ /* 0x000fea0003800000 */
.L_x_2268:
[----:B------:R-:W-:Y:S04]  /*4170*/  BSSY B2, `(.L_x_2270) ;  /* 0x0000013000027945 */ /* 0x000fe80003800000 */
[----:B------:R-:W-:Y:S05]  /*4180*/  @P2 BRA `(.L_x_2271) ;  /* 0x00000000001c2947 */ /* 0x000fea0003800000 */
[----:B------:R-:W-:Y:S01]  /*4190*/  UISETP.NE.U32.AND UP0, UPT, UR6, URZ, UPT ;  /* 0x0000003f0600728c */ /* 0x000fe2000bf05070 */
[----:B01----:R-:W-:-:S03]  /*41a0*/  MOV R137, RZ ;  /* 0x000000ff00897202 */ /* 0x003fc60000000f00 */
[----:B------:R-:W-:-:S06]  /*41b0*/  UISETP.NE.AND.EX UP0, UPT, UR7, URZ, UPT, UP0 ;  /* 0x0000003f0700728c */ /* 0x000fcc000bf05300 */
[----:B------:R-:W-:-:S13]  /*41c0*/  PLOP3.LUT P4, PT, PT, PT, UP0, 0x80, 0x0 ;  /* 0x000000000000781c */ /* 0x000fda0003f8f008 */
[----:B------:R-:W-:Y:S05]  /*41d0*/  @!P4 BRA `(.L_x_2272) ;  /* 0x000000000030c947 */ /* 0x000fea0003800000 */
[----:B-----5:R-:W-:Y:S01]  /*41e0*/  HADD2.F32 R137, -RZ, R40.H0_H0 ;  /* 0x20000028ff897230 */ /* 0x020fe20000004100 */
[----:B------:R-:W-:Y:S06]  /*41f0*/  BRA `(.L_x_2272) ;  /* 0x0000000000287947 */ /* 0x000fec0003800000 */
.L_x_2271:
        /* <DEDUP_REMOVED lines=8> */
[----:B-----5:R-:W-:-:S05]  /*4280*/  @P4 HADD2.F32 R136, -RZ, R40.H0_H0 ;  /* 0x20000028ff884230 */ /* 0x020fca0000004100 */
[----:B------:R-:W-:-:S07]  /*4290*/  @P4 FADD.FTZ R137, R137, R136 ;  /* 0x0000008889894221 */ /* 0x000fce0000010000 */
.L_x_2272:
[----:B------:R-:W-:Y:S05]  /*42a0*/  BSYNC B2 ;  /* 0x0000000000027941 */ /* 0x000fea0003800000 */
.L_x_2270:
        /* <DEDUP_REMOVED lines=15> */
.L_x_2274:
[----:B------:R-:W-:Y:S05]  /*43a0*/  BSYNC B2 ;  /* 0x0000000000027941 */ /* 0x000fea0003800000 */
.L_x_2273:
[----:B------:R-:W-:Y:S01]  /*43b0*/  BSSY B2, `(.L_x_2275) ;  /* 0x000000e000027945 */ /* 0x000fe20003800000 */
[----:B------:R-:W-:-:S03]  /*43c0*/  @P5 PRMT R64, R136, 0x7610, R64 ;  /* 0x0000761088405816 */ /* 0x000fc60000000040 */
[----:B------:R-:W-:Y:S05]  /*43d0*/  @P2 BRA `(.L_x_2276) ;  /* 0x0000000000102947 */ /* 0x000fea0003800000 */
[----:B------:R-:W-:Y:S01]  /*43e0*/  HFMA2.MMA R137, -RZ, RZ, 0, 0 ;  /* 0x00000000ff897435 */ /* 0x000fe200000001ff */
[----:B------:R-:W-:Y:S10]  /*43f0*/  @!P4 BRA `(.L_x_2277) ;  /* 0x000000000024c947 */ /* 0x000ff40003800000 */
[----:B-----5:R-:W-:Y:S01]  /*4400*/  HADD2.F32 R137, -RZ, R40.H1_H1 ;  /* 0x30000028ff897230 */ /* 0x020fe20000004100 */
[----:B------:R-:W-:Y:S06]  /*4410*/  BRA `(.L_x_2277) ;  /* 0x00000000001c7947 */ /* 0x000fec0003800000 */
.L_x_2276:
[----:B------:R-:W-:-:S04]  /*4420*/  ISETP.NE.AND P6, PT, R2, RZ, PT ;  /* 0x000000ff0200720c */ /* 0x000fc80003fc5270 */
[----:B------:R-:W-:-:S05]  /*4430*/  FSEL R137, R140, RZ, !P6 ;  /* 0x000000ff8c897208 */ /* 0x000fca0007000000 */
[----:B------:R-:W-:-:S04]  /*4440*/  FFMA.FTZ R136, R206, R142, R137 ;  /* 0x0000008ece887223 */ /* 0x000fc80000010089 */
[----:B------:R-:W-:Y:S01]  /*4450*/  FADD.FTZ R137, R207, -R136 ;  /* 0x80000088cf897221 */ /* 0x000fe20000010000 */
[----:B-----5:R-:W-:-:S03]  /*4460*/  @P4 HADD2.F32 R136, -RZ, R40.H1_H1 ;  /* 0x30000028ff884230 */ /* 0x020fc60000004100 */
[----:B------:R-:W-:-:S04]  /*4470*/  FMUL.FTZ R137, R160, R137 ;  /* 0x00000089a0897220 */ /* 0x000fc80000410000 */
[----:B------:R-:W-:-:S07]  /*4480*/  @P4 FADD.FTZ R137, R137, R136 ;  /* 0x0000008889894221 */ /* 0x000fce0000010000 */
.L_x_2277:
[----:B------:R-:W-:Y:S05]  /*4490*/  BSYNC B2 ;  /* 0x0000000000027941 */ /* 0x000fea0003800000 */
.L_x_2275:
        /* <DEDUP_REMOVED lines=14> */
.L_x_2279:
[----:B------:R-:W-:Y:S05]  /*4580*/  BSYNC B2 ;  /* 0x0000000000027941 */ /* 0x000fea0003800000 */
.L_x_2278:
[----:B------:R-:W-:Y:S01]  /*4590*/  BSSY B2, `(.L_x_2280) ;  /* 0x000000e000027945 */ /* 0x000fe20003800000 */
[----:B------:R-:W-:-:S03]  /*45a0*/  @P5 PRMT R64, R64, 0x5410, R136 ;  /* 0x0000541040405816 */ /* 0x000fc60000000088 */
[----:B------:R-:W-:Y:S05]  /*45b0*/  @P2 BRA `(.L_x_2281) ;  /* 0x0000000000102947 */ /* 0x000fea0003800000 */
[----:B------:R-:W-:Y:S01]  /*45c0*/  MOV R137, RZ ;  /* 0x000000ff00897202 */ /* 0x000fe20000000f00 */
[----:B------:R-:W-:Y:S06]  /*45d0*/  @!P4 BRA `(.L_x_2282) ;  /* 0x000000000024c947 */ /* 0x000fec0003800000 */
[----:B-----5:R-:W-:Y:S01]  /*45e0*/  HADD2.F32 R137, -RZ, R41.H0_H0 ;  /* 0x20000029ff897230 */ /* 0x020fe20000004100 */
[----:B------:R-:W-:Y:S06]  /*45f0*/  BRA `(.L_x_2282) ;  /* 0x00000000001c7947 */ /* 0x000fec0003800000 */
.L_x_2281:
[----:B------:R-:W-:-:S04]  /*4600*/  ISETP.NE.AND P6, PT, R2, RZ, PT ;  /* 0x000000ff0200720c */ /* 0x000fc80003fc5270 */
[----:B------:R-:W-:-:S05]  /*4610*/  FSEL R136, R140, RZ, !P6 ;  /* 0x000000ff8c887208 */ /* 0x000fca0007000000 */
[----:B------:R-:W-:Y:S01]  /*4620*/  FFMA.FTZ R137, R205, R142, R136 ;  /* 0x0000008ecd897223 */ /* 0x000fe20000010088 */
[----:B-----5:R-:W-:-:S03]  /*4630*/  @P4 HADD2.F32 R136, -RZ, R41.H0_H0 ;  /* 0x20000029ff884230 */ /* 0x020fc60000004100 */
[----:B------:R-:W-:-:S04]  /*4640*/  FADD.FTZ R137, R212, -R137 ;  /* 0x80000089d4897221 */ /* 0x000fc80000010000 */
[----:B------:R-:W-:-:S04]  /*4650*/  FMUL.FTZ R137, R160, R137 ;  /* 0x00000089a0897220 */ /* 0x000fc80000410000 */
[----:B------:R-:W-:-:S07]  /*4660*/  @P4 FADD.FTZ R137, R137, R136 ;  /* 0x0000008889894221 */ /* 0x000fce0000010000 */
.L_x_2282:
[----:B------:R-:W-:Y:S05]  /*4670*/  BSYNC B2 ;  /* 0x0000000000027941 */ /* 0x000fea0003800000 */
.L_x_2280:
        /* <DEDUP_REMOVED lines=13> */
.L_x_2284:
[----:B------:R-:W-:Y:S05]  /*4750*/  BSYNC B2 ;  /* 0x0000000000027941 */ /* 0x000fea0003800000 */
.L_x_2283:
[----:B------:R-:W-:Y:S01]  /*4760*/  BSSY B2, `(.L_x_2285) ;  /* 0x000000e000027945 */ /* 0x000fe20003800000 */
[----:B------:R-:W-:-:S03]  /*4770*/  @P5 PRMT R65, R136, 0x7610, R65 ;  /* 0x0000761088415816 */ /* 0x000fc60000000041 */
[----:B------:R-:W-:Y:S05]  /*4780*/  @P2 BRA `(.L_x_2286) ;  /* 0x0000000000102947 */ /* 0x000fea0003800000 */
[----:B------:R-:W-:Y:S01]  /*4790*/  HFMA2.MMA R137, -RZ, RZ, 0, 0 ;  /* 0x00000000ff897435 */ /* 0x000fe200000001ff */
[----:B------:R-:W-:Y:S10]  /*47a0*/  @!P4 BRA `(.L_x_2287) ;  /* 0x000000000024c947 */ /* 0x000ff40003800000 */
[----:B-----5:R-:W-:Y:S01]  /*47b0*/  HADD2.F32 R137, -RZ, R41.H1_H1 ;  /* 0x30000029ff897230 */ /* 0x020fe20000004100 */
[----:B------:R-:W-:Y:S06]  /*47c0*/  BRA `(.L_x_2287) ;  /* 0x00000000001c7947 */ /* 0x000fec0003800000 */
.L_x_2286:
[----:B------:R-:W-:-:S04]  /*47d0*/  ISETP.NE.AND P6, PT, R2, RZ, PT ;  /* 0x000000ff0200720c */ /* 0x000fc80003fc5270 */
[----:B------:R-:W-:-:S05]  /*47e0*/  FSEL R137, R140, RZ, !P6 ;  /* 0x000000ff8c897208 */ /* 0x000fca0007000000 */
[----:B------:R-:W-:-:S04]  /*47f0*/  FFMA.FTZ R136, R210, R142, R137 ;  /* 0x0000008ed2887223 */ /* 0x000fc80000010089 */
[----:B------:R-:W-:Y:S01]  /*4800*/  FADD.FTZ R137, R209, -R136 ;  /* 0x80000088d1897221 */ /* 0x000fe20000010000 */
[----:B-----5:R-:W-:-:S03]  /*4810*/  @P4 HADD2.F32 R136, -RZ, R41.H1_H1 ;  /* 0x30000029ff884230 */ /* 0x020fc60000004100 */
[----:B------:R-:W-:-:S04]  /*4820*/  FMUL.FTZ R137, R160, R137 ;  /* 0x00000089a0897220 */ /* 0x000fc80000410000 */
[----:B------:R-:W-:-:S07]  /*4830*/  @P4 FADD.FTZ R137, R137, R136 ;  /* 0x0000008889894221 */ /* 0x000fce0000010000 */
.L_x_2287:
[----:B------:R-:W-:Y:S05]  /*4840*/  BSYNC B2 ;  /* 0x0000000000027941 */ /* 0x000fea0003800000 */
.L_x_2285:
        /* <DEDUP_REMOVED lines=14> */
.L_x_2289:
[----:B------:R-:W-:Y:S05]  /*4930*/  BSYNC B2 ;  /* 0x0000000000027941 */ /* 0x000fea0003800000 */
.L_x_2288:
[----:B------:R-:W-:Y:S01]  /*4940*/  BSSY B2, `(.L_x_2290) ;  /* 0x000000e000027945 */ /* 0x000fe20003800000 */
[----:B------:R-:W-:-:S03]  /*4950*/  @P5 PRMT R65, R65, 0x5410, R136 ;  /* 0x0000541041415816 */ /* 0x000fc60000000088 */
[----:B------:R-:W-:Y:S05]  /*4960*/  @P2 BRA `(.L_x_2291) ;  /* 0x0000000000102947 */ /* 0x000fea0003800000 */
[----:B------:R-:W-:Y:S01]  /*4970*/  MOV R137, RZ ;  /* 0x000000ff00897202 */ /* 0x000fe20000000f00 */
[----:B------:R-:W-:Y:S06]  /*4980*/  @!P4 BRA `(.L_x_2292) ;  /* 0x000000000024c947 */ /* 0x000fec0003800000 */
[----:B-----5:R-:W-:Y:S01]  /*4990*/  HADD2.F32 R137, -RZ, R42.H0_H0 ;  /* 0x2000002aff897230 */ /* 0x020fe20000004100 */
[----:B------:R-:W-:Y:S06]  /*49a0*/  BRA `(.L_x_2292) ;  /* 0x00000000001c7947 */ /* 0x000fec0003800000 */
.L_x_2291:
[----:B------:R-:W-:-:S04]  /*49b0*/  ISETP.NE.AND P6, PT, R2, RZ, PT ;  /* 0x000000ff0200720c */ /* 0x000fc80003fc5270 */
[----:B------:R-:W-:-:S05]  /*49c0*/  FSEL R136, R140, RZ, !P6 ;  /* 0x000000ff8c887208 */ /* 0x000fca0007000000 */
[----:B------:R-:W-:Y:S01]  /*49d0*/  FFMA.FTZ R137, R211, R142, R136 ;  /* 0x0000008ed3897223 */ /* 0x000fe20000010088 */
[----:B-----5:R-:W-:-:S03]  /*49e0*/  @P4 HADD2.F32 R136, -RZ, R42.H0_H0 ;  /* 0x2000002aff884230 */ /* 0x020fc60000004100 */
[----:B------:R-:W-:-:S04]  /*49f0*/  FADD.FTZ R137, R214, -R137 ;  /* 0x80000089d6897221 */ /* 0x000fc80000010000 */
[----:B------:R-:W-:-:S04]  /*4a00*/  FMUL.FTZ R137, R160, R137 ;  /* 0x00000089a0897220 */ /* 0x000fc80000410000 */
[----:B------:R-:W-:-:S07]  /*4a10*/  @P4 FADD.FTZ R137, R137, R136 ;  /* 0x0000008889894221 */ /* 0x000fce0000010000 */
.L_x_2292:
[----:B------:R-:W-:Y:S05]  /*4a20*/  BSYNC B2 ;  /* 0x0000000000027941 */ /* 0x000fea0003800000 */
.L_x_2290:
        /* <DEDUP_REMOVED lines=13> */
.L_x_2294:
[----:B------:R-:W-:Y:S05]  /*4b00*/  BSYNC B2 ;  /* 0x0000000000027941 */ /* 0x000fea0003800000 */
.L_x_2293:
[----:B------:R-:W-:Y:S01]  /*4b10*/  BSSY B2, `(.L_x_2295) ;  /* 0x000000e000027945 */ /* 0x000fe20003800000 */
[----:B------:R-:W-:-:S03]  /*4b20*/  @P5 PRMT R66, R136, 0x7610, R66 ;  /* 0x0000761088425816 */ /* 0x000fc60000000042 */
[----:B------:R-:W-:Y:S05]  /*4b30*/  @P2 BRA `(.L_x_2296) ;  /* 0x0000000000102947 */ /* 0x000fea0003800000 */
[----:B------:R-:W-:Y:S01]  /*4b40*/  HFMA2.MMA R137, -RZ, RZ, 0, 0 ;  /* 0x00000000ff897435 */ /* 0x000fe200000001ff */
[----:B------:R-:W-:Y:S10]  /*4b50*/  @!P4 BRA `(.L_x_2297) ;  /* 0x000000000024c947 */ /* 0x000ff40003800000 */
[----:B-----5:R-:W-:Y:S01]  /*4b60*/  HADD2.F32 R137, -RZ, R42.H1_H1 ;  /* 0x3000002aff897230 */ /* 0x020fe20000004100 */
[----:B------:R-:W-:Y:S06]  /*4b70*/  BRA `(.L_x_2297) ;  /* 0x00000000001c7947 */ /* 0x000fec0003800000 */
.L_x_2296:
[----:B------:R-:W-:-:S04]  /*4b80*/  ISETP.NE.AND P6, PT, R2, RZ, PT ;  /* 0x000000ff0200720c */ /* 0x000fc80003fc5270 */
[----:B------:R-:W-:-:S05]  /*4b90*/  FSEL R137, R140, RZ, !P6 ;  /* 0x000000ff8c897208 */ /* 0x000fca0007000000 */
[----:B------:R-:W-:-:S04]  /*4ba0*/  FFMA.FTZ R136, R216, R142, R137 ;  /* 0x0000008ed8887223 */ /* 0x000fc80000010089 */
[----:B------:R-:W-:Y:S01]  /*4bb0*/  FADD.FTZ R137, R213, -R136 ;  /* 0x80000088d5897221 */ /* 0x000fe20000010000 */
[----:B-----5:R-:W-:-:S03]  /*4bc0*/  @P4 HADD2.F32 R136, -RZ, R42.H1_H1 ;  /* 0x3000002aff884230 */ /* 0x020fc60000004100 */
[----:B------:R-:W-:-:S04]  /*4bd0*/  FMUL.FTZ R137, R160, R137 ;  /* 0x00000089a0897220 */ /* 0x000fc80000410000 */
[----:B------:R-:W-:-:S07]  /*4be0*/  @P4 FADD.FTZ R137, R137, R136 ;  /* 0x0000008889894221 */ /* 0x000fce0000010000 */
.L_x_2297:
[----:B------:R-:W-:Y:S05]  /*4bf0*/  BSYNC B2 ;  /* 0x0000000000027941 */ /* 0x000fea0003800000 */
.L_x_2295:
        /* <DEDUP_REMOVED lines=14> */
.L_x_2299:
[----:B------:R-:W-:Y:S05]  /*4ce0*/  BSYNC B2 ;  /* 0x0000000000027941 */ /* 0x000fea0003800000 */
.L_x_2298:
[----:B------:R-:W-:Y:S01]  /*4cf0*/  BSSY B2, `(.L_x_2300) ;  /* 0x000000e000027945 */ /* 0x000fe20003800000 */
[----:B------:R-:W-:-:S03]  /*4d00*/  @P5 PRMT R66, R66, 0x5410, R136 ;  /* 0x0000541042425816 */ /* 0x000fc60000000088 */
[----:B------:R-:W-:Y:S05]  /*4d10*/  @P2 BRA `(.L_x_2301) ;  /* 0x0000000000102947 */ /* 0x000fea0003800000 */
[----:B------:R-:W-:Y:S01]  /*4d20*/  MOV R137, RZ ;  /* 0x000000ff00897202 */ /* 0x000fe20000000f00 */
[----:B------:R-:W-:Y:S06]  /*4d30*/  @!P4 BRA `(.L_x_2302) ;  /* 0x000000000024c947 */ /* 0x000fec0003800000 */
[----:B-----5:R-:W-:Y:S01]  /*4d40*/  HADD2.F32 R137, -RZ, R43.H0_H0 ;  /* 0x2000002bff897230 */ /* 0x020fe20000004100 */
[----:B------:R-:W-:Y:S06]  /*4d50*/  BRA `(.L_x_2302) ;  /* 0x00000000001c7947 */ /* 0x000fec0003800000 */
.L_x_2301:
[----:B------:R-:W-:-:S04]  /*4d60*/  ISETP.NE.AND P6, PT, R2, RZ, PT ;  /* 0x000000ff0200720c */ /* 0x000fc80003fc5270 */
[----:B------:R-:W-:-:S05]  /*4d70*/  FSEL R136, R140, RZ, !P6 ;  /* 0x000000ff8c887208 */ /* 0x000fca0007000000 */
[----:B------:R-:W-:Y:S01]  /*4d80*/  FFMA.FTZ R137, R215, R142, R136 ;  /* 0x0000008ed7897223 */ /* 0x000fe20000010088 */
[----:B-----5:R-:W-:-:S03]  /*4d90*/  @P4 HADD2.F32 R136, -RZ, R43.H0_H0 ;  /* 0x2000002bff884230 */ /* 0x020fc60000004100 */
[----:B------:R-:W-:-:S04]  /*4da0*/  FADD.FTZ R137, R218, -R137 ;  /* 0x80000089da897221 */ /* 0x000fc80000010000 */
[----:B------:R-:W-:-:S04]  /*4db0*/  FMUL.FTZ R137, R160, R137 ;  /* 0x00000089a0897220 */ /* 0x000fc80000410000 */
[----:B------:R-:W-:-:S07]  /*4dc0*/  @P4 FADD.FTZ R137, R137, R136 ;  /* 0x0000008889894221 */ /* 0x000fce0000010000 */
.L_x_2302:
[----:B------:R-:W-:Y:S05]  /*4dd0*/  BSYNC B2 ;  /* 0x0000000000027941 */ /* 0x000fea0003800000 */
.L_x_2300:
        /* <DEDUP_REMOVED lines=13> */
.L_x_2304:
[----:B------:R-:W-:Y:S05]  /*4eb0*/  BSYNC B2 ;  /* 0x0000000000027941 */ /* 0x000fea0003800000 */
.L_x_2303:
[----:B------:R-:W-:Y:S01]  /*4ec0*/  BSSY B2, `(.L_x_2305) ;  /* 0x000000e000027945 */ /* 0x000fe20003800000 */
[----:B------:R-:W-:-:S03]  /*4ed0*/  @P5 PRMT R67, R136, 0x7610, R67 ;  /* 0x0000761088435816 */ /* 0x000fc60000000043 */
[----:B------:R-:W-:Y:S05]  /*4ee0*/  @P2 BRA `(.L_x_2306) ;  /* 0x0000000000102947 */ /* 0x000fea0003800000 */
[----:B------:R-:W-:Y:S01]  /*4ef0*/  HFMA2.MMA R160, -RZ, RZ, 0, 0 ;  /* 0x00000000ffa07435 */ /* 0x000fe200000001ff */
[----:B------:R-:W-:Y:S10]  /*4f00*/  @!P4 BRA `(.L_x_2307) ;  /* 0x000000000024c947 */ /* 0x000ff40003800000 */
[----:B-----5:R-:W-:Y:S01]  /*4f10*/  HADD2.F32 R160, -RZ, R43.H1_H1 ;  /* 0x3000002bffa07230 */ /* 0x020fe20000004100 */
[----:B------:R-:W-:Y:S06]  /*4f20*/  BRA `(.L_x_2307) ;  /* 0x00000000001c7947 */ /* 0x000fec0003800000 */
.L_x_2306:
[----:B------:R-:W-:Y:S01]  /*4f30*/  ISETP.NE.AND P2, PT, R2, RZ, PT ;  /* 0x000000ff0200720c */ /* 0x000fe20003f45270 */
[----:B-----5:R-:W-:-:S03]  /*4f40*/  @P4 HADD2.F32 R139, -RZ, R43.H1_H1 ;  /* 0x3000002bff8b4230 */ /* 0x020fc60000004100 */
[----:B------:R-:W-:-:S05]  /*4f50*/  FSEL R137, R140, RZ, !P2 ;  /* 0x000000ff8c897208 */ /* 0x000fca0005000000 */
[----:B------:R-:W-:-:S04]  /*4f60*/  FFMA.FTZ R142, R220, R142, R137 ;  /* 0x0000008edc8e7223 */ /* 0x000fc80000010089 */
[----:B------:R-:W-:-:S04]  /*4f70*/  FADD.FTZ R137, R217, -R142 ;  /* 0x8000008ed9897221 */ /* 0x000fc80000010000 */
[----:B------:R-:W-:-:S04]  /*4f80*/  FMUL.FTZ R160, R160, R137 ;  /* 0x00000089a0a07220 */ /* 0x000fc80000410000 */
[----:B------:R-:W-:-:S07]  /*4f90*/  @P4 FADD.FTZ R160, R160, R139 ;  /* 0x0000008ba0a04221 */ /* 0x000fce0000010000 */
.L_x_2307:
[----:B------:R-:W-:Y:S05]  /*4fa0*/  BSYNC B2 ;  /* 0x0000000000027941 */ /* 0x000fea0003800000 */
.L_x_2305:
        /* <DEDUP_REMOVED lines=19> */
.L_x_2309:
[----:B------:R-:W-:Y:S05]  /*50e0*/  BSYNC B2 ;  /* 0x0000000000027941 */ /* 0x000fea0003800000 */
.L_x_2308:
[----:B------:R2:W-:Y:S04]  /*50f0*/  @P5 STG.E.128 desc[UR4][R138.64], R64 ;  /* 0x000000408a005986 */ /* 0x0005e8000c101d04 */
[----:B------:R2:W-:Y:S02]  /*5100*/  @P3 STG.E.128 desc[UR4][R136.64], R120 ;  /* 0x0000007888003986 */ /* 0x0005e4000c101d04 */
.L_x_2267:
[----:B------:R-:W-:Y:S05]  /*5110*/  BSYNC B1 ;  /* 0x0000000000017941 */ /* 0x000fea0003800000 */
.L_x_2266:
[----:B012---:R-:W0:Y:S02]  /*5120*/  LDC.64 R136, c[0x0][0x210] ;  /* 0x00008400ff887b82 */ /* 0x007e240000000a00 */
[----:B0-----:R-:W-:-:S04]  /*5130*/  LEA R158, R136, R158, 0x2 ;  /* 0x0000009e889e7211 */ /* 0x001fc800078e10ff */
[----:B------:R-:W-:-:S13]  /*5140*/  ISETP.GE.AND P2, PT, R158, R137, PT ;  /* 0x000000899e00720c */ /* 0x000fda0003f46270 */
[----:B------:R-:W-:Y:S05]  /*5150*/  @!P2 BRA `(.L_x_2310) ;  /* 0xffffffb400bca947 */ /* 0x000fea000383ffff */
.L_x_2165:
[----:B------:R-:W-:Y:S05]  /*5160*/  BSYNC B0 ;  /* 0x0000000000007941 */ /* 0x000fea0003800000 */
.L_x_2164:
        /* <DEDUP_REMOVED lines=209> */
.L_x_2312:
[----:B------:R-:W-:Y:S05]  /*5e80*/  BSYNC B0 ;  /* 0x0000000000007941 */ /* 0x000fea0003800000 */
.L_x_2311:
        /* <DEDUP_REMOVED lines=16> */
.L_x_2314:
[----:B------:R-:W-:Y:S05]  /*5f90*/  BSYNC B0 ;  /* 0x0000000000007941 */ /* 0x000fea0003800000 */
.L_x_2313:
        /* <DEDUP_REMOVED lines=16> */
.L_x_2316:
[----:B------:R-:W-:Y:S05]  /*60a0*/  BSYNC B0 ;  /* 0x0000000000007941 */ /* 0x000fea0003800000 */
.L_x_2315:
        /* <DEDUP_REMOVED lines=16> */
.L_x_2318:
[----:B------:R-:W-:Y:S05]  /*61b0*/  BSYNC B0 ;  /* 0x0000000000007941 */ /* 0x000fea0003800000 */
.L_x_2317:
        /* <DEDUP_REMOVED lines=16> */
.L_x_2320:
[----:B------:R-:W-:Y:S05]  /*62c0*/  BSYNC B0 ;  /* 0x0000000000007941 */ /* 0x000fea0003800000 */
.L_x_2319:
        /* <DEDUP_REMOVED lines=9> */
.L_x_2177:
[----:B-1----:R-:W-:Y:S01]  /*6360*/  HFMA2.MMA R180, -RZ, RZ, 0, 5.9604644775390625e-08 ;  /* 0x00000001ffb47435 */ /* 0x002fe200000001ff */
[----:B------:R-:W-:Y:S01]  /*6370*/  BSSY B1, `(.L_x_2321) ;  /* 0x0000007000017945 */ /* 0x000fe20003800000 */
[----:B------:R-:W-:Y:S02]  /*6380*/  MOV R181, R223 ;  /* 0x000000df00b57202 */ /* 0x000fe40000000f00 */
[----:B------:R-:W-:Y:S02]  /*6390*/  MOV R219, 0x1f ;  /* 0x0000001f00db7802 */ /* 0x000fe40000000f00 */
[----:B------:R-:W-:-:S07]  /*63a0*/  MOV R172, 0xffffffff ;  /* 0xffffffff00ac7802 */ /* 0x000fce0000000f00 */
[----:B-----5:R-:W-:Y:S05]  /*63b0*/  WARPSYNC.COLLECTIVE R172, `(.L_x_2322) ;  /* 0x00000000ac087348 */ /* 0x020fea0003c00000 */
[----:B------:R0:W1:Y:S02]  /*63c0*/  SHFL.BFLY P4, R173, R181, R180, R219 ;  /* 0x0c0000b4b5ad7389 */ /* 0x00006400000800db */
[----:B01---5:R-:W-:Y:S01]  /*63d0*/  ENDCOLLECTIVE ;  /* 0x000000000000791b */ /* 0x023fe20003800000 */
.L_x_2322:
[----:B------:R-:W-:Y:S05]  /*63e0*/  BSYNC B1 ;  /* 0x0000000000017941 */ /* 0x000fea0003800000 */
.L_x_2321:
        /* <DEDUP_REMOVED lines=8> */
.L_x_2323:
[----:B------:R-:W-:Y:S01]  /*6470*/  FADD.FTZ R136, R136, R223 ;  /* 0x000000df88887221 */ /* 0x000fe20000010000 */
[----:B------:R-:W-:-:S04]  /*6480*/  HFMA2.MMA R180, -RZ, RZ, 0, 1.1920928955078125e-07 ;  /* 0x00000002ffb47435 */ /* 0x000fc800000001ff */
[----:B------:R-:W-:Y:S02]  /*6490*/  MOV R181, R136 ;  /* 0x0000008800b57202 */ /* 0x000fe40000000f00 */
[----:B------:R-:W-:-:S07]  /*64a0*/  MOV R137, R173 ;  /* 0x000000ad00897202 */ /* 0x000fce0000000f00 */
[----:B------:R-:W-:Y:S05]  /*64b0*/  WARPSYNC.COLLECTIVE R172, `(.L_x_2324) ;  /* 0x00000000ac087348 */ /* 0x000fea0003c00000 */
[----:B------:R0:W1:Y:S02]  /*64c0*/  SHFL.BFLY P4, R173, R181, R180, R219 ;  /* 0x0c0000b4b5ad7389 */ /* 0x00006400000800db */
[----:B01----:R-:W-:Y:S01]  /*64d0*/  ENDCOLLECTIVE ;  /* 0x000000000000791b */ /* 0x003fe20003800000 */
.L_x_2324:
[----:B------:R-:W-:-:S05]  /*64e0*/  FADD.FTZ R137, R137, R222 ;  /* 0x000000de89897221 */ /* 0x000fca0000010000 */
[----:B------:R-:W-:Y:S02]  /*64f0*/  MOV R181, R137 ;  /* 0x0000008900b57202 */ /* 0x000fe40000000f00 */
[----:B------:R-:W-:-:S07]  /*6500*/  MOV R139, R173 ;  /* 0x000000ad008b7202 */ /* 0x000fce0000000f00 */
[----:B------:R-:W-:Y:S05]  /*6510*/  WARPSYNC.COLLECTIVE R172, `(.L_x_2325) ;  /* 0x00000000ac087348 */ /* 0x000fea0003c00000 */
[----:B------:R0:W1:Y:S02]  /*6520*/  SHFL.BFLY P4, R173, R181, R180, R219 ;  /* 0x0c0000b4b5ad7389 */ /* 0x00006400000800db */
[----:B01----:R-:W-:Y:S01]  /*6530*/  ENDCOLLECTIVE ;  /* 0x000000000000791b */ /* 0x003fe20003800000 */
.L_x_2325:
[----:B------:R-:W-:Y:S01]  /*6540*/  FADD.FTZ R139, R136, R139 ;  /* 0x0000008b888b7221 */ /* 0x000fe20000010000 */
[----:B------:R-:W-:-:S04]  /*6550*/  HFMA2.MMA R180, -RZ, RZ, 0, 2.384185791015625e-07 ;  /* 0x00000004ffb47435 */ /* 0x000fc800000001ff */
[----:B------:R-:W-:Y:S02]  /*6560*/  MOV R181, R139 ;  /* 0x0000008b00b57202 */ /* 0x000fe40000000f00 */
[----:B------:R-:W-:-:S07]  /*6570*/  MOV R138, R173 ;  /* 0x000000ad008a7202 */ /* 0x000fce0000000f00 */
[----:B------:R-:W-:Y:S05]  /*6580*/  WARPSYNC.COLLECTIVE R172, `(.L_x_2326) ;  /* 0x00000000ac087348 */ /* 0x000fea0003c00000 */
[----:B------:R0:W1:Y:S02]  /*6590*/  SHFL.BFLY P4, R173, R181, R180, R219 ;  /* 0x0c0000b4b5ad7389 */ /* 0x00006400000800db */
[----:B01----:R-:W-:Y:S01]  /*65a0*/  ENDCOLLECTIVE ;  /* 0x000000000000791b */ /* 0x003fe20003800000 */
.L_x_2326:
[----:B------:R-:W-:-:S05]  /*65b0*/  FADD.FTZ R138, R137, R138 ;  /* 0x0000008a898a7221 */ /* 0x000fca0000010000 */
[----:B------:R-:W-:Y:S02]  /*65c0*/  MOV R181, R138 ;  /* 0x0000008a00b57202 */ /* 0x000fe40000000f00 */
[----:B------:R-:W-:-:S07]  /*65d0*/  MOV R140, R173 ;  /* 0x000000ad008c7202 */ /* 0x000fce0000000f00 */
[----:B------:R-:W-:Y:S05]  /*65e0*/  WARPSYNC.COLLECTIVE R172, `(.L_x_2327) ;  /* 0x00000000ac087348 */ /* 0x000fea0003c00000 */
[----:B------:R0:W1:Y:S02]  /*65f0*/  SHFL.BFLY P4, R173, R181, R180, R219 ;  /* 0x0c0000b4b5ad7389 */ /* 0x00006400000800db */
[----:B01----:R-:W-:Y:S01]  /*6600*/  ENDCOLLECTIVE ;  /* 0x000000000000791b */ /* 0x003fe20003800000 */
.L_x_2327:
[----:B------:R-:W-:Y:S01]  /*6610*/  FADD.FTZ R140, R139, R140 ;  /* 0x0000008c8b8c7221 */ /* 0x000fe20000010000 */
[----:B------:R-:W-:-:S04]  /*6620*/  HFMA2.MMA R180, -RZ, RZ, 0, 4.76837158203125e-07 ;  /* 0x00000008ffb47435 */ /* 0x000fc800000001ff */
[----:B------:R-:W-:Y:S02]  /*6630*/  MOV R181, R140 ;  /* 0x0000008c00b57202 */ /* 0x000fe40000000f00 */
[----:B------:R-:W-:-:S07]  /*6640*/  MOV R141, R173 ;  /* 0x000000ad008d7202 */ /* 0x000fce0000000f00 */
[----:B------:R-:W-:Y:S05]  /*6650*/  WARPSYNC.COLLECTIVE R172, `(.L_x_2328) ;  /* 0x00000000ac087348 */ /* 0x000fea0003c00000 */
[----:B------:R0:W1:Y:S02]  /*6660*/  SHFL.BFLY P4, R173, R181, R180, R219 ;  /* 0x0c0000b4b5ad7389 */ /* 0x00006400000800db */
[----:B01----:R-:W-:Y:S01]  /*6670*/  ENDCOLLECTIVE ;  /* 0x000000000000791b */ /* 0x003fe20003800000 */
.L_x_2328:
[----:B------:R-:W-:-:S05]  /*6680*/  FADD.FTZ R141, R138, R141 ;  /* 0x0000008d8a8d7221 */ /* 0x000fca0000010000 */
[----:B------:R-:W-:Y:S02]  /*6690*/  MOV R181, R141 ;  /* 0x0000008d00b57202 */ /* 0x000fe40000000f00 */
[----:B------:R-:W-:-:S07]  /*66a0*/  MOV R143, R173 ;  /* 0x000000ad008f7202 */ /* 0x000fce0000000f00 */
[----:B------:R-:W-:Y:S05]  /*66b0*/  WARPSYNC.COLLECTIVE R172, `(.L_x_2329) ;  /* 0x00000000ac087348 */ /* 0x000fea0003c00000 */
[----:B------:R0:W1:Y:S02]  /*66c0*/  SHFL.BFLY P4, R173, R181, R180, R219 ;  /* 0x0c0000b4b5ad7389 */ /* 0x00006400000800db */
[----:B01----:R-:W-:Y:S01]  /*66d0*/  ENDCOLLECTIVE ;  /* 0x000000000000791b */ /* 0x003fe20003800000 */
.L_x_2329:
[----:B------:R-:W-:Y:S01]  /*66e0*/  FADD.FTZ R143, R140, R143 ;  /* 0x0000008f8c8f7221 */ /* 0x000fe20000010000 */
[----:B------:R-:W-:-:S04]  /*66f0*/  HFMA2.MMA R180, -RZ, RZ, 0, 9.5367431640625e-07 ;  /* 0x00000010ffb47435 */ /* 0x000fc800000001ff */
[----:B------:R-:W-:Y:S02]  /*6700*/  MOV R181, R143 ;  /* 0x0000008f00b57202 */ /* 0x000fe40000000f00 */
[----:B------:R-:W-:-:S07]  /*6710*/  MOV R142, R173 ;  /* 0x000000ad008e7202 */ /* 0x000fce0000000f00 */
[----:B------:R-:W-:Y:S05]  /*6720*/  WARPSYNC.COLLECTIVE R172, `(.L_x_2330) ;  /* 0x00000000ac087348 */ /* 0x000fea0003c00000 */
[----:B------:R0:W1:Y:S02]  /*6730*/  SHFL.BFLY P4, R173, R181, R180, R219 ;  /* 0x0c0000b4b5ad7389 */ /* 0x00006400000800db */
[----:B01----:R-:W-:Y:S01]  /*6740*/  ENDCOLLECTIVE ;  /* 0x000000000000791b */ /* 0x003fe20003800000 */
.L_x_2330:
[----:B------:R-:W-:-:S05]  /*6750*/  FADD.FTZ R142, R141, R142 ;  /* 0x0000008e8d8e7221 */ /* 0x000fca0000010000 */
[----:B------:R-:W-:Y:S02]  /*6760*/  MOV R181, R142 ;  /* 0x0000008e00b57202 */ /* 0x000fe40000000f00 */
[----:B------:R-:W-:-:S07]  /*6770*/  MOV R136, R173 ;  /* 0x000000ad00887202 */ /* 0x000fce0000000f00 */
[----:B------:R-:W-:Y:S05]  /*6780*/  WARPSYNC.COLLECTIVE R172, `(.L_x_2331) ;  /* 0x00000000ac087348 */ /* 0x000fea0003c00000 */
[----:B------:R0:W1:Y:S02]  /*6790*/  SHFL.BFLY P4, R173, R181, R180, R219 ;  /* 0x0c0000b4b5ad7389 */ /* 0x00006400000800db */
[----:B01----:R-:W-:Y:S01]  /*67a0*/  ENDCOLLECTIVE ;  /* 0x000000000000791b */ /* 0x003fe20003800000 */
.L_x_2331:
[----:B------:R-:W-:Y:S01]  /*67b0*/  MOV R137, R173 ;  /* 0x000000ad00897202 */ /* 0x000fe20000000f00 */
[----:B------:R-:W-:Y:S06]  /*67c0*/  BRA `(.L_x_2332) ;  /* 0xffffffb400f07947 */ /* 0x000fec000383ffff */
.L_x_2333:
        /* <DEDUP_REMOVED lines=11> */
.L_x_11693:


//--------------------- .text._ZN10layer_norm22ln_bwd_finalize_kernelINS_22Kernel_traits_finalizeILj768E6__halfS2_S2_S2_fjLb1ELj1024ELj4ENS_18Kernel_traits_baseILj768ES2_S2_S2_S2_fjLj1024EEEEELb1ELb1EEEvNS_9BwdParamsE --------------------------
	.section	.text._ZN10layer_norm22ln_bwd_finalize_kernelINS_22Kernel_traits_finalizeILj768E6__halfS2_S2_S2_fjLb1ELj1024ELj4ENS_18Kernel_traits_baseILj768ES2_S2_S2_S2_fjLj1024EEEEELb1ELb1EEEvNS_9BwdParamsE,"ax",@progbits
	.align	128
        .global         _ZN10layer_norm22ln_bwd_finalize_kernelINS_22Kernel_traits_finalizeILj768E6__halfS2_S2_S2_fjLb1ELj1024ELj4ENS_18Kernel_traits_baseILj768ES2_S2_S2_S2_fjLj1024EEEEELb1ELb1EEEvNS_9BwdParamsE
        .type           _ZN10layer_norm22ln_bwd_finalize_kernelINS_22Kernel_traits_finalizeILj768E6__halfS2_S2_S2_fjLb1ELj1024ELj4ENS_18Kernel_traits_baseILj768ES2_S2_S2_S2_fjLj1024EEEEELb1ELb1EEEvNS_9BwdParamsE,@function
        .size           _ZN10layer_norm22ln_bwd_finalize_kernelINS_22Kernel_traits_finalizeILj768E6__halfS2_S2_S2_fjLb1ELj1024ELj4ENS_18Kernel_traits_baseILj768ES2_S2_S2_S2_fjLj1024EEEEELb1ELb1EEEvNS_9BwdParamsE,(.L_x_11694 - _ZN10layer_norm22ln_bwd_finalize_kernelINS_22Kernel_traits_finalizeILj768E6__halfS2_S2_S2_fjLb1ELj1024ELj4ENS_18Kernel_traits_baseILj768ES2_S2_S2_S2_fjLj1024EEEEELb1ELb1EEEvNS_9BwdParamsE)
        .other          _ZN10layer_norm22ln_bwd_finalize_kernelINS_22Kernel_traits_finalizeILj768E6__halfS2_S2_S2_fjLb1ELj1024ELj4ENS_18Kernel_traits_baseILj768ES2_S2_S2_S2_fjLj1024EEEEELb1ELb1EEEvNS_9BwdParamsE,@"STO_CUDA_ENTRY STV_DEFAULT"
_ZN10layer_norm22ln_bwd_finalize_kernelINS_22Kernel_traits_finalizeILj768E6__halfS2_S2_S2_fjLb1ELj1024ELj4ENS_18Kernel_traits_baseILj768ES2_S2_S2_S2_fjLj1024EEEEELb1ELb1EEEvNS_9BwdParamsE:
.text._ZN10layer_norm22ln_bwd_finalize_kernelINS_22Kernel_traits_finalizeILj768E6__halfS2_S2_S2_fjLb1ELj1024ELj4ENS_18Kernel_traits_baseILj768ES2_S2_S2_S2_fjLj1024EEEEELb1ELb1EEEvNS_9BwdParamsE:
        /* <DEDUP_REMOVED lines=25> */
.L_x_2345:
        /* <DEDUP_REMOVED lines=33> */
.L_x_2338:
        /* <DEDUP_REMOVED lines=49> */
.L_x_2337:
[----:B------:R-:W-:Y:S05]  /*06b0*/  BSYNC B1 ;  /* 0x0000000000017941 */ /* 0x000fea0003800000 */
.L_x_2336:
        /* <DEDUP_REMOVED lines=32> */
.L_x_2340:
[----:B------:R-:W-:Y:S05]  /*08c0*/  BSYNC B1 ;  /* 0x0000000000017941 */ /* 0x000fea0003800000 */
.L_x_2339:
        /* <DEDUP_REMOVED lines=16> */
.L_x_2335:
[----:B------:R-:W-:Y:S05]  /*09d0*/  BSYNC B0 ;  /* 0x0000000000007941 */ /* 0x000fea0003800000 */
.L_x_2334:
        /* <DEDUP_REMOVED lines=40> */
.L_x_2361:
        /* <DEDUP_REMOVED lines=8> */
.L_x_2341:
        /* <DEDUP_REMOVED lines=15> */
[----:B---3--:R-:W-:Y:S02]  /*0dd0*/  F2FP.F16.F32.PACK_AB R21, R21, R20 ;  /* 0x000000141515723e */ /* 0x008fe400000000ff */
[----:B-1----:R-:W-:-:S03]  /*0de0*/  F2FP.F16.F32.PACK_AB R13, R13, R12 ;  /* 0x0000000c0d0d723e */ /* 0x002fc600000000ff */
[----:B------:R3:W-:Y:S01]  /*0df0*/  STG.E desc[UR6][R14.64], R21 ;  /* 0x000000150e007986 */ /* 0x0007e2000c101906 */
[----:B----4-:R-:W-:-:S03]  /*0e00*/  F2FP.F16.F32.PACK_AB R17, R17, R16 ;  /* 0x000000101111723e */ /* 0x010fc600000000ff */
[----:B------:R3:W-:Y:S04]  /*0e10*/  STG.E desc[UR6][R10.64], R13 ;  /* 0x0000000d0a007986 */ /* 0x0007e8000c101906 */
[----:B------:R3:W-:Y:S02]  /*0e20*/  STG.E desc[UR6][R8.64], R17 ;  /* 0x0000001108007986 */ /* 0x0007e4000c101906 */
.L_x_2344:
[----:B------:R-:W-:Y:S05]  /*0e30*/  BSYNC B0 ;  /* 0x0000000000007941 */ /* 0x000fea0003800000 */
.L_x_2343:
[C---:B------:R-:W-:Y:S02]  /*0e40*/  ISETP.GT.U32.AND P1, PT, R4.reuse, -0x301, PT ;  /* 0xfffffcff0400780c */ /* 0x040fe40003f24070 */
[----:B------:R-:W-:Y:S02]  /*0e50*/  IADD3 R4, R4, 0x300, RZ ;  /* 0x0000030004047810 */ /* 0x000fe40007ffe0ff */
[----:B------:R-:W-:-:S09]  /*0e60*/  IADD3 R5, R5, 0x180, RZ ;  /* 0x0000018005057810 */ /* 0x000fd20007ffe0ff */
[----:B------:R-:W-:Y:S05]  /*0e70*/  @P1 BRA `(.L_x_2345) ;  /* 0xfffffff000c41947 */ /* 0x000fea000383ffff */
[----:B------:R-:W-:Y:S05]  /*0e80*/  EXIT ;  /* 0x000000000000794d */ /* 0x000fea0003800000 */
.L_x_2342:
[----:B------:R-:W-:Y:S01]  /*0e90*/  HFMA2.MMA R22, -RZ, RZ, 0, 5.9604644775390625e-08 ;  /* 0x00000001ff167435 */ /* 0x000fe200000001ff */
[----:B---3--:R-:W-:Y:S01]  /*0ea0*/  MOV R23, R8 ;  /* 0x0000000800177202 */ /* 0x008fe20000000f00 */
[----:B------:R-:W-:Y:S01]  /*0eb0*/  IMAD.MOV.U32 R20, RZ, RZ, -0x1 ;  /* 0xffffffffff147424 */ /* 0x000fe200078e00ff */
[----:B------:R-:W-:-:S08]  /*0ec0*/  MOV R25, 0x1f ;  /* 0x0000001f00197802 */ /* 0x000fd00000000f00 */
[----:B012---:R-:W-:Y:S05]  /*0ed0*/  WARPSYNC.COLLECTIVE R20, `(.L_x_2346) ;  /* 0x0000000014087348 */ /* 0x007fea0003c00000 */
[----:B------:R3:W4:Y:S02]  /*0ee0*/  SHFL.BFLY P2, R21, R23, R22, R25 ;  /* 0x0c00001617157389 */ /* 0x0007240000040019 */
[----:B01234-:R-:W-:Y:S01]  /*0ef0*/  ENDCOLLECTIVE ;  /* 0x000000000000791b */ /* 0x01ffe20003800000 */
.L_x_2346:
[----:B------:R-:W-:Y:S01]  /*0f00*/  HFMA2.MMA R22, -RZ, RZ, 0, 1.1920928955078125e-07 ;  /* 0x00000002ff167435 */ /* 0x000fe200000001ff */
[----:B------:R-:W-:-:S05]  /*0f10*/  MOV R9, R21 ;  /* 0x0000001500097202 */ /* 0x000fca0000000f00 */
[----:B------:R-:W-:-:S05]  /*0f20*/  FADD.FTZ R9, R8, R9 ;  /* 0x0000000908097221 */ /* 0x000fca0000010000 */
[----:B------:R-:W-:-:S07]  /*0f30*/  MOV R23, R9 ;  /* 0x0000000900177202 */ /* 0x000fce0000000f00 */
[----:B------:R-:W-:Y:S05]  /*0f40*/  WARPSYNC.COLLECTIVE R20, `(.L_x_2347) ;  /* 0x0000000014087348 */ /* 0x000fea0003c00000 */
[----:B------:R0:W1:Y:S02]  /*0f50*/  SHFL.BFLY P2, R21, R23, R22, R25 ;  /* 0x0c00001617157389 */ /* 0x0000640000040019 */
[----:B01----:R-:W-:Y:S01]  /*0f60*/  ENDCOLLECTIVE ;  /* 0x000000000000791b */ /* 0x003fe20003800000 */
.L_x_2347:
[----:B------:R-:W-:Y:S01]  /*0f70*/  HFMA2.MMA R22, -RZ, RZ, 0, 2.384185791015625e-07 ;  /* 0x00000004ff167435 */ /* 0x000fe200000001ff */
[----:B------:R-:W-:-:S05]  /*0f80*/  MOV R12, R21 ;  /* 0x00000015000c7202 */ /* 0x000fca0000000f00 */
[----:B------:R-:W-:-:S05]  /*0f90*/  FADD.FTZ R12, R9, R12 ;  /* 0x0000000c090c7221 */ /* 0x000fca0000010000 */
[----:B------:R-:W-:-:S07]  /*0fa0*/  MOV R23, R12 ;  /* 0x0000000c00177202 */ /* 0x000fce0000000f00 */
[----:B------:R-:W-:Y:S05]  /*0fb0*/  WARPSYNC.COLLECTIVE R20, `(.L_x_2348) ;  /* 0x0000000014087348 */ /* 0x000fea0003c00000 */
[----:B------:R0:W1:Y:S02]  /*0fc0*/  SHFL.BFLY P2, R21, R23, R22, R25 ;  /* 0x0c00001617157389 */ /* 0x0000640000040019 */
[----:B01----:R-:W-:Y:S01]  /*0fd0*/  ENDCOLLECTIVE ;  /* 0x000000000000791b */ /* 0x003fe20003800000 */
.L_x_2348:
[----:B------:R-:W-:Y:S01]  /*0fe0*/  HFMA2.MMA R22, -RZ, RZ, 0, 4.76837158203125e-07 ;  /* 0x00000008ff167435 */ /* 0x000fe200000001ff */
[----:B------:R-:W-:-:S05]  /*0ff0*/  MOV R13, R21 ;  /* 0x00000015000d7202 */ /* 0x000fca0000000f00 */
[----:B------:R-:W-:-:S04]  /*1000*/  FADD.FTZ R13, R12, R13 ;  /* 0x0000000d0c0d7221 */ /* 0x000fc80000010000 */
[----:B------:R-:W-:-:S07]  /*1010*/  IMAD.MOV.U32 R23, RZ, RZ, R13 ;  /* 0x000000ffff177224 */ /* 0x000fce00078e000d */
[----:B------:R-:W-:Y:S05]  /*1020*/  WARPSYNC.COLLECTIVE R20, `(.L_x_2349) ;  /* 0x0000000014087348 */ /* 0x000fea0003c00000 */
[----:B------:R0:W1:Y:S02]  /*1030*/  SHFL.BFLY P2, R21, R23, R22, R25 ;  /* 0x0c00001617157389 */ /* 0x0000640000040019 */
[----:B01----:R-:W-:Y:S01]  /*1040*/  ENDCOLLECTIVE ;  /* 0x000000000000791b */ /* 0x003fe20003800000 */
.L_x_2349:
[----:B------:R-:W-:Y:S01]  /*1050*/  HFMA2.MMA R22, -RZ, RZ, 0, 9.5367431640625e-07 ;  /* 0x00000010ff167435 */ /* 0x000fe200000001ff */
[----:B------:R-:W-:-:S05]  /*1060*/  MOV R8, R21 ;  /* 0x0000001500087202 */ /* 0x000fca0000000f00 */
[----:B------:R-:W-:-:S05]  /*1070*/  FADD.FTZ R9, R13, R8 ;  /* 0x000000080d097221 */ /* 0x000fca0000010000 */
[----:B------:R-:W-:-:S07]  /*1080*/  MOV R23, R9 ;  /* 0x0000000900177202 */ /* 0x000fce0000000f00 */
[----:B------:R-:W-:Y:S05]  /*1090*/  WARPSYNC.COLLECTIVE R20, `(.L_x_2350) ;  /* 0x0000000014087348 */ /* 0x000fea0003c00000 */
[----:B------:R0:W1:Y:S02]  /*10a0*/  SHFL.BFLY P2, R21, R23, R22, R25 ;  /* 0x0c00001617157389 */ /* 0x0000640000040019 */
[----:B01----:R-:W-:Y:S01]  /*10b0*/  ENDCOLLECTIVE ;  /* 0x000000000000791b */ /* 0x003fe20003800000 */
.L_x_2350:
[----:B------:R-:W-:Y:S01]  /*10c0*/  HFMA2.MMA R22, -RZ, RZ, 0, 5.9604644775390625e-08 ;  /* 0x00000001ff167435 */ /* 0x000fe200000001ff */
[----:B------:R-:W-:Y:S02]  /*10d0*/  MOV R23, R11 ;  /* 0x0000000b00177202 */ /* 0x000fe40000000f00 */
[----:B------:R-:W-:-:S08]  /*10e0*/  MOV R8, R21 ;  /* 0x0000001500087202 */ /* 0x000fd00000000f00 */
[----:B------:R-:W-:Y:S05]  /*10f0*/  WARPSYNC.COLLECTIVE R20, `(.L_x_2351) ;  /* 0x0000000014087348 */ /* 0x000fea0003c00000 */
[----:B------:R0:W1:Y:S02]  /*1100*/  SHFL.BFLY P2, R21, R23, R22, R25 ;  /* 0x0c00001617157389 */ /* 0x0000640000040019 */
[----:B01----:R-:W-:Y:S01]  /*1110*/  ENDCOLLECTIVE ;  /* 0x000000000000791b */ /* 0x003fe20003800000 */
.L_x_2351:
[----:B------:R-:W-:Y:S01]  /*1120*/  HFMA2.MMA R22, -RZ, RZ, 0, 1.1920928955078125e-07 ;  /* 0x00000002ff167435 */ /* 0x000fe200000001ff */
[----:B------:R-:W-:-:S05]  /*1130*/  MOV R12, R21 ;  /* 0x00000015000c7202 */ /* 0x000fca0000000f00 */
[----:B------:R-:W-:-:S04]  /*1140*/  FADD.FTZ R14, R11, R12 ;  /* 0x0000000c0b0e7221 */ /* 0x000fc80000010000 */
[----:B------:R-:W-:-:S07]  /*1150*/  IMAD.MOV.U32 R23, RZ, RZ, R14 ;  /* 0x000000ffff177224 */ /* 0x000fce00078e000e */
[----:B------:R-:W-:Y:S05]  /*1160*/  WARPSYNC.COLLECTIVE R20, `(.L_x_2352) ;  /* 0x0000000014087348 */ /* 0x000fea0003c00000 */
[----:B------:R0:W1:Y:S02]  /*1170*/  SHFL.BFLY P2, R21, R23, R22, R25 ;  /* 0x0c00001617157389 */ /* 0x0000640000040019 */
[----:B01----:R-:W-:Y:S01]  /*1180*/  ENDCOLLECTIVE ;  /* 0x000000000000791b */ /* 0x003fe20003800000 */
.L_x_2352:
[----:B------:R-:W-:Y:S01]  /*1190*/  HFMA2.MMA R22, -RZ, RZ, 0, 2.384185791015625e-07 ;  /* 0x00000004ff167435 */ /* 0x000fe200000001ff */
[----:B------:R-:W-:-:S05]  /*11a0*/  MOV R13, R21 ;  /* 0x00000015000d7202 */ /* 0x000fca0000000f00 */
[----:B------:R-:W-:-:S05]  /*11b0*/  FADD.FTZ R15, R14, R13 ;  /* 0x0000000d0e0f7221 */ /* 0x000fca0000010000 */
[----:B------:R-:W-:-:S07]  /*11c0*/  MOV R23, R15 ;  /* 0x0000000f00177202 */ /* 0x000fce0000000f00 */
[----:B------:R-:W-:Y:S05]  /*11d0*/  WARPSYNC.COLLECTIVE R20, `(.L_x_2353) ;  /* 0x0000000014087348 */ /* 0x000fea0003c00000 */
[----:B------:R0:W1:Y:S02]  /*11e0*/  SHFL.BFLY P2, R21, R23, R22, R25 ;  /* 0x0c00001617157389 */ /* 0x0000640000040019 */
[----:B01----:R-:W-:Y:S01]  /*11f0*/  ENDCOLLECTIVE ;  /* 0x000000000000791b */ /* 0x003fe20003800000 */
.L_x_2353:
[----:B------:R-:W-:Y:S01]  /*1200*/  HFMA2.MMA R22, -RZ, RZ, 0, 4.76837158203125e-07 ;  /* 0x00000008ff167435 */ /* 0x000fe200000001ff */
[----:B------:R-:W-:-:S05]  /*1210*/  MOV R16, R21 ;  /* 0x0000001500107202 */ /* 0x000fca0000000f00 */
[----:B------:R-:W-:-:S05]  /*1220*/  FADD.FTZ R16, R15, R16 ;  /* 0x000000100f107221 */ /* 0x000fca0000010000 */
[----:B------:R-:W-:-:S07]  /*1230*/  MOV R23, R16 ;  /* 0x0000001000177202 */ /* 0x000fce0000000f00 */
[----:B------:R-:W-:Y:S05]  /*1240*/  WARPSYNC.COLLECTIVE R20, `(.L_x_2354) ;  /* 0x0000000014087348 */ /* 0x000fea0003c00000 */
[----:B------:R0:W1:Y:S02]  /*1250*/  SHFL.BFLY P2, R21, R23, R22, R25 ;  /* 0x0c00001617157389 */ /* 0x0000640000040019 */
[----:B01----:R-:W-:Y:S01]  /*1260*/  ENDCOLLECTIVE ;  /* 0x000000000000791b */ /* 0x003fe20003800000 */
.L_x_2354:
[----:B------:R-:W-:Y:S01]  /*1270*/  HFMA2.MMA R22, -RZ, RZ, 0, 9.5367431640625e-07 ;  /* 0x00000010ff167435 */ /* 0x000fe200000001ff */
[----:B------:R-:W-:-:S05]  /*1280*/  MOV R11, R21 ;  /* 0x00000015000b7202 */ /* 0x000fca0000000f00 */
[----:B------:R-:W-:-:S04]  /*1290*/  FADD.FTZ R11, R16, R11 ;  /* 0x0000000b100b7221 */ /* 0x000fc80000010000 */
[----:B------:R-:W-:-:S07]  /*12a0*/  IMAD.MOV.U32 R23, RZ, RZ, R11 ;  /* 0x000000ffff177224 */ /* 0x000fce00078e000b */
[----:B------:R-:W-:Y:S05]  /*12b0*/  WARPSYNC.COLLECTIVE R20, `(.L_x_2355) ;  /* 0x0000000014087348 */ /* 0x000fea0003c00000 */
[----:B------:R0:W1:Y:S02]  /*12c0*/  SHFL.BFLY P2, R21, R23, R22, R25 ;  /* 0x0c00001617157389 */ /* 0x0000640000040019 */
[----:B01----:R-:W-:Y:S01]  /*12d0*/  ENDCOLLECTIVE ;  /* 0x000000000000791b */ /* 0x003fe20003800000 */
.L_x_2355:
[----:B------:R-:W-:Y:S01]  /*12e0*/  HFMA2.MMA R22, -RZ, RZ, 0, 5.9604644775390625e-08 ;  /* 0x00000001ff167435 */ /* 0x000fe200000001ff */
[----:B------:R-:W-:Y:S02]  /*12f0*/  MOV R23, R10 ;  /* 0x0000000a00177202 */ /* 0x000fe40000000f00 */
[----:B------:R-:W-:-:S08]  /*1300*/  MOV R12, R21 ;  /* 0x00000015000c7202 */ /* 0x000fd00000000f00 */
[----:B------:R-:W-:Y:S05]  /*1310*/  WARPSYNC.COLLECTIVE R20, `(.L_x_2356) ;  /* 0x0000000014087348 */ /* 0x000fea0003c00000 */
[----:B------:R0:W1:Y:S02]  /*1320*/  SHFL.BFLY P2, R21, R23, R22, R25 ;  /* 0x0c00001617157389 */ /* 0x0000640000040019 */
[----:B01----:R-:W-:Y:S01]  /*1330*/  ENDCOLLECTIVE ;  /* 0x000000000000791b */ /* 0x003fe20003800000 */
.L_x_2356:
[----:B------:R-:W-:Y:S01]  /*1340*/  HFMA2.MMA R22, -RZ, RZ, 0, 1.1920928955078125e-07 ;  /* 0x00000002ff167435 */ /* 0x000fe200000001ff */
[----:B------:R-:W-:-:S05]  /*1350*/  MOV R13, R21 ;  /* 0x00000015000d7202 */ /* 0x000fca0000000f00 */
[----:B------:R-:W-:-:S05]  /*1360*/  FADD.FTZ R17, R10, R13 ;  /* 0x0000000d0a117221 */ /* 0x000fca0000010000 */
[----:B------:R-:W-:-:S07]  /*1370*/  MOV R23, R17 ;  /* 0x0000001100177202 */ /* 0x000fce0000000f00 */
[----:B------:R-:W-:Y:S05]  /*1380*/  WARPSYNC.COLLECTIVE R20, `(.L_x_2357) ;  /* 0x0000000014087348 */ /* 0x000fea0003c00000 */
[----:B------:R0:W1:Y:S02]  /*1390*/  SHFL.BFLY P2, R21, R23, R22, R25 ;  /* 0x0c00001617157389 */ /* 0x0000640000040019 */
[----:B01----:R-:W-:Y:S01]  /*13a0*/  ENDCOLLECTIVE ;  /* 0x000000000000791b */ /* 0x003fe20003800000 */
.L_x_2357:
[----:B------:R-:W-:Y:S01]  /*13b0*/  HFMA2.MMA R22, -RZ, RZ, 0, 2.384185791015625e-07 ;  /* 0x00000004ff167435 */ /* 0x000fe200000001ff */
[----:B------:R-:W-:-:S05]  /*13c0*/  MOV R16, R21 ;  /* 0x0000001500107202 */ /* 0x000fca0000000f00 */
[----:B------:R-:W-:-:S04]  /*13d0*/  FADD.FTZ R18, R17, R16 ;  /* 0x0000001011127221 */ /* 0x000fc80000010000 */
[----:B------:R-:W-:-:S07]  /*13e0*/  IMAD.MOV.U32 R23, RZ, RZ, R18 ;  /* 0x000000ffff177224 */ /* 0x000fce00078e0012 */
[----:B------:R-:W-:Y:S05]  /*13f0*/  WARPSYNC.COLLECTIVE R20, `(.L_x_2358) ;  /* 0x0000000014087348 */ /* 0x000fea0003c00000 */
[----:B------:R0:W1:Y:S02]  /*1400*/  SHFL.BFLY P2, R21, R23, R22, R25 ;  /* 0x0c00001617157389 */ /* 0x0000640000040019 */
[----:B01----:R-:W-:Y:S01]  /*1410*/  ENDCOLLECTIVE ;  /* 0x000000000000791b */ /* 0x003fe20003800000 */
.L_x_2358:
[----:B------:R-:W-:Y:S01]  /*1420*/  HFMA2.MMA R22, -RZ, RZ, 0, 4.76837158203125e-07 ;  /* 0x00000008ff167435 */ /* 0x000fe200000001ff */
[----:B------:R-:W-:-:S05]  /*1430*/  MOV R19, R21 ;  /* 0x0000001500137202 */ /* 0x000fca0000000f00 */
[----:B------:R-:W-:-:S05]  /*1440*/  FADD.FTZ R19, R18, R19 ;  /* 0x0000001312137221 */ /* 0x000fca0000010000 */
[----:B------:R-:W-:-:S07]  /*1450*/  MOV R23, R19 ;  /* 0x0000001300177202 */ /* 0x000fce0000000f00 */
[----:B------:R-:W-:Y:S05]  /*1460*/  WARPSYNC.COLLECTIVE R20, `(.L_x_2359) ;  /* 0x0000000014087348 */ /* 0x000fea0003c00000 */
[----:B------:R0:W1:Y:S02]  /*1470*/  SHFL.BFLY P2, R21, R23, R22, R25 ;  /* 0x0c00001617157389 */ /* 0x0000640000040019 */
[----:B01----:R-:W-:Y:S01]  /*1480*/  ENDCOLLECTIVE ;  /* 0x000000000000791b */ /* 0x003fe20003800000 */
.L_x_2359:
[----:B------:R-:W-:Y:S01]  /*1490*/  HFMA2.MMA R22, -RZ, RZ, 0, 9.5367431640625e-07 ;  /* 0x00000010ff167435 */ /* 0x000fe200000001ff */
[----:B------:R-:W-:-:S05]  /*14a0*/  MOV R10, R21 ;  /* 0x00000015000a7202 */ /* 0x000fca0000000f00 */
[----:B------:R-:W-:-:S05]  /*14b0*/  FADD.FTZ R10, R19, R10 ;  /* 0x0000000a130a7221 */ /* 0x000fca0000010000 */
[----:B------:R-:W-:-:S07]  /*14c0*/  MOV R23, R10 ;  /* 0x0000000a00177202 */ /* 0x000fce0000000f00 */
[----:B------:R-:W-:Y:S05]  /*14d0*/  WARPSYNC.COLLECTIVE R20, `(.L_x_2360) ;  /* 0x0000000014087348 */ /* 0x000fea0003c00000 */
[----:B------:R0:W1:Y:S02]  /*14e0*/  SHFL.BFLY P2, R21, R23, R22, R25 ;  /* 0x0c00001617157389 */ /* 0x0000640000040019 */
[----:B01----:R-:W-:Y:S01]  /*14f0*/  ENDCOLLECTIVE ;  /* 0x000000000000791b */ /* 0x003fe20003800000 */
.L_x_2360:
[----:B------:R-:W-:Y:S01]  /*1500*/  MOV R15, R21 ;  /* 0x00000015000f7202 */ /* 0x000fe20000000f00 */
[----:B------:R-:W-:Y:S06]  /*1510*/  BRA `(.L_x_2361) ;  /* 0xfffffff400d07947 */ /* 0x000fec000383ffff */
.L_x_2362:
        /* <DEDUP_REMOVED lines=14> */
.L_x_11694:


//--------------------- .text._ZN10layer_norm13ln_bwd_kernelINS_13Kernel_traitsI6__halfS2_S2_S2_fjLj768ELj1ELj4ELj1ELj16ENS_18Kernel_traits_baseILj768ES2_S2_S2_S2_fjLj128EEEEELb1ELb1ELb1ELb1EEEvNS_9BwdParamsE --------------------------
	.section	.text._ZN10layer_norm13ln_bwd_kernelINS_13Kernel_traitsI6__halfS2_S2_S2_fjLj768ELj1ELj4ELj1ELj16ENS_18Kernel_traits_baseILj768ES2_S2_S2_S2_fjLj128EEEEELb1ELb1ELb1ELb1EEEvNS_9BwdParamsE,"ax",@progbits
	.align	128
        .global         _ZN10layer_norm13ln_bwd_kernelINS_13Kernel_traitsI6__halfS2_S2_S2_fjLj768ELj1ELj4ELj1ELj16ENS_18Kernel_traits_baseILj768ES2_S2_S2_S2_fjLj128EEEEELb1ELb1ELb1ELb1EEEvNS_9BwdParamsE
        .type           _ZN10layer_norm13ln_bwd_kernelINS_13Kernel_traitsI6__halfS2_S2_S2_fjLj768ELj1ELj4ELj1ELj16ENS_18Kernel_traits_baseILj768ES2_S2_S2_S2_fjLj128EEEEELb1ELb1ELb1ELb1EEEvNS_9BwdParamsE,@function
        .size           _ZN10layer_norm13ln_bwd_kernelINS_13Kernel_traitsI6__halfS2_S2_S2_fjLj768ELj1ELj4ELj1ELj16ENS_18Kernel_traits_baseILj768ES2_S2_S2_S2_fjLj128EEEEELb1ELb1ELb1ELb1EEEvNS_9BwdParamsE,(.L_x_11695 - _ZN10layer_norm13ln_bwd_kernelINS_13Kernel_traitsI6__halfS2_S2_S2_fjLj768ELj1ELj4ELj1ELj16ENS_18Kernel_traits_baseILj768ES2_S2_S2_S2_fjLj128EEEEELb1ELb1ELb1ELb1EEEvNS_9BwdParamsE)
        .other          _ZN10layer_norm13ln_bwd_kernelINS_13Kernel_traitsI6__halfS2_S2_S2_fjLj768ELj1ELj4ELj1ELj16ENS_18Kernel_traits_baseILj768ES2_S2_S2_S2_fjLj128EEEEELb1ELb1ELb1ELb1EEEvNS_9BwdParamsE,@"STO_CUDA_ENTRY STV_DEFAULT"
_ZN10layer_norm13ln_bwd_kernelINS_13Kernel_traitsI6__halfS2_S2_S2_fjLj768ELj1ELj4ELj1ELj16ENS_18Kernel_traits_baseILj768ES2_S2_S2_S2_fjLj128EEEEELb1ELb1ELb1ELb1EEEvNS_9BwdParamsE:
.text._ZN10layer_norm13ln_bwd_kernelINS_13Kernel_traitsI6__halfS2_S2_S2_fjLj768ELj1ELj4ELj1ELj16ENS_18Kernel_traits_baseILj768ES2_S2_S2_S2_fjLj128EEEEELb1ELb1ELb1ELb1EEEvNS_9BwdParamsE:
        /* <DEDUP_REMOVED lines=60> */
.L_x_2364:
[----:B------:R-:W-:Y:S01]  /*03c0*/  ULDC.64 UR6, c[0x0][0x260] ;  /* 0x0000980000067ab9 */ /* 0x000fe20000000a00 */
[----:B------:R-:W0:Y:S01]  /*03d0*/  LDC.U8 R28, c[0x0][0x2a0] ;  /* 0x0000a800ff1c7b82 */ /* 0x000e220000000000 */
[----:B------:R-:W-:-:S04]  /*03e0*/  LEA R14, P0, R2, UR6, 0x4 ;  /* 0x00000006020e7c11 */ /* 0x000fc8000f8020ff */
        /* <DEDUP_REMOVED lines=64> */
.L_x_2494:
        /* <DEDUP_REMOVED lines=17> */
[C---:B------:R-:W-:Y:S02]  /*0900*/  IADD3 R31, R199.reuse, 0x20, RZ ;  /* 0x00000020c71f7810 */ /* 0x040fe40007ffe0ff */
[C---:B------:R-:W-:Y:S01]  /*0910*/  IADD3 R0, R199.reuse, 0x40, RZ ;  /* 0x00000040c7007810 */ /* 0x040fe20007ffe0ff */
        /* <DEDUP_REMOVED lines=9> */
[----:B------:R-:W-:Y:S02]  /*09b0*/  MOV R201, UR16 ;  /* 0x0000001000c97c02 */ /* 0x000fe40008000f00 */
[----:B------:R-:W-:Y:S02]  /*09c0*/  MOV R203, UR17 ;  /* 0x0000001100cb7c02 */ /* 0x000fe40008000f00 */
        /* <DEDUP_REMOVED lines=10> */
[----:B------:R-:W-:-:S02]  /*0a70*/  IADD3 R169, R171, 0x20, RZ ;  /* 0x00000020aba97810 */ /* 0x000fc40007ffe0ff */
[C---:B------:R-:W-:Y:S01]  /*0a80*/  IADD3 R205, R171.reuse, 0x40, RZ ;  /* 0x00000040abcd7810 */ /* 0x040fe20007ffe0ff */
        /* <DEDUP_REMOVED lines=8> */
.L_x_2367:
        /* <DEDUP_REMOVED lines=9> */
[----:B0-----:R-:W-:-:S03]  /*0ba0*/  IMAD.WIDE.U32 R140, R199, 0x10, R156 ;  /* 0x00000010c78c7825 */ /* 0x001fc600078e009c */
[----:B------:R-:W-:Y:S01]  /*0bb0*/  IADD3 R153, R3, 0x20, RZ ;  /* 0x0000002003997810 */ /* 0x000fe20007ffe0ff */
[----:B------:R-:W-:Y:S02]  /*0bc0*/  IMAD.WIDE.U32 R148, R31, 0x10, R156 ;  /* 0x000000101f947825 */ /* 0x000fe400078e009c */
[----:B------:R-:W2:Y:S02]  /*0bd0*/  LDG.E.128 R140, desc[UR4][R140.64] ;  /* 0x000000048c8c7981 */ /* 0x000ea4000c1e1d00 */
[C---:B---3--:R-:W-:Y:S01]  /*0be0*/  IMAD.WIDE.U32 R144, R3.reuse, 0x10, R160 ;  /* 0x0000001003907825 */ /* 0x048fe200078e00a0 */
[----:B------:R-:W-:Y:S01]  /*0bf0*/  IADD3 R3, R3, 0x40, RZ ;  /* 0x0000004003037810 */ /* 0x000fe20007ffe0ff */
[----:B------:R-:W3:Y:S02]  /*0c00*/  LDG.E.128 R148, desc[UR4][R148.64] ;  /* 0x0000000494947981 */ /* 0x000ee4000c1e1d00 */
[----:B------:R-:W-:Y:S02]  /*0c10*/  IMAD.WIDE.U32 R156, R0, 0x10, R156 ;  /* 0x00000010009c7825 */ /* 0x000fe400078e009c */
[----:B------:R-:W3:Y:S02]  /*0c20*/  LDG.E.128 R144, desc[UR4][R144.64] ;  /* 0x0000000490907981 */ /* 0x000ee4000c1e1d00 */
[----:B------:R-:W-:-:S02]  /*0c30*/  IMAD.WIDE.U32 R152, R153, 0x10, R160 ;  /* 0x0000001099987825 */ /* 0x000fc400078e00a0 */
[----:B------:R-:W3:Y:S02]  /*0c40*/  LDG.E.128 R156, desc[UR4][R156.64] ;  /* 0x000000049c9c7981 */ /* 0x000ee4000c1e1d00 */
        /* <DEDUP_REMOVED lines=10> */
[C---:B------:R-:W-:Y:S02]  /*0cf0*/  IADD3 R169, R171.reuse, 0x20, RZ ;  /* 0x00000020aba97810 */ /* 0x040fe40007ffe0ff */
[C---:B-1----:R-:W-:Y:S01]  /*0d00*/  IADD3 R167, R171.reuse, 0x40, RZ ;  /* 0x00000040aba77810 */ /* 0x042fe20007ffe0ff */
        /* <DEDUP_REMOVED lines=10> */
[----:B------:R0:W5:Y:S04]  /*0db0*/  @P0 LDG.E.128 R40, desc[UR4][R176.64] ;  /* 0x00000004b0280981 */ /* 0x000168000c1e1d00 */
[----:B------:R1:W5:Y:S04]  /*0dc0*/  @P0 LDG.E.128 R36, desc[UR4][R174.64] ;  /* 0x00000004ae240981 */ /* 0x000368000c1e1d00 */
[----:B------:R4:W5:Y:S01]  /*0dd0*/  @P0 LDG.E.128 R32, desc[UR4][R172.64] ;  /* 0x00000004ac200981 */ /* 0x000962000c1e1d00 */
[----:B------:R-:W-:-:S04]  /*0de0*/  ISETP.NE.AND P0, PT, R28, RZ, PT ;  /* 0x000000ff1c00720c */ /* 0x000fc80003f05270 */
[----:B--2---:R-:W-:Y:S01]  /*0df0*/  FSEL R227, R195, RZ, !P0 ;  /* 0x000000ffc3e37208 */ /* 0x004fe20004000000 */
[--C-:B------:R-:W-:Y:S02]  /*0e00*/  HADD2.F32 R3, -RZ, R140.reuse.H0_H0 ;  /* 0x2000008cff037230 */ /* 0x100fe40000004100 */
[----:B------:R-:W-:Y:S02]  /*0e10*/  HADD2.F32 R140, -RZ, R140.H1_H1 ;  /* 0x3000008cff8c7230 */ /* 0x000fe40000004100 */
[--C-:B------:R-:W-:Y:S02]  /*0e20*/  HADD2.F32 R188, -RZ, R141.reuse.H0_H0 ;  /* 0x2000008dffbc7230 */ /* 0x100fe40000004100 */
[----:B------:R-:W-:Y:S01]  /*0e30*/  FADD.FTZ R3, -R227, R3 ;  /* 0x00000003e3037221 */ /* 0x000fe20000010100 */
[----:B------:R-:W-:Y:S02]  /*0e40*/  HADD2.F32 R189, -RZ, R141.H1_H1 ;  /* 0x3000008dffbd7230 */ /* 0x000fe40000004100 */
[----:B---3--:R-:W-:-:S02]  /*0e50*/  HADD2.F32 R187, -RZ, R144.H0_H0 ;  /* 0x20000090ffbb7230 */ /* 0x008fc40000004100 */
[----:B------:R-:W-:Y:S02]  /*0e60*/  HADD2.F32 R195, -RZ, R157.H1_H1 ;  /* 0x3000009dffc37230 */ /* 0x000fe40000004100 */
[----:B------:R-:W-:Y:S02]  /*0e70*/  HADD2.F32 R196, -RZ, R158.H0_H0 ;  /* 0x2000009effc47230 */ /* 0x000fe40000004100 */
[--C-:B------:R-:W-:Y:S02]  /*0e80*/  HADD2.F32 R190, -RZ, R142.reuse.H0_H0 ;  /* 0x2000008effbe7230 */ /* 0x100fe40000004100 */
[C---:B------:R-:W-:Y:S01]  /*0e90*/  FADD.FTZ R141, -R227.reuse, R140 ;  /* 0x0000008ce38d7221 */ /* 0x040fe20000010100 */
[----:B------:R-:W-:Y:S02]  /*0ea0*/  HADD2.F32 R142, -RZ, R142.H1_H1 ;  /* 0x3000008eff8e7230 */ /* 0x000fe40000004100 */
[----:B------:R-:W-:Y:S01]  /*0eb0*/  FADD.FTZ R219, -R227, R195 ;  /* 0x000000c3e3db7221 */ /* 0x000fe20000010100 */
[----:B0-----:R-:W-:-:S02]  /*0ec0*/  HADD2.F32 R176, -RZ, R143.H0_H0 ;  /* 0x2000008fffb07230 */ /* 0x001fc40000004100 */
[C---:B------:R-:W-:Y:S01]  /*0ed0*/  FADD.FTZ R221, -R227.reuse, R196 ;  /* 0x000000c4e3dd7221 */ /* 0x040fe20000010100 */
[----:B------:R-:W-:Y:S02]  /*0ee0*/  HADD2.F32 R197, -RZ, R159.H0_H0 ;  /* 0x2000009fffc57230 */ /* 0x000fe40000004100 */
[----:B------:R-:W-:Y:S02]  /*0ef0*/  HADD2.F32 R177, -RZ, R143.H1_H1 ;  /* 0x3000008fffb17230 */ /* 0x000fe40000004100 */
[C---:B------:R-:W-:Y:S01]  /*0f00*/  FADD.FTZ R143, -R227.reuse, R188 ;  /* 0x000000bce38f7221 */ /* 0x040fe20000010100 */
[----:B------:R-:W-:Y:S02]  /*0f10*/  HADD2.F32 R164, -RZ, R144.H1_H1 ;  /* 0x30000090ffa47230 */ /* 0x000fe40000004100 */
[----:B------:R-:W-:Y:S01]  /*0f20*/  FADD.FTZ R189, -R227, R189 ;  /* 0x000000bde3bd7221 */ /* 0x000fe20000010100 */
[--C-:B------:R-:W-:Y:S02]  /*0f30*/  HADD2.F32 R195, -RZ, R162.reuse.H0_H0 ;  /* 0x200000a2ffc37230 */ /* 0x100fe40000004100 */
[----:B------:R-:W-:Y:S01]  /*0f40*/  FMUL.FTZ R3, R30, R3 ;  /* 0x000000031e037220 */ /* 0x000fe20000410000 */
[----:B------:R-:W-:-:S02]  /*0f50*/  HADD2.F32 R196, -RZ, R162.H1_H1 ;  /* 0x300000a2ffc47230 */ /* 0x000fc40000004100 */
[----:B------:R-:W-:Y:S01]  /*0f60*/  FMUL.FTZ R162, R4, R187 ;  /* 0x000000bb04a27220 */ /* 0x000fe20000410000 */
[--C-:B------:R-:W-:Y:S02]  /*0f70*/  HADD2.F32 R165, -RZ, R145.reuse.H0_H0 ;  /* 0x20000091ffa57230 */ /* 0x100fe40000004100 */
[----:B------:R-:W-:Y:S02]  /*0f80*/  HADD2.F32 R178, -RZ, R145.H1_H1 ;  /* 0x30000091ffb27230 */ /* 0x000fe40000004100 */
[----:B------:R-:W-:Y:S01]  /*0f90*/  FADD.FTZ R145, -R227, R190 ;  /* 0x000000bee3917221 */ /* 0x000fe20000010100 */
[--C-:B------:R-:W-:Y:S02]  /*0fa0*/  HADD2.F32 R179, -RZ, R146.reuse.H0_H0 ;  /* 0x20000092ffb37230 */ /* 0x100fe40000004100 */
[----:B------:R-:W-:Y:S02]  /*0fb0*/  HADD2.F32 R180, -RZ, R146.H1_H1 ;  /* 0x30000092ffb47230 */ /* 0x000fe40000004100 */
[----:B------:R-:W-:-:S02]  /*0fc0*/  HADD2.F32 R144, -RZ, R148.H0_H0 ;  /* 0x20000094ff907230 */ /* 0x000fc40000004100 */
[C---:B------:R-:W-:Y:S01]  /*0fd0*/  FADD.FTZ R225, -R227.reuse, R197 ;  /* 0x000000c5e3e17221 */ /* 0x040fe20000010100 */
[--C-:B------:R-:W-:Y:S02]  /*0fe0*/  HADD2.F32 R181, -RZ, R147.reuse.H0_H0 ;  /* 0x20000093ffb57230 */ /* 0x100fe40000004100 */
[----:B------:R-:W-:Y:S01]  /*0ff0*/  FMUL.FTZ R140, R30, R141 ;  /* 0x0000008d1e8c7220 */ /* 0x000fe20000410000 */
[----:B------:R-:W-:Y:S02]  /*1000*/  HADD2.F32 R182, -RZ, R147.H1_H1 ;  /* 0x30000093ffb67230 */ /* 0x000fe40000004100 */
[----:B------:R-:W-:Y:S01]  /*1010*/  FADD.FTZ R147, -R227, R142 ;  /* 0x0000008ee3937221 */ /* 0x000fe20000010100 */
[----:B------:R-:W-:Y:S02]  /*1020*/  HADD2.F32 R148, -RZ, R148.H1_H1 ;  /* 0x30000094ff947230 */ /* 0x000fe40000004100 */
[--C-:B------:R-:W-:Y:S02]  /*1030*/  HADD2.F32 R146, -RZ, R149.reuse.H0_H0 ;  /* 0x20000095ff927230 */ /* 0x100fe40000004100 */
[----:B------:R-:W-:-:S02]  /*1040*/  HADD2.F32 R191, -RZ, R149.H1_H1 ;  /* 0x30000095ffbf7230 */ /* 0x000fc40000004100 */
        /* <DEDUP_REMOVED lines=8> */
[----:B------:R-:W-:Y:S01]  /*10d0*/  FFMA.FTZ R132, R3, R187, R132 ;  /* 0x000000bb03847223 */ /* 0x000fe20000010084 */
[--C-:B------:R-:W-:Y:S02]  /*10e0*/  HADD2.F32 R185, -RZ, R153.reuse.H0_H0 ;  /* 0x20000099ffb97230 */ /* 0x100fe40000004100 */
[----:B------:R-:W-:Y:S01]  /*10f0*/  FADD.FTZ R116, R116, R187 ;  /* 0x000000bb74747221 */ /* 0x000fe20000010000 */
[----:B------:R-:W-:Y:S02]  /*1100*/  HADD2.F32 R186, -RZ, R153.H1_H1 ;  /* 0x30000099ffba7230 */ /* 0x000fe40000004100 */
[----:B------:R-:W-:Y:S01]  /*1110*/  FMUL.FTZ R163, R5, R164 ;  /* 0x000000a405a37220 */ /* 0x000fe20000410000 */
[----:B------:R-:W-:Y:S01]  /*1120*/  FADD.FTZ R188, RZ, R162 ;  /* 0x000000a2ffbc7221 */ /* 0x000fe20000010000 */
[--C-:B-1----:R-:W-:Y:S02]  /*1130*/  HADD2.F32 R175, -RZ, R154.reuse.H0_H0 ;  /* 0x2000009affaf7230 */ /* 0x102fe40000004100 */
[----:B------:R-:W-:Y:S01]  /*1140*/  FADD.FTZ R153, -R227, R144 ;  /* 0x00000090e3997221 */ /* 0x000fe20000010100 */
[----:B------:R-:W-:-:S02]  /*1150*/  HADD2.F32 R174, -RZ, R154.H1_H1 ;  /* 0x3000009affae7230 */ /* 0x000fc40000004100 */
[C---:B------:R-:W-:Y:S01]  /*1160*/  FMUL.FTZ R143, R30.reuse, R145 ;  /* 0x000000911e8f7220 */ /* 0x040fe20000410000 */
[--C-:B----4-:R-:W-:Y:S02]  /*1170*/  HADD2.F32 R173, -RZ, R155.reuse.H0_H0 ;  /* 0x2000009bffad7230 */ /* 0x110fe40000004100 */
[----:B------:R-:W-:Y:S01]  /*1180*/  FFMA.FTZ R187, R3, R162, RZ ;  /* 0x000000a203bb7223 */ /* 0x000fe200000100ff */
[----:B------:R-:W-:Y:S02]  /*1190*/  HADD2.F32 R172, -RZ, R155.H1_H1 ;  /* 0x3000009bffac7230 */ /* 0x000fe40000004100 */
[----:B------:R-:W-:Y:S01]  /*11a0*/  FADD.FTZ R155, -R227, R148 ;  /* 0x00000094e39b7221 */ /* 0x000fe20000010100 */
[----:B------:R-:W-:Y:S02]  /*11b0*/  HADD2.F32 R154, -RZ, R157.H0_H0 ;  /* 0x2000009dff9a7230 */ /* 0x000fe40000004100 */
[----:B------:R-:W-:Y:S01]  /*11c0*/  FMUL.FTZ R144, R30, R147 ;  /* 0x000000931e907220 */ /* 0x000fe20000410000 */
[----:B------:R-:W-:Y:S01]  /*11d0*/  FFMA.FTZ R133, R140, R164, R133 ;  /* 0x000000a48c857223 */ /* 0x000fe20000010085 */
[----:B------:R-:W-:Y:S01]  /*11e0*/  FADD.FTZ R117, R117, R164 ;  /* 0x000000a475757221 */ /* 0x000fe20000010000 */
[----:B------:R-:W-:Y:S01]  /*11f0*/  FADD.FTZ R157, -R227, R146 ;  /* 0x00000092e39d7221 */ /* 0x000fe20000010100 */
[----:B------:R-:W-:Y:S01]  /*1200*/  FMUL.FTZ R145, R30, R149 ;  /* 0x000000951e917220 */ /* 0x000fe20000410000 */
[-C--:B------:R-:W-:Y:S01]  /*1210*/  FFMA.FTZ R134, R141, R165.reuse, R134 ;  /* 0x000000a58d867223 */ /* 0x080fe20000010086 */
[----:B------:R-:W-:Y:S01]  /*1220*/  FADD.FTZ R118, R118, R165 ;  /* 0x000000a576767221 */ /* 0x000fe20000010000 */
[----:B------:R-:W-:Y:S01]  /*1230*/  FMUL.FTZ R164, R6, R165 ;  /* 0x000000a506a47220 */ /* 0x000fe20000410000 */
[----:B------:R-:W-:-:S02]  /*1240*/  HADD2.F32 R183, -RZ, R152.H0_H0 ;  /* 0x20000098ffb77230 */ /* 0x000fc40000004100 */
[----:B------:R-:W-:Y:S01]  /*1250*/  FMUL.FTZ R146, R30, R151 ;  /* 0x000000971e927220 */ /* 0x000fe20000410000 */
[-C--:B------:R-:W-:Y:S01]  /*1260*/  FFMA.FTZ R135, R142, R178.reuse, R135 ;  /* 0x000000b28e877223 */ /* 0x080fe20000010087 */
[----:B------:R-:W-:Y:S01]  /*1270*/  FADD.FTZ R119, R119, R178 ;  /* 0x000000b277777221 */ /* 0x000fe20000010000 */
[----:B------:R-:W-:Y:S01]  /*1280*/  FMUL.FTZ R165, R7, R178 ;  /* 0x000000b207a57220 */ /* 0x000fe20000410000 */
[----:B------:R-:W-:Y:S01]  /*1290*/  FADD.FTZ R189, R188, R163 ;  /* 0x000000a3bcbd7221 */ /* 0x000fe20000010000 */
[----:B------:R-:W-:Y:S02]  /*12a0*/  HADD2.F32 R184, -RZ, R152.H1_H1 ;  /* 0x30000098ffb87230 */ /* 0x000fe40000004100 */
[----:B------:R-:W-:Y:S01]  /*12b0*/  FMUL.FTZ R147, R30, R153 ;  /* 0x000000991e937220 */ /* 0x000fe20000410000 */
[-C--:B------:R-:W-:Y:S01]  /*12c0*/  FFMA.FTZ R136, R143, R179.reuse, R136 ;  /* 0x000000b38f887223 */ /* 0x080fe20000010088 */
[----:B------:R-:W-:Y:S01]  /*12d0*/  FADD.FTZ R112, R112, R179 ;  /* 0x000000b370707221 */ /* 0x000fe20000010000 */
[----:B------:R-:W-:Y:S01]  /*12e0*/  FMUL.FTZ R178, R8, R179 ;  /* 0x000000b308b27220 */ /* 0x000fe20000410000 */
[----:B------:R-:W-:Y:S01]  /*12f0*/  FFMA.FTZ R188, R140, R163, R187 ;  /* 0x000000a38cbc7223 */ /* 0x000fe200000100bb */
        /* <DEDUP_REMOVED lines=19> */
[----:B------:R-:W-:-:S02]  /*1430*/  HADD2.F32 R192, -RZ, R150.H0_H0 ;  /* 0x20000096ffc07230 */ /* 0x000fc40000004100 */
[-C--:B------:R-:W-:Y:S01]  /*1440*/  FFMA.FTZ R106, R149, R185.reuse, R106 ;  /* 0x000000b9956a7223 */ /* 0x080fe2000001006a */
[----:B------:R-:W-:Y:S01]  /*1450*/  FADD.FTZ R110, R110, R185 ;  /* 0x000000b96e6e7221 */ /* 0x000fe20000010000 */
[----:B------:R-:W-:Y:S01]  /*1460*/  FMUL.FTZ R184, R14, R185 ;  /* 0x000000b90eb87220 */ /* 0x000fe20000410000 */
[----:B------:R-:W-:Y:S01]  /*1470*/  FADD.FTZ R185, R190, R165 ;  /* 0x000000a5beb97221 */ /* 0x000fe20000010000 */
[----:B------:R-:W-:Y:S02]  /*1480*/  HADD2.F32 R150, -RZ, R150.H1_H1 ;  /* 0x30000096ff967230 */ /* 0x000fe40000004100 */
[----:B------:R-:W-:Y:S01]  /*1490*/  FFMA.FTZ R188, R142, R165, R187 ;  /* 0x000000a58ebc7223 */ /* 0x000fe200000100bb */
[----:B------:R-:W-:Y:S02]  /*14a0*/  HADD2.F32 R198, -RZ, R159.H1_H1 ;  /* 0x3000009fffc67230 */ /* 0x000fe40000004100 */
[C---:B------:R-:W-:Y:S01]  /*14b0*/  FADD.FTZ R159, -R227.reuse, R191 ;  /* 0x000000bfe39f7221 */ /* 0x040fe20000010100 */
[----:B------:R-:W-:Y:S01]  /*14c0*/  FADD.FTZ R205, -R227, R192 ;  /* 0x000000c0e3cd7221 */ /* 0x000fe20000010100 */
[----:B------:R-:W-:Y:S01]  /*14d0*/  FADD.FTZ R190, R185, R178 ;  /* 0x000000b2b9be7221 */ /* 0x000fe20000010000 */
[----:B------:R-:W-:Y:S01]  /*14e0*/  FFMA.FTZ R187, R143, R178, R188 ;  /* 0x000000b28fbb7223 */ /* 0x000fe200000100bc */
[----:B------:R-:W-:Y:S01]  /*14f0*/  FADD.FTZ R207, -R227, R150 ;  /* 0x00000096e3cf7221 */ /* 0x000fe20000010100 */
[C---:B------:R-:W-:Y:S01]  /*1500*/  FMUL.FTZ R150, R30.reuse, R159 ;  /* 0x0000009f1e967220 */ /* 0x040fe20000410000 */
[----:B------:R-:W-:Y:S01]  /*1510*/  FMUL.FTZ R151, R30, R205 ;  /* 0x000000cd1e977220 */ /* 0x000fe20000410000 */
[----:B------:R-:W-:Y:S01]  /*1520*/  FADD.FTZ R189, R190, R179 ;  /* 0x000000b3bebd7221 */ /* 0x000fe20000010000 */
[----:B------:R-:W-:-:S02]  /*1530*/  HADD2.F32 R152, -RZ, R156.H0_H0 ;  /* 0x2000009cff987230 */ /* 0x000fc40000004100 */
        /* <DEDUP_REMOVED lines=9> */
[C---:B------:R-:W-:Y:S01]  /*15d0*/  FADD.FTZ R213, -R227.reuse, R152 ;  /* 0x00000098e3d57221 */ /* 0x040fe20000010100 */
[----:B------:R-:W-:Y:S01]  /*15e0*/  FADD.FTZ R209, -R227, R193 ;  /* 0x000000c1e3d17221 */ /* 0x000fe20000010100 */
        /* <DEDUP_REMOVED lines=12> */
[C---:B------:R-:W-:Y:S01]  /*16b0*/  FADD.FTZ R211, -R227.reuse, R194 ;  /* 0x000000c2e3d37221 */ /* 0x040fe20000010100 */
[----:B------:R-:W-:Y:S01]  /*16c0*/  FADD.FTZ R173, R174, R183 ;  /* 0x000000b7aead7221 */ /* 0x000fe20000010000 */
[----:B------:R-:W-:Y:S01]  /*16d0*/  FFMA.FTZ R174, R148, R183, R175 ;  /* 0x000000b794ae7223 */ /* 0x000fe200000100af */
[----:B------:R-:W-:Y:S01]  /*16e0*/  FADD.FTZ R217, -R227, R154 ;  /* 0x0000009ae3d97221 */ /* 0x000fe20000010100 */
[----:B------:R-:W-:Y:S01]  /*16f0*/  FMUL.FTZ R154, R30, R211 ;  /* 0x000000d31e9a7220 */ /* 0x000fe20000410000 */
[----:B------:R-:W-:Y:S01]  /*1700*/  FADD.FTZ R190, R173, R184 ;  /* 0x000000b8adbe7221 */ /* 0x000fe20000010000 */
[----:B------:R-:W-:Y:S01]  /*1710*/  FFMA.FTZ R173, R149, R184, R174 ;  /* 0x000000b895ad7223 */ /* 0x000fe200000100ae */
[----:B------:R-:W-:Y:S01]  /*1720*/  FADD.FTZ R95, R95, R172 ;  /* 0x000000ac5f5f7221 */ /* 0x000fe20000010000 */
[-C--:B------:R-:W-:Y:S01]  /*1730*/  FFMA.FTZ R123, R154, R172.reuse, R123 ;  /* 0x000000ac9a7b7223 */ /* 0x080fe2000001007b */
[----:B------:R-:W-:Y:S01]  /*1740*/  FMUL.FTZ R189, R19, R172 ;  /* 0x000000ac13bd7220 */ /* 0x000fe20000410000 */
[----:B------:R-:W-:Y:S01]  /*1750*/  FADD.FTZ R175, R190, R185 ;  /* 0x000000b9beaf7221 */ /* 0x000fe20000010000 */
[----:B------:R-:W-:-:S03]  /*1760*/  FFMA.FTZ R172, R150, R185, R173 ;  /* 0x000000b996ac7223 */ /* 0x000fc600000100ad */
[----:B------:R-:W-:Y:S01]  /*1770*/  FADD.FTZ R174, R175, R186 ;  /* 0x000000baafae7221 */ /* 0x000fe20000010000 */
[----:B------:R-:W-:-:S03]  /*1780*/  FFMA.FTZ R173, R151, R186, R172 ;  /* 0x000000ba97ad7223 */ /* 0x000fc600000100ac */
[----:B------:R-:W-:Y:S01]  /*1790*/  FADD.FTZ R175, R174, R187 ;  /* 0x000000bbaeaf7221 */ /* 0x000fe20000010000 */
[----:B------:R-:W-:Y:S01]  /*17a0*/  FFMA.FTZ R172, R152, R187, R173 ;  /* 0x000000bb98ac7223 */ /* 0x000fe200000100ad */
[----:B------:R-:W-:Y:S02]  /*17b0*/  HADD2.F32 R156, -RZ, R156.H1_H1 ;  /* 0x3000009cff9c7230 */ /* 0x000fe40000004100 */
[--C-:B------:R-:W-:Y:S02]  /*17c0*/  HADD2.F32 R191, -RZ, R160.reuse.H0_H0 ;  /* 0x200000a0ffbf7230 */ /* 0x100fe40000004100 */
[----:B------:R-:W-:Y:S01]  /*17d0*/  FADD.FTZ R174, R175, R188 ;  /* 0x000000bcafae7221 */ /* 0x000fe20000010000 */
[----:B------:R-:W-:Y:S01]  /*17e0*/  FFMA.FTZ R173, R153, R188, R172 ;  /* 0x000000bc99ad7223 */ /* 0x000fe200000100ac */
[----:B------:R-:W-:Y:S02]  /*17f0*/  HADD2.F32 R192, -RZ, R160.H1_H1 ;  /* 0x300000a0ffc07230 */ /* 0x000fe40000004100 */
[----:B------:R-:W-:Y:S01]  /*1800*/  FMUL.FTZ R155, R30, R213 ;  /* 0x000000d51e9b7220 */ /* 0x000fe20000410000 */
[----:B------:R-:W-:Y:S01]  /*1810*/  FADD.FTZ R215, -R227, R156 ;  /* 0x0000009ce3d77221 */ /* 0x000fe20000010100 */
[----:B------:R-:W-:Y:S01]  /*1820*/  FMUL.FTZ R190, R20, R191 ;  /* 0x000000bf14be7220 */ /* 0x000fe20000410000 */
[----:B------:R-:W-:Y:S01]  /*1830*/  FADD.FTZ R175, R174, R189 ;  /* 0x000000bdaeaf7221 */ /* 0x000fe20000010000 */
[----:B------:R-:W-:Y:S01]  /*1840*/  FFMA.FTZ R174, R154, R189, R173 ;  /* 0x000000bd9aae7223 */ /* 0x000fe200000100ad */
[----:B------:R-:W-:Y:S01]  /*1850*/  FFMA.FTZ R124, R155, R191, R124 ;  /* 0x000000bf9b7c7223 */ /* 0x000fe2000001007c */
[----:B------:R-:W-:Y:S01]  /*1860*/  FADD.FTZ R88, R88, R191 ;  /* 0x000000bf58587221 */ /* 0x000fe20000010000 */
[----:B------:R-:W-:-:S02]  /*1870*/  HADD2.F32 R193, -RZ, R161.H0_H0 ;  /* 0x200000a1ffc17230 */ /* 0x000fc40000004100 */
[C---:B------:R-:W-:Y:S01]  /*1880*/  FMUL.FTZ R156, R30.reuse, R215 ;  /* 0x000000d71e9c7220 */ /* 0x040fe20000410000 */
[----:B------:R-:W-:Y:S01]  /*1890*/  FMUL.FTZ R191, R21, R192 ;  /* 0x000000c015bf7220 */ /* 0x000fe20000410000 */
[----:B------:R-:W-:Y:S01]  /*18a0*/  FADD.FTZ R172, R175, R190 ;  /* 0x000000beafac7221 */ /* 0x000fe20000010000 */
[----:B------:R-:W-:Y:S01]  /*18b0*/  FFMA.FTZ R173, R155, R190, R174 ;  /* 0x000000be9bad7223 */ /* 0x000fe200000100ae */
[----:B------:R-:W-:Y:S02]  /*18c0*/  HADD2.F32 R158, -RZ, R158.H1_H1 ;  /* 0x3000009eff9e7230 */ /* 0x000fe40000004100 */
[----:B------:R-:W-:Y:S01]  /*18d0*/  FMUL.FTZ R157, R30, R217 ;  /* 0x000000d91e9d7220 */ /* 0x000fe20000410000 */
[----:B------:R-:W-:Y:S02]  /*18e0*/  HADD2.F32 R194, -RZ, R161.H1_H1 ;  /* 0x300000a1ffc27230 */ /* 0x000fe40000004100 */
[----:B------:R-:W-:Y:S01]  /*18f0*/  FFMA.FTZ R125, R156, R192, R125 ;  /* 0x000000c09c7d7223 */ /* 0x000fe2000001007d */
[----:B------:R-:W-:Y:S01]  /*1900*/  FADD.FTZ R89, R89, R192 ;  /* 0x000000c059597221 */ /* 0x000fe20000010000 */
[----:B------:R-:W-:Y:S01]  /*1910*/  FADD.FTZ R175, R172, R191 ;  /* 0x000000bfacaf7221 */ /* 0x000fe20000010000 */
[----:B------:R-:W-:Y:S01]  /*1920*/  FMUL.FTZ R192, R22, R193 ;  /* 0x000000c116c07220 */ /* 0x000fe20000410000 */
[----:B------:R-:W-:Y:S01]  /*1930*/  FFMA.FTZ R172, R156, R191, R173 ;  /* 0x000000bf9cac7223 */ /* 0x000fe200000100ad */
[----:B------:R-:W-:Y:S01]  /*1940*/  FADD.FTZ R223, -R227, R158 ;  /* 0x0000009ee3df7221 */ /* 0x000fe20000010100 */
        /* <DEDUP_REMOVED lines=21> */
[----:B------:R-:W-:Y:S01]  /*1aa0*/  FADD.FTZ R177, -R227, R198 ;  /* 0x000000c6e3b17221 */ /* 0x000fe20000010100 */
[----:B------:R-:W-:Y:S01]  /*1ab0*/  FMUL.FTZ R196, R26, R197 ;  /* 0x000000c51ac47220 */ /* 0x000fe20000410000 */
[----:B------:R-:W-:Y:S01]  /*1ac0*/  FADD.FTZ R175, R174, R195 ;  /* 0x000000c3aeaf7221 */ /* 0x000fe20000010000 */
[----:B------:R-:W-:Y:S01]  /*1ad0*/  FFMA.FTZ R172, R160, R195, R173 ;  /* 0x000000c3a0ac7223 */ /* 0x000fe200000100ad */
        /* <DEDUP_REMOVED lines=8> */
[----:B------:R-:W-:Y:S01]  /*1b60*/  FADD.FTZ R204, R174, R197 ;  /* 0x000000c5aecc7221 */ /* 0x000fe20000010000 */
[----:B------:R-:W-:-:S07]  /*1b70*/  FFMA.FTZ R205, R198, R197, R172 ;  /* 0x000000c5c6cd7223 */ /* 0x000fce00000100ac */
.L_x_2368:
[----:B------:R-:W-:Y:S05]  /*1b80*/  BSYNC B1 ;  /* 0x0000000000017941 */ /* 0x000fea0003800000 */
.L_x_2366:
[----:B------:R-:W-:Y:S01]  /*1b90*/  UMOV UR6, 0xffffffff ;  /* 0xffffffff00067882 */ /* 0x000fe20000000000 */
[----:B-----5:R-:W-:Y:S02]  /*1ba0*/  MOV R172, R170 ;  /* 0x000000aa00ac7202 */ /* 0x020fe40000000f00 */
        /* <DEDUP_REMOVED lines=24> */
.L_x_2506:
        /* <DEDUP_REMOVED lines=21> */
.L_x_2371:
        /* <DEDUP_REMOVED lines=9> */
.L_x_2372:
[----:B------:R-:W-:Y:S05]  /*1f10*/  BSYNC B1 ;  /* 0x0000000000017941 */ /* 0x000fea0003800000 */
.L_x_2370:
[----:B------:R-:W-:Y:S01]  /*1f20*/  ISETP.NE.U32.AND P1, PT, RZ, UR10, PT ;  /* 0x0000000aff007c0c */ /* 0x000fe2000bf25070 */
[----:B------:R-:W-:Y:S03]  /*1f30*/  BSSY B1, `(.L_x_2373) ;  /* 0x000000f000017945 */ /* 0x000fe60003800000 */
[----:B------:R-:W-:-:S13]  /*1f40*/  ISETP.NE.AND.EX P1, PT, RZ, UR11, PT, P1 ;  /* 0x0000000bff007c0c */ /* 0x000fda000bf25310 */
[----:B------:R-:W-:Y:S01]  /*1f50*/  @P1 F2FP.F16.F32.PACK_AB R172, RZ, R173 ;  /* 0x000000adffac123e */ /* 0x000fe200000000ff */
[----:B------:R-:W-:Y:S06]  /*1f60*/  @!P3 BRA `(.L_x_2374) ;  /* 0x00000000002cb947 */ /* 0x000fec0003800000 */
[----:B------:R-:W-:Y:S01]  /*1f70*/  LOP3.LUT P4, RZ, R214, 0xff, RZ, 0xc0, !PT ;  /* 0x000000ffd6ff7812 */ /* 0x000fe2000788c0ff */
[----:B------:R-:W-:Y:S01]  /*1f80*/  FMUL.FTZ R173, R173, UR13 ;  /* 0x0000000dadad7c20 */ /* 0x000fe20008410000 */
[----:B------:R-:W-:-:S03]  /*1f90*/  CS2R R174, SRZ ;  /* 0x0000000000ae7805 */ /* 0x000fc6000001ff00 */
[----:B------:R-:W-:-:S08]  /*1fa0*/  FMUL.FTZ R202, R173, UR12 ;  /* 0x0000000cadca7c20 */ /* 0x000fd00008410000 */
[----:B------:R-:W-:Y:S02]  /*1fb0*/  @P4 HADD2.F32 R201, -RZ, R44.H0_H0 ;  /* 0x2000002cffc94230 */ /* 0x000fe40000004100 */
[----:B-----5:R-:W-:-:S03]  /*1fc0*/  @P4 HADD2.F32 R173, -RZ, R100.H0_H0 ;  /* 0x20000064ffad4230 */ /* 0x020fc60000004100 */
[C---:B------:R-:W-:Y:S02]  /*1fd0*/  @P4 FMUL.FTZ R174, R202.reuse, R201 ;  /* 0x000000c9caae4220 */ /* 0x040fe40000410000 */
[----:B------:R-:W-:-:S03]  /*1fe0*/  @P4 FMUL.FTZ R175, R202, R173 ;  /* 0x000000adcaaf4220 */ /* 0x000fc60000410000 */
[----:B------:R-:W-:Y:S01]  /*1ff0*/  F2FP.F16.F32.PACK_AB R174, RZ, R174 ;  /* 0x000000aeffae723e */ /* 0x000fe200000000ff */
[----:B------:R-:W-:-:S03]  /*2000*/  FADD.FTZ R64, R64, R175 ;  /* 0x000000af40407221 */ /* 0x000fc60000010000 */
[----:B------:R-:W-:-:S07]  /*2010*/  PRMT R128, R174, 0x7610, R128 ;  /* 0x00007610ae807816 */ /* 0x000fce0000000080 */
.L_x_2374:
[----:B------:R-:W-:Y:S05]  /*2020*/  BSYNC B1 ;  /* 0x0000000000017941 */ /* 0x000fea0003800000 */
.L_x_2373:
[----:B------:R-:W-:Y:S01]  /*2030*/  BSSY B1, `(.L_x_2375) ;  /* 0x000000e000017945 */ /* 0x000fe20003800000 */
[----:B------:R-:W-:-:S03]  /*2040*/  @P1 PRMT R60, R172, 0x7610, R60 ;  /* 0x00007610ac3c1816 */ /* 0x000fc6000000003c */
[----:B------:R-:W-:Y:S05]  /*2050*/  @P2 BRA `(.L_x_2376) ;  /* 0x0000000000102947 */ /* 0x000fea0003800000 */
[----:B------:R-:W-:Y:S01]  /*2060*/  MOV R173, RZ ;  /* 0x000000ff00ad7202 */ /* 0x000fe20000000f00 */
[----:B------:R-:W-:Y:S06]  /*2070*/  @!P0 BRA `(.L_x_2377) ;  /* 0x0000000000248947 */ /* 0x000fec0003800000 */
[----:B------:R-:W-:Y:S01]  /*2080*/  HADD2.F32 R173, -RZ, R40.H1_H1 ;  /* 0x30000028ffad7230 */ /* 0x000fe20000004100 */
[----:B------:R-:W-:Y:S06]  /*2090*/  BRA `(.L_x_2377) ;  /* 0x00000000001c7947 */ /* 0x000fec0003800000 */
.L_x_2376:
[----:B------:R-:W-:-:S04]  /*20a0*/  ISETP.NE.AND P4, PT, R28, RZ, PT ;  /* 0x000000ff1c00720c */ /* 0x000fc80003f85270 */
[----:B------:R-:W-:-:S05]  /*20b0*/  FSEL R173, R176, RZ, !P4 ;  /* 0x000000ffb0ad7208 */ /* 0x000fca0006000000 */
[----:B------:R-:W-:-:S04]  /*20c0*/  FFMA.FTZ R172, R140, R200, R173 ;  /* 0x000000c88cac7223 */ /* 0x000fc800000100ad */
[----:B------:R-:W-:Y:S01]  /*20d0*/  FADD.FTZ R173, R163, -R172 ;  /* 0x800000aca3ad7221 */ /* 0x000fe20000010000 */
[----:B------:R-:W-:-:S03]  /*20e0*/  @P0 HADD2.F32 R172, -RZ, R40.H1_H1 ;  /* 0x30000028ffac0230 */ /* 0x000fc60000004100 */
[----:B------:R-:W-:-:S04]  /*20f0*/  FMUL.FTZ R173, R30, R173 ;  /* 0x000000ad1ead7220 */ /* 0x000fc80000410000 */
[----:B------:R-:W-:-:S07]  /*2100*/  @P0 FADD.FTZ R173, R173, R172 ;  /* 0x000000acadad0221 */ /* 0x000fce0000010000 */
.L_x_2377:
[----:B------:R-:W-:Y:S05]  /*2110*/  BSYNC B1 ;  /* 0x0000000000017941 */ /* 0x000fea0003800000 */
.L_x_2375:
[----:B------:R-:W-:Y:S01]  /*2120*/  BSSY B1, `(.L_x_2378) ;  /* 0x000000f000017945 */ /* 0x000fe20003800000 */
[----:B------:R-:W-:-:S03]  /*2130*/  @P1 F2FP.F16.F32.PACK_AB R172, RZ, R173 ;  /* 0x000000adffac123e */ /* 0x000fc600000000ff */
[----:B------:R-:W-:Y:S05]  /*2140*/  @!P3 BRA `(.L_x_2379) ;  /* 0x000000000030b947 */ /* 0x000fea0003800000 */
[----:B------:R-:W-:Y:S01]  /*2150*/  LOP3.LUT P4, RZ, R170, 0xff00, RZ, 0xc0, !PT ;  /* 0x0000ff00aaff7812 */ /* 0x000fe2000788c0ff */
[----:B------:R-:W-:Y:S01]  /*2160*/  FMUL.FTZ R173, R173, UR13 ;  /* 0x0000000dadad7c20 */ /* 0x000fe20008410000 */
[----:B------:R-:W-:Y:S01]  /*2170*/  HFMA2.MMA R202, -RZ, RZ, 0, 0 ;  /* 0x00000000ffca7435 */ /* 0x000fe200000001ff */
[----:B------:R-:W-:Y:S02]  /*2180*/  MOV R174, RZ ;  /* 0x000000ff00ae7202 */ /* 0x000fe40000000f00 */
[----:B0-----:R-:W-:-:S08]  /*2190*/  FMUL.FTZ R204, R173, UR12 ;  /* 0x0000000cadcc7c20 */ /* 0x001fd00008410000 */
[----:B------:R-:W-:Y:S02]  /*21a0*/  @P4 HADD2.F32 R175, -RZ, R44.H1_H1 ;  /* 0x3000002cffaf4230 */ /* 0x000fe40000004100 */
[----:B-----5:R-:W-:-:S03]  /*21b0*/  @P4 HADD2.F32 R173, -RZ, R100.H1_H1 ;  /* 0x30000064ffad4230 */ /* 0x020fc60000004100 */
[C---:B------:R-:W-:Y:S02]  /*21c0*/  @P4 FMUL.FTZ R174, R204.reuse, R175 ;  /* 0x000000afccae4220 */ /* 0x040fe40000410000 */
[----:B------:R-:W-:-:S03]  /*21d0*/  @P4 FMUL.FTZ R202, R204, R173 ;  /* 0x000000adccca4220 */ /* 0x000fc60000410000 */
[----:B------:R-:W-:Y:S01]  /*21e0*/  F2FP.F16.F32.PACK_AB R174, RZ, R174 ;  /* 0x000000aeffae723e */ /* 0x000fe200000000ff */
[----:B------:R-:W-:-:S03]  /*21f0*/  FADD.FTZ R65, R65, R202 ;  /* 0x000000ca41417221 */ /* 0x000fc60000010000 */
[----:B------:R-:W-:-:S07]  /*2200*/  PRMT R128, R128, 0x5410, R174 ;  /* 0x0000541080807816 */ /* 0x000fce00000000ae */
.L_x_2379:
[----:B------:R-:W-:Y:S05]  /*2210*/  BSYNC B1 ;  /* 0x0000000000017941 */ /* 0x000fea0003800000 */
.L_x_2378:
[----:B------:R-:W-:Y:S01]  /*2220*/  BSSY B1, `(.L_x_2380) ;  /* 0x000000e000017945 */ /* 0x000fe20003800000 */
[----:B------:R-:W-:-:S03]  /*2230*/  @P1 PRMT R60, R60, 0x5410, R172 ;  /* 0x000054103c3c1816 */ /* 0x000fc600000000ac */
[----:B------:R-:W-:Y:S05]  /*2240*/  @P2 BRA `(.L_x_2381) ;  /* 0x0000000000102947 */ /* 0x000fea0003800000 */
[----:B------:R-:W-:Y:S01]  /*2250*/  HFMA2.MMA R173, -RZ, RZ, 0, 0 ;  /* 0x00000000ffad7435 */ /* 0x000fe200000001ff */
[----:B------:R-:W-:Y:S10]  /*2260*/  @!P0 BRA `(.L_x_2382) ;  /* 0x0000000000248947 */ /* 0x000ff40003800000 */
[----:B------:R-:W-:Y:S01]  /*2270*/  HADD2.F32 R173, -RZ, R41.H0_H0 ;  /* 0x20000029ffad7230 */ /* 0x000fe20000004100 */
[----:B------:R-:W-:Y:S06]  /*2280*/  BRA `(.L_x_2382) ;  /* 0x00000000001c7947 */ /* 0x000fec0003800000 */
.L_x_2381:
[----:B------:R-:W-:-:S04]  /*2290*/  ISETP.NE.AND P4, PT, R28, RZ, PT ;  /* 0x000000ff1c00720c */ /* 0x000fc80003f85270 */
[----:B------:R-:W-:-:S05]  /*22a0*/  FSEL R172, R176, RZ, !P4 ;  /* 0x000000ffb0ac7208 */ /* 0x000fca0006000000 */
[----:B------:R-:W-:Y:S01]  /*22b0*/  FFMA.FTZ R173, R141, R200, R172 ;  /* 0x000000c88dad7223 */ /* 0x000fe200000100ac */
[----:B------:R-:W-:-:S03]  /*22c0*/  @P0 HADD2.F32 R172, -RZ, R41.H0_H0 ;  /* 0x20000029ffac0230 */ /* 0x000fc60000004100 */
[----:B------:R-:W-:-:S04]  /*22d0*/  FADD.FTZ R173, R164, -R173 ;  /* 0x800000ada4ad7221 */ /* 0x000fc80000010000 */
[----:B------:R-:W-:-:S04]  /*22e0*/  FMUL.FTZ R173, R30, R173 ;  /* 0x000000ad1ead7220 */ /* 0x000fc80000410000 */
[----:B------:R-:W-:-:S07]  /*22f0*/  @P0 FADD.FTZ R173, R173, R172 ;  /* 0x000000acadad0221 */ /* 0x000fce0000010000 */
.L_x_2382:
[----:B------:R-:W-:Y:S05]  /*2300*/  BSYNC B1 ;  /* 0x0000000000017941 */ /* 0x000fea0003800000 */
.L_x_2380:
[----:B------:R-:W-:Y:S01]  /*2310*/  BSSY B1, `(.L_x_2383) ;  /* 0x000000e000017945 */ /* 0x000fe20003800000 */
[----:B------:R-:W-:-:S03]  /*2320*/  @P1 F2FP.F16.F32.PACK_AB R172, RZ, R173 ;  /* 0x000000adffac123e */ /* 0x000fc600000000ff */
[----:B------:R-:W-:Y:S05]  /*2330*/  @!P3 BRA `(.L_x_2384) ;  /* 0x00000000002cb947 */ /* 0x000fea0003800000 */
        /* <DEDUP_REMOVED lines=11> */
.L_x_2384:
[----:B------:R-:W-:Y:S05]  /*23f0*/  BSYNC B1 ;  /* 0x0000000000017941 */ /* 0x000fea0003800000 */
.L_x_2383:
[----:B------:R-:W-:Y:S01]  /*2400*/  BSSY B1, `(.L_x_2385) ;  /* 0x000000e000017945 */ /* 0x000fe20003800000 */
[----:B------:R-:W-:-:S03]  /*2410*/  @P1 PRMT R61, R172, 0x7610, R61 ;  /* 0x00007610ac3d1816 */ /* 0x000fc6000000003d */
[----:B------:R-:W-:Y:S05]  /*2420*/  @P2 BRA `(.L_x_2386) ;  /* 0x0000000000102947 */ /* 0x000fea0003800000 */
[----:B------:R-:W-:Y:S01]  /*2430*/  MOV R173, RZ ;  /* 0x000000ff00ad7202 */ /* 0x000fe20000000f00 */
[----:B------:R-:W-:Y:S06]  /*2440*/  @!P0 BRA `(.L_x_2387) ;  /* 0x0000000000248947 */ /* 0x000fec0003800000 */
[----:B------:R-:W-:Y:S01]  /*2450*/  HADD2.F32 R173, -RZ, R41.H1_H1 ;  /* 0x30000029ffad7230 */ /* 0x000fe20000004100 */
[----:B------:R-:W-:Y:S06]  /*2460*/  BRA `(.L_x_2387) ;  /* 0x00000000001c7947 */ /* 0x000fec0003800000 */
.L_x_2386:
[----:B------:R-:W-:-:S04]  /*2470*/  ISETP.NE.AND P4, PT, R28, RZ, PT ;  /* 0x000000ff1c00720c */ /* 0x000fc80003f85270 */
[----:B------:R-:W-:-:S05]  /*2480*/  FSEL R173, R176, RZ, !P4 ;  /* 0x000000ffb0ad7208 */ /* 0x000fca0006000000 */
[----:B------:R-:W-:-:S04]  /*2490*/  FFMA.FTZ R172, R142, R200, R173 ;  /* 0x000000c88eac7223 */ /* 0x000fc800000100ad */
[----:B------:R-:W-:Y:S01]  /*24a0*/  FADD.FTZ R173, R165, -R172 ;  /* 0x800000aca5ad7221 */ /* 0x000fe20000010000 */
[----:B------:R-:W-:-:S03]  /*24b0*/  @P0 HADD2.F32 R172, -RZ, R41.H1_H1 ;  /* 0x30000029ffac0230 */ /* 0x000fc60000004100 */
[----:B------:R-:W-:-:S04]  /*24c0*/  FMUL.FTZ R173, R30, R173 ;  /* 0x000000ad1ead7220 */ /* 0x000fc80000410000 */
[----:B------:R-:W-:-:S07]  /*24d0*/  @P0 FADD.FTZ R173, R173, R172 ;  /* 0x000000acadad0221 */ /* 0x000fce0000010000 */
.L_x_2387:
[----:B------:R-:W-:Y:S05]  /*24e0*/  BSYNC B1 ;  /* 0x0000000000017941 */ /* 0x000fea0003800000 */
.L_x_2385:
        /* <DEDUP_REMOVED lines=15> */
.L_x_2389:
[----:B------:R-:W-:Y:S05]  /*25e0*/  BSYNC B1 ;  /* 0x0000000000017941 */ /* 0x000fea0003800000 */
.L_x_2388:
[----:B------:R-:W-:Y:S01]  /*25f0*/  BSSY B1, `(.L_x_2390) ;  /* 0x000000e000017945 */ /* 0x000fe20003800000 */
[----:B------:R-:W-:-:S03]  /*2600*/  @P1 PRMT R61, R61, 0x5410, R172 ;  /* 0x000054103d3d1816 */ /* 0x000fc600000000ac */
[----:B------:R-:W-:Y:S05]  /*2610*/  @P2 BRA `(.L_x_2391) ;  /* 0x0000000000102947 */ /* 0x000fea0003800000 */
[----:B------:R-:W-:Y:S01]  /*2620*/  HFMA2.MMA R173, -RZ, RZ, 0, 0 ;  /* 0x00000000ffad7435 */ /* 0x000fe200000001ff */
[----:B------:R-:W-:Y:S10]  /*2630*/  @!P0 BRA `(.L_x_2392) ;  /* 0x0000000000248947 */ /* 0x000ff40003800000 */
[----:B------:R-:W-:Y:S01]  /*2640*/  HADD2.F32 R173, -RZ, R42.H0_H0 ;  /* 0x2000002affad7230 */ /* 0x000fe20000004100 */
[----:B------:R-:W-:Y:S06]  /*2650*/  BRA `(.L_x_2392) ;  /* 0x00000000001c7947 */ /* 0x000fec0003800000 */
.L_x_2391:
[----:B------:R-:W-:-:S04]  /*2660*/  ISETP.NE.AND P4, PT, R28, RZ, PT ;  /* 0x000000ff1c00720c */ /* 0x000fc80003f85270 */
[----:B------:R-:W-:-:S05]  /*2670*/  FSEL R172, R176, RZ, !P4 ;  /* 0x000000ffb0ac7208 */ /* 0x000fca0006000000 */
[----:B------:R-:W-:Y:S01]  /*2680*/  FFMA.FTZ R173, R143, R200, R172 ;  /* 0x000000c88fad7223 */ /* 0x000fe200000100ac */
[----:B------:R-:W-:-:S03]  /*2690*/  @P0 HADD2.F32 R172, -RZ, R42.H0_H0 ;  /* 0x2000002affac0230 */ /* 0x000fc60000004100 */
[----:B------:R-:W-:-:S04]  /*26a0*/  FADD.FTZ R173, R178, -R173 ;  /* 0x800000adb2ad7221 */ /* 0x000fc80000010000 */
[----:B------:R-:W-:-:S04]  /*26b0*/  FMUL.FTZ R173, R30, R173 ;  /* 0x000000ad1ead7220 */ /* 0x000fc80000410000 */
[----:B------:R-:W-:-:S07]  /*26c0*/  @P0 FADD.FTZ R173, R173, R172 ;  /* 0x000000acadad0221 */ /* 0x000fce0000010000 */
.L_x_2392:
[----:B------:R-:W-:Y:S05]  /*26d0*/  BSYNC B1 ;  /* 0x0000000000017941 */ /* 0x000fea0003800000 */
.L_x_2390:
        /* <DEDUP_REMOVED lines=14> */
.L_x_2394:
[----:B------:R-:W-:Y:S05]  /*27c0*/  BSYNC B1 ;  /* 0x0000000000017941 */ /* 0x000fea0003800000 */
.L_x_2393:
[----:B------:R-:W-:Y:S01]  /*27d0*/  BSSY B1, `(.L_x_2395) ;  /* 0x000000e000017945 */ /* 0x000fe20003800000 */
[----:B------:R-:W-:-:S03]  /*27e0*/  @P1 PRMT R62, R172, 0x7610, R62 ;  /* 0x00007610ac3e1816 */ /* 0x000fc6000000003e */
[----:B------:R-:W-:Y:S05]  /*27f0*/  @P2 BRA `(.L_x_2396) ;  /* 0x0000000000102947 */ /* 0x000fea0003800000 */
[----:B------:R-:W-:Y:S01]  /*2800*/  MOV R173, RZ ;  /* 0x000000ff00ad7202 */ /* 0x000fe20000000f00 */
[----:B------:R-:W-:Y:S06]  /*2810*/  @!P0 BRA `(.L_x_2397) ;  /* 0x0000000000248947 */ /* 0x000fec0003800000 */
[----:B------:R-:W-:Y:S01]  /*2820*/  HADD2.F32 R173, -RZ, R42.H1_H1 ;  /* 0x3000002affad7230 */ /* 0x000fe20000004100 */
[----:B------:R-:W-:Y:S06]  /*2830*/  BRA `(.L_x_2397) ;  /* 0x00000000001c7947 */ /* 0x000fec0003800000 */
.L_x_2396:
[----:B------:R-:W-:-:S04]  /*2840*/  ISETP.NE.AND P4, PT, R28, RZ, PT ;  /* 0x000000ff1c00720c */ /* 0x000fc80003f85270 */
[----:B------:R-:W-:-:S05]  /*2850*/  FSEL R173, R176, RZ, !P4 ;  /* 0x000000ffb0ad7208 */ /* 0x000fca0006000000 */
[----:B------:R-:W-:-:S04]  /*2860*/  FFMA.FTZ R172, R144, R200, R173 ;  /* 0x000000c890ac7223 */ /* 0x000fc800000100ad */
[----:B------:R-:W-:Y:S01]  /*2870*/  FADD.FTZ R173, R179, -R172 ;  /* 0x800000acb3ad7221 */ /* 0x000fe20000010000 */
[----:B------:R-:W-:-:S03]  /*2880*/  @P0 HADD2.F32 R172, -RZ, R42.H1_H1 ;  /* 0x3000002affac0230 */ /* 0x000fc60000004100 */
[----:B------:R-:W-:-:S04]  /*2890*/  FMUL.FTZ R173, R30, R173 ;  /* 0x000000ad1ead7220 */ /* 0x000fc80000410000 */
[----:B------:R-:W-:-:S07]  /*28a0*/  @P0 FADD.FTZ R173, R173, R172 ;  /* 0x000000acadad0221 */ /* 0x000fce0000010000 */
.L_x_2397:
[----:B------:R-:W-:Y:S05]  /*28b0*/  BSYNC B1 ;  /* 0x0000000000017941 */ /* 0x000fea0003800000 */
.L_x_2395:
        /* <DEDUP_REMOVED lines=15> */
.L_x_2399:
[----:B------:R-:W-:Y:S05]  /*29b0*/  BSYNC B1 ;  /* 0x0000000000017941 */ /* 0x000fea0003800000 */
.L_x_2398:
[----:B------:R-:W-:Y:S01]  /*29c0*/  BSSY B1, `(.L_x_2400) ;  /* 0x000000e000017945 */ /* 0x000fe20003800000 */
[----:B------:R-:W-:-:S03]  /*29d0*/  @P1 PRMT R62, R62, 0x5410, R172 ;  /* 0x000054103e3e1816 */ /* 0x000fc600000000ac */
[----:B------:R-:W-:Y:S05]  /*29e0*/  @P2 BRA `(.L_x_2401) ;  /* 0x0000000000102947 */ /* 0x000fea0003800000 */
[----:B------:R-:W-:Y:S01]  /*29f0*/  HFMA2.MMA R173, -RZ, RZ, 0, 0 ;  /* 0x00000000ffad7435 */ /* 0x000fe200000001ff */
[----:B------:R-:W-:Y:S10]  /*2a00*/  @!P0 BRA `(.L_x_2402) ;  /* 0x0000000000248947 */ /* 0x000ff40003800000 */
[----:B------:R-:W-:Y:S01]  /*2a10*/  HADD2.F32 R173, -RZ, R43.H0_H0 ;  /* 0x2000002bffad7230 */ /* 0x000fe20000004100 */
[----:B------:R-:W-:Y:S06]  /*2a20*/  BRA `(.L_x_2402) ;  /* 0x00000000001c7947 */ /* 0x000fec0003800000 */
.L_x_2401:
[----:B------:R-:W-:-:S04]  /*2a30*/  ISETP.NE.AND P4, PT, R28, RZ, PT ;  /* 0x000000ff1c00720c */ /* 0x000fc80003f85270 */
[----:B------:R-:W-:-:S05]  /*2a40*/  FSEL R172, R176, RZ, !P4 ;  /* 0x000000ffb0ac7208 */ /* 0x000fca0006000000 */
[----:B------:R-:W-:Y:S01]  /*2a50*/  FFMA.FTZ R173, R145, R200, R172 ;  /* 0x000000c891ad7223 */ /* 0x000fe200000100ac */
[----:B------:R-:W-:-:S03]  /*2a60*/  @P0 HADD2.F32 R172, -RZ, R43.H0_H0 ;  /* 0x2000002bffac0230 */ /* 0x000fc60000004100 */
[----:B------:R-:W-:-:S04]  /*2a70*/  FADD.FTZ R173, R180, -R173 ;  /* 0x800000adb4ad7221 */ /* 0x000fc80000010000 */
[----:B------:R-:W-:-:S04]  /*2a80*/  FMUL.FTZ R173, R30, R173 ;  /* 0x000000ad1ead7220 */ /* 0x000fc80000410000 */
[----:B------:R-:W-:-:S07]  /*2a90*/  @P0 FADD.FTZ R173, R173, R172 ;  /* 0x000000acadad0221 */ /* 0x000fce0000010000 */
.L_x_2402:
[----:B------:R-:W-:Y:S05]  /*2aa0*/  BSYNC B1 ;  /* 0x0000000000017941 */ /* 0x000fea0003800000 */
.L_x_2400:
        /* <DEDUP_REMOVED lines=14> */
.L_x_2404:
[----:B------:R-:W-:Y:S05]  /*2b90*/  BSYNC B1 ;  /* 0x0000000000017941 */ /* 0x000fea0003800000 */
.L_x_2403:
[----:B------:R-:W-:Y:S01]  /*2ba0*/  BSSY B1, `(.L_x_2405) ;  /* 0x000000e000017945 */ /* 0x000fe20003800000 */
[----:B------:R-:W-:-:S03]  /*2bb0*/  @P1 PRMT R63, R172, 0x7610, R63 ;  /* 0x00007610ac3f1816 */ /* 0x000fc6000000003f */
[----:B------:R-:W-:Y:S05]  /*2bc0*/  @P2 BRA `(.L_x_2406) ;  /* 0x0000000000102947 */ /* 0x000fea0003800000 */
[----:B------:R-:W-:Y:S01]  /*2bd0*/  MOV R201, RZ ;  /* 0x000000ff00c97202 */ /* 0x000fe20000000f00 */
[----:B------:R-:W-:Y:S06]  /*2be0*/  @!P0 BRA `(.L_x_2407) ;  /* 0x0000000000248947 */ /* 0x000fec0003800000 */
[----:B------:R-:W-:Y:S01]  /*2bf0*/  HADD2.F32 R201, -RZ, R43.H1_H1 ;  /* 0x3000002bffc97230 */ /* 0x000fe20000004100 */
[----:B------:R-:W-:Y:S06]  /*2c00*/  BRA `(.L_x_2407) ;  /* 0x00000000001c7947 */ /* 0x000fec0003800000 */
.L_x_2406:
[----:B------:R-:W-:-:S04]  /*2c10*/  ISETP.NE.AND P4, PT, R28, RZ, PT ;  /* 0x000000ff1c00720c */ /* 0x000fc80003f85270 */
[----:B------:R-:W-:-:S05]  /*2c20*/  FSEL R173, R176, RZ, !P4 ;  /* 0x000000ffb0ad7208 */ /* 0x000fca0006000000 */
[----:B------:R-:W-:-:S04]  /*2c30*/  FFMA.FTZ R172, R146, R200, R173 ;  /* 0x000000c892ac7223 */ /* 0x000fc800000100ad */
[----:B------:R-:W-:Y:S01]  /*2c40*/  FADD.FTZ R173, R181, -R172 ;  /* 0x800000acb5ad7221 */ /* 0x000fe20000010000 */
[----:B------:R-:W-:-:S03]  /*2c50*/  @P0 HADD2.F32 R172, -RZ, R43.H1_H1 ;  /* 0x3000002bffac0230 */ /* 0x000fc60000004100 */
[----:B------:R-:W-:-:S04]  /*2c60*/  FMUL.FTZ R201, R30, R173 ;  /* 0x000000ad1ec97220 */ /* 0x000fc80000410000 */
[----:B------:R-:W-:-:S07]  /*2c70*/  @P0 FADD.FTZ R201, R201, R172 ;  /* 0x000000acc9c90221 */ /* 0x000fce0000010000 */
.L_x_2407:
[----:B------:R-:W-:Y:S05]  /*2c80*/  BSYNC B1 ;  /* 0x0000000000017941 */ /* 0x000fea0003800000 */
.L_x_2405:
[----:B------:R-:W1:Y:S01]  /*2c90*/  @P1 LDC.64 R172, c[0x0][0x308] ;  /* 0x0000c200ffac1b82 */ /* 0x000e620000000a00 */
[----:B------:R-:W-:Y:S01]  /*2ca0*/  @P1 F2FP.F16.F32.PACK_AB R202, RZ, R201 ;  /* 0x000000c9ffca123e */ /* 0x000fe200000000ff */
        /* <DEDUP_REMOVED lines=18> */
.L_x_2409:
[----:B------:R-:W-:Y:S05]  /*2dd0*/  BSYNC B1 ;  /* 0x0000000000017941 */ /* 0x000fea0003800000 */
.L_x_2408:
        /* <DEDUP_REMOVED lines=8> */
.L_x_2411:
[----:B------:R-:W-:Y:S05]  /*2e60*/  BSYNC B1 ;  /* 0x0000000000017941 */ /* 0x000fea0003800000 */
.L_x_2410:
[----:B------:R-:W-:Y:S04]  /*2e70*/  BSSY B1, `(.L_x_2412) ;  /* 0x000000d000017945 */ /* 0x000fe80003800000 */
[----:B------:R-:W-:Y:S05]  /*2e80*/  @P2 BRA `(.L_x_2413) ;  /* 0x0000000000102947 */ /* 0x000fea0003800000 */
[----:B------:R-:W-:Y:S01]  /*2e90*/  HFMA2.MMA R171, -RZ, RZ, 0, 0 ;  /* 0x00000000ffab7435 */ /* 0x000fe200000001ff */
[----:B------:R-:W-:Y:S10]  /*2ea0*/  @!P0 BRA `(.L_x_2414) ;  /* 0x0000000000248947 */ /* 0x000ff40003800000 */
[----:B------:R-:W-:Y:S01]  /*2eb0*/  HADD2.F32 R171, -RZ, R36.H0_H0 ;  /* 0x20000024ffab7230 */ /* 0x000fe20000004100 */
[----:B------:R-:W-:Y:S06]  /*2ec0*/  BRA `(.L_x_2414) ;  /* 0x00000000001c7947 */ /* 0x000fec0003800000 */
.L_x_2413:
[----:B------:R-:W-:-:S04]  /*2ed0*/  ISETP.NE.AND P4, PT, R28, RZ, PT ;  /* 0x000000ff1c00720c */ /* 0x000fc80003f85270 */
[----:B------:R-:W-:-:S05]  /*2ee0*/  FSEL R170, R176, RZ, !P4 ;  /* 0x000000ffb0aa7208 */ /* 0x000fca0006000000 */
[----:B------:R-:W-:Y:S01]  /*2ef0*/  FFMA.FTZ R171, R147, R200, R170 ;  /* 0x000000c893ab7223 */ /* 0x000fe200000100aa */
[----:B------:R-:W-:-:S03]  /*2f00*/  @P0 HADD2.F32 R170, -RZ, R36.H0_H0 ;  /* 0x20000024ffaa0230 */ /* 0x000fc60000004100 */
[----:B------:R-:W-:-:S04]  /*2f10*/  FADD.FTZ R171, R182, -R171 ;  /* 0x800000abb6ab7221 */ /* 0x000fc80000010000 */
[----:B------:R-:W-:-:S04]  /*2f20*/  FMUL.FTZ R171, R30, R171 ;  /* 0x000000ab1eab7220 */ /* 0x000fc80000410000 */
[----:B------:R-:W-:-:S07]  /*2f30*/  @P0 FADD.FTZ R171, R171, R170 ;  /* 0x000000aaabab0221 */ /* 0x000fce0000010000 */
.L_x_2414:
[----:B------:R-:W-:Y:S05]  /*2f40*/  BSYNC B1 ;  /* 0x0000000000017941 */ /* 0x000fea0003800000 */
.L_x_2412:
[----:B------:R-:W-:Y:S01]  /*2f50*/  BSSY B1, `(.L_x_2415) ;  /* 0x000000e000017945 */ /* 0x000fe20003800000 */
[----:B------:R-:W-:-:S03]  /*2f60*/  @P1 F2FP.F16.F32.PACK_AB R170, RZ, R171 ;  /* 0x000000abffaa123e */ /* 0x000fc600000000ff */
[----:B------:R-:W-:Y:S05]  /*2f70*/  @!P3 BRA `(.L_x_2416) ;  /* 0x00000000002cb947 */ /* 0x000fea0003800000 */
[----:B------:R-:W-:Y:S01]  /*2f80*/  LOP3.LUT P4, RZ, R209, 0xff, RZ, 0xc0, !PT ;  /* 0x000000ffd1ff7812 */ /* 0x000fe2000788c0ff */
[----:B------:R-:W-:Y:S01]  /*2f90*/  FMUL.FTZ R171, R171, UR13 ;  /* 0x0000000dabab7c20 */ /* 0x000fe20008410000 */
[----:B-1----:R-:W-:-:S03]  /*2fa0*/  CS2R R172, SRZ ;  /* 0x0000000000ac7805 */ /* 0x002fc6000001ff00 */
[----:B------:R-:W-:-:S08]  /*2fb0*/  FMUL.FTZ R171, R171, UR12 ;  /* 0x0000000cabab7c20 */ /* 0x000fd00008410000 */
[----:B------:R-:W-:Y:S02]  /*2fc0*/  @P4 HADD2.F32 R174, -RZ, R48.H0_H0 ;  /* 0x20000030ffae4230 */ /* 0x000fe40000004100 */
[----:B-----5:R-:W-:-:S03]  /*2fd0*/  @P4 HADD2.F32 R202, -RZ, R100.H0_H0 ;  /* 0x20000064ffca4230 */ /* 0x020fc60000004100 */
[----:B------:R-:W-:Y:S02]  /*2fe0*/  @P4 FMUL.FTZ R172, R171, R174 ;  /* 0x000000aeabac4220 */ /* 0x000fe40000410000 */
[----:B------:R-:W-:-:S03]  /*2ff0*/  @P4 FMUL.FTZ R173, R202, R171 ;  /* 0x000000abcaad4220 */ /* 0x000fc60000410000 */
[----:B------:R-:W-:Y:S01]  /*3000*/  F2FP.F16.F32.PACK_AB R172, RZ, R172 ;  /* 0x000000acffac723e */ /* 0x000fe200000000ff */
[----:B------:R-:W-:-:S03]  /*3010*/  FADD.FTZ R72, R72, R173 ;  /* 0x000000ad48487221 */ /* 0x000fc60000010000 */
[----:B------:R-:W-:-:S07]  /*3020*/  PRMT R128, R172, 0x7610, R128 ;  /* 0x00007610ac807816 */ /* 0x000fce0000000080 */
.L_x_2416:
[----:B------:R-:W-:Y:S05]  /*3030*/  BSYNC B1 ;  /* 0x0000000000017941 */ /* 0x000fea0003800000 */
.L_x_2415:
[----:B------:R-:W-:Y:S01]  /*3040*/  BSSY B1, `(.L_x_2417) ;  /* 0x000000e000017945 */ /* 0x000fe20003800000 */
[----:B-1----:R-:W-:-:S03]  /*3050*/  @P1 PRMT R60, R170, 0x7610, R60 ;  /* 0x00007610aa3c1816 */ /* 0x002fc6000000003c */
[----:B------:R-:W-:Y:S05]  /*3060*/  @P2 BRA `(.L_x_2418) ;  /* 0x0000000000102947 */ /* 0x000fea0003800000 */
[----:B------:R-:W-:Y:S01]  /*3070*/  MOV R171, RZ ;  /* 0x000000ff00ab7202 */ /* 0x000fe20000000f00 */
[----:B------:R-:W-:Y:S06]  /*3080*/  @!P0 BRA `(.L_x_2419) ;  /* 0x0000000000248947 */ /* 0x000fec0003800000 */
[----:B------:R-:W-:Y:S01]  /*3090*/  HADD2.F32 R171, -RZ, R36.H1_H1 ;  /* 0x30000024ffab7230 */ /* 0x000fe20000004100 */
[----:B------:R-:W-:Y:S06]  /*30a0*/  BRA `(.L_x_2419) ;  /* 0x00000000001c7947 */ /* 0x000fec0003800000 */
.L_x_2418:
[----:B------:R-:W-:-:S04]  /*30b0*/  ISETP.NE.AND P4, PT, R28, RZ, PT ;  /* 0x000000ff1c00720c */ /* 0x000fc80003f85270 */
[----:B------:R-:W-:-:S05]  /*30c0*/  FSEL R171, R176, RZ, !P4 ;  /* 0x000000ffb0ab7208 */ /* 0x000fca0006000000 */
[----:B------:R-:W-:-:S04]  /*30d0*/  FFMA.FTZ R170, R148, R200, R171 ;  /* 0x000000c894aa7223 */ /* 0x000fc800000100ab */
[----:B------:R-:W-:Y:S01]  /*30e0*/  FADD.FTZ R171, R183, -R170 ;  /* 0x800000aab7ab7221 */ /* 0x000fe20000010000 */
[----:B------:R-:W-:-:S03]  /*30f0*/  @P0 HADD2.F32 R170, -RZ, R36.H1_H1 ;  /* 0x30000024ffaa0230 */ /* 0x000fc60000004100 */
[----:B------:R-:W-:-:S04]  /*3100*/  FMUL.FTZ R171, R30, R171 ;  /* 0x000000ab1eab7220 */ /* 0x000fc80000410000 */
[----:B------:R-:W-:-:S07]  /*3110*/  @P0 FADD.FTZ R171, R171, R170 ;  /* 0x000000aaabab0221 */ /* 0x000fce0000010000 */
.L_x_2419:
[----:B------:R-:W-:Y:S05]  /*3120*/  BSYNC B1 ;  /* 0x0000000000017941 */ /* 0x000fea0003800000 */
.L_x_2417:
[----:B------:R-:W-:Y:S01]  /*3130*/  BSSY B1, `(.L_x_2420) ;  /* 0x000000f000017945 */ /* 0x000fe20003800000 */
[----:B------:R-:W-:-:S03]  /*3140*/  @P1 F2FP.F16.F32.PACK_AB R170, RZ, R171 ;  /* 0x000000abffaa123e */ /* 0x000fc600000000ff */
[----:B------:R-:W-:Y:S05]  /*3150*/  @!P3 BRA `(.L_x_2421) ;  /* 0x000000000030b947 */ /* 0x000fea0003800000 */
[----:B------:R-:W-:Y:S01]  /*3160*/  LOP3.LUT P4, RZ, R168, 0xff00, RZ, 0xc0, !PT ;  /* 0x0000ff00a8ff7812 */ /* 0x000fe2000788c0ff */
[----:B------:R-:W-:Y:S01]  /*3170*/  FMUL.FTZ R171, R171, UR13 ;  /* 0x0000000dabab7c20 */ /* 0x000fe20008410000 */
[----:B------:R-:W-:Y:S01]  /*3180*/  HFMA2.MMA R174, -RZ, RZ, 0, 0 ;  /* 0x00000000ffae7435 */ /* 0x000fe200000001ff */
[----:B------:R-:W-:Y:S02]  /*3190*/  MOV R172, RZ ;  /* 0x000000ff00ac7202 */ /* 0x000fe40000000f00 */
[----:B------:R-:W-:-:S08]  /*31a0*/  FMUL.FTZ R202, R171, UR12 ;  /* 0x0000000cabca7c20 */ /* 0x000fd00008410000 */
[----:B------:R-:W-:Y:S02]  /*31b0*/  @P4 HADD2.F32 R173, -RZ, R48.H1_H1 ;  /* 0x30000030ffad4230 */ /* 0x000fe40000004100 */
[----:B-----5:R-:W-:-:S03]  /*31c0*/  @P4 HADD2.F32 R171, -RZ, R100.H1_H1 ;  /* 0x30000064ffab4230 */ /* 0x020fc60000004100 */
[----:B------:R-:W-:Y:S02]  /*31d0*/  @P4 FMUL.FTZ R172, R202, R173 ;  /* 0x000000adcaac4220 */ /* 0x000fe40000410000 */
[----:B------:R-:W-:-:S03]  /*31e0*/  @P4 FMUL.FTZ R174, R171, R202 ;  /* 0x000000caabae4220 */ /* 0x000fc60000410000 */
[----:B------:R-:W-:Y:S01]  /*31f0*/  F2FP.F16.F32.PACK_AB R172, RZ, R172 ;  /* 0x000000acffac723e */ /* 0x000fe200000000ff */
[----:B------:R-:W-:-:S03]  /*3200*/  FADD.FTZ R73, R73, R174 ;  /* 0x000000ae49497221 */ /* 0x000fc60000010000 */
[----:B------:R-:W-:-:S07]  /*3210*/  PRMT R128, R128, 0x5410, R172 ;  /* 0x0000541080807816 */ /* 0x000fce00000000ac */
.L_x_2421:
[----:B------:R-:W-:Y:S05]  /*3220*/  BSYNC B1 ;  /* 0x0000000000017941 */ /* 0x000fea0003800000 */
.L_x_2420:
[----:B------:R-:W-:Y:S01]  /*3230*/  BSSY B1, `(.L_x_2422) ;  /* 0x000000e000017945 */ /* 0x000fe20003800000 */
[----:B------:R-:W-:-:S03]  /*3240*/  @P1 PRMT R60, R60, 0x5410, R170 ;  /* 0x000054103c3c1816 */ /* 0x000fc600000000aa */
[----:B------:R-:W-:Y:S05]  /*3250*/  @P2 BRA `(.L_x_2423) ;  /* 0x0000000000102947 */ /* 0x000fea0003800000 */
[----:B------:R-:W-:Y:S01]  /*3260*/  HFMA2.MMA R171, -RZ, RZ, 0, 0 ;  /* 0x00000000ffab7435 */ /* 0x000fe200000001ff */
[----:B------:R-:W-:Y:S10]  /*3270*/  @!P0 BRA `(.L_x_2424) ;  /* 0x0000000000248947 */ /* 0x000ff40003800000 */
[----:B------:R-:W-:Y:S01]  /*3280*/  HADD2.F32 R171, -RZ, R37.H0_H0 ;  /* 0x20000025ffab7230 */ /* 0x000fe20000004100 */
[----:B------:R-:W-:Y:S06]  /*3290*/  BRA `(.L_x_2424) ;  /* 0x00000000001c7947 */ /* 0x000fec0003800000 */
.L_x_2423:
[----:B------:R-:W-:-:S04]  /*32a0*/  ISETP.NE.AND P4, PT, R28, RZ, PT ;  /* 0x000000ff1c00720c */ /* 0x000fc80003f85270 */
[----:B------:R-:W-:-:S05]  /*32b0*/  FSEL R170, R176, RZ, !P4 ;  /* 0x000000ffb0aa7208 */ /* 0x000fca0006000000 */
[----:B------:R-:W-:Y:S01]  /*32c0*/  FFMA.FTZ R171, R149, R200, R170 ;  /* 0x000000c895ab7223 */ /* 0x000fe200000100aa */
[----:B------:R-:W-:-:S03]  /*32d0*/  @P0 HADD2.F32 R170, -RZ, R37.H0_H0 ;  /* 0x20000025ffaa0230 */ /* 0x000fc60000004100 */
[----:B------:R-:W-:-:S04]  /*32e0*/  FADD.FTZ R171, R184, -R171 ;  /* 0x800000abb8ab7221 */ /* 0x000fc80000010000 */
[----:B------:R-:W-:-:S04]  /*32f0*/  FMUL.FTZ R171, R30, R171 ;  /* 0x000000ab1eab7220 */ /* 0x000fc80000410000 */
[----:B------:R-:W-:-:S07]  /*3300*/  @P0 FADD.FTZ R171, R171, R170 ;  /* 0x000000aaabab0221 */ /* 0x000fce0000010000 */
.L_x_2424:
[----:B------:R-:W-:Y:S05]  /*3310*/  BSYNC B1 ;  /* 0x0000000000017941 */ /* 0x000fea0003800000 */
.L_x_2422:
        /* <DEDUP_REMOVED lines=14> */
.L_x_2426:
[----:B------:R-:W-:Y:S05]  /*3400*/  BSYNC B1 ;  /* 0x0000000000017941 */ /* 0x000fea0003800000 */
.L_x_2425:
[----:B------:R-:W-:Y:S01]  /*3410*/  BSSY B1, `(.L_x_2427) ;  /* 0x000000e000017945 */ /* 0x000fe20003800000 */
[----:B------:R-:W-:-:S03]  /*3420*/  @P1 PRMT R61, R170, 0x7610, R61 ;  /* 0x00007610aa3d1816 */ /* 0x000fc6000000003d */
[----:B------:R-:W-:Y:S05]  /*3430*/  @P2 BRA `(.L_x_2428) ;  /* 0x0000000000102947 */ /* 0x000fea0003800000 */
[----:B------:R-:W-:Y:S01]  /*3440*/  MOV R171, RZ ;  /* 0x000000ff00ab7202 */ /* 0x000fe20000000f00 */
[----:B------:R-:W-:Y:S06]  /*3450*/  @!P0 BRA `(.L_x_2429) ;  /* 0x0000000000248947 */ /* 0x000fec0003800000 */
[----:B------:R-:W-:Y:S01]  /*3460*/  HADD2.F32 R171, -RZ, R37.H1_H1 ;  /* 0x30000025ffab7230 */ /* 0x000fe20000004100 */
[----:B------:R-:W-:Y:S06]  /*3470*/  BRA `(.L_x_2429) ;  /* 0x00000000001c7947 */ /* 0x000fec0003800000 */
.L_x_2428:
[----:B------:R-:W-:-:S04]  /*3480*/  ISETP.NE.AND P4, PT, R28, RZ, PT ;  /* 0x000000ff1c00720c */ /* 0x000fc80003f85270 */
[----:B------:R-:W-:-:S05]  /*3490*/  FSEL R171, R176, RZ, !P4 ;  /* 0x000000ffb0ab7208 */ /* 0x000fca0006000000 */
[----:B------:R-:W-:-:S04]  /*34a0*/  FFMA.FTZ R170, R150, R200, R171 ;  /* 0x000000c896aa7223 */ /* 0x000fc800000100ab */
[----:B------:R-:W-:Y:S01]  /*34b0*/  FADD.FTZ R171, R185, -R170 ;  /* 0x800000aab9ab7221 */ /* 0x000fe20000010000 */
[----:B------:R-:W-:-:S03]  /*34c0*/  @P0 HADD2.F32 R170, -RZ, R37.H1_H1 ;  /* 0x30000025ffaa0230 */ /* 0x000fc60000004100 */
[----:B------:R-:W-:-:S04]  /*34d0*/  FMUL.FTZ R171, R30, R171 ;  /* 0x000000ab1eab7220 */ /* 0x000fc80000410000 */
[----:B------:R-:W-:-:S07]  /*34e0*/  @P0 FADD.FTZ R171, R171, R170 ;  /* 0x000000aaabab0221 */ /* 0x000fce0000010000 */
.L_x_2429:
[----:B------:R-:W-:Y:S05]  /*34f0*/  BSYNC B1 ;  /* 0x0000000000017941 */ /* 0x000fea0003800000 */
.L_x_2427:
        /* <DEDUP_REMOVED lines=15> */
.L_x_2431:
[----:B------:R-:W-:Y:S05]  /*35f0*/  BSYNC B1 ;  /* 0x0000000000017941 */ /* 0x000fea0003800000 */
.L_x_2430:
[----:B------:R-:W-:Y:S01]  /*3600*/  BSSY B1, `(.L_x_2432) ;  /* 0x000000e000017945 */ /* 0x000fe20003800000 */
[----:B------:R-:W-:-:S03]  /*3610*/  @P1 PRMT R61, R61, 0x5410, R170 ;  /* 0x000054103d3d1816 */ /* 0x000fc600000000aa */
[----:B------:R-:W-:Y:S05]  /*3620*/  @P2 BRA `(.L_x_2433) ;  /* 0x0000000000102947 */ /* 0x000fea0003800000 */
[----:B------:R-:W-:Y:S01]  /*3630*/  HFMA2.MMA R171, -RZ, RZ, 0, 0 ;  /* 0x00000000ffab7435 */ /* 0x000fe200000001ff */
[----:B------:R-:W-:Y:S10]  /*3640*/  @!P0 BRA `(.L_x_2434) ;  /* 0x0000000000248947 */ /* 0x000ff40003800000 */
[----:B------:R-:W-:Y:S01]  /*3650*/  HADD2.F32 R171, -RZ, R38.H0_H0 ;  /* 0x20000026ffab7230 */ /* 0x000fe20000004100 */
[----:B------:R-:W-:Y:S06]  /*3660*/  BRA `(.L_x_2434) ;  /* 0x00000000001c7947 */ /* 0x000fec0003800000 */
.L_x_2433:
[----:B------:R-:W-:-:S04]  /*3670*/  ISETP.NE.AND P4, PT, R28, RZ, PT ;  /* 0x000000ff1c00720c */ /* 0x000fc80003f85270 */
[----:B------:R-:W-:-:S05]  /*3680*/  FSEL R170, R176, RZ, !P4 ;  /* 0x000000ffb0aa7208 */ /* 0x000fca0006000000 */
[----:B------:R-:W-:Y:S01]  /*3690*/  FFMA.FTZ R171, R151, R200, R170 ;  /* 0x000000c897ab7223 */ /* 0x000fe200000100aa */
[----:B------:R-:W-:-:S03]  /*36a0*/  @P0 HADD2.F32 R170, -RZ, R38.H0_H0 ;  /* 0x20000026ffaa0230 */ /* 0x000fc60000004100 */
[----:B------:R-:W-:-:S04]  /*36b0*/  FADD.FTZ R171, R186, -R171 ;  /* 0x800000abbaab7221 */ /* 0x000fc80000010000 */
[----:B------:R-:W-:-:S04]  /*36c0*/  FMUL.FTZ R171, R30, R171 ;  /* 0x000000ab1eab7220 */ /* 0x000fc80000410000 */
[----:B------:R-:W-:-:S07]  /*36d0*/  @P0 FADD.FTZ R171, R171, R170 ;  /* 0x000000aaabab0221 */ /* 0x000fce0000010000 */
.L_x_2434:
[----:B------:R-:W-:Y:S05]  /*36e0*/  BSYNC B1 ;  /* 0x0000000000017941 */ /* 0x000fea0003800000 */
.L_x_2432:
        /* <DEDUP_REMOVED lines=14> */
.L_x_2436:
[----:B------:R-:W-:Y:S05]  /*37d0*/  BSYNC B1 ;  /* 0x0000000000017941 */ /* 0x000fea0003800000 */
.L_x_2435:
[----:B------:R-:W-:Y:S01]  /*37e0*/  BSSY B1, `(.L_x_2437) ;  /* 0x000000e000017945 */ /* 0x000fe20003800000 */
[----:B------:R-:W-:-:S03]  /*37f0*/  @P1 PRMT R62, R170, 0x7610, R62 ;  /* 0x00007610aa3e1816 */ /* 0x000fc6000000003e */
[----:B------:R-:W-:Y:S05]  /*3800*/  @P2 BRA `(.L_x_2438) ;  /* 0x0000000000102947 */ /* 0x000fea0003800000 */
[----:B------:R-:W-:Y:S01]  /*3810*/  MOV R171, RZ ;  /* 0x000000ff00ab7202 */ /* 0x000fe20000000f00 */
[----:B------:R-:W-:Y:S06]  /*3820*/  @!P0 BRA `(.L_x_2439) ;  /* 0x0000000000248947 */ /* 0x000fec0003800000 */
[----:B------:R-:W-:Y:S01]  /*3830*/  HADD2.F32 R171, -RZ, R38.H1_H1 ;  /* 0x30000026ffab7230 */ /* 0x000fe20000004100 */
[----:B------:R-:W-:Y:S06]  /*3840*/  BRA `(.L_x_2439) ;  /* 0x00000000001c7947 */ /* 0x000fec0003800000 */
.L_x_2438:
[----:B------:R-:W-:-:S04]  /*3850*/  ISETP.NE.AND P4, PT, R28, RZ, PT ;  /* 0x000000ff1c00720c */ /* 0x000fc80003f85270 */
[----:B------:R-:W-:-:S05]  /*3860*/  FSEL R171, R176, RZ, !P4 ;  /* 0x000000ffb0ab7208 */ /* 0x000fca0006000000 */
[----:B------:R-:W-:-:S04]  /*3870*/  FFMA.FTZ R170, R152, R200, R171 ;  /* 0x000000c898aa7223 */ /* 0x000fc800000100ab */
[----:B------:R-:W-:Y:S01]  /*3880*/  FADD.FTZ R171, R187, -R170 ;  /* 0x800000aabbab7221 */ /* 0x000fe20000010000 */
[----:B------:R-:W-:-:S03]  /*3890*/  @P0 HADD2.F32 R170, -RZ, R38.H1_H1 ;  /* 0x30000026ffaa0230 */ /* 0x000fc60000004100 */
[----:B------:R-:W-:-:S04]  /*38a0*/  FMUL.FTZ R171, R30, R171 ;  /* 0x000000ab1eab7220 */ /* 0x000fc80000410000 */
[----:B------:R-:W-:-:S07]  /*38b0*/  @P0 FADD.FTZ R171, R171, R170 ;  /* 0x000000aaabab0221 */ /* 0x000fce0000010000 */
.L_x_2439:
[----:B------:R-:W-:Y:S05]  /*38c0*/  BSYNC B1 ;  /* 0x0000000000017941 */ /* 0x000fea0003800000 */
.L_x_2437:
        /* <DEDUP_REMOVED lines=15> */
.L_x_2441:
[----:B------:R-:W-:Y:S05]  /*39c0*/  BSYNC B1 ;  /* 0x0000000000017941 */ /* 0x000fea0003800000 */
.L_x_2440:
[----:B------:R-:W-:Y:S01]  /*39d0*/  BSSY B1, `(.L_x_2442) ;  /* 0x000000e000017945 */ /* 0x000fe20003800000 */
[----:B------:R-:W-:-:S03]  /*39e0*/  @P1 PRMT R62, R62, 0x5410, R170 ;  /* 0x000054103e3e1816 */ /* 0x000fc600000000aa */
[----:B------:R-:W-:Y:S05]  /*39f0*/  @P2 BRA `(.L_x_2443) ;  /* 0x0000000000102947 */ /* 0x000fea0003800000 */
[----:B------:R-:W-:Y:S01]  /*3a00*/  HFMA2.MMA R171, -RZ, RZ, 0, 0 ;  /* 0x00000000ffab7435 */ /* 0x000fe200000001ff */
[----:B------:R-:W-:Y:S10]  /*3a10*/  @!P0 BRA `(.L_x_2444) ;  /* 0x0000000000248947 */ /* 0x000ff40003800000 */
[----:B------:R-:W-:Y:S01]  /*3a20*/  HADD2.F32 R171, -RZ, R39.H0_H0 ;  /* 0x20000027ffab7230 */ /* 0x000fe20000004100 */
[----:B------:R-:W-:Y:S06]  /*3a30*/  BRA `(.L_x_2444) ;  /* 0x00000000001c7947 */ /* 0x000fec0003800000 */
.L_x_2443:
[----:B------:R-:W-:-:S04]  /*3a40*/  ISETP.NE.AND P4, PT, R28, RZ, PT ;  /* 0x000000ff1c00720c */ /* 0x000fc80003f85270 */
[----:B------:R-:W-:-:S05]  /*3a50*/  FSEL R170, R176, RZ, !P4 ;  /* 0x000000ffb0aa7208 */ /* 0x000fca0006000000 */
[----:B------:R-:W-:Y:S01]  /*3a60*/  FFMA.FTZ R171, R153, R200, R170 ;  /* 0x000000c899ab7223 */ /* 0x000fe200000100aa */
[----:B------:R-:W-:-:S03]  /*3a70*/  @P0 HADD2.F32 R170, -RZ, R39.H0_H0 ;  /* 0x20000027ffaa0230 */ /* 0x000fc60000004100 */
[----:B------:R-:W-:-:S04]  /*3a80*/  FADD.FTZ R171, R188, -R171 ;  /* 0x800000abbcab7221 */ /* 0x000fc80000010000 */
[----:B------:R-:W-:-:S04]  /*3a90*/  FMUL.FTZ R171, R30, R171 ;  /* 0x000000ab1eab7220 */ /* 0x000fc80000410000 */
[----:B------:R-:W-:-:S07]  /*3aa0*/  @P0 FADD.FTZ R171, R171, R170 ;  /* 0x000000aaabab0221 */ /* 0x000fce0000010000 */
.L_x_2444:
[----:B------:R-:W-:Y:S05]  /*3ab0*/  BSYNC B1 ;  /* 0x0000000000017941 */ /* 0x000fea0003800000 */
.L_x_2442:
        /* <DEDUP_REMOVED lines=14> */
.L_x_2446:
[----:B------:R-:W-:Y:S05]  /*3ba0*/  BSYNC B1 ;  /* 0x0000000000017941 */ /* 0x000fea0003800000 */
.L_x_2445:
[----:B------:R-:W-:Y:S01]  /*3bb0*/  BSSY B1, `(.L_x_2447) ;  /* 0x000000e000017945 */ /* 0x000fe20003800000 */
[----:B------:R-:W-:-:S03]  /*3bc0*/  @P1 PRMT R63, R170, 0x7610, R63 ;  /* 0x00007610aa3f1816 */ /* 0x000fc6000000003f */
[----:B------:R-:W-:Y:S05]  /*3bd0*/  @P2 BRA `(.L_x_2448) ;  /* 0x0000000000102947 */ /* 0x000fea0003800000 */
[----:B------:R-:W-:Y:S01]  /*3be0*/  MOV R174, RZ ;  /* 0x000000ff00ae7202 */ /* 0x000fe20000000f00 */
[----:B------:R-:W-:Y:S06]  /*3bf0*/  @!P0 BRA `(.L_x_2449) ;  /* 0x0000000000248947 */ /* 0x000fec0003800000 */
[----:B------:R-:W-:Y:S01]  /*3c00*/  HADD2.F32 R174, -RZ, R39.H1_H1 ;  /* 0x30000027ffae7230 */ /* 0x000fe20000004100 */
[----:B------:R-:W-:Y:S06]  /*3c10*/  BRA `(.L_x_2449) ;  /* 0x00000000001c7947 */ /* 0x000fec0003800000 */
.L_x_2448:
[----:B------:R-:W-:Y:S01]  /*3c20*/  ISETP.NE.AND P4, PT, R28, RZ, PT ;  /* 0x000000ff1c00720c */ /* 0x000fe20003f85270 */
[----:B------:R-:W-:-:S03]  /*3c30*/  @P0 HADD2.F32 R173, -RZ, R39.H1_H1 ;  /* 0x30000027ffad0230 */ /* 0x000fc60000004100 */
[----:B------:R-:W-:-:S05]  /*3c40*/  FSEL R171, R176, RZ, !P4 ;  /* 0x000000ffb0ab7208 */ /* 0x000fca0006000000 */
[----:B------:R-:W-:-:S04]  /*3c50*/  FFMA.FTZ R170, R154, R200, R171 ;  /* 0x000000c89aaa7223 */ /* 0x000fc800000100ab */
[----:B------:R-:W-:-:S04]  /*3c60*/  FADD.FTZ R171, R189, -R170 ;  /* 0x800000aabdab7221 */ /* 0x000fc80000010000 */
[----:B------:R-:W-:-:S04]  /*3c70*/  FMUL.FTZ R174, R30, R171 ;  /* 0x000000ab1eae7220 */ /* 0x000fc80000410000 */
[----:B------:R-:W-:-:S07]  /*3c80*/  @P0 FADD.FTZ R174, R174, R173 ;  /* 0x000000adaeae0221 */ /* 0x000fce0000010000 */
.L_x_2449:
[----:B------:R-:W-:Y:S05]  /*3c90*/  BSYNC B1 ;  /* 0x0000000000017941 */ /* 0x000fea0003800000 */
.L_x_2447:
[----:B------:R-:W1:Y:S01]  /*3ca0*/  @P1 LDC.64 R170, c[0x0][0x308] ;  /* 0x0000c200ffaa1b82 */ /* 0x000e620000000a00 */
[----:B------:R-:W-:Y:S01]  /*3cb0*/  @P3 IADD3 R199, R177, 0x20, RZ ;  /* 0x00000020b1c73810 */ /* 0x000fe20007ffe0ff */
[----:B------:R-:W-:Y:S01]  /*3cc0*/  BSSY B1, `(.L_x_2450) ;  /* 0x0000013000017945 */ /* 0x000fe20003800000 */
[----:B------:R-:W-:-:S04]  /*3cd0*/  @P1 F2FP.F16.F32.PACK_AB R175, RZ, R174 ;  /* 0x000000aeffaf123e */ /* 0x000fc800000000ff */
[----:B------:R-:W-:Y:S01]  /*3ce0*/  @P1 PRMT R63, R63, 0x5410, R175 ;  /* 0x000054103f3f1816 */ /* 0x000fe200000000af */
        /* <DEDUP_REMOVED lines=16> */
.L_x_2451:
[----:B------:R-:W-:Y:S05]  /*3df0*/  BSYNC B1 ;  /* 0x0000000000017941 */ /* 0x000fea0003800000 */
.L_x_2450:
        /* <DEDUP_REMOVED lines=8> */
.L_x_2453:
[----:B------:R-:W-:Y:S05]  /*3e80*/  BSYNC B1 ;  /* 0x0000000000017941 */ /* 0x000fea0003800000 */
.L_x_2452:
[----:B------:R-:W-:Y:S04]  /*3e90*/  BSSY B1, `(.L_x_2454) ;  /* 0x000000d000017945 */ /* 0x000fe80003800000 */
[----:B------:R-:W-:Y:S05]  /*3ea0*/  @P2 BRA `(.L_x_2455) ;  /* 0x0000000000102947 */ /* 0x000fea0003800000 */
[----:B------:R-:W-:Y:S01]  /*3eb0*/  HFMA2.MMA R31, -RZ, RZ, 0, 0 ;  /* 0x00000000ff1f7435 */ /* 0x000fe200000001ff */
[----:B------:R-:W-:Y:S10]  /*3ec0*/  @!P0 BRA `(.L_x_2456) ;  /* 0x0000000000248947 */ /* 0x000ff40003800000 */
[----:B------:R-:W-:Y:S01]  /*3ed0*/  HADD2.F32 R31, -RZ, R32.H0_H0 ;  /* 0x20000020ff1f7230 */ /* 0x000fe20000004100 */
[----:B------:R-:W-:Y:S06]  /*3ee0*/  BRA `(.L_x_2456) ;  /* 0x00000000001c7947 */ /* 0x000fec0003800000 */
.L_x_2455:
[----:B------:R-:W-:-:S04]  /*3ef0*/  ISETP.NE.AND P4, PT, R28, RZ, PT ;  /* 0x000000ff1c00720c */ /* 0x000fc80003f85270 */
[----:B------:R-:W-:-:S05]  /*3f00*/  FSEL R168, R176, RZ, !P4 ;  /* 0x000000ffb0a87208 */ /* 0x000fca0006000000 */
[----:B------:R-:W-:Y:S01]  /*3f10*/  FFMA.FTZ R31, R155, R200, R168 ;  /* 0x000000c89b1f7223 */ /* 0x000fe200000100a8 */
[----:B------:R-:W-:-:S03]  /*3f20*/  @P0 HADD2.F32 R168, -RZ, R32.H0_H0 ;  /* 0x20000020ffa80230 */ /* 0x000fc60000004100 */
[----:B------:R-:W-:-:S04]  /*3f30*/  FADD.FTZ R31, R190, -R31 ;  /* 0x8000001fbe1f7221 */ /* 0x000fc80000010000 */
[----:B------:R-:W-:-:S04]  /*3f40*/  FMUL.FTZ R31, R30, R31 ;  /* 0x0000001f1e1f7220 */ /* 0x000fc80000410000 */
[----:B------:R-:W-:-:S07]  /*3f50*/  @P0 FADD.FTZ R31, R31, R168 ;  /* 0x000000a81f1f0221 */ /* 0x000fce0000010000 */
.L_x_2456:
[----:B------:R-:W-:Y:S05]  /*3f60*/  BSYNC B1 ;  /* 0x0000000000017941 */ /* 0x000fea0003800000 */
.L_x_2454:
[----:B------:R-:W-:Y:S01]  /*3f70*/  BSSY B1, `(.L_x_2457) ;  /* 0x000000f000017945 */ /* 0x000fe20003800000 */
[----:B------:R-:W-:-:S03]  /*3f80*/  @P1 F2FP.F16.F32.PACK_AB R168, RZ, R31 ;  /* 0x0000001fffa8123e */ /* 0x000fc600000000ff */
[----:B------:R-:W-:Y:S05]  /*3f90*/  @!P3 BRA `(.L_x_2458) ;  /* 0x000000000030b947 */ /* 0x000fea0003800000 */
[----:B------:R-:W-:Y:S01]  /*3fa0*/  LOP3.LUT P4, RZ, R208, 0xff, RZ, 0xc0, !PT ;  /* 0x000000ffd0ff7812 */ /* 0x000fe2000788c0ff */
[----:B------:R-:W-:Y:S01]  /*3fb0*/  FMUL.FTZ R31, R31, UR13 ;  /* 0x0000000d1f1f7c20 */ /* 0x000fe20008410000 */
[----:B------:R-:W-:Y:S01]  /*3fc0*/  HFMA2.MMA R169, -RZ, RZ, 0, 0 ;  /* 0x00000000ffa97435 */ /* 0x000fe200000001ff */
[----:B-1----:R-:W-:Y:S02]  /*3fd0*/  MOV R171, RZ ;  /* 0x000000ff00ab7202 */ /* 0x002fe40000000f00 */
        /* <DEDUP_REMOVED lines=8> */
.L_x_2458:
[----:B------:R-:W-:Y:S05]  /*4060*/  BSYNC B1 ;  /* 0x0000000000017941 */ /* 0x000fea0003800000 */
.L_x_2457:
[----:B------:R-:W-:Y:S01]  /*4070*/  BSSY B1, `(.L_x_2459) ;  /* 0x000000e000017945 */ /* 0x000fe20003800000 */
[----:B-1----:R-:W-:-:S03]  /*4080*/  @P1 PRMT R60, R168, 0x7610, R60 ;  /* 0x00007610a83c1816 */ /* 0x002fc6000000003c */
[----:B------:R-:W-:Y:S05]  /*4090*/  @P2 BRA `(.L_x_2460) ;  /* 0x0000000000102947 */ /* 0x000fea0003800000 */
[----:B------:R-:W-:Y:S01]  /*40a0*/  MOV R31, RZ ;  /* 0x000000ff001f7202 */ /* 0x000fe20000000f00 */
[----:B------:R-:W-:Y:S06]  /*40b0*/  @!P0 BRA `(.L_x_2461) ;  /* 0x0000000000248947 */ /* 0x000fec0003800000 */
[----:B------:R-:W-:Y:S01]  /*40c0*/  HADD2.F32 R31, -RZ, R32.H1_H1 ;  /* 0x30000020ff1f7230 */ /* 0x000fe20000004100 */
[----:B------:R-:W-:Y:S06]  /*40d0*/  BRA `(.L_x_2461) ;  /* 0x00000000001c7947 */ /* 0x000fec0003800000 */
.L_x_2460:
[----:B------:R-:W-:-:S04]  /*40e0*/  ISETP.NE.AND P4, PT, R28, RZ, PT ;  /* 0x000000ff1c00720c */ /* 0x000fc80003f85270 */
[----:B------:R-:W-:-:S05]  /*40f0*/  FSEL R31, R176, RZ, !P4 ;  /* 0x000000ffb01f7208 */ /* 0x000fca0006000000 */
[----:B------:R-:W-:-:S04]  /*4100*/  FFMA.FTZ R168, R156, R200, R31 ;  /* 0x000000c89ca87223 */ /* 0x000fc8000001001f */
[----:B------:R-:W-:Y:S01]  /*4110*/  FADD.FTZ R31, R191, -R168 ;  /* 0x800000a8bf1f7221 */ /* 0x000fe20000010000 */
[----:B------:R-:W-:-:S03]  /*4120*/  @P0 HADD2.F32 R168, -RZ, R32.H1_H1 ;  /* 0x30000020ffa80230 */ /* 0x000fc60000004100 */
[----:B------:R-:W-:-:S04]  /*4130*/  FMUL.FTZ R31, R30, R31 ;  /* 0x0000001f1e1f7220 */ /* 0x000fc80000410000 */
[----:B------:R-:W-:-:S07]  /*4140*/  @P0 FADD.FTZ R31, R31, R168 ;  /* 0x000000a81f1f0221 */ /* 0x000fce0000010000 */
.L_x_2461:
[----:B------:R-:W-:Y:S05]  /*4150*/  BSYNC B1 ;  /* 0x0000000000017941 */ /* 0x000fea0003800000 */
.L_x_2459:
        /* <DEDUP_REMOVED lines=15> */
.L_x_2463:
[----:B------:R-:W-:Y:S05]  /*4250*/  BSYNC B1 ;  /* 0x0000000000017941 */ /* 0x000fea0003800000 */
.L_x_2462:
[----:B------:R-:W-:Y:S01]  /*4260*/  BSSY B1, `(.L_x_2464) ;  /* 0x000000e000017945 */ /* 0x000fe20003800000 */
[----:B------:R-:W-:-:S03]  /*4270*/  @P1 PRMT R60, R60, 0x5410, R168 ;  /* 0x000054103c3c1816 */ /* 0x000fc600000000a8 */
[----:B------:R-:W-:Y:S05]  /*4280*/  @P2 BRA `(.L_x_2465) ;  /* 0x0000000000102947 */ /* 0x000fea0003800000 */
[----:B------:R-:W-:Y:S01]  /*4290*/  HFMA2.MMA R31, -RZ, RZ, 0, 0 ;  /* 0x00000000ff1f7435 */ /* 0x000fe200000001ff */
[----:B------:R-:W-:Y:S10]  /*42a0*/  @!P0 BRA `(.L_x_2466) ;  /* 0x0000000000248947 */ /* 0x000ff40003800000 */
[----:B------:R-:W-:Y:S01]  /*42b0*/  HADD2.F32 R31, -RZ, R33.H0_H0 ;  /* 0x20000021ff1f7230 */ /* 0x000fe20000004100 */
[----:B------:R-:W-:Y:S06]  /*42c0*/  BRA `(.L_x_2466) ;  /* 0x00000000001c7947 */ /* 0x000fec0003800000 */
.L_x_2465:
[----:B------:R-:W-:-:S04]  /*42d0*/  ISETP.NE.AND P4, PT, R28, RZ, PT ;  /* 0x000000ff1c00720c */ /* 0x000fc80003f85270 */
[----:B------:R-:W-:-:S05]  /*42e0*/  FSEL R168, R176, RZ, !P4 ;  /* 0x000000ffb0a87208 */ /* 0x000fca0006000000 */
[----:B------:R-:W-:Y:S01]  /*42f0*/  FFMA.FTZ R31, R157, R200, R168 ;  /* 0x000000c89d1f7223 */ /* 0x000fe200000100a8 */
[----:B------:R-:W-:-:S03]  /*4300*/  @P0 HADD2.F32 R168, -RZ, R33.H0_H0 ;  /* 0x20000021ffa80230 */ /* 0x000fc60000004100 */
[----:B------:R-:W-:-:S04]  /*4310*/  FADD.FTZ R31, R192, -R31 ;  /* 0x8000001fc01f7221 */ /* 0x000fc80000010000 */
[----:B------:R-:W-:-:S04]  /*4320*/  FMUL.FTZ R31, R30, R31 ;  /* 0x0000001f1e1f7220 */ /* 0x000fc80000410000 */
[----:B------:R-:W-:-:S07]  /*4330*/  @P0 FADD.FTZ R31, R31, R168 ;  /* 0x000000a81f1f0221 */ /* 0x000fce0000010000 */
.L_x_2466:
[----:B------:R-:W-:Y:S05]  /*4340*/  BSYNC B1 ;  /* 0x0000000000017941 */ /* 0x000fea0003800000 */
.L_x_2464:
        /* <DEDUP_REMOVED lines=15> */
.L_x_2468:
[----:B------:R-:W-:Y:S05]  /*4440*/  BSYNC B1 ;  /* 0x0000000000017941 */ /* 0x000fea0003800000 */
.L_x_2467:
[----:B------:R-:W-:Y:S01]  /*4450*/  BSSY B1, `(.L_x_2469) ;  /* 0x000000e000017945 */ /* 0x000fe20003800000 */
[----:B------:R-:W-:-:S03]  /*4460*/  @P1 PRMT R61, R168, 0x7610, R61 ;  /* 0x00007610a83d1816 */ /* 0x000fc6000000003d */
[----:B------:R-:W-:Y:S05]  /*4470*/  @P2 BRA `(.L_x_2470) ;  /* 0x0000000000102947 */ /* 0x000fea0003800000 */
[----:B------:R-:W-:Y:S01]  /*4480*/  MOV R31, RZ ;  /* 0x000000ff001f7202 */ /* 0x000fe20000000f00 */
[----:B------:R-:W-:Y:S06]  /*4490*/  @!P0 BRA `(.L_x_2471) ;  /* 0x0000000000248947 */ /* 0x000fec0003800000 */
[----:B------:R-:W-:Y:S01]  /*44a0*/  HADD2.F32 R31, -RZ, R33.H1_H1 ;  /* 0x30000021ff1f7230 */ /* 0x000fe20000004100 */
[----:B------:R-:W-:Y:S06]  /*44b0*/  BRA `(.L_x_2471) ;  /* 0x00000000001c7947 */ /* 0x000fec0003800000 */
.L_x_2470:
[----:B------:R-:W-:-:S04]  /*44c0*/  ISETP.NE.AND P4, PT, R28, RZ, PT ;  /* 0x000000ff1c00720c */ /* 0x000fc80003f85270 */
[----:B------:R-:W-:-:S05]  /*44d0*/  FSEL R31, R176, RZ, !P4 ;  /* 0x000000ffb01f7208 */ /* 0x000fca0006000000 */
[----:B------:R-:W-:-:S04]  /*44e0*/  FFMA.FTZ R168, R158, R200, R31 ;  /* 0x000000c89ea87223 */ /* 0x000fc8000001001f */
[----:B------:R-:W-:Y:S01]  /*44f0*/  FADD.FTZ R31, R193, -R168 ;  /* 0x800000a8c11f7221 */ /* 0x000fe20000010000 */
[----:B------:R-:W-:-:S03]  /*4500*/  @P0 HADD2.F32 R168, -RZ, R33.H1_H1 ;  /* 0x30000021ffa80230 */ /* 0x000fc60000004100 */
[----:B------:R-:W-:-:S04]  /*4510*/  FMUL.FTZ R31, R30, R31 ;  /* 0x0000001f1e1f7220 */ /* 0x000fc80000410000 */
[----:B------:R-:W-:-:S07]  /*4520*/  @P0 FADD.FTZ R31, R31, R168 ;  /* 0x000000a81f1f0221 */ /* 0x000fce0000010000 */
.L_x_2471:
[----:B------:R-:W-:Y:S05]  /*4530*/  BSYNC B1 ;  /* 0x0000000000017941 */ /* 0x000fea0003800000 */
.L_x_2469:
        /* <DEDUP_REMOVED lines=15> */
.L_x_2473:
[----:B------:R-:W-:Y:S05]  /*4630*/  BSYNC B1 ;  /* 0x0000000000017941 */ /* 0x000fea0003800000 */
.L_x_2472:
[----:B------:R-:W-:Y:S01]  /*4640*/  BSSY B1, `(.L_x_2474) ;  /* 0x000000e000017945 */ /* 0x000fe20003800000 */
[----:B------:R-:W-:-:S03]  /*4650*/  @P1 PRMT R61, R61, 0x5410, R168 ;  /* 0x000054103d3d1816 */ /* 0x000fc600000000a8 */
[----:B------:R-:W-:Y:S05]  /*4660*/  @P2 BRA `(.L_x_2475) ;  /* 0x0000000000102947 */ /* 0x000fea0003800000 */
[----:B------:R-:W-:Y:S01]  /*4670*/  HFMA2.MMA R31, -RZ, RZ, 0, 0 ;  /* 0x00000000ff1f7435 */ /* 0x000fe200000001ff */
[----:B------:R-:W-:Y:S10]  /*4680*/  @!P0 BRA `(.L_x_2476) ;  /* 0x0000000000248947 */ /* 0x000ff40003800000 */
[----:B------:R-:W-:Y:S01]  /*4690*/  HADD2.F32 R31, -RZ, R34.H0_H0 ;  /* 0x20000022ff1f7230 */ /* 0x000fe20000004100 */
[----:B------:R-:W-:Y:S06]  /*46a0*/  BRA `(.L_x_2476) ;  /* 0x00000000001c7947 */ /* 0x000fec0003800000 */
.L_x_2475:
[----:B------:R-:W-:-:S04]  /*46b0*/  ISETP.NE.AND P4, PT, R28, RZ, PT ;  /* 0x000000ff1c00720c */ /* 0x000fc80003f85270 */
[----:B------:R-:W-:-:S05]  /*46c0*/  FSEL R168, R176, RZ, !P4 ;  /* 0x000000ffb0a87208 */ /* 0x000fca0006000000 */
[----:B------:R-:W-:Y:S01]  /*46d0*/  FFMA.FTZ R31, R159, R200, R168 ;  /* 0x000000c89f1f7223 */ /* 0x000fe200000100a8 */
[----:B------:R-:W-:-:S03]  /*46e0*/  @P0 HADD2.F32 R168, -RZ, R34.H0_H0 ;  /* 0x20000022ffa80230 */ /* 0x000fc60000004100 */
[----:B------:R-:W-:-:S04]  /*46f0*/  FADD.FTZ R31, R194, -R31 ;  /* 0x8000001fc21f7221 */ /* 0x000fc80000010000 */
[----:B------:R-:W-:-:S04]  /*4700*/  FMUL.FTZ R31, R30, R31 ;  /* 0x0000001f1e1f7220 */ /* 0x000fc80000410000 */
[----:B------:R-:W-:-:S07]  /*4710*/  @P0 FADD.FTZ R31, R31, R168 ;  /* 0x000000a81f1f0221 */ /* 0x000fce0000010000 */
.L_x_2476:
[----:B------:R-:W-:Y:S05]  /*4720*/  BSYNC B1 ;  /* 0x0000000000017941 */ /* 0x000fea0003800000 */
.L_x_2474:
        /* <DEDUP_REMOVED lines=15> */
.L_x_2478:
[----:B------:R-:W-:Y:S05]  /*4820*/  BSYNC B1 ;  /* 0x0000000000017941 */ /* 0x000fea0003800000 */
.L_x_2477:
[----:B------:R-:W-:Y:S01]  /*4830*/  BSSY B1, `(.L_x_2479) ;  /* 0x000000e000017945 */ /* 0x000fe20003800000 */
[----:B------:R-:W-:-:S03]  /*4840*/  @P1 PRMT R62, R168, 0x7610, R62 ;  /* 0x00007610a83e1816 */ /* 0x000fc6000000003e */
[----:B------:R-:W-:Y:S05]  /*4850*/  @P2 BRA `(.L_x_2480) ;  /* 0x0000000000102947 */ /* 0x000fea0003800000 */
[----:B------:R-:W-:Y:S01]  /*4860*/  MOV R31, RZ ;  /* 0x000000ff001f7202 */ /* 0x000fe20000000f00 */
[----:B------:R-:W-:Y:S06]  /*4870*/  @!P0 BRA `(.L_x_2481) ;  /* 0x0000000000248947 */ /* 0x000fec0003800000 */
[----:B------:R-:W-:Y:S01]  /*4880*/  HADD2.F32 R31, -RZ, R34.H1_H1 ;  /* 0x30000022ff1f7230 */ /* 0x000fe20000004100 */
[----:B------:R-:W-:Y:S06]  /*4890*/  BRA `(.L_x_2481) ;  /* 0x00000000001c7947 */ /* 0x000fec0003800000 */
.L_x_2480:
[----:B------:R-:W-:-:S04]  /*48a0*/  ISETP.NE.AND P4, PT, R28, RZ, PT ;  /* 0x000000ff1c00720c */ /* 0x000fc80003f85270 */
[----:B------:R-:W-:-:S05]  /*48b0*/  FSEL R31, R176, RZ, !P4 ;  /* 0x000000ffb01f7208 */ /* 0x000fca0006000000 */
[----:B------:R-:W-:-:S04]  /*48c0*/  FFMA.FTZ R168, R160, R200, R31 ;  /* 0x000000c8a0a87223 */ /* 0x000fc8000001001f */
[----:B------:R-:W-:Y:S01]  /*48d0*/  FADD.FTZ R31, R195, -R168 ;  /* 0x800000a8c31f7221 */ /* 0x000fe20000010000 */
[----:B------:R-:W-:-:S03]  /*48e0*/  @P0 HADD2.F32 R168, -RZ, R34.H1_H1 ;  /* 0x30000022ffa80230 */ /* 0x000fc60000004100 */
[----:B------:R-:W-:-:S04]  /*48f0*/  FMUL.FTZ R31, R30, R31 ;  /* 0x0000001f1e1f7220 */ /* 0x000fc80000410000 */
[----:B------:R-:W-:-:S07]  /*4900*/  @P0 FADD.FTZ R31, R31, R168 ;  /* 0x000000a81f1f0221 */ /* 0x000fce0000010000 */
.L_x_2481:
[----:B------:R-:W-:Y:S05]  /*4910*/  BSYNC B1 ;  /* 0x0000000000017941 */ /* 0x000fea0003800000 */
.L_x_2479:
        /* <DEDUP_REMOVED lines=15> */
.L_x_2483:
[----:B------:R-:W-:Y:S05]  /*4a10*/  BSYNC B1 ;  /* 0x0000000000017941 */ /* 0x000fea0003800000 */
.L_x_2482:
[----:B------:R-:W-:Y:S01]  /*4a20*/  BSSY B1, `(.L_x_2484) ;  /* 0x000000e000017945 */ /* 0x000fe20003800000 */
[----:B------:R-:W-:-:S03]  /*4a30*/  @P1 PRMT R62, R62, 0x5410, R168 ;  /* 0x000054103e3e1816 */ /* 0x000fc600000000a8 */
[----:B------:R-:W-:Y:S05]  /*4a40*/  @P2 BRA `(.L_x_2485) ;  /* 0x0000000000102947 */ /* 0x000fea0003800000 */
[----:B------:R-:W-:Y:S01]  /*4a50*/  HFMA2.MMA R31, -RZ, RZ, 0, 0 ;  /* 0x00000000ff1f7435 */ /* 0x000fe200000001ff */
[----:B------:R-:W-:Y:S10]  /*4a60*/  @!P0 BRA `(.L_x_2486) ;  /* 0x0000000000248947 */ /* 0x000ff40003800000 */
[----:B------:R-:W-:Y:S01]  /*4a70*/  HADD2.F32 R31, -RZ, R35.H0_H0 ;  /* 0x20000023ff1f7230 */ /* 0x000fe20000004100 */
[----:B------:R-:W-:Y:S06]  /*4a80*/  BRA `(.L_x_2486) ;  /* 0x00000000001c7947 */ /* 0x000fec0003800000 */
.L_x_2485:
[----:B------:R-:W-:-:S04]  /*4a90*/  ISETP.NE.AND P4, PT, R28, RZ, PT ;  /* 0x000000ff1c00720c */ /* 0x000fc80003f85270 */
[----:B------:R-:W-:-:S05]  /*4aa0*/  FSEL R168, R176, RZ, !P4 ;  /* 0x000000ffb0a87208 */ /* 0x000fca0006000000 */
[----:B------:R-:W-:Y:S01]  /*4ab0*/  FFMA.FTZ R31, R161, R200, R168 ;  /* 0x000000c8a11f7223 */ /* 0x000fe200000100a8 */
[----:B------:R-:W-:-:S03]  /*4ac0*/  @P0 HADD2.F32 R168, -RZ, R35.H0_H0 ;  /* 0x20000023ffa80230 */ /* 0x000fc60000004100 */
[----:B------:R-:W-:-:S04]  /*4ad0*/  FADD.FTZ R31, R196, -R31 ;  /* 0x8000001fc41f7221 */ /* 0x000fc80000010000 */
[----:B------:R-:W-:-:S04]  /*4ae0*/  FMUL.FTZ R31, R30, R31 ;  /* 0x0000001f1e1f7220 */ /* 0x000fc80000410000 */
[----:B------:R-:W-:-:S07]  /*4af0*/  @P0 FADD.FTZ R31, R31, R168 ;  /* 0x000000a81f1f0221 */ /* 0x000fce0000010000 */
.L_x_2486:
[----:B------:R-:W-:Y:S05]  /*4b00*/  BSYNC B1 ;  /* 0x0000000000017941 */ /* 0x000fea0003800000 */
.L_x_2484:
        /* <DEDUP_REMOVED lines=15> */
.L_x_2488:
[----:B------:R-:W-:Y:S05]  /*4c00*/  BSYNC B1 ;  /* 0x0000000000017941 */ /* 0x000fea0003800000 */
.L_x_2487:
[----:B------:R-:W-:Y:S01]  /*4c10*/  BSSY B1, `(.L_x_2489) ;  /* 0x000000e000017945 */ /* 0x000fe20003800000 */
[----:B------:R-:W-:-:S03]  /*4c20*/  @P1 PRMT R63, R168, 0x7610, R63 ;  /* 0x00007610a83f1816 */ /* 0x000fc6000000003f */
[----:B------:R-:W-:Y:S05]  /*4c30*/  @P2 BRA `(.L_x_2490) ;  /* 0x0000000000102947 */ /* 0x000fea0003800000 */
[----:B------:R-:W-:Y:S01]  /*4c40*/  MOV R30, RZ ;  /* 0x000000ff001e7202 */ /* 0x000fe20000000f00 */
[----:B------:R-:W-:Y:S06]  /*4c50*/  @!P0 BRA `(.L_x_2491) ;  /* 0x0000000000248947 */ /* 0x000fec0003800000 */
[----:B------:R-:W-:Y:S01]  /*4c60*/  HADD2.F32 R30, -RZ, R35.H1_H1 ;  /* 0x30000023ff1e7230 */ /* 0x000fe20000004100 */
[----:B------:R-:W-:Y:S06]  /*4c70*/  BRA `(.L_x_2491) ;  /* 0x00000000001c7947 */ /* 0x000fec0003800000 */
.L_x_2490:
[----:B------:R-:W-:Y:S01]  /*4c80*/  ISETP.NE.AND P2, PT, R28, RZ, PT ;  /* 0x000000ff1c00720c */ /* 0x000fe20003f45270 */
[----:B------:R-:W-:-:S03]  /*4c90*/  @P0 HADD2.F32 R169, -RZ, R35.H1_H1 ;  /* 0x30000023ffa90230 */ /* 0x000fc60000004100 */
[----:B------:R-:W-:-:S05]  /*4ca0*/  FSEL R31, R176, RZ, !P2 ;  /* 0x000000ffb01f7208 */ /* 0x000fca0005000000 */
[----:B------:R-:W-:-:S04]  /*4cb0*/  FFMA.FTZ R200, R198, R200, R31 ;  /* 0x000000c8c6c87223 */ /* 0x000fc8000001001f */
[----:B------:R-:W-:-:S04]  /*4cc0*/  FADD.FTZ R31, R197, -R200 ;  /* 0x800000c8c51f7221 */ /* 0x000fc80000010000 */
[----:B------:R-:W-:-:S04]  /*4cd0*/  FMUL.FTZ R30, R30, R31 ;  /* 0x0000001f1e1e7220 */ /* 0x000fc80000410000 */
[----:B------:R-:W-:-:S07]  /*4ce0*/  @P0 FADD.FTZ R30, R30, R169 ;  /* 0x000000a91e1e0221 */ /* 0x000fce0000010000 */
.L_x_2491:
[----:B------:R-:W-:Y:S05]  /*4cf0*/  BSYNC B1 ;  /* 0x0000000000017941 */ /* 0x000fea0003800000 */
.L_x_2489:
[----:B------:R-:W-:Y:S01]  /*4d00*/  @P1 F2FP.F16.F32.PACK_AB R31, RZ, R30 ;  /* 0x0000001eff1f123e */ /* 0x000fe200000000ff */
        /* <DEDUP_REMOVED lines=15> */
.L_x_2493:
[----:B------:R-:W-:Y:S05]  /*4e00*/  BSYNC B1 ;  /* 0x0000000000017941 */ /* 0x000fea0003800000 */
.L_x_2492:
        /* <DEDUP_REMOVED lines=10> */
.L_x_2365:
[----:B------:R-:W-:Y:S05]  /*4eb0*/  BSYNC B0 ;  /* 0x0000000000007941 */ /* 0x000fea0003800000 */
.L_x_2363:
        /* <DEDUP_REMOVED lines=10> */
[-C--:B------:R-:W-:Y:S01]  /*4f60*/  LEA R2, R2, R3.reuse, 0x5 ;  /* 0x0000000302027211 */ /* 0x080fe200078e28ff */
[----:B---3--:R-:W-:Y:S01]  /*4f70*/  IMAD R15, R15, UR6, RZ ;  /* 0x000000060f0f7c24 */ /* 0x008fe2000f8e02ff */
        /* <DEDUP_REMOVED lines=199> */
.L_x_2369:
        /* <DEDUP_REMOVED lines=8> */
.L_x_2496:
[----:B------:R-:W-:Y:S05]  /*5c70*/  BSYNC B1 ;  /* 0x0000000000017941 */ /* 0x000fea0003800000 */
.L_x_2495:
        /* <DEDUP_REMOVED lines=8> */
.L_x_2497:
[----:B------:R-:W-:Y:S01]  /*5d00*/  FADD.FTZ R173, R173, R204 ;  /* 0x000000ccadad7221 */ /* 0x000fe20000010000 */
[----:B------:R-:W-:-:S04]  /*5d10*/  HFMA2.MMA R212, -RZ, RZ, 0, 1.1920928955078125e-07 ;  /* 0x00000002ffd47435 */ /* 0x000fc800000001ff */
[----:B------:R-:W-:Y:S02]  /*5d20*/  MOV R211, R173 ;  /* 0x000000ad00d37202 */ /* 0x000fe40000000f00 */
[----:B------:R-:W-:-:S07]  /*5d30*/  MOV R172, R206 ;  /* 0x000000ce00ac7202 */ /* 0x000fce0000000f00 */
[----:B------:R-:W-:Y:S05]  /*5d40*/  WARPSYNC.COLLECTIVE R210, `(.L_x_2498) ;  /* 0x00000000d2087348 */ /* 0x000fea0003c00000 */
[----:B------:R0:W1:Y:S02]  /*5d50*/  SHFL.BFLY P0, R206, R211, R212, R213 ;  /* 0x0c0000d4d3ce7389 */ /* 0x00006400000000d5 */
[----:B01----:R-:W-:Y:S01]  /*5d60*/  ENDCOLLECTIVE ;  /* 0x000000000000791b */ /* 0x003fe20003800000 */
.L_x_2498:
[----:B------:R-:W-:-:S05]  /*5d70*/  FADD.FTZ R172, R172, R205 ;  /* 0x000000cdacac7221 */ /* 0x000fca0000010000 */
[----:B------:R-:W-:Y:S02]  /*5d80*/  MOV R211, R172 ;  /* 0x000000ac00d37202 */ /* 0x000fe40000000f00 */
[----:B------:R-:W-:-:S07]  /*5d90*/  MOV R174, R206 ;  /* 0x000000ce00ae7202 */ /* 0x000fce0000000f00 */
[----:B------:R-:W-:Y:S05]  /*5da0*/  WARPSYNC.COLLECTIVE R210, `(.L_x_2499) ;  /* 0x00000000d2087348 */ /* 0x000fea0003c00000 */
[----:B------:R0:W1:Y:S02]  /*5db0*/  SHFL.BFLY P0, R206, R211, R212, R213 ;  /* 0x0c0000d4d3ce7389 */ /* 0x00006400000000d5 */
[----:B01----:R-:W-:Y:S01]  /*5dc0*/  ENDCOLLECTIVE ;  /* 0x000000000000791b */ /* 0x003fe20003800000 */
.L_x_2499:
[----:B------:R-:W-:Y:S01]  /*5dd0*/  FADD.FTZ R174, R173, R174 ;  /* 0x000000aeadae7221 */ /* 0x000fe20000010000 */
[----:B------:R-:W-:-:S04]  /*5de0*/  HFMA2.MMA R212, -RZ, RZ, 0, 2.384185791015625e-07 ;  /* 0x00000004ffd47435 */ /* 0x000fc800000001ff */
[----:B------:R-:W-:Y:S02]  /*5df0*/  MOV R211, R174 ;  /* 0x000000ae00d37202 */ /* 0x000fe40000000f00 */
[----:B------:R-:W-:-:S07]  /*5e00*/  MOV R175, R206 ;  /* 0x000000ce00af7202 */ /* 0x000fce0000000f00 */
[----:B------:R-:W-:Y:S05]  /*5e10*/  WARPSYNC.COLLECTIVE R210, `(.L_x_2500) ;  /* 0x00000000d2087348 */ /* 0x000fea0003c00000 */
[----:B------:R0:W1:Y:S02]  /*5e20*/  SHFL.BFLY P0, R206, R211, R212, R213 ;  /* 0x0c0000d4d3ce7389 */ /* 0x00006400000000d5 */
[----:B01----:R-:W-:Y:S01]  /*5e30*/  ENDCOLLECTIVE ;  /* 0x000000000000791b */ /* 0x003fe20003800000 */
.L_x_2500:
[----:B------:R-:W-:-:S05]  /*5e40*/  FADD.FTZ R175, R172, R175 ;  /* 0x000000afacaf7221 */ /* 0x000fca0000010000 */
[----:B------:R-:W-:Y:S02]  /*5e50*/  MOV R211, R175 ;  /* 0x000000af00d37202 */ /* 0x000fe40000000f00 */
[----:B------:R-:W-:-:S07]  /*5e60*/  MOV R177, R206 ;  /* 0x000000ce00b17202 */ /* 0x000fce0000000f00 */
[----:B------:R-:W-:Y:S05]  /*5e70*/  WARPSYNC.COLLECTIVE R210, `(.L_x_2501) ;  /* 0x00000000d2087348 */ /* 0x000fea0003c00000 */
[----:B------:R0:W1:Y:S02]  /*5e80*/  SHFL.BFLY P0, R206, R211, R212, R213 ;  /* 0x0c0000d4d3ce7389 */ /* 0x00006400000000d5 */
[----:B01----:R-:W-:Y:S01]  /*5e90*/  ENDCOLLECTIVE ;  /* 0x000000000000791b */ /* 0x003fe20003800000 */
.L_x_2501:
[----:B------:R-:W-:Y:S01]  /*5ea0*/  FADD.FTZ R177, R174, R177 ;  /* 0x000000b1aeb17221 */ /* 0x000fe20000010000 */
[----:B------:R-:W-:-:S04]  /*5eb0*/  HFMA2.MMA R212, -RZ, RZ, 0, 4.76837158203125e-07 ;  /* 0x00000008ffd47435 */ /* 0x000fc800000001ff */
[----:B------:R-:W-:Y:S02]  /*5ec0*/  MOV R211, R177 ;  /* 0x000000b100d37202 */ /* 0x000fe40000000f00 */
[----:B------:R-:W-:-:S07]  /*5ed0*/  MOV R176, R206 ;  /* 0x000000ce00b07202 */ /* 0x000fce0000000f00 */
[----:B------:R-:W-:Y:S05]  /*5ee0*/  WARPSYNC.COLLECTIVE R210, `(.L_x_2502) ;  /* 0x00000000d2087348 */ /* 0x000fea0003c00000 */
[----:B------:R0:W1:Y:S02]  /*5ef0*/  SHFL.BFLY P0, R206, R211, R212, R213 ;  /* 0x0c0000d4d3ce7389 */ /* 0x00006400000000d5 */
[----:B01----:R-:W-:Y:S01]  /*5f00*/  ENDCOLLECTIVE ;  /* 0x000000000000791b */ /* 0x003fe20003800000 */
.L_x_2502:
[----:B------:R-:W-:-:S05]  /*5f10*/  FADD.FTZ R176, R175, R176 ;  /* 0x000000b0afb07221 */ /* 0x000fca0000010000 */
[----:B------:R-:W-:Y:S02]  /*5f20*/  MOV R211, R176 ;  /* 0x000000b000d37202 */ /* 0x000fe40000000f00 */
[----:B------:R-:W-:-:S07]  /*5f30*/  MOV R204, R206 ;  /* 0x000000ce00cc7202 */ /* 0x000fce0000000f00 */
[----:B------:R-:W-:Y:S05]  /*5f40*/  WARPSYNC.COLLECTIVE R210, `(.L_x_2503) ;  /* 0x00000000d2087348 */ /* 0x000fea0003c00000 */
[----:B------:R0:W1:Y:S02]  /*5f50*/  SHFL.BFLY P0, R206, R211, R212, R213 ;  /* 0x0c0000d4d3ce7389 */ /* 0x00006400000000d5 */
[----:B01----:R-:W-:Y:S01]  /*5f60*/  ENDCOLLECTIVE ;  /* 0x000000000000791b */ /* 0x003fe20003800000 */
.L_x_2503:
[----:B------:R-:W-:Y:S01]  /*5f70*/  FADD.FTZ R204, R177, R204 ;  /* 0x000000ccb1cc7221 */ /* 0x000fe20000010000 */
[----:B------:R-:W-:-:S04]  /*5f80*/  HFMA2.MMA R212, -RZ, RZ, 0, 9.5367431640625e-07 ;  /* 0x00000010ffd47435 */ /* 0x000fc800000001ff */
[----:B------:R-:W-:Y:S02]  /*5f90*/  MOV R211, R204 ;  /* 0x000000cc00d37202 */ /* 0x000fe40000000f00 */
[----:B------:R-:W-:-:S07]  /*5fa0*/  MOV R205, R206 ;  /* 0x000000ce00cd7202 */ /* 0x000fce0000000f00 */
[----:B------:R-:W-:Y:S05]  /*5fb0*/  WARPSYNC.COLLECTIVE R210, `(.L_x_2504) ;  /* 0x00000000d2087348 */ /* 0x000fea0003c00000 */
[----:B------:R0:W1:Y:S02]  /*5fc0*/  SHFL.BFLY P0, R206, R211, R212, R213 ;  /* 0x0c0000d4d3ce7389 */ /* 0x00006400000000d5 */
[----:B01----:R-:W-:Y:S01]  /*5fd0*/  ENDCOLLECTIVE ;  /* 0x000000000000791b */ /* 0x003fe20003800000 */
.L_x_2504:
[----:B------:R-:W-:-:S05]  /*5fe0*/  FADD.FTZ R205, R176, R205 ;  /* 0x000000cdb0cd7221 */ /* 0x000fca0000010000 */
[----:B------:R-:W-:Y:S02]  /*5ff0*/  MOV R211, R205 ;  /* 0x000000cd00d37202 */ /* 0x000fe40000000f00 */
[----:B------:R-:W-:-:S07]  /*6000*/  MOV R207, R206 ;  /* 0x000000ce00cf7202 */ /* 0x000fce0000000f00 */
[----:B------:R-:W-:Y:S05]  /*6010*/  WARPSYNC.COLLECTIVE R210, `(.L_x_2505) ;  /* 0x00000000d2087348 */ /* 0x000fea0003c00000 */
[----:B------:R0:W1:Y:S02]  /*6020*/  SHFL.BFLY P0, R206, R211, R212, R213 ;  /* 0x0c0000d4d3ce7389 */ /* 0x00006400000000d5 */
[----:B01----:R-:W-:Y:S01]  /*6030*/  ENDCOLLECTIVE ;  /* 0x000000000000791b */ /* 0x003fe20003800000 */
.L_x_2505:
[----:B------:R-:W-:Y:S05]  /*6040*/  BRA `(.L_x_2506) ;  /* 0xffffffbc00387947 */ /* 0x000fea000383ffff */
.L_x_2507:
        /* <DEDUP_REMOVED lines=11> */
.L_x_11695:


//--------------------- .text._ZN10layer_norm13ln_bwd_kernelINS_13Kernel_traitsIf13__nv_bfloat16S2_S2_fjLj768ELj1ELj4ELj1ELj16ENS_18Kernel_traits_baseILj768EfS2_S2_S2_fjLj128EEEEELb0ELb0ELb0ELb0EEEvNS_9BwdParamsE --------------------------
	.section	.text._ZN10layer_norm13ln_bwd_kernelINS_13Kernel_traitsIf13__nv_bfloat16S2_S2_fjLj768ELj1ELj4ELj1ELj16ENS_18Kernel_traits_baseILj768EfS2_S2_S2_fjLj128EEEEELb0ELb0ELb0ELb0EEEvNS_9BwdParamsE,"ax",@progbits
	.align	128
        .global         _ZN10layer_norm13ln_bwd_kernelINS_13Kernel_traitsIf13__nv_bfloat16S2_S2_fjLj768ELj1ELj4ELj1ELj16ENS_18Kernel_traits_baseILj768EfS2_S2_S2_fjLj128EEEEELb0ELb0ELb0ELb0EEEvNS_9BwdParamsE
        .type           _ZN10layer_norm13ln_bwd_kernelINS_13Kernel_traitsIf13__nv_bfloat16S2_S2_fjLj768ELj1ELj4ELj1ELj16ENS_18Kernel_traits_baseILj768EfS2_S2_S2_fjLj128EEEEELb0ELb0ELb0ELb0EEEvNS_9BwdParamsE,@function
        .size           _ZN10layer_norm13ln_bwd_kernelINS_13Kernel_traitsIf13__nv_bfloat16S2_S2_fjLj768ELj1ELj4ELj1ELj16ENS_18Kernel_traits_baseILj768EfS2_S2_S2_fjLj128EEEEELb0ELb0ELb0ELb0EEEvNS_9BwdParamsE,(.L_x_11696 - _ZN10layer_norm13ln_bwd_kernelINS_13Kernel_traitsIf13__nv_bfloat16S2_S2_fjLj768ELj1ELj4ELj1ELj16ENS_18Kernel_traits_baseILj768EfS2_S2_S2_fjLj128EEEEELb0ELb0ELb0ELb0EEEvNS_9BwdParamsE)
        .other          _ZN10layer_norm13ln_bwd_kernelINS_13Kernel_traitsIf13__nv_bfloat16S2_S2_fjLj768ELj1ELj4ELj1ELj16ENS_18Kernel_traits_baseILj768EfS2_S2_S2_fjLj128EEEEELb0ELb0ELb0ELb0EEEvNS_9BwdParamsE,@"STO_CUDA_ENTRY STV_DEFAULT"
_ZN10layer_norm13ln_bwd_kernelINS_13Kernel_traitsIf13__nv_bfloat16S2_S2_fjLj768ELj1ELj4ELj1ELj16ENS_18Kernel_traits_baseILj768EfS2_S2_S2_fjLj128EEEEELb0ELb0ELb0ELb0EEEvNS_9BwdParamsE:
.text._ZN10layer_norm13ln_bwd_kernelINS_13Kernel_traitsIf13__nv_bfloat16S2_S2_fjLj768ELj1ELj4ELj1ELj16ENS_18Kernel_traits_baseILj768EfS2_S2_S2_fjLj128EEEEELb0ELb0ELb0ELb0EEEvNS_9BwdParamsE:
        /* <DEDUP_REMOVED lines=14> */
[----:B------:R-:W-:-:S04]  /*00e0*/  LOP3.LUT R5, R2, 0x1f, RZ, 0x3c, !PT ;  /* 0x0000001f02057812 */ /* 0x000fc800078e3cff */
[----:B------:R-:W-:Y:S02]  /*00f0*/  LEA.HI.SX32 R0, R0, R5, 0x1d ;  /* 0x0000000500007211 */ /* 0x000fe400078feaff */
[----:B------:R-:W-:Y:S02]  /*0100*/  MOV R5, R2 ;  /* 0x0000000200057202 */ /* 0x000fe40000000f00 */
        /* <DEDUP_REMOVED lines=10> */
[----:B------:R-:W-:Y:S02]  /*01b0*/  @P3 IADD3 R5, R5, 0x20, RZ ;  /* 0x0000002005053810 */ /* 0x000fe40007ffe0ff */
[----:B------:R0:W5:Y:S04]  /*01c0*/  @P2 LDG.E.128 R28, desc[UR4][R6.64+0x10] ;  /* 0x00001004061c2981 */ /* 0x000168000c1e1d00 */
[----:B------:R0:W5:Y:S01]  /*01d0*/  @P3 LDG.E.128 R32, desc[UR4][R10.64] ;  /* 0x000000040a203981 */ /* 0x000162000c1e1d00 */
[----:B--2---:R-:W-:-:S03]  /*01e0*/  @P4 IMAD.WIDE.U32 R8, R5, 0x20, R12 ;  /* 0x0000002005084825 */ /* 0x004fc600078e000c */
[----:B------:R0:W5:Y:S04]  /*01f0*/  @P3 LDG.E.128 R36, desc[UR4][R10.64+0x10] ;  /* 0x000010040a243981 */ /* 0x000168000c1e1d00 */
[----:B------:R0:W5:Y:S04]  /*0200*/  @P4 LDG.E.128 R40, desc[UR4][R8.64] ;  /* 0x0000000408284981 */ /* 0x000168000c1e1d00 */
[----:B------:R0:W5:Y:S01]  /*0210*/  @P4 LDG.E.128 R44, desc[UR4][R8.64+0x10] ;  /* 0x00001004082c4981 */ /* 0x000162000c1e1d00 */
[----:B------:R-:W1:Y:S01]  /*0220*/  S2R R5, SR_CTAID.X ;  /* 0x0000000000057919 */ /* 0x000e620000002500 */
[----:B------:R-:W-:Y:S01]  /*0230*/  SHF.R.U32.HI R0, RZ, 0x5, R4 ;  /* 0x00000005ff007819 */ /* 0x000fe20000011604 */
[----:B------:R-:W-:Y:S01]  /*0240*/  BSSY B0, `(.L_x_2508) ;  /* 0x0000278000007945 */ /* 0x000fe20003800000 */
        /* <DEDUP_REMOVED lines=30> */
[----:B------:R-:W-:Y:S02]  /*0430*/  ULDC.U8 UR6, c[0x0][0x2a0] ;  /* 0x0000a80000067ab9 */ /* 0x000fe40000000000 */
[----:B------:R-:W-:Y:S02]  /*0440*/  ISETP.NE.AND P5, PT, RZ, UR6, PT ;  /* 0x00000006ff007c0c */ /* 0x000fe4000bfa5270 */
[----:B------:R-:W-:-:S13]  /*0450*/  ISETP.NE.AND.EX P0, PT, RZ, UR7, PT, P0 ;  /* 0x00000007ff007c0c */ /* 0x000fda000bf05300 */
.L_x_2523:
        /* <DEDUP_REMOVED lines=9> */
[----:B-----5:R0:W5:Y:S04]  /*04f0*/  @P0 LDG.E.U16 R153, desc[UR4][R110.64] ;  /* 0x000000046e990981 */ /* 0x020168000c1e1500 */
[----:B------:R0:W5:Y:S01]  /*0500*/  LDG.E R150, desc[UR4][R108.64] ;  /* 0x000000046c967981 */ /* 0x000162000c1e1900 */
[----:B------:R-:W-:-:S05]  /*0510*/  MOV R3, UR13 ;  /* 0x0000000d00037c02 */ /* 0x000fca0008000f00 */
[----:B------:R-:W-:-:S05]  /*0520*/  IMAD R2, R0, R3, RZ ;  /* 0x0000000300027224 */ /* 0x000fca00078e02ff */
[----:B------:R-:W-:-:S04]  /*0530*/  SHF.R.S32.HI R5, RZ, 0x1f, R2 ;  /* 0x0000001fff057819 */ /* 0x000fc80000011402 */
[----:B------:R-:W-:Y:S02]  /*0540*/  LEA.HI R5, R5, R2, RZ, 0x3 ;  /* 0x0000000205057211 */ /* 0x000fe400078f18ff */
[----:B------:R-:W-:Y:S01]  /*0550*/  LOP3.LUT R2, R4, 0x1f, RZ, 0xc0, !PT ;  /* 0x0000001f04027812 */ /* 0x000fe200078ec0ff */
[----:B------:R-:W-:Y:S03]  /*0560*/  BSSY B1, `(.L_x_2510) ;  /* 0x0000063000017945 */ /* 0x000fe60003800000 */
[----:B------:R-:W-:Y:S02]  /*0570*/  LEA.HI.SX32 R5, R5, R2, 0x1d ;  /* 0x0000000205057211 */ /* 0x000fe400078feaff */
[----:B------:R-:W-:Y:S02]  /*0580*/  CS2R R154, SRZ ;  /* 0x00000000009a7805 */ /* 0x000fe4000001ff00 */
[----:B------:R-:W-:-:S02]  /*0590*/  MOV R151, 0x3f800000 ;  /* 0x3f80000000977802 */ /* 0x000fc40000000f00 */
        /* <DEDUP_REMOVED lines=17> */
[C---:B------:R-:W-:Y:S01]  /*06b0*/  PRMT R122, R109.reuse, 0x7632, R122 ;  /* 0x000076326d7a7816 */ /* 0x040fe2000000007a */
[----:B------:R-:W-:Y:S01]  /*06c0*/  FADD.FTZ R123, -R152, R123 ;  /* 0x0000007b987b7221 */ /* 0x000fe20000010100 */
[----:B------:R-:W-:Y:S02]  /*06d0*/  SHF.L.U32 R125, R109, 0x10, RZ ;  /* 0x000000106d7d7819 */ /* 0x000fe400000006ff */
[----:B------:R-:W-:Y:S01]  /*06e0*/  SHF.L.U32 R141, R110, 0x10, RZ ;  /* 0x000000106e8d7819 */ /* 0x000fe200000006ff */
[----:B-----5:R-:W-:Y:S01]  /*06f0*/  FMUL.FTZ R149, R150, R123 ;  /* 0x0000007b96957220 */ /* 0x020fe20000410000 */
[C---:B------:R-:W-:Y:S01]  /*0700*/  PRMT R109, R111.reuse, 0x7632, R109 ;  /* 0x000076326f6d7816 */ /* 0x040fe2000000006d */
[C---:B------:R-:W-:Y:S01]  /*0710*/  FADD.FTZ R125, -R152.reuse, R125 ;  /* 0x0000007d987d7221 */ /* 0x040fe20000010100 */
[----:B------:R-:W-:Y:S01]  /*0720*/  SHF.L.U32 R155, R111, 0x10, RZ ;  /* 0x000000106f9b7819 */ /* 0x000fe200000006ff */
[----:B------:R-:W-:Y:S01]  /*0730*/  FADD.FTZ R123, -R152, R141 ;  /* 0x0000008d987b7221 */ /* 0x000fe20000010100 */
[----:B------:R-:W-:Y:S01]  /*0740*/  SHF.L.U32 R119, R119, 0x10, RZ ;  /* 0x0000001077777819 */ /* 0x000fe200000006ff */
[----:B------:R-:W-:Y:S01]  /*0750*/  FMUL.FTZ R145, R150, R125 ;  /* 0x0000007d96917220 */ /* 0x000fe20000410000 */
[----:B------:R-:W-:Y:S01]  /*0760*/  PRMT R108, R110, 0x7632, R108 ;  /* 0x000076326e6c7816 */ /* 0x000fe2000000006c */
[----:B------:R-:W-:Y:S01]  /*0770*/  FMUL.FTZ R123, R150, R123 ;  /* 0x0000007b967b7220 */ /* 0x000fe20000410000 */
[----:B------:R-:W-:Y:S01]  /*0780*/  FADD.FTZ R155, -R152, R155 ;  /* 0x0000009b989b7221 */ /* 0x000fe20000010100 */
[----:B---3--:R-:W-:-:S02]  /*0790*/  PRMT R111, R113, 0x7632, R111 ;  /* 0x00007632716f7816 */ /* 0x008fc4000000006f */
[C---:B------:R-:W-:Y:S02]  /*07a0*/  PRMT R110, R112.reuse, 0x7632, R110 ;  /* 0x00007632706e7816 */ /* 0x040fe4000000006e */
[----:B------:R-:W-:Y:S02]  /*07b0*/  SHF.L.U32 R147, R112, 0x10, RZ ;  /* 0x0000001070937819 */ /* 0x000fe400000006ff */
[C---:B------:R-:W-:Y:S02]  /*07c0*/  PRMT R112, R114.reuse, 0x7632, R112 ;  /* 0x0000763272707816 */ /* 0x040fe40000000070 */
[----:B0-----:R-:W-:Y:S01]  /*07d0*/  SHF.L.U32 R121, R114, 0x10, RZ ;  /* 0x0000001072797819 */ /* 0x001fe200000006ff */
[----:B------:R-:W-:Y:S01]  /*07e0*/  FADD.FTZ R76, R76, R147 ;  /* 0x000000934c4c7221 */ /* 0x000fe20000010000 */
[----:B------:R-:W-:Y:S01]  /*07f0*/  SHF.L.U32 R114, R111, 0x10, RZ ;  /* 0x000000106f727819 */ /* 0x000fe200000006ff */
[----:B------:R-:W-:Y:S01]  /*0800*/  FADD.FTZ R111, -R152, R119 ;  /* 0x00000077986f7221 */ /* 0x000fe20000010100 */
[----:B------:R-:W-:Y:S01]  /*0810*/  SHF.L.U32 R113, R113, 0x10, RZ ;  /* 0x0000001071717819 */ /* 0x000fe200000006ff */
[----:B------:R-:W-:Y:S01]  /*0820*/  FFMA.FTZ R48, R149, R147, R48 ;  /* 0x0000009395307223 */ /* 0x000fe20000010030 */
[----:B------:R-:W-:Y:S01]  /*0830*/  SHF.L.U32 R146, R110, 0x10, RZ ;  /* 0x000000106e927819 */ /* 0x000fe200000006ff */
[----:B------:R-:W-:Y:S01]  /*0840*/  FMUL.FTZ R148, R150, R111 ;  /* 0x0000006f96947220 */ /* 0x000fe20000410000 */
        /* <DEDUP_REMOVED lines=8> */
[-C--:B------:R-:W-:Y:S01]  /*08d0*/  FFMA.FTZ R50, R145, R113.reuse, R50 ;  /* 0x0000007191327223 */ /* 0x080fe20000010032 */
        /* <DEDUP_REMOVED lines=13> */
[----:B------:R-:W-:Y:S01]  /*09b0*/  FADD.FTZ R113, -R152, R113 ;  /* 0x0000007198717221 */ /* 0x000fe20000010100 */
[----:B------:R-:W-:Y:S01]  /*09c0*/  FFMA.FTZ R122, R148, R146, R111 ;  /* 0x00000092947a7223 */ /* 0x000fe2000001006f */
[----:B------:R-:W-:Y:S01]  /*09d0*/  FMUL.FTZ R141, R27, R114 ;  /* 0x000000721b8d7220 */ /* 0x000fe20000410000 */
[----:B------:R-:W-:Y:S01]  /*09e0*/  FADD.FTZ R115, -R152, R115 ;  /* 0x0000007398737221 */ /* 0x000fe20000010100 */
[----:B------:R-:W-:Y:S01]  /*09f0*/  FADD.FTZ R108, R108, R143 ;  /* 0x0000008f6c6c7221 */ /* 0x000fe20000010000 */
[----:B------:R-:W-:Y:S01]  /*0a00*/  FMUL.FTZ R144, R150, R113 ;  /* 0x0000007196907220 */ /* 0x000fe20000410000 */
[----:B------:R-:W-:Y:S01]  /*0a10*/  FFMA.FTZ R109, R145, R143, R122 ;  /* 0x0000008f916d7223 */ /* 0x000fe2000001007a */
[----:B------:R-:W-:Y:S01]  /*0a20*/  SHF.L.U32 R112, R112, 0x10, RZ ;  /* 0x0000001070707819 */ /* 0x000fe200000006ff */
        /* <DEDUP_REMOVED lines=19> */
[C---:B------:R-:W-:Y:S01]  /*0b60*/  FFMA.FTZ R55, R126.reuse, R110, R55 ;  /* 0x0000006e7e377223 */ /* 0x040fe20000010037 */
[----:B------:R-:W-:Y:S01]  /*0b70*/  FADD.FTZ R155, R155, R124 ;  /* 0x0000007c9b9b7221 */ /* 0x000fe20000010000 */
[----:B------:R-:W-:-:S07]  /*0b80*/  FFMA.FTZ R154, R126, R124, R109 ;  /* 0x0000007c7e9a7223 */ /* 0x000fce000001006d */
.L_x_2511:
[----:B------:R-:W-:Y:S05]  /*0b90*/  BSYNC B1 ;  /* 0x0000000000017941 */ /* 0x000fea0003800000 */
.L_x_2510:
        /* <DEDUP_REMOVED lines=17> */
[----:B0-----:R-:W-:Y:S01]  /*0cb0*/  FADD.FTZ R7, -R152, R109 ;  /* 0x0000006d98077221 */ /* 0x001fe20000010100 */
[----:B------:R-:W-:Y:S01]  /*0cc0*/  PRMT R19, R8, 0x7632, R19 ;  /* 0x0000763208137816 */ /* 0x000fe20000000013 */
[----:B------:R-:W-:Y:S01]  /*0cd0*/  FADD.FTZ R111, -R152, R111 ;  /* 0x0000006f986f7221 */ /* 0x000fe20000010100 */
[----:B------:R-:W-:Y:S01]  /*0ce0*/  SHF.L.U32 R113, R10, 0x10, RZ ;  /* 0x000000100a717819 */ /* 0x000fe200000006ff */
[----:B-----5:R-:W-:Y:S01]  /*0cf0*/  FMUL.FTZ R7, R150, R7 ;  /* 0x0000000796077220 */ /* 0x020fe20000410000 */
[----:B------:R-:W-:-:S02]  /*0d00*/  SHF.L.U32 R115, R11, 0x10, RZ ;  /* 0x000000100b737819 */ /* 0x000fc400000006ff */
[----:B------:R-:W-:Y:S01]  /*0d10*/  PRMT R18, R11, 0x7632, R18 ;  /* 0x000076320b127816 */ /* 0x000fe20000000012 */
[----:B------:R-:W-:Y:S01]  /*0d20*/  FADD.FTZ R11, -R152, R113 ;  /* 0x00000071980b7221 */ /* 0x000fe20000010100 */
[----:B------:R-:W-:Y:S02]  /*0d30*/  SHF.L.U32 R19, R19, 0x10, RZ ;  /* 0x0000001013137819 */ /* 0x000fe400000006ff */
[----:B------:R-:W-:Y:S01]  /*0d40*/  SHF.L.U32 R17, R17, 0x10, RZ ;  /* 0x0000001011117819 */ /* 0x000fe200000006ff */
[----:B------:R-:W-:Y:S01]  /*0d50*/  FMUL.FTZ R11, R150, R11 ;  /* 0x0000000b960b7220 */ /* 0x000fe20000410000 */
[----:B------:R-:W-:Y:S01]  /*0d60*/  PRMT R16, R10, 0x7632, R16 ;  /* 0x000076320a107816 */ /* 0x000fe20000000010 */
[----:B------:R-:W-:Y:S01]  /*0d70*/  FADD.FTZ R19, -R152, R19 ;  /* 0x0000001398137221 */ /* 0x000fe20000010100 */
[----:B---3--:R-:W-:Y:S02]  /*0d80*/  SHF.L.U32 R9, R12, 0x10, RZ ;  /* 0x000000100c097819 */ /* 0x008fe400000006ff */
[----:B------:R-:W-:-:S02]  /*0d90*/  PRMT R112, R13, 0x7632, R112 ;  /* 0x000076320d707816 */ /* 0x000fc40000000070 */
[----:B------:R-:W-:Y:S01]  /*0da0*/  SHF.L.U32 R13, R13, 0x10, RZ ;  /* 0x000000100d0d7819 */ /* 0x000fe200000006ff */
[----:B------:R-:W-:Y:S01]  /*0db0*/  FADD.FTZ R84, R84, R9 ;  /* 0x0000000954547221 */ /* 0x000fe20000010000 */
[-C--:B------:R-:W-:Y:S01]  /*0dc0*/  FFMA.FTZ R56, R7, R9.reuse, R56 ;  /* 0x0000000907387223 */ /* 0x080fe20000010038 */
[----:B------:R-:W-:Y:S01]  /*0dd0*/  FMUL.FTZ R6, R32, R9 ;  /* 0x0000000920067220 */ /* 0x000fe20000410000 */
[----:B------:R-:W-:Y:S01]  /*0de0*/  FMUL.FTZ R9, R150, R111 ;  /* 0x0000006f96097220 */ /* 0x000fe20000410000 */
[----:B------:R-:W-:Y:S01]  /*0df0*/  FADD.FTZ R86, R86, R13 ;  /* 0x0000000d56567221 */ /* 0x000fe20000010000 */
[-C--:B------:R-:W-:Y:S01]  /*0e00*/  FMUL.FTZ R8, R34, R13.reuse ;  /* 0x0000000d22087220 */ /* 0x080fe20000410000 */
[----:B------:R-:W-:Y:S01]  /*0e10*/  PRMT R114, R12, 0x7632, R114 ;  /* 0x000076320c727816 */ /* 0x000fe20000000072 */
[----:B------:R-:W-:Y:S01]  /*0e20*/  FFMA.FTZ R58, R9, R13, R58 ;  /* 0x0000000d093a7223 */ /* 0x000fe2000001003a */
[----:B------:R-:W-:Y:S01]  /*0e30*/  FADD.FTZ R13, -R152, R115 ;  /* 0x00000073980d7221 */ /* 0x000fe20000010100 */
[----:B------:R-:W-:-:S02]  /*0e40*/  SHF.L.U32 R109, R14, 0x10, RZ ;  /* 0x000000100e6d7819 */ /* 0x000fc400000006ff */
[C---:B------:R-:W-:Y:S01]  /*0e50*/  PRMT R108, R15.reuse, 0x7632, R108 ;  /* 0x000076320f6c7816 */ /* 0x040fe2000000006c */
[----:B------:R-:W-:Y:S01]  /*0e60*/  FMUL.FTZ R13, R150, R13 ;  /* 0x0000000d960d7220 */ /* 0x000fe20000410000 */
[----:B------:R-:W-:Y:S01]  /*0e70*/  SHF.L.U32 R15, R15, 0x10, RZ ;  /* 0x000000100f0f7819 */ /* 0x000fe200000006ff */
[----:B------:R-:W-:Y:S01]  /*0e80*/  FADD.FTZ R88, R88, R109 ;  /* 0x0000006d58587221 */ /* 0x000fe20000010000 */
[----:B------:R-:W-:Y:S01]  /*0e90*/  SHF.L.U32 R114, R114, 0x10, RZ ;  /* 0x0000001072727819 */ /* 0x000fe200000006ff */
[-C--:B------:R-:W-:Y:S01]  /*0ea0*/  FFMA.FTZ R60, R11, R109.reuse, R60 ;  /* 0x0000006d0b3c7223 */ /* 0x080fe2000001003c */
[----:B------:R-:W-:Y:S01]  /*0eb0*/  PRMT R110, R14, 0x7632, R110 ;  /* 0x000076320e6e7816 */ /* 0x000fe2000000006e */
[----:B------:R-:W-:Y:S01]  /*0ec0*/  FMUL.FTZ R10, R36, R109 ;  /* 0x0000006d240a7220 */ /* 0x000fe20000410000 */
[----:B------:R-:W-:Y:S01]  /*0ed0*/  FMUL.FTZ R14, R150, R19 ;  /* 0x00000013960e7220 */ /* 0x000fe20000410000 */
[----:B------:R-:W-:Y:S01]  /*0ee0*/  FADD.FTZ R90, R90, R15 ;  /* 0x0000000f5a5a7221 */ /* 0x000fe20000010000 */
[-C--:B------:R-:W-:Y:S01]  /*0ef0*/  FFMA.FTZ R62, R13, R15.reuse, R62 ;  /* 0x0000000f0d3e7223 */ /* 0x080fe2000001003e */
[----:B------:R-:W-:Y:S01]  /*0f00*/  FMUL.FTZ R12, R38, R15 ;  /* 0x0000000f260c7220 */ /* 0x000fe20000410000 */
[----:B------:R-:W-:Y:S01]  /*0f10*/  SHF.L.U32 R109, R18, 0x10, RZ ;  /* 0x00000010126d7819 */ /* 0x000fe200000006ff */
[----:B------:R-:W-:Y:S01]  /*0f20*/  FADD.FTZ R19, -R152, R17 ;  /* 0x0000001198137221 */ /* 0x000fe20000010100 */
[----:B------:R-:W-:Y:S01]  /*0f30*/  FADD.FTZ R18, R155, R6 ;  /* 0x000000069b127221 */ /* 0x000fe20000010000 */
[----:B------:R-:W-:Y:S01]  /*0f40*/  FMUL.FTZ R15, R33, R114 ;  /* 0x00000072210f7220 */ /* 0x000fe20000410000 */
[----:B------:R-:W-:Y:S01]  /*0f50*/  FFMA.FTZ R17, R7, R6, R154 ;  /* 0x0000000607117223 */ /* 0x000fe2000001009a */
[----:B------:R-:W-:Y:S01]  /*0f60*/  SHF.L.U32 R112, R112, 0x10, RZ ;  /* 0x0000001070707819 */ /* 0x000fe200000006ff */
[----:B------:R-:W-:Y:S01]  /*0f70*/  FADD.FTZ R113, -R152, R109 ;  /* 0x0000006d98717221 */ /* 0x000fe20000010100 */
[----:B------:R-:W-:Y:S01]  /*0f80*/  SHF.L.U32 R111, R16, 0x10, RZ ;  /* 0x00000010106f7819 */ /* 0x000fe200000006ff */
[----:B------:R-:W-:Y:S01]  /*0f90*/  FMUL.FTZ R16, R150, R19 ;  /* 0x0000001396107220 */ /* 0x000fe20000410000 */
[----:B------:R-:W-:Y:S01]  /*0fa0*/  FADD.FTZ R19, R18, R15 ;  /* 0x0000000f12137221 */ /* 0x000fe20000010000 */
[----:B------:R-:W-:Y:S01]  /*0fb0*/  FFMA.FTZ R18, R14, R15, R17 ;  /* 0x0000000f0e127223 */ /* 0x000fe20000010011 */
        /* <DEDUP_REMOVED lines=28> */
.L_x_2513:
[----:B------:R-:W-:Y:S05]  /*1180*/  BSYNC B1 ;  /* 0x0000000000017941 */ /* 0x000fea0003800000 */
.L_x_2512:
        /* <DEDUP_REMOVED lines=15> */
[C---:B------:R-:W-:Y:S02]  /*1280*/  PRMT R130, R109.reuse, 0x7632, R130 ;  /* 0x000076326d827816 */ /* 0x040fe40000000082 */
[----:B------:R-:W-:Y:S01]  /*1290*/  PRMT R108, R110, 0x7632, R108 ;  /* 0x000076326e6c7816 */ /* 0x000fe2000000006c */
[----:B------:R-:W-:Y:S01]  /*12a0*/  FADD.FTZ R127, -R152, R127 ;  /* 0x0000007f987f7221 */ /* 0x000fe20000010100 */
[----:B------:R-:W-:Y:S02]  /*12b0*/  SHF.L.U32 R109, R109, 0x10, RZ ;  /* 0x000000106d6d7819 */ /* 0x000fe400000006ff */
[----:B------:R-:W-:-:S02]  /*12c0*/  SHF.L.U32 R131, R110, 0x10, RZ ;  /* 0x000000106e837819 */ /* 0x000fc400000006ff */
[C---:B------:R-:W-:Y:S01]  /*12d0*/  PRMT R110, R111.reuse, 0x7632, R110 ;  /* 0x000076326f6e7816 */ /* 0x040fe2000000006e */
[C---:B------:R-:W-:Y:S01]  /*12e0*/  FADD.FTZ R137, -R152.reuse, R109 ;  /* 0x0000006d98897221 */ /* 0x040fe20000010100 */
[----:B------:R-:W-:Y:S01]  /*12f0*/  SHF.L.U32 R135, R111, 0x10, RZ ;  /* 0x000000106f877819 */ /* 0x000fe200000006ff */
[----:B------:R-:W-:Y:S01]  /*1300*/  FADD.FTZ R139, -R152, R131 ;  /* 0x00000083988b7221 */ /* 0x000fe20000010100 */
[----:B------:R-:W-:Y:S02]  /*1310*/  SHF.L.U32 R117, R117, 0x10, RZ ;  /* 0x0000001075757819 */ /* 0x000fe400000006ff */
[----:B------:R-:W-:Y:S01]  /*1320*/  SHF.L.U32 R111, R108, 0x10, RZ ;  /* 0x000000106c6f7819 */ /* 0x000fe200000006ff */
[----:B------:R-:W-:Y:S01]  /*1330*/  FADD.FTZ R135, -R152, R135 ;  /* 0x0000008798877221 */ /* 0x000fe20000010100 */
[----:B---3--:R-:W-:Y:S01]  /*1340*/  PRMT R108, R112, 0x7632, R108 ;  /* 0x00007632706c7816 */ /* 0x008fe2000000006c */
[----:B------:R-:W-:Y:S01]  /*1350*/  FADD.FTZ R131, -R152, R117 ;  /* 0x0000007598837221 */ /* 0x000fe20000010100 */
[----:B0-----:R-:W-:Y:S01]  /*1360*/  SHF.L.U32 R129, R112, 0x10, RZ ;  /* 0x0000001070817819 */ /* 0x001fe200000006ff */
[----:B-----5:R-:W-:Y:S01]  /*1370*/  FMUL.FTZ R117, R150, R127 ;  /* 0x0000007f96757220 */ /* 0x020fe20000410000 */
[----:B------:R-:W-:Y:S01]  /*1380*/  SHF.L.U32 R109, R110, 0x10, RZ ;  /* 0x000000106e6d7819 */ /* 0x000fe200000006ff */
[----:B------:R-:W-:Y:S01]  /*1390*/  FMUL.FTZ R127, R150, R137 ;  /* 0x00000089967f7220 */ /* 0x000fe20000410000 */
[----:B------:R-:W-:Y:S01]  /*13a0*/  PRMT R110, R113, 0x7632, R110 ;  /* 0x00007632716e7816 */ /* 0x000fe2000000006e */
[----:B------:R-:W-:Y:S01]  /*13b0*/  FMUL.FTZ R128, R40, R129 ;  /* 0x0000008128807220 */ /* 0x000fe20000410000 */
[----:B------:R-:W-:Y:S01]  /*13c0*/  PRMT R134, R115, 0x7632, R134 ;  /* 0x0000763273867816 */ /* 0x000fe20000000086 */
[----:B------:R-:W-:Y:S01]  /*13d0*/  FADD.FTZ R111, -R152, R111 ;  /* 0x0000006f986f7221 */ /* 0x000fe20000010100 */
[----:B------:R-:W-:Y:S01]  /*13e0*/  SHF.L.U32 R113, R113, 0x10, RZ ;  /* 0x0000001071717819 */ /* 0x000fe200000006ff */
[----:B------:R-:W-:Y:S01]  /*13f0*/  FADD.FTZ R64, R64, R129 ;  /* 0x0000008140407221 */ /* 0x000fe20000010000 */
[----:B------:R-:W-:Y:S01]  /*1400*/  SHF.L.U32 R112, R108, 0x10, RZ ;  /* 0x000000106c707819 */ /* 0x000fe200000006ff */
[----:B------:R-:W-:Y:S01]  /*1410*/  FMUL.FTZ R138, R150, R111 ;  /* 0x0000006f968a7220 */ /* 0x000fe20000410000 */
[----:B------:R-:W-:Y:S01]  /*1420*/  SHF.L.U32 R133, R130, 0x10, RZ ;  /* 0x0000001082857819 */ /* 0x000fe200000006ff */
[----:B------:R-:W-:Y:S01]  /*1430*/  FADD.FTZ R66, R66, R113 ;  /* 0x0000007142427221 */ /* 0x000fe20000010000 */
[C---:B------:R-:W-:Y:S01]  /*1440*/  PRMT R132, R114.reuse, 0x7632, R132 ;  /* 0x0000763272847816 */ /* 0x040fe20000000084 */
[-C--:B------:R-:W-:Y:S01]  /*1450*/  FFMA.FTZ R94, R127, R113.reuse, R94 ;  /* 0x000000717f5e7223 */ /* 0x080fe2000001005e */
[----:B------:R-:W-:Y:S01]  /*1460*/  SHF.L.U32 R157, R114, 0x10, RZ ;  /* 0x00000010729d7819 */ /* 0x000fe200000006ff */
[----:B------:R-:W-:Y:S01]  /*1470*/  FMUL.FTZ R130, R42, R113 ;  /* 0x000000712a827220 */ /* 0x000fe20000410000 */
[----:B------:R-:W-:Y:S01]  /*1480*/  SHF.L.U32 R108, R134, 0x10, RZ ;  /* 0x00000010866c7819 */ /* 0x000fe200000006ff */
[----:B------:R-:W-:Y:S01]  /*1490*/  FMUL.FTZ R134, R150, R131 ;  /* 0x0000008396867220 */ /* 0x000fe20000410000 */
[----:B------:R-:W-:Y:S01]  /*14a0*/  SHF.L.U32 R114, R110, 0x10, RZ ;  /* 0x000000106e727819 */ /* 0x000fe200000006ff */
[----:B------:R-:W-:Y:S01]  /*14b0*/  FADD.FTZ R110, R155, R128 ;  /* 0x000000809b6e7221 */ /* 0x000fe20000010000 */
[----:B------:R-:W-:Y:S01]  /*14c0*/  FMUL.FTZ R131, R41, R112 ;  /* 0x0000007029837220 */ /* 0x000fe20000410000 */
[----:B------:R-:W-:Y:S01]  /*14d0*/  FFMA.FTZ R113, R117, R128, R154 ;  /* 0x0000008075717223 */ /* 0x000fe2000001009a */
[----:B------:R-:W-:Y:S01]  /*14e0*/  FADD.FTZ R133, -R152, R133 ;  /* 0x0000008598857221 */ /* 0x000fe20000010100 */
[----:B------:R-:W-:Y:S01]  /*14f0*/  FADD.FTZ R65, R65, R112 ;  /* 0x0000007041417221 */ /* 0x000fe20000010000 */
[----:B------:R-:W-:Y:S01]  /*1500*/  FADD.FTZ R137, R110, R131 ;  /* 0x000000836e897221 */ /* 0x000fe20000010000 */
[C---:B------:R-:W-:Y:S01]  /*1510*/  FFMA.FTZ R110, R134.reuse, R131, R113 ;  /* 0x00000083866e7223 */ /* 0x040fe20000010071 */
[----:B------:R-:W-:Y:S01]  /*1520*/  FFMA.FTZ R93, R134, R112, R93 ;  /* 0x00000070865d7223 */ /* 0x000fe2000001005d */
[----:B------:R-:W-:Y:S01]  /*1530*/  FMUL.FTZ R136, R150, R133 ;  /* 0x0000008596887220 */ /* 0x000fe20000410000 */
[----:B------:R-:W-:Y:S01]  /*1540*/  FMUL.FTZ R133, R43, R114 ;  /* 0x000000722b857220 */ /* 0x000fe20000410000 */
[----:B------:R-:W-:Y:S01]  /*1550*/  FADD.FTZ R112, R137, R130 ;  /* 0x0000008289707221 */ /* 0x000fe20000010000 */
[----:B------:R-:W-:Y:S01]  /*1560*/  FFMA.FTZ R113, R127, R130, R110 ;  /* 0x000000827f717223 */ /* 0x000fe2000001006e */
[----:B------:R-:W-:Y:S01]  /*1570*/  SHF.L.U32 R140, R132, 0x10, RZ ;  /* 0x00000010848c7819 */ /* 0x000fe200000006ff */
[----:B------:R-:W-:Y:S01]  /*1580*/  FFMA.FTZ R92, R117, R129, R92 ;  /* 0x00000081755c7223 */ /* 0x000fe2000001005c */
[----:B------:R-:W-:Y:S01]  /*1590*/  FMUL.FTZ R132, R44, R157 ;  /* 0x0000009d2c847220 */ /* 0x000fe20000410000 */
[----:B------:R-:W-:Y:S01]  /*15a0*/  FADD.FTZ R111, R112, R133 ;  /* 0x00000085706f7221 */ /* 0x000fe20000010000 */
[----:B------:R-:W-:Y:S01]  /*15b0*/  FMUL.FTZ R129, R150, R139 ;  /* 0x0000008b96817220 */ /* 0x000fe20000410000 */
[----:B------:R-:W-:Y:S01]  /*15c0*/  FFMA.FTZ R110, R136, R133, R113 ;  /* 0x00000085886e7223 */ /* 0x000fe20000010071 */
[----:B------:R-:W-:Y:S01]  /*15d0*/  SHF.L.U32 R115, R115, 0x10, RZ ;  /* 0x0000001073737819 */ /* 0x000fe200000006ff */
[----:B------:R-:W-:Y:S01]  /*15e0*/  FADD.FTZ R112, R111, R132 ;  /* 0x000000846f707221 */ /* 0x000fe20000010000 */
[----:B------:R-:W-:Y:S01]  /*15f0*/  FMUL.FTZ R137, R45, R140 ;  /* 0x0000008c2d897220 */ /* 0x000fe20000410000 */
[----:B------:R-:W-:Y:S01]  /*1600*/  FFMA.FTZ R111, R129, R132, R110 ;  /* 0x00000084816f7223 */ /* 0x000fe2000001006e */
        /* <DEDUP_REMOVED lines=21> */
.L_x_2515:
[----:B------:R-:W-:Y:S05]  /*1760*/  BSYNC B1 ;  /* 0x0000000000017941 */ /* 0x000fea0003800000 */
.L_x_2514:
        /* <DEDUP_REMOVED lines=21> */
.L_x_2535:
        /* <DEDUP_REMOVED lines=30> */
[-C--:B------:R-:W-:Y:S01]  /*1aa0*/  FFMA.FTZ R113, R123, R114.reuse, R115 ;  /* 0x000000727b717223 */ /* 0x080fe20000010073 */
[----:B------:R-:W-:Y:S01]  /*1ab0*/  @P6 FADD.FTZ R154, R154, R111 ;  /* 0x0000006f9a9a6221 */ /* 0x000fe20000010000 */
[----:B------:R-:W-:Y:S01]  /*1ac0*/  FADD.FTZ R111, R143, -R112 ;  /* 0x800000708f6f7221 */ /* 0x000fe20000010000 */
[----:B------:R-:W-:Y:S01]  /*1ad0*/  FADD.FTZ R109, R147, -R108 ;  /* 0x8000006c936d7221 */ /* 0x000fe20000010000 */
[----:B------:R-:W-:Y:S01]  /*1ae0*/  FADD.FTZ R113, R120, -R113 ;  /* 0x8000007178717221 */ /* 0x000fe20000010000 */
[-C--:B------:R-:W-:Y:S01]  /*1af0*/  FFMA.FTZ R108, R121, R114.reuse, R115 ;  /* 0x00000072796c7223 */ /* 0x080fe20000010073 */
[C---:B------:R-:W-:Y:S01]  /*1b00*/  FMUL.FTZ R158, R150.reuse, R111 ;  /* 0x0000006f969e7220 */ /* 0x040fe20000410000 */
[----:B------:R-:W-:Y:S01]  /*1b10*/  @P6 SHF.L.U32 R111, R101, 0x10, RZ ;  /* 0x00000010656f6819 */ /* 0x000fe200000006ff */
[----:B------:R-:W-:Y:S01]  /*1b20*/  FMUL.FTZ R160, R150, R109 ;  /* 0x0000006d96a07220 */ /* 0x000fe20000410000 */
[----:B------:R-:W-:Y:S01]  /*1b30*/  @P6 SHF.L.U32 R109, R100, 0x10, RZ ;  /* 0x00000010646d6819 */ /* 0x000fe200000006ff */
[----:B------:R-:W-:Y:S01]  /*1b40*/  FMUL.FTZ R156, R150, R113 ;  /* 0x00000071969c7220 */ /* 0x000fe20000410000 */
[----:B------:R-:W-:Y:S01]  /*1b50*/  @P6 SHF.L.U32 R113, R102, 0x10, RZ ;  /* 0x0000001066716819 */ /* 0x000fe200000006ff */
[----:B------:R-:W-:Y:S01]  /*1b60*/  @P6 FADD.FTZ R158, R158, R111 ;  /* 0x0000006f9e9e6221 */ /* 0x000fe20000010000 */
[----:B------:R-:W-:Y:S01]  /*1b70*/  FFMA.FTZ R111, R126, R114, R115 ;  /* 0x000000727e6f7223 */ /* 0x000fe20000010073 */
[----:B------:R-:W-:Y:S01]  /*1b80*/  @P6 FADD.FTZ R160, R160, R109 ;  /* 0x0000006da0a06221 */ /* 0x000fe20000010000 */
[--C-:B------:R-:W-:Y:S01]  /*1b90*/  FADD.FTZ R109, R119, -R108.reuse ;  /* 0x8000006c776d7221 */ /* 0x100fe20000010000 */
[C---:B------:R-:W-:Y:S01]  /*1ba0*/  @P6 PRMT R108, R103.reuse, 0x7632, R108 ;  /* 0x00007632676c6816 */ /* 0x040fe2000000006c */
[----:B------:R-:W-:Y:S01]  /*1bb0*/  FADD.FTZ R111, R124, -R111 ;  /* 0x8000006f7c6f7221 */ /* 0x000fe20000010000 */
[----:B------:R-:W-:Y:S01]  /*1bc0*/  @P6 FADD.FTZ R156, R156, R113 ;  /* 0x000000719c9c6221 */ /* 0x000fe20000010000 */
[----:B------:R-:W-:Y:S01]  /*1bd0*/  FMUL.FTZ R164, R150, R109 ;  /* 0x0000006d96a47220 */ /* 0x000fe20000410000 */
[----:B------:R-:W-:Y:S01]  /*1be0*/  @P6 SHF.L.U32 R113, R108, 0x10, RZ ;  /* 0x000000106c716819 */ /* 0x000fe200000006ff */
[----:B------:R-:W-:Y:S01]  /*1bf0*/  FMUL.FTZ R162, R150, R111 ;  /* 0x0000006f96a27220 */ /* 0x000fe20000410000 */
[----:B------:R-:W-:-:S03]  /*1c00*/  @P6 SHF.L.U32 R109, R103, 0x10, RZ ;  /* 0x00000010676d6819 */ /* 0x000fc600000006ff */
[----:B------:R-:W-:Y:S02]  /*1c10*/  @P6 FADD.FTZ R162, R162, R113 ;  /* 0x00000071a2a26221 */ /* 0x000fe40000010000 */
        /* <DEDUP_REMOVED lines=38> */
.L_x_2518:
[----:B------:R-:W-:Y:S05]  /*1e80*/  BSYNC B1 ;  /* 0x0000000000017941 */ /* 0x000fea0003800000 */
.L_x_2517:
        /* <DEDUP_REMOVED lines=14> */
[----:B------:R-:W-:Y:S01]  /*1f70*/  FFMA.FTZ R108, R14, R114, R115 ;  /* 0x000000720e6c7223 */ /* 0x000fe20000010073 */
[----:B------:R-:W-:-:S03]  /*1f80*/  @P1 SHF.L.U32 R113, R112, 0x10, RZ ;  /* 0x0000001070711819 */ /* 0x000fc600000006ff */
[--C-:B------:R-:W-:Y:S01]  /*1f90*/  @P1 FADD.FTZ R152, R152, R111.reuse ;  /* 0x0000006f98981221 */ /* 0x100fe20000010000 */
[----:B------:R-:W-:Y:S01]  /*1fa0*/  @P1 PRMT R111, R104, 0x7632, R111 ;  /* 0x00007632686f1816 */ /* 0x000fe2000000006f */
[--C-:B------:R-:W-:Y:S01]  /*1fb0*/  FADD.FTZ R109, R15, -R108.reuse ;  /* 0x8000006c0f6d7221 */ /* 0x100fe20000010000 */
[----:B------:R-:W-:Y:S01]  /*1fc0*/  @P1 FADD.FTZ R110, R110, R113 ;  /* 0x000000716e6e1221 */ /* 0x000fe20000010000 */
[-CC-:B------:R-:W-:Y:S01]  /*1fd0*/  FFMA.FTZ R113, R11, R114.reuse, R115.reuse ;  /* 0x000000720b717223 */ /* 0x180fe20000010073 */
[----:B------:R-:W-:Y:S01]  /*1fe0*/  @P1 SHF.L.U32 R111, R111, 0x10, RZ ;  /* 0x000000106f6f1819 */ /* 0x000fe200000006ff */
[----:B------:R-:W-:Y:S01]  /*1ff0*/  FMUL.FTZ R154, R150, R109 ;  /* 0x0000006d969a7220 */ /* 0x000fe20000410000 */
[-C--:B------:R-:W-:Y:S01]  /*2000*/  FFMA.FTZ R109, R7, R114.reuse, R115 ;  /* 0x00000072076d7223 */ /* 0x080fe20000010073 */
[----:B------:R-:W-:Y:S01]  /*2010*/  FADD.FTZ R113, R10, -R113 ;  /* 0x800000710a717221 */ /* 0x000fe20000010000 */
[----:B------:R-:W-:Y:S01]  /*2020*/  @P1 PRMT R108, R107, 0x7632, R108 ;  /* 0x000076326b6c1816 */ /* 0x000fe2000000006c */
[----:B------:R-:W-:Y:S01]  /*2030*/  @P1 FADD.FTZ R154, R154, R111 ;  /* 0x0000006f9a9a1221 */ /* 0x000fe20000010000 */
[----:B------:R-:W-:Y:S01]  /*2040*/  FFMA.FTZ R111, R9, R114, R115 ;  /* 0x00000072096f7223 */ /* 0x000fe20000010073 */
[----:B------:R-:W-:Y:S01]  /*2050*/  FADD.FTZ R109, R6, -R109 ;  /* 0x8000006d066d7221 */ /* 0x000fe20000010000 */
[----:B------:R-:W-:Y:S01]  /*2060*/  FMUL.FTZ R156, R150, R113 ;  /* 0x00000071969c7220 */ /* 0x000fe20000410000 */
[----:B------:R-:W-:Y:S01]  /*2070*/  @P1 SHF.L.U32 R113, R106, 0x10, RZ ;  /* 0x000000106a711819 */ /* 0x000fe200000006ff */
[----:B------:R-:W-:Y:S01]  /*2080*/  FADD.FTZ R111, R8, -R111 ;  /* 0x8000006f086f7221 */ /* 0x000fe20000010000 */
[----:B------:R-:W-:Y:S01]  /*2090*/  FMUL.FTZ R160, R150, R109 ;  /* 0x0000006d96a07220 */ /* 0x000fe20000410000 */
[----:B------:R-:W-:-:S02]  /*20a0*/  @P1 SHF.L.U32 R109, R104, 0x10, RZ ;  /* 0x00000010686d1819 */ /* 0x000fc400000006ff */
[----:B------:R-:W-:Y:S01]  /*20b0*/  FMUL.FTZ R158, R150, R111 ;  /* 0x0000006f969e7220 */ /* 0x000fe20000410000 */
[----:B------:R-:W-:Y:S01]  /*20c0*/  @P1 SHF.L.U32 R111, R105, 0x10, RZ ;  /* 0x00000010696f1819 */ /* 0x000fe200000006ff */
[----:B------:R-:W-:Y:S01]  /*20d0*/  @P1 FADD.FTZ R156, R156, R113 ;  /* 0x000000719c9c1221 */ /* 0x000fe20000010000 */
[----:B------:R-:W-:Y:S01]  /*20e0*/  @P1 FADD.FTZ R160, R160, R109 ;  /* 0x0000006da0a01221 */ /* 0x000fe20000010000 */
[-C--:B------:R-:W-:Y:S01]  /*20f0*/  FFMA.FTZ R109, R13, R114.reuse, R115 ;  /* 0x000000720d6d7223 */ /* 0x080fe20000010073 */
[----:B------:R-:W-:Y:S01]  /*2100*/  @P1 SHF.L.U32 R113, R108, 0x10, RZ ;  /* 0x000000106c711819 */ /* 0x000fe200000006ff */
[----:B------:R-:W-:Y:S01]  /*2110*/  @P1 FADD.FTZ R158, R158, R111 ;  /* 0x0000006f9e9e1221 */ /* 0x000fe20000010000 */
[----:B------:R-:W-:Y:S01]  /*2120*/  FFMA.FTZ R111, R118, R114, R115 ;  /* 0x00000072766f7223 */ /* 0x000fe20000010073 */
[----:B------:R-:W-:-:S03]  /*2130*/  FADD.FTZ R109, R12, -R109 ;  /* 0x8000006d0c6d7221 */ /* 0x000fc60000010000 */
[----:B------:R-:W-:Y:S01]  /*2140*/  FADD.FTZ R111, R116, -R111 ;  /* 0x8000006f746f7221 */ /* 0x000fe20000010000 */
[C---:B------:R-:W-:Y:S01]  /*2150*/  FMUL.FTZ R164, R150.reuse, R109 ;  /* 0x0000006d96a47220 */ /* 0x040fe20000410000 */
[----:B------:R-:W-:Y:S02]  /*2160*/  @P1 SHF.L.U32 R109, R107, 0x10, RZ ;  /* 0x000000106b6d1819 */ /* 0x000fe400000006ff */
[----:B------:R-:W-:-:S03]  /*2170*/  FMUL.FTZ R162, R150, R111 ;  /* 0x0000006f96a27220 */ /* 0x000fc60000410000 */
        /* <DEDUP_REMOVED lines=40> */
.L_x_2520:
[----:B------:R-:W-:Y:S05]  /*2400*/  BSYNC B1 ;  /* 0x0000000000017941 */ /* 0x000fea0003800000 */
.L_x_2519:
        /* <DEDUP_REMOVED lines=25> */
[----:B------:R-:W-:Y:S01]  /*25a0*/  @P1 SHF.L.U32 R111, R111, 0x10, RZ ;  /* 0x000000106f6f1819 */ /* 0x000fe200000006ff */
[----:B------:R-:W-:Y:S01]  /*25b0*/  FMUL.FTZ R154, R150, R155 ;  /* 0x0000009b969a7220 */ /* 0x000fe20000410000 */
[----:B------:R-:W-:Y:S01]  /*25c0*/  @P1 PRMT R112, R22, 0x7632, R112 ;  /* 0x0000763216701816 */ /* 0x000fe20000000070 */
        /* <DEDUP_REMOVED lines=58> */
.L_x_2522:
[----:B------:R-:W-:Y:S05]  /*2970*/  BSYNC B1 ;  /* 0x0000000000017941 */ /* 0x000fea0003800000 */
.L_x_2521:
[----:B012---:R-:W0:Y:S02]  /*2980*/  LDC.64 R108, c[0x0][0x210] ;  /* 0x00008400ff6c7b82 */ /* 0x007e240000000a00 */
[----:B0-----:R-:W-:-:S04]  /*2990*/  LEA R0, R108, R0, 0x2 ;  /* 0x000000006c007211 */ /* 0x001fc800078e10ff */
[----:B------:R-:W-:-:S13]  /*29a0*/  ISETP.GE.AND P1, PT, R0, R109, PT ;  /* 0x0000006d0000720c */ /* 0x000fda0003f26270 */
[----:B------:R-:W-:Y:S05]  /*29b0*/  @!P1 BRA `(.L_x_2523) ;  /* 0xffffffd800a89947 */ /* 0x000fea000383ffff */
.L_x_2509:
[----:B------:R-:W-:Y:S05]  /*29c0*/  BSYNC B0 ;  /* 0x0000000000007941 */ /* 0x000fea0003800000 */
.L_x_2508:
[----:B------:R-:W0:Y:S01]  /*29d0*/  S2R R5, SR_CgaCtaId ;  /* 0x0000000000057919 */ /* 0x000e220000008800 */
[----:B------:R-:W-:Y:S01]  /*29e0*/  SHF.R.U32.HI R7, RZ, 0x5, R4 ;  /* 0x00000005ff077819 */ /* 0x000fe20000011604 */
[----:B------:R-:W-:Y:S05]  /*29f0*/  WARPSYNC.ALL ;  /* 0x0000000000007948 */ /* 0x000fea0003800000 */
[----:B------:R-:W-:Y:S01]  /*2a00*/  MOV R0, 0x400 ;  /* 0x0000040000007802 */ /* 0x000fe20000000f00 */
[----:B------:R-:W-:Y:S01]  /*2a10*/  IMAD R2, R7, 0x60, R2 ;  /* 0x0000006007027824 */ /* 0x000fe200078e0202 */
[----:B-----5:R-:W1:Y:S01]  /*2a20*/  S2R R26, SR_CTAID.X ;  /* 0x00000000001a7919 */ /* 0x020e620000002500 */
[----:B------:R-:W-:Y:S01]  /*2a30*/  IADD3 R28, R3, 0x7f, -R4 ;  /* 0x0000007f031c7810 */ /* 0x000fe20007ffe804 */
        /* <DEDUP_REMOVED lines=75> */
[----:B------:R-:W-:Y:S02]  /*2ef0*/  SHF.L.U32 R10, R4, 0x2, RZ ;  /* 0x00000002040a7819 */ /* 0x000fe400000006ff */
[----:B------:R-:W-:Y:S02]  /*2f00*/  STS.128 [R2+0x800], R92 ;  /* 0x0008005c02007388 */ /* 0x000fe40000000c00 */
[C---:B------:R-:W-:Y:S02]  /*2f10*/  IADD3 R14, P6, R10.reuse, UR6, RZ ;  /* 0x000000060a0e7c10 */ /* 0x040fe4000ffde0ff */
[----:B------:R-:W-:Y:S02]  /*2f20*/  STS.128 [R2+0x810], R96 ;  /* 0x0008106002007388 */ /* 0x000fe40000000c00 */
[----:B------:R-:W-:Y:S01]  /*2f30*/  IADD3.X R45, R43, UR7, RZ, P6, !PT ;  /* 0x000000072b2d7c10 */ /* 0x000fe2000b7fe4ff */
[----:B------:R-:W-:Y:S01]  /*2f40*/  BAR.SYNC.DEFER_BLOCKING 0x0 ;  /* 0x0000000000007b1d */ /* 0x000fe20000010000 */
[----:B------:R-:W-:-:S04]  /*2f50*/  IADD3 R10, P6, R10, UR16, RZ ;  /* 0x000000100a0a7c10 */ /* 0x000fc8000ffde0ff */
[----:B------:R-:W-:Y:S01]  /*2f60*/  IADD3.X R43, R43, UR17, RZ, P6, !PT ;  /* 0x000000112b2b7c10 */ /* 0x000fe2000b7fe4ff */
        /* <DEDUP_REMOVED lines=25> */
[----:B------:R-:W-:Y:S02]  /*3100*/  @P5 MOV R2, R14 ;  /* 0x0000000e00025202 */ /* 0x000fe40000000f00 */
[----:B------:R-:W4:Y:S01]  /*3110*/  LDS R15, [R5+0x1400] ;  /* 0x00140000050f7984 */ /* 0x000f220000000800 */
[----:B------:R-:W-:Y:S01]  /*3120*/  @P5 IADD3 R14, P6, R14, 0x200, RZ ;  /* 0x000002000e0e5810 */ /* 0x000fe20007fde0ff */
[----:B------:R-:W-:-:S02]  /*3130*/  FADD.FTZ R0, RZ, R0 ;  /* 0x00000000ff007221 */ /* 0x000fc40000010000 */
[----:B------:R-:W4:Y:S01]  /*3140*/  LDS R23, [R5+0x2000] ;  /* 0x0020000005177984 */ /* 0x000f220000000800 */
[----:B------:R-:W-:Y:S01]  /*3150*/  @P5 IADD3.X R45, RZ, R45, RZ, P6, !PT ;  /* 0x0000002dff2d5210 */ /* 0x000fe200037fe4ff */
[----:B------:R-:W-:Y:S02]  /*3160*/  FADD.FTZ R0, R0, R11 ;  /* 0x0000000b00007221 */ /* 0x000fe40000010000 */
[----:B------:R-:W4:Y:S01]  /*3170*/  LDS R8, [R5+0xa00] ;  /* 0x000a000005087984 */ /* 0x000f220000000800 */
[----:B------:R-:W-:-:S03]  /*3180*/  FADD.FTZ R37, R37, R12 ;  /* 0x0000000c25257221 */ /* 0x000fc60000010000 */
[----:B------:R-:W4:Y:S01]  /*3190*/  LDS R41, [R5+0x2c00] ;  /* 0x002c000005297984 */ /* 0x000f220000000800 */
[----:B------:R-:W-:-:S03]  /*31a0*/  FADD.FTZ R0, R0, R19 ;  /* 0x0000001300007221 */ /* 0x000fc60000010000 */
[----:B------:R3:W-:Y:S01]  /*31b0*/  @P5 STG.E desc[UR4][R2.64], R25 ;  /* 0x0000001902005986 */ /* 0x0007e2000c101904 */
[----:B0-----:R-:W-:-:S03]  /*31c0*/  FADD.FTZ R39, R0, R39 ;  /* 0x0000002700277221 */ /* 0x001fc60000010000 */
[----:B------:R-:W0:Y:S01]  /*31d0*/  LDS R17, [R5+0x1600] ;  /* 0x0016000005117984 */ /* 0x000e220000000800 */
[----:B-1----:R-:W-:-:S03]  /*31e0*/  FADD.FTZ R4, RZ, R4 ;  /* 0x00000004ff047221 */ /* 0x002fc60000010000 */
[----:B------:R-:W1:Y:S01]  /*31f0*/  LDS R11, [R5+0x2200] ;  /* 0x00220000050b7984 */ /* 0x000e620000000800 */
[----:B--2---:R-:W-:Y:S01]  /*3200*/  FADD.FTZ R4, R4, R13 ;  /* 0x0000000d04047221 */ /* 0x004fe20000010000 */
[----:B---3--:R-:W-:Y:S02]  /*3210*/  @P5 MOV R2, R10 ;  /* 0x0000000a00025202 */ /* 0x008fe40000000f00 */
[----:B------:R-:W2:Y:S01]  /*3220*/  LDS R19, [R5+0x2e00] ;  /* 0x002e000005137984 */ /* 0x000ea20000000800 */
[-C--:B------:R-:W-:Y:S01]  /*3230*/  @P5 MOV R3, R43.reuse ;  /* 0x0000002b00035202 */ /* 0x080fe20000000f00 */
[----:B------:R-:W-:Y:S01]  /*3240*/  FADD.FTZ R4, R4, R21 ;  /* 0x0000001504047221 */ /* 0x000fe20000010000 */
[----:B------:R-:W-:Y:S01]  /*3250*/  @P5 IADD3 R10, P6, R10, 0x200, RZ ;  /* 0x000002000a0a5810 */ /* 0x000fe20007fde0ff */
[----:B----4-:R-:W-:Y:S02]  /*3260*/  FADD.FTZ R6, RZ, R6 ;  /* 0x00000006ff067221 */ /* 0x010fe40000010000 */
[----:B------:R3:W-:Y:S01]  /*3270*/  @P5 STG.E desc[UR4][R2.64], R27 ;  /* 0x0000001b02005986 */ /* 0x0007e2000c101904 */
[----:B------:R-:W-:Y:S01]  /*3280*/  @P5 IADD3.X R43, RZ, R43, RZ, P6, !PT ;  /* 0x0000002bff2b5210 */ /* 0x000fe200037fe4ff */
[----:B------:R-:W-:Y:S01]  /*3290*/  FADD.FTZ R35, R4, R35 ;  /* 0x0000002304237221 */ /* 0x000fe20000010000 */
[----:B------:R-:W-:-:S04]  /*32a0*/  FADD.FTZ R6, R6, R15 ;  /* 0x0000000f06067221 */ /* 0x000fc80000010000 */
[----:B------:R-:W-:Y:S01]  /*32b0*/  FADD.FTZ R6, R6, R23 ;  /* 0x0000001706067221 */ /* 0x000fe20000010000 */
[----:B---3--:R-:W-:Y:S01]  /*32c0*/  @P4 MOV R2, R14 ;  /* 0x0000000e00024202 */ /* 0x008fe20000000f00 */
[----:B------:R-:W-:Y:S01]  /*32d0*/  FADD.FTZ R8, RZ, R8 ;  /* 0x00000008ff087221 */ /* 0x000fe20000010000 */
[-C--:B------:R-:W-:Y:S02]  /*32e0*/  @P4 MOV R3, R45.reuse ;  /* 0x0000002d00034202 */ /* 0x080fe40000000f00 */
[----:B------:R-:W-:Y:S01]  /*32f0*/  @P4 IADD3 R14, P5, R14, 0x200, RZ ;  /* 0x000002000e0e4810 */ /* 0x000fe20007fbe0ff */
[----:B------:R-:W-:Y:S02]  /*3300*/  FADD.FTZ R41, R6, R41 ;  /* 0x0000002906297221 */ /* 0x000fe40000010000 */
[----:B------:R3:W-:Y:S01]  /*3310*/  @P4 STG.E desc[UR4][R2.64], R37 ;  /* 0x0000002502004986 */ /* 0x0007e2000c101904 */
[----:B------:R-:W-:Y:S01]  /*3320*/  @P4 IADD3.X R45, RZ, R45, RZ, P5, !PT ;  /* 0x0000002dff2d4210 */ /* 0x000fe20002ffe4ff */
[----:B0-----:R-:W-:-:S04]  /*3330*/  FADD.FTZ R8, R8, R17 ;  /* 0x0000001108087221 */ /* 0x001fc80000010000 */
[----:B-1----:R-:W-:Y:S01]  /*3340*/  FADD.FTZ R8, R8, R11 ;  /* 0x0000000b08087221 */ /* 0x002fe20000010000 */
[----:B---3--:R-:W-:Y:S02]  /*3350*/  @P4 MOV R2, R10 ;  /* 0x0000000a00024202 */ /* 0x008fe40000000f00 */
[----:B------:R-:W-:Y:S01]  /*3360*/  @P4 MOV R3, R43 ;  /* 0x0000002b00034202 */ /* 0x000fe20000000f00 */
[----:B--2---:R-:W-:Y:S01]  /*3370*/  FADD.FTZ R19, R8, R19 ;  /* 0x0000001308137221 */ /* 0x004fe20000010000 */
        /* <DEDUP_REMOVED lines=41> */
.L_x_2516:
[----:B------:R-:W-:Y:S01]  /*3610*/  HFMA2.MMA R156, -RZ, RZ, 0, 5.9604644775390625e-08 ;  /* 0x00000001ff9c7435 */ /* 0x000fe200000001ff */
[----:B------:R-:W-:Y:S01]  /*3620*/  BSSY B1, `(.L_x_2524) ;  /* 0x0000006000017945 */ /* 0x000fe20003800000 */
[----:B------:R-:W-:Y:S02]  /*3630*/  MOV R157, 0x1f ;  /* 0x0000001f009d7802 */ /* 0x000fe40000000f00 */
[----:B------:R-:W-:-:S07]  /*3640*/  MOV R152, 0xffffffff ;  /* 0xffffffff00987802 */ /* 0x000fce0000000f00 */
[----:B------:R-:W-:Y:S05]  /*3650*/  WARPSYNC.COLLECTIVE R152, `(.L_x_2525) ;  /* 0x0000000098087348 */ /* 0x000fea0003c00000 */
[----:B------:R0:W1:Y:S02]  /*3660*/  SHFL.BFLY P1, R153, R155, R156, R157 ;  /* 0x0c00009c9b997389 */ /* 0x000064000002009d */
[----:B01----:R-:W-:Y:S01]  /*3670*/  ENDCOLLECTIVE ;  /* 0x000000000000791b */ /* 0x003fe20003800000 */
.L_x_2525:
[----:B------:R-:W-:Y:S05]  /*3680*/  BSYNC B1 ;  /* 0x0000000000017941 */ /* 0x000fea0003800000 */
.L_x_2524:
        /* <DEDUP_REMOVED lines=9> */
.L_x_2526:
[----:B------:R-:W-:Y:S01]  /*3720*/  HFMA2.MMA R156, -RZ, RZ, 0, 1.1920928955078125e-07 ;  /* 0x00000002ff9c7435 */ /* 0x000fe200000001ff */
[----:B------:R-:W-:Y:S02]  /*3730*/  MOV R155, R108 ;  /* 0x0000006c009b7202 */ /* 0x000fe40000000f00 */
[----:B------:R-:W-:-:S08]  /*3740*/  MOV R109, R153 ;  /* 0x00000099006d7202 */ /* 0x000fd00000000f00 */
[----:B------:R-:W-:Y:S05]  /*3750*/  WARPSYNC.COLLECTIVE R152, `(.L_x_2527) ;  /* 0x0000000098087348 */ /* 0x000fea0003c00000 */
[----:B------:R0:W1:Y:S02]  /*3760*/  SHFL.BFLY P1, R153, R155, R156, R157 ;  /* 0x0c00009c9b997389 */ /* 0x000064000002009d */
[----:B01----:R-:W-:Y:S01]  /*3770*/  ENDCOLLECTIVE ;  /* 0x000000000000791b */ /* 0x003fe20003800000 */
.L_x_2527:
[----:B------:R-:W-:-:S05]  /*3780*/  FADD.FTZ R109, R109, R154 ;  /* 0x0000009a6d6d7221 */ /* 0x000fca0000010000 */
[----:B------:R-:W-:Y:S02]  /*3790*/  MOV R155, R109 ;  /* 0x0000006d009b7202 */ /* 0x000fe40000000f00 */
[----:B------:R-:W-:-:S07]  /*37a0*/  MOV R111, R153 ;  /* 0x00000099006f7202 */ /* 0x000fce0000000f00 */
[----:B------:R-:W-:Y:S05]  /*37b0*/  WARPSYNC.COLLECTIVE R152, `(.L_x_2528) ;  /* 0x0000000098087348 */ /* 0x000fea0003c00000 */
[----:B------:R0:W1:Y:S02]  /*37c0*/  SHFL.BFLY P1, R153, R155, R156, R157 ;  /* 0x0c00009c9b997389 */ /* 0x000064000002009d */
[----:B01----:R-:W-:Y:S01]  /*37d0*/  ENDCOLLECTIVE ;  /* 0x000000000000791b */ /* 0x003fe20003800000 */
.L_x_2528:
[----:B------:R-:W-:Y:S01]  /*37e0*/  FADD.FTZ R111, R108, R111 ;  /* 0x0000006f6c6f7221 */ /* 0x000fe20000010000 */
[----:B------:R-:W-:-:S04]  /*37f0*/  HFMA2.MMA R156, -RZ, RZ, 0, 2.384185791015625e-07 ;  /* 0x00000004ff9c7435 */ /* 0x000fc800000001ff */
[----:B------:R-:W-:Y:S02]  /*3800*/  MOV R155, R111 ;  /* 0x0000006f009b7202 */ /* 0x000fe40000000f00 */
[----:B------:R-:W-:-:S07]  /*3810*/  MOV R110, R153 ;  /* 0x00000099006e7202 */ /* 0x000fce0000000f00 */
[----:B------:R-:W-:Y:S05]  /*3820*/  WARPSYNC.COLLECTIVE R152, `(.L_x_2529) ;  /* 0x0000000098087348 */ /* 0x000fea0003c00000 */
[----:B------:R0:W1:Y:S02]  /*3830*/  SHFL.BFLY P1, R153, R155, R156, R157 ;  /* 0x0c00009c9b997389 */ /* 0x000064000002009d */
[----:B01----:R-:W-:Y:S01]  /*3840*/  ENDCOLLECTIVE ;  /* 0x000000000000791b */ /* 0x003fe20003800000 */
.L_x_2529:
[----:B------:R-:W-:-:S05]  /*3850*/  FADD.FTZ R110, R109, R110 ;  /* 0x0000006e6d6e7221 */ /* 0x000fca0000010000 */
[----:B------:R-:W-:Y:S02]  /*3860*/  MOV R155, R110 ;  /* 0x0000006e009b7202 */ /* 0x000fe40000000f00 */
[----:B------:R-:W-:-:S07]  /*3870*/  MOV R112, R153 ;  /* 0x0000009900707202 */ /* 0x000fce0000000f00 */
[----:B------:R-:W-:Y:S05]  /*3880*/  WARPSYNC.COLLECTIVE R152, `(.L_x_2530) ;  /* 0x0000000098087348 */ /* 0x000fea0003c00000 */
[----:B------:R0:W1:Y:S02]  /*3890*/  SHFL.BFLY P1, R153, R155, R156, R157 ;  /* 0x0c00009c9b997389 */ /* 0x000064000002009d */
[----:B01----:R-:W-:Y:S01]  /*38a0*/  ENDCOLLECTIVE ;  /* 0x000000000000791b */ /* 0x003fe20003800000 */
.L_x_2530:
[----:B------:R-:W-:Y:S01]  /*38b0*/  FADD.FTZ R112, R111, R112 ;  /* 0x000000706f707221 */ /* 0x000fe20000010000 */
[----:B------:R-:W-:-:S04]  /*38c0*/  HFMA2.MMA R156, -RZ, RZ, 0, 4.76837158203125e-07 ;  /* 0x00000008ff9c7435 */ /* 0x000fc800000001ff */
[----:B------:R-:W-:Y:S02]  /*38d0*/  MOV R155, R112 ;  /* 0x00000070009b7202 */ /* 0x000fe40000000f00 */
[----:B------:R-:W-:-:S07]  /*38e0*/  MOV R113, R153 ;  /* 0x0000009900717202 */ /* 0x000fce0000000f00 */
[----:B------:R-:W-:Y:S05]  /*38f0*/  WARPSYNC.COLLECTIVE R152, `(.L_x_2531) ;  /* 0x0000000098087348 */ /* 0x000fea0003c00000 */
[----:B------:R0:W1:Y:S02]  /*3900*/  SHFL.BFLY P1, R153, R155, R156, R157 ;  /* 0x0c00009c9b997389 */ /* 0x000064000002009d */
[----:B01----:R-:W-:Y:S01]  /*3910*/  ENDCOLLECTIVE ;  /* 0x000000000000791b */ /* 0x003fe20003800000 */
.L_x_2531:
[----:B------:R-:W-:-:S05]  /*3920*/  FADD.FTZ R113, R110, R113 ;  /* 0x000000716e717221 */ /* 0x000fca0000010000 */
[----:B------:R-:W-:Y:S02]  /*3930*/  MOV R155, R113 ;  /* 0x00000071009b7202 */ /* 0x000fe40000000f00 */
[----:B------:R-:W-:-:S07]  /*3940*/  MOV R115, R153 ;  /* 0x0000009900737202 */ /* 0x000fce0000000f00 */
[----:B------:R-:W-:Y:S05]  /*3950*/  WARPSYNC.COLLECTIVE R152, `(.L_x_2532) ;  /* 0x0000000098087348 */ /* 0x000fea0003c00000 */
[----:B------:R0:W1:Y:S02]  /*3960*/  SHFL.BFLY P1, R153, R155, R156, R157 ;  /* 0x0c00009c9b997389 */ /* 0x000064000002009d */
[----:B01----:R-:W-:Y:S01]  /*3970*/  ENDCOLLECTIVE ;  /* 0x000000000000791b */ /* 0x003fe20003800000 */
.L_x_2532:
[----:B------:R-:W-:Y:S01]  /*3980*/  FADD.FTZ R115, R112, R115 ;  /* 0x0000007370737221 */ /* 0x000fe20000010000 */
[----:B------:R-:W-:-:S04]  /*3990*/  HFMA2.MMA R156, -RZ, RZ, 0, 9.5367431640625e-07 ;  /* 0x00000010ff9c7435 */ /* 0x000fc800000001ff */
[----:B------:R-:W-:Y:S02]  /*39a0*/  MOV R155, R115 ;  /* 0x00000073009b7202 */ /* 0x000fe40000000f00 */
[----:B------:R-:W-:-:S07]  /*39b0*/  MOV R114, R153 ;  /* 0x0000009900727202 */ /* 0x000fce0000000f00 */
[----:B------:R-:W-:Y:S05]  /*39c0*/  WARPSYNC.COLLECTIVE R152, `(.L_x_2533) ;  /* 0x0000000098087348 */ /* 0x000fea0003c00000 */
[----:B------:R0:W1:Y:S02]  /*39d0*/  SHFL.BFLY P1, R153, R155, R156, R157 ;  /* 0x0c00009c9b997389 */ /* 0x000064000002009d */
[----:B01----:R-:W-:Y:S01]  /*39e0*/  ENDCOLLECTIVE ;  /* 0x000000000000791b */ /* 0x003fe20003800000 */
.L_x_2533:
[----:B------:R-:W-:-:S05]  /*39f0*/  FADD.FTZ R114, R113, R114 ;  /* 0x0000007271727221 */ /* 0x000fca0000010000 */
[----:B------:R-:W-:Y:S02]  /*3a00*/  MOV R155, R114 ;  /* 0x00000072009b7202 */ /* 0x000fe40000000f00 */
[----:B------:R-:W-:-:S07]  /*3a10*/  MOV R108, R153 ;  /* 0x00000099006c7202 */ /* 0x000fce0000000f00 */
[----:B------:R-:W-:Y:S05]  /*3a20*/  WARPSYNC.COLLECTIVE R152, `(.L_x_2534) ;  /* 0x0000000098087348 */ /* 0x000fea0003c00000 */
[----:B------:R0:W1:Y:S02]  /*3a30*/  SHFL.BFLY P1, R153, R155, R156, R157 ;  /* 0x0c00009c9b997389 */ /* 0x000064000002009d */
[----:B01----:R-:W-:Y:S01]  /*3a40*/  ENDCOLLECTIVE ;  /* 0x000000000000791b */ /* 0x003fe20003800000 */
.L_x_2534:
[----:B------:R-:W-:Y:S01]  /*3a50*/  MOV R109, R153 ;  /* 0x00000099006d7202 */ /* 0x000fe20000000f00 */
[----:B------:R-:W-:Y:S06]  /*3a60*/  BRA `(.L_x_2535) ;  /* 0xffffffdc00947947 */ /* 0x000fec000383ffff */
.L_x_2536:
        /* <DEDUP_REMOVED lines=9> */
.L_x_11696:


//--------------------- .text._ZN10layer_norm13ln_bwd_kernelINS_13Kernel_traitsIf13__nv_bfloat16S2_S2_fjLj768ELj1ELj4ELj1ELj16ENS_18Kernel_traits_baseILj768EfS2_S2_S2_fjLj128EEEEELb0ELb0ELb0ELb1EEEvNS_9BwdParamsE --------------------------
	.section	.text._ZN10layer_norm13ln_bwd_kernelINS_13Kernel_traitsIf13__nv_bfloat16S2_S2_fjLj768ELj1ELj4ELj1ELj16ENS_18Kernel_traits_baseILj768EfS2_S2_S2_fjLj128EEEEELb0ELb0ELb0ELb1EEEvNS_9BwdParamsE,"ax",@progbits
	.align	128
        .global         _ZN10layer_norm13ln_bwd_kernelINS_13Kernel_traitsIf13__nv_bfloat16S2_S2_fjLj768ELj1ELj4ELj1ELj16ENS_18Kernel_traits_baseILj768EfS2_S2_S2_fjLj128EEEEELb0ELb0ELb0ELb1EEEvNS_9BwdParamsE
        .type           _ZN10layer_norm13ln_bwd_kernelINS_13Kernel_traitsIf13__nv_bfloat16S2_S2_fjLj768ELj1ELj4ELj1ELj16ENS_18Kernel_traits_baseILj768EfS2_S2_S2_fjLj128EEEEELb0ELb0ELb0ELb1EEEvNS_9BwdParamsE,@function
        .size           _ZN10layer_norm13ln_bwd_kernelINS_13Kernel_traitsIf13__nv_bfloat16S2_S2_fjLj768ELj1ELj4ELj1ELj16ENS_18Kernel_traits_baseILj768EfS2_S2_S2_fjLj128EEEEELb0ELb0ELb0ELb1EEEvNS_9BwdParamsE,(.L_x_11697 - _ZN10layer_norm13ln_bwd_kernelINS_13Kernel_traitsIf13__nv_bfloat16S2_S2_fjLj768ELj1ELj4ELj1ELj16ENS_18Kernel_traits_baseILj768EfS2_S2_S2_fjLj128EEEEELb0ELb0ELb0ELb1EEEvNS_9BwdParamsE)
        .other          _ZN10layer_norm13ln_bwd_kernelINS_13Kernel_traitsIf13__nv_bfloat16S2_S2_fjLj768ELj1ELj4ELj1ELj16ENS_18Kernel_traits_baseILj768EfS2_S2_S2_fjLj128EEEEELb0ELb0ELb0ELb1EEEvNS_9BwdParamsE,@"STO_CUDA_ENTRY STV_DEFAULT"
_ZN10layer_norm13ln_bwd_kernelINS_13Kernel_traitsIf13__nv_bfloat16S2_S2_fjLj768ELj1ELj4ELj1ELj16ENS_18Kernel_traits_baseILj768EfS2_S2_S2_fjLj128EEEEELb0ELb0ELb0ELb1EEEvNS_9BwdParamsE:
.text._ZN10layer_norm13ln_bwd_kernelINS_13Kernel_traitsIf13__nv_bfloat16S2_S2_fjLj768ELj1ELj4ELj1ELj16ENS_18Kernel_traits_baseILj768EfS2_S2_S2_fjLj128EEEEELb0ELb0ELb0ELb1EEEvNS_9BwdParamsE:
        /* <DEDUP_REMOVED lines=11> */
[----:B0-----:R-:W-:-:S02]  /*00b0*/  SHF.R.U32.HI R127, RZ, 0x5, R106 ;  /* 0x00000005ff7f7819 */ /* 0x001fc4000001166a */
[----:B------:R-:W-:Y:S02]  /*00c0*/  LOP3.LUT R106, R106, 0x1f, RZ, 0xc0, !PT ;  /* 0x0000001f6a6a7812 */ /* 0x000fe400078ec0ff */
        /* <DEDUP_REMOVED lines=29> */
.L_x_2538:
[----:B------:R-:W0:Y:S01]  /*02a0*/  LDC.64 R2, c[0x0][0x260] ;  /* 0x00009800ff027b82 */ /* 0x000e220000000a00 */
[----:B------:R-:W-:-:S07]  /*02b0*/  ULDC.64 UR6, c[0x0][0x270] ;  /* 0x00009c0000067ab9 */ /* 0x000fce0000000a00 */
[----:B------:R-:W1:Y:S01]  /*02c0*/  LDC.U8 R124, c[0x0][0x2a0] ;  /* 0x0000a800ff7c7b82 */ /* 0x000e620000000000 */
[----:B0-----:R-:W-:-:S05]  /*02d0*/  IMAD.WIDE.U32 R2, R106, 0x20, R2 ;  /* 0x000000206a027825 */ /* 0x001fca00078e0002 */
[----:B------:R0:W5:Y:S04]  /*02e0*/  LDG.E.128 R24, desc[UR4][R2.64] ;  /* 0x0000000402187981 */ /* 0x000168000c1e1d00 */
[----:B------:R0:W5:Y:S04]  /*02f0*/  LDG.E.128 R20, desc[UR4][R2.64+0x10] ;  /* 0x0000100402147981 */ /* 0x000168000c1e1d00 */
[----:B------:R0:W5:Y:S04]  /*0300*/  LDG.E.128 R16, desc[UR4][R2.64+0x400] ;  /* 0x0004000402107981 */ /* 0x000168000c1e1d00 */
[----:B------:R0:W5:Y:S04]  /*0310*/  LDG.E.128 R12, desc[UR4][R2.64+0x410] ;  /* 0x00041004020c7981 */ /* 0x000168000c1e1d00 */
[----:B------:R0:W5:Y:S04]  /*0320*/  LDG.E.128 R8, desc[UR4][R2.64+0x800] ;  /* 0x0008000402087981 */ /* 0x000168000c1e1d00 */
[----:B------:R0:W5:Y:S01]  /*0330*/  LDG.E.128 R4, desc[UR4][R2.64+0x810] ;  /* 0x0008100402047981 */ /* 0x000162000c1e1d00 */
        /* <DEDUP_REMOVED lines=27> */
[----:B01----:R-:W-:-:S07]  /*04f0*/  MOV R125, RZ ;  /* 0x000000ff007d7202 */ /* 0x003fce0000000f00 */
.L_x_2542:
[----:B------:R-:W-:Y:S01]  /*0500*/  IMAD R0, R127, UR8, RZ ;  /* 0x000000087f007c24 */ /* 0x000fe2000f8e02ff */
[----:B------:R-:W0:Y:S04]  /*0510*/  @P0 LDC.64 R54, c[0x0][0x270] ;  /* 0x00009c00ff360b82 */ /* 0x000e280000000a00 */
[----:B------:R-:W-:-:S04]  /*0520*/  SHF.R.S32.HI R3, RZ, 0x1f, R0 ;  /* 0x0000001fff037819 */ /* 0x000fc80000011400 */
[----:B-1----:R-:W-:Y:S01]  /*0530*/  LEA.HI R45, R3, R0, RZ, 0x3 ;  /* 0x00000000032d7211 */ /* 0x002fe200078f18ff */
[----:B------:R-:W1:Y:S01]  /*0540*/  LDC.64 R62, c[0x0][0x250] ;  /* 0x00009400ff3e7b82 */ /* 0x000e620000000a00 */
[----:B------:R-:W-:Y:S02]  /*0550*/  SHF.R.S32.HI R0, RZ, 0x1f, R127 ;  /* 0x0000001fff007819 */ /* 0x000fe4000001147f */
[----:B------:R-:W-:-:S05]  /*0560*/  LEA.HI.SX32 R133, R45, R106, 0x1d ;  /* 0x0000006a2d857211 */ /* 0x000fca00078feaff */
[----:B------:R-:W2:Y:S01]  /*0570*/  LDC.64 R2, c[0x0][0x2b8] ;  /* 0x0000ae00ff027b82 */ /* 0x000ea20000000a00 */
[C---:B------:R-:W-:Y:S02]  /*0580*/  IADD3 R135, R133.reuse, 0x20, RZ ;  /* 0x0000002085877810 */ /* 0x040fe40007ffe0ff */
[----:B------:R-:W-:-:S05]  /*0590*/  SHF.L.U32 R129, R133, 0x4, RZ ;  /* 0x0000000485817819 */ /* 0x000fca00000006ff */
[----:B------:R-:W3:Y:S01]  /*05a0*/  LDC.64 R68, c[0x0][0x258] ;  /* 0x00009600ff447b82 */ /* 0x000ee20000000a00 */
[----:B0-----:R-:W-:Y:S02]  /*05b0*/  @P0 LEA R54, P1, R127, R54, 0x1 ;  /* 0x000000367f360211 */ /* 0x001fe400078208ff */
[----:B------:R-:W-:Y:S02]  /*05c0*/  SHF.L.U32 R128, R135, 0x4, RZ ;  /* 0x0000000487807819 */ /* 0x000fe400000006ff */
[----:B------:R-:W-:Y:S02]  /*05d0*/  IADD3 R137, R133, 0x40, RZ ;  /* 0x0000004085897810 */ /* 0x000fe40007ffe0ff */
[----:B------:R-:W-:Y:S02]  /*05e0*/  SHF.R.U32.HI R130, RZ, 0x1c, R133 ;  /* 0x0000001cff827819 */ /* 0x000fe40000011685 */
[----:B------:R-:W-:Y:S02]  /*05f0*/  IADD3 R44, P2, R129, UR12, RZ ;  /* 0x0000000c812c7c10 */ /* 0x000fe4000ff5e0ff */
[----:B------:R-:W-:-:S02]  /*0600*/  @P0 LEA.HI.X R55, R127, R55, R0, 0x1, P1 ;  /* 0x000000377f370211 */ /* 0x000fc400008f0c00 */
[----:B------:R-:W-:Y:S02]  /*0610*/  SHF.R.U32.HI R126, RZ, 0x1c, R135 ;  /* 0x0000001cff7e7819 */ /* 0x000fe40000011687 */
[----:B------:R-:W-:Y:S01]  /*0620*/  IADD3 R52, P1, R128, UR12, RZ ;  /* 0x0000000c80347c10 */ /* 0x000fe2000ff3e0ff */
[----:B--2---:R-:W-:Y:S01]  /*0630*/  IMAD.WIDE.U32 R48, R133, 0x10, R2 ;  /* 0x0000001085307825 */ /* 0x004fe200078e0002 */
[----:B------:R-:W-:Y:S01]  /*0640*/  SHF.L.U32 R123, R137, 0x4, RZ ;  /* 0x00000004897b7819 */ /* 0x000fe200000006ff */
[----:B------:R-:W2:Y:S01]  /*0650*/  @P0 LDG.E.U16 R131, desc[UR4][R54.64] ;  /* 0x0000000436830981 */ /* 0x000ea2000c1e1500 */
[----:B------:R-:W-:Y:S01]  /*0660*/  IADD3.X R45, R130, UR13, RZ, P2, !PT ;  /* 0x0000000d822d7c10 */ /* 0x000fe200097fe4ff */
[----:B-1----:R-:W-:Y:S01]  /*0670*/  IMAD.WIDE R70, R127, 0x4, R62 ;  /* 0x000000047f467825 */ /* 0x002fe200078e023e */
[----:B------:R-:W-:Y:S01]  /*0680*/  IADD3.X R53, R126, UR13, RZ, P1, !PT ;  /* 0x0000000d7e357c10 */ /* 0x000fe20008ffe4ff */
[----:B------:R-:W4:Y:S01]  /*0690*/  LDG.E.128 R48, desc[UR4][R48.64] ;  /* 0x0000000430307981 */ /* 0x000f22000c1e1d00 */
[----:B------:R-:W-:-:S02]  /*06a0*/  SHF.R.U32.HI R122, RZ, 0x1c, R137 ;  /* 0x0000001cff7a7819 */ /* 0x000fc40000011689 */
[----:B------:R-:W-:Y:S01]  /*06b0*/  IADD3 R60, P1, R123, UR12, RZ ;  /* 0x0000000c7b3c7c10 */ /* 0x000fe2000ff3e0ff */
[----:B------:R-:W2:Y:S01]  /*06c0*/  LDG.E.128 R44, desc[UR4][R44.64] ;  /* 0x000000042c2c7981 */ /* 0x000ea2000c1e1d00 */
[----:B------:R-:W-:Y:S02]  /*06d0*/  IMAD.WIDE.U32 R56, R135, 0x10, R2 ;  /* 0x0000001087387825 */ /* 0x000fe400078e0002 */
[----:B------:R-:W-:Y:S01]  /*06e0*/  IADD3.X R61, R122, UR13, RZ, P1, !PT ;  /* 0x0000000d7a3d7c10 */ /* 0x000fe20008ffe4ff */
[----:B------:R-:W2:Y:S04]  /*06f0*/  LDG.E.128 R52, desc[UR4][R52.64] ;  /* 0x0000000434347981 */ /* 0x000ea8000c1e1d00 */
[----:B------:R0:W2:Y:S01]  /*0700*/  LDG.E R0, desc[UR4][R70.64] ;  /* 0x0000000446007981 */ /* 0x0000a2000c1e1900 */
[----:B---3--:R-:W-:-:S03]  /*0710*/  IMAD.WIDE R72, R127, 0x4, R68 ;  /* 0x000000047f487825 */ /* 0x008fc600078e0244 */
[----:B------:R-:W3:Y:S01]  /*0720*/  LDG.E.128 R60, desc[UR4][R60.64] ;  /* 0x000000043c3c7981 */ /* 0x000ee2000c1e1d00 */
[----:B------:R-:W-:-:S03]  /*0730*/  IMAD.WIDE.U32 R64, R137, 0x10, R2 ;  /* 0x0000001089407825 */ /* 0x000fc600078e0002 */
        /* <DEDUP_REMOVED lines=10> */
[----:B-----5:R-:W5:Y:S01]  /*07e0*/  @P1 LDG.E.128 R28, desc[UR4][R2.64] ;  /* 0x00000004021c1981 */ /* 0x020f62000c1e1d00 */
[----:B------:R-:W-:-:S02]  /*07f0*/  ISETP.NE.AND P2, PT, R124, RZ, PT ;  /* 0x000000ff7c00720c */ /* 0x000fc40003f45270 */
[----:B------:R-:W-:Y:S01]  /*0800*/  @P1 LEA.HI.X R71, R137, UR11, RZ, 0x4, P3 ;  /* 0x0000000b89471c11 */ /* 0x000fe200098f24ff */
[----:B------:R4:W5:Y:S04]  /*0810*/  @P1 LDG.E.128 R32, desc[UR4][R68.64] ;  /* 0x0000000444201981 */ /* 0x000968000c1e1d00 */
[----:B------:R0:W5:Y:S01]  /*0820*/  @P1 LDG.E.128 R36, desc[UR4][R70.64] ;  /* 0x0000000446241981 */ /* 0x000162000c1e1d00 */
[----:B-1----:R-:W-:Y:S01]  /*0830*/  MOV R72, 0x3f800000 ;  /* 0x3f80000000487802 */ /* 0x002fe20000000f00 */
[----:B------:R-:W-:Y:S01]  /*0840*/  UMOV UR6, 0xffffffff ;  /* 0xffffffff00067882 */ /* 0x000fe20000000000 */
[C---:B----4-:R-:W-:Y:S02]  /*0850*/  PRMT R69, R50.reuse, 0x7632, R69 ;  /* 0x0000763232457816 */ /* 0x050fe40000000045 */
[----:B------:R-:W-:-:S02]  /*0860*/  SHF.L.U32 R132, R50, 0x10, RZ ;  /* 0x0000001032847819 */ /* 0x000fc400000006ff */
[----:B--2---:R-:W-:Y:S02]  /*0870*/  PRMT R133, R45, 0x7632, R133 ;  /* 0x000076322d857816 */ /* 0x004fe40000000085 */
[----:B------:R-:W-:Y:S02]  /*0880*/  SHF.L.U32 R155, R44, 0x10, RZ ;  /* 0x000000102c9b7819 */ /* 0x000fe400000006ff */
[C---:B------:R-:W-:Y:S02]  /*0890*/  PRMT R50, R55.reuse, 0x7632, R50 ;  /* 0x0000763237327816 */ /* 0x040fe40000000032 */
[----:B------:R-:W-:Y:S02]  /*08a0*/  SHF.L.U32 R55, R55, 0x10, RZ ;  /* 0x0000001037377819 */ /* 0x000fe400000006ff */
[----:B------:R-:W-:Y:S02]  /*08b0*/  FSEL R144, R0, RZ, !P2 ;  /* 0x000000ff00907208 */ /* 0x000fe40005000000 */
[----:B------:R-:W-:-:S02]  /*08c0*/  PRMT R135, R44, 0x7632, R135 ;  /* 0x000076322c877816 */ /* 0x000fc40000000087 */
[C---:B------:R-:W-:Y:S02]  /*08d0*/  PRMT R44, R46.reuse, 0x7632, R44 ;  /* 0x000076322e2c7816 */ /* 0x040fe4000000002c */
[----:B------:R-:W-:Y:S02]  /*08e0*/  SHF.L.U32 R145, R46, 0x10, RZ ;  /* 0x000000102e917819 */ /* 0x000fe400000006ff */
[C---:B0-----:R-:W-:Y:S02]  /*08f0*/  PRMT R71, R48.reuse, 0x7632, R71 ;  /* 0x0000763230477816 */ /* 0x041fe40000000047 */
[----:B------:R-:W-:Y:S02]  /*0900*/  SHF.L.U32 R141, R48, 0x10, RZ ;  /* 0x00000010308d7819 */ /* 0x000fe400000006ff */
[----:B------:R-:W-:Y:S01]  /*0910*/  SHF.L.U32 R133, R133, 0x10, RZ ;  /* 0x0000001085857819 */ /* 0x000fe200000006ff */
[----:B------:R-:W-:Y:S01]  /*0920*/  FADD.FTZ R0, -R144, R155 ;  /* 0x0000009b90007221 */ /* 0x000fe20000010100 */
[----:B------:R-:W-:-:S02]  /*0930*/  PRMT R46, R52, 0x7632, R46 ;  /* 0x00007632342e7816 */ /* 0x000fc4000000002e */
[----:B------:R-:W-:Y:S02]  /*0940*/  SHF.L.U32 R137, R52, 0x10, RZ ;  /* 0x0000001034897819 */ /* 0x000fe400000006ff */
[C---:B------:R-:W-:Y:S02]  /*0950*/  PRMT R48, R53.reuse, 0x7632, R48 ;  /* 0x0000763235307816 */ /* 0x040fe40000000030 */
[----:B------:R-:W-:Y:S02]  /*0960*/  SHF.L.U32 R143, R53, 0x10, RZ ;  /* 0x00000010358f7819 */ /* 0x000fe400000006ff */
[C---:B------:R-:W-:Y:S02]  /*0970*/  PRMT R70, R49.reuse, 0x7632, R70 ;  /* 0x0000763231467816 */ /* 0x040fe40000000046 */
[----:B------:R-:W-:Y:S02]  /*0980*/  SHF.L.U32 R134, R49, 0x10, RZ ;  /* 0x0000001031867819 */ /* 0x000fe400000006ff */
[----:B------:R-:W-:-:S02]  /*0990*/  SHF.L.U32 R53, R54, 0x10, RZ ;  /* 0x0000001036357819 */ /* 0x000fc400000006ff */
[C---:B---3--:R-:W-:Y:S02]  /*09a0*/  PRMT R52, R60.reuse, 0x7632, R52 ;  /* 0x000076323c347816 */ /* 0x048fe40000000034 */
[----:B------:R-:W-:Y:S01]  /*09b0*/  SHF.L.U32 R151, R60, 0x10, RZ ;  /* 0x000000103c977819 */ /* 0x000fe200000006ff */
[----:B------:R-:W-:Y:S01]  /*09c0*/  FADD.FTZ R60, -R144, R55 ;  /* 0x00000037903c7221 */ /* 0x000fe20000010100 */
[C---:B------:R-:W-:Y:S02]  /*09d0*/  PRMT R49, R56.reuse, 0x7632, R49 ;  /* 0x0000763238317816 */ /* 0x040fe40000000031 */
[----:B------:R-:W-:Y:S02]  /*09e0*/  SHF.L.U32 R149, R56, 0x10, RZ ;  /* 0x0000001038957819 */ /* 0x000fe400000006ff */
[----:B------:R-:W-:Y:S01]  /*09f0*/  SHF.L.U32 R155, R135, 0x10, RZ ;  /* 0x00000010879b7819 */ /* 0x000fe200000006ff */
[----:B------:R-:W-:Y:S01]  /*0a00*/  FADD.FTZ R158, -R144, R133 ;  /* 0x00000085909e7221 */ /* 0x000fe20000010100 */
[----:B------:R-:W-:-:S02]  /*0a10*/  SHF.L.U32 R139, R47, 0x10, RZ ;  /* 0x000000102f8b7819 */ /* 0x000fc400000006ff */
[----:B------:R-:W-:Y:S02]  /*0a20*/  PRMT R2, R54, 0x7632, R2 ;  /* 0x0000763236027816 */ /* 0x000fe40000000002 */
[C---:B------:R-:W-:Y:S02]  /*0a30*/  PRMT R3, R59.reuse, 0x7632, R3 ;  /* 0x000076323b037816 */ /* 0x040fe40000000003 */
[----:B------:R-:W-:Y:S02]  /*0a40*/  SHF.L.U32 R56, R59, 0x10, RZ ;  /* 0x000000103b387819 */ /* 0x000fe400000006ff */
[----:B------:R-:W-:Y:S02]  /*0a50*/  SHF.L.U32 R55, R50, 0x10, RZ ;  /* 0x0000001032377819 */ /* 0x000fe400000006ff */
[C---:B------:R-:W-:Y:S02]  /*0a60*/  PRMT R59, R61.reuse, 0x7632, R59 ;  /* 0x000076323d3b7816 */ /* 0x040fe4000000003b */
[----:B------:R-:W-:-:S02]  /*0a70*/  SHF.L.U32 R147, R61, 0x10, RZ ;  /* 0x000000103d937819 */ /* 0x000fc400000006ff */
[C---:B------:R-:W-:Y:S02]  /*0a80*/  PRMT R61, R62.reuse, 0x7632, R61 ;  /* 0x000076323e3d7816 */ /* 0x040fe4000000003d */
[----:B------:R-:W-:Y:S01]  /*0a90*/  SHF.L.U32 R153, R62, 0x10, RZ ;  /* 0x000000103e997819 */ /* 0x000fe200000006ff */
[----:B------:R-:W-:Y:S01]  /*0aa0*/  FADD.FTZ R62, -R144, R53 ;  /* 0x00000035903e7221 */ /* 0x000fe20000010100 */
[----:B------:R-:W-:Y:S01]  /*0ab0*/  SHF.L.U32 R133, R46, 0x10, RZ ;  /* 0x000000102e857819 */ /* 0x000fe200000006ff */
[----:B------:R-:W-:Y:S01]  /*0ac0*/  FADD.FTZ R160, -R144, R155 ;  /* 0x0000009b90a07221 */ /* 0x000fe20000010100 */
[----:B------:R-:W-:Y:S01]  /*0ad0*/  SHF.L.U32 R157, R45, 0x10, RZ ;  /* 0x000000102d9d7819 */ /* 0x000fe200000006ff */
[----:B------:R-:W-:Y:S01]  /*0ae0*/  FMUL.FTZ R0, R73, R0 ;  /* 0x0000000049007220 */ /* 0x000fe20000410000 */
[----:B------:R-:W-:Y:S01]  /*0af0*/  SHF.L.U32 R53, R2, 0x10, RZ ;  /* 0x0000001002357819 */ /* 0x000fe200000006ff */
[C---:B------:R-:W-:Y:S01]  /*0b00*/  FADD.FTZ R135, -R144.reuse, R139 ;  /* 0x0000008b90877221 */ /* 0x040fe20000010100 */
[C---:B------:R-:W-:Y:S01]  /*0b10*/  FADD.FTZ R152, -R144.reuse, R137 ;  /* 0x0000008990987221 */ /* 0x040fe20000010100 */
[C---:B------:R-:W-:Y:S01]  /*0b20*/  FADD.FTZ R150, -R144.reuse, R143 ;  /* 0x0000008f90967221 */ /* 0x040fe20000010100 */
[----:B------:R-:W-:Y:S01]  /*0b30*/  FADD.FTZ R2, -R144, R55 ;  /* 0x0000003790027221 */ /* 0x000fe20000010100 */
[----:B------:R-:W-:-:S02]  /*0b40*/  PRMT R136, R47, 0x7632, R136 ;  /* 0x000076322f887816 */ /* 0x000fc40000000088 */
[----:B------:R-:W-:Y:S01]  /*0b50*/  SHF.L.U32 R137, R48, 0x10, RZ ;  /* 0x0000001030897819 */ /* 0x000fe200000006ff */
[----:B------:R-:W-:Y:S01]  /*0b60*/  FADD.FTZ R48, -R144, R133 ;  /* 0x0000008590307221 */ /* 0x000fe20000010100 */
[----:B------:R-:W-:Y:S02]  /*0b70*/  SHF.L.U32 R139, R52, 0x10, RZ ;  /* 0x00000010348b7819 */ /* 0x000fe400000006ff */
[C---:B------:R-:W-:Y:S02]  /*0b80*/  PRMT R143, R64.reuse, 0x7632, R143 ;  /* 0x00007632408f7816 */ /* 0x040fe4000000008f */
[----:B------:R-:W-:Y:S01]  /*0b90*/  SHF.L.U32 R55, R64, 0x10, RZ ;  /* 0x0000001040377819 */ /* 0x000fe200000006ff */
[----:B------:R-:W-:Y:S01]  /*0ba0*/  FADD.FTZ R162, -R144, R157 ;  /* 0x0000009d90a27221 */ /* 0x000fe20000010100 */
[----:B------:R-:W-:Y:S01]  /*0bb0*/  SHF.L.U32 R64, R71, 0x10, RZ ;  /* 0x0000001047407819 */ /* 0x000fe200000006ff */
[----:B------:R-:W-:Y:S01]  /*0bc0*/  FADD.FTZ R121, R141, R121 ;  /* 0x000000798d797221 */ /* 0x000fe20000010000 */
[----:B------:R-:W-:Y:S01]  /*0bd0*/  @P0 SHF.L.U32 R72, R131, 0x10, RZ ;  /* 0x0000001083480819 */ /* 0x000fe200000006ff */
[-C--:B------:R-:W-:Y:S01]  /*0be0*/  FFMA.FTZ R125, R0, R141.reuse, R125 ;  /* 0x0000008d007d7223 */ /* 0x080fe2000001007d */
[----:B------:R-:W-:Y:S01]  /*0bf0*/  FMUL.FTZ R133, R73, R160 ;  /* 0x000000a049857220 */ /* 0x000fe20000410000 */
[C---:B------:R-:W-:Y:S01]  /*0c00*/  PRMT R68, R51.reuse, 0x7632, R68 ;  /* 0x0000763233447816 */ /* 0x040fe20000000044 */
[----:B------:R-:W-:Y:S01]  /*0c10*/  FMUL.FTZ R141, R24, R141 ;  /* 0x0000008d188d7220 */ /* 0x000fe20000410000 */
[----:B------:R-:W-:-:S02]  /*0c20*/  SHF.L.U32 R131, R51, 0x10, RZ ;  /* 0x0000001033837819 */ /* 0x000fc400000006ff */
[C---:B------:R-:W-:Y:S02]  /*0c30*/  PRMT R47, R57.reuse, 0x7632, R47 ;  /* 0x00007632392f7816 */ /* 0x040fe4000000002f */
[----:B------:R-:W-:Y:S02]  /*0c40*/  SHF.L.U32 R51, R57, 0x10, RZ ;  /* 0x0000001039337819 */ /* 0x000fe400000006ff */
[----:B------:R-:W-:Y:S01]  /*0c50*/  SHF.L.U32 R157, R136, 0x10, RZ ;  /* 0x00000010889d7819 */ /* 0x000fe200000006ff */
[----:B------:R-:W-:Y:S01]  /*0c60*/  FADD.FTZ R136, -R144, R139 ;  /* 0x0000008b90887221 */ /* 0x000fe20000010100 */
[C---:B------:R-:W-:Y:S02]  /*0c70*/  PRMT R148, R66.reuse, 0x7632, R148 ;  /* 0x0000763242947816 */ /* 0x040fe40000000094 */
[----:B------:R-:W-:Y:S01]  /*0c80*/  SHF.L.U32 R50, R66, 0x10, RZ ;  /* 0x0000001042327819 */ /* 0x000fe200000006ff */
[----:B------:R-:W-:Y:S01]  /*0c90*/  FMUL.FTZ R139, R73, R162 ;  /* 0x000000a2498b7220 */ /* 0x000fe20000410000 */
[----:B------:R-:W-:Y:S01]  /*0ca0*/  PRMT R45, R58, 0x7632, R45 ;  /* 0x000076323a2d7816 */ /* 0x000fe2000000002d */
[----:B------:R-:W-:Y:S01]  /*0cb0*/  FADD.FTZ R119, R64, R119 ;  /* 0x0000007740777221 */ /* 0x000fe20000010000 */
[----:B------:R-:W-:Y:S01]  /*0cc0*/  SHF.L.U32 R57, R58, 0x10, RZ ;  /* 0x000000103a397819 */ /* 0x000fe200000006ff */
[----:B------:R-:W-:Y:S01]  /*0cd0*/  FADD.FTZ R58, -R144, R151 ;  /* 0x00000097903a7221 */ /* 0x000fe20000010100 */
[----:B------:R-:W-:Y:S01]  /*0ce0*/  SHF.L.U32 R66, R70, 0x10, RZ ;  /* 0x0000001046427819 */ /* 0x000fe200000006ff */
[-C--:B------:R-:W-:Y:S01]  /*0cf0*/  FFMA.FTZ R120, R133, R64.reuse, R120 ;  /* 0x0000004085787223 */ /* 0x080fe20000010078 */
[----:B------:R-:W-:Y:S01]  /*0d00*/  FMUL.FTZ R70, R25, R64 ;  /* 0x0000004019467220 */ /* 0x000fe20000410000 */
[----:B------:R-:W-:Y:S01]  /*0d10*/  FADD.FTZ R151, RZ, R141 ;  /* 0x0000008dff977221 */ /* 0x000fe20000010000 */
[----:B------:R-:W-:Y:S01]  /*0d20*/  FMUL.FTZ R64, R73, R150 ;  /* 0x0000009649407220 */ /* 0x000fe20000410000 */
[----:B------:R-:W-:Y:S01]  /*0d30*/  FFMA.FTZ R150, R0, R141, RZ ;  /* 0x0000008d00967223 */ /* 0x000fe200000100ff */
        /* <DEDUP_REMOVED lines=8> */
[----:B------:R-:W-:Y:S01]  /*0dc0*/  SHF.L.U32 R164, R68, 0x10, RZ ;  /* 0x0000001044a47819 */ /* 0x000fe200000006ff */
[----:B------:R-:W-:Y:S01]  /*0dd0*/  FMUL.FTZ R68, R27, R66 ;  /* 0x000000421b447220 */ /* 0x000fe20000410000 */
[----:B------:R-:W-:Y:S01]  /*0de0*/  SHF.L.U32 R145, R44, 0x10, RZ ;  /* 0x000000102c917819 */ /* 0x000fe200000006ff */
[----:B------:R-:W-:Y:S01]  /*0df0*/  FADD.FTZ R151, R151, R134 ;  /* 0x0000008697977221 */ /* 0x000fe20000010000 */
[----:B------:R-:W-:Y:S01]  /*0e00*/  FMUL.FTZ R71, R73, R158 ;  /* 0x0000009e49477220 */ /* 0x000fe20000410000 */
[----:B------:R-:W-:Y:S01]  /*0e10*/  FFMA.FTZ R150, R139, R134, R150 ;  /* 0x000000868b967223 */ /* 0x000fe20000010096 */
[----:B------:R-:W-:Y:S01]  /*0e20*/  PRMT R138, R63, 0x7632, R138 ;  /* 0x000076323f8a7816 */ /* 0x000fe2000000008a */
[----:B------:R-:W-:Y:S01]  /*0e30*/  FADD.FTZ R113, R132, R113 ;  /* 0x0000007184717221 */ /* 0x000fe20000010000 */
[----:B------:R-:W-:Y:S01]  /*0e40*/  SHF.L.U32 R162, R69, 0x10, RZ ;  /* 0x0000001045a27819 */ /* 0x000fe200000006ff */
[-C--:B------:R-:W-:Y:S01]  /*0e50*/  FFMA.FTZ R114, R137, R132.reuse, R114 ;  /* 0x0000008489727223 */ /* 0x080fe20000010072 */
[----:B------:R-:W-:Y:S01]  /*0e60*/  SHF.L.U32 R63, R63, 0x10, RZ ;  /* 0x000000103f3f7819 */ /* 0x000fe200000006ff */
[----:B------:R-:W-:Y:S01]  /*0e70*/  FMUL.FTZ R132, R20, R132 ;  /* 0x0000008414847220 */ /* 0x000fe20000410000 */
[----:B------:R-:W-:Y:S01]  /*0e80*/  FADD.FTZ R151, R151, R68 ;  /* 0x0000004497977221 */ /* 0x000fe20000010000 */
[C---:B------:R-:W-:Y:S01]  /*0e90*/  FADD.FTZ R156, -R144.reuse, R145 ;  /* 0x00000091909c7221 */ /* 0x040fe20000010100 */
[C---:B------:R-:W-:Y:S01]  /*0ea0*/  FFMA.FTZ R150, R71.reuse, R68, R150 ;  /* 0x0000004447967223 */ /* 0x040fe20000010096 */
[----:B------:R-:W-:Y:S01]  /*0eb0*/  FADD.FTZ R44, -R144, R53 ;  /* 0x00000035902c7221 */ /* 0x000fe20000010100 */
        /* <DEDUP_REMOVED lines=8> */
[----:B------:R-:W-:Y:S01]  /*0f40*/  SHF.L.U32 R59, R59, 0x10, RZ ;  /* 0x000000103b3b7819 */ /* 0x000fe200000006ff */
[----:B------:R-:W-:Y:S01]  /*0f50*/  FADD.FTZ R140, -R144, R63 ;  /* 0x0000003f908c7221 */ /* 0x000fe20000010100 */
[----:B------:R-:W-:Y:S01]  /*0f60*/  SHF.L.U32 R61, R61, 0x10, RZ ;  /* 0x000000103d3d7819 */ /* 0x000fe200000006ff */
[----:B------:R-:W-:Y:S01]  /*0f70*/  FMUL.FTZ R69, R73, R156 ;  /* 0x0000009c49457220 */ /* 0x000fe20000410000 */
[----:B------:R-:W-:Y:S01]  /*0f80*/  FFMA.FTZ R150, R137, R132, R150 ;  /* 0x0000008489967223 */ /* 0x000fe20000010096 */
[----:B------:R-:W-:Y:S01]  /*0f90*/  SHF.L.U32 R63, R138, 0x10, RZ ;  /* 0x000000108a3f7819 */ /* 0x000fe200000006ff */
[----:B------:R-:W-:Y:S01]  /*0fa0*/  FADD.FTZ R109, R131, R109 ;  /* 0x0000006d836d7221 */ /* 0x000fe20000010000 */
[-C--:B------:R-:W-:Y:S01]  /*0fb0*/  FFMA.FTZ R110, R135, R131.reuse, R110 ;  /* 0x00000083876e7223 */ /* 0x080fe2000001006e */
[----:B------:R-:W-:Y:S01]  /*0fc0*/  FMUL.FTZ R131, R22, R131 ;  /* 0x0000008316837220 */ /* 0x000fe20000410000 */
[----:B------:R-:W-:Y:S01]  /*0fd0*/  FADD.FTZ R152, R152, R65 ;  /* 0x0000004198987221 */ /* 0x000fe20000010000 */
[C---:B------:R-:W-:Y:S01]  /*0fe0*/  FADD.FTZ R154, -R144.reuse, R157 ;  /* 0x0000009d909a7221 */ /* 0x040fe20000010100 */
[----:B------:R-:W-:Y:S01]  /*0ff0*/  FFMA.FTZ R150, R69, R65, R150 ;  /* 0x0000004145967223 */ /* 0x000fe20000010096 */
[C---:B------:R-:W-:Y:S01]  /*1000*/  FADD.FTZ R54, -R144.reuse, R147 ;  /* 0x0000009390367221 */ /* 0x040fe20000010100 */
[C---:B------:R-:W-:Y:S01]  /*1010*/  FADD.FTZ R52, -R144.reuse, R153 ;  /* 0x0000009990347221 */ /* 0x040fe20000010100 */
[C---:B------:R-:W-:Y:S01]  /*1020*/  FADD.FTZ R138, -R144.reuse, R59 ;  /* 0x0000003b908a7221 */ /* 0x040fe20000010100 */
[C---:B------:R-:W-:Y:S01]  /*1030*/  FADD.FTZ R142, -R144.reuse, R61 ;  /* 0x0000003d908e7221 */ /* 0x040fe20000010100 */
[----:B------:R-:W-:Y:S01]  /*1040*/  FADD.FTZ R144, -R144, R63 ;  /* 0x0000003f90907221 */ /* 0x000fe20000010100 */
[----:B------:R-:W-:Y:S01]  /*1050*/  PRMT R146, R67, 0x7632, R146 ;  /* 0x0000763243927816 */ /* 0x000fe20000000092 */
[----:B------:R-:W-:Y:S01]  /*1060*/  FMUL.FTZ R63, R23, R164 ;  /* 0x000000a4173f7220 */ /* 0x000fe20000410000 */
[----:B------:R-:W-:Y:S01]  /*1070*/  SHF.L.U32 R147, R67, 0x10, RZ ;  /* 0x0000001043937819 */ /* 0x000fe200000006ff */
[----:B------:R-:W-:Y:S01]  /*1080*/  FADD.FTZ R152, R152, R131 ;  /* 0x0000008398987221 */ /* 0x000fe20000010000 */
[----:B------:R-:W-:Y:S01]  /*1090*/  FMUL.FTZ R67, R73, R154 ;  /* 0x0000009a49437220 */ /* 0x000fe20000410000 */
[----:B------:R-:W-:Y:S01]  /*10a0*/  FFMA.FTZ R150, R135, R131, R150 ;  /* 0x0000008387967223 */ /* 0x000fe20000010096 */
[----:B------:R-:W-:Y:S01]  /*10b0*/  SHF.L.U32 R49, R49, 0x10, RZ ;  /* 0x0000001031317819 */ /* 0x000fe200000006ff */
        /* <DEDUP_REMOVED lines=12> */
[----:B------:R-:W-:-:S02]  /*1180*/  SHF.L.U32 R47, R47, 0x10, RZ ;  /* 0x000000102f2f7819 */ /* 0x000fc400000006ff */
        /* <DEDUP_REMOVED lines=40> */
[----:B------:R-:W-:Y:S01]  /*1410*/  FADD.FTZ R96, R3, R96 ;  /* 0x0000006003607221 */ /* 0x000fe20000010000 */
[C---:B------:R-:W-:Y:S01]  /*1420*/  FFMA.FTZ R80, R45.reuse, R3, R80 ;  /* 0x000000032d507223 */ /* 0x040fe20000010050 */
        /* <DEDUP_REMOVED lines=20> */
[----:B------:R-:W-:Y:S01]  /*1570*/  FMUL.FTZ R145, R73, R142 ;  /* 0x0000008e49917220 */ /* 0x000fe20000410000 */
        /* <DEDUP_REMOVED lines=50> */
.L_x_2554:
        /* <DEDUP_REMOVED lines=12> */
[--C-:B------:R-:W-:Y:S01]  /*1960*/  FADD.FTZ R136, R136, -R3.reuse ;  /* 0x8000000388887221 */ /* 0x100fe20000010000 */
[-CC-:B------:R-:W-:Y:S01]  /*1970*/  FFMA.FTZ R145, R145, R151.reuse, R146.reuse ;  /* 0x0000009791917223 */ /* 0x180fe20000010092 */
[----:B-----5:R-:W-:Y:S01]  /*1980*/  @P1 PRMT R3, R31, 0x7632, R3 ;  /* 0x000076321f031816 */ /* 0x020fe20000000003 */
[-CC-:B------:R-:W-:Y:S01]  /*1990*/  FFMA.FTZ R148, R69, R151.reuse, R146.reuse ;  /* 0x0000009745947223 */ /* 0x180fe20000010092 */
[-CC-:B------:R-:W-:Y:S01]  /*19a0*/  FFMA.FTZ R47, R47, R151.reuse, R146.reuse ;  /* 0x000000972f2f7223 */ /* 0x180fe20000010092 */
[-C--:B------:R-:W-:Y:S01]  /*19b0*/  FFMA.FTZ R45, R45, R151.reuse, R146 ;  /* 0x000000972d2d7223 */ /* 0x080fe20000010092 */
[----:B------:R-:W-:Y:S01]  /*19c0*/  FADD.FTZ R0, R141, -R0 ;  /* 0x800000008d007221 */ /* 0x000fe20000010000 */
[----:B------:R-:W-:Y:S01]  /*19d0*/  FADD.FTZ R152, R63, -R152 ;  /* 0x800000983f987221 */ /* 0x000fe20000010000 */
[-CC-:B------:R-:W-:Y:S01]  /*19e0*/  FFMA.FTZ R139, R139, R151.reuse, R146.reuse ;  /* 0x000000978b8b7223 */ /* 0x180fe20000010092 */
[-CC-:B------:R-:W-:Y:S01]  /*19f0*/  FFMA.FTZ R143, R143, R151.reuse, R146.reuse ;  /* 0x000000978f8f7223 */ /* 0x180fe20000010092 */
[-C--:B------:R-:W-:Y:S01]  /*1a00*/  FFMA.FTZ R69, R52, R151.reuse, R146 ;  /* 0x0000009734457223 */ /* 0x080fe20000010092 */
[----:B------:R-:W-:Y:S01]  /*1a10*/  FADD.FTZ R132, R132, -R137 ;  /* 0x8000008984847221 */ /* 0x000fe20000010000 */
[----:B------:R-:W-:Y:S01]  /*1a20*/  FADD.FTZ R150, R131, -R150 ;  /* 0x8000009683967221 */ /* 0x000fe20000010000 */
        /* <DEDUP_REMOVED lines=13> */
[----:B------:R-:W-:Y:S01]  /*1b00*/  @P1 SHF.L.U32 R46, R3, 0x10, RZ ;  /* 0x00000010032e1819 */ /* 0x000fe200000006ff */
[----:B------:R-:W-:Y:S01]  /*1b10*/  FADD.FTZ R60, R44, -R47 ;  /* 0x8000002f2c3c7221 */ /* 0x000fe20000010000 */
[----:B------:R-:W-:Y:S01]  /*1b20*/  FADD.FTZ R146, R2, -R45 ;  /* 0x8000002d02927221 */ /* 0x000fe20000010000 */
[C---:B------:R-:W-:Y:S01]  /*1b30*/  FMUL.FTZ R3, R73.reuse, R0 ;  /* 0x0000000049037220 */ /* 0x040fe20000410000 */
[----:B------:R-:W-:Y:S01]  /*1b40*/  FMUL.FTZ R145, R73, R152 ;  /* 0x0000009849917220 */ /* 0x000fe20000410000 */
[----:B------:R-:W-:Y:S01]  /*1b50*/  FADD.FTZ R134, R134, -R139 ;  /* 0x8000008b86867221 */ /* 0x000fe20000010000 */
[----:B------:R-:W-:Y:S01]  /*1b60*/  FADD.FTZ R138, R138, -R143 ;  /* 0x8000008f8a8a7221 */ /* 0x000fe20000010000 */
[----:B------:R-:W-:Y:S01]  /*1b70*/  @P1 SHF.L.U32 R44, R31, 0x10, RZ ;  /* 0x000000101f2c1819 */ /* 0x000fe200000006ff */
[C---:B------:R-:W-:Y:S01]  /*1b80*/  FMUL.FTZ R139, R73.reuse, R132 ;  /* 0x00000084498b7220 */ /* 0x040fe20000410000 */
[----:B------:R-:W-:Y:S01]  /*1b90*/  @P1 SHF.L.U32 R2, R30, 0x10, RZ ;  /* 0x000000101e021819 */ /* 0x000fe200000006ff */
[----:B------:R-:W-:Y:S01]  /*1ba0*/  FMUL.FTZ R143, R73, R150 ;  /* 0x00000096498f7220 */ /* 0x000fe20000410000 */
[----:B------:R-:W-:Y:S01]  /*1bb0*/  @P1 PRMT R0, R29, 0x7632, R0 ;  /* 0x000076321d001816 */ /* 0x000fe20000000000 */
[----:B------:R-:W-:Y:S01]  /*1bc0*/  FADD.FTZ R68, R68, -R71 ;  /* 0x8000004744447221 */ /* 0x000fe20000010000 */
[----:B------:R-:W-:Y:S01]  /*1bd0*/  @P1 FADD.FTZ R145, R145, R46 ;  /* 0x0000002e91911221 */ /* 0x000fe20000010000 */
[----:B------:R-:W-:Y:S01]  /*1be0*/  FADD.FTZ R48, R48, -R51 ;  /* 0x8000003330307221 */ /* 0x000fe20000010000 */
[----:B------:R-:W-:Y:S01]  /*1bf0*/  @P1 SHF.L.U32 R46, R0, 0x10, RZ ;  /* 0x00000010002e1819 */ /* 0x000fe200000006ff */
[----:B------:R-:W-:Y:S01]  /*1c00*/  @P1 FADD.FTZ R143, R143, R44 ;  /* 0x0000002c8f8f1221 */ /* 0x000fe20000010000 */
[----:B------:R-:W-:Y:S01]  /*1c10*/  @P1 FADD.FTZ R139, R139, R2 ;  /* 0x000000028b8b1221 */ /* 0x000fe20000010000 */
[----:B------:R-:W-:Y:S01]  /*1c20*/  @P1 SHF.L.U32 R0, R28, 0x10, RZ ;  /* 0x000000101c001819 */ /* 0x000fe200000006ff */
[C---:B------:R-:W-:Y:S01]  /*1c30*/  FMUL.FTZ R49, R73.reuse, R68 ;  /* 0x0000004449317220 */ /* 0x040fe20000410000 */
[----:B------:R-:W-:Y:S01]  /*1c40*/  @P1 PRMT R44, R30, 0x7632, R44 ;  /* 0x000076321e2c1816 */ /* 0x000fe2000000002c */
[----:B------:R-:W-:Y:S01]  /*1c50*/  FADD.FTZ R70, R70, -R133 ;  /* 0x8000008546467221 */ /* 0x000fe20000010000 */
[----:B------:R-:W-:Y:S01]  /*1c60*/  @P1 PRMT R2, R28, 0x7632, R2 ;  /* 0x000076321c021816 */ /* 0x000fe20000000002 */
[----:B------:R-:W-:Y:S01]  /*1c70*/  FADD.FTZ R56, R56, -R67 ;  /* 0x8000004338387221 */ /* 0x000fe20000010000 */
[----:B------:R-:W-:Y:S01]  /*1c80*/  FMUL.FTZ R67, R73, R48 ;  /* 0x0000003049437220 */ /* 0x000fe20000410000 */
[----:B------:R-:W-:Y:S01]  /*1c90*/  @P1 SHF.L.U32 R48, R44, 0x10, RZ ;  /* 0x000000102c301819 */ /* 0x000fe200000006ff */
[----:B------:R-:W-:Y:S01]  /*1ca0*/  @P1 FADD.FTZ R49, R49, R46 ;  /* 0x0000002e31311221 */ /* 0x000fe20000010000 */
[----:B------:R-:W-:Y:S01]  /*1cb0*/  @P1 SHF.L.U32 R2, R2, 0x10, RZ ;  /* 0x0000001002021819 */ /* 0x000fe200000006ff */
[----:B------:R-:W-:Y:S01]  /*1cc0*/  @P1 FADD.FTZ R3, R3, R0 ;  /* 0x0000000003031221 */ /* 0x000fe20000010000 */
[----:B------:R-:W-:Y:S01]  /*1cd0*/  FMUL.FTZ R45, R73, R70 ;  /* 0x00000046492d7220 */ /* 0x000fe20000410000 */
[----:B------:R-:W-:Y:S01]  /*1ce0*/  @P1 SHF.L.U32 R44, R29, 0x10, RZ ;  /* 0x000000101d2c1819 */ /* 0x000fe200000006ff */
[----:B------:R-:W-:Y:S01]  /*1cf0*/  FADD.FTZ R148, R65, -R148 ;  /* 0x8000009441947221 */ /* 0x000fe20000010000 */
[----:B------:R-:W-:Y:S01]  /*1d00*/  @P1 PRMT R46, R35, 0x7632, R46 ;  /* 0x00007632232e1816 */ /* 0x000fe2000000002e */
[----:B------:R-:W-:Y:S01]  /*1d10*/  FMUL.FTZ R47, R73, R134 ;  /* 0x00000086492f7220 */ /* 0x000fe20000410000 */
[----:B------:R-:W-:Y:S01]  /*1d20*/  @P1 SHF.L.U32 R0, R35, 0x10, RZ ;  /* 0x0000001023001819 */ /* 0x000fe200000006ff */
[----:B------:R-:W-:Y:S01]  /*1d30*/  FMUL.FTZ R135, R73, R56 ;  /* 0x0000003849877220 */ /* 0x000fe20000410000 */
[----:B------:R-:W-:Y:S01]  /*1d40*/  FADD.FTZ R62, R57, -R62 ;  /* 0x8000003e393e7221 */ /* 0x000fe20000010000 */
[----:B------:R-:W-:Y:S01]  /*1d50*/  @P1 FADD.FTZ R45, R45, R2 ;  /* 0x000000022d2d1221 */ /* 0x000fe20000010000 */
[----:B------:R-:W-:Y:S01]  /*1d60*/  @P1 SHF.L.U32 R46, R46, 0x10, RZ ;  /* 0x000000102e2e1819 */ /* 0x000fe200000006ff */
[C---:B------:R-:W-:Y:S01]  /*1d70*/  FMUL.FTZ R141, R73.reuse, R148 ;  /* 0x00000094498d7220 */ /* 0x040fe20000410000 */
[----:B------:R-:W-:Y:S01]  /*1d80*/  FMUL.FTZ R137, R73, R146 ;  /* 0x0000009249897220 */ /* 0x000fe20000410000 */
[----:B------:R-:W-:Y:S01]  /*1d90*/  @P1 FADD.FTZ R47, R47, R44 ;  /* 0x0000002c2f2f1221 */ /* 0x000fe20000010000 */
[C---:B------:R-:W-:Y:S01]  /*1da0*/  @P1 SHF.L.U32 R2, R34.reuse, 0x10, RZ ;  /* 0x0000001022021819 */ /* 0x040fe200000006ff */
[----:B------:R-:W-:Y:S01]  /*1db0*/  @P1 FADD.FTZ R135, R135, R0 ;  /* 0x0000000087871221 */ /* 0x000fe20000010000 */
[----:B------:R-:W-:Y:S01]  /*1dc0*/  FMUL.FTZ R131, R73, R62 ;  /* 0x0000003e49837220 */ /* 0x000fe20000410000 */
[----:B------:R-:W-:Y:S01]  /*1dd0*/  @P1 PRMT R44, R34, 0x7632, R44 ;  /* 0x00007632222c1816 */ /* 0x000fe2000000002c */
[----:B------:R-:W-:Y:S01]  /*1de0*/  FADD.FTZ R64, R59, -R64 ;  /* 0x800000403b407221 */ /* 0x000fe20000010000 */
[----:B------:R-:W-:Y:S01]  /*1df0*/  @P1 PRMT R0, R33, 0x7632, R0 ;  /* 0x0000763221001816 */ /* 0x000fe20000000000 */
[----:B------:R-:W-:Y:S01]  /*1e00*/  @P1 FADD.FTZ R141, R141, R48 ;  /* 0x000000308d8d1221 */ /* 0x000fe20000010000 */
[----:B------:R-:W-:Y:S01]  /*1e10*/  @P1 FADD.FTZ R137, R137, R46 ;  /* 0x0000002e89891221 */ /* 0x000fe20000010000 */
[----:B------:R-:W-:Y:S01]  /*1e20*/  @P1 SHF.L.U32 R48, R44, 0x10, RZ ;  /* 0x000000102c301819 */ /* 0x000fe200000006ff */
[----:B------:R-:W-:Y:S01]  /*1e30*/  @P1 FADD.FTZ R131, R131, R2 ;  /* 0x0000000283831221 */ /* 0x000fe20000010000 */
[----:B------:R-:W-:Y:S01]  /*1e40*/  @P1 SHF.L.U32 R46, R0, 0x10, RZ ;  /* 0x00000010002e1819 */ /* 0x000fe200000006ff */
[----:B------:R-:W-:Y:S01]  /*1e50*/  FADD.FTZ R66, R61, -R66 ;  /* 0x800000423d427221 */ /* 0x000fe20000010000 */
[----:B------:R-:W-:Y:S01]  /*1e60*/  FADD.FTZ R50, R50, -R69 ;  /* 0x8000004532327221 */ /* 0x000fe20000010000 */
[----:B------:R-:W-:Y:S01]  /*1e70*/  FMUL.FTZ R71, R73, R52 ;  /* 0x0000003449477220 */ /* 0x000fe20000410000 */
[----:B------:R-:W-:Y:S01]  /*1e80*/  @P1 SHF.L.U32 R44, R33, 0x10, RZ ;  /* 0x00000010212c1819 */ /* 0x000fe200000006ff */
[C---:B------:R-:W-:Y:S01]  /*1e90*/  FMUL.FTZ R69, R73.reuse, R64 ;  /* 0x0000004049457220 */ /* 0x040fe20000410000 */
[C---:B------:R-:W-:Y:S01]  /*1ea0*/  @P1 PRMT R2, R32.reuse, 0x7632, R2 ;  /* 0x0000763220021816 */ /* 0x040fe20000000002 */
[----:B------:R-:W-:Y:S01]  /*1eb0*/  FMUL.FTZ R65, R73, R66 ;  /* 0x0000004249417220 */ /* 0x000fe20000410000 */
[----:B------:R-:W-:Y:S01]  /*1ec0*/  @P1 SHF.L.U32 R0, R32, 0x10, RZ ;  /* 0x0000001020001819 */ /* 0x000fe200000006ff */
[----:B------:R-:W-:Y:S01]  /*1ed0*/  @P1 FADD.FTZ R71, R71, R46 ;  /* 0x0000002e47471221 */ /* 0x000fe20000010000 */
[----:B------:R-:W-:Y:S01]  /*1ee0*/  @P1 SHF.L.U32 R2, R2, 0x10, RZ ;  /* 0x0000001002021819 */ /* 0x000fe200000006ff */
[----:B------:R-:W-:Y:S01]  /*1ef0*/  FADD.FTZ R58, R55, -R58 ;  /* 0x8000003a373a7221 */ /* 0x000fe20000010000 */
[----:B------:R-:W-:Y:S01]  /*1f00*/  FADD.FTZ R54, R53, -R54 ;  /* 0x8000003635367221 */ /* 0x000fe20000010000 */
[----:B------:R-:W-:Y:S01]  /*1f10*/  FADD.FTZ R140, R147, -R140 ;  /* 0x8000008c938c7221 */ /* 0x000fe20000010000 */
[----:B------:R-:W-:Y:S01]  /*1f20*/  @P1 FADD.FTZ R69, R69, R44 ;  /* 0x0000002c45451221 */ /* 0x000fe20000010000 */
[----:B------:R-:W-:Y:S01]  /*1f30*/  @P1 PRMT R46, R39, 0x7632, R46 ;  /* 0x00007632272e1816 */ /* 0x000fe2000000002e */
[----:B------:R-:W-:Y:S01]  /*1f40*/  FADD.FTZ R144, R144, -R149 ;  /* 0x8000009590907221 */ /* 0x000fe20000010000 */
[----:B------:R-:W-:Y:S01]  /*1f50*/  @P1 PRMT R44, R36, 0x7632, R44 ;  /* 0x00007632242c1816 */ /* 0x000fe2000000002c */
[----:B------:R-:W-:Y:S01]  /*1f60*/  @P1 FADD.FTZ R65, R65, R0 ;  /* 0x0000000041411221 */ /* 0x000fe20000010000 */
[----:B------:R-:W-:Y:S01]  /*1f70*/  ISETP.NE.AND.EX P2, PT, RZ, UR15, PT, P2 ;  /* 0x0000000fff007c0c */ /* 0x000fe2000bf45320 */
        /* <DEDUP_REMOVED lines=8> */
[----:B------:R-:W-:Y:S01]  /*2000*/  @P1 SHF.L.U32 R46, R46, 0x10, RZ ;  /* 0x000000102e2e1819 */ /* 0x000fe200000006ff */
[----:B------:R-:W-:Y:S01]  /*2010*/  @P1 FADD.FTZ R67, R67, R2 ;  /* 0x0000000243431221 */ /* 0x000fe20000010000 */
[----:B------:R-:W-:Y:S01]  /*2020*/  @P1 SHF.L.U32 R0, R36, 0x10, RZ ;  /* 0x0000001024001819 */ /* 0x000fe200000006ff */
[----:B------:R-:W-:Y:S01]  /*2030*/  FMUL.FTZ R73, R73, R144 ;  /* 0x0000009049497220 */ /* 0x000fe20000410000 */
[----:B------:R-:W-:Y:S01]  /*2040*/  @P1 SHF.L.U32 R44, R44, 0x10, RZ ;  /* 0x000000102c2c1819 */ /* 0x000fe200000006ff */
[----:B------:R-:W-:Y:S01]  /*2050*/  @P1 FADD.FTZ R133, R133, R48 ;  /* 0x0000003085851221 */ /* 0x000fe20000010000 */
[----:B------:R-:W-:Y:S01]  /*2060*/  @P1 PRMT R2, R37, 0x7632, R2 ;  /* 0x0000763225021816 */ /* 0x000fe20000000002 */
[----:B------:R-:W-:Y:S01]  /*2070*/  @P1 FADD.FTZ R73, R73, R46 ;  /* 0x0000002e49491221 */ /* 0x000fe20000010000 */
[----:B------:R-:W-:Y:S01]  /*2080*/  @P1 FADD.FTZ R57, R57, R0 ;  /* 0x0000000039391221 */ /* 0x000fe20000010000 */
[----:B------:R-:W-:Y:S01]  /*2090*/  @P1 FADD.FTZ R51, R51, R44 ;  /* 0x0000002c33331221 */ /* 0x000fe20000010000 */
[----:B------:R-:W-:Y:S01]  /*20a0*/  @P1 SHF.L.U32 R2, R2, 0x10, RZ ;  /* 0x0000001002021819 */ /* 0x000fe200000006ff */
[-C--:B------:R-:W-:Y:S01]  /*20b0*/  FMUL.FTZ R60, R47, R72.reuse ;  /* 0x000000482f3c7220 */ /* 0x080fe20000410000 */
[----:B------:R-:W-:Y:S01]  /*20c0*/  @P1 PRMT R46, R38, 0x7632, R46 ;  /* 0x00007632262e1816 */ /* 0x000fe2000000002e */
[----:B------:R-:W-:Y:S01]  /*20d0*/  FMUL.FTZ R62, R145, R72 ;  /* 0x00000048913e7220 */ /* 0x000fe20000410000 */
        /* <DEDUP_REMOVED lines=10> */
[-C--:B------:R-:W-:Y:S01]  /*2180*/  FMUL.FTZ R44, R3, R72.reuse ;  /* 0x00000048032c7220 */ /* 0x080fe20000410000 */
        /* <DEDUP_REMOVED lines=15> */
[C---:B------:R-:W-:Y:S02]  /*2280*/  @P2 IADD3 R2, P1, R129.reuse, UR14, RZ ;  /* 0x0000000e81022c10 */ /* 0x040fe4000ff3e0ff */
        /* <DEDUP_REMOVED lines=21> */
[----:B------:R-:W-:Y:S01]  /*23e0*/  @P2 F2FP.BF16.F32.PACK_AB R52, RZ, R133 ;  /* 0x00000085ff34223e */ /* 0x000fe200000010ff */
[-C--:B0-----:R-:W-:Y:S01]  /*23f0*/  FMUL.FTZ R2, R71, R72.reuse ;  /* 0x0000004847027220 */ /* 0x081fe20000410000 */
[----:B------:R-:W-:Y:S02]  /*2400*/  @P2 F2FP.BF16.F32.PACK_AB R3, RZ, R69 ;  /* 0x00000045ff03223e */ /* 0x000fe400000010ff */
[----:B------:R-:W-:Y:S01]  /*2410*/  @P2 PRMT R43, R54, 0x7610, R43 ;  /* 0x00007610362b2816 */ /* 0x000fe2000000002b */
[-C--:B------:R-:W-:Y:S01]  /*2420*/  FMUL.FTZ R54, R51, R72.reuse ;  /* 0x0000004833367220 */ /* 0x080fe20000410000 */
[----:B------:R-:W-:Y:S01]  /*2430*/  @P2 PRMT R42, R50, 0x7610, R42 ;  /* 0x00007610322a2816 */ /* 0x000fe2000000002a */
[-C--:B-1----:R-:W-:Y:S01]  /*2440*/  FMUL.FTZ R45, R69, R72.reuse ;  /* 0x00000048452d7220 */ /* 0x082fe20000410000 */
[-C--:B------:R-:W-:Y:S01]  /*2450*/  FMUL.FTZ R44, R65, R72.reuse ;  /* 0x00000048412c7220 */ /* 0x080fe20000410000 */
[-C--:B------:R-:W-:Y:S01]  /*2460*/  FMUL.FTZ R65, R67, R72.reuse ;  /* 0x0000004843417220 */ /* 0x080fe20000410000 */
[----:B------:R-:W-:Y:S01]  /*2470*/  @P2 F2FP.BF16.F32.PACK_AB R49, RZ, R71 ;  /* 0x00000047ff31223e */ /* 0x000fe200000010ff */
[----:B------:R-:W-:Y:S01]  /*2480*/  FMUL.FTZ R46, R133, R72 ;  /* 0x00000048852e7220 */ /* 0x000fe20000410000 */
[----:B------:R-:W-:-:S02]  /*2490*/  F2FP.BF16.F32.PACK_AB R45, R2, R45 ;  /* 0x0000002d022d723e */ /* 0x000fc400000010ff */
[----:B------:R-:W-:Y:S02]  /*24a0*/  @P2 F2FP.BF16.F32.PACK_AB R67, RZ, R67 ;  /* 0x00000043ff43223e */ /* 0x000fe400000010ff */
[----:B------:R-:W-:Y:S02]  /*24b0*/  @P2 PRMT R41, R3, 0x7610, R41 ;  /* 0x0000761003292816 */ /* 0x000fe40000000029 */
[----:B------:R-:W-:Y:S02]  /*24c0*/  @P2 IADD3 R2, P1, R128, UR14, RZ ;  /* 0x0000000e80022c10 */ /* 0x000fe4000ff3e0ff */
[----:B------:R-:W-:Y:S02]  /*24d0*/  @P2 PRMT R40, R0, 0x7610, R40 ;  /* 0x0000761000282816 */ /* 0x000fe40000000028 */
[----:B------:R-:W-:Y:S02]  /*24e0*/  IADD3 R128, P3, R128, UR16, RZ ;  /* 0x0000001080807c10 */ /* 0x000fe4000ff7e0ff */
[----:B------:R-:W-:Y:S01]  /*24f0*/  @P2 PRMT R43, R43, 0x5410, R56 ;  /* 0x000054102b2b2816 */ /* 0x000fe20000000038 */
[----:B------:R-:W-:Y:S01]  /*2500*/  FMUL.FTZ R56, R55, R72 ;  /* 0x0000004837387220 */ /* 0x000fe20000410000 */
[----:B------:R-:W-:-:S02]  /*2510*/  @P2 IADD3.X R3, R126, UR15, RZ, P1, !PT ;  /* 0x0000000f7e032c10 */ /* 0x000fc40008ffe4ff */
[----:B------:R-:W-:Y:S02]  /*2520*/  @P2 PRMT R42, R42, 0x5410, R52 ;  /* 0x000054102a2a2816 */ /* 0x000fe40000000034 */
[----:B------:R-:W-:Y:S02]  /*2530*/  @P2 PRMT R41, R41, 0x5410, R49 ;  /* 0x0000541029292816 */ /* 0x000fe40000000031 */
[----:B------:R-:W-:Y:S02]  /*2540*/  @P2 PRMT R40, R40, 0x5410, R67 ;  /* 0x0000541028282816 */ /* 0x000fe40000000043 */
[----:B------:R-:W-:Y:S02]  /*2550*/  F2FP.BF16.F32.PACK_AB R47, R58, R135 ;  /* 0x000000873a2f723e */ /* 0x000fe400000010ff */
[----:B------:R-:W-:Y:S01]  /*2560*/  F2FP.BF16.F32.PACK_AB R46, R46, R131 ;  /* 0x000000832e2e723e */ /* 0x000fe200000010ff */
[----:B------:R0:W-:Y:S01]  /*2570*/  @P2 STG.E.128 desc[UR4][R2.64], R40 ;  /* 0x0000002802002986 */ /* 0x0001e2000c101d04 */
[----:B------:R-:W-:-:S02]  /*2580*/  F2FP.BF16.F32.PACK_AB R44, R65, R44 ;  /* 0x0000002c412c723e */ /* 0x000fc400000010ff */
[----:B------:R-:W-:Y:S02]  /*2590*/  IADD3.X R129, R126, UR17, RZ, P3, !PT ;  /* 0x000000117e817c10 */ /* 0x000fe40009ffe4ff */
[----:B------:R-:W-:Y:S01]  /*25a0*/  @P2 F2FP.BF16.F32.PACK_AB R0, RZ, R57 ;  /* 0x00000039ff00223e */ /* 0x000fe200000010ff */
[-C--:B------:R-:W-:Y:S01]  /*25b0*/  FMUL.FTZ R57, R57, R72.reuse ;  /* 0x0000004839397220 */ /* 0x080fe20000410000 */
[----:B------:R-:W-:Y:S01]  /*25c0*/  @P2 F2FP.BF16.F32.PACK_AB R48, RZ, R53 ;  /* 0x00000035ff30223e */ /* 0x000fe200000010ff */
[----:B------:R1:W-:Y:S01]  /*25d0*/  STG.E.128 desc[UR4][R128.64], R44 ;  /* 0x0000002c80007986 */ /* 0x0003e2000c101d04 */
[----:B------:R-:W-:Y:S01]  /*25e0*/  @P2 F2FP.BF16.F32.PACK_AB R50, RZ, R59 ;  /* 0x0000003bff32223e */ /* 0x000fe200000010ff */
[-C--:B------:R-:W-:Y:S01]  /*25f0*/  FMUL.FTZ R53, R53, R72.reuse ;  /* 0x0000004835357220 */ /* 0x080fe20000410000 */
[----:B------:R-:W-:Y:S01]  /*2600*/  @P2 F2FP.BF16.F32.PACK_AB R49, RZ, R51 ;  /* 0x00000033ff31223e */ /* 0x000fe200000010ff */
[-C--:B------:R-:W-:Y:S01]  /*2610*/  FMUL.FTZ R59, R59, R72.reuse ;  /* 0x000000483b3b7220 */ /* 0x080fe20000410000 */
[----:B------:R-:W-:Y:S01]  /*2620*/  @P2 F2FP.BF16.F32.PACK_AB R52, RZ, R55 ;  /* 0x00000037ff34223e */ /* 0x000fe200000010ff */
[----:B0-----:R-:W-:Y:S01]  /*2630*/  FMUL.FTZ R2, R73, R72 ;  /* 0x0000004849027220 */ /* 0x001fe20000410000 */
[----:B------:R-:W-:-:S02]  /*2640*/  @P2 PRMT R40, R0, 0x7610, R40 ;  /* 0x0000761000282816 */ /* 0x000fc40000000028 */
[----:B------:R-:W-:Y:S02]  /*2650*/  @P2 PRMT R41, R48, 0x7610, R41 ;  /* 0x0000761030292816 */ /* 0x000fe40000000029 */
[----:B------:R-:W-:Y:S02]  /*2660*/  @P2 F2FP.BF16.F32.PACK_AB R73, RZ, R73 ;  /* 0x00000049ff49223e */ /* 0x000fe400000010ff */
[----:B------:R-:W-:Y:S01]  /*2670*/  @P2 PRMT R42, R50, 0x7610, R42 ;  /* 0x00007610322a2816 */ /* 0x000fe2000000002a */
[-C--:B-1----:R-:W-:Y:S01]  /*2680*/  FMUL.FTZ R47, R63, R72.reuse ;  /* 0x000000483f2f7220 */ /* 0x082fe20000410000 */
[----:B------:R-:W-:Y:S01]  /*2690*/  @P2 F2FP.BF16.F32.PACK_AB R63, RZ, R63 ;  /* 0x0000003fff3f223e */ /* 0x000fe200000010ff */
[----:B------:R-:W-:Y:S01]  /*26a0*/  FMUL.FTZ R46, R61, R72 ;  /* 0x000000483d2e7220 */ /* 0x000fe20000410000 */
[----:B------:R-:W-:Y:S02]  /*26b0*/  @P2 F2FP.BF16.F32.PACK_AB R61, RZ, R61 ;  /* 0x0000003dff3d223e */ /* 0x000fe400000010ff */
[----:B------:R-:W-:-:S02]  /*26c0*/  F2FP.BF16.F32.PACK_AB R47, R2, R47 ;  /* 0x0000002f022f723e */ /* 0x000fc400000010ff */
[----:B------:R-:W0:Y:S01]  /*26d0*/  LDC.64 R2, c[0x0][0x210] ;  /* 0x00008400ff027b82 */ /* 0x000e220000000a00 */
[----:B------:R-:W-:Y:S02]  /*26e0*/  @P2 IADD3 R48, P1, R123, UR14, RZ ;  /* 0x0000000e7b302c10 */ /* 0x000fe4000ff3e0ff */
[----:B------:R-:W-:Y:S02]  /*26f0*/  @P2 PRMT R43, R63, 0x7610, R43 ;  /* 0x000076103f2b2816 */ /* 0x000fe4000000002b */
[----:B------:R-:W-:Y:S02]  /*2700*/  IADD3 R50, P3, R123, UR16, RZ ;  /* 0x000000107b327c10 */ /* 0x000fe4000ff7e0ff */
[----:B------:R-:W-:Y:S02]  /*2710*/  @P2 PRMT R40, R40, 0x5410, R49 ;  /* 0x0000541028282816 */ /* 0x000fe40000000031 */
[----:B------:R-:W-:Y:S02]  /*2720*/  @P2 IADD3.X R49, R122, UR15, RZ, P1, !PT ;  /* 0x0000000f7a312c10 */ /* 0x000fe40008ffe4ff */
[----:B------:R-:W-:-:S02]  /*2730*/  @P2 PRMT R41, R41, 0x5410, R52 ;  /* 0x0000541029292816 */ /* 0x000fc40000000034 */
[----:B------:R-:W-:Y:S02]  /*2740*/  @P2 PRMT R42, R42, 0x5410, R61 ;  /* 0x000054102a2a2816 */ /* 0x000fe4000000003d */
[----:B------:R-:W-:Y:S02]  /*2750*/  @P2 PRMT R43, R43, 0x5410, R73 ;  /* 0x000054102b2b2816 */ /* 0x000fe40000000049 */
[----:B------:R-:W-:Y:S02]  /*2760*/  F2FP.BF16.F32.PACK_AB R46, R46, R59 ;  /* 0x0000003b2e2e723e */ /* 0x000fe400000010ff */
[----:B------:R-:W-:Y:S01]  /*2770*/  F2FP.BF16.F32.PACK_AB R45, R56, R53 ;  /* 0x00000035382d723e */ /* 0x000fe200000010ff */
[----:B------:R1:W-:Y:S01]  /*2780*/  @P2 STG.E.128 desc[UR4][R48.64], R40 ;  /* 0x0000002830002986 */ /* 0x0003e2000c101d04 */
[----:B------:R-:W-:Y:S02]  /*2790*/  F2FP.BF16.F32.PACK_AB R44, R54, R57 ;  /* 0x00000039362c723e */ /* 0x000fe400000010ff */
[----:B------:R-:W-:-:S02]  /*27a0*/  IADD3.X R51, R122, UR17, RZ, P3, !PT ;  /* 0x000000117a337c10 */ /* 0x000fc40009ffe4ff */
[----:B0-----:R-:W-:-:S03]  /*27b0*/  LEA R127, R2, R127, 0x2 ;  /* 0x0000007f027f7211 */ /* 0x001fc600078e10ff */
[----:B------:R1:W-:Y:S01]  /*27c0*/  STG.E.128 desc[UR4][R50.64], R44 ;  /* 0x0000002c32007986 */ /* 0x0003e2000c101d04 */
[----:B------:R-:W-:-:S13]  /*27d0*/  ISETP.GE.AND P1, PT, R127, R3, PT ;  /* 0x000000037f00720c */ /* 0x000fda0003f26270 */
[----:B------:R-:W-:Y:S05]  /*27e0*/  @!P1 BRA `(.L_x_2542) ;  /* 0xffffffdc00449947 */ /* 0x000fea000383ffff */
[----:B------:R-:W-:Y:S05]  /*27f0*/  BSYNC B1 ;  /* 0x0000000000017941 */ /* 0x000fea0003800000 */
.L_x_2540:
        /* <DEDUP_REMOVED lines=25> */
[----:B-1----:R-:W-:Y:S02]  /*2990*/  MOV R40, R95 ;  /* 0x0000005f00287202 */ /* 0x002fe40000000f00 */
        /* <DEDUP_REMOVED lines=22> */
.L_x_2539:
[----:B------:R-:W-:Y:S05]  /*2b00*/  BSYNC B0 ;  /* 0x0000000000007941 */ /* 0x000fea0003800000 */
.L_x_2537:
        /* <DEDUP_REMOVED lines=19> */
[----:B--2---:R-:W-:-:S05]  /*2c40*/  IMAD R49, R52, UR6, RZ ;  /* 0x0000000634317c24 */ /* 0x004fca000f8e02ff */
        /* <DEDUP_REMOVED lines=46> */
[----:B------:R-:W-:Y:S01]  /*2f30*/  IADD3.X R2, RZ, RZ, RZ, P0, !PT ;  /* 0x000000ffff027210 */ /* 0x000fe200007fe4ff */
[----:B------:R3:W-:Y:S01]  /*2f40*/  STS.128 [R106], R4 ;  /* 0x000000046a007388 */ /* 0x0007e20000000c00 */
[----:B------:R-:W-:-:S03]  /*2f50*/  FADD.FTZ R47, R12, R47 ;  /* 0x0000002f0c2f7221 */ /* 0x000fc60000010000 */
[----:B------:R-:W-:Y:S01]  /*2f60*/  STS.128 [R106+0x10], R8 ;  /* 0x000010086a007388 */ /* 0x000fe20000000c00 */
[----:B0-----:R-:W-:-:S03]  /*2f70*/  FADD.FTZ R13, R13, R46 ;  /* 0x0000002e0d0d7221 */ /* 0x001fc60000010000 */
[----:B------:R-:W-:Y:S01]  /*2f80*/  STS.128 [R106+0x400], R20 ;  /* 0x000400146a007388 */ /* 0x000fe20000000c00 */
[----:B-1----:R-:W-:-:S03]  /*2f90*/  FADD.FTZ R17, R14, R17 ;  /* 0x000000110e117221 */ /* 0x002fc60000010000 */
[----:B------:R-:W-:Y:S01]  /*2fa0*/  STS.128 [R106+0x410], R28 ;  /* 0x0004101c6a007388 */ /* 0x000fe20000000c00 */
[----:B--2---:R-:W-:Y:S01]  /*2fb0*/  FADD.FTZ R15, R15, R16 ;  /* 0x000000100f0f7221 */ /* 0x004fe20000010000 */
[----:B------:R-:W-:Y:S02]  /*2fc0*/  SHF.L.U64.HI R16, R49, 0x2, R2 ;  /* 0x0000000231107819 */ /* 0x000fe40000010202 */
[----:B------:R-:W-:Y:S01]  /*2fd0*/  STS.128 [R106+0x800], R32 ;  /* 0x000800206a007388 */ /* 0x000fe20000000c00 */
[----:B---3--:R-:W-:Y:S01]  /*2fe0*/  FADD.FTZ R7, R3, R44 ;  /* 0x0000002c03077221 */ /* 0x008fe20000010000 */
[----:B------:R-:W-:Y:S02]  /*2ff0*/  SHF.L.U32 R3, R49, 0x2, RZ ;  /* 0x0000000231037819 */ /* 0x000fe400000006ff */
[----:B------:R-:W-:Y:S01]  /*3000*/  STS.128 [R106+0x810], R36 ;  /* 0x000810246a007388 */ /* 0x000fe20000000c00 */
[----:B------:R-:W-:Y:S01]  /*3010*/  BAR.SYNC.DEFER_BLOCKING 0x0 ;  /* 0x0000000000007b1d */ /* 0x000fe20000010000 */
[----:B------:R-:W-:-:S05]  /*3020*/  IADD3 R2, P0, R3, UR6, RZ ;  /* 0x0000000603027c10 */ /* 0x000fca000ff1e0ff */
        /* <DEDUP_REMOVED lines=64> */
.L_x_2541:
        /* <DEDUP_REMOVED lines=8> */
.L_x_2544:
[----:B------:R-:W-:Y:S05]  /*34b0*/  BSYNC B2 ;  /* 0x0000000000027941 */ /* 0x000fea0003800000 */
.L_x_2543:
        /* <DEDUP_REMOVED lines=8> */
.L_x_2545:
[----:B------:R-:W-:Y:S01]  /*3540*/  FADD.FTZ R150, R153, R146 ;  /* 0x0000009299967221 */ /* 0x000fe20000010000 */
[----:B------:R-:W-:-:S04]  /*3550*/  HFMA2.MMA R160, -RZ, RZ, 0, 1.1920928955078125e-07 ;  /* 0x00000002ffa07435 */ /* 0x000fc800000001ff */
[----:B------:R-:W-:Y:S02]  /*3560*/  MOV R161, R150 ;  /* 0x0000009600a17202 */ /* 0x000fe40000000f00 */
[----:B------:R-:W-:-:S07]  /*3570*/  MOV R148, R159 ;  /* 0x0000009f00947202 */ /* 0x000fce0000000f00 */
[----:B------:R-:W-:Y:S05]  /*3580*/  WARPSYNC.COLLECTIVE R158, `(.L_x_2546) ;  /* 0x000000009e087348 */ /* 0x000fea0003c00000 */
[----:B------:R0:W1:Y:S02]  /*3590*/  SHFL.BFLY P3, R159, R161, R160, R163 ;  /* 0x0c0000a0a19f7389 */ /* 0x00006400000600a3 */
[----:B01----:R-:W-:Y:S01]  /*35a0*/  ENDCOLLECTIVE ;  /* 0x000000000000791b */ /* 0x003fe20003800000 */
.L_x_2546:
[----:B------:R-:W-:-:S05]  /*35b0*/  FADD.FTZ R152, R151, R148 ;  /* 0x0000009497987221 */ /* 0x000fca0000010000 */
[----:B------:R-:W-:Y:S02]  /*35c0*/  MOV R161, R152 ;  /* 0x0000009800a17202 */ /* 0x000fe40000000f00 */
[----:B------:R-:W-:-:S07]  /*35d0*/  MOV R155, R159 ;  /* 0x0000009f009b7202 */ /* 0x000fce0000000f00 */
[----:B------:R-:W-:Y:S05]  /*35e0*/  WARPSYNC.COLLECTIVE R158, `(.L_x_2547) ;  /* 0x000000009e087348 */ /* 0x000fea0003c00000 */
[----:B------:R0:W1:Y:S02]  /*35f0*/  SHFL.BFLY P3, R159, R161, R160, R163 ;  /* 0x0c0000a0a19f7389 */ /* 0x00006400000600a3 */
[----:B01----:R-:W-:Y:S01]  /*3600*/  ENDCOLLECTIVE ;  /* 0x000000000000791b */ /* 0x003fe20003800000 */
.L_x_2547:
[----:B------:R-:W-:Y:S01]  /*3610*/  FADD.FTZ R155, R150, R155 ;  /* 0x0000009b969b7221 */ /* 0x000fe20000010000 */
[----:B------:R-:W-:-:S04]  /*3620*/  HFMA2.MMA R160, -RZ, RZ, 0, 2.384185791015625e-07 ;  /* 0x00000004ffa07435 */ /* 0x000fc800000001ff */
[----:B------:R-:W-:Y:S02]  /*3630*/  MOV R161, R155 ;  /* 0x0000009b00a17202 */ /* 0x000fe40000000f00 */
[----:B------:R-:W-:-:S07]  /*3640*/  MOV R157, R159 ;  /* 0x0000009f009d7202 */ /* 0x000fce0000000f00 */
[----:B------:R-:W-:Y:S05]  /*3650*/  WARPSYNC.COLLECTIVE R158, `(.L_x_2548) ;  /* 0x000000009e087348 */ /* 0x000fea0003c00000 */
[----:B------:R0:W1:Y:S02]  /*3660*/  SHFL.BFLY P3, R159, R161, R160, R163 ;  /* 0x0c0000a0a19f7389 */ /* 0x00006400000600a3 */
[----:B01----:R-:W-:Y:S01]  /*3670*/  ENDCOLLECTIVE ;  /* 0x000000000000791b */ /* 0x003fe20003800000 */
.L_x_2548:
[----:B------:R-:W-:-:S05]  /*3680*/  FADD.FTZ R157, R152, R157 ;  /* 0x0000009d989d7221 */ /* 0x000fca0000010000 */
[----:B------:R-:W-:Y:S02]  /*3690*/  MOV R161, R157 ;  /* 0x0000009d00a17202 */ /* 0x000fe40000000f00 */
[----:B------:R-:W-:-:S07]  /*36a0*/  MOV R146, R159 ;  /* 0x0000009f00927202 */ /* 0x000fce0000000f00 */
[----:B------:R-:W-:Y:S05]  /*36b0*/  WARPSYNC.COLLECTIVE R158, `(.L_x_2549) ;  /* 0x000000009e087348 */ /* 0x000fea0003c00000 */
[----:B------:R0:W1:Y:S02]  /*36c0*/  SHFL.BFLY P3, R159, R161, R160, R163 ;  /* 0x0c0000a0a19f7389 */ /* 0x00006400000600a3 */
[----:B01----:R-:W-:Y:S01]  /*36d0*/  ENDCOLLECTIVE ;  /* 0x000000000000791b */ /* 0x003fe20003800000 */
.L_x_2549:
[----:B------:R-:W-:Y:S01]  /*36e0*/  FADD.FTZ R154, R155, R146 ;  /* 0x000000929b9a7221 */ /* 0x000fe20000010000 */
[----:B------:R-:W-:-:S04]  /*36f0*/  HFMA2.MMA R160, -RZ, RZ, 0, 4.76837158203125e-07 ;  /* 0x00000008ffa07435 */ /* 0x000fc800000001ff */
[----:B------:R-:W-:Y:S02]  /*3700*/  MOV R161, R154 ;  /* 0x0000009a00a17202 */ /* 0x000fe40000000f00 */
[----:B------:R-:W-:-:S07]  /*3710*/  MOV R148, R159 ;  /* 0x0000009f00947202 */ /* 0x000fce0000000f00 */
[----:B------:R-:W-:Y:S05]  /*3720*/  WARPSYNC.COLLECTIVE R158, `(.L_x_2550) ;  /* 0x000000009e087348 */ /* 0x000fea0003c00000 */
[----:B------:R0:W1:Y:S02]  /*3730*/  SHFL.BFLY P3, R159, R161, R160, R163 ;  /* 0x0c0000a0a19f7389 */ /* 0x00006400000600a3 */
[----:B01----:R-:W-:Y:S01]  /*3740*/  ENDCOLLECTIVE ;  /* 0x000000000000791b */ /* 0x003fe20003800000 */
.L_x_2550:
[----:B------:R-:W-:-:S05]  /*3750*/  FADD.FTZ R156, R157, R148 ;  /* 0x000000949d9c7221 */ /* 0x000fca0000010000 */
[----:B------:R-:W-:Y:S02]  /*3760*/  MOV R161, R156 ;  /* 0x0000009c00a17202 */ /* 0x000fe40000000f00 */
[----:B------:R-:W-:-:S07]  /*3770*/  MOV R151, R159 ;  /* 0x0000009f00977202 */ /* 0x000fce0000000f00 */
[----:B------:R-:W-:Y:S05]  /*3780*/  WARPSYNC.COLLECTIVE R158, `(.L_x_2551) ;  /* 0x000000009e087348 */ /* 0x000fea0003c00000 */
[----:B------:R0:W1:Y:S02]  /*3790*/  SHFL.BFLY P3, R159, R161, R160, R163 ;  /* 0x0c0000a0a19f7389 */ /* 0x00006400000600a3 */
[----:B01----:R-:W-:Y:S01]  /*37a0*/  ENDCOLLECTIVE ;  /* 0x000000000000791b */ /* 0x003fe20003800000 */
.L_x_2551:
[----:B------:R-:W-:Y:S01]  /*37b0*/  FADD.FTZ R146, R154, R151 ;  /* 0x000000979a927221 */ /* 0x000fe20000010000 */
[----:B------:R-:W-:-:S04]  /*37c0*/  HFMA2.MMA R160, -RZ, RZ, 0, 9.5367431640625e-07 ;  /* 0x00000010ffa07435 */ /* 0x000fc800000001ff */
[----:B------:R-:W-:Y:S02]  /*37d0*/  MOV R161, R146 ;  /* 0x0000009200a17202 */ /* 0x000fe40000000f00 */
[----:B------:R-:W-:-:S07]  /*37e0*/  MOV R153, R159 ;  /* 0x0000009f00997202 */ /* 0x000fce0000000f00 */
[----:B------:R-:W-:Y:S05]  /*37f0*/  WARPSYNC.COLLECTIVE R158, `(.L_x_2552) ;  /* 0x000000009e087348 */ /* 0x000fea0003c00000 */
[----:B------:R0:W1:Y:S02]  /*3800*/  SHFL.BFLY P3, R159, R161, R160, R163 ;  /* 0x0c0000a0a19f7389 */ /* 0x00006400000600a3 */
[----:B01----:R-:W-:Y:S01]  /*3810*/  ENDCOLLECTIVE ;  /* 0x000000000000791b */ /* 0x003fe20003800000 */
.L_x_2552:
[----:B------:R-:W-:-:S05]  /*3820*/  FADD.FTZ R148, R156, R153 ;  /* 0x000000999c947221 */ /* 0x000fca0000010000 */
[----:B------:R-:W-:Y:S02]  /*3830*/  MOV R161, R148 ;  /* 0x0000009400a17202 */ /* 0x000fe40000000f00 */
[----:B------:R-:W-:-:S07]  /*3840*/  MOV R151, R159 ;  /* 0x0000009f00977202 */ /* 0x000fce0000000f00 */
[----:B------:R-:W-:Y:S05]  /*3850*/  WARPSYNC.COLLECTIVE R158, `(.L_x_2553) ;  /* 0x000000009e087348 */ /* 0x000fea0003c00000 */
[----:B------:R0:W1:Y:S02]  /*3860*/  SHFL.BFLY P3, R159, R161, R160, R163 ;  /* 0x0c0000a0a19f7389 */ /* 0x00006400000600a3 */
[----:B01----:R-:W-:Y:S01]  /*3870*/  ENDCOLLECTIVE ;  /* 0x000000000000791b */ /* 0x003fe20003800000 */
.L_x_2553:
[----:B------:R-:W-:Y:S01]  /*3880*/  MOV R153, R159 ;  /* 0x0000009f00997202 */ /* 0x000fe20000000f00 */
[----:B------:R-:W-:Y:S06]  /*3890*/  BRA `(.L_x_2554) ;  /* 0xffffffe000007947 */ /* 0x000fec000383ffff */
.L_x_2555:
        /* <DEDUP_REMOVED lines=14> */
.L_x_11697:


//--------------------- .text._ZN10layer_norm13ln_bwd_kernelINS_13Kernel_traitsIf13__nv_bfloat16S2_S2_fjLj768ELj1ELj4ELj1ELj16ENS_18Kernel_traits_baseILj768EfS2_S2_S2_fjLj128EEEEELb0ELb0ELb1ELb0EEEvNS_9BwdParamsE --------------------------
	.section	.text._ZN10layer_norm13ln_bwd_kernelINS_13Kernel_traitsIf13__nv_bfloat16S2_S2_fjLj768ELj1ELj4ELj1ELj16ENS_18Kernel_traits_baseILj768EfS2_S2_S2_fjLj128EEEEELb0ELb0ELb1ELb0EEEvNS_9BwdParamsE,"ax",@progbits
	.align	128
        .global         _ZN10layer_norm13ln_bwd_kernelINS_13Kernel_traitsIf13__nv_bfloat16S2_S2_fjLj768ELj1ELj4ELj1ELj16ENS_18Kernel_traits_baseILj768EfS2_S2_S2_fjLj128EEEEELb0ELb0ELb1ELb0EEEvNS_9BwdParamsE
        .type           _ZN10layer_norm13ln_bwd_kernelINS_13Kernel_traitsIf13__nv_bfloat16S2_S2_fjLj768ELj1ELj4ELj1ELj16ENS_18Kernel_traits_baseILj768EfS2_S2_S2_fjLj128EEEEELb0ELb0ELb1ELb0EEEvNS_9BwdParamsE,@function
        .size           _ZN10layer_norm13ln_bwd_kernelINS_13Kernel_traitsIf13__nv_bfloat16S2_S2_fjLj768ELj1ELj4ELj1ELj16ENS_18Kernel_traits_baseILj768EfS2_S2_S2_fjLj128EEEEELb0ELb0ELb1ELb0EEEvNS_9BwdParamsE,(.L_x_11698 - _ZN10layer_norm13ln_bwd_kernelINS_13Kernel_traitsIf13__nv_bfloat16S2_S2_fjLj768ELj1ELj4ELj1ELj16ENS_18Kernel_traits_baseILj768EfS2_S2_S2_fjLj128EEEEELb0ELb0ELb1ELb0EEEvNS_9BwdParamsE)
        .other          _ZN10layer_norm13ln_bwd_kernelINS_13Kernel_traitsIf13__nv_bfloat16S2_S2_fjLj768ELj1ELj4ELj1ELj16ENS_18Kernel_traits_baseILj768EfS2_S2_S2_fjLj128EEEEELb0ELb0ELb1ELb0EEEvNS_9BwdParamsE,@"STO_CUDA_ENTRY STV_DEFAULT"
_ZN10layer_norm13ln_bwd_kernelINS_13Kernel_traitsIf13__nv_bfloat16S2_S2_fjLj768ELj1ELj4ELj1ELj16ENS_18Kernel_traits_baseILj768EfS2_S2_S2_fjLj128EEEEELb0ELb0ELb1ELb0EEEvNS_9BwdParamsE:
.text._ZN10layer_norm13ln_bwd_kernelINS_13Kernel_traitsIf13__nv_bfloat16S2_S2_fjLj768ELj1ELj4ELj1ELj16ENS_18Kernel_traits_baseILj768EfS2_S2_S2_fjLj128EEEEELb0ELb0ELb1ELb0EEEvNS_9BwdParamsE:
        /* <DEDUP_REMOVED lines=18> */
[----:B------:R-:W-:Y:S02]  /*0120*/  ISETP.GE.U32.AND P2, PT, R14, 0x60, PT ;  /* 0x000000600e00780c */ /* 0x000fe40003f46070 */
[----:B------:R-:W-:Y:S02]  /*0130*/  SHF.R.U32.HI R4, RZ, 0x5, R7 ;  /* 0x00000005ff047819 */ /* 0x000fe40000011607 */
[----:B------:R-:W-:-:S05]  /*0140*/  P2R R0, PR, RZ, 0x4 ;  /* 0x00000004ff007803 */ /* 0x000fca0000000000 */
[----:B------:R-:W0:Y:S08]  /*0150*/  @P0 LDC.64 R2, c[0x0][0x260] ;  /* 0x00009800ff020b82 */ /* 0x000e300000000a00 */
[----:B------:R-:W1:Y:S08]  /*0160*/  @P1 LDC.64 R8, c[0x0][0x260] ;  /* 0x00009800ff081b82 */ /* 0x000e700000000a00 */
[----:B------:R-:W2:Y:S01]  /*0170*/  @P2 LDC.64 R12, c[0x0][0x260] ;  /* 0x00009800ff0c2b82 */ /* 0x000ea20000000a00 */
[C---:B0-----:R-:W-:Y:S01]  /*0180*/  @P0 IMAD.WIDE.U32 R2, R15.reuse, 0x20, R2 ;  /* 0x000000200f020825 */ /* 0x041fe200078e0002 */
[----:B------:R-:W-:-:S04]  /*0190*/  @P0 LOP3.LUT R15, R15, 0x20, RZ, 0xfc, !PT ;  /* 0x000000200f0f0812 */ /* 0x000fc800078efcff */
[----:B------:R0:W5:Y:S01]  /*01a0*/  @P0 LDG.E.128 R20, desc[UR4][R2.64] ;  /* 0x0000000402140981 */ /* 0x000162000c1e1d00 */
[----:B-1----:R-:W-:-:S03]  /*01b0*/  @P1 IMAD.WIDE.U32 R10, R15, 0x20, R8 ;  /* 0x000000200f0a1825 */ /* 0x002fc600078e0008 */
[----:B------:R0:W5:Y:S01]  /*01c0*/  @P0 LDG.E.128 R24, desc[UR4][R2.64+0x10] ;  /* 0x0000100402180981 */ /* 0x000162000c1e1d00 */
[----:B------:R-:W-:-:S03]  /*01d0*/  @P1 IADD3 R15, R15, 0x20, RZ ;  /* 0x000000200f0f1810 */ /* 0x000fc60007ffe0ff */
[----:B------:R0:W5:Y:S02]  /*01e0*/  @P1 LDG.E.128 R28, desc[UR4][R10.64] ;  /* 0x000000040a1c1981 */ /* 0x000164000c1e1d00 */
[----:B--2---:R-:W-:Y:S02]  /*01f0*/  @P2 IMAD.WIDE.U32 R8, R15, 0x20, R12 ;  /* 0x000000200f082825 */ /* 0x004fe400078e000c */
[----:B------:R0:W5:Y:S01]  /*0200*/  @P1 LDG.E.128 R32, desc[UR4][R10.64+0x10] ;  /* 0x000010040a201981 */ /* 0x000162000c1e1d00 */
[----:B------:R-:W1:Y:S03]  /*0210*/  S2R R13, SR_CTAID.X ;  /* 0x00000000000d7919 */ /* 0x000e660000002500 */
[----:B------:R0:W5:Y:S04]  /*0220*/  @P2 LDG.E.128 R36, desc[UR4][R8.64] ;  /* 0x0000000408242981 */ /* 0x000168000c1e1d00 */
[----:B------:R0:W5:Y:S01]  /*0230*/  @P2 LDG.E.128 R40, desc[UR4][R8.64+0x10] ;  /* 0x0000100408282981 */ /* 0x000162000c1e1d00 */
[----:B------:R-:W-:Y:S01]  /*0240*/  BSSY B0, `(.L_x_2556) ;  /* 0x000039c000007945 */ /* 0x000fe20003800000 */
[----:B------:R-:W-:-:S02]  /*0250*/  CS2R R44, SRZ ;  /* 0x00000000002c7805 */ /* 0x000fc4000001ff00 */
        /* <DEDUP_REMOVED lines=30> */
[----:B------:R-:W-:-:S03]  /*0440*/  IMAD.MOV.U32 R3, RZ, RZ, R12 ;  /* 0x000000ffff037224 */ /* 0x000fc600078e000c */
[----:B------:R-:W-:-:S04]  /*0450*/  ISETP.NE.AND.EX P2, PT, RZ, UR7, PT, P2 ;  /* 0x00000007ff007c0c */ /* 0x000fc8000bf45320 */
[----:B------:R-:W-:-:S04]  /*0460*/  ISETP.LT.U32.OR P2, PT, R14, 0x60, !P2 ;  /* 0x000000600e00780c */ /* 0x000fc80005741470 */
[----:B------:R-:W-:-:S09]  /*0470*/  P2R R2, PR, RZ, 0x4 ;  /* 0x00000004ff027803 */ /* 0x000fd20000000000 */
.L_x_2650:
[----:B------:R-:W1:Y:S08]  /*0480*/  LDC.64 R10, c[0x0][0x288] ;  /* 0x0000a200ff0a7b82 */ /* 0x000e700000000a00 */
[----:B------:R-:W2:Y:S08]  /*0490*/  LDC.64 R8, c[0x0][0x280] ;  /* 0x0000a000ff087b82 */ /* 0x000eb00000000a00 */
[----:B------:R-:W3:Y:S01]  /*04a0*/  LDC.64 R108, c[0x0][0x258] ;  /* 0x00009600ff6c7b82 */ /* 0x000ee20000000a00 */
[----:B-1----:R-:W-:-:S07]  /*04b0*/  IMAD.WIDE R110, R3, 0x4, R10 ;  /* 0x00000004036e7825 */ /* 0x002fce00078e020a */
[----:B------:R-:W1:Y:S01]  /*04c0*/  LDC.64 R164, c[0x0][0x2c8] ;  /* 0x0000b200ffa47b82 */ /* 0x000e620000000a00 */
[----:B------:R-:W4:Y:S01]  /*04d0*/  LDG.E R110, desc[UR4][R110.64] ;  /* 0x000000046e6e7981 */ /* 0x000f22000c1e1900 */
[----:B--2---:R-:W-:-:S06]  /*04e0*/  IMAD.WIDE R8, R3, 0x4, R8 ;  /* 0x0000000403087825 */ /* 0x004fcc00078e0208 */
[----:B-----5:R2:W5:Y:S01]  /*04f0*/  LDG.E R9, desc[UR4][R8.64] ;  /* 0x0000000408097981 */ /* 0x020562000c1e1900 */
[----:B---3--:R-:W-:-:S05]  /*0500*/  IMAD.WIDE R108, R3, 0x4, R108 ;  /* 0x00000004036c7825 */ /* 0x008fca00078e026c */
[----:B------:R2:W5:Y:S01]  /*0510*/  LDG.E R10, desc[UR4][R108.64] ;  /* 0x000000046c0a7981 */ /* 0x000562000c1e1900 */
[----:B------:R-:W-:-:S05]  /*0520*/  MOV R6, UR9 ;  /* 0x0000000900067c02 */ /* 0x000fca0008000f00 */
        /* <DEDUP_REMOVED lines=8> */
[----:B------:R-:W-:Y:S01]  /*05b0*/  BSSY B2, `(.L_x_2560) ;  /* 0x0000008000027945 */ /* 0x000fe20003800000 */
[----:B------:R-:W-:-:S03]  /*05c0*/  MOV R109, R11 ;  /* 0x0000000b006d7202 */ /* 0x000fc60000000f00 */
[----:B------:R-:W-:Y:S05]  /*05d0*/  @!P0 BRA `(.L_x_2561) ;  /* 0x0000000000148947 */ /* 0x000fea0003800000 */
[----:B------:R-:W-:-:S04]  /*05e0*/  ISETP.NE.U32.AND P3, PT, RZ, UR14, PT ;  /* 0x0000000eff007c0c */ /* 0x000fc8000bf65070 */
[----:B------:R-:W-:-:S13]  /*05f0*/  ISETP.NE.AND.EX P3, PT, RZ, UR15, PT, P3 ;  /* 0x0000000fff007c0c */ /* 0x000fda000bf65330 */
[----:B------:R-:W-:Y:S05]  /*0600*/  @!P3 BRA `(.L_x_2562) ;  /* 0x000000000004b947 */ /* 0x000fea0003800000 */
[----:B------:R1:W5:Y:S02]  /*0610*/  LDG.E.128 R92, desc[UR4][R112.64] ;  /* 0x00000004705c7981 */ /* 0x000364000c1e1d00 */
.L_x_2562:
[----:B------:R-:W-:-:S07]  /*0620*/  IADD3 R109, R11, 0x20, RZ ;  /* 0x000000200b6d7810 */ /* 0x000fce0007ffe0ff */
.L_x_2561:
[----:B------:R-:W-:Y:S05]  /*0630*/  BSYNC B2 ;  /* 0x0000000000027941 */ /* 0x000fea0003800000 */
.L_x_2560:
[----:B------:R-:W-:Y:S04]  /*0640*/  BSSY B2, `(.L_x_2563) ;  /* 0x0000008000027945 */ /* 0x000fe80003800000 */
[----:B------:R-:W-:Y:S05]  /*0650*/  @!P1 BRA `(.L_x_2564) ;  /* 0x0000000000189947 */ /* 0x000fea0003800000 */
[----:B------:R-:W-:-:S04]  /*0660*/  ISETP.NE.U32.AND P3, PT, RZ, UR14, PT ;  /* 0x0000000eff007c0c */ /* 0x000fc8000bf65070 */
[----:B------:R-:W-:-:S13]  /*0670*/  ISETP.NE.AND.EX P3, PT, RZ, UR15, PT, P3 ;  /* 0x0000000fff007c0c */ /* 0x000fda000bf65330 */
[----:B------:R-:W-:Y:S05]  /*0680*/  @!P3 BRA `(.L_x_2565) ;  /* 0x000000000008b947 */ /* 0x000fea0003800000 */
[----:B------:R-:W-:-:S06]  /*0690*/  IMAD.WIDE.U32 R96, R109, 0x10, R164 ;  /* 0x000000106d607825 */ /* 0x000fcc00078e00a4 */
[----:B------:R-:W5:Y:S02]  /*06a0*/  LDG.E.128 R96, desc[UR4][R96.64] ;  /* 0x0000000460607981 */ /* 0x000f64000c1e1d00 */
.L_x_2565:
[----:B------:R-:W-:-:S07]  /*06b0*/  VIADD R109, R109, 0x20 ;  /* 0x000000206d6d7836 */ /* 0x000fce0000000000 */
.L_x_2564:
[----:B------:R-:W-:Y:S05]  /*06c0*/  BSYNC B2 ;  /* 0x0000000000027941 */ /* 0x000fea0003800000 */
.L_x_2563:
[----:B------:R-:W-:Y:S02]  /*06d0*/  ISETP.NE.AND P3, PT, R2, RZ, PT ;  /* 0x000000ff0200720c */ /* 0x000fe40003f65270 */
[----:B------:R-:W-:-:S11]  /*06e0*/  CS2R R162, SRZ ;  /* 0x0000000000a27805 */ /* 0x000fd6000001ff00 */
[----:B------:R-:W-:Y:S05]  /*06f0*/  @P3 BRA `(.L_x_2566) ;  /* 0x0000001000a43947 */ /* 0x000fea0003800000 */
[----:B------:R-:W-:-:S06]  /*0700*/  IMAD.WIDE.U32 R16, R109, 0x10, R164 ;  /* 0x000000106d107825 */ /* 0x000fcc00078e00a4 */
[----:B------:R-:W5:Y:S01]  /*0710*/  LDG.E.128 R16, desc[UR4][R16.64] ;  /* 0x0000000410107981 */ /* 0x000f62000c1e1d00 */
[----:B------:R-:W-:Y:S05]  /*0720*/  BRA `(.L_x_2566) ;  /* 0x0000001000987947 */ /* 0x000fea0003800000 */
.L_x_2559:
[----:B------:R-:W1:Y:S02]  /*0730*/  LDC.64 R108, c[0x0][0x250] ;  /* 0x00009400ff6c7b82 */ /* 0x000e640000000a00 */
[----:B-1----:R-:W-:-:S06]  /*0740*/  IMAD.WIDE R108, R3, 0x4, R108 ;  /* 0x00000004036c7825 */ /* 0x002fcc00078e026c */
[----:B------:R-:W2:Y:S01]  /*0750*/  LDG.E R108, desc[UR4][R108.64] ;  /* 0x000000046c6c7981 */ /* 0x000ea2000c1e1900 */
[----:B------:R-:W-:Y:S01]  /*0760*/  IADD3 R5, R110, -0x1, RZ ;  /* 0xffffffff6e057810 */ /* 0x000fe20007ffe0ff */
[----:B------:R-:W-:Y:S01]  /*0770*/  BSSY B2, `(.L_x_2567) ;  /* 0x0000066000027945 */ /* 0x000fe20003800000 */
[----:B0-----:R-:W-:Y:S02]  /*0780*/  ISETP.NE.AND P3, PT, R4, RZ, PT ;  /* 0x000000ff0400720c */ /* 0x001fe40003f65270 */
[----:B------:R-:W-:Y:S02]  /*0790*/  CS2R R162, SRZ ;  /* 0x0000000000a27805 */ /* 0x000fe4000001ff00 */
[----:B------:R-:W-:Y:S01]  /*07a0*/  MOV R160, R11 ;  /* 0x0000000b00a07202 */ /* 0x000fe20000000f00 */
[----:B------:R-:W-:-:S05]  /*07b0*/  IMAD R5, R5, R6, RZ ;  /* 0x0000000605057224 */ /* 0x000fca00078e02ff */
        /* <DEDUP_REMOVED lines=16> */
[----:B------:R-:W-:Y:S01]  /*08c0*/  VIADD R160, R11, 0x20 ;  /* 0x000000200ba07836 */ /* 0x000fe20000000000 */
[C---:B--2---:R-:W-:Y:S02]  /*08d0*/  PRMT R116, R13.reuse, 0x7632, R116 ;  /* 0x000076320d747816 */ /* 0x044fe40000000074 */
[----:B------:R-:W-:Y:S01]  /*08e0*/  SHF.L.U32 R121, R13, 0x10, RZ ;  /* 0x000000100d797819 */ /* 0x000fe200000006ff */
[----:B------:R-:W-:Y:S01]  /*08f0*/  IMAD.U32 R13, R14, 0x10000, RZ ;  /* 0x000100000e0d7824 */ /* 0x000fe200078e00ff */
[C---:B------:R-:W-:Y:S02]  /*0900*/  SHF.L.U32 R157, R15.reuse, 0x10, RZ ;  /* 0x000000100f9d7819 */ /* 0x040fe400000006ff */
[----:B------:R-:W-:Y:S01]  /*0910*/  PRMT R115, R12, 0x7632, R115 ;  /* 0x000076320c737816 */ /* 0x000fe20000000073 */
[----:B------:R-:W-:Y:S01]  /*0920*/  FADD.FTZ R13, -R8, R13 ;  /* 0x0000000d080d7221 */ /* 0x000fe20000010100 */
[----:B------:R-:W-:Y:S01]  /*0930*/  SHF.L.U32 R119, R12, 0x10, RZ ;  /* 0x000000100c777819 */ /* 0x000fe200000006ff */
[----:B------:R-:W-:Y:S01]  /*0940*/  FADD.FTZ R163, -R8, R157 ;  /* 0x0000009d08a37221 */ /* 0x000fe20000010100 */
[----:B------:R-:W-:Y:S01]  /*0950*/  PRMT R117, R15, 0x7632, R117 ;  /* 0x000076320f757816 */ /* 0x000fe20000000075 */
[----:B-----5:R-:W-:Y:S01]  /*0960*/  FMUL.FTZ R13, R10, R13 ;  /* 0x0000000d0a0d7220 */ /* 0x020fe20000410000 */
[----:B---3--:R-:W-:Y:S01]  /*0970*/  PRMT R12, R110, 0x7632, R12 ;  /* 0x000076326e0c7816 */ /* 0x008fe2000000000c */
[----:B------:R-:W-:Y:S01]  /*0980*/  FADD.FTZ R119, -R8, R119 ;  /* 0x0000007708777221 */ /* 0x000fe20000010100 */
[----:B------:R-:W-:Y:S01]  /*0990*/  SHF.L.U32 R15, R110, 0x10, RZ ;  /* 0x000000106e0f7819 */ /* 0x000fe200000006ff */
[----:B------:R-:W-:Y:S01]  /*09a0*/  FADD.FTZ R121, -R8, R121 ;  /* 0x0000007908797221 */ /* 0x000fe20000010100 */
[----:B------:R-:W-:Y:S01]  /*09b0*/  SHF.L.U32 R115, R115, 0x10, RZ ;  /* 0x0000001073737819 */ /* 0x000fe200000006ff */
[----:B------:R-:W-:Y:S01]  /*09c0*/  FMUL.FTZ R161, R10, R119 ;  /* 0x000000770aa17220 */ /* 0x000fe20000410000 */
[----:B------:R-:W-:Y:S01]  /*09d0*/  PRMT R114, R14, 0x7632, R114 ;  /* 0x000076320e727816 */ /* 0x000fe20000000072 */
[----:B------:R-:W-:Y:S01]  /*09e0*/  FADD.FTZ R72, R72, R15 ;  /* 0x0000000f48487221 */ /* 0x000fe20000010000 */
[C---:B------:R-:W-:Y:S01]  /*09f0*/  PRMT R156, R108.reuse, 0x7632, R156 ;  /* 0x000076326c9c7816 */ /* 0x040fe2000000009c */
[-C--:B------:R-:W-:Y:S01]  /*0a00*/  FFMA.FTZ R48, R13, R15.reuse, R48 ;  /* 0x0000000f0d307223 */ /* 0x080fe20000010030 */
[----:B------:R-:W-:Y:S01]  /*0a10*/  SHF.L.U32 R159, R108, 0x10, RZ ;  /* 0x000000106c9f7819 */ /* 0x000fe200000006ff */
[----:B------:R-:W-:Y:S01]  /*0a20*/  FADD.FTZ R115, -R8, R115 ;  /* 0x0000007308737221 */ /* 0x000fe20000010100 */
[----:B------:R-:W-:Y:S01]  /*0a30*/  SHF.L.U32 R110, R12, 0x10, RZ ;  /* 0x000000100c6e7819 */ /* 0x000fe200000006ff */
[----:B------:R-:W-:Y:S01]  /*0a40*/  FMUL.FTZ R12, R24, R15 ;  /* 0x0000000f180c7220 */ /* 0x000fe20000410000 */
[C---:B------:R-:W-:Y:S01]  /*0a50*/  PRMT R108, R109.reuse, 0x7632, R108 ;  /* 0x000076326d6c7816 */ /* 0x040fe2000000006c */
[----:B------:R-:W-:Y:S01]  /*0a60*/  FMUL.FTZ R15, R10, R163 ;  /* 0x000000a30a0f7220 */ /* 0x000fe20000410000 */
[----:B------:R-:W-:Y:S01]  /*0a70*/  SHF.L.U32 R155, R109, 0x10, RZ ;  /* 0x000000106d9b7819 */ /* 0x000fe200000006ff */
[----:B------:R-:W-:Y:S01]  /*0a80*/  IMAD.U32 R156, R156, 0x10000, RZ ;  /* 0x000100009c9c7824 */ /* 0x000fe200078e00ff */
[C---:B------:R-:W-:Y:S01]  /*0a90*/  PRMT R14, R111.reuse, 0x7632, R14 ;  /* 0x000076326f0e7816 */ /* 0x040fe2000000000e */
[----:B------:R-:W-:Y:S01]  /*0aa0*/  IMAD.U32 R111, R111, 0x10000, RZ ;  /* 0x000100006f6f7824 */ /* 0x000fe200078e00ff */
[----:B------:R-:W-:Y:S01]  /*0ab0*/  SHF.L.U32 R109, R116, 0x10, RZ ;  /* 0x00000010746d7819 */ /* 0x000fe200000006ff */
[----:B------:R-:W-:Y:S01]  /*0ac0*/  FADD.FTZ R68, R68, R159 ;  /* 0x0000009f44447221 */ /* 0x000fe20000010000 */
[----:B0-----:R-:W-:Y:S01]  /*0ad0*/  SHF.L.U32 R112, R14, 0x10, RZ ;  /* 0x000000100e707819 */ /* 0x001fe200000006ff */
[----:B------:R-:W-:Y:S01]  /*0ae0*/  FADD.FTZ R74, R74, R111 ;  /* 0x0000006f4a4a7221 */ /* 0x000fe20000010000 */
[-C--:B------:R-:W-:Y:S01]  /*0af0*/  FFMA.FTZ R50, R15, R111.reuse, R50 ;  /* 0x0000006f0f327223 */ /* 0x080fe20000010032 */
[----:B------:R-:W-:Y:S01]  /*0b00*/  FMUL.FTZ R14, R26, R111 ;  /* 0x0000006f1a0e7220 */ /* 0x000fe20000410000 */
[----:B------:R-:W-:Y:S01]  /*0b10*/  SHF.L.U32 R113, R114, 0x10, RZ ;  /* 0x0000001072717819 */ /* 0x000fe200000006ff */
[----:B------:R-:W-:Y:S01]  /*0b20*/  FFMA.FTZ R44, R161, R159, R44 ;  /* 0x0000009fa12c7223 */ /* 0x000fe2000001002c */
[----:B------:R-:W-:Y:S01]  /*0b30*/  FADD.FTZ R111, -R8, R109 ;  /* 0x0000006d086f7221 */ /* 0x000fe20000010100 */
[----:B------:R-:W-:Y:S01]  /*0b40*/  FMUL.FTZ R158, R10, R115 ;  /* 0x000000730a9e7220 */ /* 0x000fe20000410000 */
[----:B------:R-:W-:Y:S01]  /*0b50*/  FMUL.FTZ R159, R20, R159 ;  /* 0x0000009f149f7220 */ /* 0x000fe20000410000 */
[----:B------:R-:W-:Y:S01]  /*0b60*/  FMUL.FTZ R157, R10, R121 ;  /* 0x000000790a9d7220 */ /* 0x000fe20000410000 */
[----:B------:R-:W-:Y:S01]  /*0b70*/  FADD.FTZ R69, R69, R156 ;  /* 0x0000009c45457221 */ /* 0x000fe20000010000 */
[-C--:B------:R-:W-:Y:S01]  /*0b80*/  FFMA.FTZ R45, R158, R156.reuse, R45 ;  /* 0x0000009c9e2d7223 */ /* 0x080fe2000001002d */
[----:B------:R-:W-:Y:S01]  /*0b90*/  FMUL.FTZ R116, R10, R111 ;  /* 0x0000006f0a747220 */ /* 0x000fe20000410000 */
[----:B------:R-:W-:Y:S01]  /*0ba0*/  FADD.FTZ R115, -R8, R113 ;  /* 0x0000007108737221 */ /* 0x000fe20000010100 */
[----:B------:R-:W-:Y:S01]  /*0bb0*/  FMUL.FTZ R156, R21, R156 ;  /* 0x0000009c159c7220 */ /* 0x000fe20000410000 */
[----:B------:R-:W-:Y:S01]  /*0bc0*/  FADD.FTZ R111, RZ, R159 ;  /* 0x0000009fff6f7221 */ /* 0x000fe20000010000 */
[----:B------:R-:W-:Y:S01]  /*0bd0*/  FFMA.FTZ R113, R161, R159, RZ ;  /* 0x0000009fa1717223 */ /* 0x000fe200000100ff */
[----:B------:R-:W-:Y:S01]  /*0be0*/  SHF.L.U32 R117, R117, 0x10, RZ ;  /* 0x0000001075757819 */ /* 0x000fe200000006ff */
[----:B------:R-:W-:Y:S01]  /*0bf0*/  FADD.FTZ R70, R70, R155 ;  /* 0x0000009b46467221 */ /* 0x000fe20000010000 */
[----:B------:R-:W-:Y:S01]  /*0c00*/  SHF.L.U32 R108, R108, 0x10, RZ ;  /* 0x000000106c6c7819 */ /* 0x000fe200000006ff */
[-C--:B------:R-:W-:Y:S01]  /*0c10*/  FFMA.FTZ R46, R157, R155.reuse, R46 ;  /* 0x0000009b9d2e7223 */ /* 0x080fe2000001002e */
[----:B------:R-:W-:Y:S01]  /*0c20*/  FMUL.FTZ R155, R22, R155 ;  /* 0x0000009b169b7220 */ /* 0x000fe20000410000 */
[----:B------:R-:W-:Y:S01]  /*0c30*/  FADD.FTZ R114, R111, R156 ;  /* 0x0000009c6f727221 */ /* 0x000fe20000010000 */
[----:B------:R-:W-:Y:S01]  /*0c40*/  FFMA.FTZ R118, R158, R156, R113 ;  /* 0x0000009c9e767223 */ /* 0x000fe20000010071 */
[----:B------:R-:W-:Y:S01]  /*0c50*/  FADD.FTZ R109, -R8, R117 ;  /* 0x00000075086d7221 */ /* 0x000fe20000010100 */
[-C--:B------:R-:W-:Y:S01]  /*0c60*/  FMUL.FTZ R117, R23, R108.reuse ;  /* 0x0000006c17757220 */ /* 0x080fe20000410000 */
[----:B------:R-:W-:Y:S01]  /*0c70*/  FADD.FTZ R114, R114, R155 ;  /* 0x0000009b72727221 */ /* 0x000fe20000010000 */
[----:B------:R-:W-:Y:S01]  /*0c80*/  FFMA.FTZ R111, R157, R155, R118 ;  /* 0x0000009b9d6f7223 */ /* 0x000fe20000010076 */
        /* <DEDUP_REMOVED lines=17> */
[----:B------:R-:W-:-:S03]  /*0da0*/  FFMA.FTZ R109, R15, R14, R108 ;  /* 0x0000000e0f6d7223 */ /* 0x000fc6000001006c */
[----:B------:R-:W-:Y:S01]  /*0db0*/  FADD.FTZ R163, R110, R121 ;  /* 0x000000796ea37221 */ /* 0x000fe20000010000 */
[----:B------:R-:W-:-:S07]  /*0dc0*/  FFMA.FTZ R162, R120, R121, R109 ;  /* 0x0000007978a27223 */ /* 0x000fce000001006d */
.L_x_2568:
[----:B------:R-:W-:Y:S05]  /*0dd0*/  BSYNC B2 ;  /* 0x0000000000027941 */ /* 0x000fea0003800000 */
.L_x_2567:
        /* <DEDUP_REMOVED lines=13> */
[----:B------:R-:W-:Y:S02]  /*0eb0*/  IADD3 R160, R160, 0x20, RZ ;  /* 0x00000020a0a07810 */ /* 0x000fe40007ffe0ff */
[----:B--2---:R-:W-:Y:S02]  /*0ec0*/  SHF.L.U32 R134, R108, 0x10, RZ ;  /* 0x000000106c867819 */ /* 0x004fe400000006ff */
[----:B------:R-:W-:Y:S02]  /*0ed0*/  SHF.L.U32 R139, R110, 0x10, RZ ;  /* 0x000000106e8b7819 */ /* 0x000fe400000006ff */
[----:B------:R-:W-:Y:S01]  /*0ee0*/  SHF.L.U32 R137, R111, 0x10, RZ ;  /* 0x000000106f897819 */ /* 0x000fe200000006ff */
[----:B0-----:R-:W-:Y:S01]  /*0ef0*/  FADD.FTZ R125, -R8, R134 ;  /* 0x00000086087d7221 */ /* 0x001fe20000010100 */
[----:B------:R-:W-:Y:S01]  /*0f00*/  PRMT R133, R108, 0x7632, R133 ;  /* 0x000076326c857816 */ /* 0x000fe20000000085 */
[----:B------:R-:W-:Y:S01]  /*0f10*/  FADD.FTZ R139, -R8, R139 ;  /* 0x0000008b088b7221 */ /* 0x000fe20000010100 */
[----:B---3--:R-:W-:-:S02]  /*0f20*/  IMAD.U32 R129, R112, 0x10000, RZ ;  /* 0x0001000070817824 */ /* 0x008fc400078e00ff */
[----:B-----5:R-:W-:Y:S01]  /*0f30*/  FMUL.FTZ R125, R10, R125 ;  /* 0x0000007d0a7d7220 */ /* 0x020fe20000410000 */
[----:B------:R-:W-:Y:S01]  /*0f40*/  PRMT R128, R110, 0x7632, R128 ;  /* 0x000076326e807816 */ /* 0x000fe20000000080 */
[----:B------:R-:W-:Y:S01]  /*0f50*/  FADD.FTZ R137, -R8, R137 ;  /* 0x0000008908897221 */ /* 0x000fe20000010100 */
[----:B------:R-:W-:Y:S01]  /*0f60*/  SHF.L.U32 R131, R114, 0x10, RZ ;  /* 0x0000001072837819 */ /* 0x000fe200000006ff */
[----:B------:R-:W-:Y:S01]  /*0f70*/  FADD.FTZ R76, R76, R129 ;  /* 0x000000814c4c7221 */ /* 0x000fe20000010000 */
[-C--:B------:R-:W-:Y:S01]  /*0f80*/  FFMA.FTZ R52, R125, R129.reuse, R52 ;  /* 0x000000817d347223 */ /* 0x080fe20000010034 */
[----:B------:R-:W-:Y:S01]  /*0f90*/  FMUL.FTZ R124, R28, R129 ;  /* 0x000000811c7c7220 */ /* 0x000fe20000410000 */
[C---:B------:R-:W-:Y:S01]  /*0fa0*/  SHF.L.U32 R132, R109.reuse, 0x10, RZ ;  /* 0x000000106d847819 */ /* 0x040fe200000006ff */
[----:B------:R-:W-:Y:S01]  /*0fb0*/  FMUL.FTZ R129, R10, R139 ;  /* 0x0000008b0a817220 */ /* 0x000fe20000410000 */
[----:B------:R-:W-:Y:S01]  /*0fc0*/  PRMT R130, R109, 0x7632, R130 ;  /* 0x000076326d827816 */ /* 0x000fe20000000082 */
[----:B------:R-:W-:Y:S01]  /*0fd0*/  FADD.FTZ R80, R80, R131 ;  /* 0x0000008350507221 */ /* 0x000fe20000010000 */
[----:B------:R-:W-:Y:S01]  /*0fe0*/  SHF.L.U32 R133, R133, 0x10, RZ ;  /* 0x0000001085857819 */ /* 0x000fe200000006ff */
[-C--:B------:R-:W-:Y:S01]  /*0ff0*/  FFMA.FTZ R56, R129, R131.reuse, R56 ;  /* 0x0000008381387223 */ /* 0x080fe20000010038 */
[----:B------:R-:W-:Y:S01]  /*1000*/  PRMT R126, R111, 0x7632, R126 ;  /* 0x000076326f7e7816 */ /* 0x000fe2000000007e */
[----:B------:R-:W-:Y:S01]  /*1010*/  FADD.FTZ R132, -R8, R132 ;  /* 0x0000008408847221 */ /* 0x000fe20000010100 */
[----:B------:R-:W-:Y:S01]  /*1020*/  PRMT R127, R112, 0x7632, R127 ;  /* 0x00007632707f7816 */ /* 0x000fe2000000007f */
[----:B------:R-:W-:Y:S01]  /*1030*/  IMAD.U32 R109, R130, 0x10000, RZ ;  /* 0x00010000826d7824 */ /* 0x000fe200078e00ff */
[C---:B------:R-:W-:Y:S01]  /*1040*/  PRMT R108, R115.reuse, 0x7632, R108 ;  /* 0x00007632736c7816 */ /* 0x040fe2000000006c */
[----:B------:R-:W-:Y:S01]  /*1050*/  FADD.FTZ R133, -R8, R133 ;  /* 0x0000008508857221 */ /* 0x000fe20000010100 */
[----:B------:R-:W-:Y:S01]  /*1060*/  SHF.L.U32 R111, R128, 0x10, RZ ;  /* 0x00000010806f7819 */ /* 0x000fe200000006ff */
[----:B------:R-:W-:Y:S01]  /*1070*/  FMUL.FTZ R128, R32, R131 ;  /* 0x0000008320807220 */ /* 0x000fe20000410000 */
[----:B------:R-:W-:Y:S01]  /*1080*/  SHF.L.U32 R115, R115, 0x10, RZ ;  /* 0x0000001073737819 */ /* 0x000fe200000006ff */
[----:B------:R-:W-:Y:S01]  /*1090*/  FMUL.FTZ R131, R10, R137 ;  /* 0x000000890a837220 */ /* 0x000fe20000410000 */
[----:B------:R-:W-:Y:S01]  /*10a0*/  PRMT R110, R114, 0x7632, R110 ;  /* 0x00007632726e7816 */ /* 0x000fe2000000006e */
[----:B------:R-:W-:Y:S01]  /*10b0*/  FADD.FTZ R136, R163, R124 ;  /* 0x0000007ca3887221 */ /* 0x000fe20000010000 */
[----:B------:R-:W-:Y:S01]  /*10c0*/  SHF.L.U32 R114, R127, 0x10, RZ ;  /* 0x000000107f727819 */ /* 0x000fe200000006ff */
[----:B------:R-:W-:Y:S01]  /*10d0*/  FMUL.FTZ R127, R10, R132 ;  /* 0x000000840a7f7220 */ /* 0x000fe20000410000 */
[----:B------:R-:W-:Y:S01]  /*10e0*/  PRMT R112, R113, 0x7632, R112 ;  /* 0x0000763271707816 */ /* 0x000fe20000000070 */
[----:B------:R-:W-:Y:S01]  /*10f0*/  FADD.FTZ R82, R82, R115 ;  /* 0x0000007352527221 */ /* 0x000fe20000010000 */
[-C--:B------:R-:W-:Y:S01]  /*1100*/  FFMA.FTZ R58, R131, R115.reuse, R58 ;  /* 0x00000073833a7223 */ /* 0x080fe2000001003a */
[----:B------:R-:W-:Y:S01]  /*1110*/  FMUL.FTZ R130, R34, R115 ;  /* 0x0000007322827220 */ /* 0x000fe20000410000 */
[----:B------:R-:W-:Y:S01]  /*1120*/  SHF.L.U32 R135, R113, 0x10, RZ ;  /* 0x0000001071877819 */ /* 0x000fe200000006ff */
[----:B------:R-:W-:Y:S01]  /*1130*/  FADD.FTZ R115, -R8, R109 ;  /* 0x0000006d08737221 */ /* 0x000fe20000010100 */
[----:B------:R-:W-:Y:S01]  /*1140*/  FMUL.FTZ R132, R10, R133 ;  /* 0x000000850a847220 */ /* 0x000fe20000410000 */
[----:B------:R-:W-:Y:S01]  /*1150*/  FMUL.FTZ R133, R29, R114 ;  /* 0x000000721d857220 */ /* 0x000fe20000410000 */
[----:B------:R-:W-:Y:S01]  /*1160*/  FFMA.FTZ R109, R125, R124, R162 ;  /* 0x0000007c7d6d7223 */ /* 0x000fe200000100a2 */
[----:B------:R-:W-:Y:S01]  /*1170*/  SHF.L.U32 R112, R112, 0x10, RZ ;  /* 0x0000001070707819 */ /* 0x000fe200000006ff */
[----:B------:R-:W-:Y:S01]  /*1180*/  FMUL.FTZ R134, R10, R115 ;  /* 0x000000730a867220 */ /* 0x000fe20000410000 */
[----:B------:R-:W-:Y:S01]  /*1190*/  SHF.L.U32 R113, R126, 0x10, RZ ;  /* 0x000000107e717819 */ /* 0x000fe200000006ff */
[----:B------:R-:W-:Y:S01]  /*11a0*/  FMUL.FTZ R126, R30, R135 ;  /* 0x000000871e7e7220 */ /* 0x000fe20000410000 */
[----:B------:R-:W-:Y:S01]  /*11b0*/  FADD.FTZ R77, R77, R114 ;  /* 0x000000724d4d7221 */ /* 0x000fe20000010000 */
[----:B------:R-:W-:Y:S01]  /*11c0*/  FFMA.FTZ R53, R132, R114, R53 ;  /* 0x0000007284357223 */ /* 0x000fe20000010035 */
[----:B------:R-:W-:Y:S01]  /*11d0*/  FADD.FTZ R115, R136, R133 ;  /* 0x0000008588737221 */ /* 0x000fe20000010000 */
[----:B------:R-:W-:Y:S01]  /*11e0*/  FFMA.FTZ R114, R132, R133, R109 ;  /* 0x0000008584727223 */ /* 0x000fe2000001006d */
        /* <DEDUP_REMOVED lines=8> */
[----:B------:R-:W-:-:S02]  /*1270*/  IMAD.U32 R110, R110, 0x10000, RZ ;  /* 0x000100006e6e7824 */ /* 0x000fc400078e00ff */
[----:B------:R-:W-:Y:S01]  /*1280*/  FMUL.FTZ R136, R10, R111 ;  /* 0x0000006f0a887220 */ /* 0x000fe20000410000 */
[----:B------:R-:W-:Y:S01]  /*1290*/  FADD.FTZ R111, R112, R135 ;  /* 0x00000087706f7221 */ /* 0x000fe20000010000 */
[----:B------:R-:W-:Y:S01]  /*12a0*/  FFMA.FTZ R112, R134, R135, R109 ;  /* 0x0000008786707223 */ /* 0x000fe2000001006d */
[----:B------:R-:W-:Y:S01]  /*12b0*/  FADD.FTZ R81, R81, R110 ;  /* 0x0000006e51517221 */ /* 0x000fe20000010000 */
[-C--:B------:R-:W-:Y:S01]  /*12c0*/  FFMA.FTZ R57, R136, R110.reuse, R57 ;  /* 0x0000006e88397223 */ /* 0x080fe20000010039 */
[----:B------:R-:W-:Y:S01]  /*12d0*/  FMUL.FTZ R137, R33, R110 ;  /* 0x0000006e21897220 */ /* 0x000fe20000410000 */
[----:B------:R-:W-:Y:S01]  /*12e0*/  FADD.FTZ R113, -R8, R113 ;  /* 0x0000007108717221 */ /* 0x000fe20000010100 */
        /* <DEDUP_REMOVED lines=12> */
[----:B------:R-:W-:-:S07]  /*13b0*/  FFMA.FTZ R162, R138, R139, R109 ;  /* 0x0000008b8aa27223 */ /* 0x000fce000001006d */
.L_x_2570:
[----:B------:R-:W-:Y:S05]  /*13c0*/  BSYNC B2 ;  /* 0x0000000000027941 */ /* 0x000fea0003800000 */
.L_x_2569:
        /* <DEDUP_REMOVED lines=15> */
[----:B------:R-:W-:Y:S01]  /*14c0*/  PRMT R140, R109, 0x7632, R140 ;  /* 0x000076326d8c7816 */ /* 0x000fe2000000008c */
[----:B------:R-:W-:Y:S01]  /*14d0*/  FADD.FTZ R141, -R8, R141 ;  /* 0x0000008d088d7221 */ /* 0x000fe20000010100 */
[----:B------:R-:W-:Y:S01]  /*14e0*/  PRMT R108, R110, 0x7632, R108 ;  /* 0x000076326e6c7816 */ /* 0x000fe2000000006c */
[----:B------:R-:W-:Y:S01]  /*14f0*/  FADD.FTZ R123, -R8, R123 ;  /* 0x0000007b087b7221 */ /* 0x000fe20000010100 */
[C---:B------:R-:W-:Y:S01]  /*1500*/  PRMT R109, R111.reuse, 0x7632, R109 ;  /* 0x000076326f6d7816 */ /* 0x040fe2000000006d */
[----:B-----5:R-:W-:Y:S01]  /*1510*/  FMUL.FTZ R141, R10, R141 ;  /* 0x0000008d0a8d7220 */ /* 0x020fe20000410000 */
[----:B------:R-:W-:Y:S01]  /*1520*/  SHF.L.U32 R143, R110, 0x10, RZ ;  /* 0x000000106e8f7819 */ /* 0x000fe200000006ff */
[----:B------:R-:W-:Y:S01]  /*1530*/  FMUL.FTZ R123, R10, R123 ;  /* 0x0000007b0a7b7220 */ /* 0x000fe20000410000 */
[----:B------:R-:W-:Y:S01]  /*1540*/  SHF.L.U32 R145, R111, 0x10, RZ ;  /* 0x000000106f917819 */ /* 0x000fe200000006ff */
[----:B------:R-:W-:Y:S01]  /*1550*/  IMAD.U32 R111, R108, 0x10000, RZ ;  /* 0x000100006c6f7824 */ /* 0x000fe200078e00ff */
[----:B------:R-:W-:Y:S01]  /*1560*/  SHF.L.U32 R147, R122, 0x10, RZ ;  /* 0x000000107a937819 */ /* 0x000fe200000006ff */
[----:B------:R-:W-:Y:S01]  /*1570*/  FADD.FTZ R143, -R8, R143 ;  /* 0x0000008f088f7221 */ /* 0x000fe20000010100 */
[----:B------:R-:W-:Y:S01]  /*1580*/  SHF.L.U32 R149, R140, 0x10, RZ ;  /* 0x000000108c957819 */ /* 0x000fe200000006ff */
[C---:B------:R-:W-:Y:S01]  /*1590*/  FADD.FTZ R145, -R8.reuse, R145 ;  /* 0x0000009108917221 */ /* 0x040fe20000010100 */
[----:B------:R-:W-:Y:S01]  /*15a0*/  SHF.L.U32 R109, R109, 0x10, RZ ;  /* 0x000000106d6d7819 */ /* 0x000fe200000006ff */
[C---:B------:R-:W-:Y:S01]  /*15b0*/  FADD.FTZ R147, -R8.reuse, R147 ;  /* 0x0000009308937221 */ /* 0x040fe20000010100 */
[C---:B------:R-:W-:Y:S01]  /*15c0*/  FADD.FTZ R111, -R8.reuse, R111 ;  /* 0x0000006f086f7221 */ /* 0x040fe20000010100 */
[----:B------:R-:W-:Y:S01]  /*15d0*/  FADD.FTZ R149, -R8, R149 ;  /* 0x0000009508957221 */ /* 0x000fe20000010100 */
[----:B---3--:R-:W-:Y:S01]  /*15e0*/  SHF.L.U32 R151, R112, 0x10, RZ ;  /* 0x0000001070977819 */ /* 0x008fe200000006ff */
[----:B------:R-:W-:Y:S01]  /*15f0*/  FADD.FTZ R109, -R8, R109 ;  /* 0x0000006d086d7221 */ /* 0x000fe20000010100 */
[----:B------:R-:W-:Y:S01]  /*1600*/  PRMT R8, R112, 0x7632, R8 ;  /* 0x0000763270087816 */ /* 0x000fe20000000008 */
[----:B------:R-:W-:Y:S01]  /*1610*/  FMUL.FTZ R145, R10, R145 ;  /* 0x000000910a917220 */ /* 0x000fe20000410000 */
[C---:B------:R-:W-:Y:S01]  /*1620*/  PRMT R110, R113.reuse, 0x7632, R110 ;  /* 0x00007632716e7816 */ /* 0x040fe2000000006e */
[----:B------:R-:W-:Y:S01]  /*1630*/  FMUL.FTZ R140, R36, R151 ;  /* 0x00000097248c7220 */ /* 0x000fe20000410000 */
[----:B------:R-:W-:Y:S01]  /*1640*/  PRMT R108, R114, 0x7632, R108 ;  /* 0x00007632726c7816 */ /* 0x000fe2000000006c */
[----:B------:R-:W-:Y:S01]  /*1650*/  FMUL.FTZ R146, R10, R147 ;  /* 0x000000930a927220 */ /* 0x000fe20000410000 */
[----:B------:R-:W-:Y:S01]  /*1660*/  SHF.L.U32 R153, R114, 0x10, RZ ;  /* 0x0000001072997819 */ /* 0x000fe200000006ff */
[C---:B------:R-:W-:Y:S01]  /*1670*/  FMUL.FTZ R150, R10.reuse, R149 ;  /* 0x000000950a967220 */ /* 0x040fe20000410000 */
[----:B------:R-:W-:Y:S01]  /*1680*/  SHF.L.U32 R113, R113, 0x10, RZ ;  /* 0x0000001071717819 */ /* 0x000fe200000006ff */
[----:B------:R-:W-:Y:S01]  /*1690*/  FMUL.FTZ R152, R10, R111 ;  /* 0x0000006f0a987220 */ /* 0x000fe20000410000 */
[C---:B------:R-:W-:Y:S01]  /*16a0*/  PRMT R112, R115.reuse, 0x7632, R112 ;  /* 0x0000763273707816 */ /* 0x040fe20000000070 */
[----:B------:R-:W-:Y:S01]  /*16b0*/  IMAD.U32 R115, R115, 0x10000, RZ ;  /* 0x0001000073737824 */ /* 0x000fe200078e00ff */
[----:B------:R-:W-:Y:S01]  /*16c0*/  SHF.L.U32 R114, R8, 0x10, RZ ;  /* 0x0000001008727819 */ /* 0x000fe200000006ff */
[----:B------:R-:W-:Y:S01]  /*16d0*/  FADD.FTZ R62, R62, R113 ;  /* 0x000000713e3e7221 */ /* 0x000fe20000010000 */
[----:B------:R-:W-:Y:S01]  /*16e0*/  SHF.L.U32 R8, R112, 0x10, RZ ;  /* 0x0000001070087819 */ /* 0x000fe200000006ff */
        /* <DEDUP_REMOVED lines=21> */
[----:B------:R-:W-:Y:S01]  /*1840*/  FADD.FTZ R60, R60, R151 ;  /* 0x000000973c3c7221 */ /* 0x000fe20000010000 */
[----:B------:R-:W-:Y:S01]  /*1850*/  FFMA.FTZ R84, R123, R151, R84 ;  /* 0x000000977b547223 */ /* 0x000fe20000010054 */
[----:B------:R-:W-:Y:S01]  /*1860*/  FADD.FTZ R65, R65, R108 ;  /* 0x0000006c41417221 */ /* 0x000fe20000010000 */
[-C--:B------:R-:W-:Y:S01]  /*1870*/  FFMA.FTZ R89, R152, R108.reuse, R89 ;  /* 0x0000006c98597223 */ /* 0x080fe20000010059 */
        /* <DEDUP_REMOVED lines=16> */
[----:B----4-:R-:W-:-:S07]  /*1980*/  FFMA.FTZ R162, R154, R153, R109 ;  /* 0x000000999aa27223 */ /* 0x010fce000001006d */
.L_x_2566:
[----:B------:R-:W-:Y:S05]  /*1990*/  BSYNC B1 ;  /* 0x0000000000017941 */ /* 0x000fea0003800000 */
.L_x_2558:
[----:B------:R-:W-:-:S03]  /*19a0*/  UMOV UR6, 0xffffffff ;  /* 0xffffffff00067882 */ /* 0x000fc60000000000 */
[----:B------:R-:W-:Y:S05]  /*19b0*/  BRA.DIV UR6, `(.L_x_2571) ;  /* 0x0000002e06a87947 */ /* 0x000fea000b800000 */
[----:B------:R-:W2:Y:S04]  /*19c0*/  SHFL.BFLY PT, R8, R163, 0x1, 0x1f ;  /* 0x0c201f00a3087f89 */ /* 0x000ea800000e0000 */
[----:B------:R-:W3:Y:S01]  /*19d0*/  SHFL.BFLY PT, R111, R162, 0x1, 0x1f ;  /* 0x0c201f00a26f7f89 */ /* 0x000ee200000e0000 */
[----:B--2---:R-:W-:Y:S01]  /*19e0*/  FADD.FTZ R110, R8, R163 ;  /* 0x000000a3086e7221 */ /* 0x004fe20000010000 */
[----:B---3--:R-:W-:-:S04]  /*19f0*/  FADD.FTZ R111, R111, R162 ;  /* 0x000000a26f6f7221 */ /* 0x008fc80000010000 */
[----:B-1----:R-:W1:Y:S04]  /*1a00*/  SHFL.BFLY PT, R113, R110, 0x2, 0x1f ;  /* 0x0c401f006e717f89 */ /* 0x002e6800000e0000 */
        /* <DEDUP_REMOVED lines=13> */
.L_x_2662:
[----:B-----5:R-:W-:Y:S01]  /*1ae0*/  ISETP.GE.AND P3, PT, R9, 0x1, PT ;  /* 0x000000010900780c */ /* 0x020fe20003f66270 */
[----:B--2---:R-:W-:Y:S01]  /*1af0*/  FADD.FTZ R110, R163, R110 ;  /* 0x0000006ea36e7221 */ /* 0x004fe20000010000 */
[----:B-1-3--:R-:W-:Y:S01]  /*1b00*/  FADD.FTZ R122, R122, R111 ;  /* 0x0000006f7a7a7221 */ /* 0x00afe20000010000 */
[----:B------:R-:W-:Y:S01]  /*1b10*/  HFMA2.MMA R111, -RZ, RZ, 0, 0 ;  /* 0x00000000ff6f7435 */ /* 0x000fe200000001ff */
[----:B0-----:R-:W-:Y:S01]  /*1b20*/  ISETP.NE.AND P4, PT, R4, RZ, PT ;  /* 0x000000ff0400720c */ /* 0x001fe20003f85270 */
[----:B------:R-:W-:Y:S01]  /*1b30*/  FMUL.FTZ R113, R110, UR8 ;  /* 0x000000086e717c20 */ /* 0x000fe20008410000 */
[----:B------:R-:W-:Y:S01]  /*1b40*/  BSSY B1, `(.L_x_2572) ;  /* 0x00000b2000017945 */ /* 0x000fe20003800000 */
[----:B------:R-:W-:-:S03]  /*1b50*/  FMUL.FTZ R110, R122, UR8 ;  /* 0x000000087a6e7c20 */ /* 0x000fc60008410000 */
[----:B------:R-:W-:-:S03]  /*1b60*/  FSEL R113, R113, RZ, !P4 ;  /* 0x000000ff71717208 */ /* 0x000fc60006000000 */
[----:B------:R-:W-:Y:S01]  /*1b70*/  @P3 VIADD R9, R9, 0xffffffff ;  /* 0xffffffff09093836 */ /* 0x000fe20000000000 */
[----:B------:R-:W-:-:S03]  /*1b80*/  @P3 LOP3.LUT R5, R7, 0x1f, RZ, 0xc0, !PT ;  /* 0x0000001f07053812 */ /* 0x000fc600078ec0ff */
[----:B------:R-:W-:-:S05]  /*1b90*/  @P3 IMAD R9, R9, R6, RZ ;  /* 0x0000000609093224 */ /* 0x000fca00078e02ff */
[----:B------:R-:W-:-:S04]  /*1ba0*/  @P3 SHF.R.S32.HI R8, RZ, 0x1f, R9 ;  /* 0x0000001fff083819 */ /* 0x000fc80000011409 */
[----:B------:R-:W-:-:S04]  /*1bb0*/  @P3 LEA.HI R8, R8, R9, RZ, 0x3 ;  /* 0x0000000908083211 */ /* 0x000fc800078f18ff */
        /* <DEDUP_REMOVED lines=9> */
[----:B------:R-:W-:Y:S01]  /*1c50*/  SHF.L.U32 R9, R92, 0x10, RZ ;  /* 0x000000105c097819 */ /* 0x000fe200000006ff */
[----:B------:R-:W-:Y:S06]  /*1c60*/  BRA `(.L_x_2576) ;  /* 0x0000000000207947 */ /* 0x000fec0003800000 */
.L_x_2575:
        /* <DEDUP_REMOVED lines=8> */
.L_x_2576:
[----:B------:R-:W-:Y:S05]  /*1cf0*/  BSYNC B2 ;  /* 0x0000000000027941 */ /* 0x000fea0003800000 */
.L_x_2574:
        /* <DEDUP_REMOVED lines=15> */
.L_x_2578:
[----:B------:R-:W-:Y:S01]  /*1df0*/  FFMA.FTZ R9, R158, R110, R113 ;  /* 0x0000006e9e097223 */ /* 0x000fe20000010071 */
[----:B------:R-:W-:-:S03]  /*1e00*/  @P4 PRMT R8, R92, 0x7632, R8 ;  /* 0x000076325c084816 */ /* 0x000fc60000000008 */
[----:B------:R-:W-:Y:S01]  /*1e10*/  FADD.FTZ R9, R156, -R9 ;  /* 0x800000099c097221 */ /* 0x000fe20000010000 */
[----:B------:R-:W-:-:S03]  /*1e20*/  @P4 SHF.L.U32 R8, R8, 0x10, RZ ;  /* 0x0000001008084819 */ /* 0x000fc600000006ff */
[----:B------:R-:W-:-:S04]  /*1e30*/  FMUL.FTZ R9, R10, R9 ;  /* 0x000000090a097220 */ /* 0x000fc80000410000 */
[----:B------:R-:W-:-:S07]  /*1e40*/  @P4 FADD.FTZ R9, R9, R8 ;  /* 0x0000000809094221 */ /* 0x000fce0000010000 */
.L_x_2579:
[----:B------:R-:W-:Y:S05]  /*1e50*/  BSYNC B2 ;  /* 0x0000000000027941 */ /* 0x000fea0003800000 */
.L_x_2577:
        /* <DEDUP_REMOVED lines=12> */
.L_x_2581:
[----:B------:R-:W-:-:S04]  /*1f20*/  FFMA.FTZ R8, R157, R110, R113 ;  /* 0x0000006e9d087223 */ /* 0x000fc80000010071 */
[----:B------:R-:W-:Y:S01]  /*1f30*/  FADD.FTZ R9, R155, -R8 ;  /* 0x800000089b097221 */ /* 0x000fe20000010000 */
[----:B------:R-:W-:-:S03]  /*1f40*/  @P4 IMAD.U32 R8, R93, 0x10000, RZ ;  /* 0x000100005d084824 */ /* 0x000fc600078e00ff */
[----:B------:R-:W-:-:S04]  /*1f50*/  FMUL.FTZ R9, R10, R9 ;  /* 0x000000090a097220 */ /* 0x000fc80000410000 */
[----:B------:R-:W-:-:S07]  /*1f60*/  @P4 FADD.FTZ R9, R9, R8 ;  /* 0x0000000809094221 */ /* 0x000fce0000010000 */
.L_x_2582:
[----:B------:R-:W-:Y:S05]  /*1f70*/  BSYNC B2 ;  /* 0x0000000000027941 */ /* 0x000fea0003800000 */
.L_x_2580:
        /* <DEDUP_REMOVED lines=13> */
.L_x_2584:
[----:B------:R-:W-:-:S04]  /*2050*/  FFMA.FTZ R8, R116, R110, R113 ;  /* 0x0000006e74087223 */ /* 0x000fc80000010071 */
[--C-:B------:R-:W-:Y:S01]  /*2060*/  FADD.FTZ R9, R117, -R8.reuse ;  /* 0x8000000875097221 */ /* 0x100fe20000010000 */
[----:B------:R-:W-:-:S03]  /*2070*/  @P4 PRMT R8, R93, 0x7632, R8 ;  /* 0x000076325d084816 */ /* 0x000fc60000000008 */
[----:B------:R-:W-:Y:S01]  /*2080*/  FMUL.FTZ R9, R10, R9 ;  /* 0x000000090a097220 */ /* 0x000fe20000410000 */
[----:B------:R-:W-:-:S05]  /*2090*/  @P4 SHF.L.U32 R8, R8, 0x10, RZ ;  /* 0x0000001008084819 */ /* 0x000fca00000006ff */
[----:B------:R-:W-:-:S07]  /*20a0*/  @P4 FADD.FTZ R9, R9, R8 ;  /* 0x0000000809094221 */ /* 0x000fce0000010000 */
.L_x_2585:
[----:B------:R-:W-:Y:S05]  /*20b0*/  BSYNC B2 ;  /* 0x0000000000027941 */ /* 0x000fea0003800000 */
.L_x_2583:
        /* <DEDUP_REMOVED lines=12> */
.L_x_2587:
[----:B------:R-:W-:Y:S01]  /*2180*/  FFMA.FTZ R9, R13, R110, R113 ;  /* 0x0000006e0d097223 */ /* 0x000fe20000010071 */
[----:B------:R-:W-:-:S03]  /*2190*/  @P4 SHF.L.U32 R8, R94, 0x10, RZ ;  /* 0x000000105e084819 */ /* 0x000fc600000006ff */
[----:B------:R-:W-:-:S04]  /*21a0*/  FADD.FTZ R9, R12, -R9 ;  /* 0x800000090c097221 */ /* 0x000fc80000010000 */
[----:B------:R-:W-:-:S04]  /*21b0*/  FMUL.FTZ R9, R10, R9 ;  /* 0x000000090a097220 */ /* 0x000fc80000410000 */
[----:B------:R-:W-:-:S07]  /*21c0*/  @P4 FADD.FTZ R9, R9, R8 ;  /* 0x0000000809094221 */ /* 0x000fce0000010000 */
.L_x_2588:
[----:B------:R-:W-:Y:S05]  /*21d0*/  BSYNC B2 ;  /* 0x0000000000027941 */ /* 0x000fea0003800000 */
.L_x_2586:
        /* <DEDUP_REMOVED lines=13> */
.L_x_2590:
[----:B------:R-:W-:-:S04]  /*22b0*/  FFMA.FTZ R8, R118, R110, R113 ;  /* 0x0000006e76087223 */ /* 0x000fc80000010071 */
[--C-:B------:R-:W-:Y:S01]  /*22c0*/  FADD.FTZ R9, R119, -R8.reuse ;  /* 0x8000000877097221 */ /* 0x100fe20000010000 */
[----:B------:R-:W-:-:S03]  /*22d0*/  @P4 PRMT R8, R94, 0x7632, R8 ;  /* 0x000076325e084816 */ /* 0x000fc60000000008 */
[----:B------:R-:W-:Y:S01]  /*22e0*/  FMUL.FTZ R9, R10, R9 ;  /* 0x000000090a097220 */ /* 0x000fe20000410000 */
[----:B------:R-:W-:-:S05]  /*22f0*/  @P4 SHF.L.U32 R8, R8, 0x10, RZ ;  /* 0x0000001008084819 */ /* 0x000fca00000006ff */
[----:B------:R-:W-:-:S07]  /*2300*/  @P4 FADD.FTZ R9, R9, R8 ;  /* 0x0000000809094221 */ /* 0x000fce0000010000 */
.L_x_2591:
[----:B------:R-:W-:Y:S05]  /*2310*/  BSYNC B2 ;  /* 0x0000000000027941 */ /* 0x000fea0003800000 */
.L_x_2589:
        /* <DEDUP_REMOVED lines=10> */
[----:B------:R-:W-:Y:S01]  /*23c0*/  SHF.L.U32 R9, R95, 0x10, RZ ;  /* 0x000000105f097819 */ /* 0x000fe200000006ff */
[----:B------:R-:W-:Y:S06]  /*23d0*/  BRA `(.L_x_2594) ;  /* 0x0000000000147947 */ /* 0x000fec0003800000 */
.L_x_2593:
[----:B------:R-:W-:Y:S01]  /*23e0*/  FFMA.FTZ R9, R15, R110, R113 ;  /* 0x0000006e0f097223 */ /* 0x000fe20000010071 */
[----:B------:R-:W-:-:S03]  /*23f0*/  @P4 SHF.L.U32 R8, R95, 0x10, RZ ;  /* 0x000000105f084819 */ /* 0x000fc600000006ff */
[----:B------:R-:W-:-:S04]  /*2400*/  FADD.FTZ R9, R14, -R9 ;  /* 0x800000090e097221 */ /* 0x000fc80000010000 */
[----:B------:R-:W-:-:S04]  /*2410*/  FMUL.FTZ R9, R10, R9 ;  /* 0x000000090a097220 */ /* 0x000fc80000410000 */
[----:B------:R-:W-:-:S07]  /*2420*/  @P4 FADD.FTZ R9, R9, R8 ;  /* 0x0000000809094221 */ /* 0x000fce0000010000 */
.L_x_2594:
[----:B------:R-:W-:Y:S05]  /*2430*/  BSYNC B2 ;  /* 0x0000000000027941 */ /* 0x000fea0003800000 */
.L_x_2592:
        /* <DEDUP_REMOVED lines=13> */
.L_x_2596:
[----:B------:R-:W-:-:S04]  /*2510*/  FFMA.FTZ R8, R120, R110, R113 ;  /* 0x0000006e78087223 */ /* 0x000fc80000010071 */
[--C-:B------:R-:W-:Y:S01]  /*2520*/  FADD.FTZ R9, R121, -R8.reuse ;  /* 0x8000000879097221 */ /* 0x100fe20000010000 */
[----:B------:R-:W-:-:S03]  /*2530*/  @P4 PRMT R8, R95, 0x7632, R8 ;  /* 0x000076325f084816 */ /* 0x000fc60000000008 */
[----:B------:R-:W-:Y:S02]  /*2540*/  FMUL.FTZ R112, R10, R9 ;  /* 0x000000090a707220 */ /* 0x000fe40000410000 */
[----:B------:R-:W-:-:S04]  /*2550*/  @P4 IMAD.U32 R109, R8, 0x10000, RZ ;  /* 0x00010000086d4824 */ /* 0x000fc800078e00ff */
[----:B------:R-:W-:-:S07]  /*2560*/  @P4 FADD.FTZ R112, R112, R109 ;  /* 0x0000006d70704221 */ /* 0x000fce0000010000 */
.L_x_2597:
[----:B------:R-:W-:Y:S05]  /*2570*/  BSYNC B2 ;  /* 0x0000000000027941 */ /* 0x000fea0003800000 */
.L_x_2595:
        /* <DEDUP_REMOVED lines=11> */
[C---:B--2---:R-:W-:Y:S01]  /*2630*/  @P3 IMAD.WIDE.U32 R8, R111.reuse, 0x10, R8 ;  /* 0x000000106f083825 */ /* 0x044fe200078e0008 */
[----:B------:R-:W-:-:S04]  /*2640*/  IADD3 R111, R111, 0x20, RZ ;  /* 0x000000206f6f7810 */ /* 0x000fc80007ffe0ff */
[----:B------:R0:W-:Y:S03]  /*2650*/  @P3 STG.E.128 desc[UR4][R8.64], R104 ;  /* 0x0000006808003986 */ /* 0x0001e6000c101d04 */
.L_x_2573:
[----:B------:R-:W-:Y:S05]  /*2660*/  BSYNC B1 ;  /* 0x0000000000017941 */ /* 0x000fea0003800000 */
.L_x_2572:
        /* <DEDUP_REMOVED lines=11> */
.L_x_2601:
[----:B------:R-:W-:Y:S01]  /*2720*/  UISETP.NE.U32.AND UP0, UPT, UR14, URZ, UPT ;  /* 0x0000003f0e00728c */ /* 0x000fe2000bf05070 */
[----:B0-----:R-:W-:-:S03]  /*2730*/  FFMA.FTZ R9, R125, R110, R113 ;  /* 0x0000006e7d097223 */ /* 0x001fc60000010071 */
[----:B------:R-:W-:Y:S01]  /*2740*/  UISETP.NE.AND.EX UP0, UPT, UR15, URZ, UPT, UP0 ;  /* 0x0000003f0f00728c */ /* 0x000fe2000bf05300 */
[----:B------:R-:W-:-:S04]  /*2750*/  FADD.FTZ R9, R124, -R9 ;  /* 0x800000097c097221 */ /* 0x000fc80000010000 */
[----:B------:R-:W-:Y:S01]  /*2760*/  FMUL.FTZ R9, R10, R9 ;  /* 0x000000090a097220 */ /* 0x000fe20000410000 */
[----:B------:R-:W-:-:S13]  /*2770*/  PLOP3.LUT P4, PT, PT, PT, UP0, 0x80, 0x0 ;  /* 0x000000000000781c */ /* 0x000fda0003f8f008 */
[----:B------:R-:W-:-:S04]  /*2780*/  @P4 IMAD.U32 R8, R96, 0x10000, RZ ;  /* 0x0001000060084824 */ /* 0x000fc800078e00ff */
[----:B------:R-:W-:-:S07]  /*2790*/  @P4 FADD.FTZ R9, R9, R8 ;  /* 0x0000000809094221 */ /* 0x000fce0000010000 */
.L_x_2602:
[----:B------:R-:W-:Y:S05]  /*27a0*/  BSYNC B2 ;  /* 0x0000000000027941 */ /* 0x000fea0003800000 */
.L_x_2600:
        /* <DEDUP_REMOVED lines=15> */
.L_x_2604:
[----:B------:R-:W-:-:S04]  /*28a0*/  FFMA.FTZ R8, R132, R110, R113 ;  /* 0x0000006e84087223 */ /* 0x000fc80000010071 */
[--C-:B------:R-:W-:Y:S01]  /*28b0*/  FADD.FTZ R9, R133, -R8.reuse ;  /* 0x8000000885097221 */ /* 0x100fe20000010000 */
[----:B------:R-:W-:-:S03]  /*28c0*/  @P4 PRMT R8, R96, 0x7632, R8 ;  /* 0x0000763260084816 */ /* 0x000fc60000000008 */
[----:B------:R-:W-:Y:S01]  /*28d0*/  FMUL.FTZ R9, R10, R9 ;  /* 0x000000090a097220 */ /* 0x000fe20000410000 */
[----:B------:R-:W-:-:S05]  /*28e0*/  @P4 SHF.L.U32 R8, R8, 0x10, RZ ;  /* 0x0000001008084819 */ /* 0x000fca00000006ff */
[----:B------:R-:W-:-:S07]  /*28f0*/  @P4 FADD.FTZ R9, R9, R8 ;  /* 0x0000000809094221 */ /* 0x000fce0000010000 */
.L_x_2605:
[----:B------:R-:W-:Y:S05]  /*2900*/  BSYNC B2 ;  /* 0x0000000000027941 */ /* 0x000fea0003800000 */
.L_x_2603:
        /* <DEDUP_REMOVED lines=12> */
.L_x_2607:
[----:B------:R-:W-:Y:S01]  /*29d0*/  FFMA.FTZ R9, R127, R110, R113 ;  /* 0x0000006e7f097223 */ /* 0x000fe20000010071 */
[----:B------:R-:W-:-:S03]  /*29e0*/  @P4 SHF.L.U32 R8, R97, 0x10, RZ ;  /* 0x0000001061084819 */ /* 0x000fc600000006ff */
[----:B------:R-:W-:-:S04]  /*29f0*/  FADD.FTZ R9, R126, -R9 ;  /* 0x800000097e097221 */ /* 0x000fc80000010000 */
[----:B------:R-:W-:-:S04]  /*2a00*/  FMUL.FTZ R9, R10, R9 ;  /* 0x000000090a097220 */ /* 0x000fc80000410000 */
[----:B------:R-:W-:-:S07]  /*2a10*/  @P4 FADD.FTZ R9, R9, R8 ;  /* 0x0000000809094221 */ /* 0x000fce0000010000 */
.L_x_2608:
[----:B------:R-:W-:Y:S05]  /*2a20*/  BSYNC B2 ;  /* 0x0000000000027941 */ /* 0x000fea0003800000 */
.L_x_2606:
        /* <DEDUP_REMOVED lines=13> */
.L_x_2610:
[----:B------:R-:W-:-:S04]  /*2b00*/  FFMA.FTZ R8, R134, R110, R113 ;  /* 0x0000006e86087223 */ /* 0x000fc80000010071 */
[--C-:B------:R-:W-:Y:S01]  /*2b10*/  FADD.FTZ R9, R135, -R8.reuse ;  /* 0x8000000887097221 */ /* 0x100fe20000010000 */
[----:B------:R-:W-:-:S03]  /*2b20*/  @P4 PRMT R8, R97, 0x7632, R8 ;  /* 0x0000763261084816 */ /* 0x000fc60000000008 */
[----:B------:R-:W-:Y:S01]  /*2b30*/  FMUL.FTZ R9, R10, R9 ;  /* 0x000000090a097220 */ /* 0x000fe20000410000 */
[----:B------:R-:W-:-:S05]  /*2b40*/  @P4 SHF.L.U32 R8, R8, 0x10, RZ ;  /* 0x0000001008084819 */ /* 0x000fca00000006ff */
[----:B------:R-:W-:-:S07]  /*2b50*/  @P4 FADD.FTZ R9, R9, R8 ;  /* 0x0000000809094221 */ /* 0x000fce0000010000 */
.L_x_2611:
[----:B------:R-:W-:Y:S05]  /*2b60*/  BSYNC B2 ;  /* 0x0000000000027941 */ /* 0x000fea0003800000 */
.L_x_2609:
        /* <DEDUP_REMOVED lines=12> */
.L_x_2613:
[----:B------:R-:W-:Y:S01]  /*2c30*/  FFMA.FTZ R9, R129, R110, R113 ;  /* 0x0000006e81097223 */ /* 0x000fe20000010071 */
[----:B------:R-:W-:-:S03]  /*2c40*/  @P4 SHF.L.U32 R8, R98, 0x10, RZ ;  /* 0x0000001062084819 */ /* 0x000fc600000006ff */
[----:B------:R-:W-:-:S04]  /*2c50*/  FADD.FTZ R9, R128, -R9 ;  /* 0x8000000980097221 */ /* 0x000fc80000010000 */
[----:B------:R-:W-:-:S04]  /*2c60*/  FMUL.FTZ R9, R10, R9 ;  /* 0x000000090a097220 */ /* 0x000fc80000410000 */
[----:B------:R-:W-:-:S07]  /*2c70*/  @P4 FADD.FTZ R9, R9, R8 ;  /* 0x0000000809094221 */ /* 0x000fce0000010000 */
.L_x_2614:
[----:B------:R-:W-:Y:S05]  /*2c80*/  BSYNC B2 ;  /* 0x0000000000027941 */ /* 0x000fea0003800000 */
.L_x_2612:
        /* <DEDUP_REMOVED lines=13> */
.L_x_2616:
[----:B------:R-:W-:-:S04]  /*2d60*/  FFMA.FTZ R8, R136, R110, R113 ;  /* 0x0000006e88087223 */ /* 0x000fc80000010071 */
[--C-:B------:R-:W-:Y:S01]  /*2d70*/  FADD.FTZ R9, R137, -R8.reuse ;  /* 0x8000000889097221 */ /* 0x100fe20000010000 */
[----:B------:R-:W-:-:S03]  /*2d80*/  @P4 PRMT R8, R98, 0x7632, R8 ;  /* 0x0000763262084816 */ /* 0x000fc60000000008 */
[----:B------:R-:W-:Y:S02]  /*2d90*/  FMUL.FTZ R9, R10, R9 ;  /* 0x000000090a097220 */ /* 0x000fe40000410000 */
[----:B------:R-:W-:-:S04]  /*2da0*/  @P4 IMAD.U32 R8, R8, 0x10000, RZ ;  /* 0x0001000008084824 */ /* 0x000fc800078e00ff */
[----:B------:R-:W-:-:S07]  /*2db0*/  @P4 FADD.FTZ R9, R9, R8 ;  /* 0x0000000809094221 */ /* 0x000fce0000010000 */
.L_x_2617:
[----:B------:R-:W-:Y:S05]  /*2dc0*/  BSYNC B2 ;  /* 0x0000000000027941 */ /* 0x000fea0003800000 */
.L_x_2615:
        /* <DEDUP_REMOVED lines=12> */
.L_x_2619:
[----:B------:R-:W-:Y:S01]  /*2e90*/  FFMA.FTZ R9, R131, R110, R113 ;  /* 0x0000006e83097223 */ /* 0x000fe20000010071 */
[----:B------:R-:W-:-:S03]  /*2ea0*/  @P4 SHF.L.U32 R8, R99, 0x10, RZ ;  /* 0x0000001063084819 */ /* 0x000fc600000006ff */
[----:B------:R-:W-:-:S04]  /*2eb0*/  FADD.FTZ R9, R130, -R9 ;  /* 0x8000000982097221 */ /* 0x000fc80000010000 */
[----:B------:R-:W-:-:S04]  /*2ec0*/  FMUL.FTZ R9, R10, R9 ;  /* 0x000000090a097220 */ /* 0x000fc80000410000 */
[----:B------:R-:W-:-:S07]  /*2ed0*/  @P4 FADD.FTZ R9, R9, R8 ;  /* 0x0000000809094221 */ /* 0x000fce0000010000 */
.L_x_2620:
[----:B------:R-:W-:Y:S05]  /*2ee0*/  BSYNC B2 ;  /* 0x0000000000027941 */ /* 0x000fea0003800000 */
.L_x_2618:
        /* <DEDUP_REMOVED lines=10> */
[----:B------:R-:W-:-:S05]  /*2f90*/  PRMT R112, R99, 0x7632, R112 ;  /* 0x0000763263707816 */ /* 0x000fca0000000070 */
[----:B------:R-:W-:Y:S01]  /*2fa0*/  IMAD.U32 R112, R112, 0x10000, RZ ;  /* 0x0001000070707824 */ /* 0x000fe200078e00ff */
[----:B------:R-:W-:Y:S06]  /*2fb0*/  BRA `(.L_x_2623) ;  /* 0x0000000000187947 */ /* 0x000fec0003800000 */
.L_x_2622:
[----:B------:R-:W-:-:S04]  /*2fc0*/  FFMA.FTZ R8, R138, R110, R113 ;  /* 0x0000006e8a087223 */ /* 0x000fc80000010071 */
[--C-:B------:R-:W-:Y:S01]  /*2fd0*/  FADD.FTZ R9, R139, -R8.reuse ;  /* 0x800000088b097221 */ /* 0x100fe20000010000 */
[----:B------:R-:W-:-:S03]  /*2fe0*/  @P4 PRMT R8, R99, 0x7632, R8 ;  /* 0x0000763263084816 */ /* 0x000fc60000000008 */
[----:B------:R-:W-:Y:S01]  /*2ff0*/  FMUL.FTZ R112, R10, R9 ;  /* 0x000000090a707220 */ /* 0x000fe20000410000 */
[----:B------:R-:W-:-:S05]  /*3000*/  @P4 SHF.L.U32 R109, R8, 0x10, RZ ;  /* 0x00000010086d4819 */ /* 0x000fca00000006ff */
[----:B------:R-:W-:-:S07]  /*3010*/  @P4 FADD.FTZ R112, R112, R109 ;  /* 0x0000006d70704221 */ /* 0x000fce0000010000 */
.L_x_2623:
[----:B------:R-:W-:Y:S05]  /*3020*/  BSYNC B2 ;  /* 0x0000000000027941 */ /* 0x000fea0003800000 */
.L_x_2621:
        /* <DEDUP_REMOVED lines=14> */
.L_x_2599:
[----:B------:R-:W-:Y:S05]  /*3110*/  BSYNC B1 ;  /* 0x0000000000017941 */ /* 0x000fea0003800000 */
.L_x_2598:
[----:B------:R-:W-:Y:S01]  /*3120*/  ISETP.NE.AND P4, PT, R0, RZ, PT ;  /* 0x000000ff0000720c */ /* 0x000fe20003f85270 */
[----:B------:R-:W-:-:S12]  /*3130*/  BSSY B1, `(.L_x_2624) ;  /* 0x00000a8000017945 */ /* 0x000fd80003800000 */
[----:B------:R-:W-:Y:S05]  /*3140*/  @!P4 BRA `(.L_x_2625) ;  /* 0x000000080098c947 */ /* 0x000fea0003800000 */
[----:B------:R-:W-:Y:S04]  /*3150*/  BSSY B2, `(.L_x_2626) ;  /* 0x0000011000027945 */ /* 0x000fe80003800000 */
[----:B------:R-:W-:Y:S05]  /*3160*/  @P2 BRA `(.L_x_2627) ;  /* 0x00000000001c2947 */ /* 0x000fea0003800000 */
[----:B------:R-:W-:Y:S01]  /*3170*/  UISETP.NE.U32.AND UP0, UPT, UR14, URZ, UPT ;  /* 0x0000003f0e00728c */ /* 0x000fe2000bf05070 */
[----:B01----:R-:W-:-:S03]  /*3180*/  HFMA2.MMA R9, -RZ, RZ, 0, 0 ;  /* 0x00000000ff097435 */ /* 0x003fc600000001ff */
[----:B------:R-:W-:-:S06]  /*3190*/  UISETP.NE.AND.EX UP0, UPT, UR15, URZ, UPT, UP0 ;  /* 0x0000003f0f00728c */ /* 0x000fcc000bf05300 */
[----:B------:R-:W-:-:S13]  /*31a0*/  PLOP3.LUT P4, PT, PT, PT, UP0, 0x80, 0x0 ;  /* 0x000000000000781c */ /* 0x000fda0003f8f008 */
[----:B------:R-:W-:Y:S05]  /*31b0*/  @!P4 BRA `(.L_x_2628) ;  /* 0x000000000028c947 */ /* 0x000fea0003800000 */
[----:B------:R-:W-:Y:S01]  /*31c0*/  IMAD.U32 R9, R16, 0x10000, RZ ;  /* 0x0001000010097824 */ /* 0x000fe200078e00ff */
[----:B------:R-:W-:Y:S06]  /*31d0*/  BRA `(.L_x_2628) ;  /* 0x0000000000207947 */ /* 0x000fec0003800000 */
.L_x_2627:
        /* <DEDUP_REMOVED lines=8> */
.L_x_2628:
[----:B------:R-:W-:Y:S05]  /*3260*/  BSYNC B2 ;  /* 0x0000000000027941 */ /* 0x000fea0003800000 */
.L_x_2626:
        /* <DEDUP_REMOVED lines=15> */
.L_x_2630:
[----:B------:R-:W-:-:S04]  /*3360*/  FFMA.FTZ R8, R146, R110, R113 ;  /* 0x0000006e92087223 */ /* 0x000fc80000010071 */
[--C-:B------:R-:W-:Y:S01]  /*3370*/  FADD.FTZ R9, R147, -R8.reuse ;  /* 0x8000000893097221 */ /* 0x100fe20000010000 */
[----:B------:R-:W-:-:S03]  /*3380*/  @P4 PRMT R8, R16, 0x7632, R8 ;  /* 0x0000763210084816 */ /* 0x000fc60000000008 */
[----:B------:R-:W-:Y:S01]  /*3390*/  FMUL.FTZ R9, R10, R9 ;  /* 0x000000090a097220 */ /* 0x000fe20000410000 */
[----:B------:R-:W-:-:S05]  /*33a0*/  @P4 SHF.L.U32 R8, R8, 0x10, RZ ;  /* 0x0000001008084819 */ /* 0x000fca00000006ff */
[----:B------:R-:W-:-:S07]  /*33b0*/  @P4 FADD.FTZ R9, R9, R8 ;  /* 0x0000000809094221 */ /* 0x000fce0000010000 */
.L_x_2631:
[----:B------:R-:W-:Y:S05]  /*33c0*/  BSYNC B2 ;  /* 0x0000000000027941 */ /* 0x000fea0003800000 */
.L_x_2629:
        /* <DEDUP_REMOVED lines=12> */
.L_x_2633:
[----:B------:R-:W-:Y:S01]  /*3490*/  FFMA.FTZ R9, R141, R110, R113 ;  /* 0x0000006e8d097223 */ /* 0x000fe20000010071 */
[----:B------:R-:W-:-:S03]  /*34a0*/  @P4 SHF.L.U32 R8, R17, 0x10, RZ ;  /* 0x0000001011084819 */ /* 0x000fc600000006ff */
[----:B------:R-:W-:-:S04]  /*34b0*/  FADD.FTZ R9, R142, -R9 ;  /* 0x800000098e097221 */ /* 0x000fc80000010000 */
[----:B------:R-:W-:-:S04]  /*34c0*/  FMUL.FTZ R9, R10, R9 ;  /* 0x000000090a097220 */ /* 0x000fc80000410000 */
[----:B------:R-:W-:-:S07]  /*34d0*/  @P4 FADD.FTZ R9, R9, R8 ;  /* 0x0000000809094221 */ /* 0x000fce0000010000 */
.L_x_2634:
[----:B------:R-:W-:Y:S05]  /*34e0*/  BSYNC B2 ;  /* 0x0000000000027941 */ /* 0x000fea0003800000 */
.L_x_2632:
        /* <DEDUP_REMOVED lines=13> */
.L_x_2636:
[----:B------:R-:W-:-:S04]  /*35c0*/  FFMA.FTZ R8, R150, R110, R113 ;  /* 0x0000006e96087223 */ /* 0x000fc80000010071 */
[--C-:B------:R-:W-:Y:S01]  /*35d0*/  FADD.FTZ R9, R149, -R8.reuse ;  /* 0x8000000895097221 */ /* 0x100fe20000010000 */
[----:B------:R-:W-:-:S03]  /*35e0*/  @P4 PRMT R8, R17, 0x7632, R8 ;  /* 0x0000763211084816 */ /* 0x000fc60000000008 */
[----:B------:R-:W-:Y:S02]  /*35f0*/  FMUL.FTZ R9, R10, R9 ;  /* 0x000000090a097220 */ /* 0x000fe40000410000 */
[----:B------:R-:W-:-:S04]  /*3600*/  @P4 IMAD.U32 R8, R8, 0x10000, RZ ;  /* 0x0001000008084824 */ /* 0x000fc800078e00ff */
[----:B------:R-:W-:-:S07]  /*3610*/  @P4 FADD.FTZ R9, R9, R8 ;  /* 0x0000000809094221 */ /* 0x000fce0000010000 */
.L_x_2637:
[----:B------:R-:W-:Y:S05]  /*3620*/  BSYNC B2 ;  /* 0x0000000000027941 */ /* 0x000fea0003800000 */
.L_x_2635:
        /* <DEDUP_REMOVED lines=12> */
.L_x_2639:
[----:B------:R-:W-:Y:S01]  /*36f0*/  FFMA.FTZ R9, R143, R110, R113 ;  /* 0x0000006e8f097223 */ /* 0x000fe20000010071 */
[----:B------:R-:W-:-:S03]  /*3700*/  @P4 SHF.L.U32 R8, R18, 0x10, RZ ;  /* 0x0000001012084819 */ /* 0x000fc600000006ff */
[----:B------:R-:W-:-:S04]  /*3710*/  FADD.FTZ R9, R144, -R9 ;  /* 0x8000000990097221 */ /* 0x000fc80000010000 */
[----:B------:R-:W-:-:S04]  /*3720*/  FMUL.FTZ R9, R10, R9 ;  /* 0x000000090a097220 */ /* 0x000fc80000410000 */
[----:B------:R-:W-:-:S07]  /*3730*/  @P4 FADD.FTZ R9, R9, R8 ;  /* 0x0000000809094221 */ /* 0x000fce0000010000 */
.L_x_2640:
[----:B------:R-:W-:Y:S05]  /*3740*/  BSYNC B2 ;  /* 0x0000000000027941 */ /* 0x000fea0003800000 */
.L_x_2638:
        /* <DEDUP_REMOVED lines=10> */
[----:B------:R-:W-:-:S05]  /*37f0*/  PRMT R9, R18, 0x7632, R9 ;  /* 0x0000763212097816 */ /* 0x000fca0000000009 */
[----:B------:R-:W-:Y:S01]  /*3800*/  IMAD.U32 R9, R9, 0x10000, RZ ;  /* 0x0001000009097824 */ /* 0x000fe200078e00ff */
[----:B------:R-:W-:Y:S06]  /*3810*/  BRA `(.L_x_2643) ;  /* 0x0000000000187947 */ /* 0x000fec0003800000 */
.L_x_2642:
[----:B------:R-:W-:-:S04]  /*3820*/  FFMA.FTZ R8, R152, R110, R113 ;  /* 0x0000006e98087223 */ /* 0x000fc80000010071 */
[--C-:B------:R-:W-:Y:S01]  /*3830*/  FADD.FTZ R9, R151, -R8.reuse ;  /* 0x8000000897097221 */ /* 0x100fe20000010000 */
[----:B------:R-:W-:-:S03]  /*3840*/  @P4 PRMT R8, R18, 0x7632, R8 ;  /* 0x0000763212084816 */ /* 0x000fc60000000008 */
[----:B------:R-:W-:Y:S01]  /*3850*/  FMUL.FTZ R9, R10, R9 ;  /* 0x000000090a097220 */ /* 0x000fe20000410000 */
[----:B------:R-:W-:-:S05]  /*3860*/  @P4 SHF.L.U32 R8, R8, 0x10, RZ ;  /* 0x0000001008084819 */ /* 0x000fca00000006ff */
[----:B------:R-:W-:-:S07]  /*3870*/  @P4 FADD.FTZ R9, R9, R8 ;  /* 0x0000000809094221 */ /* 0x000fce0000010000 */
.L_x_2643:
[----:B------:R-:W-:Y:S05]  /*3880*/  BSYNC B2 ;  /* 0x0000000000027941 */ /* 0x000fea0003800000 */
.L_x_2641:
        /* <DEDUP_REMOVED lines=12> */
.L_x_2645:
[----:B------:R-:W-:Y:S01]  /*3950*/  FFMA.FTZ R9, R145, R110, R113 ;  /* 0x0000006e91097223 */ /* 0x000fe20000010071 */
[----:B------:R-:W-:-:S03]  /*3960*/  @P4 SHF.L.U32 R8, R19, 0x10, RZ ;  /* 0x0000001013084819 */ /* 0x000fc600000006ff */
[----:B------:R-:W-:-:S04]  /*3970*/  FADD.FTZ R9, R148, -R9 ;  /* 0x8000000994097221 */ /* 0x000fc80000010000 */
[----:B------:R-:W-:-:S04]  /*3980*/  FMUL.FTZ R9, R10, R9 ;  /* 0x000000090a097220 */ /* 0x000fc80000410000 */
[----:B------:R-:W-:-:S07]  /*3990*/  @P4 FADD.FTZ R9, R9, R8 ;  /* 0x0000000809094221 */ /* 0x000fce0000010000 */
.L_x_2646:
[----:B------:R-:W-:Y:S05]  /*39a0*/  BSYNC B2 ;  /* 0x0000000000027941 */ /* 0x000fea0003800000 */
.L_x_2644:
        /* <DEDUP_REMOVED lines=13> */
.L_x_2648:
[----:B------:R-:W-:Y:S01]  /*3a80*/  FFMA.FTZ R110, R154, R110, R113 ;  /* 0x0000006e9a6e7223 */ /* 0x000fe20000010071 */
[----:B------:R-:W-:-:S03]  /*3a90*/  @P4 PRMT R8, R19, 0x7632, R8 ;  /* 0x0000763213084816 */ /* 0x000fc60000000008 */
[----:B------:R-:W-:-:S04]  /*3aa0*/  FADD.FTZ R9, R153, -R110 ;  /* 0x8000006e99097221 */ /* 0x000fc80000010000 */
[----:B------:R-:W-:Y:S01]  /*3ab0*/  FMUL.FTZ R10, R10, R9 ;  /* 0x000000090a0a7220 */ /* 0x000fe20000410000 */
[----:B------:R-:W-:-:S05]  /*3ac0*/  @P4 SHF.L.U32 R9, R8, 0x10, RZ ;  /* 0x0000001008094819 */ /* 0x000fca00000006ff */
[----:B------:R-:W-:-:S07]  /*3ad0*/  @P4 FADD.FTZ R10, R10, R9 ;  /* 0x000000090a0a4221 */ /* 0x000fce0000010000 */
.L_x_2649:
[----:B------:R-:W-:Y:S05]  /*3ae0*/  BSYNC B2 ;  /* 0x0000000000027941 */ /* 0x000fea0003800000 */
.L_x_2647:
        /* <DEDUP_REMOVED lines=12> */
.L_x_2625:
[----:B------:R-:W-:Y:S05]  /*3bb0*/  BSYNC B1 ;  /* 0x0000000000017941 */ /* 0x000fea0003800000 */
.L_x_2624:
[----:B01-3--:R-:W0:Y:S02]  /*3bc0*/  LDC.64 R8, c[0x0][0x210] ;  /* 0x00008400ff087b82 */ /* 0x00be240000000a00 */
[----:B0-----:R-:W-:-:S04]  /*3bd0*/  LEA R3, R8, R3, 0x2 ;  /* 0x0000000308037211 */ /* 0x001fc800078e10ff */
[----:B------:R-:W-:-:S13]  /*3be0*/  ISETP.GE.AND P2, PT, R3, R9, PT ;  /* 0x000000090300720c */ /* 0x000fda0003f46270 */
[----:B------:R-:W-:Y:S05]  /*3bf0*/  @!P2 BRA `(.L_x_2650) ;  /* 0xffffffc80020a947 */ /* 0x000fea000383ffff */
.L_x_2557:
[----:B------:R-:W-:Y:S05]  /*3c00*/  BSYNC B0 ;  /* 0x0000000000007941 */ /* 0x000fea0003800000 */
.L_x_2556:
[----:B------:R-:W0:Y:S01]  /*3c10*/  S2R R3, SR_CgaCtaId ;  /* 0x0000000000037919 */ /* 0x000e220000008800 */
[--C-:B------:R-:W-:Y:S01]  /*3c20*/  SHF.R.U32.HI R0, RZ, 0x5, R7.reuse ;  /* 0x00000005ff007819 */ /* 0x100fe20000011607 */
[----:B------:R-:W-:Y:S05]  /*3c30*/  WARPSYNC.ALL ;  /* 0x0000000000007948 */ /* 0x000fea0003800000 */
[----:B------:R-:W-:Y:S01]  /*3c40*/  LOP3.LUT R5, R7, 0x1f, RZ, 0xc0, !PT ;  /* 0x0000001f07057812 */ /* 0x000fe200078ec0ff */
[----:B-----5:R-:W1:Y:S01]  /*3c50*/  S2R R33, SR_CTAID.X ;  /* 0x0000000000217919 */ /* 0x020e620000002500 */
        /* <DEDUP_REMOVED lines=71> */
[----:B------:R-:W-:-:S02]  /*40d0*/  SHF.L.U64.HI R41, R33, 0x2, R2 ;  /* 0x0000000221297819 */ /* 0x000fc40000010202 */
[----:B------:R-:W-:Y:S01]  /*40e0*/  @P5 MOV R2, R16 ;  /* 0x0000001000025202 */ /* 0x000fe20000000f00 */
[----:B------:R-:W-:Y:S01]  /*40f0*/  STS.128 [R0], R44 ;  /* 0x0000002c00007388 */ /* 0x000fe20000000c00 */
[----:B------:R-:W-:Y:S01]  /*4100*/  IADD3.X R43, R41, UR7, RZ, P6, !PT ;  /* 0x00000007292b7c10 */ /* 0x000fe2000b7fe4ff */
[----:B------:R-:W-:Y:S01]  /*4110*/  FADD.FTZ R5, R5, R26 ;  /* 0x0000001a05057221 */ /* 0x000fe20000010000 */
[----:B------:R-:W-:Y:S01]  /*4120*/  IADD3 R14, P6, R14, UR12, RZ ;  /* 0x0000000c0e0e7c10 */ /* 0x000fe2000ffde0ff */
[----:B------:R-:W-:Y:S01]  /*4130*/  STS.128 [R0+0x10], R48 ;  /* 0x0000103000007388 */ /* 0x000fe20000000c00 */
[----:B------:R-:W-:Y:S01]  /*4140*/  FADD.FTZ R25, R8, R25 ;  /* 0x0000001908197221 */ /* 0x000fe20000010000 */
[----:B------:R-:W-:Y:S02]  /*4150*/  @P5 MOV R3, R43 ;  /* 0x0000002b00035202 */ /* 0x000fe40000000f00 */
[----:B------:R-:W-:Y:S01]  /*4160*/  STS.128 [R0+0x400], R52 ;  /* 0x0004003400007388 */ /* 0x000fe20000000c00 */
[----:B------:R-:W-:Y:S01]  /*4170*/  IADD3.X R41, R41, UR13, RZ, P6, !PT ;  /* 0x0000000d29297c10 */ /* 0x000fe2000b7fe4ff */
[----:B0-----:R-:W-:Y:S01]  /*4180*/  FADD.FTZ R9, R9, R28 ;  /* 0x0000001c09097221 */ /* 0x001fe20000010000 */
[----:B------:R-:W-:Y:S01]  /*4190*/  @P5 IADD3 R16, P6, R16, 0x200, RZ ;  /* 0x0000020010105810 */ /* 0x000fe20007fde0ff */
[----:B------:R-:W-:Y:S01]  /*41a0*/  STS.128 [R0+0x410], R56 ;  /* 0x0004103800007388 */ /* 0x000fe20000000c00 */
[----:B-1----:R-:W-:-:S02]  /*41b0*/  FADD.FTZ R27, R10, R27 ;  /* 0x0000001b0a1b7221 */ /* 0x002fc40000010000 */
[----:B------:R-:W-:Y:S01]  /*41c0*/  @P5 IADD3.X R43, RZ, R43, RZ, P6, !PT ;  /* 0x0000002bff2b5210 */ /* 0x000fe200037fe4ff */
        /* <DEDUP_REMOVED lines=39> */
[----:B--2---:R-:W-:Y:S01]  /*4440*/  @P5 IMAD.MOV.U32 R2, RZ, RZ, R14 ;  /* 0x000000ffff025224 */ /* 0x004fe200078e000e */
[-C--:B------:R-:W-:Y:S01]  /*4450*/  @P5 MOV R3, R41.reuse ;  /* 0x0000002900035202 */ /* 0x080fe20000000f00 */
[----:B------:R-:W1:Y:S01]  /*4460*/  LDS R11, [R4+0x2200] ;  /* 0x00220000040b7984 */ /* 0x000e620000000800 */
[----:B------:R-:W-:Y:S01]  /*4470*/  @P5 IADD3 R14, P6, R14, 0x200, RZ ;  /* 0x000002000e0e5810 */ /* 0x000fe20007fde0ff */
[----:B------:R-:W-:Y:S01]  /*4480*/  FADD.FTZ R8, R8, R13 ;  /* 0x0000000d08087221 */ /* 0x000fe20000010000 */
[----:B---3--:R-:W-:Y:S01]  /*4490*/  FADD.FTZ R0, RZ, R0 ;  /* 0x00000000ff007221 */ /* 0x008fe20000010000 */
[----:B------:R2:W-:Y:S01]  /*44a0*/  @P5 STG.E desc[UR4][R2.64], R23 ;  /* 0x0000001702005986 */ /* 0x0005e2000c101904 */
[----:B------:R-:W-:Y:S01]  /*44b0*/  @P5 IADD3.X R41, RZ, R41, RZ, P6, !PT ;  /* 0x00000029ff295210 */ /* 0x000fe200037fe4ff */
[----:B----4-:R-:W-:-:S02]  /*44c0*/  FADD.FTZ R8, R8, R21 ;  /* 0x0000001508087221 */ /* 0x010fc40000010000 */
[----:B------:R-:W3:Y:S01]  /*44d0*/  LDS R19, [R4+0x2e00] ;  /* 0x002e000004137984 */ /* 0x000ee20000000800 */
[----:B------:R-:W-:Y:S01]  /*44e0*/  FADD.FTZ R0, R0, R15 ;  /* 0x0000000f00007221 */ /* 0x000fe20000010000 */
[----:B------:R-:W-:Y:S01]  /*44f0*/  FADD.FTZ R37, R8, R37 ;  /* 0x0000002508257221 */ /* 0x000fe20000010000 */
[----:B--2---:R-:W-:Y:S01]  /*4500*/  @P4 MOV R2, R16 ;  /* 0x0000001000024202 */ /* 0x004fe20000000f00 */
[----:B------:R-:W-:Y:S01]  /*4510*/  @P4 IMAD.MOV.U32 R3, RZ, RZ, R43 ;  /* 0x000000ffff034224 */ /* 0x000fe200078e002b */
[----:B------:R-:W-:Y:S01]  /*4520*/  @P4 IADD3 R16, P5, R16, 0x200, RZ ;  /* 0x0000020010104810 */ /* 0x000fe20007fbe0ff */
[----:B------:R-:W-:-:S03]  /*4530*/  FADD.FTZ R0, R0, R29 ;  /* 0x0000001d00007221 */ /* 0x000fc60000010000 */
[----:B------:R2:W-:Y:S01]  /*4540*/  @P4 STG.E desc[UR4][R2.64], R31 ;  /* 0x0000001f02004986 */ /* 0x0005e2000c101904 */
[----:B------:R-:W-:Y:S01]  /*4550*/  @P4 IADD3.X R43, RZ, R43, RZ, P5, !PT ;  /* 0x0000002bff2b4210 */ /* 0x000fe20002ffe4ff */
[----:B------:R-:W-:Y:S01]  /*4560*/  FADD.FTZ R10, RZ, R10 ;  /* 0x0000000aff0a7221 */ /* 0x000fe20000010000 */
[----:B------:R-:W-:Y:S01]  /*4570*/  FADD.FTZ R39, R0, R39 ;  /* 0x0000002700277221 */ /* 0x000fe20000010000 */
[----:B--2---:R-:W-:Y:S02]  /*4580*/  @P4 MOV R2, R14 ;  /* 0x0000000e00024202 */ /* 0x004fe40000000f00 */
[----:B0-----:R-:W-:Y:S01]  /*4590*/  FADD.FTZ R10, R10, R17 ;  /* 0x000000110a0a7221 */ /* 0x001fe20000010000 */
[----:B------:R-:W-:Y:S02]  /*45a0*/  @P4 MOV R3, R41 ;  /* 0x0000002900034202 */ /* 0x000fe40000000f00 */
[----:B------:R-:W-:Y:S01]  /*45b0*/  @P4 IADD3 R14, P6, R14, 0x200, RZ ;  /* 0x000002000e0e4810 */ /* 0x000fe20007fde0ff */
[----:B-1----:R-:W-:-:S02]  /*45c0*/  FADD.FTZ R10, R10, R11 ;  /* 0x0000000b0a0a7221 */ /* 0x002fc40000010000 */
[----:B------:R0:W-:Y:S01]  /*45d0*/  @P4 STG.E desc[UR4][R2.64], R7 ;  /* 0x0000000702004986 */ /* 0x0001e2000c101904 */
[----:B------:R-:W-:Y:S01]  /*45e0*/  @P4 IADD3.X R41, RZ, R41, RZ, P6, !PT ;  /* 0x00000029ff294210 */ /* 0x000fe200037fe4ff */
[----:B---3--:R-:W-:Y:S01]  /*45f0*/  FADD.FTZ R19, R10, R19 ;  /* 0x000000130a137221 */ /* 0x008fe20000010000 */
[----:B0-----:R-:W-:Y:S01]  /*4600*/  @P3 IMAD.MOV.U32 R2, RZ, RZ, R16 ;  /* 0x000000ffff023224 */ /* 0x001fe200078e0010 */
        /* <DEDUP_REMOVED lines=8> */
[----:B------:R-:W-:Y:S01]  /*4690*/  @P2 MOV R4, R14 ;  /* 0x0000000e00042202 */ /* 0x000fe20000000f00 */
[----:B------:R-:W-:Y:S01]  /*46a0*/  @P3 IMAD.X R41, RZ, RZ, R41, P5 ;  /* 0x000000ffff293224 */ /* 0x000fe200028e0629 */
[----:B------:R-:W-:-:S04]  /*46b0*/  @P2 IADD3 R14, P4, R14, 0x200, RZ ;  /* 0x000002000e0e2810 */ /* 0x000fc80007f9e0ff */
[----:B------:R-:W-:Y:S02]  /*46c0*/  @P1 MOV R6, R14 ;  /* 0x0000000e00061202 */ /* 0x000fe40000000f00 */
[----:B0-----:R-:W-:Y:S02]  /*46d0*/  @P2 MOV R2, R16 ;  /* 0x0000001000022202 */ /* 0x001fe40000000f00 */
[----:B------:R-:W-:Y:S02]  /*46e0*/  @P2 IADD3 R16, P3, R16, 0x200, RZ ;  /* 0x0000020010102810 */ /* 0x000fe40007f7e0ff */
[----:B------:R-:W-:Y:S02]  /*46f0*/  @P2 MOV R3, R43 ;  /* 0x0000002b00032202 */ /* 0x000fe40000000f00 */
[-C--:B------:R-:W-:Y:S01]  /*4700*/  @P2 MOV R5, R41.reuse ;  /* 0x0000002900052202 */ /* 0x080fe20000000f00 */
[----:B------:R-:W-:Y:S01]  /*4710*/  @P2 IMAD.X R43, RZ, RZ, R43, P3 ;  /* 0x000000ffff2b2224 */ /* 0x000fe200018e062b */
[----:B------:R-:W-:Y:S01]  /*4720*/  @P2 IADD3.X R41, RZ, R41, RZ, P4, !PT ;  /* 0x00000029ff292210 */ /* 0x000fe200027fe4ff */
[----:B------:R0:W-:Y:S01]  /*4730*/  @P2 STG.E desc[UR4][R2.64], R37 ;  /* 0x0000002502002986 */ /* 0x0001e2000c101904 */
[----:B------:R-:W-:-:S03]  /*4740*/  @P1 IADD3 R14, P4, R14, 0x200, RZ ;  /* 0x000002000e0e1810 */ /* 0x000fc60007f9e0ff */
[----:B------:R-:W-:Y:S01]  /*4750*/  @P1 IMAD.MOV.U32 R7, RZ, RZ, R41 ;  /* 0x000000ffff071224 */ /* 0x000fe200078e0029 */
[----:B------:R1:W-:Y:S01]  /*4760*/  @P2 STG.E desc[UR4][R4.64], R25 ;  /* 0x0000001904002986 */ /* 0x0003e2000c101904 */
[----:B------:R-:W-:Y:S02]  /*4770*/  @P1 IADD3.X R41, RZ, R41, RZ, P4, !PT ;  /* 0x00000029ff291210 */ /* 0x000fe400027fe4ff */
[----:B0-----:R-:W-:Y:S02]  /*4780*/  @P1 MOV R2, R16 ;  /* 0x0000001000021202 */ /* 0x001fe40000000f00 */
[----:B------:R-:W-:Y:S02]  /*4790*/  @P1 MOV R3, R43 ;  /* 0x0000002b00031202 */ /* 0x000fe40000000f00 */
        /* <DEDUP_REMOVED lines=12> */
.L_x_2571:
[----:B------:R-:W-:Y:S01]  /*4860*/  HFMA2.MMA R8, -RZ, RZ, 0, 5.9604644775390625e-08 ;  /* 0x00000001ff087435 */ /* 0x000fe200000001ff */
[----:B------:R-:W-:Y:S01]  /*4870*/  BSSY B1, `(.L_x_2651) ;  /* 0x0000007000017945 */ /* 0x000fe20003800000 */
[----:B------:R-:W-:Y:S01]  /*4880*/  MOV R165, R163 ;  /* 0x000000a300a57202 */ /* 0x000fe20000000f00 */
[----:B------:R-:W-:Y:S01]  /*4890*/  IMAD.MOV.U32 R108, RZ, RZ, -0x1 ;  /* 0xffffffffff6c7424 */ /* 0x000fe200078e00ff */
[----:B------:R-:W-:-:S07]  /*48a0*/  MOV R109, 0x1f ;  /* 0x0000001f006d7802 */ /* 0x000fce0000000f00 */
[----:B01---5:R-:W-:Y:S05]  /*48b0*/  WARPSYNC.COLLECTIVE R108, `(.L_x_2652) ;  /* 0x000000006c087348 */ /* 0x023fea0003c00000 */
[----:B------:R2:W3:Y:S02]  /*48c0*/  SHFL.BFLY P3, R160, R165, R8, R109 ;  /* 0x0c000008a5a07389 */ /* 0x0004e4000006006d */
[----:B0123-5:R-:W-:Y:S01]  /*48d0*/  ENDCOLLECTIVE ;  /* 0x000000000000791b */ /* 0x02ffe20003800000 */
.L_x_2652:
[----:B------:R-:W-:Y:S05]  /*48e0*/  BSYNC B1 ;  /* 0x0000000000017941 */ /* 0x000fea0003800000 */
.L_x_2651:
[----:B------:R-:W-:Y:S01]  /*48f0*/  MOV R8, R160 ;  /* 0x000000a000087202 */ /* 0x000fe20000000f00 */
[----:B------:R-:W-:Y:S01]  /*4900*/  IMAD.MOV.U32 R108, RZ, RZ, -0x1 ;  /* 0xffffffffff6c7424 */ /* 0x000fe200078e00ff */
[----:B------:R-:W-:Y:S02]  /*4910*/  MOV R165, R162 ;  /* 0x000000a200a57202 */ /* 0x000fe40000000f00 */
[----:B------:R-:W-:Y:S01]  /*4920*/  MOV R109, 0x1f ;  /* 0x0000001f006d7802 */ /* 0x000fe20000000f00 */
[----:B------:R-:W-:Y:S01]  /*4930*/  FADD.FTZ R110, R8, R163 ;  /* 0x000000a3086e7221 */ /* 0x000fe20000010000 */
[----:B------:R-:W-:-:S11]  /*4940*/  HFMA2.MMA R8, -RZ, RZ, 0, 5.9604644775390625e-08 ;  /* 0x00000001ff087435 */ /* 0x000fd600000001ff */
[----:B------:R-:W-:Y:S05]  /*4950*/  WARPSYNC.COLLECTIVE R108, `(.L_x_2653) ;  /* 0x000000006c087348 */ /* 0x000fea0003c00000 */
[----:B------:R0:W1:Y:S02]  /*4960*/  SHFL.BFLY P3, R160, R165, R8, R109 ;  /* 0x0c000008a5a07389 */ /* 0x000064000006006d */
[----:B01----:R-:W-:Y:S01]  /*4970*/  ENDCOLLECTIVE ;  /* 0x000000000000791b */ /* 0x003fe20003800000 */
.L_x_2653:
[----:B------:R-:W-:Y:S01]  /*4980*/  HFMA2.MMA R8, -RZ, RZ, 0, 1.1920928955078125e-07 ;  /* 0x00000002ff087435 */ /* 0x000fe200000001ff */
[----:B------:R-:W-:Y:S02]  /*4990*/  MOV R165, R110 ;  /* 0x0000006e00a57202 */ /* 0x000fe40000000f00 */
[----:B------:R-:W-:-:S08]  /*49a0*/  MOV R111, R160 ;  /* 0x000000a0006f7202 */ /* 0x000fd00000000f00 */
[----:B------:R-:W-:Y:S05]  /*49b0*/  WARPSYNC.COLLECTIVE R108, `(.L_x_2654) ;  /* 0x000000006c087348 */ /* 0x000fea0003c00000 */
[----:B------:R0:W1:Y:S02]  /*49c0*/  SHFL.BFLY P3, R160, R165, R8, R109 ;  /* 0x0c000008a5a07389 */ /* 0x000064000006006d */
[----:B01----:R-:W-:Y:S01]  /*49d0*/  ENDCOLLECTIVE ;  /* 0x000000000000791b */ /* 0x003fe20003800000 */
.L_x_2654:
[----:B------:R-:W-:-:S04]  /*49e0*/  FADD.FTZ R111, R111, R162 ;  /* 0x000000a26f6f7221 */ /* 0x000fc80000010000 */
[----:B------:R-:W-:Y:S01]  /*49f0*/  IMAD.MOV.U32 R165, RZ, RZ, R111 ;  /* 0x000000ffffa57224 */ /* 0x000fe200078e006f */
[----:B------:R-:W-:-:S07]  /*4a00*/  MOV R113, R160 ;  /* 0x000000a000717202 */ /* 0x000fce0000000f00 */
[----:B------:R-:W-:Y:S05]  /*4a10*/  WARPSYNC.COLLECTIVE R108, `(.L_x_2655) ;  /* 0x000000006c087348 */ /* 0x000fea0003c00000 */
[----:B------:R0:W1:Y:S02]  /*4a20*/  SHFL.BFLY P3, R160, R165, R8, R109 ;  /* 0x0c000008a5a07389 */ /* 0x000064000006006d */
[----:B01----:R-:W-:Y:S01]  /*4a30*/  ENDCOLLECTIVE ;  /* 0x000000000000791b */ /* 0x003fe20003800000 */
.L_x_2655:
[----:B------:R-:W-:Y:S01]  /*4a40*/  FADD.FTZ R113, R110, R113 ;  /* 0x000000716e717221 */ /* 0x000fe20000010000 */
[----:B------:R-:W-:-:S04]  /*4a50*/  HFMA2.MMA R8, -RZ, RZ, 0, 2.384185791015625e-07 ;  /* 0x00000004ff087435 */ /* 0x000fc800000001ff */
[----:B------:R-:W-:Y:S02]  /*4a60*/  MOV R165, R113 ;  /* 0x0000007100a57202 */ /* 0x000fe40000000f00 */
[----:B------:R-:W-:-:S07]  /*4a70*/  MOV R112, R160 ;  /* 0x000000a000707202 */ /* 0x000fce0000000f00 */
[----:B------:R-:W-:Y:S05]  /*4a80*/  WARPSYNC.COLLECTIVE R108, `(.L_x_2656) ;  /* 0x000000006c087348 */ /* 0x000fea0003c00000 */
[----:B------:R0:W1:Y:S02]  /*4a90*/  SHFL.BFLY P3, R160, R165, R8, R109 ;  /* 0x0c000008a5a07389 */ /* 0x000064000006006d */
[----:B01----:R-:W-:Y:S01]  /*4aa0*/  ENDCOLLECTIVE ;  /* 0x000000000000791b */ /* 0x003fe20003800000 */
.L_x_2656:
[----:B------:R-:W-:-:S04]  /*4ab0*/  FADD.FTZ R112, R111, R112 ;  /* 0x000000706f707221 */ /* 0x000fc80000010000 */
[----:B------:R-:W-:Y:S01]  /*4ac0*/  IMAD.MOV.U32 R165, RZ, RZ, R112 ;  /* 0x000000ffffa57224 */ /* 0x000fe200078e0070 */
[----:B------:R-:W-:-:S07]  /*4ad0*/  MOV R114, R160 ;  /* 0x000000a000727202 */ /* 0x000fce0000000f00 */
[----:B------:R-:W-:Y:S05]  /*4ae0*/  WARPSYNC.COLLECTIVE R108, `(.L_x_2657) ;  /* 0x000000006c087348 */ /* 0x000fea0003c00000 */
[----:B------:R0:W1:Y:S02]  /*4af0*/  SHFL.BFLY P3, R160, R165, R8, R109 ;  /* 0x0c000008a5a07389 */ /* 0x000064000006006d */
[----:B01----:R-:W-:Y:S01]  /*4b00*/  ENDCOLLECTIVE ;  /* 0x000000000000791b */ /* 0x003fe20003800000 */
.L_x_2657:
[----:B------:R-:W-:Y:S01]  /*4b10*/  FADD.FTZ R114, R113, R114 ;  /* 0x0000007271727221 */ /* 0x000fe20000010000 */
[----:B------:R-:W-:-:S04]  /*4b20*/  HFMA2.MMA R8, -RZ, RZ, 0, 4.76837158203125e-07 ;  /* 0x00000008ff087435 */ /* 0x000fc800000001ff */
[----:B------:R-:W-:Y:S02]  /*4b30*/  MOV R165, R114 ;  /* 0x0000007200a57202 */ /* 0x000fe40000000f00 */
[----:B------:R-:W-:-:S07]  /*4b40*/  MOV R115, R160 ;  /* 0x000000a000737202 */ /* 0x000fce0000000f00 */
[----:B------:R-:W-:Y:S05]  /*4b50*/  WARPSYNC.COLLECTIVE R108, `(.L_x_2658) ;  /* 0x000000006c087348 */ /* 0x000fea0003c00000 */
[----:B------:R0:W1:Y:S02]  /*4b60*/  SHFL.BFLY P3, R160, R165, R8, R109 ;  /* 0x0c000008a5a07389 */ /* 0x000064000006006d */
[----:B01----:R-:W-:Y:S01]  /*4b70*/  ENDCOLLECTIVE ;  /* 0x000000000000791b */ /* 0x003fe20003800000 */
.L_x_2658:
[----:B------:R-:W-:-:S05]  /*4b80*/  FADD.FTZ R115, R112, R115 ;  /* 0x0000007370737221 */ /* 0x000fca0000010000 */
[----:B------:R-:W-:Y:S02]  /*4b90*/  MOV R165, R115 ;  /* 0x0000007300a57202 */ /* 0x000fe40000000f00 */
[----:B------:R-:W-:-:S07]  /*4ba0*/  MOV R163, R160 ;  /* 0x000000a000a37202 */ /* 0x000fce0000000f00 */
[----:B------:R-:W-:Y:S05]  /*4bb0*/  WARPSYNC.COLLECTIVE R108, `(.L_x_2659) ;  /* 0x000000006c087348 */ /* 0x000fea0003c00000 */
[----:B------:R0:W1:Y:S02]  /*4bc0*/  SHFL.BFLY P3, R160, R165, R8, R109 ;  /* 0x0c000008a5a07389 */ /* 0x000064000006006d */
[----:B01----:R-:W-:Y:S01]  /*4bd0*/  ENDCOLLECTIVE ;  /* 0x000000000000791b */ /* 0x003fe20003800000 */
.L_x_2659:
[----:B------:R-:W-:Y:S01]  /*4be0*/  FADD.FTZ R163, R114, R163 ;  /* 0x000000a372a37221 */ /* 0x000fe20000010000 */
[----:B------:R-:W-:-:S04]  /*4bf0*/  HFMA2.MMA R8, -RZ, RZ, 0, 9.5367431640625e-07 ;  /* 0x00000010ff087435 */ /* 0x000fc800000001ff */
[----:B------:R-:W-:Y:S01]  /*4c00*/  MOV R165, R163 ;  /* 0x000000a300a57202 */ /* 0x000fe20000000f00 */
[----:B------:R-:W-:-:S07]  /*4c10*/  IMAD.MOV.U32 R122, RZ, RZ, R160 ;  /* 0x000000ffff7a7224 */ /* 0x000fce00078e00a0 */
[----:B------:R-:W-:Y:S05]  /*4c20*/  WARPSYNC.COLLECTIVE R108, `(.L_x_2660) ;  /* 0x000000006c087348 */ /* 0x000fea0003c00000 */
[----:B------:R0:W1:Y:S02]  /*4c30*/  SHFL.BFLY P3, R160, R165, R8, R109 ;  /* 0x0c000008a5a07389 */ /* 0x000064000006006d */
[----:B01----:R-:W-:Y:S01]  /*4c40*/  ENDCOLLECTIVE ;  /* 0x000000000000791b */ /* 0x003fe20003800000 */
.L_x_2660:
[----:B------:R-:W-:-:S05]  /*4c50*/  FADD.FTZ R122, R115, R122 ;  /* 0x0000007a737a7221 */ /* 0x000fca0000010000 */
[----:B------:R-:W-:Y:S02]  /*4c60*/  MOV R165, R122 ;  /* 0x0000007a00a57202 */ /* 0x000fe40000000f00 */
[----:B------:R-:W-:-:S07]  /*4c70*/  MOV R110, R160 ;  /* 0x000000a0006e7202 */ /* 0x000fce0000000f00 */
[----:B------:R-:W-:Y:S05]  /*4c80*/  WARPSYNC.COLLECTIVE R108, `(.L_x_2661) ;  /* 0x000000006c087348 */ /* 0x000fea0003c00000 */
[----:B------:R0:W1:Y:S02]  /*4c90*/  SHFL.BFLY P3, R160, R165, R8, R109 ;  /* 0x0c000008a5a07389 */ /* 0x000064000006006d */
[----:B01----:R-:W-:Y:S01]  /*4ca0*/  ENDCOLLECTIVE ;  /* 0x000000000000791b */ /* 0x003fe20003800000 */
.L_x_2661:
[----:B------:R-:W-:Y:S01]  /*4cb0*/  MOV R111, R160 ;  /* 0x000000a0006f7202 */ /* 0x000fe20000000f00 */
[----:B------:R-:W-:Y:S06]  /*4cc0*/  BRA `(.L_x_2662) ;  /* 0xffffffcc00847947 */ /* 0x000fec000383ffff */
.L_x_2663:
        /* <DEDUP_REMOVED lines=11> */
.L_x_11698:


//--------------------- .text._ZN10layer_norm13ln_bwd_kernelINS_13Kernel_traitsIf13__nv_bfloat16S2_S2_fjLj768ELj1ELj4ELj1ELj16ENS_18Kernel_traits_baseILj768EfS2_S2_S2_fjLj128EEEEELb0ELb0ELb1ELb1EEEvNS_9BwdParamsE --------------------------
	.section	.text._ZN10layer_norm13ln_bwd_kernelINS_13Kernel_traitsIf13__nv_bfloat16S2_S2_fjLj768ELj1ELj4ELj1ELj16ENS_18Kernel_traits_baseILj768EfS2_S2_S2_fjLj128EEEEELb0ELb0ELb1ELb1EEEvNS_9BwdParamsE,"ax",@progbits
	.align	128
        .global         _ZN10layer_norm13ln_bwd_kernelINS_13Kernel_traitsIf13__nv_bfloat16S2_S2_fjLj768ELj1ELj4ELj1ELj16ENS_18Kernel_traits_baseILj768EfS2_S2_S2_fjLj128EEEEELb0ELb0ELb1ELb1EEEvNS_9BwdParamsE
        .type           _ZN10layer_norm13ln_bwd_kernelINS_13Kernel_traitsIf13__nv_bfloat16S2_S2_fjLj768ELj1ELj4ELj1ELj16ENS_18Kernel_traits_baseILj768EfS2_S2_S2_fjLj128EEEEELb0ELb0ELb1ELb1EEEvNS_9BwdParamsE,@function
        .size           _ZN10layer_norm13ln_bwd_kernelINS_13Kernel_traitsIf13__nv_bfloat16S2_S2_fjLj768ELj1ELj4ELj1ELj16ENS_18Kernel_traits_baseILj768EfS2_S2_S2_fjLj128EEEEELb0ELb0ELb1ELb1EEEvNS_9BwdParamsE,(.L_x_11699 - _ZN10layer_norm13ln_bwd_kernelINS_13Kernel_traitsIf13__nv_bfloat16S2_S2_fjLj768ELj1ELj4ELj1ELj16ENS_18Kernel_traits_baseILj768EfS2_S2_S2_fjLj128EEEEELb0ELb0ELb1ELb1EEEvNS_9BwdParamsE)
        .other          _ZN10layer_norm13ln_bwd_kernelINS_13Kernel_traitsIf13__nv_bfloat16S2_S2_fjLj768ELj1ELj4ELj1ELj16ENS_18Kernel_traits_baseILj768EfS2_S2_S2_fjLj128EEEEELb0ELb0ELb1ELb1EEEvNS_9BwdParamsE,@"STO_CUDA_ENTRY STV_DEFAULT"
_ZN10layer_norm13ln_bwd_kernelINS_13Kernel_traitsIf13__nv_bfloat16S2_S2_fjLj768ELj1ELj4ELj1ELj16ENS_18Kernel_traits_baseILj768EfS2_S2_S2_fjLj128EEEEELb0ELb0ELb1ELb1EEEvNS_9BwdParamsE:
.text._ZN10layer_norm13ln_bwd_kernelINS_13Kernel_traitsIf13__nv_bfloat16S2_S2_fjLj768ELj1ELj4ELj1ELj16ENS_18Kernel_traits_baseILj768EfS2_S2_S2_fjLj128EEEEELb0ELb0ELb1ELb1EEEvNS_9BwdParamsE:
        /* <DEDUP_REMOVED lines=38> */
.L_x_2665:
[----:B------:R-:W-:Y:S01]  /*0260*/  SHF.L.U32 R0, R12, 0x5, RZ ;  /* 0x000000050c007819 */ /* 0x000fe200000006ff */
[----:B------:R-:W-:Y:S01]  /*0270*/  ULDC.64 UR6, c[0x0][0x260] ;  /* 0x0000980000067ab9 */ /* 0x000fe20000000a00 */
[----:B------:R-:W0:Y:S02]  /*0280*/  LDC.U8 R11, c[0x0][0x2a0] ;  /* 0x0000a800ff0b7b82 */ /* 0x000e240000000000 */
[----:B------:R-:W-:-:S04]  /*0290*/  LOP3.LUT R0, R0, 0x3e0, RZ, 0xc0, !PT ;  /* 0x000003e000007812 */ /* 0x000fc800078ec0ff */
[----:B------:R-:W-:-:S04]  /*02a0*/  IADD3 R2, P0, R0, UR6, RZ ;  /* 0x0000000600027c10 */ /* 0x000fc8000ff1e0ff */
[----:B------:R-:W-:-:S05]  /*02b0*/  IADD3.X R3, RZ, UR7, RZ, P0, !PT ;  /* 0x00000007ff037c10 */ /* 0x000fca00087fe4ff */
[----:B------:R1:W5:Y:S04]  /*02c0*/  LDG.E.128 R68, desc[UR4][R2.64] ;  /* 0x0000000402447981 */ /* 0x000368000c1e1d00 */
[----:B------:R1:W5:Y:S04]  /*02d0*/  LDG.E.128 R72, desc[UR4][R2.64+0x10] ;  /* 0x0000100402487981 */ /* 0x000368000c1e1d00 */
[----:B------:R1:W5:Y:S04]  /*02e0*/  LDG.E.128 R76, desc[UR4][R2.64+0x400] ;  /* 0x00040004024c7981 */ /* 0x000368000c1e1d00 */
[----:B------:R1:W5:Y:S04]  /*02f0*/  LDG.E.128 R80, desc[UR4][R2.64+0x410] ;  /* 0x0004100402507981 */ /* 0x000368000c1e1d00 */
[----:B------:R1:W5:Y:S04]  /*0300*/  LDG.E.128 R84, desc[UR4][R2.64+0x800] ;  /* 0x0008000402547981 */ /* 0x000368000c1e1d00 */
[----:B------:R1:W5:Y:S01]  /*0310*/  LDG.E.128 R88, desc[UR4][R2.64+0x810] ;  /* 0x0008100402587981 */ /* 0x000362000c1e1d00 */
        /* <DEDUP_REMOVED lines=23> */
[----:B01----:R-:W-:-:S07]  /*0490*/  CS2R R44, SRZ ;  /* 0x00000000002c7805 */ /* 0x003fce000001ff00 */
.L_x_2743:
[----:B------:R-:W0:Y:S08]  /*04a0*/  LDC.64 R4, c[0x0][0x288] ;  /* 0x0000a200ff047b82 */ /* 0x000e300000000a00 */
[----:B------:R-:W1:Y:S08]  /*04b0*/  LDC R8, c[0x0][0x218] ;  /* 0x00008600ff087b82 */ /* 0x000e700000000800 */
[----:B------:R-:W2:Y:S01]  /*04c0*/  LDC.64 R138, c[0x0][0x258] ;  /* 0x00009600ff8a7b82 */ /* 0x000ea20000000a00 */
[----:B0-----:R-:W-:-:S07]  /*04d0*/  IMAD.WIDE R4, R13, 0x4, R4 ;  /* 0x000000040d047825 */ /* 0x001fce00078e0204 */
[----:B------:R-:W0:Y:S01]  /*04e0*/  LDC.64 R14, c[0x0][0x280] ;  /* 0x0000a000ff0e7b82 */ /* 0x000e220000000a00 */
[----:B------:R3:W4:Y:S01]  /*04f0*/  LDG.E R0, desc[UR4][R4.64] ;  /* 0x0000000404007981 */ /* 0x000722000c1e1900 */
[----:B-1----:R-:W-:-:S06]  /*0500*/  IMAD R2, R13, R8, RZ ;  /* 0x000000080d027224 */ /* 0x002fcc00078e02ff */
[----:B------:R-:W1:Y:S01]  /*0510*/  LDC.64 R136, c[0x0][0x2c8] ;  /* 0x0000b200ff887b82 */ /* 0x000e620000000a00 */
[----:B------:R-:W-:Y:S01]  /*0520*/  SHF.R.S32.HI R7, RZ, 0x1f, R2 ;  /* 0x0000001fff077819 */ /* 0x000fe20000011402 */
[----:B--2---:R-:W-:-:S03]  /*0530*/  IMAD.WIDE R138, R13, 0x4, R138 ;  /* 0x000000040d8a7825 */ /* 0x004fc600078e028a */
[----:B------:R-:W-:Y:S02]  /*0540*/  LEA.HI R6, R7, R2, RZ, 0x3 ;  /* 0x0000000207067211 */ /* 0x000fe400078f18ff */
[----:B------:R-:W-:Y:S01]  /*0550*/  LOP3.LUT R7, R12, 0x1f, RZ, 0xc0, !PT ;  /* 0x0000001f0c077812 */ /* 0x000fe200078ec0ff */
[----:B------:R-:W-:Y:S01]  /*0560*/  BSSY B1, `(.L_x_2667) ;  /* 0x000012a000017945 */ /* 0x000fe20003800000 */
[----:B-----5:R1:W5:Y:S02]  /*0570*/  LDG.E R10, desc[UR4][R138.64] ;  /* 0x000000048a0a7981 */ /* 0x020364000c1e1900 */
[----:B------:R-:W-:Y:S01]  /*0580*/  LEA.HI.SX32 R6, R6, R7, 0x1d ;  /* 0x0000000706067211 */ /* 0x000fe200078feaff */
[----:B0-----:R-:W-:-:S03]  /*0590*/  IMAD.WIDE R14, R13, 0x4, R14 ;  /* 0x000000040d0e7825 */ /* 0x001fc600078e020e */
[C---:B---3--:R-:W-:Y:S02]  /*05a0*/  IADD3 R5, R6.reuse, 0x20, RZ ;  /* 0x0000002006057810 */ /* 0x048fe40007ffe0ff */
[----:B------:R-:W-:Y:S01]  /*05b0*/  IADD3 R4, R6, 0x40, RZ ;  /* 0x0000004006047810 */ /* 0x000fe20007ffe0ff */
[----:B------:R0:W5:Y:S02]  /*05c0*/  LDG.E R9, desc[UR4][R14.64] ;  /* 0x000000040e097981 */ /* 0x000164000c1e1900 */
[----:B-1----:R-:W-:-:S04]  /*05d0*/  IMAD.WIDE.U32 R138, R5, 0x10, R136 ;  /* 0x00000010058a7825 */ /* 0x002fc800078e0088 */
[----:B0-----:R-:W-:-:S04]  /*05e0*/  IMAD.WIDE.U32 R14, R6, 0x10, R136 ;  /* 0x00000010060e7825 */ /* 0x001fc800078e0088 */
[----:B------:R-:W-:Y:S01]  /*05f0*/  IMAD.WIDE.U32 R136, R4, 0x10, R136 ;  /* 0x0000001004887825 */ /* 0x000fe200078e0088 */
[----:B----4-:R-:W-:-:S13]  /*0600*/  ISETP.GT.AND P1, PT, R0, RZ, PT ;  /* 0x000000ff0000720c */ /* 0x010fda0003f24270 */
[----:B------:R-:W-:Y:S05]  /*0610*/  @P1 BRA `(.L_x_2668) ;  /* 0x0000000000341947 */ /* 0x000fea0003800000 */
        /* <DEDUP_REMOVED lines=10> */
[----:B------:R-:W-:Y:S01]  /*06c0*/  IMAD.MOV.U32 R160, RZ, RZ, RZ ;  /* 0x000000ffffa07224 */ /* 0x000fe200078e00ff */
[----:B------:R-:W-:Y:S01]  /*06d0*/  MOV R159, RZ ;  /* 0x000000ff009f7202 */ /* 0x000fe20000000f00 */
[----:B------:R-:W-:Y:S06]  /*06e0*/  BRA `(.L_x_2669) ;  /* 0x0000001000447947 */ /* 0x000fec0003800000 */
.L_x_2668:
        /* <DEDUP_REMOVED lines=18> */
[C---:B------:R-:W-:Y:S02]  /*0810*/  IMAD.WIDE.U32 R112, R131.reuse, 0x10, R128 ;  /* 0x0000001083707825 */ /* 0x040fe400078e0080 */
        /* <DEDUP_REMOVED lines=13> */
[----:B---3--:R-:W-:-:S02]  /*08f0*/  SHF.L.U32 R144, R108, 0x10, RZ ;  /* 0x000000106c907819 */ /* 0x008fc400000006ff */
[----:B------:R-:W-:Y:S02]  /*0900*/  PRMT R135, R108, 0x7632, R135 ;  /* 0x000076326c877816 */ /* 0x000fe40000000087 */
[----:B------:R-:W-:Y:S02]  /*0910*/  SHF.L.U32 R140, R110, 0x10, RZ ;  /* 0x000000106e8c7819 */ /* 0x000fe400000006ff */
[----:B----4-:R-:W-:Y:S01]  /*0920*/  FSEL R157, R3, RZ, !P0 ;  /* 0x000000ff039d7208 */ /* 0x010fe20004000000 */
[----:B------:R-:W-:Y:S01]  /*0930*/  IMAD.U32 R142, R111, 0x10000, RZ ;  /* 0x000100006f8e7824 */ /* 0x000fe200078e00ff */
[----:B------:R-:W-:Y:S02]  /*0940*/  PRMT R148, R119, 0x7632, R148 ;  /* 0x0000763277947816 */ /* 0x000fe40000000094 */
[----:B------:R-:W-:Y:S01]  /*0950*/  PRMT R132, R109, 0x7632, R132 ;  /* 0x000076326d847816 */ /* 0x000fe20000000084 */
[----:B------:R-:W-:Y:S01]  /*0960*/  FADD.FTZ R3, -R157, R144 ;  /* 0x000000909d037221 */ /* 0x000fe20000010100 */
[----:B------:R-:W-:-:S02]  /*0970*/  SHF.L.U32 R146, R109, 0x10, RZ ;  /* 0x000000106d927819 */ /* 0x000fc400000006ff */
[----:B------:R-:W-:Y:S02]  /*0980*/  PRMT R133, R110, 0x7632, R133 ;  /* 0x000076326e857816 */ /* 0x000fe40000000085 */
[C---:B0-----:R-:W-:Y:S02]  /*0990*/  PRMT R139, R118.reuse, 0x7632, R139 ;  /* 0x00007632768b7816 */ /* 0x041fe4000000008b */
[----:B------:R-:W-:Y:S02]  /*09a0*/  SHF.L.U32 R154, R118, 0x10, RZ ;  /* 0x00000010769a7819 */ /* 0x000fe400000006ff */
[C---:B--2---:R-:W-:Y:S02]  /*09b0*/  PRMT R118, R123.reuse, 0x7632, R118 ;  /* 0x000076327b767816 */ /* 0x044fe40000000076 */
[----:B-1----:R-:W-:Y:S02]  /*09c0*/  SHF.L.U32 R137, R123, 0x10, RZ ;  /* 0x000000107b897819 */ /* 0x002fe400000006ff */
[----:B------:R-:W-:Y:S01]  /*09d0*/  SHF.L.U32 R144, R135, 0x10, RZ ;  /* 0x0000001087907819 */ /* 0x000fe200000006ff */
[----:B------:R-:W-:Y:S01]  /*09e0*/  FADD.FTZ R145, -R157, R140 ;  /* 0x0000008c9d917221 */ /* 0x000fe20000010100 */
[----:B------:R-:W-:Y:S01]  /*09f0*/  PRMT R123, R125, 0x7632, R123 ;  /* 0x000076327d7b7816 */ /* 0x000fe2000000007b */
[----:B------:R-:W-:Y:S01]  /*0a00*/  FADD.FTZ R143, -R157, R142 ;  /* 0x0000008e9d8f7221 */ /* 0x000fe20000010100 */
[----:B------:R-:W-:-:S02]  /*0a10*/  SHF.L.U32 R150, R116, 0x10, RZ ;  /* 0x0000001074967819 */ /* 0x000fc400000006ff */
[----:B------:R-:W-:Y:S02]  /*0a20*/  SHF.L.U32 R156, R119, 0x10, RZ ;  /* 0x00000010779c7819 */ /* 0x000fe400000006ff */
[----:B------:R-:W-:Y:S01]  /*0a30*/  SHF.L.U32 R148, R148, 0x10, RZ ;  /* 0x0000001094947819 */ /* 0x000fe200000006ff */
[----:B------:R-:W-:Y:S01]  /*0a40*/  FADD.FTZ R147, -R157, R146 ;  /* 0x000000929d937221 */ /* 0x000fe20000010100 */
[C---:B------:R-:W-:Y:S02]  /*0a50*/  PRMT R14, R112.reuse, 0x7632, R14 ;  /* 0x00007632700e7816 */ /* 0x040fe4000000000e */
[----:B------:R-:W-:Y:S02]  /*0a60*/  SHF.L.U32 R109, R112, 0x10, RZ ;  /* 0x00000010706d7819 */ /* 0x000fe400000006ff */
[----:B------:R-:W-:Y:S02]  /*0a70*/  SHF.L.U32 R132, R132, 0x10, RZ ;  /* 0x0000001084847819 */ /* 0x000fe400000006ff */
[----:B------:R-:W-:Y:S01]  /*0a80*/  SHF.L.U32 R140, R133, 0x10, RZ ;  /* 0x00000010858c7819 */ /* 0x000fe200000006ff */
[----:B------:R-:W-:Y:S01]  /*0a90*/  FADD.FTZ R133, -R157, R154 ;  /* 0x0000009a9d857221 */ /* 0x000fe20000010100 */
[----:B------:R-:W-:Y:S01]  /*0aa0*/  SHF.L.U32 R158, R125, 0x10, RZ ;  /* 0x000000107d9e7819 */ /* 0x000fe200000006ff */
[----:B------:R-:W-:Y:S01]  /*0ab0*/  FADD.FTZ R146, -R157, R144 ;  /* 0x000000909d927221 */ /* 0x000fe20000010100 */
[----:B------:R-:W-:-:S02]  /*0ac0*/  PRMT R149, R126, 0x7632, R149 ;  /* 0x000076327e957816 */ /* 0x000fc40000000095 */
[----:B------:R-:W-:Y:S02]  /*0ad0*/  PRMT R110, R115, 0x7632, R110 ;  /* 0x00007632736e7816 */ /* 0x000fe4000000006e */
[----:B------:R-:W-:Y:S02]  /*0ae0*/  PRMT R136, R116, 0x7632, R136 ;  /* 0x0000763274887816 */ /* 0x000fe40000000088 */
[----:B------:R-:W-:Y:S02]  /*0af0*/  SHF.L.U32 R162, R127, 0x10, RZ ;  /* 0x000000107fa27819 */ /* 0x000fe400000006ff */
[----:B------:R-:W-:Y:S01]  /*0b00*/  SHF.L.U32 R154, R123, 0x10, RZ ;  /* 0x000000107b9a7819 */ /* 0x000fe200000006ff */
[----:B------:R-:W-:Y:S01]  /*0b10*/  FADD.FTZ R141, -R157, R150 ;  /* 0x000000969d8d7221 */ /* 0x000fe20000010100 */
[----:B------:R-:W-:Y:S01]  /*0b20*/  SHF.L.U32 R115, R115, 0x10, RZ ;  /* 0x0000001073737819 */ /* 0x000fe200000006ff */
[C---:B------:R-:W-:Y:S01]  /*0b30*/  FADD.FTZ R165, -R157.reuse, R148 ;  /* 0x000000949da57221 */ /* 0x040fe20000010100 */
[----:B------:R-:W-:Y:S01]  /*0b40*/  PRMT R116, R122, 0x7632, R116 ;  /* 0x000076327a747816 */ /* 0x000fe20000000074 */
[----:B-----5:R-:W-:Y:S01]  /*0b50*/  FMUL.FTZ R143, R10, R143 ;  /* 0x0000008f0a8f7220 */ /* 0x020fe20000410000 */
[----:B------:R-:W-:Y:S01]  /*0b60*/  SHF.L.U32 R119, R122, 0x10, RZ ;  /* 0x000000107a777819 */ /* 0x000fe200000006ff */
[----:B------:R-:W-:Y:S01]  /*0b70*/  FADD.FTZ R122, -R157, R156 ;  /* 0x0000009c9d7a7221 */ /* 0x000fe20000010100 */
[----:B------:R-:W-:Y:S01]  /*0b80*/  PRMT R15, R113, 0x7632, R15 ;  /* 0x00007632710f7816 */ /* 0x000fe2000000000f */
[----:B------:R-:W-:Y:S01]  /*0b90*/  FADD.FTZ R144, -R157, R132 ;  /* 0x000000849d907221 */ /* 0x000fe20000010100 */
[C---:B------:R-:W-:Y:S01]  /*0ba0*/  PRMT R138, R117.reuse, 0x7632, R138 ;  /* 0x00007632758a7816 */ /* 0x040fe2000000008a */
[----:B------:R-:W-:Y:S01]  /*0bb0*/  FMUL.FTZ R148, R68, R109 ;  /* 0x0000006d44947220 */ /* 0x000fe20000410000 */
[----:B------:R-:W-:-:S02]  /*0bc0*/  SHF.L.U32 R152, R117, 0x10, RZ ;  /* 0x0000001075987819 */ /* 0x000fc400000006ff */
[----:B------:R-:W-:Y:S02]  /*0bd0*/  SHF.L.U32 R160, R126, 0x10, RZ ;  /* 0x000000107ea07819 */ /* 0x000fe400000006ff */
[----:B------:R-:W-:Y:S01]  /*0be0*/  SHF.L.U32 R14, R14, 0x10, RZ ;  /* 0x000000100e0e7819 */ /* 0x000fe200000006ff */
[----:B------:R-:W-:Y:S01]  /*0bf0*/  FMUL.FTZ R3, R10, R3 ;  /* 0x000000030a037220 */ /* 0x000fe20000410000 */
[----:B------:R-:W-:Y:S01]  /*0c00*/  PRMT R112, R120, 0x7632, R112 ;  /* 0x0000763278707816 */ /* 0x000fe20000000070 */
[----:B------:R-:W-:Y:S01]  /*0c10*/  FMUL.FTZ R146, R10, R146 ;  /* 0x000000920a927220 */ /* 0x000fe20000410000 */
[----:B------:R-:W-:Y:S02]  /*0c20*/  SHF.L.U32 R117, R120, 0x10, RZ ;  /* 0x0000001078757819 */ /* 0x000fe400000006ff */
[----:B------:R-:W-:Y:S01]  /*0c30*/  PRMT R126, R127, 0x7632, R126 ;  /* 0x000076327f7e7816 */ /* 0x000fe2000000007e */
[----:B------:R-:W-:Y:S01]  /*0c40*/  FADD.FTZ R127, -R157, R158 ;  /* 0x0000009e9d7f7221 */ /* 0x000fe20000010100 */
[----:B------:R-:W-:Y:S01]  /*0c50*/  SHF.L.U32 R156, R149, 0x10, RZ ;  /* 0x00000010959c7819 */ /* 0x000fe200000006ff */
[C---:B------:R-:W-:Y:S01]  /*0c60*/  FADD.FTZ R123, -R157.reuse, R162 ;  /* 0x000000a29d7b7221 */ /* 0x040fe20000010100 */
[----:B------:R-:W-:Y:S01]  /*0c70*/  PRMT R120, R124, 0x7632, R120 ;  /* 0x000076327c787816 */ /* 0x000fe20000000078 */
[----:B------:R-:W-:Y:S01]  /*0c80*/  FADD.FTZ R161, -R157, R154 ;  /* 0x0000009a9da17221 */ /* 0x000fe20000010100 */
[----:B------:R-:W-:Y:S01]  /*0c90*/  SHF.L.U32 R150, R139, 0x10, RZ ;  /* 0x000000108b967819 */ /* 0x000fe200000006ff */
[----:B------:R-:W-:Y:S01]  /*0ca0*/  FADD.FTZ R142, -R157, R140 ;  /* 0x0000008c9d8e7221 */ /* 0x000fe20000010100 */
[----:B------:R-:W-:Y:S01]  /*0cb0*/  SHF.L.U32 R113, R113, 0x10, RZ ;  /* 0x0000001071717819 */ /* 0x000fe200000006ff */
[----:B------:R-:W-:Y:S01]  /*0cc0*/  FMUL.FTZ R147, R10, R147 ;  /* 0x000000930a937220 */ /* 0x000fe20000410000 */
[----:B------:R-:W-:Y:S01]  /*0cd0*/  PRMT R108, R114, 0x7632, R108 ;  /* 0x00007632726c7816 */ /* 0x000fe2000000006c */
[----:B------:R-:W-:Y:S01]  /*0ce0*/  FMUL.FTZ R141, R10, R141 ;  /* 0x0000008d0a8d7220 */ /* 0x000fe20000410000 */
[----:B------:R-:W-:Y:S01]  /*0cf0*/  SHF.L.U32 R158, R110, 0x10, RZ ;  /* 0x000000106e9e7819 */ /* 0x000fe200000006ff */
[-C--:B------:R-:W-:Y:S01]  /*0d00*/  FFMA.FTZ R42, R143, R115.reuse, R42 ;  /* 0x000000738f2a7223 */ /* 0x080fe2000001002a */
[----:B------:R-:W-:Y:S01]  /*0d10*/  SHF.L.U32 R154, R15, 0x10, RZ ;  /* 0x000000100f9a7819 */ /* 0x000fe200000006ff */
[----:B------:R-:W-:Y:S01]  /*0d20*/  FADD.FTZ R62, R62, R115 ;  /* 0x000000733e3e7221 */ /* 0x000fe20000010000 */
[----:B------:R-:W-:Y:S01]  /*0d30*/  FMUL.FTZ R110, R74, R115 ;  /* 0x000000734a6e7220 */ /* 0x000fe20000410000 */
[----:B------:R-:W-:Y:S01]  /*0d40*/  IMAD.U32 R162, R118, 0x10000, RZ ;  /* 0x0001000076a27824 */ /* 0x000fe200078e00ff */
[----:B------:R-:W-:Y:S01]  /*0d50*/  PRMT R134, R111, 0x7632, R134 ;  /* 0x000076326f867816 */ /* 0x000fe20000000086 */
[----:B------:R-:W-:Y:S01]  /*0d60*/  FADD.FTZ R135, -R157, R152 ;  /* 0x000000989d877221 */ /* 0x000fe20000010100 */
[----:B------:R-:W-:Y:S01]  /*0d70*/  FMUL.FTZ R144, R10, R144 ;  /* 0x000000900a907220 */ /* 0x000fe20000410000 */
[-C--:B------:R-:W-:Y:S01]  /*0d80*/  FMUL.FTZ R115, R69, R14.reuse ;  /* 0x0000000e45737220 */ /* 0x080fe20000410000 */
[----:B------:R-:W-:Y:S01]  /*0d90*/  FADD.FTZ R118, RZ, R148 ;  /* 0x00000094ff767221 */ /* 0x000fe20000010000 */
[----:B------:R-:W-:Y:S01]  /*0da0*/  SHF.L.U32 R111, R114, 0x10, RZ ;  /* 0x00000010726f7819 */ /* 0x000fe200000006ff */
[----:B------:R-:W-:Y:S01]  /*0db0*/  FADD.FTZ R159, -R157, R156 ;  /* 0x0000009c9d9f7221 */ /* 0x000fe20000010100 */
[----:B------:R-:W-:Y:S01]  /*0dc0*/  SHF.L.U32 R152, R120, 0x10, RZ ;  /* 0x0000001078987819 */ /* 0x000fe200000006ff */
[----:B------:R-:W-:Y:S01]  /*0dd0*/  FFMA.FTZ R45, R146, R14, R45 ;  /* 0x0000000e922d7223 */ /* 0x000fe2000001002d */
[----:B------:R-:W-:Y:S01]  /*0de0*/  FADD.FTZ R65, R65, R14 ;  /* 0x0000000e41417221 */ /* 0x000fe20000010000 */
[----:B------:R-:W-:Y:S01]  /*0df0*/  FFMA.FTZ R15, R3, R148, RZ ;  /* 0x00000094030f7223 */ /* 0x000fe200000100ff */
[----:B------:R-:W-:Y:S01]  /*0e00*/  FADD.FTZ R120, -R157, R150 ;  /* 0x000000969d787221 */ /* 0x000fe20000010100 */
[----:B------:R-:W-:Y:S01]  /*0e10*/  FMUL.FTZ R145, R10, R145 ;  /* 0x000000910a917220 */ /* 0x000fe20000410000 */
[----:B------:R-:W-:Y:S01]  /*0e20*/  SHF.L.U32 R156, R108, 0x10, RZ ;  /* 0x000000106c9c7819 */ /* 0x000fe200000006ff */
[----:B------:R-:W-:Y:S01]  /*0e30*/  FMUL.FTZ R142, R10, R142 ;  /* 0x0000008e0a8e7220 */ /* 0x000fe20000410000 */
[----:B------:R-:W-:Y:S01]  /*0e40*/  SHF.L.U32 R14, R112, 0x10, RZ ;  /* 0x00000010700e7819 */ /* 0x000fe200000006ff */
        /* <DEDUP_REMOVED lines=24> */
[----:B------:R-:W-:Y:S01]  /*0fd0*/  SHF.L.U32 R136, R136, 0x10, RZ ;  /* 0x0000001088887819 */ /* 0x000fe200000006ff */
[----:B------:R-:W-:Y:S01]  /*0fe0*/  FADD.FTZ R140, -R157, R134 ;  /* 0x000000869d8c7221 */ /* 0x000fe20000010100 */
[----:B------:R-:W-:Y:S01]  /*0ff0*/  FADD.FTZ R117, R164, R111 ;  /* 0x0000006fa4757221 */ /* 0x000fe20000010000 */
[----:B------:R-:W-:Y:S01]  /*1000*/  FFMA.FTZ R164, R142, R111, R15 ;  /* 0x0000006f8ea47223 */ /* 0x000fe2000001000f */
[----:B------:R-:W-:Y:S01]  /*1010*/  FFMA.FTZ R44, R3, R109, R44 ;  /* 0x0000006d032c7223 */ /* 0x000fe2000001002c */
[----:B------:R-:W-:Y:S01]  /*1020*/  FADD.FTZ R134, -R157, R136 ;  /* 0x000000889d867221 */ /* 0x000fe20000010100 */
[----:B------:R-:W-:Y:S01]  /*1030*/  FADD.FTZ R64, R64, R109 ;  /* 0x0000006d40407221 */ /* 0x000fe20000010000 */
[----:B------:R-:W-:Y:S01]  /*1040*/  FMUL.FTZ R140, R10, R140 ;  /* 0x0000008c0a8c7220 */ /* 0x000fe20000410000 */
[----:B------:R-:W-:Y:S01]  /*1050*/  FMUL.FTZ R109, R75, R158 ;  /* 0x0000009e4b6d7220 */ /* 0x000fe20000410000 */
[----:B------:R-:W-:Y:S01]  /*1060*/  FADD.FTZ R117, R117, R110 ;  /* 0x0000006e75757221 */ /* 0x000fe20000010000 */
[----:B------:R-:W-:Y:S01]  /*1070*/  PRMT R114, R121, 0x7632, R114 ;  /* 0x0000763279727816 */ /* 0x000fe20000000072 */
[----:B------:R-:W-:Y:S01]  /*1080*/  FFMA.FTZ R15, R143, R110, R164 ;  /* 0x0000006e8f0f7223 */ /* 0x000fe200000100a4 */
[----:B------:R-:W-:Y:S01]  /*1090*/  IMAD.U32 R121, R121, 0x10000, RZ ;  /* 0x0001000079797824 */ /* 0x000fe200078e00ff */
[----:B------:R-:W-:Y:S01]  /*10a0*/  SHF.L.U32 R138, R138, 0x10, RZ ;  /* 0x000000108a8a7819 */ /* 0x000fe200000006ff */
[C---:B------:R-:W-:Y:S01]  /*10b0*/  FMUL.FTZ R135, R10.reuse, R135 ;  /* 0x000000870a877220 */ /* 0x040fe20000410000 */
[----:B------:R-:W-:Y:S01]  /*10c0*/  FMUL.FTZ R134, R10, R134 ;  /* 0x000000860a867220 */ /* 0x000fe20000410000 */
        /* <DEDUP_REMOVED lines=8> */
[----:B------:R-:W-:Y:S01]  /*1150*/  FADD.FTZ R132, -R157, R138 ;  /* 0x0000008a9d847221 */ /* 0x000fe20000010100 */
[-C--:B------:R-:W-:Y:S01]  /*1160*/  FFMA.FTZ R37, R134, R14.reuse, R37 ;  /* 0x0000000e86257223 */ /* 0x080fe20000010025 */
[----:B------:R-:W-:Y:S01]  /*1170*/  FADD.FTZ R57, R57, R14 ;  /* 0x0000000e39397221 */ /* 0x000fe20000010000 */
[----:B------:R-:W-:Y:S01]  /*1180*/  FMUL.FTZ R121, R77, R14 ;  /* 0x0000000e4d797220 */ /* 0x000fe20000410000 */
[----:B------:R-:W-:Y:S01]  /*1190*/  FADD.FTZ R14, R117, R112 ;  /* 0x00000070750e7221 */ /* 0x000fe20000010000 */
[----:B------:R-:W-:Y:S01]  /*11a0*/  FFMA.FTZ R15, R141, R112, R15 ;  /* 0x000000708d0f7223 */ /* 0x000fe2000001000f */
[C---:B------:R-:W-:Y:S01]  /*11b0*/  FMUL.FTZ R133, R10.reuse, R133 ;  /* 0x000000850a857220 */ /* 0x040fe20000410000 */
[----:B------:R-:W-:Y:S01]  /*11c0*/  FMUL.FTZ R132, R10, R132 ;  /* 0x000000840a847220 */ /* 0x000fe20000410000 */
[C---:B------:R-:W-:Y:S01]  /*11d0*/  FADD.FTZ R125, -R157.reuse, R160 ;  /* 0x000000a09d7d7221 */ /* 0x040fe20000010100 */
[----:B------:R-:W-:Y:S01]  /*11e0*/  FADD.FTZ R117, R14, R121 ;  /* 0x000000790e757221 */ /* 0x000fe20000010000 */
[--C-:B------:R-:W-:Y:S01]  /*11f0*/  FADD.FTZ R163, -R157, R152.reuse ;  /* 0x000000989da37221 */ /* 0x100fe20000010100 */
[----:B------:R-:W-:Y:S01]  /*1200*/  SHF.L.U32 R160, R116, 0x10, RZ ;  /* 0x0000001074a07819 */ /* 0x000fe200000006ff */
[----:B------:R-:W-:Y:S01]  /*1210*/  FFMA.FTZ R14, R134, R121, R15 ;  /* 0x00000079860e7223 */ /* 0x000fe2000001000f */
[----:B------:R-:W-:Y:S01]  /*1220*/  PRMT R152, R131, 0x7632, R152 ;  /* 0x0000763283987816 */ /* 0x000fe20000000098 */
[-C--:B------:R-:W-:Y:S01]  /*1230*/  FFMA.FTZ R28, R133, R119.reuse, R28 ;  /* 0x00000077851c7223 */ /* 0x080fe2000001001c */
[----:B------:R-:W-:Y:S01]  /*1240*/  SHF.L.U32 R155, R131, 0x10, RZ ;  /* 0x00000010839b7819 */ /* 0x000fe200000006ff */
[----:B------:R-:W-:Y:S01]  /*1250*/  FADD.FTZ R52, R52, R119 ;  /* 0x0000007734347221 */ /* 0x000fe20000010000 */
[----:B------:R-:W-:Y:S01]  /*1260*/  FMUL.FTZ R116, R80, R119 ;  /* 0x0000007750747220 */ /* 0x000fe20000410000 */
[----:B------:R-:W-:Y:S01]  /*1270*/  FMUL.FTZ R131, R10, R122 ;  /* 0x0000007a0a837220 */ /* 0x000fe20000410000 */
[-C--:B------:R-:W-:Y:S01]  /*1280*/  FFMA.FTZ R39, R132, R158.reuse, R39 ;  /* 0x0000009e84277223 */ /* 0x080fe20000010027 */
[----:B------:R-:W-:Y:S01]  /*1290*/  FADD.FTZ R59, R59, R158 ;  /* 0x0000009e3b3b7221 */ /* 0x000fe20000010000 */
[----:B------:R-:W-:Y:S01]  /*12a0*/  FMUL.FTZ R119, R79, R158 ;  /* 0x0000009e4f777220 */ /* 0x000fe20000410000 */
[----:B------:R-:W-:Y:S01]  /*12b0*/  FADD.FTZ R158, R117, R114 ;  /* 0x00000072759e7221 */ /* 0x000fe20000010000 */
[----:B------:R-:W-:Y:S01]  /*12c0*/  FFMA.FTZ R15, R135, R114, R14 ;  /* 0x00000072870f7223 */ /* 0x000fe2000001000e */
[C---:B------:R-:W-:Y:S01]  /*12d0*/  PRMT R151, R130.reuse, 0x7632, R151 ;  /* 0x0000763282977816 */ /* 0x040fe20000000097 */
[-C--:B------:R-:W-:Y:S01]  /*12e0*/  FFMA.FTZ R30, R131, R137.reuse, R30 ;  /* 0x00000089831e7223 */ /* 0x080fe2000001001e */
[----:B------:R-:W-:Y:S01]  /*12f0*/  SHF.L.U32 R153, R130, 0x10, RZ ;  /* 0x0000001082997819 */ /* 0x000fe200000006ff */
[----:B------:R-:W-:Y:S01]  /*1300*/  FMUL.FTZ R130, R10, R120 ;  /* 0x000000780a827220 */ /* 0x000fe20000410000 */
        /* <DEDUP_REMOVED lines=9> */
[----:B------:R-:W-:-:S02]  /*13a0*/  IMAD.U32 R149, R129, 0x10000, RZ ;  /* 0x0001000081957824 */ /* 0x000fc400078e00ff */
[----:B------:R-:W-:Y:S01]  /*13b0*/  FMUL.FTZ R127, R10, R127 ;  /* 0x0000007f0a7f7220 */ /* 0x000fe20000410000 */
[----:B------:R-:W-:Y:S01]  /*13c0*/  SHF.L.U32 R124, R124, 0x10, RZ ;  /* 0x000000107c7c7819 */ /* 0x000fe200000006ff */
[----:B------:R-:W-:Y:S01]  /*13d0*/  FADD.FTZ R137, R160, R117 ;  /* 0x00000075a0897221 */ /* 0x000fe20000010000 */
[----:B------:R-:W-:Y:S01]  /*13e0*/  SHF.L.U32 R126, R126, 0x10, RZ ;  /* 0x000000107e7e7819 */ /* 0x000fe200000006ff */
[----:B------:R-:W-:Y:S01]  /*13f0*/  FFMA.FTZ R14, R130, R117, R15 ;  /* 0x00000075820e7223 */ /* 0x000fe2000001000f */
[C---:B------:R-:W-:Y:S01]  /*1400*/  PRMT R136, R128.reuse, 0x7632, R136 ;  /* 0x0000763280887816 */ /* 0x040fe20000000088 */
[-C--:B------:R-:W-:Y:S01]  /*1410*/  FFMA.FTZ R34, R127, R149.reuse, R34 ;  /* 0x000000957f227223 */ /* 0x080fe20000010022 */
[----:B------:R-:W-:Y:S01]  /*1420*/  SHF.L.U32 R139, R128, 0x10, RZ ;  /* 0x00000010808b7819 */ /* 0x000fe200000006ff */
[----:B------:R-:W-:Y:S01]  /*1430*/  FADD.FTZ R50, R50, R149 ;  /* 0x0000009532327221 */ /* 0x000fe20000010000 */
[----:B------:R-:W-:Y:S01]  /*1440*/  FMUL.FTZ R156, R86, R149 ;  /* 0x00000095569c7220 */ /* 0x000fe20000410000 */
[----:B------:R-:W-:Y:S01]  /*1450*/  FMUL.FTZ R149, R83, R162 ;  /* 0x000000a253957220 */ /* 0x000fe20000410000 */
[----:B------:R-:W-:Y:S01]  /*1460*/  FADD.FTZ R160, R137, R118 ;  /* 0x0000007689a07221 */ /* 0x000fe20000010000 */
[----:B------:R-:W-:Y:S01]  /*1470*/  FADD.FTZ R124, -R157, R124 ;  /* 0x0000007c9d7c7221 */ /* 0x000fe20000010100 */
[----:B------:R-:W-:Y:S01]  /*1480*/  FMUL.FTZ R128, R10, R165 ;  /* 0x000000a50a807220 */ /* 0x000fe20000410000 */
[----:B------:R-:W-:Y:S01]  /*1490*/  FFMA.FTZ R15, R131, R118, R14 ;  /* 0x00000076830f7223 */ /* 0x000fe2000001000e */
[----:B------:R-:W-:Y:S01]  /*14a0*/  FADD.FTZ R157, -R157, R126 ;  /* 0x0000007e9d9d7221 */ /* 0x000fe20000010100 */
[----:B------:R-:W-:Y:S01]  /*14b0*/  SHF.L.U32 R136, R136, 0x10, RZ ;  /* 0x0000001088887819 */ /* 0x000fe200000006ff */
[----:B------:R-:W-:Y:S01]  /*14c0*/  FMUL.FTZ R126, R10, R163 ;  /* 0x000000a30a7e7220 */ /* 0x000fe20000410000 */
[----:B------:R-:W-:Y:S01]  /*14d0*/  PRMT R138, R129, 0x7632, R138 ;  /* 0x00007632818a7816 */ /* 0x000fe2000000008a */
[----:B------:R-:W-:Y:S01]  /*14e0*/  FMUL.FTZ R154, R84, R139 ;  /* 0x0000008b549a7220 */ /* 0x000fe20000410000 */
[----:B------:R-:W-:Y:S01]  /*14f0*/  SHF.L.U32 R14, R152, 0x10, RZ ;  /* 0x00000010980e7819 */ /* 0x000fe200000006ff */
[----:B------:R-:W-:Y:S01]  /*1500*/  FADD.FTZ R137, R160, R149 ;  /* 0x00000095a0897221 */ /* 0x000fe20000010000 */
[----:B------:R-:W-:Y:S01]  /*1510*/  FMUL.FTZ R129, R10, R124 ;  /* 0x0000007c0a817220 */ /* 0x000fe20000410000 */
[----:B------:R-:W-:Y:S01]  /*1520*/  FFMA.FTZ R152, R128, R149, R15 ;  /* 0x0000009580987223 */ /* 0x000fe2000001000f */
[----:B------:R-:W-:Y:S01]  /*1530*/  SHF.L.U32 R164, R151, 0x10, RZ ;  /* 0x0000001097a47819 */ /* 0x000fe200000006ff */
[-C--:B------:R-:W-:Y:S01]  /*1540*/  FFMA.FTZ R33, R126, R136.reuse, R33 ;  /* 0x000000887e217223 */ /* 0x080fe20000010021 */
[----:B------:R-:W-:Y:S01]  /*1550*/  FADD.FTZ R49, R49, R136 ;  /* 0x0000008831317221 */ /* 0x000fe20000010000 */
        /* <DEDUP_REMOVED lines=18> */
[C---:B------:R-:W-:Y:S01]  /*1680*/  FMUL.FTZ R120, R10.reuse, R157 ;  /* 0x0000009d0a787220 */ /* 0x040fe20000410000 */
        /* <DEDUP_REMOVED lines=23> */
.L_x_2669:
[----:B------:R-:W-:Y:S05]  /*1800*/  BSYNC B1 ;  /* 0x0000000000017941 */ /* 0x000fea0003800000 */
.L_x_2667:
        /* <DEDUP_REMOVED lines=20> */
.L_x_2755:
[----:B-----5:R-:W-:Y:S01]  /*1950*/  ISETP.GE.AND P3, PT, R9, 0x1, PT ;  /* 0x000000010900780c */ /* 0x020fe20003f66270 */
[----:B-1----:R-:W-:Y:S01]  /*1960*/  FADD.FTZ R161, R138, R161 ;  /* 0x000000a18aa17221 */ /* 0x002fe20000010000 */
[----:B------:R-:W-:Y:S01]  /*1970*/  HFMA2.MMA R137, -RZ, RZ, 0, 0 ;  /* 0x00000000ff897435 */ /* 0x000fe200000001ff */
[----:B--2---:R-:W-:Y:S01]  /*1980*/  FADD.FTZ R136, R139, R160 ;  /* 0x000000a08b887221 */ /* 0x004fe20000010000 */
[----:B------:R-:W-:Y:S01]  /*1990*/  ISETP.NE.AND P0, PT, R11, RZ, PT ;  /* 0x000000ff0b00720c */ /* 0x000fe20003f05270 */
[----:B0-----:R-:W-:Y:S01]  /*19a0*/  FMUL.FTZ R139, R161, UR8 ;  /* 0x00000008a18b7c20 */ /* 0x001fe20008410000 */
[----:B------:R-:W-:Y:S01]  /*19b0*/  BSSY B1, `(.L_x_2671) ;  /* 0x0000016000017945 */ /* 0x000fe20003800000 */
[----:B------:R-:W-:-:S03]  /*19c0*/  FMUL.FTZ R136, R136, UR8 ;  /* 0x0000000888887c20 */ /* 0x000fc60008410000 */
[----:B------:R-:W-:-:S03]  /*19d0*/  FSEL R139, R139, RZ, !P0 ;  /* 0x000000ff8b8b7208 */ /* 0x000fc60004000000 */
[----:B------:R-:W-:-:S05]  /*19e0*/  @P3 IADD3 R9, R9, -0x1, RZ ;  /* 0xffffffff09093810 */ /* 0x000fca0007ffe0ff */
[----:B------:R-:W-:-:S05]  /*19f0*/  @P3 IMAD R9, R9, R8, RZ ;  /* 0x0000000809093224 */ /* 0x000fca00078e02ff */
[----:B------:R-:W-:-:S04]  /*1a00*/  @P3 SHF.R.S32.HI R8, RZ, 0x1f, R9 ;  /* 0x0000001fff083819 */ /* 0x000fc80000011409 */
[----:B------:R-:W-:-:S04]  /*1a10*/  @P3 LEA.HI R8, R8, R9, RZ, 0x3 ;  /* 0x0000000908083211 */ /* 0x000fc800078f18ff */
[----:B------:R-:W-:Y:S01]  /*1a20*/  @P3 LEA.HI.SX32 R137, R8, R7, 0x1d ;  /* 0x0000000708893211 */ /* 0x000fe200078feaff */
[----:B------:R-:W-:Y:S06]  /*1a30*/  @P1 BRA `(.L_x_2672) ;  /* 0x0000000000181947 */ /* 0x000fec0003800000 */
[----:B------:R-:W-:Y:S02]  /*1a40*/  ISETP.NE.U32.AND P0, PT, R2, RZ, PT ;  /* 0x000000ff0200720c */ /* 0x000fe40003f05070 */
[----:B------:R-:W-:Y:S02]  /*1a50*/  MOV R7, RZ ;  /* 0x000000ff00077202 */ /* 0x000fe40000000f00 */
[----:B------:R-:W-:-:S13]  /*1a60*/  ISETP.NE.AND.EX P0, PT, R0, RZ, PT, P0 ;  /* 0x000000ff0000720c */ /* 0x000fda0003f05300 */
[----:B------:R-:W-:Y:S05]  /*1a70*/  @!P0 BRA `(.L_x_2673) ;  /* 0x0000000000248947 */ /* 0x000fea0003800000 */
[----:B------:R-:W-:Y:S01]  /*1a80*/  SHF.L.U32 R7, R24, 0x10, RZ ;  /* 0x0000001018077819 */ /* 0x000fe200000006ff */
[----:B------:R-:W-:Y:S06]  /*1a90*/  BRA `(.L_x_2673) ;  /* 0x00000000001c7947 */ /* 0x000fec0003800000 */
.L_x_2672:
[----:B------:R-:W-:Y:S01]  /*1aa0*/  ISETP.NE.U32.AND P0, PT, R2, RZ, PT ;  /* 0x000000ff0200720c */ /* 0x000fe20003f05070 */
[----:B------:R-:W-:-:S03]  /*1ab0*/  FFMA.FTZ R7, R3, R136, R139 ;  /* 0x0000008803077223 */ /* 0x000fc6000001008b */
[----:B------:R-:W-:Y:S01]  /*1ac0*/  ISETP.NE.AND.EX P0, PT, R0, RZ, PT, P0 ;  /* 0x000000ff0000720c */ /* 0x000fe20003f05300 */
[----:B------:R-:W-:-:S04]  /*1ad0*/  FADD.FTZ R7, R148, -R7 ;  /* 0x8000000794077221 */ /* 0x000fc80000010000 */
[----:B------:R-:W-:-:S08]  /*1ae0*/  FMUL.FTZ R7, R10, R7 ;  /* 0x000000070a077220 */ /* 0x000fd00000410000 */
[----:B------:R-:W-:-:S05]  /*1af0*/  @P0 SHF.L.U32 R0, R24, 0x10, RZ ;  /* 0x0000001018000819 */ /* 0x000fca00000006ff */
[----:B------:R-:W-:-:S07]  /*1b00*/  @P0 FADD.FTZ R7, R7, R0 ;  /* 0x0000000007070221 */ /* 0x000fce0000010000 */
.L_x_2673:
[----:B------:R-:W-:Y:S05]  /*1b10*/  BSYNC B1 ;  /* 0x0000000000017941 */ /* 0x000fea0003800000 */
.L_x_2671:
        /* <DEDUP_REMOVED lines=15> */
.L_x_2675:
[----:B------:R-:W-:-:S04]  /*1c10*/  FFMA.FTZ R0, R146, R136, R139 ;  /* 0x0000008892007223 */ /* 0x000fc8000001008b */
[--C-:B------:R-:W-:Y:S01]  /*1c20*/  FADD.FTZ R7, R115, -R0.reuse ;  /* 0x8000000073077221 */ /* 0x100fe20000010000 */
[----:B------:R-:W-:-:S03]  /*1c30*/  @P0 PRMT R0, R24, 0x7632, R0 ;  /* 0x0000763218000816 */ /* 0x000fc60000000000 */
[----:B------:R-:W-:Y:S01]  /*1c40*/  FMUL.FTZ R7, R10, R7 ;  /* 0x000000070a077220 */ /* 0x000fe20000410000 */
[----:B------:R-:W-:-:S05]  /*1c50*/  @P0 SHF.L.U32 R0, R0, 0x10, RZ ;  /* 0x0000001000000819 */ /* 0x000fca00000006ff */
[----:B------:R-:W-:-:S07]  /*1c60*/  @P0 FADD.FTZ R7, R7, R0 ;  /* 0x0000000007070221 */ /* 0x000fce0000010000 */
.L_x_2676:
[----:B------:R-:W-:Y:S05]  /*1c70*/  BSYNC B1 ;  /* 0x0000000000017941 */ /* 0x000fea0003800000 */
.L_x_2674:
        /* <DEDUP_REMOVED lines=12> */
.L_x_2678:
[----:B------:R-:W-:Y:S01]  /*1d40*/  FFMA.FTZ R7, R147, R136, R139 ;  /* 0x0000008893077223 */ /* 0x000fe2000001008b */
[----:B------:R-:W-:-:S03]  /*1d50*/  @P0 SHF.L.U32 R0, R25, 0x10, RZ ;  /* 0x0000001019000819 */ /* 0x000fc600000006ff */
[----:B------:R-:W-:-:S04]  /*1d60*/  FADD.FTZ R7, R150, -R7 ;  /* 0x8000000796077221 */ /* 0x000fc80000010000 */
[----:B------:R-:W-:-:S04]  /*1d70*/  FMUL.FTZ R7, R10, R7 ;  /* 0x000000070a077220 */ /* 0x000fc80000410000 */
[----:B------:R-:W-:-:S07]  /*1d80*/  @P0 FADD.FTZ R7, R7, R0 ;  /* 0x0000000007070221 */ /* 0x000fce0000010000 */
.L_x_2679:
[----:B------:R-:W-:Y:S05]  /*1d90*/  BSYNC B1 ;  /* 0x0000000000017941 */ /* 0x000fea0003800000 */
.L_x_2677:
        /* <DEDUP_REMOVED lines=13> */
.L_x_2681:
[----:B------:R-:W-:-:S04]  /*1e70*/  FFMA.FTZ R0, R144, R136, R139 ;  /* 0x0000008890007223 */ /* 0x000fc8000001008b */
[--C-:B------:R-:W-:Y:S01]  /*1e80*/  FADD.FTZ R7, R113, -R0.reuse ;  /* 0x8000000071077221 */ /* 0x100fe20000010000 */
[----:B------:R-:W-:-:S03]  /*1e90*/  @P0 PRMT R0, R25, 0x7632, R0 ;  /* 0x0000763219000816 */ /* 0x000fc60000000000 */
[----:B------:R-:W-:Y:S01]  /*1ea0*/  FMUL.FTZ R7, R10, R7 ;  /* 0x000000070a077220 */ /* 0x000fe20000410000 */
[----:B------:R-:W-:-:S05]  /*1eb0*/  @P0 SHF.L.U32 R0, R0, 0x10, RZ ;  /* 0x0000001000000819 */ /* 0x000fca00000006ff */
[----:B------:R-:W-:-:S07]  /*1ec0*/  @P0 FADD.FTZ R7, R7, R0 ;  /* 0x0000000007070221 */ /* 0x000fce0000010000 */
.L_x_2682:
[----:B------:R-:W-:Y:S05]  /*1ed0*/  BSYNC B1 ;  /* 0x0000000000017941 */ /* 0x000fea0003800000 */
.L_x_2680:
        /* <DEDUP_REMOVED lines=12> */
.L_x_2684:
[----:B------:R-:W-:Y:S01]  /*1fa0*/  FFMA.FTZ R7, R145, R136, R139 ;  /* 0x0000008891077223 */ /* 0x000fe2000001008b */
[----:B------:R-:W-:-:S03]  /*1fb0*/  @P0 SHF.L.U32 R0, R26, 0x10, RZ ;  /* 0x000000101a000819 */ /* 0x000fc600000006ff */
[----:B------:R-:W-:-:S04]  /*1fc0*/  FADD.FTZ R7, R108, -R7 ;  /* 0x800000076c077221 */ /* 0x000fc80000010000 */
[----:B------:R-:W-:-:S04]  /*1fd0*/  FMUL.FTZ R7, R10, R7 ;  /* 0x000000070a077220 */ /* 0x000fc80000410000 */
[----:B------:R-:W-:-:S07]  /*1fe0*/  @P0 FADD.FTZ R7, R7, R0 ;  /* 0x0000000007070221 */ /* 0x000fce0000010000 */
.L_x_2685:
[----:B------:R-:W-:Y:S05]  /*1ff0*/  BSYNC B1 ;  /* 0x0000000000017941 */ /* 0x000fea0003800000 */
.L_x_2683:
        /* <DEDUP_REMOVED lines=13> */
.L_x_2687:
[----:B------:R-:W-:-:S04]  /*20d0*/  FFMA.FTZ R0, R142, R136, R139 ;  /* 0x000000888e007223 */ /* 0x000fc8000001008b */
[--C-:B------:R-:W-:Y:S01]  /*20e0*/  FADD.FTZ R7, R111, -R0.reuse ;  /* 0x800000006f077221 */ /* 0x100fe20000010000 */
[----:B------:R-:W-:-:S03]  /*20f0*/  @P0 PRMT R0, R26, 0x7632, R0 ;  /* 0x000076321a000816 */ /* 0x000fc60000000000 */
[----:B------:R-:W-:Y:S01]  /*2100*/  FMUL.FTZ R7, R10, R7 ;  /* 0x000000070a077220 */ /* 0x000fe20000410000 */
[----:B------:R-:W-:-:S05]  /*2110*/  @P0 SHF.L.U32 R0, R0, 0x10, RZ ;  /* 0x0000001000000819 */ /* 0x000fca00000006ff */
[----:B------:R-:W-:-:S07]  /*2120*/  @P0 FADD.FTZ R7, R7, R0 ;  /* 0x0000000007070221 */ /* 0x000fce0000010000 */
.L_x_2688:
[----:B------:R-:W-:Y:S05]  /*2130*/  BSYNC B1 ;  /* 0x0000000000017941 */ /* 0x000fea0003800000 */
.L_x_2686:
        /* <DEDUP_REMOVED lines=12> */
.L_x_2690:
[----:B------:R-:W-:Y:S01]  /*2200*/  FFMA.FTZ R7, R143, R136, R139 ;  /* 0x000000888f077223 */ /* 0x000fe2000001008b */
[----:B------:R-:W-:-:S03]  /*2210*/  @P0 SHF.L.U32 R0, R27, 0x10, RZ ;  /* 0x000000101b000819 */ /* 0x000fc600000006ff */
[----:B------:R-:W-:-:S04]  /*2220*/  FADD.FTZ R7, R110, -R7 ;  /* 0x800000076e077221 */ /* 0x000fc80000010000 */
[----:B------:R-:W-:-:S04]  /*2230*/  FMUL.FTZ R7, R10, R7 ;  /* 0x000000070a077220 */ /* 0x000fc80000410000 */
[----:B------:R-:W-:-:S07]  /*2240*/  @P0 FADD.FTZ R7, R7, R0 ;  /* 0x0000000007070221 */ /* 0x000fce0000010000 */
.L_x_2691:
[----:B------:R-:W-:Y:S05]  /*2250*/  BSYNC B1 ;  /* 0x0000000000017941 */ /* 0x000fea0003800000 */
.L_x_2689:
        /* <DEDUP_REMOVED lines=13> */
.L_x_2693:
[----:B------:R-:W-:-:S04]  /*2330*/  FFMA.FTZ R0, R140, R136, R139 ;  /* 0x000000888c007223 */ /* 0x000fc8000001008b */
[--C-:B------:R-:W-:Y:S01]  /*2340*/  FADD.FTZ R7, R109, -R0.reuse ;  /* 0x800000006d077221 */ /* 0x100fe20000010000 */
[----:B------:R-:W-:-:S03]  /*2350*/  @P0 PRMT R0, R27, 0x7632, R0 ;  /* 0x000076321b000816 */ /* 0x000fc60000000000 */
[----:B------:R-:W-:Y:S02]  /*2360*/  FMUL.FTZ R7, R10, R7 ;  /* 0x000000070a077220 */ /* 0x000fe40000410000 */
[----:B------:R-:W-:-:S04]  /*2370*/  @P0 IMAD.U32 R0, R0, 0x10000, RZ ;  /* 0x0001000000000824 */ /* 0x000fc800078e00ff */
[----:B------:R-:W-:-:S07]  /*2380*/  @P0 FADD.FTZ R7, R7, R0 ;  /* 0x0000000007070221 */ /* 0x000fce0000010000 */
.L_x_2694:
[----:B------:R-:W-:Y:S05]  /*2390*/  BSYNC B1 ;  /* 0x0000000000017941 */ /* 0x000fea0003800000 */
.L_x_2692:
[----:B------:R-:W0:Y:S01]  /*23a0*/  @P3 LDC R2, c[0x0][0x29c] ;  /* 0x0000a700ff023b82 */ /* 0x000e220000000800 */
[----:B------:R-:W-:Y:S01]  /*23b0*/  @P2 F2FP.BF16.F32.PACK_AB R0, RZ, R7 ;  /* 0x00000007ff00223e */ /* 0x000fe200000010ff */
[----:B------:R-:W-:Y:S03]  /*23c0*/  BSSY B1, `(.L_x_2695) ;  /* 0x0000015000017945 */ /* 0x000fe60003800000 */
[----:B------:R-:W-:-:S03]  /*23d0*/  @P2 PRMT R103, R103, 0x5410, R0 ;  /* 0x0000541067672816 */ /* 0x000fc60000000000 */
[----:B------:R-:W1:Y:S08]  /*23e0*/  @P2 LDC.64 R14, c[0x0][0x308] ;  /* 0x0000c200ff0e2b82 */ /* 0x000e700000000a00 */
[----:B------:R-:W2:Y:S01]  /*23f0*/  @P3 LDC.64 R8, c[0x0][0x2f8] ;  /* 0x0000be00ff083b82 */ /* 0x000ea20000000a00 */
[----:B0-----:R-:W-:-:S05]  /*2400*/  @P3 FMUL.FTZ R7, R7, R2 ;  /* 0x0000000207073220 */ /* 0x001fca0000410000 */
[----:B------:R-:W-:Y:S01]  /*2410*/  @P3 F2FP.BF16.F32.PACK_AB R7, RZ, R7 ;  /* 0x00000007ff07323e */ /* 0x000fe200000010ff */
[----:B-1----:R-:W-:-:S03]  /*2420*/  @P2 IMAD.WIDE.U32 R14, R6, 0x10, R14 ;  /* 0x00000010060e2825 */ /* 0x002fc600078e000e */
[----:B------:R-:W-:Y:S02]  /*2430*/  @P3 PRMT R107, R107, 0x5410, R7 ;  /* 0x000054106b6b3816 */ /* 0x000fe40000000007 */
[----:B------:R0:W-:Y:S01]  /*2440*/  @P2 STG.E.128 desc[UR4][R14.64], R100 ;  /* 0x000000640e002986 */ /* 0x0001e2000c101d04 */
[----:B--2---:R-:W-:-:S05]  /*2450*/  @P3 IMAD.WIDE.U32 R8, R137, 0x10, R8 ;  /* 0x0000001089083825 */ /* 0x004fca00078e0008 */
[----:B------:R0:W-:Y:S01]  /*2460*/  @P3 STG.E.128 desc[UR4][R8.64], R104 ;  /* 0x0000006808003986 */ /* 0x0001e2000c101d04 */
[----:B------:R-:W-:Y:S05]  /*2470*/  @P1 BRA `(.L_x_2696) ;  /* 0x0000000000101947 */ /* 0x000fea0003800000 */
[----:B------:R-:W-:Y:S01]  /*2480*/  MOV R7, RZ ;  /* 0x000000ff00077202 */ /* 0x000fe20000000f00 */
[----:B------:R-:W-:Y:S06]  /*2490*/  @!P0 BRA `(.L_x_2697) ;  /* 0x00000000001c8947 */ /* 0x000fec0003800000 */
[----:B------:R-:W-:Y:S01]  /*24a0*/  SHF.L.U32 R7, R20, 0x10, RZ ;  /* 0x0000001014077819 */ /* 0x000fe200000006ff */
[----:B------:R-:W-:Y:S06]  /*24b0*/  BRA `(.L_x_2697) ;  /* 0x0000000000147947 */ /* 0x000fec0003800000 */
.L_x_2696:
[----:B------:R-:W-:Y:S01]  /*24c0*/  FFMA.FTZ R7, R141, R136, R139 ;  /* 0x000000888d077223 */ /* 0x000fe2000001008b */
[----:B------:R-:W-:-:S03]  /*24d0*/  @P0 SHF.L.U32 R0, R20, 0x10, RZ ;  /* 0x0000001014000819 */ /* 0x000fc600000006ff */
[----:B------:R-:W-:-:S04]  /*24e0*/  FADD.FTZ R7, R112, -R7 ;  /* 0x8000000770077221 */ /* 0x000fc80000010000 */
[----:B------:R-:W-:-:S04]  /*24f0*/  FMUL.FTZ R7, R10, R7 ;  /* 0x000000070a077220 */ /* 0x000fc80000410000 */
[----:B------:R-:W-:-:S07]  /*2500*/  @P0 FADD.FTZ R7, R7, R0 ;  /* 0x0000000007070221 */ /* 0x000fce0000010000 */
.L_x_2697:
[----:B------:R-:W-:Y:S05]  /*2510*/  BSYNC B1 ;  /* 0x0000000000017941 */ /* 0x000fea0003800000 */
.L_x_2695:
[----:B------:R-:W1:Y:S01]  /*2520*/  @P3 LDC R0, c[0x0][0x29c] ;  /* 0x0000a700ff003b82 */ /* 0x000e620000000800 */
[----:B------:R-:W-:Y:S01]  /*2530*/  BSSY B1, `(.L_x_2698) ;  /* 0x0000012000017945 */ /* 0x000fe20003800000 */
[----:B-1----:R-:W-:Y:S01]  /*2540*/  @P3 FMUL.FTZ R0, R7, R0 ;  /* 0x0000000007003220 */ /* 0x002fe20000410000 */
[----:B------:R-:W-:-:S04]  /*2550*/  @P2 F2FP.BF16.F32.PACK_AB R7, RZ, R7 ;  /* 0x00000007ff07223e */ /* 0x000fc800000010ff */
[----:B------:R-:W-:Y:S02]  /*2560*/  @P3 F2FP.BF16.F32.PACK_AB R0, RZ, R0 ;  /* 0x00000000ff00323e */ /* 0x000fe400000010ff */
[----:B0-----:R-:W-:Y:S02]  /*2570*/  @P2 PRMT R100, R7, 0x7610, R100 ;  /* 0x0000761007642816 */ /* 0x001fe40000000064 */
[----:B------:R-:W-:Y:S01]  /*2580*/  @P3 PRMT R104, R0, 0x7610, R104 ;  /* 0x0000761000683816 */ /* 0x000fe20000000068 */
[----:B------:R-:W-:Y:S06]  /*2590*/  @P1 BRA `(.L_x_2699) ;  /* 0x0000000000141947 */ /* 0x000fec0003800000 */
[----:B------:R-:W-:Y:S01]  /*25a0*/  HFMA2.MMA R7, -RZ, RZ, 0, 0 ;  /* 0x00000000ff077435 */ /* 0x000fe200000001ff */
[----:B------:R-:W-:Y:S10]  /*25b0*/  @!P0 BRA `(.L_x_2700) ;  /* 0x0000000000248947 */ /* 0x000ff40003800000 */
[----:B------:R-:W-:-:S04]  /*25c0*/  PRMT R7, R20, 0x7632, R7 ;  /* 0x0000763214077816 */ /* 0x000fc80000000007 */
[----:B------:R-:W-:Y:S01]  /*25d0*/  SHF.L.U32 R7, R7, 0x10, RZ ;  /* 0x0000001007077819 */ /* 0x000fe200000006ff */
[----:B------:R-:W-:Y:S06]  /*25e0*/  BRA `(.L_x_2700) ;  /* 0x0000000000187947 */ /* 0x000fec0003800000 */
.L_x_2699:
[----:B------:R-:W-:-:S04]  /*25f0*/  FFMA.FTZ R0, R134, R136, R139 ;  /* 0x0000008886007223 */ /* 0x000fc8000001008b */
[--C-:B------:R-:W-:Y:S01]  /*2600*/  FADD.FTZ R7, R121, -R0.reuse ;  /* 0x8000000079077221 */ /* 0x100fe20000010000 */
[----:B------:R-:W-:-:S03]  /*2610*/  @P0 PRMT R0, R20, 0x7632, R0 ;  /* 0x0000763214000816 */ /* 0x000fc60000000000 */
[----:B------:R-:W-:Y:S01]  /*2620*/  FMUL.FTZ R7, R10, R7 ;  /* 0x000000070a077220 */ /* 0x000fe20000410000 */
[----:B------:R-:W-:-:S05]  /*2630*/  @P0 SHF.L.U32 R0, R0, 0x10, RZ ;  /* 0x0000001000000819 */ /* 0x000fca00000006ff */
[----:B------:R-:W-:-:S07]  /*2640*/  @P0 FADD.FTZ R7, R7, R0 ;  /* 0x0000000007070221 */ /* 0x000fce0000010000 */
.L_x_2700:
[----:B------:R-:W-:Y:S05]  /*2650*/  BSYNC B1 ;  /* 0x0000000000017941 */ /* 0x000fea0003800000 */
.L_x_2698:
        /* <DEDUP_REMOVED lines=12> */
.L_x_2702:
[----:B------:R-:W-:Y:S01]  /*2720*/  FFMA.FTZ R7, R135, R136, R139 ;  /* 0x0000008887077223 */ /* 0x000fe2000001008b */
[----:B------:R-:W-:-:S03]  /*2730*/  @P0 SHF.L.U32 R0, R21, 0x10, RZ ;  /* 0x0000001015000819 */ /* 0x000fc600000006ff */
[----:B------:R-:W-:-:S04]  /*2740*/  FADD.FTZ R7, R114, -R7 ;  /* 0x8000000772077221 */ /* 0x000fc80000010000 */
[----:B------:R-:W-:-:S04]  /*2750*/  FMUL.FTZ R7, R10, R7 ;  /* 0x000000070a077220 */ /* 0x000fc80000410000 */
[----:B------:R-:W-:-:S07]  /*2760*/  @P0 FADD.FTZ R7, R7, R0 ;  /* 0x0000000007070221 */ /* 0x000fce0000010000 */
.L_x_2703:
[----:B------:R-:W-:Y:S05]  /*2770*/  BSYNC B1 ;  /* 0x0000000000017941 */ /* 0x000fea0003800000 */
.L_x_2701:
        /* <DEDUP_REMOVED lines=13> */
.L_x_2705:
[----:B------:R-:W-:-:S04]  /*2850*/  FFMA.FTZ R0, R132, R136, R139 ;  /* 0x0000008884007223 */ /* 0x000fc8000001008b */
[--C-:B------:R-:W-:Y:S01]  /*2860*/  FADD.FTZ R7, R119, -R0.reuse ;  /* 0x8000000077077221 */ /* 0x100fe20000010000 */
[----:B------:R-:W-:-:S03]  /*2870*/  @P0 PRMT R0, R21, 0x7632, R0 ;  /* 0x0000763215000816 */ /* 0x000fc60000000000 */
[----:B------:R-:W-:Y:S01]  /*2880*/  FMUL.FTZ R7, R10, R7 ;  /* 0x000000070a077220 */ /* 0x000fe20000410000 */
[----:B------:R-:W-:-:S05]  /*2890*/  @P0 SHF.L.U32 R0, R0, 0x10, RZ ;  /* 0x0000001000000819 */ /* 0x000fca00000006ff */
[----:B------:R-:W-:-:S07]  /*28a0*/  @P0 FADD.FTZ R7, R7, R0 ;  /* 0x0000000007070221 */ /* 0x000fce0000010000 */
.L_x_2706:
[----:B------:R-:W-:Y:S05]  /*28b0*/  BSYNC B1 ;  /* 0x0000000000017941 */ /* 0x000fea0003800000 */
.L_x_2704:
        /* <DEDUP_REMOVED lines=12> */
.L_x_2708:
[----:B------:R-:W-:Y:S01]  /*2980*/  FFMA.FTZ R7, R133, R136, R139 ;  /* 0x0000008885077223 */ /* 0x000fe2000001008b */
[----:B------:R-:W-:-:S03]  /*2990*/  @P0 SHF.L.U32 R0, R22, 0x10, RZ ;  /* 0x0000001016000819 */ /* 0x000fc600000006ff */
[----:B------:R-:W-:-:S04]  /*29a0*/  FADD.FTZ R7, R116, -R7 ;  /* 0x8000000774077221 */ /* 0x000fc80000010000 */
[----:B------:R-:W-:-:S04]  /*29b0*/  FMUL.FTZ R7, R10, R7 ;  /* 0x000000070a077220 */ /* 0x000fc80000410000 */
[----:B------:R-:W-:-:S07]  /*29c0*/  @P0 FADD.FTZ R7, R7, R0 ;  /* 0x0000000007070221 */ /* 0x000fce0000010000 */
.L_x_2709:
[----:B------:R-:W-:Y:S05]  /*29d0*/  BSYNC B1 ;  /* 0x0000000000017941 */ /* 0x000fea0003800000 */
.L_x_2707:
        /* <DEDUP_REMOVED lines=13> */
.L_x_2711:
[----:B------:R-:W-:-:S04]  /*2ab0*/  FFMA.FTZ R0, R130, R136, R139 ;  /* 0x0000008882007223 */ /* 0x000fc8000001008b */
[--C-:B------:R-:W-:Y:S01]  /*2ac0*/  FADD.FTZ R7, R117, -R0.reuse ;  /* 0x8000000075077221 */ /* 0x100fe20000010000 */
[----:B------:R-:W-:-:S03]  /*2ad0*/  @P0 PRMT R0, R22, 0x7632, R0 ;  /* 0x0000763216000816 */ /* 0x000fc60000000000 */
[----:B------:R-:W-:Y:S01]  /*2ae0*/  FMUL.FTZ R7, R10, R7 ;  /* 0x000000070a077220 */ /* 0x000fe20000410000 */
[----:B------:R-:W-:-:S05]  /*2af0*/  @P0 SHF.L.U32 R0, R0, 0x10, RZ ;  /* 0x0000001000000819 */ /* 0x000fca00000006ff */
[----:B------:R-:W-:-:S07]  /*2b00*/  @P0 FADD.FTZ R7, R7, R0 ;  /* 0x0000000007070221 */ /* 0x000fce0000010000 */
.L_x_2712:
[----:B------:R-:W-:Y:S05]  /*2b10*/  BSYNC B1 ;  /* 0x0000000000017941 */ /* 0x000fea0003800000 */
.L_x_2710:
        /* <DEDUP_REMOVED lines=12> */
.L_x_2714:
[----:B------:R-:W-:Y:S01]  /*2be0*/  FFMA.FTZ R7, R131, R136, R139 ;  /* 0x0000008883077223 */ /* 0x000fe2000001008b */
[----:B------:R-:W-:-:S03]  /*2bf0*/  @P0 SHF.L.U32 R0, R23, 0x10, RZ ;  /* 0x0000001017000819 */ /* 0x000fc600000006ff */
[----:B------:R-:W-:-:S04]  /*2c00*/  FADD.FTZ R7, R118, -R7 ;  /* 0x8000000776077221 */ /* 0x000fc80000010000 */
[----:B------:R-:W-:-:S04]  /*2c10*/  FMUL.FTZ R7, R10, R7 ;  /* 0x000000070a077220 */ /* 0x000fc80000410000 */
[----:B------:R-:W-:-:S07]  /*2c20*/  @P0 FADD.FTZ R7, R7, R0 ;  /* 0x0000000007070221 */ /* 0x000fce0000010000 */
.L_x_2715:
[----:B------:R-:W-:Y:S05]  /*2c30*/  BSYNC B1 ;  /* 0x0000000000017941 */ /* 0x000fea0003800000 */
.L_x_2713:
        /* <DEDUP_REMOVED lines=13> */
.L_x_2717:
[----:B------:R-:W-:-:S04]  /*2d10*/  FFMA.FTZ R0, R128, R136, R139 ;  /* 0x0000008880007223 */ /* 0x000fc8000001008b */
[--C-:B------:R-:W-:Y:S01]  /*2d20*/  FADD.FTZ R7, R149, -R0.reuse ;  /* 0x8000000095077221 */ /* 0x100fe20000010000 */
[----:B------:R-:W-:-:S04]  /*2d30*/  @P0 PRMT R0, R23, 0x7632, R0 ;  /* 0x0000763217000816 */ /* 0x000fc80000000000 */
[----:B------:R-:W-:Y:S01]  /*2d40*/  @P0 SHF.L.U32 R9, R0, 0x10, RZ ;  /* 0x0000001000090819 */ /* 0x000fe200000006ff */
[----:B------:R-:W-:-:S04]  /*2d50*/  FMUL.FTZ R0, R10, R7 ;  /* 0x000000070a007220 */ /* 0x000fc80000410000 */
[----:B------:R-:W-:-:S07]  /*2d60*/  @P0 FADD.FTZ R0, R0, R9 ;  /* 0x0000000900000221 */ /* 0x000fce0000010000 */
.L_x_2718:
[----:B------:R-:W-:Y:S05]  /*2d70*/  BSYNC B1 ;  /* 0x0000000000017941 */ /* 0x000fea0003800000 */
.L_x_2716:
[----:B------:R-:W0:Y:S01]  /*2d80*/  @P3 LDC R15, c[0x0][0x29c] ;  /* 0x0000a700ff0f3b82 */ /* 0x000e220000000800 */
[----:B------:R-:W-:Y:S07]  /*2d90*/  BSSY B1, `(.L_x_2719) ;  /* 0x0000017000017945 */ /* 0x000fee0003800000 */
[----:B------:R-:W1:Y:S08]  /*2da0*/  @P2 LDC.64 R8, c[0x0][0x308] ;  /* 0x0000c200ff082b82 */ /* 0x000e700000000a00 */
[----:B------:R-:W2:Y:S01]  /*2db0*/  @P3 LDC.64 R6, c[0x0][0x2f8] ;  /* 0x0000be00ff063b82 */ /* 0x000ea20000000a00 */
[----:B0-----:R-:W-:Y:S01]  /*2dc0*/  @P3 FMUL.FTZ R2, R0, R15 ;  /* 0x0000000f00023220 */ /* 0x001fe20000410000 */
[----:B------:R-:W-:-:S04]  /*2dd0*/  @P2 F2FP.BF16.F32.PACK_AB R0, RZ, R0 ;  /* 0x00000000ff00223e */ /* 0x000fc800000010ff */
[----:B------:R-:W-:Y:S02]  /*2de0*/  @P3 F2FP.BF16.F32.PACK_AB R2, RZ, R2 ;  /* 0x00000002ff02323e */ /* 0x000fe400000010ff */
[----:B------:R-:W-:Y:S01]  /*2df0*/  @P2 PRMT R103, R103, 0x5410, R0 ;  /* 0x0000541067672816 */ /* 0x000fe20000000000 */
[----:B-1----:R-:W-:Y:S01]  /*2e00*/  @P2 IMAD.WIDE.U32 R8, R5, 0x10, R8 ;  /* 0x0000001005082825 */ /* 0x002fe200078e0008 */
[----:B------:R-:W-:Y:S02]  /*2e10*/  @P3 IADD3 R5, R137, 0x20, RZ ;  /* 0x0000002089053810 */ /* 0x000fe40007ffe0ff */
[----:B------:R-:W-:Y:S02]  /*2e20*/  @P3 PRMT R107, R107, 0x5410, R2 ;  /* 0x000054106b6b3816 */ /* 0x000fe40000000002 */
[----:B------:R0:W-:Y:S01]  /*2e30*/  @P2 STG.E.128 desc[UR4][R8.64], R100 ;  /* 0x0000006408002986 */ /* 0x0001e2000c101d04 */
[----:B--2---:R-:W-:-:S05]  /*2e40*/  @P3 IMAD.WIDE.U32 R6, R5, 0x10, R6 ;  /* 0x0000001005063825 */ /* 0x004fca00078e0006 */
[----:B------:R0:W-:Y:S01]  /*2e50*/  @P3 STG.E.128 desc[UR4][R6.64], R104 ;  /* 0x0000006806003986 */ /* 0x0001e2000c101d04 */
[----:B------:R-:W-:Y:S05]  /*2e60*/  @P1 BRA `(.L_x_2720) ;  /* 0x0000000000101947 */ /* 0x000fea0003800000 */
[----:B------:R-:W-:Y:S01]  /*2e70*/  HFMA2.MMA R5, -RZ, RZ, 0, 0 ;  /* 0x00000000ff057435 */ /* 0x000fe200000001ff */
[----:B------:R-:W-:Y:S10]  /*2e80*/  @!P0 BRA `(.L_x_2721) ;  /* 0x00000000001c8947 */ /* 0x000ff40003800000 */
[----:B------:R-:W-:Y:S01]  /*2e90*/  SHF.L.U32 R5, R16, 0x10, RZ ;  /* 0x0000001010057819 */ /* 0x000fe200000006ff */
[----:B------:R-:W-:Y:S06]  /*2ea0*/  BRA `(.L_x_2721) ;  /* 0x0000000000147947 */ /* 0x000fec0003800000 */
.L_x_2720:
[----:B------:R-:W-:Y:S01]  /*2eb0*/  FFMA.FTZ R5, R129, R136, R139 ;  /* 0x0000008881057223 */ /* 0x000fe2000001008b */
[----:B------:R-:W-:-:S03]  /*2ec0*/  @P0 SHF.L.U32 R0, R16, 0x10, RZ ;  /* 0x0000001010000819 */ /* 0x000fc600000006ff */
[----:B------:R-:W-:-:S04]  /*2ed0*/  FADD.FTZ R5, R154, -R5 ;  /* 0x800000059a057221 */ /* 0x000fc80000010000 */
[----:B------:R-:W-:-:S04]  /*2ee0*/  FMUL.FTZ R5, R10, R5 ;  /* 0x000000050a057220 */ /* 0x000fc80000410000 */
[----:B------:R-:W-:-:S07]  /*2ef0*/  @P0 FADD.FTZ R5, R5, R0 ;  /* 0x0000000005050221 */ /* 0x000fce0000010000 */
.L_x_2721:
[----:B------:R-:W-:Y:S05]  /*2f00*/  BSYNC B1 ;  /* 0x0000000000017941 */ /* 0x000fea0003800000 */
.L_x_2719:
        /* <DEDUP_REMOVED lines=8> */
[----:B------:R-:W-:Y:S01]  /*2f90*/  MOV R5, RZ ;  /* 0x000000ff00057202 */ /* 0x000fe20000000f00 */
[----:B------:R-:W-:Y:S06]  /*2fa0*/  @!P0 BRA `(.L_x_2724) ;  /* 0x0000000000248947 */ /* 0x000fec0003800000 */
[----:B------:R-:W-:-:S05]  /*2fb0*/  PRMT R5, R16, 0x7632, R5 ;  /* 0x0000763210057816 */ /* 0x000fca0000000005 */
[----:B------:R-:W-:Y:S01]  /*2fc0*/  IMAD.U32 R5, R5, 0x10000, RZ ;  /* 0x0001000005057824 */ /* 0x000fe200078e00ff */
[----:B------:R-:W-:Y:S06]  /*2fd0*/  BRA `(.L_x_2724) ;  /* 0x0000000000187947 */ /* 0x000fec0003800000 */
.L_x_2723:
[----:B------:R-:W-:Y:S01]  /*2fe0*/  FFMA.FTZ R0, R126, R136, R139 ;  /* 0x000000887e007223 */ /* 0x000fe2000001008b */
[----:B------:R-:W-:-:S03]  /*2ff0*/  @P0 PRMT R2, R16, 0x7632, R2 ;  /* 0x0000763210020816 */ /* 0x000fc60000000002 */
[----:B------:R-:W-:Y:S01]  /*3000*/  FADD.FTZ R5, R151, -R0 ;  /* 0x8000000097057221 */ /* 0x000fe20000010000 */
[----:B------:R-:W-:-:S03]  /*3010*/  @P0 SHF.L.U32 R2, R2, 0x10, RZ ;  /* 0x0000001002020819 */ /* 0x000fc600000006ff */
[----:B------:R-:W-:-:S04]  /*3020*/  FMUL.FTZ R5, R10, R5 ;  /* 0x000000050a057220 */ /* 0x000fc80000410000 */
[----:B------:R-:W-:-:S07]  /*3030*/  @P0 FADD.FTZ R5, R5, R2 ;  /* 0x0000000205050221 */ /* 0x000fce0000010000 */
.L_x_2724:
[----:B------:R-:W-:Y:S05]  /*3040*/  BSYNC B1 ;  /* 0x0000000000017941 */ /* 0x000fea0003800000 */
.L_x_2722:
        /* <DEDUP_REMOVED lines=12> */
.L_x_2726:
[----:B------:R-:W-:Y:S01]  /*3110*/  FFMA.FTZ R5, R127, R136, R139 ;  /* 0x000000887f057223 */ /* 0x000fe2000001008b */
[----:B------:R-:W-:-:S03]  /*3120*/  @P0 SHF.L.U32 R0, R17, 0x10, RZ ;  /* 0x0000001011000819 */ /* 0x000fc600000006ff */
[----:B------:R-:W-:-:S04]  /*3130*/  FADD.FTZ R5, R156, -R5 ;  /* 0x800000059c057221 */ /* 0x000fc80000010000 */
[----:B------:R-:W-:-:S04]  /*3140*/  FMUL.FTZ R5, R10, R5 ;  /* 0x000000050a057220 */ /* 0x000fc80000410000 */
[----:B------:R-:W-:-:S07]  /*3150*/  @P0 FADD.FTZ R5, R5, R0 ;  /* 0x0000000005050221 */ /* 0x000fce0000010000 */
.L_x_2727:
[----:B------:R-:W-:Y:S05]  /*3160*/  BSYNC B1 ;  /* 0x0000000000017941 */ /* 0x000fea0003800000 */
.L_x_2725:
        /* <DEDUP_REMOVED lines=13> */
.L_x_2729:
[----:B------:R-:W-:Y:S01]  /*3240*/  FFMA.FTZ R0, R124, R136, R139 ;  /* 0x000000887c007223 */ /* 0x000fe2000001008b */
[----:B------:R-:W-:-:S03]  /*3250*/  @P0 PRMT R2, R17, 0x7632, R2 ;  /* 0x0000763211020816 */ /* 0x000fc60000000002 */
[----:B------:R-:W-:Y:S01]  /*3260*/  FADD.FTZ R5, R153, -R0 ;  /* 0x8000000099057221 */ /* 0x000fe20000010000 */
[----:B------:R-:W-:-:S03]  /*3270*/  @P0 SHF.L.U32 R2, R2, 0x10, RZ ;  /* 0x0000001002020819 */ /* 0x000fc600000006ff */
[----:B------:R-:W-:-:S04]  /*3280*/  FMUL.FTZ R5, R10, R5 ;  /* 0x000000050a057220 */ /* 0x000fc80000410000 */
[----:B------:R-:W-:-:S07]  /*3290*/  @P0 FADD.FTZ R5, R5, R2 ;  /* 0x0000000205050221 */ /* 0x000fce0000010000 */
.L_x_2730:
[----:B------:R-:W-:Y:S05]  /*32a0*/  BSYNC B1 ;  /* 0x0000000000017941 */ /* 0x000fea0003800000 */
.L_x_2728:
        /* <DEDUP_REMOVED lines=12> */
.L_x_2732:
[----:B------:R-:W-:Y:S01]  /*3370*/  FFMA.FTZ R5, R125, R136, R139 ;  /* 0x000000887d057223 */ /* 0x000fe2000001008b */
[----:B------:R-:W-:-:S03]  /*3380*/  @P0 IMAD.U32 R0, R18, 0x10000, RZ ;  /* 0x0001000012000824 */ /* 0x000fc600078e00ff */
[----:B------:R-:W-:-:S04]  /*3390*/  FADD.FTZ R5, R158, -R5 ;  /* 0x800000059e057221 */ /* 0x000fc80000010000 */
[----:B------:R-:W-:-:S04]  /*33a0*/  FMUL.FTZ R5, R10, R5 ;  /* 0x000000050a057220 */ /* 0x000fc80000410000 */
[----:B------:R-:W-:-:S07]  /*33b0*/  @P0 FADD.FTZ R5, R5, R0 ;  /* 0x0000000005050221 */ /* 0x000fce0000010000 */
.L_x_2733:
[----:B------:R-:W-:Y:S05]  /*33c0*/  BSYNC B1 ;  /* 0x0000000000017941 */ /* 0x000fea0003800000 */
.L_x_2731:
        /* <DEDUP_REMOVED lines=13> */
.L_x_2735:
[----:B------:R-:W-:Y:S01]  /*34a0*/  FFMA.FTZ R0, R122, R136, R139 ;  /* 0x000000887a007223 */ /* 0x000fe2000001008b */
[----:B------:R-:W-:-:S03]  /*34b0*/  @P0 PRMT R2, R18, 0x7632, R2 ;  /* 0x0000763212020816 */ /* 0x000fc60000000002 */
[----:B------:R-:W-:Y:S01]  /*34c0*/  FADD.FTZ R5, R157, -R0 ;  /* 0x800000009d057221 */ /* 0x000fe20000010000 */
[----:B------:R-:W-:-:S03]  /*34d0*/  @P0 SHF.L.U32 R2, R2, 0x10, RZ ;  /* 0x0000001002020819 */ /* 0x000fc600000006ff */
[----:B------:R-:W-:-:S04]  /*34e0*/  FMUL.FTZ R5, R10, R5 ;  /* 0x000000050a057220 */ /* 0x000fc80000410000 */
[----:B------:R-:W-:-:S07]  /*34f0*/  @P0 FADD.FTZ R5, R5, R2 ;  /* 0x0000000205050221 */ /* 0x000fce0000010000 */
.L_x_2736:
[----:B------:R-:W-:Y:S05]  /*3500*/  BSYNC B1 ;  /* 0x0000000000017941 */ /* 0x000fea0003800000 */
.L_x_2734:
        /* <DEDUP_REMOVED lines=12> */
.L_x_2738:
[----:B------:R-:W-:Y:S01]  /*35d0*/  FFMA.FTZ R5, R123, R136, R139 ;  /* 0x000000887b057223 */ /* 0x000fe2000001008b */
[----:B------:R-:W-:-:S03]  /*35e0*/  @P0 SHF.L.U32 R0, R19, 0x10, RZ ;  /* 0x0000001013000819 */ /* 0x000fc600000006ff */
[----:B------:R-:W-:-:S04]  /*35f0*/  FADD.FTZ R5, R152, -R5 ;  /* 0x8000000598057221 */ /* 0x000fc80000010000 */
[----:B------:R-:W-:-:S04]  /*3600*/  FMUL.FTZ R5, R10, R5 ;  /* 0x000000050a057220 */ /* 0x000fc80000410000 */
[----:B------:R-:W-:-:S07]  /*3610*/  @P0 FADD.FTZ R5, R5, R0 ;  /* 0x0000000005050221 */ /* 0x000fce0000010000 */
.L_x_2739:
[----:B------:R-:W-:Y:S05]  /*3620*/  BSYNC B1 ;  /* 0x0000000000017941 */ /* 0x000fea0003800000 */
.L_x_2737:
        /* <DEDUP_REMOVED lines=13> */
.L_x_2741:
[----:B------:R-:W-:Y:S01]  /*3700*/  FFMA.FTZ R136, R120, R136, R139 ;  /* 0x0000008878887223 */ /* 0x000fe2000001008b */
[----:B------:R-:W-:-:S03]  /*3710*/  @P0 PRMT R0, R19, 0x7632, R0 ;  /* 0x0000763213000816 */ /* 0x000fc60000000000 */
[----:B------:R-:W-:Y:S01]  /*3720*/  FADD.FTZ R5, R155, -R136 ;  /* 0x800000889b057221 */ /* 0x000fe20000010000 */
[----:B------:R-:W-:-:S03]  /*3730*/  @P0 SHF.L.U32 R0, R0, 0x10, RZ ;  /* 0x0000001000000819 */ /* 0x000fc600000006ff */
[----:B------:R-:W-:-:S04]  /*3740*/  FMUL.FTZ R5, R10, R5 ;  /* 0x000000050a057220 */ /* 0x000fc80000410000 */
[----:B------:R-:W-:-:S07]  /*3750*/  @P0 FADD.FTZ R5, R5, R0 ;  /* 0x0000000005050221 */ /* 0x000fce0000010000 */
.L_x_2742:
[----:B------:R-:W-:Y:S05]  /*3760*/  BSYNC B1 ;  /* 0x0000000000017941 */ /* 0x000fea0003800000 */
.L_x_2740:
[----:B------:R-:W0:Y:S01]  /*3770*/  @P3 LDC R0, c[0x0][0x29c] ;  /* 0x0000a700ff003b82 */ /* 0x000e220000000800 */
[----:B------:R-:W-:-:S07]  /*3780*/  @P3 VIADD R137, R137, 0x40 ;  /* 0x0000004089893836 */ /* 0x000fce0000000000 */
        /* <DEDUP_REMOVED lines=15> */
.L_x_2666:
[----:B------:R-:W-:Y:S05]  /*3880*/  BSYNC B0 ;  /* 0x0000000000007941 */ /* 0x000fea0003800000 */
.L_x_2664:
        /* <DEDUP_REMOVED lines=67> */
[----:B------:R-:W-:Y:S01]  /*3cc0*/  IADD3.X R3, RZ, RZ, RZ, P0, !PT ;  /* 0x000000ffff037210 */ /* 0x000fe200007fe4ff */
[----:B------:R-:W-:Y:S01]  /*3cd0*/  STS.128 [R0], R44 ;  /* 0x0000002c00007388 */ /* 0x000fe20000000c00 */
[----:B------:R-:W-:Y:S01]  /*3ce0*/  FADD.FTZ R11, R5, R24 ;  /* 0x00000018050b7221 */ /* 0x000fe20000010000 */
[----:B------:R-:W-:-:S02]  /*3cf0*/  SHF.L.U32 R5, R26, 0x2, RZ ;  /* 0x000000021a057819 */ /* 0x000fc400000006ff */
[----:B------:R-:W-:Y:S01]  /*3d00*/  STS.128 [R0+0x10], R40 ;  /* 0x0000102800007388 */ /* 0x000fe20000000c00 */
[----:B0-----:R-:W-:Y:S01]  /*3d10*/  FADD.FTZ R23, R6, R23 ;  /* 0x0000001706177221 */ /* 0x001fe20000010000 */
[----:B------:R-:W-:Y:S02]  /*3d20*/  IADD3 R2, P0, R5, UR6, RZ ;  /* 0x0000000605027c10 */ /* 0x000fe4000ff1e0ff */
[----:B------:R-:W-:Y:S01]  /*3d30*/  STS.128 [R0+0x400], R36 ;  /* 0x0004002400007388 */ /* 0x000fe20000000c00 */
[----:B-1----:R-:W-:-:S03]  /*3d40*/  FADD.FTZ R7, R7, R10 ;  /* 0x0000000a07077221 */ /* 0x002fc60000010000 */
[----:B------:R-:W-:Y:S01]  /*3d50*/  STS.128 [R0+0x410], R28 ;  /* 0x0004101c00007388 */ /* 0x000fe20000000c00 */
[----:B--2---:R-:W-:Y:S01]  /*3d60*/  FADD.FTZ R25, R8, R25 ;  /* 0x0000001908197221 */ /* 0x004fe20000010000 */
[----:B------:R-:W-:Y:S02]  /*3d70*/  SHF.L.U64.HI R8, R26, 0x2, R3 ;  /* 0x000000021a087819 */ /* 0x000fe40000010203 */
        /* <DEDUP_REMOVED lines=67> */
.L_x_2670:
[----:B0-----:R-:W-:Y:S01]  /*41b0*/  HFMA2.MMA R136, -RZ, RZ, 0, 5.9604644775390625e-08 ;  /* 0x00000001ff887435 */ /* 0x001fe200000001ff */
[----:B------:R-:W-:Y:S01]  /*41c0*/  BSSY B1, `(.L_x_2744) ;  /* 0x0000006000017945 */ /* 0x000fe20003800000 */
[----:B------:R-:W-:Y:S02]  /*41d0*/  MOV R15, 0x1f ;  /* 0x0000001f000f7802 */ /* 0x000fe40000000f00 */
[----:B------:R-:W-:-:S07]  /*41e0*/  MOV R14, 0xffffffff ;  /* 0xffffffff000e7802 */ /* 0x000fce0000000f00 */
[----:B-----5:R-:W-:Y:S05]  /*41f0*/  WARPSYNC.COLLECTIVE R14, `(.L_x_2745) ;  /* 0x000000000e087348 */ /* 0x020fea0003c00000 */
[----:B------:R0:W1:Y:S02]  /*4200*/  SHFL.BFLY P0, R14, R159, R136, R15 ;  /* 0x0c0000889f0e7389 */ /* 0x000064000000000f */
[----:B01---5:R-:W-:Y:S01]  /*4210*/  ENDCOLLECTIVE ;  /* 0x000000000000791b */ /* 0x023fe20003800000 */
.L_x_2745:
[----:B------:R-:W-:Y:S05]  /*4220*/  BSYNC B1 ;  /* 0x0000000000017941 */ /* 0x000fea0003800000 */
.L_x_2744:
[----:B------:R-:W-:Y:S01]  /*4230*/  FADD.FTZ R139, R14, R159 ;  /* 0x0000009f0e8b7221 */ /* 0x000fe20000010000 */
[----:B------:R-:W-:Y:S01]  /*4240*/  HFMA2.MMA R15, -RZ, RZ, 0, 1.847743988037109375e-06 ;  /* 0x0000001fff0f7435 */ /* 0x000fe200000001ff */
[----:B------:R-:W-:Y:S01]  /*4250*/  MOV R14, 0xffffffff ;  /* 0xffffffff000e7802 */ /* 0x000fe20000000f00 */
[----:B------:R-:W-:Y:S01]  /*4260*/  IMAD.MOV.U32 R136, RZ, RZ, 0x1 ;  /* 0x00000001ff887424 */ /* 0x000fe200078e00ff */
[----:B------:R-:W-:-:S08]  /*4270*/  MOV R159, R160 ;  /* 0x000000a0009f7202 */ /* 0x000fd00000000f00 */
[----:B------:R-:W-:Y:S05]  /*4280*/  WARPSYNC.COLLECTIVE R14, `(.L_x_2746) ;  /* 0x000000000e087348 */ /* 0x000fea0003c00000 */
[----:B------:R0:W1:Y:S02]  /*4290*/  SHFL.BFLY P0, R14, R159, R136, R15 ;  /* 0x0c0000889f0e7389 */ /* 0x000064000000000f */
[----:B01----:R-:W-:Y:S01]  /*42a0*/  ENDCOLLECTIVE ;  /* 0x000000000000791b */ /* 0x003fe20003800000 */
.L_x_2746:
[----:B------:R-:W-:Y:S01]  /*42b0*/  HFMA2.MMA R136, -RZ, RZ, 0, 1.1920928955078125e-07 ;  /* 0x00000002ff887435 */ /* 0x000fe200000001ff */
[----:B------:R-:W-:Y:S02]  /*42c0*/  MOV R159, R139 ;  /* 0x0000008b009f7202 */ /* 0x000fe40000000f00 */
[----:B------:R-:W-:Y:S02]  /*42d0*/  MOV R137, R14 ;  /* 0x0000000e00897202 */ /* 0x000fe40000000f00 */
[----:B------:R-:W-:-:S03]  /*42e0*/  MOV R14, 0xffffffff ;  /* 0xffffffff000e7802 */ /* 0x000fc60000000f00 */
[----:B------:R-:W-:-:S07]  /*42f0*/  FADD.FTZ R137, R137, R160 ;  /* 0x000000a089897221 */ /* 0x000fce0000010000 */
[----:B------:R-:W-:Y:S05]  /*4300*/  WARPSYNC.COLLECTIVE R14, `(.L_x_2747) ;  /* 0x000000000e087348 */ /* 0x000fea0003c00000 */
[----:B------:R0:W1:Y:S02]  /*4310*/  SHFL.BFLY P0, R14, R159, R136, R15 ;  /* 0x0c0000889f0e7389 */ /* 0x000064000000000f */
[----:B01----:R-:W-:Y:S01]  /*4320*/  ENDCOLLECTIVE ;  /* 0x000000000000791b */ /* 0x003fe20003800000 */
.L_x_2747:
[----:B------:R-:W-:Y:S02]  /*4330*/  MOV R159, R137 ;  /* 0x00000089009f7202 */ /* 0x000fe40000000f00 */
[----:B------:R-:W-:Y:S02]  /*4340*/  MOV R138, R14 ;  /* 0x0000000e008a7202 */ /* 0x000fe40000000f00 */
[----:B------:R-:W-:-:S03]  /*4350*/  MOV R14, 0xffffffff ;  /* 0xffffffff000e7802 */ /* 0x000fc60000000f00 */
[----:B------:R-:W-:-:S07]  /*4360*/  FADD.FTZ R163, R139, R138 ;  /* 0x0000008a8ba37221 */ /* 0x000fce0000010000 */
[----:B------:R-:W-:Y:S05]  /*4370*/  WARPSYNC.COLLECTIVE R14, `(.L_x_2748) ;  /* 0x000000000e087348 */ /* 0x000fea0003c00000 */
[----:B------:R0:W1:Y:S02]  /*4380*/  SHFL.BFLY P0, R14, R159, R136, R15 ;  /* 0x0c0000889f0e7389 */ /* 0x000064000000000f */
[----:B01----:R-:W-:Y:S01]  /*4390*/  ENDCOLLECTIVE ;  /* 0x000000000000791b */ /* 0x003fe20003800000 */
.L_x_2748:
[----:B------:R-:W-:Y:S01]  /*43a0*/  HFMA2.MMA R136, -RZ, RZ, 0, 2.384185791015625e-07 ;  /* 0x00000004ff887435 */ /* 0x000fe200000001ff */
[----:B------:R-:W-:Y:S01]  /*43b0*/  MOV R159, R163 ;  /* 0x000000a3009f7202 */ /* 0x000fe20000000f00 */
[----:B------:R-:W-:Y:S01]  /*43c0*/  IMAD.MOV.U32 R162, RZ, RZ, R14 ;  /* 0x000000ffffa27224 */ /* 0x000fe200078e000e */
[----:B------:R-:W-:-:S03]  /*43d0*/  MOV R14, 0xffffffff ;  /* 0xffffffff000e7802 */ /* 0x000fc60000000f00 */
[----:B------:R-:W-:-:S07]  /*43e0*/  FADD.FTZ R162, R137, R162 ;  /* 0x000000a289a27221 */ /* 0x000fce0000010000 */
[----:B------:R-:W-:Y:S05]  /*43f0*/  WARPSYNC.COLLECTIVE R14, `(.L_x_2749) ;  /* 0x000000000e087348 */ /* 0x000fea0003c00000 */
[----:B------:R0:W1:Y:S02]  /*4400*/  SHFL.BFLY P0, R14, R159, R136, R15 ;  /* 0x0c0000889f0e7389 */ /* 0x000064000000000f */
[----:B01----:R-:W-:Y:S01]  /*4410*/  ENDCOLLECTIVE ;  /* 0x000000000000791b */ /* 0x003fe20003800000 */
.L_x_2749:
[----:B------:R-:W-:Y:S02]  /*4420*/  MOV R159, R162 ;  /* 0x000000a2009f7202 */ /* 0x000fe40000000f00 */
[----:B------:R-:W-:Y:S02]  /*4430*/  MOV R138, R14 ;  /* 0x0000000e008a7202 */ /* 0x000fe40000000f00 */
[----:B------:R-:W-:-:S03]  /*4440*/  MOV R14, 0xffffffff ;  /* 0xffffffff000e7802 */ /* 0x000fc60000000f00 */
[----:B------:R-:W-:-:S07]  /*4450*/  FADD.FTZ R164, R163, R138 ;  /* 0x0000008aa3a47221 */ /* 0x000fce0000010000 */
[----:B------:R-:W-:Y:S05]  /*4460*/  WARPSYNC.COLLECTIVE R14, `(.L_x_2750) ;  /* 0x000000000e087348 */ /* 0x000fea0003c00000 */
[----:B------:R0:W1:Y:S02]  /*4470*/  SHFL.BFLY P0, R14, R159, R136, R15 ;  /* 0x0c0000889f0e7389 */ /* 0x000064000000000f */
[----:B01----:R-:W-:Y:S01]  /*4480*/  ENDCOLLECTIVE ;  /* 0x000000000000791b */ /* 0x003fe20003800000 */
.L_x_2750:
[----:B------:R-:W-:Y:S01]  /*4490*/  HFMA2.MMA R136, -RZ, RZ, 0, 4.76837158203125e-07 ;  /* 0x00000008ff887435 */ /* 0x000fe200000001ff */
[----:B------:R-:W-:Y:S02]  /*44a0*/  MOV R159, R164 ;  /* 0x000000a4009f7202 */ /* 0x000fe40000000f00 */
[----:B------:R-:W-:Y:S02]  /*44b0*/  MOV R161, R14 ;  /* 0x0000000e00a17202 */ /* 0x000fe40000000f00 */
[----:B------:R-:W-:-:S03]  /*44c0*/  MOV R14, 0xffffffff ;  /* 0xffffffff000e7802 */ /* 0x000fc60000000f00 */
[----:B------:R-:W-:-:S07]  /*44d0*/  FADD.FTZ R165, R162, R161 ;  /* 0x000000a1a2a57221 */ /* 0x000fce0000010000 */
[----:B------:R-:W-:Y:S05]  /*44e0*/  WARPSYNC.COLLECTIVE R14, `(.L_x_2751) ;  /* 0x000000000e087348 */ /* 0x000fea0003c00000 */
[----:B------:R0:W1:Y:S02]  /*44f0*/  SHFL.BFLY P0, R14, R159, R136, R15 ;  /* 0x0c0000889f0e7389 */ /* 0x000064000000000f */
[----:B01----:R-:W-:Y:S01]  /*4500*/  ENDCOLLECTIVE ;  /* 0x000000000000791b */ /* 0x003fe20003800000 */
.L_x_2751:
[----:B------:R-:W-:Y:S01]  /*4510*/  MOV R159, R165 ;  /* 0x000000a5009f7202 */ /* 0x000fe20000000f00 */
[----:B------:R-:W-:Y:S01]  /*4520*/  IMAD.MOV.U32 R161, RZ, RZ, R14 ;  /* 0x000000ffffa17224 */ /* 0x000fe200078e000e */
[----:B------:R-:W-:-:S03]  /*4530*/  MOV R14, 0xffffffff ;  /* 0xffffffff000e7802 */ /* 0x000fc60000000f00 */
[----:B------:R-:W-:-:S07]  /*4540*/  FADD.FTZ R138, R164, R161 ;  /* 0x000000a1a48a7221 */ /* 0x000fce0000010000 */
[----:B------:R-:W-:Y:S05]  /*4550*/  WARPSYNC.COLLECTIVE R14, `(.L_x_2752) ;  /* 0x000000000e087348 */ /* 0x000fea0003c00000 */
[----:B------:R0:W1:Y:S02]  /*4560*/  SHFL.BFLY P0, R14, R159, R136, R15 ;  /* 0x0c0000889f0e7389 */ /* 0x000064000000000f */
[----:B01----:R-:W-:Y:S01]  /*4570*/  ENDCOLLECTIVE ;  /* 0x000000000000791b */ /* 0x003fe20003800000 */
.L_x_2752:
[----:B------:R-:W-:Y:S01]  /*4580*/  HFMA2.MMA R136, -RZ, RZ, 0, 9.5367431640625e-07 ;  /* 0x00000010ff887435 */ /* 0x000fe200000001ff */
[----:B------:R-:W-:Y:S02]  /*4590*/  MOV R159, R138 ;  /* 0x0000008a009f7202 */ /* 0x000fe40000000f00 */
[----:B------:R-:W-:Y:S02]  /*45a0*/  MOV R160, R14 ;  /* 0x0000000e00a07202 */ /* 0x000fe40000000f00 */
[----:B------:R-:W-:-:S03]  /*45b0*/  MOV R14, 0xffffffff ;  /* 0xffffffff000e7802 */ /* 0x000fc60000000f00 */
[----:B------:R-:W-:-:S07]  /*45c0*/  FADD.FTZ R139, R165, R160 ;  /* 0x000000a0a58b7221 */ /* 0x000fce0000010000 */
[----:B------:R-:W-:Y:S05]  /*45d0*/  WARPSYNC.COLLECTIVE R14, `(.L_x_2753) ;  /* 0x000000000e087348 */ /* 0x000fea0003c00000 */
[----:B------:R0:W1:Y:S02]  /*45e0*/  SHFL.BFLY P0, R14, R159, R136, R15 ;  /* 0x0c0000889f0e7389 */ /* 0x000064000000000f */
[----:B01----:R-:W-:Y:S01]  /*45f0*/  ENDCOLLECTIVE ;  /* 0x000000000000791b */ /* 0x003fe20003800000 */
.L_x_2753:
[----:B------:R-:W-:Y:S02]  /*4600*/  MOV R159, R139 ;  /* 0x0000008b009f7202 */ /* 0x000fe40000000f00 */
[----:B------:R-:W-:Y:S02]  /*4610*/  MOV R161, R14 ;  /* 0x0000000e00a17202 */ /* 0x000fe40000000f00 */
[----:B------:R-:W-:-:S07]  /*4620*/  MOV R14, 0xffffffff ;  /* 0xffffffff000e7802 */ /* 0x000fce0000000f00 */
[----:B------:R-:W-:Y:S05]  /*4630*/  WARPSYNC.COLLECTIVE R14, `(.L_x_2754) ;  /* 0x000000000e087348 */ /* 0x000fea0003c00000 */
[----:B------:R0:W1:Y:S02]  /*4640*/  SHFL.BFLY P0, R14, R159, R136, R15 ;  /* 0x0c0000889f0e7389 */ /* 0x000064000000000f */
[----:B01----:R-:W-:Y:S01]  /*4650*/  ENDCOLLECTIVE ;  /* 0x000000000000791b */ /* 0x003fe20003800000 */
.L_x_2754:
[----:B------:R-:W-:Y:S01]  /*4660*/  MOV R160, R14 ;  /* 0x0000000e00a07202 */ /* 0x000fe20000000f00 */
[----:B------:R-:W-:Y:S06]  /*4670*/  BRA `(.L_x_2755) ;  /* 0xffffffd000b47947 */ /* 0x000fec000383ffff */
.L_x_2756:
        /* <DEDUP_REMOVED lines=16> */
.L_x_11699:


//--------------------- .text._ZN10layer_norm13ln_bwd_kernelINS_13Kernel_traitsIf13__nv_bfloat16S2_S2_fjLj768ELj1ELj4ELj1ELj16ENS_18Kernel_traits_baseILj768EfS2_S2_S2_fjLj128EEEEELb0ELb1ELb0ELb0EEEvNS_9BwdParamsE --------------------------
	.section	.text._ZN10layer_norm13ln_bwd_kernelINS_13Kernel_traitsIf13__nv_bfloat16S2_S2_fjLj768ELj1ELj4ELj1ELj16ENS_18Kernel_traits_baseILj768EfS2_S2_S2_fjLj128EEEEELb0ELb1ELb0ELb0EEEvNS_9BwdParamsE,"ax",@progbits
	.align	128
        .global         _ZN10layer_norm13ln_bwd_kernelINS_13Kernel_traitsIf13__nv_bfloat16S2_S2_fjLj768ELj1ELj4ELj1ELj16ENS_18Kernel_traits_baseILj768EfS2_S2_S2_fjLj128EEEEELb0ELb1ELb0ELb0EEEvNS_9BwdParamsE
        .type           _ZN10layer_norm13ln_bwd_kernelINS_13Kernel_traitsIf13__nv_bfloat16S2_S2_fjLj768ELj1ELj4ELj1ELj16ENS_18Kernel_traits_baseILj768EfS2_S2_S2_fjLj128EEEEELb0ELb1ELb0ELb0EEEvNS_9BwdParamsE,@function
        .size           _ZN10layer_norm13ln_bwd_kernelINS_13Kernel_traitsIf13__nv_bfloat16S2_S2_fjLj768ELj1ELj4ELj1ELj16ENS_18Kernel_traits_baseILj768EfS2_S2_S2_fjLj128EEEEELb0ELb1ELb0ELb0EEEvNS_9BwdParamsE,(.L_x_11700 - _ZN10layer_norm13ln_bwd_kernelINS_13Kernel_traitsIf13__nv_bfloat16S2_S2_fjLj768ELj1ELj4ELj1ELj16ENS_18Kernel_traits_baseILj768EfS2_S2_S2_fjLj128EEEEELb0ELb1ELb0ELb0EEEvNS_9BwdParamsE)
        .other          _ZN10layer_norm13ln_bwd_kernelINS_13Kernel_traitsIf13__nv_bfloat16S2_S2_fjLj768ELj1ELj4ELj1ELj16ENS_18Kernel_traits_baseILj768EfS2_S2_S2_fjLj128EEEEELb0ELb1ELb0ELb0EEEvNS_9BwdParamsE,@"STO_CUDA_ENTRY STV_DEFAULT"
_ZN10layer_norm13ln_bwd_kernelINS_13Kernel_traitsIf13__nv_bfloat16S2_S2_fjLj768ELj1ELj4ELj1ELj16ENS_18Kernel_traits_baseILj768EfS2_S2_S2_fjLj128EEEEELb0ELb1ELb0ELb0EEEvNS_9BwdParamsE:
.text._ZN10layer_norm13ln_bwd_kernelINS_13Kernel_traitsIf13__nv_bfloat16S2_S2_fjLj768ELj1ELj4ELj1ELj16ENS_18Kernel_traits_baseILj768EfS2_S2_S2_fjLj128EEEEELb0ELb1ELb0ELb0EEEvNS_9BwdParamsE:
        /* <DEDUP_REMOVED lines=12> */
[----:B------:R-:W-:Y:S01]  /*00c0*/  LEA.HI R0, R0, R153, RZ, 0x3 ;  /* 0x0000009900007211 */ /* 0x000fe200078f18ff */
[----:B------:R-:W-:Y:S01]  /*00d0*/  ULDC.64 UR16, c[0x0][0x2f8] ;  /* 0x0000be0000107ab9 */ /* 0x000fe20000000a00 */
        /* <DEDUP_REMOVED lines=10> */
[----:B0-----:R-:W-:-:S07]  /*0180*/  @P2 IMAD.WIDE.U32 R4, R3, 0x20, R4 ;  /* 0x0000002003042825 */ /* 0x001fce00078e0004 */
[----:B------:R-:W0:Y:S01]  /*0190*/  @P3 LDC.64 R10, c[0x0][0x278] ;  /* 0x00009e00ff0a3b82 */ /* 0x000e220000000a00 */
[----:B------:R-:W5:Y:S01]  /*01a0*/  @P2 LDG.E.128 R124, desc[UR4][R4.64] ;  /* 0x00000004047c2981 */ /* 0x000f62000c1e1d00 */
[----:B-1----:R-:W-:-:S03]  /*01b0*/  @P2 IMAD.WIDE.U32 R6, R3, 0x20, R6 ;  /* 0x0000002003062825 */ /* 0x002fc600078e0006 */
[----:B------:R-:W5:Y:S03]  /*01c0*/  @P2 LDG.E.128 R120, desc[UR4][R4.64+0x10] ;  /* 0x0000100404782981 */ /* 0x000f66000c1e1d00 */
[----:B------:R-:W1:Y:S01]  /*01d0*/  @P4 LDC.64 R16, c[0x0][0x260] ;  /* 0x00009800ff104b82 */ /* 0x000e620000000a00 */
[----:B------:R-:W-:Y:S01]  /*01e0*/  @P2 LOP3.LUT R3, R3, 0x20, RZ, 0xfc, !PT ;  /* 0x0000002003032812 */ /* 0x000fe200078efcff */
[----:B------:R-:W5:Y:S04]  /*01f0*/  @P2 LDG.E.128 R116, desc[UR4][R6.64] ;  /* 0x0000000406742981 */ /* 0x000f68000c1e1d00 */
[C---:B--2---:R-:W-:Y:S01]  /*0200*/  @P3 IMAD.WIDE.U32 R12, R3.reuse, 0x20, R8 ;  /* 0x00000020030c3825 */ /* 0x044fe200078e0008 */
[----:B------:R-:W5:Y:S01]  /*0210*/  @P2 LDG.E.128 R112, desc[UR4][R6.64+0x10] ;  /* 0x0000100406702981 */ /* 0x000f62000c1e1d00 */
[----:B------:R-:W2:Y:S01]  /*0220*/  @P4 LDC.64 R18, c[0x0][0x278] ;  /* 0x00009e00ff124b82 */ /* 0x000ea20000000a00 */
[----:B------:R-:W-:Y:S01]  /*0230*/  SHF.R.U32.HI R0, RZ, 0x5, R152 ;  /* 0x00000005ff007819 */ /* 0x000fe20000011698 */
[----:B------:R-:W-:Y:S01]  /*0240*/  BSSY B0, `(.L_x_2757) ;  /* 0x00002e9000007945 */ /* 0x000fe20003800000 */
[----:B------:R-:W5:Y:S01]  /*0250*/  @P3 LDG.E.128 R108, desc[UR4][R12.64] ;  /* 0x000000040c6c3981 */ /* 0x000f62000c1e1d00 */
[C---:B0-----:R-:W-:Y:S01]  /*0260*/  @P3 IMAD.WIDE.U32 R14, R3.reuse, 0x20, R10 ;  /* 0x00000020030e3825 */ /* 0x041fe200078e000a */
[----:B------:R-:W-:-:S02]  /*0270*/  @P3 IADD3 R3, R3, 0x20, RZ ;  /* 0x0000002003033810 */ /* 0x000fc40007ffe0ff */
[----:B------:R0:W5:Y:S01]  /*0280*/  @P3 LDG.E.128 R104, desc[UR4][R12.64+0x10] ;  /* 0x000010040c683981 */ /* 0x000162000c1e1d00 */
[----:B------:R-:W-:Y:S02]  /*0290*/  CS2R R76, SRZ ;  /* 0x00000000004c7805 */ /* 0x000fe4000001ff00 */
[----:B------:R-:W-:Y:S02]  /*02a0*/  CS2R R78, SRZ ;  /* 0x00000000004e7805 */ /* 0x000fe4000001ff00 */
[----:B------:R-:W-:Y:S01]  /*02b0*/  CS2R R72, SRZ ;  /* 0x0000000000487805 */ /* 0x000fe2000001ff00 */
[----:B------:R-:W5:Y:S01]  /*02c0*/  @P3 LDG.E.128 R100, desc[UR4][R14.64] ;  /* 0x000000040e643981 */ /* 0x000f62000c1e1d00 */
[----:B-1----:R-:W-:-:S03]  /*02d0*/  @P4 IMAD.WIDE.U32 R8, R3, 0x20, R16 ;  /* 0x0000002003084825 */ /* 0x002fc600078e0010 */
[----:B------:R1:W5:Y:S01]  /*02e0*/  @P3 LDG.E.128 R96, desc[UR4][R14.64+0x10] ;  /* 0x000010040e603981 */ /* 0x000362000c1e1d00 */
[----:B--2---:R-:W-:-:S03]  /*02f0*/  @P4 IMAD.WIDE.U32 R10, R3, 0x20, R18 ;  /* 0x00000020030a4825 */ /* 0x004fc600078e0012 */
[----:B------:R-:W5:Y:S01]  /*0300*/  @P4 LDG.E.128 R92, desc[UR4][R8.64] ;  /* 0x00000004085c4981 */ /* 0x000f62000c1e1d00 */
[----:B------:R-:W2:Y:S01]  /*0310*/  S2R R3, SR_CTAID.X ;  /* 0x0000000000037919 */ /* 0x000ea20000002500 */
[----:B------:R-:W-:Y:S02]  /*0320*/  CS2R R74, SRZ ;  /* 0x00000000004a7805 */ /* 0x000fe4000001ff00 */
[----:B------:R-:W-:Y:S02]  /*0330*/  CS2R R68, SRZ ;  /* 0x0000000000447805 */ /* 0x000fe4000001ff00 */
[----:B------:R-:W-:Y:S01]  /*0340*/  CS2R R70, SRZ ;  /* 0x0000000000467805 */ /* 0x000fe2000001ff00 */
[----:B------:R3:W5:Y:S01]  /*0350*/  @P4 LDG.E.128 R88, desc[UR4][R8.64+0x10] ;  /* 0x0000100408584981 */ /* 0x000762000c1e1d00 */
[----:B------:R-:W-:Y:S02]  /*0360*/  CS2R R64, SRZ ;  /* 0x0000000000407805 */ /* 0x000fe4000001ff00 */
[----:B------:R-:W-:-:S02]  /*0370*/  CS2R R66, SRZ ;  /* 0x0000000000427805 */ /* 0x000fc4000001ff00 */
[----:B------:R-:W-:Y:S01]  /*0380*/  CS2R R60, SRZ ;  /* 0x00000000003c7805 */ /* 0x000fe2000001ff00 */
[----:B------:R-:W5:Y:S01]  /*0390*/  @P4 LDG.E.128 R84, desc[UR4][R10.64] ;  /* 0x000000040a544981 */ /* 0x000f62000c1e1d00 */
[----:B------:R-:W-:Y:S02]  /*03a0*/  CS2R R62, SRZ ;  /* 0x00000000003e7805 */ /* 0x000fe4000001ff00 */
[----:B------:R-:W-:Y:S02]  /*03b0*/  CS2R R56, SRZ ;  /* 0x0000000000387805 */ /* 0x000fe4000001ff00 */
[----:B------:R-:W-:Y:S01]  /*03c0*/  CS2R R58, SRZ ;  /* 0x00000000003a7805 */ /* 0x000fe2000001ff00 */
[----:B------:R4:W5:Y:S01]  /*03d0*/  @P4 LDG.E.128 R80, desc[UR4][R10.64+0x10] ;  /* 0x000010040a504981 */ /* 0x000962000c1e1d00 */
[----:B------:R-:W-:Y:S02]  /*03e0*/  CS2R R52, SRZ ;  /* 0x0000000000347805 */ /* 0x000fe4000001ff00 */
[----:B--2---:R-:W-:-:S04]  /*03f0*/  LEA R0, R3, R0, 0x2 ;  /* 0x0000000003007211 */ /* 0x004fc800078e10ff */
        /* <DEDUP_REMOVED lines=20> */
[----:B0-----:R-:W-:Y:S02]  /*0540*/  CS2R R12, SRZ ;  /* 0x00000000000c7805 */ /* 0x001fe4000001ff00 */
[----:B-1----:R-:W-:Y:S02]  /*0550*/  CS2R R14, SRZ ;  /* 0x00000000000e7805 */ /* 0x002fe4000001ff00 */
[----:B---3--:R-:W-:Y:S02]  /*0560*/  CS2R R8, SRZ ;  /* 0x0000000000087805 */ /* 0x008fe4000001ff00 */
[----:B----4-:R-:W-:Y:S01]  /*0570*/  CS2R R10, SRZ ;  /* 0x00000000000a7805 */ /* 0x010fe2000001ff00 */
[----:B------:R-:W-:Y:S06]  /*0580*/  @P0 BRA `(.L_x_2758) ;  /* 0x0000002800d00947 */ /* 0x000fec0003800000 */
[----:B------:R-:W-:Y:S01]  /*0590*/  ULDC.64 UR6, c[0x0][0x270] ;  /* 0x00009c0000067ab9 */ /* 0x000fe20000000a00 */
[----:B------:R-:W-:Y:S01]  /*05a0*/  HFMA2.MMA R77, -RZ, RZ, 0, 0 ;  /* 0x00000000ff4d7435 */ /* 0x000fe200000001ff */
[----:B------:R-:W-:Y:S01]  /*05b0*/  ISETP.NE.U32.AND P0, PT, RZ, UR6, PT ;  /* 0x00000006ff007c0c */ /* 0x000fe2000bf05070 */
[----:B------:R-:W-:Y:S02]  /*05c0*/  ULDC.U8 UR6, c[0x0][0x2a0] ;  /* 0x0000a80000067ab9 */ /* 0x000fe40000000000 */
[----:B------:R-:W-:Y:S02]  /*05d0*/  ISETP.NE.AND P5, PT, RZ, UR6, PT ;  /* 0x00000006ff007c0c */ /* 0x000fe4000bfa5270 */
[----:B------:R-:W-:-:S13]  /*05e0*/  ISETP.NE.AND.EX P0, PT, RZ, UR7, PT, P0 ;  /* 0x00000007ff007c0c */ /* 0x000fda000bf05300 */
.L_x_2772:
[----:B0-----:R-:W0:Y:S01]  /*05f0*/  LDC.64 R140, c[0x0][0x250] ;  /* 0x00009400ff8c7b82 */ /* 0x001e220000000a00 */
[----:B------:R-:W-:-:S07]  /*0600*/  SHF.R.S32.HI R2, RZ, 0x1f, R0 ;  /* 0x0000001fff027819 */ /* 0x000fce0000011400 */
[----:B------:R-:W1:Y:S08]  /*0610*/  LDC.64 R142, c[0x0][0x258] ;  /* 0x00009600ff8e7b82 */ /* 0x000e700000000a00 */
[----:B------:R-:W2:Y:S01]  /*0620*/  @P0 LDC.64 R148, c[0x0][0x270] ;  /* 0x00009c00ff940b82 */ /* 0x000ea20000000a00 */
[----:B0-----:R-:W-:-:S06]  /*0630*/  IMAD.WIDE R140, R0, 0x4, R140 ;  /* 0x00000004008c7825 */ /* 0x001fcc00078e028c */
[----:B------:R-:W3:Y:S01]  /*0640*/  LDG.E R140, desc[UR4][R140.64] ;  /* 0x000000048c8c7981 */ /* 0x000ee2000c1e1900 */
[----:B-1----:R-:W-:-:S05]  /*0650*/  IMAD.WIDE R142, R0, 0x4, R142 ;  /* 0x00000004008e7825 */ /* 0x002fca00078e028e */
[----:B-----5:R-:W5:Y:S01]  /*0660*/  LDG.E R154, desc[UR4][R142.64] ;  /* 0x000000048e9a7981 */ /* 0x020f62000c1e1900 */
[----:B------:R-:W-:Y:S02]  /*0670*/  MOV R153, UR13 ;  /* 0x0000000d00997c02 */ /* 0x000fe40008000f00 */
[----:B--2---:R-:W-:-:S04]  /*0680*/  @P0 LEA R148, P1, R0, R148, 0x1 ;  /* 0x0000009400940211 */ /* 0x004fc800078208ff */
[C---:B------:R-:W-:Y:S01]  /*0690*/  @P0 LEA.HI.X R149, R0.reuse, R149, R2, 0x1, P1 ;  /* 0x0000009500950211 */ /* 0x040fe200008f0c02 */
[----:B------:R-:W-:Y:S01]  /*06a0*/  IMAD R2, R0, R153, RZ ;  /* 0x0000009900027224 */ /* 0x000fe200078e02ff */
[----:B------:R-:W-:Y:S01]  /*06b0*/  BSSY B1, `(.L_x_2759) ;  /* 0x0000068000017945 */ /* 0x000fe20003800000 */
[----:B------:R-:W-:Y:S02]  /*06c0*/  MOV R156, 0x3f800000 ;  /* 0x3f800000009c7802 */ /* 0x000fe40000000f00 */
[----:B------:R3:W5:Y:S01]  /*06d0*/  @P0 LDG.E.U16 R148, desc[UR4][R148.64] ;  /* 0x0000000494940981 */ /* 0x000762000c1e1500 */
[----:B------:R-:W-:-:S04]  /*06e0*/  SHF.R.S32.HI R145, RZ, 0x1f, R2 ;  /* 0x0000001fff917819 */ /* 0x000fc80000011402 */
[----:B------:R-:W-:Y:S02]  /*06f0*/  LEA.HI R145, R145, R2, RZ, 0x3 ;  /* 0x0000000291917211 */ /* 0x000fe400078f18ff */
[----:B------:R-:W-:-:S04]  /*0700*/  LOP3.LUT R2, R152, 0x1f, RZ, 0xc0, !PT ;  /* 0x0000001f98027812 */ /* 0x000fc800078ec0ff */
[----:B------:R-:W-:Y:S02]  /*0710*/  LEA.HI.SX32 R155, R145, R2, 0x1d ;  /* 0x00000002919b7211 */ /* 0x000fe400078feaff */
[----:B------:R-:W-:Y:S02]  /*0720*/  MOV R151, RZ ;  /* 0x000000ff00977202 */ /* 0x000fe40000000f00 */
[----:B------:R-:W-:Y:S02]  /*0730*/  MOV R206, RZ ;  /* 0x000000ff00ce7202 */ /* 0x000fe40000000f00 */
[----:B------:R-:W-:Y:S02]  /*0740*/  MOV R150, R155 ;  /* 0x0000009b00967202 */ /* 0x000fe40000000f00 */
[----:B---3--:R-:W-:Y:S01]  /*0750*/  FSEL R149, R140, RZ, !P5 ;  /* 0x000000ff8c957208 */ /* 0x008fe20006800000 */
[----:B------:R-:W-:Y:S06]  /*0760*/  @!P2 BRA `(.L_x_2760) ;  /* 0x000000040070a947 */ /* 0x000fec0003800000 */
        /* <DEDUP_REMOVED lines=11> */
[C---:B--2---:R-:W-:Y:S02]  /*0820*/  SHF.L.U32 R158, R140.reuse, 0x10, RZ ;  /* 0x000000108c9e7819 */ /* 0x044fe400000006ff */
[C---:B------:R-:W-:Y:S02]  /*0830*/  PRMT R163, R141.reuse, 0x7632, R163 ;  /* 0x000076328da37816 */ /* 0x040fe400000000a3 */
[----:B------:R-:W-:Y:S01]  /*0840*/  SHF.L.U32 R160, R141, 0x10, RZ ;  /* 0x000000108da07819 */ /* 0x000fe200000006ff */
[----:B------:R-:W-:Y:S01]  /*0850*/  FADD.FTZ R3, -R149, R158 ;  /* 0x0000009e95037221 */ /* 0x000fe20000010100 */
[----:B------:R-:W-:Y:S02]  /*0860*/  PRMT R161, R140, 0x7632, R161 ;  /* 0x000076328ca17816 */ /* 0x000fe400000000a1 */
[----:B------:R-:W-:Y:S01]  /*0870*/  SHF.L.U32 R164, R143, 0x10, RZ ;  /* 0x000000108fa47819 */ /* 0x000fe200000006ff */
[----:B-----5:R-:W-:Y:S01]  /*0880*/  FMUL.FTZ R3, R154, R3 ;  /* 0x000000039a037220 */ /* 0x020fe20000410000 */
[C---:B------:R-:W-:Y:S01]  /*0890*/  PRMT R165, R142.reuse, 0x7632, R165 ;  /* 0x000076328ea57816 */ /* 0x040fe200000000a5 */
[----:B------:R-:W-:Y:S01]  /*08a0*/  FADD.FTZ R157, -R149, R160 ;  /* 0x000000a0959d7221 */ /* 0x000fe20000010100 */
[----:B------:R-:W-:-:S02]  /*08b0*/  SHF.L.U32 R162, R142, 0x10, RZ ;  /* 0x000000108ea27819 */ /* 0x000fc400000006ff */
[----:B------:R-:W-:Y:S01]  /*08c0*/  PRMT R167, R143, 0x7632, R167 ;  /* 0x000076328fa77816 */ /* 0x000fe200000000a7 */
[----:B------:R-:W-:Y:S02]  /*08d0*/  FMUL.FTZ R157, R154, R157 ;  /* 0x0000009d9a9d7220 */ /* 0x000fe40000410000 */
[----:B------:R-:W-:Y:S01]  /*08e0*/  FADD.FTZ R159, -R149, R162 ;  /* 0x000000a2959f7221 */ /* 0x000fe20000010100 */
[----:B------:R-:W-:Y:S02]  /*08f0*/  SHF.L.U32 R172, R167, 0x10, RZ ;  /* 0x00000010a7ac7819 */ /* 0x000fe400000006ff */
[----:B---3--:R-:W-:Y:S01]  /*0900*/  SHF.L.U32 R141, R144, 0x10, RZ ;  /* 0x00000010908d7819 */ /* 0x008fe200000006ff */
[----:B------:R-:W-:Y:S01]  /*0910*/  FMUL.FTZ R159, R154, R159 ;  /* 0x0000009f9a9f7220 */ /* 0x000fe20000410000 */
[----:B------:R-:W-:Y:S02]  /*0920*/  PRMT R140, R144, 0x7632, R140 ;  /* 0x00007632908c7816 */ /* 0x000fe4000000008c */
[----:B------:R-:W-:Y:S01]  /*0930*/  PRMT R143, R145, 0x7632, R143 ;  /* 0x00007632918f7816 */ /* 0x000fe2000000008f */
[----:B------:R-:W-:Y:S01]  /*0940*/  FADD.FTZ R52, R52, R141 ;  /* 0x0000008d34347221 */ /* 0x000fe20000010000 */
[----:B------:R-:W-:Y:S01]  /*0950*/  SHF.L.U32 R142, R140, 0x10, RZ ;  /* 0x000000108c8e7819 */ /* 0x000fe200000006ff */
[-C--:B------:R-:W-:Y:S01]  /*0960*/  FFMA.FTZ R76, R3, R141.reuse, R76 ;  /* 0x0000008d034c7223 */ /* 0x080fe2000001004c */
[----:B------:R-:W-:Y:S01]  /*0970*/  FMUL.FTZ R158, R124, R141 ;  /* 0x0000008d7c9e7220 */ /* 0x000fe20000410000 */
[----:B------:R-:W-:Y:S01]  /*0980*/  FADD.FTZ R141, -R149, R164 ;  /* 0x000000a4958d7221 */ /* 0x000fe20000010100 */
[----:B------:R-:W-:Y:S01]  /*0990*/  SHF.L.U32 R140, R161, 0x10, RZ ;  /* 0x00000010a18c7819 */ /* 0x000fe200000006ff */
[----:B------:R-:W-:Y:S01]  /*09a0*/  FADD.FTZ R53, R53, R142 ;  /* 0x0000008e35357221 */ /* 0x000fe20000010000 */
[----:B------:R-:W-:Y:S01]  /*09b0*/  SHF.L.U32 R144, R143, 0x10, RZ ;  /* 0x000000108f907819 */ /* 0x000fe200000006ff */
[----:B------:R-:W-:Y:S01]  /*09c0*/  FMUL.FTZ R161, R154, R141 ;  /* 0x0000008d9aa17220 */ /* 0x000fe20000410000 */
[----:B------:R-:W-:Y:S01]  /*09d0*/  SHF.L.U32 R145, R145, 0x10, RZ ;  /* 0x0000001091917819 */ /* 0x000fe200000006ff */
[----:B------:R-:W-:Y:S01]  /*09e0*/  FADD.FTZ R141, -R149, R140 ;  /* 0x0000008c958d7221 */ /* 0x000fe20000010100 */
[----:B------:R-:W-:Y:S01]  /*09f0*/  SHF.L.U32 R140, R163, 0x10, RZ ;  /* 0x00000010a38c7819 */ /* 0x000fe200000006ff */
[----:B------:R-:W-:Y:S01]  /*0a00*/  FMUL.FTZ R163, R125, R142 ;  /* 0x0000008e7da37220 */ /* 0x000fe20000410000 */
[----:B0-----:R-:W-:Y:S01]  /*0a10*/  PRMT R150, R146, 0x7632, R150 ;  /* 0x0000763292967816 */ /* 0x001fe20000000096 */
[----:B------:R-:W-:Y:S01]  /*0a20*/  FMUL.FTZ R166, R154, R141 ;  /* 0x0000008d9aa67220 */ /* 0x000fe20000410000 */
[----:B------:R-:W-:Y:S01]  /*0a30*/  FFMA.FTZ R141, R3, R158, RZ ;  /* 0x0000009e038d7223 */ /* 0x000fe200000100ff */
[----:B------:R-:W-:Y:S01]  /*0a40*/  FADD.FTZ R143, -R149, R140 ;  /* 0x0000008c958f7221 */ /* 0x000fe20000010100 */
[----:B------:R-:W-:Y:S01]  /*0a50*/  FADD.FTZ R140, RZ, R158 ;  /* 0x0000009eff8c7221 */ /* 0x000fe20000010000 */
[----:B------:R-:W-:Y:S01]  /*0a60*/  SHF.L.U32 R151, R146, 0x10, RZ ;  /* 0x0000001092977819 */ /* 0x000fe200000006ff */
[----:B------:R-:W-:Y:S01]  /*0a70*/  FMUL.FTZ R160, R126, R145 ;  /* 0x000000917ea07220 */ /* 0x000fe20000410000 */
[----:B------:R-:W-:Y:S01]  /*0a80*/  PRMT R146, R147, 0x7632, R146 ;  /* 0x0000763293927816 */ /* 0x000fe20000000092 */
[----:B------:R-:W-:Y:S01]  /*0a90*/  FMUL.FTZ R168, R154, R143 ;  /* 0x0000008f9aa87220 */ /* 0x000fe20000410000 */
[----:B------:R-:W-:Y:S01]  /*0aa0*/  FADD.FTZ R143, R140, R163 ;  /* 0x000000a38c8f7221 */ /* 0x000fe20000010000 */
[----:B------:R-:W-:Y:S01]  /*0ab0*/  FFMA.FTZ R140, R166, R163, R141 ;  /* 0x000000a3a68c7223 */ /* 0x000fe2000001008d */
[----:B------:R-:W-:Y:S01]  /*0ac0*/  SHF.L.U32 R206, R146, 0x10, RZ ;  /* 0x0000001092ce7819 */ /* 0x000fe200000006ff */
[----:B------:R-:W-:Y:S01]  /*0ad0*/  FFMA.FTZ R77, R166, R142, R77 ;  /* 0x0000008ea64d7223 */ /* 0x000fe2000001004d */
[----:B------:R-:W-:Y:S01]  /*0ae0*/  SHF.L.U32 R146, R165, 0x10, RZ ;  /* 0x00000010a5927819 */ /* 0x000fe200000006ff */
[----:B------:R-:W-:Y:S01]  /*0af0*/  FMUL.FTZ R165, R127, R144 ;  /* 0x000000907fa57220 */ /* 0x000fe20000410000 */
[----:B------:R-:W-:Y:S01]  /*0b00*/  FADD.FTZ R142, R143, R160 ;  /* 0x000000a08f8e7221 */ /* 0x000fe20000010000 */
[C---:B------:R-:W-:Y:S01]  /*0b10*/  FFMA.FTZ R141, R157.reuse, R160, R140 ;  /* 0x000000a09d8d7223 */ /* 0x040fe2000001008c */
[----:B------:R-:W-:Y:S01]  /*0b20*/  FADD.FTZ R54, R54, R145 ;  /* 0x0000009136367221 */ /* 0x000fe20000010000 */
[----:B------:R-:W-:Y:S01]  /*0b30*/  FFMA.FTZ R78, R157, R145, R78 ;  /* 0x000000919d4e7223 */ /* 0x000fe2000001004e */
[----:B------:R-:W-:Y:S01]  /*0b40*/  SHF.L.U32 R150, R150, 0x10, RZ ;  /* 0x0000001096967819 */ /* 0x000fe200000006ff */
[----:B------:R-:W-:Y:S01]  /*0b50*/  FMUL.FTZ R162, R120, R151 ;  /* 0x0000009778a27220 */ /* 0x000fe20000410000 */
[----:B------:R-:W-:Y:S01]  /*0b60*/  FADD.FTZ R145, -R149, R146 ;  /* 0x0000009295917221 */ /* 0x000fe20000010100 */
[----:B------:R-:W-:Y:S01]  /*0b70*/  FADD.FTZ R143, R142, R165 ;  /* 0x000000a58e8f7221 */ /* 0x000fe20000010000 */
[----:B------:R-:W-:Y:S01]  /*0b80*/  FFMA.FTZ R140, R168, R165, R141 ;  /* 0x000000a5a88c7223 */ /* 0x000fe2000001008d */
[----:B------:R-:W-:Y:S01]  /*0b90*/  SHF.L.U32 R147, R147, 0x10, RZ ;  /* 0x0000001093937819 */ /* 0x000fe200000006ff */
        /* <DEDUP_REMOVED lines=25> */
.L_x_2760:
[----:B------:R-:W-:Y:S05]  /*0d30*/  BSYNC B1 ;  /* 0x0000000000017941 */ /* 0x000fea0003800000 */
.L_x_2759:
        /* <DEDUP_REMOVED lines=15> */
[----:B------:R-:W-:Y:S02]  /*0e30*/  SHF.L.U32 R180, R142, 0x10, RZ ;  /* 0x000000108eb47819 */ /* 0x000fe400000006ff */
[----:B------:R-:W-:Y:S01]  /*0e40*/  PRMT R181, R141, 0x7632, R181 ;  /* 0x000076328db57816 */ /* 0x000fe200000000b5 */
[----:B------:R-:W-:Y:S01]  /*0e50*/  FADD.FTZ R171, -R149, R176 ;  /* 0x000000b095ab7221 */ /* 0x000fe20000010100 */
[----:B------:R-:W-:Y:S01]  /*0e60*/  SHF.L.U32 R178, R141, 0x10, RZ ;  /* 0x000000108db27819 */ /* 0x000fe200000006ff */
[----:B0-----:R-:W-:Y:S01]  /*0e70*/  FADD.FTZ R175, -R149, R180 ;  /* 0x000000b495af7221 */ /* 0x001fe20000010100 */
[----:B------:R-:W-:Y:S01]  /*0e80*/  PRMT R179, R140, 0x7632, R179 ;  /* 0x000076328cb37816 */ /* 0x000fe200000000b3 */
[C---:B-----5:R-:W-:Y:S01]  /*0e90*/  FMUL.FTZ R171, R154.reuse, R171 ;  /* 0x000000ab9aab7220 */ /* 0x060fe20000410000 */
[----:B------:R-:W-:Y:S01]  /*0ea0*/  SHF.L.U32 R184, R143, 0x10, RZ ;  /* 0x000000108fb87819 */ /* 0x000fe200000006ff */
[----:B------:R-:W-:Y:S01]  /*0eb0*/  FMUL.FTZ R175, R154, R175 ;  /* 0x000000af9aaf7220 */ /* 0x000fe20000410000 */
[----:B------:R-:W-:Y:S01]  /*0ec0*/  PRMT R182, R142, 0x7632, R182 ;  /* 0x000076328eb67816 */ /* 0x000fe200000000b6 */
[----:B------:R-:W-:Y:S01]  /*0ed0*/  FADD.FTZ R173, -R149, R178 ;  /* 0x000000b295ad7221 */ /* 0x000fe20000010100 */
[----:B------:R-:W-:-:S02]  /*0ee0*/  PRMT R183, R143, 0x7632, R183 ;  /* 0x000076328fb77816 */ /* 0x000fc400000000b7 */
[----:B------:R-:W-:Y:S01]  /*0ef0*/  SHF.L.U32 R186, R182, 0x10, RZ ;  /* 0x00000010b6ba7819 */ /* 0x000fe200000006ff */
[----:B------:R-:W-:Y:S01]  /*0f00*/  FMUL.FTZ R173, R154, R173 ;  /* 0x000000ad9aad7220 */ /* 0x000fe20000410000 */
[----:B------:R-:W-:Y:S02]  /*0f10*/  SHF.L.U32 R208, R183, 0x10, RZ ;  /* 0x00000010b7d07819 */ /* 0x000fe400000006ff */
[C---:B---3--:R-:W-:Y:S02]  /*0f20*/  SHF.L.U32 R141, R144.reuse, 0x10, RZ ;  /* 0x00000010908d7819 */ /* 0x048fe400000006ff */
[----:B------:R-:W-:Y:S02]  /*0f30*/  PRMT R140, R144, 0x7632, R140 ;  /* 0x00007632908c7816 */ /* 0x000fe4000000008c */
[----:B------:R-:W-:Y:S01]  /*0f40*/  PRMT R144, R146, 0x7632, R144 ;  /* 0x0000763292907816 */ /* 0x000fe20000000090 */
[----:B------:R-:W-:Y:S01]  /*0f50*/  FADD.FTZ R44, R44, R141 ;  /* 0x0000008d2c2c7221 */ /* 0x000fe20000010000 */
[----:B------:R-:W-:Y:S01]  /*0f60*/  SHF.L.U32 R177, R146, 0x10, RZ ;  /* 0x0000001092b17819 */ /* 0x000fe200000006ff */
[-C--:B------:R-:W-:Y:S01]  /*0f70*/  FFMA.FTZ R68, R171, R141.reuse, R68 ;  /* 0x0000008dab447223 */ /* 0x080fe20000010044 */
[----:B------:R-:W-:Y:S01]  /*0f80*/  SHF.L.U32 R142, R140, 0x10, RZ ;  /* 0x000000108c8e7819 */ /* 0x000fe200000006ff */
[----:B------:R-:W-:Y:S01]  /*0f90*/  FMUL.FTZ R174, R108, R141 ;  /* 0x0000008d6cae7220 */ /* 0x000fe20000410000 */
[----:B------:R-:W-:Y:S01]  /*0fa0*/  FADD.FTZ R141, -R149, R184 ;  /* 0x000000b8958d7221 */ /* 0x000fe20000010100 */
[----:B------:R-:W-:Y:S01]  /*0fb0*/  SHF.L.U32 R140, R179, 0x10, RZ ;  /* 0x00000010b38c7819 */ /* 0x000fe200000006ff */
[----:B------:R-:W-:Y:S01]  /*0fc0*/  FADD.FTZ R40, R40, R177 ;  /* 0x000000b128287221 */ /* 0x000fe20000010000 */
[----:B------:R-:W-:Y:S01]  /*0fd0*/  SHF.L.U32 R188, R144, 0x10, RZ ;  /* 0x0000001090bc7819 */ /* 0x000fe200000006ff */
[-C--:B------:R-:W-:Y:S01]  /*0fe0*/  FFMA.FTZ R64, R175, R177.reuse, R64 ;  /* 0x000000b1af407223 */ /* 0x080fe20000010040 */
[----:B------:R-:W-:Y:S01]  /*0ff0*/  PRMT R143, R145, 0x7632, R143 ;  /* 0x00007632918f7816 */ /* 0x000fe2000000008f */
[----:B------:R-:W-:Y:S01]  /*1000*/  FMUL.FTZ R178, R104, R177 ;  /* 0x000000b168b27220 */ /* 0x000fe20000410000 */
[----:B------:R-:W-:Y:S01]  /*1010*/  SHF.L.U32 R144, R181, 0x10, RZ ;  /* 0x00000010b5907819 */ /* 0x000fe200000006ff */
[C---:B------:R-:W-:Y:S01]  /*1020*/  FMUL.FTZ R177, R154.reuse, R141 ;  /* 0x0000008d9ab17220 */ /* 0x040fe20000410000 */
[----:B------:R-:W-:Y:S01]  /*1030*/  FADD.FTZ R141, -R149, R140 ;  /* 0x0000008c958d7221 */ /* 0x000fe20000010100 */
[----:B------:R-:W-:Y:S01]  /*1040*/  SHF.L.U32 R146, R143, 0x10, RZ ;  /* 0x000000108f927819 */ /* 0x000fe200000006ff */
[----:B------:R-:W-:Y:S01]  /*1050*/  FADD.FTZ R140, R151, R174 ;  /* 0x000000ae978c7221 */ /* 0x000fe20000010000 */
[----:B------:R-:W-:Y:S01]  /*1060*/  FADD.FTZ R143, -R149, R144 ;  /* 0x00000090958f7221 */ /* 0x000fe20000010100 */
[----:B------:R-:W-:Y:S01]  /*1070*/  SHF.L.U32 R145, R145, 0x10, RZ ;  /* 0x0000001091917819 */ /* 0x000fe200000006ff */
[C---:B------:R-:W-:Y:S01]  /*1080*/  FMUL.FTZ R182, R154.reuse, R141 ;  /* 0x0000008d9ab67220 */ /* 0x040fe20000410000 */
[----:B------:R-:W-:Y:S01]  /*1090*/  FMUL.FTZ R179, R109, R142 ;  /* 0x0000008e6db37220 */ /* 0x000fe20000410000 */
[----:B------:R-:W-:Y:S01]  /*10a0*/  FFMA.FTZ R141, R171, R174, R206 ;  /* 0x000000aeab8d7223 */ /* 0x000fe200000100ce */
[----:B------:R-:W-:Y:S01]  /*10b0*/  FMUL.FTZ R184, R154, R143 ;  /* 0x0000008f9ab87220 */ /* 0x000fe20000410000 */
[----:B------:R-:W-:Y:S01]  /*10c0*/  FMUL.FTZ R176, R110, R145 ;  /* 0x000000916eb07220 */ /* 0x000fe20000410000 */
[----:B------:R-:W-:Y:S01]  /*10d0*/  FADD.FTZ R143, R140, R179 ;  /* 0x000000b38c8f7221 */ /* 0x000fe20000010000 */
[C---:B------:R-:W-:Y:S01]  /*10e0*/  FFMA.FTZ R140, R182.reuse, R179, R141 ;  /* 0x000000b3b68c7223 */ /* 0x040fe2000001008d */
[----:B------:R-:W-:Y:S01]  /*10f0*/  FADD.FTZ R45, R45, R142 ;  /* 0x0000008e2d2d7221 */ /* 0x000fe20000010000 */
[----:B------:R-:W-:Y:S01]  /*1100*/  FFMA.FTZ R69, R182, R142, R69 ;  /* 0x0000008eb6457223 */ /* 0x000fe20000010045 */
[----:B------:R-:W-:Y:S01]  /*1110*/  FMUL.FTZ R181, R111, R146 ;  /* 0x000000926fb57220 */ /* 0x000fe20000410000 */
[----:B------:R-:W-:Y:S01]  /*1120*/  FADD.FTZ R142, R143, R176 ;  /* 0x000000b08f8e7221 */ /* 0x000fe20000010000 */
[C---:B------:R-:W-:Y:S01]  /*1130*/  FFMA.FTZ R141, R173.reuse, R176, R140 ;  /* 0x000000b0ad8d7223 */ /* 0x040fe2000001008c */
[----:B------:R-:W-:Y:S01]  /*1140*/  FADD.FTZ R46, R46, R145 ;  /* 0x000000912e2e7221 */ /* 0x000fe20000010000 */
[----:B------:R-:W-:Y:S01]  /*1150*/  FFMA.FTZ R70, R173, R145, R70 ;  /* 0x00000091ad467223 */ /* 0x000fe20000010046 */
[----:B------:R-:W-:Y:S01]  /*1160*/  FADD.FTZ R145, -R149, R186 ;  /* 0x000000ba95917221 */ /* 0x000fe20000010100 */
[----:B------:R-:W-:Y:S01]  /*1170*/  FADD.FTZ R143, R142, R181 ;  /* 0x000000b58e8f7221 */ /* 0x000fe20000010000 */
[----:B------:R-:W-:Y:S01]  /*1180*/  FFMA.FTZ R140, R184, R181, R141 ;  /* 0x000000b5b88c7223 */ /* 0x000fe2000001008d */
[C---:B------:R-:W-:Y:S01]  /*1190*/  PRMT R185, R147.reuse, 0x7632, R185 ;  /* 0x0000763293b97816 */ /* 0x040fe200000000b9 */
[----:B------:R-:W-:Y:S01]  /*11a0*/  FMUL.FTZ R186, R154, R145 ;  /* 0x000000919aba7220 */ /* 0x000fe20000410000 */
[----:B------:R-:W-:Y:S01]  /*11b0*/  SHF.L.U32 R147, R147, 0x10, RZ ;  /* 0x0000001093937819 */ /* 0x000fe200000006ff */
[----:B------:R-:W-:Y:S01]  /*11c0*/  FMUL.FTZ R183, R105, R188 ;  /* 0x000000bc69b77220 */ /* 0x000fe20000410000 */
[----:B------:R-:W-:Y:S01]  /*11d0*/  FADD.FTZ R142, R143, R178 ;  /* 0x000000b28f8e7221 */ /* 0x000fe20000010000 */
[----:B------:R-:W-:Y:S01]  /*11e0*/  FFMA.FTZ R141, R175, R178, R140 ;  /* 0x000000b2af8d7223 */ /* 0x000fe2000001008c */
[----:B------:R-:W-:Y:S01]  /*11f0*/  SHF.L.U32 R210, R185, 0x10, RZ ;  /* 0x00000010b9d27819 */ /* 0x000fe200000006ff */
        /* <DEDUP_REMOVED lines=18> */
.L_x_2762:
[----:B------:R-:W-:Y:S05]  /*1320*/  BSYNC B1 ;  /* 0x0000000000017941 */ /* 0x000fea0003800000 */
.L_x_2761:
        /* <DEDUP_REMOVED lines=15> */
[C---:B------:R-:W-:Y:S02]  /*1420*/  SHF.L.U32 R140, R141.reuse, 0x10, RZ ;  /* 0x000000108d8c7819 */ /* 0x040fe400000006ff */
[----:B------:R-:W-:Y:S01]  /*1430*/  PRMT R189, R141, 0x7632, R189 ;  /* 0x000076328dbd7816 */ /* 0x000fe200000000bd */
[C---:B------:R-:W-:Y:S01]  /*1440*/  FADD.FTZ R187, -R149.reuse, R192 ;  /* 0x000000c095bb7221 */ /* 0x040fe20000010100 */
[C---:B------:R-:W-:Y:S01]  /*1450*/  PRMT R141, R142.reuse, 0x7632, R141 ;  /* 0x000076328e8d7816 */ /* 0x040fe2000000008d */
[----:B0-----:R-:W-:Y:S01]  /*1460*/  FADD.FTZ R191, -R149, R140 ;  /* 0x0000008c95bf7221 */ /* 0x001fe20000010100 */
[----:B------:R-:W-:Y:S01]  /*1470*/  SHF.L.U32 R142, R142, 0x10, RZ ;  /* 0x000000108e8e7819 */ /* 0x000fe200000006ff */
[C---:B-----5:R-:W-:Y:S01]  /*1480*/  FMUL.FTZ R187, R154.reuse, R187 ;  /* 0x000000bb9abb7220 */ /* 0x060fe20000410000 */
[----:B------:R-:W-:Y:S01]  /*1490*/  SHF.L.U32 R140, R189, 0x10, RZ ;  /* 0x00000010bd8c7819 */ /* 0x000fe200000006ff */
[----:B------:R-:W-:Y:S01]  /*14a0*/  FMUL.FTZ R189, R154, R191 ;  /* 0x000000bf9abd7220 */ /* 0x000fe20000410000 */
[----:B------:R-:W-:Y:S01]  /*14b0*/  SHF.L.U32 R150, R150, 0x10, RZ ;  /* 0x0000001096967819 */ /* 0x000fe200000006ff */
[----:B------:R-:W-:Y:S01]  /*14c0*/  FADD.FTZ R193, -R149, R142 ;  /* 0x0000008e95c17221 */ /* 0x000fe20000010100 */
[----:B------:R-:W-:Y:S01]  /*14d0*/  SHF.L.U32 R142, R141, 0x10, RZ ;  /* 0x000000108d8e7819 */ /* 0x000fe200000006ff */
[--C-:B------:R-:W-:Y:S01]  /*14e0*/  FADD.FTZ R195, -R149, R140.reuse ;  /* 0x0000008c95c37221 */ /* 0x100fe20000010100 */
[----:B------:R-:W-:Y:S01]  /*14f0*/  SHF.L.U32 R196, R143, 0x10, RZ ;  /* 0x000000108fc47819 */ /* 0x000fe200000006ff */
[----:B------:R-:W-:Y:S01]  /*1500*/  FMUL.FTZ R191, R154, R193 ;  /* 0x000000c19abf7220 */ /* 0x000fe20000410000 */
[C---:B---3--:R-:W-:Y:S01]  /*1510*/  PRMT R140, R144.reuse, 0x7632, R140 ;  /* 0x00007632908c7816 */ /* 0x048fe2000000008c */
[C---:B------:R-:W-:Y:S01]  /*1520*/  FADD.FTZ R199, -R149.reuse, R142 ;  /* 0x0000008e95c77221 */ /* 0x040fe20000010100 */
[----:B------:R-:W-:Y:S01]  /*1530*/  SHF.L.U32 R141, R144, 0x10, RZ ;  /* 0x00000010908d7819 */ /* 0x000fe200000006ff */
[----:B------:R-:W-:Y:S01]  /*1540*/  FADD.FTZ R201, -R149, R196 ;  /* 0x000000c495c97221 */ /* 0x000fe20000010100 */
[----:B------:R-:W-:Y:S01]  /*1550*/  SHF.L.U32 R142, R140, 0x10, RZ ;  /* 0x000000108c8e7819 */ /* 0x000fe200000006ff */
[----:B------:R-:W-:Y:S01]  /*1560*/  FMUL.FTZ R198, R154, R195 ;  /* 0x000000c39ac67220 */ /* 0x000fe20000410000 */
[----:B------:R-:W-:Y:S01]  /*1570*/  PRMT R194, R143, 0x7632, R194 ;  /* 0x000076328fc27816 */ /* 0x000fe200000000c2 */
[-C--:B------:R-:W-:Y:S01]  /*1580*/  FMUL.FTZ R190, R92, R141.reuse ;  /* 0x0000008d5cbe7220 */ /* 0x080fe20000410000 */
[----:B------:R-:W-:Y:S01]  /*1590*/  FADD.FTZ R143, -R149, R150 ;  /* 0x00000096958f7221 */ /* 0x000fe20000010100 */
[C---:B------:R-:W-:Y:S01]  /*15a0*/  PRMT R144, R145.reuse, 0x7632, R144 ;  /* 0x0000763291907816 */ /* 0x040fe20000000090 */
[----:B------:R-:W-:Y:S01]  /*15b0*/  FADD.FTZ R36, R36, R141 ;  /* 0x0000008d24247221 */ /* 0x000fe20000010000 */
[----:B------:R-:W-:Y:S01]  /*15c0*/  SHF.L.U32 R145, R145, 0x10, RZ ;  /* 0x0000001091917819 */ /* 0x000fe200000006ff */
[----:B------:R-:W-:Y:S01]  /*15d0*/  FFMA.FTZ R60, R187, R141, R60 ;  /* 0x0000008dbb3c7223 */ /* 0x000fe2000001003c */
[----:B------:R-:W-:Y:S01]  /*15e0*/  FADD.FTZ R140, R151, R190 ;  /* 0x000000be978c7221 */ /* 0x000fe20000010000 */
[----:B------:R-:W-:Y:S01]  /*15f0*/  FMUL.FTZ R193, R93, R142 ;  /* 0x0000008e5dc17220 */ /* 0x000fe20000410000 */
[----:B------:R-:W-:Y:S01]  /*1600*/  FMUL.FTZ R196, R154, R143 ;  /* 0x0000008f9ac47220 */ /* 0x000fe20000410000 */
[----:B------:R-:W-:Y:S01]  /*1610*/  FFMA.FTZ R141, R187, R190, R206 ;  /* 0x000000bebb8d7223 */ /* 0x000fe200000100ce */
[----:B------:R-:W-:Y:S01]  /*1620*/  SHF.L.U32 R194, R194, 0x10, RZ ;  /* 0x00000010c2c27819 */ /* 0x000fe200000006ff */
[----:B------:R-:W-:Y:S01]  /*1630*/  FADD.FTZ R143, R140, R193 ;  /* 0x000000c18c8f7221 */ /* 0x000fe20000010000 */
[----:B------:R-:W-:Y:S01]  /*1640*/  SHF.L.U32 R144, R144, 0x10, RZ ;  /* 0x0000001090907819 */ /* 0x000fe200000006ff */
[----:B------:R-:W-:Y:S01]  /*1650*/  FMUL.FTZ R192, R94, R145 ;  /* 0x000000915ec07220 */ /* 0x000fe20000410000 */
[----:B------:R-:W-:Y:S01]  /*1660*/  FFMA.FTZ R140, R196, R193, R141 ;  /* 0x000000c1c48c7223 */ /* 0x000fe2000001008d */
[----:B------:R-:W-:Y:S01]  /*1670*/  FADD.FTZ R203, -R149, R194 ;  /* 0x000000c295cb7221 */ /* 0x000fe20000010100 */
[C---:B------:R-:W-:Y:S01]  /*1680*/  PRMT R149, R146.reuse, 0x7632, R149 ;  /* 0x0000763292957816 */ /* 0x040fe20000000095 */
[----:B------:R-:W-:Y:S01]  /*1690*/  FADD.FTZ R37, R37, R142 ;  /* 0x0000008e25257221 */ /* 0x000fe20000010000 */
[----:B------:R-:W-:Y:S01]  /*16a0*/  SHF.L.U32 R197, R146, 0x10, RZ ;  /* 0x0000001092c57819 */ /* 0x000fe200000006ff */
        /* <DEDUP_REMOVED lines=8> */
[C---:B------:R-:W-:Y:S01]  /*1730*/  PRMT R150, R147.reuse, 0x7632, R150 ;  /* 0x0000763293967816 */ /* 0x040fe20000000096 */
[----:B------:R-:W-:Y:S01]  /*1740*/  FMUL.FTZ R200, R154, R199 ;  /* 0x000000c79ac87220 */ /* 0x000fe20000410000 */
        /* <DEDUP_REMOVED lines=27> */
.L_x_2764:
[----:B------:R-:W-:Y:S05]  /*1900*/  BSYNC B1 ;  /* 0x0000000000017941 */ /* 0x000fea0003800000 */
.L_x_2763:
        /* <DEDUP_REMOVED lines=21> */
.L_x_2794:
        /* <DEDUP_REMOVED lines=12> */
[-CC-:B0-----:R-:W-:Y:S01]  /*1b20*/  FFMA.FTZ R147, R157, R203.reuse, R206.reuse ;  /* 0x000000cb9d937223 */ /* 0x181fe200000100ce */
[--C-:B------:R-:W-:Y:S01]  /*1b30*/  FFMA.FTZ R149, R161, R203, R206.reuse ;  /* 0x000000cba1957223 */ /* 0x100fe200000100ce */
[----:B------:R-:W-:Y:S01]  /*1b40*/  ISETP.NE.AND.EX P1, PT, RZ, UR9, PT, P1 ;  /* 0x00000009ff007c0c */ /* 0x000fe2000bf25310 */
[----:B------:R-:W-:Y:S01]  /*1b50*/  FADD.FTZ R145, R162, -R145 ;  /* 0x80000091a2917221 */ /* 0x000fe20000010000 */
[----:B------:R-:W-:Y:S01]  /*1b60*/  FADD.FTZ R147, R160, -R147 ;  /* 0x80000093a0937221 */ /* 0x000fe20000010000 */
[----:B------:R-:W-:Y:S01]  /*1b70*/  FADD.FTZ R151, R164, -R149 ;  /* 0x80000095a4977221 */ /* 0x000fe20000010000 */
[----:B------:R-:W-:Y:S01]  /*1b80*/  ISETP.NE.U32.AND P6, PT, RZ, UR14, PT ;  /* 0x0000000eff007c0c */ /* 0x000fe2000bfc5070 */
[C---:B------:R-:W-:Y:S01]  /*1b90*/  FMUL.FTZ R207, R154.reuse, R145 ;  /* 0x000000919acf7220 */ /* 0x040fe20000410000 */
[C---:B------:R-:W-:Y:S01]  /*1ba0*/  FMUL.FTZ R205, R154.reuse, R147 ;  /* 0x000000939acd7220 */ /* 0x040fe20000410000 */
[----:B------:R-:W-:Y:S01]  /*1bb0*/  FFMA.FTZ R145, R3, R203, R206 ;  /* 0x000000cb03917223 */ /* 0x000fe200000100ce */
[----:B------:R-:W-:Y:S01]  /*1bc0*/  ISETP.NE.AND.EX P6, PT, RZ, UR15, PT, P6 ;  /* 0x0000000fff007c0c */ /* 0x000fe2000bfc5360 */
[----:B------:R-:W-:-:S02]  /*1bd0*/  FMUL.FTZ R217, R154, R151 ;  /* 0x000000979ad97220 */ /* 0x000fc40000410000 */
[----:B------:R-:W-:Y:S02]  /*1be0*/  FADD.FTZ R145, R158, -R145 ;  /* 0x800000919e917221 */ /* 0x000fe40000010000 */
[C---:B------:R-:W-:Y:S02]  /*1bf0*/  @P1 SHF.L.U32 R144, R6.reuse, 0x10, RZ ;  /* 0x0000001006901819 */ /* 0x040fe400000006ff */
[----:B------:R-:W-:Y:S01]  /*1c00*/  @P1 PRMT R147, R6, 0x7632, R147 ;  /* 0x0000763206931816 */ /* 0x000fe20000000093 */
[----:B------:R-:W-:Y:S01]  /*1c10*/  FMUL.FTZ R145, R154, R145 ;  /* 0x000000919a917220 */ /* 0x000fe20000410000 */
[----:B------:R-:W-:Y:S01]  /*1c20*/  @P1 SHF.L.U32 R146, R5, 0x10, RZ ;  /* 0x0000001005921819 */ /* 0x000fe200000006ff */
[----:B------:R-:W-:Y:S01]  /*1c30*/  @P1 FADD.FTZ R207, R207, R144 ;  /* 0x00000090cfcf1221 */ /* 0x000fe20000010000 */
[-C--:B------:R-:W-:Y:S01]  /*1c40*/  FFMA.FTZ R144, R170, R203.reuse, R206 ;  /* 0x000000cbaa907223 */ /* 0x080fe200000100ce */
[----:B------:R-:W-:Y:S02]  /*1c50*/  @P1 SHF.L.U32 R148, R147, 0x10, RZ ;  /* 0x0000001093941819 */ /* 0x000fe400000006ff */
[----:B------:R-:W-:Y:S01]  /*1c60*/  @P1 SHF.L.U32 R150, R7, 0x10, RZ ;  /* 0x0000001007961819 */ /* 0x000fe200000006ff */
[----:B------:R-:W-:Y:S01]  /*1c70*/  FADD.FTZ R149, R167, -R144 ;  /* 0x80000090a7957221 */ /* 0x000fe20000010000 */
[----:B------:R-:W-:Y:S01]  /*1c80*/  @P1 FADD.FTZ R205, R205, R146 ;  /* 0x00000092cdcd1221 */ /* 0x000fe20000010000 */
[----:B------:R-:W-:Y:S01]  /*1c90*/  FFMA.FTZ R146, R168, R203, R206 ;  /* 0x000000cba8927223 */ /* 0x000fe200000100ce */
[----:B------:R-:W-:Y:S01]  /*1ca0*/  @P1 SHF.L.U32 R144, R4, 0x10, RZ ;  /* 0x0000001004901819 */ /* 0x000fe200000006ff */
[----:B------:R-:W-:Y:S01]  /*1cb0*/  FMUL.FTZ R213, R154, R149 ;  /* 0x000000959ad57220 */ /* 0x000fe20000410000 */
[----:B------:R-:W-:Y:S01]  /*1cc0*/  @P1 FADD.FTZ R217, R217, R150 ;  /* 0x00000096d9d91221 */ /* 0x000fe20000010000 */
[--C-:B------:R-:W-:Y:S01]  /*1cd0*/  FADD.FTZ R149, R165, -R146.reuse ;  /* 0x80000092a5957221 */ /* 0x100fe20000010000 */
[----:B------:R-:W-:Y:S01]  /*1ce0*/  @P1 PRMT R146, R5, 0x7632, R146 ;  /* 0x0000763205921816 */ /* 0x000fe20000000092 */
[----:B------:R-:W-:Y:S01]  /*1cf0*/  @P1 FADD.FTZ R213, R213, R148 ;  /* 0x00000094d5d51221 */ /* 0x000fe20000010000 */
[-C--:B------:R-:W-:Y:S01]  /*1d00*/  FFMA.FTZ R148, R172, R203.reuse, R206 ;  /* 0x000000cbac947223 */ /* 0x080fe200000100ce */
[----:B------:R-:W-:Y:S01]  /*1d10*/  @P1 FADD.FTZ R145, R145, R144 ;  /* 0x0000009091911221 */ /* 0x000fe20000010000 */
[----:B------:R-:W-:Y:S01]  /*1d20*/  FFMA.FTZ R144, R166, R203, R206 ;  /* 0x000000cba6907223 */ /* 0x000fe200000100ce */
[C---:B------:R-:W-:Y:S01]  /*1d30*/  FMUL.FTZ R209, R154.reuse, R149 ;  /* 0x000000959ad17220 */ /* 0x040fe20000410000 */
[--C-:B------:R-:W-:Y:S01]  /*1d40*/  FADD.FTZ R151, R169, -R148.reuse ;  /* 0x80000094a9977221 */ /* 0x100fe20000010000 */
[----:B------:R-:W-:Y:S01]  /*1d50*/  @P1 PRMT R148, R7, 0x7632, R148 ;  /* 0x0000763207941816 */ /* 0x000fe20000000094 */
[--C-:B------:R-:W-:Y:S01]  /*1d60*/  FADD.FTZ R147, R163, -R144.reuse ;  /* 0x80000090a3937221 */ /* 0x100fe20000010000 */
[----:B------:R-:W-:Y:S01]  /*1d70*/  @P6 F2FP.BF16.F32.PACK_AB R149, RZ, R217 ;  /* 0x000000d9ff95623e */ /* 0x000fe200000010ff */
[----:B------:R-:W-:Y:S01]  /*1d80*/  FMUL.FTZ R221, R154, R151 ;  /* 0x000000979add7220 */ /* 0x000fe20000410000 */
[----:B------:R-:W-:Y:S01]  /*1d90*/  @P1 SHF.L.U32 R150, R148, 0x10, RZ ;  /* 0x0000001094961819 */ /* 0x000fe200000006ff */
[----:B------:R-:W-:Y:S01]  /*1da0*/  FMUL.FTZ R147, R154, R147 ;  /* 0x000000939a937220 */ /* 0x000fe20000410000 */
[----:B------:R-:W-:Y:S01]  /*1db0*/  @P6 F2FP.BF16.F32.PACK_AB R148, RZ, R207 ;  /* 0x000000cfff94623e */ /* 0x000fe200000010ff */
[-C--:B------:R-:W-:Y:S01]  /*1dc0*/  FMUL.FTZ R215, R207, R156.reuse ;  /* 0x0000009ccfd77220 */ /* 0x080fe20000410000 */
[----:B------:R-:W-:Y:S01]  /*1dd0*/  @P1 PRMT R144, R4, 0x7632, R144 ;  /* 0x0000763204901816 */ /* 0x000fe20000000090 */
[----:B------:R-:W-:Y:S01]  /*1de0*/  @P1 FADD.FTZ R221, R221, R150 ;  /* 0x00000096dddd1221 */ /* 0x000fe20000010000 */
[----:B------:R-:W-:Y:S01]  /*1df0*/  @P6 PRMT R138, R148, 0x7610, R138 ;  /* 0x00007610948a6816 */ /* 0x000fe2000000008a */
[----:B------:R-:W0:Y:S01]  /*1e00*/  @P6 LDC.64 R150, c[0x0][0x308] ;  /* 0x0000c200ff966b82 */ /* 0x000e220000000a00 */
[----:B------:R-:W-:Y:S01]  /*1e10*/  @P6 F2FP.BF16.F32.PACK_AB R148, RZ, R213 ;  /* 0x000000d5ff94623e */ /* 0x000fe200000010ff */
[-C--:B------:R-:W-:Y:S01]  /*1e20*/  FMUL.FTZ R207, R145, R156.reuse ;  /* 0x0000009c91cf7220 */ /* 0x080fe20000410000 */
[----:B------:R-:W-:Y:S01]  /*1e30*/  @P6 PRMT R139, R149, 0x7610, R139 ;  /* 0x00007610958b6816 */ /* 0x000fe2000000008b */
[-C--:B------:R-:W-:Y:S01]  /*1e40*/  FMUL.FTZ R211, R205, R156.reuse ;  /* 0x0000009ccdd37220 */ /* 0x080fe20000410000 */
[----:B------:R-:W-:Y:S01]  /*1e50*/  @P6 PRMT R138, R138, 0x5410, R148 ;  /* 0x000054108a8a6816 */ /* 0x000fe20000000094 */
[-C--:B------:R-:W-:Y:S01]  /*1e60*/  FMUL.FTZ R219, R217, R156.reuse ;  /* 0x0000009cd9db7220 */ /* 0x080fe20000410000 */
[----:B------:R-:W-:Y:S01]  /*1e70*/  @P1 SHF.L.U32 R144, R144, 0x10, RZ ;  /* 0x0000001090901819 */ /* 0x000fe200000006ff */
[----:B------:R-:W1:Y:S01]  /*1e80*/  LDC.64 R148, c[0x0][0x2f8] ;  /* 0x0000be00ff947b82 */ /* 0x000e620000000a00 */
[----:B------:R-:W-:Y:S01]  /*1e90*/  @P1 SHF.L.U32 R146, R146, 0x10, RZ ;  /* 0x0000001092921819 */ /* 0x000fe200000006ff */
[-C--:B------:R-:W-:Y:S01]  /*1ea0*/  FMUL.FTZ R212, R213, R156.reuse ;  /* 0x0000009cd5d47220 */ /* 0x080fe20000410000 */
[-C--:B------:R-:W-:Y:S01]  /*1eb0*/  FMUL.FTZ R216, R221, R156.reuse ;  /* 0x0000009cddd87220 */ /* 0x080fe20000410000 */
[----:B------:R-:W-:Y:S01]  /*1ec0*/  @P1 FADD.FTZ R147, R147, R144 ;  /* 0x0000009093931221 */ /* 0x000fe20000010000 */
[----:B------:R-:W-:Y:S01]  /*1ed0*/  @P6 F2FP.BF16.F32.PACK_AB R144, RZ, R145 ;  /* 0x00000091ff90623e */ /* 0x000fe200000010ff */
[----:B------:R-:W-:Y:S01]  /*1ee0*/  @P1 FADD.FTZ R209, R209, R146 ;  /* 0x00000092d1d11221 */ /* 0x000fe20000010000 */
[----:B------:R-:W-:Y:S01]  /*1ef0*/  @P6 F2FP.BF16.F32.PACK_AB R146, RZ, R205 ;  /* 0x000000cdff92623e */ /* 0x000fe200000010ff */
[-C--:B------:R-:W-:Y:S01]  /*1f00*/  FMUL.FTZ R208, R147, R156.reuse ;  /* 0x0000009c93d07220 */ /* 0x080fe20000410000 */
        /* <DEDUP_REMOVED lines=10> */
[----:B------:R-:W-:Y:S01]  /*1fb0*/  @P6 PRMT R137, R137, 0x5410, R146 ;  /* 0x0000541089896816 */ /* 0x000fe20000000092 */
[----:B------:R-:W-:Y:S01]  /*1fc0*/  FMUL.FTZ R146, R112, R215 ;  /* 0x000000d770927220 */ /* 0x000fe20000410000 */
[----:B------:R-:W-:Y:S01]  /*1fd0*/  @P6 F2FP.BF16.F32.PACK_AB R214, RZ, R221 ;  /* 0x000000ddffd6623e */ /* 0x000fe200000010ff */
[----:B------:R-:W-:Y:S01]  /*1fe0*/  FMUL.FTZ R218, R119, R210 ;  /* 0x000000d277da7220 */ /* 0x000fe20000410000 */
[----:B------:R-:W-:Y:S01]  /*1ff0*/  FMUL.FTZ R209, R114, R219 ;  /* 0x000000db72d17220 */ /* 0x000fe20000410000 */
[----:B------:R-:W-:Y:S01]  /*2000*/  FMUL.FTZ R220, R115, R216 ;  /* 0x000000d873dc7220 */ /* 0x000fe20000410000 */
[----:B0-----:R-:W-:Y:S01]  /*2010*/  @P6 IMAD.WIDE.U32 R150, R155, 0x10, R150 ;  /* 0x000000109b966825 */ /* 0x001fe200078e0096 */
[----:B------:R-:W-:-:S02]  /*2020*/  F2FP.BF16.F32.PACK_AB R144, R147, R144 ;  /* 0x000000909390723e */ /* 0x000fc400000010ff */
[----:B------:R-:W-:Y:S01]  /*2030*/  @P6 PRMT R139, R139, 0x5410, R214 ;  /* 0x000054108b8b6816 */ /* 0x000fe200000000d6 */
[----:B-1----:R-:W-:Y:S01]  /*2040*/  IMAD.WIDE.U32 R148, R155, 0x10, R148 ;  /* 0x000000109b947825 */ /* 0x002fe200078e0094 */
[----:B------:R-:W-:Y:S02]  /*2050*/  F2FP.BF16.F32.PACK_AB R146, R205, R146 ;  /* 0x00000092cd92723e */ /* 0x000fe400000010ff */
[----:B------:R-:W-:Y:S01]  /*2060*/  F2FP.BF16.F32.PACK_AB R145, R218, R145 ;  /* 0x00000091da91723e */ /* 0x000fe200000010ff */
[----:B------:R0:W-:Y:S01]  /*2070*/  @P6 STG.E.128 desc[UR4][R150.64], R136 ;  /* 0x0000008896006986 */ /* 0x0001e2000c101d04 */
[----:B------:R-:W-:Y:S02]  /*2080*/  F2FP.BF16.F32.PACK_AB R147, R220, R209 ;  /* 0x000000d1dc93723e */ /* 0x000fe400000010ff */
        /* <DEDUP_REMOVED lines=13> */
[----:B------:R-:W-:-:S02]  /*2160*/  PRMT R143, R143, 0x7632, R143 ;  /* 0x000076328f8f7816 */ /* 0x000fc4000000008f */
[----:B0-----:R-:W-:Y:S02]  /*2170*/  SHF.L.U32 R150, R142, 0x10, RZ ;  /* 0x000000108e967819 */ /* 0x001fe400000006ff */
[----:B------:R-:W-:Y:S02]  /*2180*/  SHF.L.U32 R140, R140, 0x10, RZ ;  /* 0x000000108c8c7819 */ /* 0x000fe400000006ff */
[----:B------:R-:W-:Y:S01]  /*2190*/  SHF.L.U32 R142, R141, 0x10, RZ ;  /* 0x000000108d8e7819 */ /* 0x000fe200000006ff */
[----:B------:R-:W-:Y:S01]  /*21a0*/  FFMA.FTZ R25, R150, R212, R25 ;  /* 0x000000d496197223 */ /* 0x000fe20000010019 */
[----:B-1----:R-:W-:Y:S01]  /*21b0*/  SHF.L.U32 R144, R143, 0x10, RZ ;  /* 0x000000108f907819 */ /* 0x002fe200000006ff */
[----:B------:R-:W-:Y:S02]  /*21c0*/  FFMA.FTZ R29, R140, R208, R29 ;  /* 0x000000d08c1d7223 */ /* 0x000fe4000001001d */
[----:B------:R-:W-:Y:S02]  /*21d0*/  FFMA.FTZ R31, R142, R210, R31 ;  /* 0x000000d28e1f7223 */ /* 0x000fe4000001001f */
[----:B------:R-:W-:-:S07]  /*21e0*/  FFMA.FTZ R27, R144, R216, R27 ;  /* 0x000000d8901b7223 */ /* 0x000fce000001001b */
.L_x_2767:
[----:B------:R-:W-:Y:S05]  /*21f0*/  BSYNC B1 ;  /* 0x0000000000017941 */ /* 0x000fea0003800000 */
.L_x_2766:
[----:B------:R-:W-:Y:S04]  /*2200*/  BSSY B1, `(.L_x_2768) ;  /* 0x0000074000017945 */ /* 0x000fe80003800000 */
[----:B------:R-:W-:Y:S05]  /*2210*/  @!P3 BRA `(.L_x_2769) ;  /* 0x0000000400c8b947 */ /* 0x000fea0003800000 */
        /* <DEDUP_REMOVED lines=13> */
[----:B------:R-:W-:Y:S01]  /*22f0*/  FFMA.FTZ R145, R171, R203, R206 ;  /* 0x000000cbab917223 */ /* 0x000fe200000100ce */
[C---:B------:R-:W-:Y:S01]  /*2300*/  FMUL.FTZ R151, R154.reuse, R147 ;  /* 0x000000939a977220 */ /* 0x040fe20000410000 */
[----:B------:R-:W-:Y:S01]  /*2310*/  ISETP.NE.AND.EX P6, PT, RZ, UR15, PT, P6 ;  /* 0x0000000fff007c0c */ /* 0x000fe2000bfc5360 */
[----:B------:R-:W-:Y:S01]  /*2320*/  FMUL.FTZ R213, R154, R205 ;  /* 0x000000cd9ad57220 */ /* 0x000fe20000410000 */
[----:B------:R-:W-:-:S03]  /*2330*/  FADD.FTZ R145, R174, -R145 ;  /* 0x80000091ae917221 */ /* 0x000fc60000010000 */
[----:B------:R-:W-:Y:S01]  /*2340*/  @P1 SHF.L.U32 R144, R130, 0x10, RZ ;  /* 0x0000001082901819 */ /* 0x000fe200000006ff */
[----:B------:R-:W-:Y:S01]  /*2350*/  FMUL.FTZ R145, R154, R145 ;  /* 0x000000919a917220 */ /* 0x000fe20000410000 */
[----:B------:R-:W-:Y:S02]  /*2360*/  @P1 PRMT R147, R130, 0x7632, R147 ;  /* 0x0000763282931816 */ /* 0x000fe40000000093 */
[----:B------:R-:W-:Y:S01]  /*2370*/  @P1 SHF.L.U32 R146, R129, 0x10, RZ ;  /* 0x0000001081921819 */ /* 0x000fe200000006ff */
[----:B------:R-:W-:Y:S01]  /*2380*/  @P1 FADD.FTZ R207, R207, R144 ;  /* 0x00000090cfcf1221 */ /* 0x000fe20000010000 */
[-C--:B------:R-:W-:Y:S01]  /*2390*/  FFMA.FTZ R144, R186, R203.reuse, R206 ;  /* 0x000000cbba907223 */ /* 0x080fe200000100ce */
[----:B------:R-:W-:Y:S02]  /*23a0*/  @P1 SHF.L.U32 R148, R147, 0x10, RZ ;  /* 0x0000001093941819 */ /* 0x000fe400000006ff */
[----:B------:R-:W-:Y:S01]  /*23b0*/  @P1 FADD.FTZ R151, R151, R146 ;  /* 0x0000009297971221 */ /* 0x000fe20000010000 */
[----:B------:R-:W-:Y:S01]  /*23c0*/  FADD.FTZ R149, R183, -R144 ;  /* 0x80000090b7957221 */ /* 0x000fe20000010000 */
[----:B------:R-:W-:Y:S01]  /*23d0*/  @P1 SHF.L.U32 R144, R128, 0x10, RZ ;  /* 0x0000001080901819 */ /* 0x000fe200000006ff */
[----:B------:R-:W-:Y:S01]  /*23e0*/  FFMA.FTZ R146, R184, R203, R206 ;  /* 0x000000cbb8927223 */ /* 0x000fe200000100ce */
[----:B------:R-:W-:Y:S01]  /*23f0*/  @P1 SHF.L.U32 R150, R131, 0x10, RZ ;  /* 0x0000001083961819 */ /* 0x000fe200000006ff */
[----:B------:R-:W-:Y:S01]  /*2400*/  FMUL.FTZ R209, R154, R149 ;  /* 0x000000959ad17220 */ /* 0x000fe20000410000 */
[-C--:B------:R-:W-:Y:S01]  /*2410*/  FMUL.FTZ R215, R207, R156.reuse ;  /* 0x0000009ccfd77220 */ /* 0x080fe20000410000 */
[----:B------:R-:W-:Y:S01]  /*2420*/  @P1 FADD.FTZ R145, R145, R144 ;  /* 0x0000009091911221 */ /* 0x000fe20000010000 */
[-C--:B------:R-:W-:Y:S01]  /*2430*/  FFMA.FTZ R144, R182, R203.reuse, R206 ;  /* 0x000000cbb6907223 */ /* 0x080fe200000100ce */
[----:B------:R-:W-:Y:S01]  /*2440*/  @P1 FADD.FTZ R209, R209, R148 ;  /* 0x00000094d1d11221 */ /* 0x000fe20000010000 */
[----:B------:R-:W-:Y:S01]  /*2450*/  FFMA.FTZ R148, R188, R203, R206 ;  /* 0x000000cbbc947223 */ /* 0x000fe200000100ce */
[----:B------:R-:W-:Y:S01]  /*2460*/  FADD.FTZ R149, R181, -R146 ;  /* 0x80000092b5957221 */ /* 0x000fe20000010000 */
[--C-:B------:R-:W-:Y:S01]  /*2470*/  FADD.FTZ R147, R179, -R144.reuse ;  /* 0x80000090b3937221 */ /* 0x100fe20000010000 */
[----:B------:R-:W-:Y:S01]  /*2480*/  @P1 PRMT R144, R128, 0x7632, R144 ;  /* 0x0000763280901816 */ /* 0x000fe20000000090 */
[----:B------:R-:W-:Y:S01]  /*2490*/  FADD.FTZ R211, R185, -R148 ;  /* 0x80000094b9d37221 */ /* 0x000fe20000010000 */
[----:B------:R-:W-:Y:S01]  /*24a0*/  @P1 PRMT R146, R129, 0x7632, R146 ;  /* 0x0000763281921816 */ /* 0x000fe20000000092 */
[----:B------:R-:W-:Y:S01]  /*24b0*/  @P1 FADD.FTZ R213, R213, R150 ;  /* 0x00000096d5d51221 */ /* 0x000fe20000010000 */
[----:B------:R-:W-:Y:S01]  /*24c0*/  @P1 PRMT R148, R131, 0x7632, R148 ;  /* 0x0000763283941816 */ /* 0x000fe20000000094 */
[----:B------:R-:W-:Y:S01]  /*24d0*/  FMUL.FTZ R147, R154, R147 ;  /* 0x000000939a937220 */ /* 0x000fe20000410000 */
[----:B------:R-:W-:Y:S01]  /*24e0*/  @P1 SHF.L.U32 R144, R144, 0x10, RZ ;  /* 0x0000001090901819 */ /* 0x000fe200000006ff */
[----:B------:R-:W-:Y:S01]  /*24f0*/  FMUL.FTZ R205, R154, R149 ;  /* 0x000000959acd7220 */ /* 0x000fe20000410000 */
[----:B------:R-:W-:Y:S01]  /*2500*/  @P1 SHF.L.U32 R146, R146, 0x10, RZ ;  /* 0x0000001092921819 */ /* 0x000fe200000006ff */
[----:B------:R-:W-:Y:S01]  /*2510*/  FMUL.FTZ R217, R154, R211 ;  /* 0x000000d39ad97220 */ /* 0x000fe20000410000 */
        /* <DEDUP_REMOVED lines=66> */
.L_x_2769:
[----:B------:R-:W-:Y:S05]  /*2940*/  BSYNC B1 ;  /* 0x0000000000017941 */ /* 0x000fea0003800000 */
.L_x_2768:
        /* <DEDUP_REMOVED lines=8> */
[-CC-:B------:R-:W-:Y:S01]  /*29d0*/  FFMA.FTZ R144, R196, R203.reuse, R206.reuse ;  /* 0x000000cbc4907223 */ /* 0x180fe200000100ce */
[----:B------:R-:W-:Y:S01]  /*29e0*/  ISETP.NE.AND.EX P1, PT, RZ, UR9, PT, P1 ;  /* 0x00000009ff007c0c */ /* 0x000fe2000bf25310 */
[-CC-:B0-----:R-:W-:Y:S01]  /*29f0*/  FFMA.FTZ R146, R198, R203.reuse, R206.reuse ;  /* 0x000000cbc6927223 */ /* 0x181fe200000100ce */
[-CC-:B------:R-:W-:Y:S01]  /*2a00*/  FFMA.FTZ R205, R191, R203.reuse, R206.reuse ;  /* 0x000000cbbfcd7223 */ /* 0x180fe200000100ce */
[-CC-:B------:R-:W-:Y:S01]  /*2a10*/  FFMA.FTZ R148, R200, R203.reuse, R206.reuse ;  /* 0x000000cbc8947223 */ /* 0x180fe200000100ce */
[-CC-:B------:R-:W-:Y:S01]  /*2a20*/  FFMA.FTZ R207, R197, R203.reuse, R206.reuse ;  /* 0x000000cbc5cf7223 */ /* 0x180fe200000100ce */
[----:B------:R-:W-:Y:S01]  /*2a30*/  FADD.FTZ R145, R190, -R145 ;  /* 0x80000091be917221 */ /* 0x000fe20000010000 */
[----:B------:R-:W-:Y:S01]  /*2a40*/  FADD.FTZ R149, R192, -R149 ;  /* 0x80000095c0957221 */ /* 0x000fe20000010000 */
[----:B------:R-:W-:Y:S01]  /*2a50*/  FFMA.FTZ R206, R204, R203, R206 ;  /* 0x000000cbccce7223 */ /* 0x000fe200000100ce */
[----:B------:R-:W-:Y:S01]  /*2a60*/  FADD.FTZ R147, R193, -R144 ;  /* 0x80000090c1937221 */ /* 0x000fe20000010000 */
[----:B------:R-:W-:Y:S01]  /*2a70*/  FADD.FTZ R151, R195, -R146 ;  /* 0x80000092c3977221 */ /* 0x000fe20000010000 */
[----:B------:R-:W-:Y:S01]  /*2a80*/  FADD.FTZ R205, R194, -R205 ;  /* 0x800000cdc2cd7221 */ /* 0x000fe20000010000 */
[----:B------:R-:W-:Y:S01]  /*2a90*/  ISETP.NE.U32.AND P6, PT, RZ, UR14, PT ;  /* 0x0000000eff007c0c */ /* 0x000fe2000bfc5070 */
[----:B------:R-:W-:Y:S01]  /*2aa0*/  FADD.FTZ R203, R199, -R148 ;  /* 0x80000094c7cb7221 */ /* 0x000fe20000010000 */
[----:B------:R-:W-:Y:S01]  /*2ab0*/  @P1 SHF.L.U32 R144, R132, 0x10, RZ ;  /* 0x0000001084901819 */ /* 0x000fe200000006ff */
[C---:B------:R-:W-:Y:S01]  /*2ac0*/  FMUL.FTZ R145, R154.reuse, R145 ;  /* 0x000000919a917220 */ /* 0x040fe20000410000 */
[----:B------:R-:W-:Y:S01]  /*2ad0*/  @P1 SHF.L.U32 R146, R133, 0x10, RZ ;  /* 0x0000001085921819 */ /* 0x000fe200000006ff */
[----:B------:R-:W-:Y:S01]  /*2ae0*/  FMUL.FTZ R149, R154, R149 ;  /* 0x000000959a957220 */ /* 0x000fe20000410000 */
[----:B------:R-:W-:Y:S01]  /*2af0*/  FADD.FTZ R207, R202, -R207 ;  /* 0x800000cfcacf7221 */ /* 0x000fe20000010000 */
[----:B------:R-:W-:Y:S01]  /*2b00*/  FADD.FTZ R211, R201, -R206 ;  /* 0x800000cec9d37221 */ /* 0x000fe20000010000 */
[----:B------:R-:W-:Y:S01]  /*2b10*/  @P1 SHF.L.U32 R148, R134, 0x10, RZ ;  /* 0x0000001086941819 */ /* 0x000fe200000006ff */
[C---:B------:R-:W-:Y:S01]  /*2b20*/  FMUL.FTZ R205, R154.reuse, R205 ;  /* 0x000000cd9acd7220 */ /* 0x040fe20000410000 */
[----:B------:R-:W-:Y:S01]  /*2b30*/  ISETP.NE.AND.EX P6, PT, RZ, UR15, PT, P6 ;  /* 0x0000000fff007c0c */ /* 0x000fe2000bfc5360 */
[----:B------:R-:W-:Y:S01]  /*2b40*/  @P1 FADD.FTZ R145, R145, R144 ;  /* 0x0000009091911221 */ /* 0x000fe20000010000 */
[----:B------:R-:W-:Y:S01]  /*2b50*/  @P1 FADD.FTZ R149, R149, R146 ;  /* 0x0000009295951221 */ /* 0x000fe20000010000 */
[C---:B------:R-:W-:Y:S01]  /*2b60*/  FMUL.FTZ R147, R154.reuse, R147 ;  /* 0x000000939a937220 */ /* 0x040fe20000410000 */
[C---:B------:R-:W-:Y:S01]  /*2b70*/  FMUL.FTZ R151, R154.reuse, R151 ;  /* 0x000000979a977220 */ /* 0x040fe20000410000 */
[C---:B------:R-:W-:Y:S01]  /*2b80*/  FMUL.FTZ R209, R154.reuse, R203 ;  /* 0x000000cb9ad17220 */ /* 0x040fe20000410000 */
[C---:B------:R-:W-:Y:S01]  /*2b90*/  FMUL.FTZ R213, R154.reuse, R207 ;  /* 0x000000cf9ad57220 */ /* 0x040fe20000410000 */
[----:B------:R-:W-:Y:S01]  /*2ba0*/  FMUL.FTZ R217, R154, R211 ;  /* 0x000000d39ad97220 */ /* 0x000fe20000410000 */
[----:B------:R-:W-:Y:S01]  /*2bb0*/  @P1 PRMT R144, R132, 0x7632, R144 ;  /* 0x0000763284901816 */ /* 0x000fe20000000090 */
[----:B------:R-:W-:Y:S01]  /*2bc0*/  @P1 FADD.FTZ R205, R205, R148 ;  /* 0x00000094cdcd1221 */ /* 0x000fe20000010000 */
[----:B------:R-:W-:Y:S01]  /*2bd0*/  @P1 PRMT R146, R133, 0x7632, R146 ;  /* 0x0000763285921816 */ /* 0x000fe20000000092 */
[-C--:B------:R-:W-:Y:S01]  /*2be0*/  FMUL.FTZ R203, R145, R156.reuse ;  /* 0x0000009c91cb7220 */ /* 0x080fe20000410000 */
[----:B------:R-:W-:Y:S01]  /*2bf0*/  @P1 SHF.L.U32 R150, R135, 0x10, RZ ;  /* 0x0000001087961819 */ /* 0x000fe200000006ff */
[-C--:B------:R-:W-:Y:S01]  /*2c00*/  FMUL.FTZ R211, R205, R156.reuse ;  /* 0x0000009ccdd37220 */ /* 0x080fe20000410000 */
[----:B------:R-:W-:Y:S01]  /*2c10*/  @P1 PRMT R154, R135, 0x7632, R154 ;  /* 0x00007632879a1816 */ /* 0x000fe2000000009a */
[----:B------:R-:W-:Y:S01]  /*2c20*/  FMUL.FTZ R207, R149, R156 ;  /* 0x0000009c95cf7220 */ /* 0x000fe20000410000 */
[----:B------:R-:W-:Y:S01]  /*2c30*/  @P1 PRMT R148, R134, 0x7632, R148 ;  /* 0x0000763286941816 */ /* 0x000fe20000000094 */
[----:B------:R-:W-:Y:S01]  /*2c40*/  @P1 FADD.FTZ R213, R213, R150 ;  /* 0x00000096d5d51221 */ /* 0x000fe20000010000 */
[----:B------:R-:W-:-:S02]  /*2c50*/  @P1 SHF.L.U32 R144, R144, 0x10, RZ ;  /* 0x0000001090901819 */ /* 0x000fc400000006ff */
[----:B------:R-:W-:Y:S01]  /*2c60*/  @P1 SHF.L.U32 R146, R146, 0x10, RZ ;  /* 0x0000001092921819 */ /* 0x000fe200000006ff */
[-C--:B------:R-:W-:Y:S01]  /*2c70*/  FMUL.FTZ R215, R213, R156.reuse ;  /* 0x0000009cd5d77220 */ /* 0x080fe20000410000 */
        /* <DEDUP_REMOVED lines=21> */
[-C--:B------:R-:W-:Y:S01]  /*2dd0*/  FMUL.FTZ R154, R147, R156.reuse ;  /* 0x0000009c939a7220 */ /* 0x080fe20000410000 */
[----:B------:R-:W-:Y:S01]  /*2de0*/  @P6 PRMT R138, R148, 0x7610, R138 ;  /* 0x00007610948a6816 */ /* 0x000fe2000000008a */
[----:B------:R-:W-:Y:S01]  /*2df0*/  FMUL.FTZ R156, R217, R156 ;  /* 0x0000009cd99c7220 */ /* 0x000fe20000410000 */
[----:B------:R-:W-:Y:S01]  /*2e00*/  @P6 F2FP.BF16.F32.PACK_AB R150, RZ, R209 ;  /* 0x000000d1ff96623e */ /* 0x000fe200000010ff */
[----:B------:R-:W-:Y:S01]  /*2e10*/  FMUL.FTZ R147, R85, R154 ;  /* 0x0000009a55937220 */ /* 0x000fe20000410000 */
[----:B------:R-:W-:Y:S01]  /*2e20*/  @P6 LEA R148, P1, R155, UR14, 0x4 ;  /* 0x0000000e9b946c11 */ /* 0x000fe2000f8220ff */
[----:B------:R-:W-:Y:S01]  /*2e30*/  FMUL.FTZ R212, R83, R156 ;  /* 0x0000009c53d47220 */ /* 0x000fe20000410000 */
[----:B------:R-:W-:Y:S01]  /*2e40*/  @P6 PRMT R136, R136, 0x5410, R144 ;  /* 0x0000541088886816 */ /* 0x000fe20000000090 */
[----:B------:R-:W-:Y:S01]  /*2e50*/  FMUL.FTZ R144, R84, R203 ;  /* 0x000000cb54907220 */ /* 0x000fe20000410000 */
[----:B------:R-:W-:Y:S01]  /*2e60*/  @P6 PRMT R137, R137, 0x5410, R146 ;  /* 0x0000541089896816 */ /* 0x000fe20000000092 */
[----:B------:R-:W-:Y:S01]  /*2e70*/  FMUL.FTZ R146, R80, R211 ;  /* 0x000000d350927220 */ /* 0x000fe20000410000 */
[----:B------:R-:W-:-:S02]  /*2e80*/  @P6 F2FP.BF16.F32.PACK_AB R217, RZ, R217 ;  /* 0x000000d9ffd9623e */ /* 0x000fc400000010ff */
[----:B------:R-:W-:Y:S02]  /*2e90*/  @P6 PRMT R138, R138, 0x5410, R150 ;  /* 0x000054108a8a6816 */ /* 0x000fe40000000096 */
[C---:B------:R-:W-:Y:S02]  /*2ea0*/  @P6 LEA.HI.X R149, R155.reuse, UR15, RZ, 0x4, P1 ;  /* 0x0000000f9b956c11 */ /* 0x040fe400088f24ff */
[----:B------:R-:W-:Y:S02]  /*2eb0*/  LEA R150, P1, R155, UR16, 0x4 ;  /* 0x000000109b967c11 */ /* 0x000fe4000f8220ff */
[----:B------:R-:W-:Y:S02]  /*2ec0*/  @P6 PRMT R139, R139, 0x5410, R217 ;  /* 0x000054108b8b6816 */ /* 0x000fe400000000d9 */
[----:B------:R-:W-:Y:S02]  /*2ed0*/  F2FP.BF16.F32.PACK_AB R146, R151, R146 ;  /* 0x000000929792723e */ /* 0x000fe400000010ff */
[----:B------:R-:W-:Y:S01]  /*2ee0*/  F2FP.BF16.F32.PACK_AB R144, R147, R144 ;  /* 0x000000909390723e */ /* 0x000fe200000010ff */
[----:B------:R-:W-:Y:S01]  /*2ef0*/  @P6 STG.E.128 desc[UR4][R148.64], R136 ;  /* 0x0000008894006986 */ /* 0x000fe2000c101d04 */
[----:B------:R-:W-:-:S02]  /*2f00*/  F2FP.BF16.F32.PACK_AB R145, R210, R145 ;  /* 0x00000091d291723e */ /* 0x000fc400000010ff */
        /* <DEDUP_REMOVED lines=19> */
[----:B------:R-:W-:Y:S01]  /*3040*/  SHF.L.U32 R146, R143, 0x10, RZ ;  /* 0x000000108f927819 */ /* 0x000fe200000006ff */
[----:B------:R-:W-:Y:S02]  /*3050*/  FFMA.FTZ R13, R140, R154, R13 ;  /* 0x0000009a8c0d7223 */ /* 0x000fe4000001000d */
[----:B------:R-:W-:Y:S02]  /*3060*/  FFMA.FTZ R15, R142, R206, R15 ;  /* 0x000000ce8e0f7223 */ /* 0x000fe4000001000f */
[----:B------:R-:W-:-:S07]  /*3070*/  FFMA.FTZ R11, R146, R156, R11 ;  /* 0x0000009c920b7223 */ /* 0x000fce000001000b */
.L_x_2771:
[----:B------:R-:W-:Y:S05]  /*3080*/  BSYNC B1 ;  /* 0x0000000000017941 */ /* 0x000fea0003800000 */
.L_x_2770:
[----:B------:R-:W1:Y:S02]  /*3090*/  LDC.64 R140, c[0x0][0x210] ;  /* 0x00008400ff8c7b82 */ /* 0x000e640000000a00 */
[----:B-1----:R-:W-:-:S04]  /*30a0*/  LEA R0, R140, R0, 0x2 ;  /* 0x000000008c007211 */ /* 0x002fc800078e10ff */
[----:B------:R-:W-:-:S13]  /*30b0*/  ISETP.GE.AND P1, PT, R0, R141, PT ;  /* 0x0000008d0000720c */ /* 0x000fda0003f26270 */
[----:B------:R-:W-:Y:S05]  /*30c0*/  @!P1 BRA `(.L_x_2772) ;  /* 0xffffffd400489947 */ /* 0x000fea000383ffff */
.L_x_2758:
[----:B------:R-:W-:Y:S05]  /*30d0*/  BSYNC B0 ;  /* 0x0000000000007941 */ /* 0x000fea0003800000 */
.L_x_2757:
        /* <DEDUP_REMOVED lines=12> */
[----:B------:R-:W-:Y:S04]  /*31a0*/  STS.128 [R2], R52 ;  /* 0x0000003402007388 */ /* 0x000fe80000000c00 */
[----:B------:R-:W-:Y:S04]  /*31b0*/  STS.128 [R2+0x10], R48 ;  /* 0x0000103002007388 */ /* 0x000fe80000000c00 */
[----:B------:R-:W-:Y:S04]  /*31c0*/  STS.128 [R2+0x400], R44 ;  /* 0x0004002c02007388 */ /* 0x000fe80000000c00 */
[----:B------:R1:W-:Y:S04]  /*31d0*/  STS.128 [R2+0x410], R40 ;  /* 0x0004102802007388 */ /* 0x0003e80000000c00 */
[----:B------:R-:W-:Y:S04]  /*31e0*/  STS.128 [R2+0x800], R36 ;  /* 0x0008002402007388 */ /* 0x000fe80000000c00 */
[----:B------:R-:W-:Y:S01]  /*31f0*/  STS.128 [R2+0x810], R32 ;  /* 0x0008102002007388 */ /* 0x000fe20000000c00 */
[----:B------:R-:W-:Y:S01]  /*3200*/  BAR.SYNC.DEFER_BLOCKING 0x0 ;  /* 0x0000000000007b1d */ /* 0x000fe20000010000 */
[----:B-1----:R-:W-:Y:S01]  /*3210*/  IADD3 R42, R153, 0x7f, -R152 ;  /* 0x0000007f992a7810 */ /* 0x002fe20007ffe898 */
[----:B--2---:R-:W-:-:S03]  /*3220*/  IMAD R153, R80, R153, RZ ;  /* 0x0000009950997224 */ /* 0x004fc600078e02ff */
[C---:B------:R-:W-:Y:S02]  /*3230*/  LOP3.LUT P5, RZ, R42.reuse, 0xffffff80, RZ, 0xc0, !PT ;  /* 0xffffff802aff7812 */ /* 0x040fe400078ac0ff */
[C---:B------:R-:W-:Y:S02]  /*3240*/  ISETP.GE.U32.AND P0, PT, R42.reuse, 0x100, PT ;  /* 0x000001002a00780c */ /* 0x040fe40003f06070 */
[C---:B------:R-:W-:Y:S02]  /*3250*/  ISETP.GE.U32.AND P1, PT, R42.reuse, 0x180, PT ;  /* 0x000001802a00780c */ /* 0x040fe40003f26070 */
[C---:B------:R-:W-:Y:S02]  /*3260*/  ISETP.GE.U32.AND P2, PT, R42.reuse, 0x200, PT ;  /* 0x000002002a00780c */ /* 0x040fe40003f46070 */
[C---:B------:R-:W-:Y:S02]  /*3270*/  ISETP.GE.U32.AND P3, PT, R42.reuse, 0x280, PT ;  /* 0x000002802a00780c */ /* 0x040fe40003f66070 */
[----:B------:R-:W-:-:S02]  /*3280*/  ISETP.GE.U32.AND P4, PT, R42, 0x300, PT ;  /* 0x000003002a00780c */ /* 0x000fc40003f86070 */
[----:B------:R-:W-:Y:S01]  /*3290*/  IADD3 R152, P6, R153, R152, RZ ;  /* 0x0000009899987210 */ /* 0x000fe20007fde0ff */
        /* <DEDUP_REMOVED lines=14> */
[----:B---3--:R-:W-:Y:S02]  /*3380*/  FADD.FTZ R0, R0, R49 ;  /* 0x0000003100007221 */ /* 0x008fe40000010000 */
[----:B------:R-:W2:Y:S01]  /*3390*/  LDS R32, [R3+0xa00] ;  /* 0x000a000003207984 */ /* 0x000ea20000000800 */
[----:B----4-:R-:W-:-:S03]  /*33a0*/  FADD.FTZ R4, R4, R45 ;  /* 0x0000002d04047221 */ /* 0x010fc60000010000 */
[----:B------:R-:W3:Y:S01]  /*33b0*/  LDS R35, [R3+0x1600] ;  /* 0x0016000003237984 */ /* 0x000ee20000000800 */
[----:B0-----:R-:W-:-:S03]  /*33c0*/  FADD.FTZ R5, RZ, R5 ;  /* 0x00000005ff057221 */ /* 0x001fc60000010000 */
[----:B------:R-:W0:Y:S01]  /*33d0*/  LDS R38, [R3+0x1c00] ;  /* 0x001c000003267984 */ /* 0x000e220000000800 */
        /* <DEDUP_REMOVED lines=12> */
[----:B-1----:R-:W-:-:S03]  /*34a0*/  FADD.FTZ R4, R4, R39 ;  /* 0x0000002704047221 */ /* 0x002fc60000010000 */
[----:B------:R-:W1:Y:S04]  /*34b0*/  LDS R37, [R3+0x2a00] ;  /* 0x002a000003257984 */ /* 0x000e680000000800 */
[----:B------:R-:W-:Y:S01]  /*34c0*/  LDS R36, [R3+0x2c00] ;  /* 0x002c000003247984 */ /* 0x000fe20000000800 */
[----:B--2---:R-:W-:-:S03]  /*34d0*/  FADD.FTZ R32, RZ, R32 ;  /* 0x00000020ff207221 */ /* 0x004fc60000010000 */
        /* <DEDUP_REMOVED lines=13> */
[----:B------:R-:W-:Y:S04]  /*35b0*/  STS.128 [R2+0x400], R68 ;  /* 0x0004004402007388 */ /* 0x000fe80000000c00 */
        /* <DEDUP_REMOVED lines=50> */
[----:B------:R2:W-:Y:S01]  /*38e0*/  STS.128 [R2], R28 ;  /* 0x0000001c02007388 */ /* 0x0005e20000000c00 */
[----:B------:R-:W-:-:S03]  /*38f0*/  FADD.FTZ R67, R40, R67 ;  /* 0x0000004328437221 */ /* 0x000fc60000010000 */
[----:B------:R3:W-:Y:S01]  /*3900*/  STS.128 [R2+0x10], R24 ;  /* 0x0000101802007388 */ /* 0x0007e20000000c00 */
[----:B------:R-:W-:-:S03]  /*3910*/  FADD.FTZ R41, R41, R52 ;  /* 0x0000003429297221 */ /* 0x000fc60000010000 */
[----:B------:R-:W-:Y:S01]  /*3920*/  STS.128 [R2+0x400], R20 ;  /* 0x0004001402007388 */ /* 0x000fe20000000c00 */
[----:B0-----:R-:W-:-:S03]  /*3930*/  FADD.FTZ R69, R42, R69 ;  /* 0x000000452a457221 */ /* 0x001fc60000010000 */
[----:B------:R-:W-:Y:S01]  /*3940*/  STS.128 [R2+0x410], R16 ;  /* 0x0004101002007388 */ /* 0x000fe20000000c00 */
[----:B-1----:R-:W-:-:S03]  /*3950*/  FADD.FTZ R43, R43, R54 ;  /* 0x000000362b2b7221 */ /* 0x002fc60000010000 */
[----:B------:R-:W-:Y:S01]  /*3960*/  STS.128 [R2+0x800], R12 ;  /* 0x0008000c02007388 */ /* 0x000fe20000000c00 */
[----:B--2---:R-:W-:-:S03]  /*3970*/  IADD3.X R31, RZ, RZ, RZ, P6, !PT ;  /* 0x000000ffff1f7210 */ /* 0x004fc600037fe4ff */
[----:B------:R-:W-:Y:S01]  /*3980*/  STS.128 [R2+0x810], R8 ;  /* 0x0008100802007388 */ /* 0x000fe20000000c00 */
[----:B---3--:R-:W-:Y:S01]  /*3990*/  FADD.FTZ R25, R7, R36 ;  /* 0x0000002407197221 */ /* 0x008fe20000010000 */
[----:B------:R-:W-:Y:S06]  /*39a0*/  BAR.SYNC.DEFER_BLOCKING 0x0 ;  /* 0x0000000000007b1d */ /* 0x000fec0000010000 */
[----:B------:R-:W0:Y:S04]  /*39b0*/  LDS R56, [R3+0xa00] ;  /* 0x000a000003387984 */ /* 0x000e280000000800 */
[----:B------:R-:W1:Y:S04]  /*39c0*/  LDS R29, [R3+0x1600] ;  /* 0x00160000031d7984 */ /* 0x000e680000000800 */
[----:B------:R-:W2:Y:S04]  /*39d0*/  LDS R16, [R3+0x2200] ;  /* 0x0022000003107984 */ /* 0x000ea80000000800 */
[----:B------:R-:W3:Y:S04]  /*39e0*/  LDS R23, [R3+0x2e00] ;  /* 0x002e000003177984 */ /* 0x000ee80000000800 */
[----:B------:R-:W4:Y:S04]  /*39f0*/  LDS R5, [R3+0x400] ;  /* 0x0004000003057984 */ /* 0x000f280000000800 */
[----:B------:R-:W4:Y:S04]  /*3a00*/  LDS R2, [R3] ;  /* 0x0000000003027984 */ /* 0x000f280000000800 */
        /* <DEDUP_REMOVED lines=11> */
[----:B---3--:R-:W-:-:S03]  /*3ac0*/  FADD.FTZ R29, R16, R23 ;  /* 0x00000017101d7221 */ /* 0x008fc60000010000 */
[----:B------:R-:W3:Y:S01]  /*3ad0*/  LDS R15, [R3+0x1800] ;  /* 0x00180000030f7984 */ /* 0x000ee20000000800 */
[----:B----4-:R-:W-:-:S03]  /*3ae0*/  FADD.FTZ R5, RZ, R5 ;  /* 0x00000005ff057221 */ /* 0x010fc60000010000 */
        /* <DEDUP_REMOVED lines=8> */
[----:B------:R-:W-:Y:S01]  /*3b70*/  FADD.FTZ R2, R2, R9 ;  /* 0x0000000902027221 */ /* 0x000fe20000010000 */
[----:B------:R-:W-:Y:S02]  /*3b80*/  SHF.L.U64.HI R9, R152, 0x2, R31 ;  /* 0x0000000298097819 */ /* 0x000fe4000001021f */
[----:B------:R-:W4:Y:S01]  /*3b90*/  LDS R21, [R3+0x2400] ;  /* 0x0024000003157984 */ /* 0x000f220000000800 */
[----:B------:R-:W-:Y:S01]  /*3ba0*/  FADD.FTZ R6, R6, R13 ;  /* 0x0000000d06067221 */ /* 0x000fe20000010000 */
[----:B------:R-:W-:Y:S02]  /*3bb0*/  IADD3 R13, P6, R8, UR6, RZ ;  /* 0x00000006080d7c10 */ /* 0x000fe4000ffde0ff */
[----:B------:R1:W4:Y:S01]  /*3bc0*/  LDS R0, [R3+0x2600] ;  /* 0x0026000003007984 */ /* 0x0003220000000800 */
[----:B------:R-:W-:Y:S01]  /*3bd0*/  FADD.FTZ R7, RZ, R7 ;  /* 0x00000007ff077221 */ /* 0x000fe20000010000 */
[----:B------:R-:W-:Y:S01]  /*3be0*/  IADD3.X R18, R9, UR7, RZ, P6, !PT ;  /* 0x0000000709127c10 */ /* 0x000fe2000b7fe4ff */
[----:B------:R-:W-:Y:S01]  /*3bf0*/  ULDC.64 UR6, c[0x0][0x2f0] ;  /* 0x0000bc0000067ab9 */ /* 0x000fe20000000a00 */
[----:B------:R2:W4:Y:S01]  /*3c00*/  LDS R23, [R3+0x2800] ;  /* 0x0028000003177984 */ /* 0x0005220000000800 */
[----:B0-----:R-:W-:-:S03]  /*3c10*/  FADD.FTZ R4, RZ, R4 ;  /* 0x00000004ff047221 */ /* 0x001fc60000010000 */
[----:B------:R0:W0:Y:S01]  /*3c20*/  LDS R16, [R3+0x2a00] ;  /* 0x002a000003107984 */ /* 0x0000220000000800 */
[----:B-1----:R-:W-:Y:S01]  /*3c30*/  FADD.FTZ R7, R7, R10 ;  /* 0x0000000a07077221 */ /* 0x002fe20000010000 */
[----:B------:R-:W-:Y:S02]  /*3c40*/  IADD3 R10, P6, R8, UR18, RZ ;  /* 0x00000012080a7c10 */ /* 0x000fe4000ffde0ff */
[----:B------:R1:W0:Y:S01]  /*3c50*/  LDS R27, [R3+0x2c00] ;  /* 0x002c0000031b7984 */ /* 0x0002220000000800 */
[----:B--2---:R-:W-:Y:S01]  /*3c60*/  FADD.FTZ R4, R4, R11 ;  /* 0x0000000b04047221 */ /* 0x004fe20000010000 */
[----:B------:R-:W-:Y:S02]  /*3c70*/  IADD3.X R11, R9, UR19, RZ, P6, !PT ;  /* 0x00000013090b7c10 */ /* 0x000fe4000b7fe4ff */
[----:B------:R-:W-:Y:S01]  /*3c80*/  IADD3 R8, P6, R8, UR6, RZ ;  /* 0x0000000608087c10 */ /* 0x000fe2000ffde0ff */
[----:B---3--:R-:W-:-:S03]  /*3c90*/  FADD.FTZ R2, R2, R15 ;  /* 0x0000000f02027221 */ /* 0x008fc60000010000 */
[----:B------:R-:W-:Y:S01]  /*3ca0*/  IADD3.X R9, R9, UR7, RZ, P6, !PT ;  /* 0x0000000709097c10 */ /* 0x000fe2000b7fe4ff */
[----:B----4-:R-:W-:Y:S01]  /*3cb0*/  FADD.FTZ R17, R4, R17 ;  /* 0x0000001104117221 */ /* 0x010fe20000010000 */
[----:B------:R-:W-:Y:S01]  /*3cc0*/  FADD.FTZ R12, R5, R12 ;  /* 0x0000000c050c7221 */ /* 0x000fe20000010000 */
[----:B------:R-:W-:Y:S01]  /*3cd0*/  FADD.FTZ R19, R6, R19 ;  /* 0x0000001306137221 */ /* 0x000fe20000010000 */
[----:B------:R-:W-:Y:S01]  /*3ce0*/  FADD.FTZ R14, R7, R14 ;  /* 0x0000000e070e7221 */ /* 0x000fe20000010000 */
[----:B------:R-:W-:Y:S01]  /*3cf0*/  FADD.FTZ R21, R2, R21 ;  /* 0x0000001502157221 */ /* 0x000fe20000010000 */
[----:B-1----:R-:W-:Y:S06]  /*3d00*/  @!P5 BRA `(.L_x_2774) ;  /* 0x00000000003cd947 */ /* 0x002fec0003800000 */
[----:B------:R-:W-:Y:S02]  /*3d10*/  MOV R2, R13 ;  /* 0x0000000d00027202 */ /* 0x000fe40000000f00 */
[----:B0-----:R-:W-:Y:S02]  /*3d20*/  MOV R3, R18 ;  /* 0x0000001200037202 */ /* 0x001fe40000000f00 */
        /* <DEDUP_REMOVED lines=10> */
[----:B------:R-:W-:Y:S02]  /*3dd0*/  IADD3 R8, P6, R8, 0x200, RZ ;  /* 0x0000020008087810 */ /* 0x000fe40007fde0ff */
[----:B------:R-:W-:Y:S02]  /*3de0*/  IADD3.X R11, RZ, R11, RZ, P5, !PT ;  /* 0x0000000bff0b7210 */ /* 0x000fe40002ffe4ff */
[----:B------:R-:W-:-:S09]  /*3df0*/  IADD3.X R9, RZ, R9, RZ, P6, !PT ;  /* 0x00000009ff097210 */ /* 0x000fd200037fe4ff */
.L_x_2774:
[----:B------:R-:W-:Y:S05]  /*3e00*/  BSYNC B0 ;  /* 0x0000000000007941 */ /* 0x000fea0003800000 */
.L_x_2773:
[----:B------:R-:W-:Y:S01]  /*3e10*/  BSSY B0, `(.L_x_2775) ;  /* 0x0000012000007945 */ /* 0x000fe20003800000 */
[----:B------:R-:W-:-:S03]  /*3e20*/  FADD.FTZ R17, R17, R0 ;  /* 0x0000000011117221 */ /* 0x000fc60000010000 */
[----:B------:R-:W-:Y:S05]  /*3e30*/  @!P0 BRA `(.L_x_2776) ;  /* 0x00000000003c8947 */ /* 0x000fea0003800000 */
[----:B-1----:R-:W-:Y:S02]  /*3e40*/  MOV R2, R13 ;  /* 0x0000000d00027202 */ /* 0x002fe40000000f00 */
        /* <DEDUP_REMOVED lines=10> */
[----:B------:R-:W-:Y:S02]  /*3ef0*/  IADD3 R8, P6, R8, 0x200, RZ ;  /* 0x0000020008087810 */ /* 0x000fe40007fde0ff */
[----:B------:R-:W-:Y:S02]  /*3f00*/  IADD3.X R18, RZ, R18, RZ, P0, !PT ;  /* 0x00000012ff127210 */ /* 0x000fe400007fe4ff */
[----:B------:R-:W-:Y:S02]  /*3f10*/  IADD3.X R11, RZ, R11, RZ, P5, !PT ;  /* 0x0000000bff0b7210 */ /* 0x000fe40002ffe4ff */
[----:B------:R-:W-:-:S07]  /*3f20*/  IADD3.X R9, RZ, R9, RZ, P6, !PT ;  /* 0x00000009ff097210 */ /* 0x000fce00037fe4ff */
.L_x_2776:
[----:B------:R-:W-:Y:S05]  /*3f30*/  BSYNC B0 ;  /* 0x0000000000007941 */ /* 0x000fea0003800000 */
.L_x_2775:
[----:B------:R-:W-:Y:S01]  /*3f40*/  BSSY B0, `(.L_x_2777) ;  /* 0x0000012000007945 */ /* 0x000fe20003800000 */
[----:B------:R-:W-:-:S03]  /*3f50*/  FADD.FTZ R23, R12, R23 ;  /* 0x000000170c177221 */ /* 0x000fc60000010000 */
[----:B------:R-:W-:Y:S05]  /*3f60*/  @!P1 BRA `(.L_x_2778) ;  /* 0x00000000003c9947 */ /* 0x000fea0003800000 */
[----:B-12---:R-:W-:Y:S02]  /*3f70*/  MOV R2, R13 ;  /* 0x0000000d00027202 */ /* 0x006fe40000000f00 */
        /* <DEDUP_REMOVED lines=14> */
.L_x_2778:
[----:B------:R-:W-:Y:S05]  /*4060*/  BSYNC B0 ;  /* 0x0000000000007941 */ /* 0x000fea0003800000 */
.L_x_2777:
[----:B------:R-:W-:Y:S01]  /*4070*/  BSSY B0, `(.L_x_2779) ;  /* 0x0000012000007945 */ /* 0x000fe20003800000 */
[----:B0-----:R-:W-:-:S03]  /*4080*/  FADD.FTZ R19, R19, R16 ;  /* 0x0000001013137221 */ /* 0x001fc60000010000 */
[----:B------:R-:W-:Y:S05]  /*4090*/  @!P2 BRA `(.L_x_2780) ;  /* 0x00000000003ca947 */ /* 0x000fea0003800000 */
[----:B-123--:R-:W-:Y:S02]  /*40a0*/  MOV R2, R13 ;  /* 0x0000000d00027202 */ /* 0x00efe40000000f00 */
        /* <DEDUP_REMOVED lines=14> */
.L_x_2780:
[----:B------:R-:W-:Y:S05]  /*4190*/  BSYNC B0 ;  /* 0x0000000000007941 */ /* 0x000fea0003800000 */
.L_x_2779:
[----:B------:R-:W-:Y:S01]  /*41a0*/  BSSY B0, `(.L_x_2781) ;  /* 0x0000012000007945 */ /* 0x000fe20003800000 */
[----:B------:R-:W-:-:S03]  /*41b0*/  FADD.FTZ R27, R14, R27 ;  /* 0x0000001b0e1b7221 */ /* 0x000fc60000010000 */
[----:B------:R-:W-:Y:S05]  /*41c0*/  @!P3 BRA `(.L_x_2782) ;  /* 0x00000000003cb947 */ /* 0x000fea0003800000 */
[----:B0123--:R-:W-:Y:S02]  /*41d0*/  MOV R2, R13 ;  /* 0x0000000d00027202 */ /* 0x00ffe40000000f00 */
        /* <DEDUP_REMOVED lines=14> */
.L_x_2782:
[----:B------:R-:W-:Y:S05]  /*42c0*/  BSYNC B0 ;  /* 0x0000000000007941 */ /* 0x000fea0003800000 */
.L_x_2781:
[----:B01234-:R-:W-:Y:S02]  /*42d0*/  MOV R2, R13 ;  /* 0x0000000d00027202 */ /* 0x01ffe40000000f00 */
[----:B------:R-:W-:Y:S01]  /*42e0*/  MOV R3, R18 ;  /* 0x0000001200037202 */ /* 0x000fe20000000f00 */
[----:B------:R-:W-:Y:S06]  /*42f0*/  @!P4 EXIT ;  /* 0x000000000000c94d */ /* 0x000fec0003800000 */
[----:B------:R0:W-:Y:S01]  /*4300*/  STG.E desc[UR4][R2.64], R43 ;  /* 0x0000002b02007986 */ /* 0x0001e2000c101904 */
[----:B------:R-:W-:Y:S02]  /*4310*/  MOV R4, R8 ;  /* 0x0000000800047202 */ /* 0x000fe40000000f00 */
[----:B------:R-:W-:Y:S02]  /*4320*/  MOV R5, R9 ;  /* 0x0000000900057202 */ /* 0x000fe40000000f00 */
[----:B0-----:R-:W-:Y:S02]  /*4330*/  MOV R2, R10 ;  /* 0x0000000a00027202 */ /* 0x001fe40000000f00 */
[----:B------:R-:W-:-:S05]  /*4340*/  MOV R3, R11 ;  /* 0x0000000b00037202 */ /* 0x000fca0000000f00 */
[----:B------:R-:W-:Y:S04]  /*4350*/  STG.E desc[UR4][R2.64], R39 ;  /* 0x0000002702007986 */ /* 0x000fe8000c101904 */
[----:B------:R-:W-:Y:S01]  /*4360*/  STG.E desc[UR4][R4.64], R29 ;  /* 0x0000001d04007986 */ /* 0x000fe2000c101904 */
[----:B------:R-:W-:Y:S05]  /*4370*/  EXIT ;  /* 0x000000000000794d */ /* 0x000fea0003800000 */
.L_x_2765:
        /* <DEDUP_REMOVED lines=8> */
.L_x_2784:
[----:B------:R-:W-:Y:S05]  /*4400*/  BSYNC B1 ;  /* 0x0000000000017941 */ /* 0x000fea0003800000 */
.L_x_2783:
        /* <DEDUP_REMOVED lines=8> */
.L_x_2785:
[----:B------:R-:W-:Y:S01]  /*4490*/  FADD.FTZ R140, R140, R151 ;  /* 0x000000978c8c7221 */ /* 0x000fe20000010000 */
[----:B------:R-:W-:-:S04]  /*44a0*/  HFMA2.MMA R150, -RZ, RZ, 0, 1.1920928955078125e-07 ;  /* 0x00000002ff967435 */ /* 0x000fc800000001ff */
[----:B------:R-:W-:Y:S02]  /*44b0*/  MOV R203, R140 ;  /* 0x0000008c00cb7202 */ /* 0x000fe40000000f00 */
[----:B------:R-:W-:-:S07]  /*44c0*/  MOV R141, R149 ;  /* 0x00000095008d7202 */ /* 0x000fce0000000f00 */
[----:B------:R-:W-:Y:S05]  /*44d0*/  WARPSYNC.COLLECTIVE R148, `(.L_x_2786) ;  /* 0x0000000094087348 */ /* 0x000fea0003c00000 */
[----:B------:R0:W1:Y:S02]  /*44e0*/  SHFL.BFLY P1, R149, R203, R150, R205 ;  /* 0x0c000096cb957389 */ /* 0x00006400000200cd */
[----:B01----:R-:W-:Y:S01]  /*44f0*/  ENDCOLLECTIVE ;  /* 0x000000000000791b */ /* 0x003fe20003800000 */
.L_x_2786:
[----:B------:R-:W-:-:S05]  /*4500*/  FADD.FTZ R141, R141, R206 ;  /* 0x000000ce8d8d7221 */ /* 0x000fca0000010000 */
[----:B------:R-:W-:Y:S02]  /*4510*/  MOV R203, R141 ;  /* 0x0000008d00cb7202 */ /* 0x000fe40000000f00 */
[----:B------:R-:W-:-:S07]  /*4520*/  MOV R143, R149 ;  /* 0x00000095008f7202 */ /* 0x000fce0000000f00 */
[----:B------:R-:W-:Y:S05]  /*4530*/  WARPSYNC.COLLECTIVE R148, `(.L_x_2787) ;  /* 0x0000000094087348 */ /* 0x000fea0003c00000 */
[----:B------:R0:W1:Y:S02]  /*4540*/  SHFL.BFLY P1, R149, R203, R150, R205 ;  /* 0x0c000096cb957389 */ /* 0x00006400000200cd */
[----:B01----:R-:W-:Y:S01]  /*4550*/  ENDCOLLECTIVE ;  /* 0x000000000000791b */ /* 0x003fe20003800000 */
.L_x_2787:
[----:B------:R-:W-:Y:S01]  /*4560*/  FADD.FTZ R143, R140, R143 ;  /* 0x0000008f8c8f7221 */ /* 0x000fe20000010000 */
[----:B------:R-:W-:-:S04]  /*4570*/  HFMA2.MMA R150, -RZ, RZ, 0, 2.384185791015625e-07 ;  /* 0x00000004ff967435 */ /* 0x000fc800000001ff */
[----:B------:R-:W-:Y:S02]  /*4580*/  MOV R203, R143 ;  /* 0x0000008f00cb7202 */ /* 0x000fe40000000f00 */
[----:B------:R-:W-:-:S07]  /*4590*/  MOV R142, R149 ;  /* 0x00000095008e7202 */ /* 0x000fce0000000f00 */
[----:B------:R-:W-:Y:S05]  /*45a0*/  WARPSYNC.COLLECTIVE R148, `(.L_x_2788) ;  /* 0x0000000094087348 */ /* 0x000fea0003c00000 */
[----:B------:R0:W1:Y:S02]  /*45b0*/  SHFL.BFLY P1, R149, R203, R150, R205 ;  /* 0x0c000096cb957389 */ /* 0x00006400000200cd */
[----:B01----:R-:W-:Y:S01]  /*45c0*/  ENDCOLLECTIVE ;  /* 0x000000000000791b */ /* 0x003fe20003800000 */
.L_x_2788:
[----:B------:R-:W-:-:S05]  /*45d0*/  FADD.FTZ R142, R141, R142 ;  /* 0x0000008e8d8e7221 */ /* 0x000fca0000010000 */
[----:B------:R-:W-:Y:S02]  /*45e0*/  MOV R203, R142 ;  /* 0x0000008e00cb7202 */ /* 0x000fe40000000f00 */
[----:B------:R-:W-:-:S07]  /*45f0*/  MOV R144, R149 ;  /* 0x0000009500907202 */ /* 0x000fce0000000f00 */
[----:B------:R-:W-:Y:S05]  /*4600*/  WARPSYNC.COLLECTIVE R148, `(.L_x_2789) ;  /* 0x0000000094087348 */ /* 0x000fea0003c00000 */
[----:B------:R0:W1:Y:S02]  /*4610*/  SHFL.BFLY P1, R149, R203, R150, R205 ;  /* 0x0c000096cb957389 */ /* 0x00006400000200cd */
[----:B01----:R-:W-:Y:S01]  /*4620*/  ENDCOLLECTIVE ;  /* 0x000000000000791b */ /* 0x003fe20003800000 */
.L_x_2789:
[----:B------:R-:W-:Y:S01]  /*4630*/  FADD.FTZ R144, R143, R144 ;  /* 0x000000908f907221 */ /* 0x000fe20000010000 */
[----:B------:R-:W-:-:S04]  /*4640*/  HFMA2.MMA R150, -RZ, RZ, 0, 4.76837158203125e-07 ;  /* 0x00000008ff967435 */ /* 0x000fc800000001ff */
[----:B------:R-:W-:Y:S02]  /*4650*/  MOV R203, R144 ;  /* 0x0000009000cb7202 */ /* 0x000fe40000000f00 */
[----:B------:R-:W-:-:S07]  /*4660*/  MOV R145, R149 ;  /* 0x0000009500917202 */ /* 0x000fce0000000f00 */
[----:B------:R-:W-:Y:S05]  /*4670*/  WARPSYNC.COLLECTIVE R148, `(.L_x_2790) ;  /* 0x0000000094087348 */ /* 0x000fea0003c00000 */
[----:B------:R0:W1:Y:S02]  /*4680*/  SHFL.BFLY P1, R149, R203, R150, R205 ;  /* 0x0c000096cb957389 */ /* 0x00006400000200cd */
[----:B01----:R-:W-:Y:S01]  /*4690*/  ENDCOLLECTIVE ;  /* 0x000000000000791b */ /* 0x003fe20003800000 */
.L_x_2790:
[----:B------:R-:W-:-:S05]  /*46a0*/  FADD.FTZ R145, R142, R145 ;  /* 0x000000918e917221 */ /* 0x000fca0000010000 */
[----:B------:R-:W-:Y:S02]  /*46b0*/  MOV R203, R145 ;  /* 0x0000009100cb7202 */ /* 0x000fe40000000f00 */
[----:B------:R-:W-:-:S07]  /*46c0*/  MOV R147, R149 ;  /* 0x0000009500937202 */ /* 0x000fce0000000f00 */
[----:B------:R-:W-:Y:S05]  /*46d0*/  WARPSYNC.COLLECTIVE R148, `(.L_x_2791) ;  /* 0x0000000094087348 */ /* 0x000fea0003c00000 */
[----:B------:R0:W1:Y:S02]  /*46e0*/  SHFL.BFLY P1, R149, R203, R150, R205 ;  /* 0x0c000096cb957389 */ /* 0x00006400000200cd */
[----:B01----:R-:W-:Y:S01]  /*46f0*/  ENDCOLLECTIVE ;  /* 0x000000000000791b */ /* 0x003fe20003800000 */
.L_x_2791:
[----:B------:R-:W-:Y:S01]  /*4700*/  FADD.FTZ R147, R144, R147 ;  /* 0x0000009390937221 */ /* 0x000fe20000010000 */
[----:B------:R-:W-:-:S04]  /*4710*/  HFMA2.MMA R150, -RZ, RZ, 0, 9.5367431640625e-07 ;  /* 0x00000010ff967435 */ /* 0x000fc800000001ff */
[----:B------:R-:W-:Y:S02]  /*4720*/  MOV R203, R147 ;  /* 0x0000009300cb7202 */ /* 0x000fe40000000f00 */
[----:B------:R-:W-:-:S07]  /*4730*/  MOV R146, R149 ;  /* 0x0000009500927202 */ /* 0x000fce0000000f00 */
[----:B------:R-:W-:Y:S05]  /*4740*/  WARPSYNC.COLLECTIVE R148, `(.L_x_2792) ;  /* 0x0000000094087348 */ /* 0x000fea0003c00000 */
[----:B------:R0:W1:Y:S02]  /*4750*/  SHFL.BFLY P1, R149, R203, R150, R205 ;  /* 0x0c000096cb957389 */ /* 0x00006400000200cd */
[----:B01----:R-:W-:Y:S01]  /*4760*/  ENDCOLLECTIVE ;  /* 0x000000000000791b */ /* 0x003fe20003800000 */
.L_x_2792:
[----:B------:R-:W-:-:S05]  /*4770*/  FADD.FTZ R146, R145, R146 ;  /* 0x0000009291927221 */ /* 0x000fca0000010000 */
[----:B------:R-:W-:Y:S02]  /*4780*/  MOV R203, R146 ;  /* 0x0000009200cb7202 */ /* 0x000fe40000000f00 */
[----:B------:R-:W-:-:S07]  /*4790*/  MOV R140, R149 ;  /* 0x00000095008c7202 */ /* 0x000fce0000000f00 */
[----:B------:R-:W-:Y:S05]  /*47a0*/  WARPSYNC.COLLECTIVE R148, `(.L_x_2793) ;  /* 0x0000000094087348 */ /* 0x000fea0003c00000 */
[----:B------:R0:W1:Y:S02]  /*47b0*/  SHFL.BFLY P1, R149, R203, R150, R205 ;  /* 0x0c000096cb957389 */ /* 0x00006400000200cd */
[----:B01----:R-:W-:Y:S01]  /*47c0*/  ENDCOLLECTIVE ;  /* 0x000000000000791b */ /* 0x003fe20003800000 */
.L_x_2793:
[----:B------:R-:W-:Y:S01]  /*47d0*/  MOV R141, R149 ;  /* 0x00000095008d7202 */ /* 0x000fe20000000f00 */
[----:B------:R-:W-:Y:S06]  /*47e0*/  BRA `(.L_x_2794) ;  /* 0xffffffd0009c7947 */ /* 0x000fec000383ffff */
.L_x_2795:
        /* <DEDUP_REMOVED lines=9> */
.L_x_11700:


//--------------------- .text._ZN10layer_norm13ln_bwd_kernelINS_13Kernel_traitsIf13__nv_bfloat16S2_S2_fjLj768ELj1ELj4ELj1ELj16ENS_18Kernel_traits_baseILj768EfS2_S2_S2_fjLj128EEEEELb0ELb1ELb0ELb1EEEvNS_9BwdParamsE --------------------------
	.section	.text._ZN10layer_norm13ln_bwd_kernelINS_13Kernel_traitsIf13__nv_bfloat16S2_S2_fjLj768ELj1ELj4ELj1ELj16ENS_18Kernel_traits_baseILj768EfS2_S2_S2_fjLj128EEEEELb0ELb1ELb0ELb1EEEvNS_9BwdParamsE,"ax",@progbits
	.align	128
        .global         _ZN10layer_norm13ln_bwd_kernelINS_13Kernel_traitsIf13__nv_bfloat16S2_S2_fjLj768ELj1ELj4ELj1ELj16ENS_18Kernel_traits_baseILj768EfS2_S2_S2_fjLj128EEEEELb0ELb1ELb0ELb1EEEvNS_9BwdParamsE
        .type           _ZN10layer_norm13ln_bwd_kernelINS_13Kernel_traitsIf13__nv_bfloat16S2_S2_fjLj768ELj1ELj4ELj1ELj16ENS_18Kernel_traits_baseILj768EfS2_S2_S2_fjLj128EEEEELb0ELb1ELb0ELb1EEEvNS_9BwdParamsE,@function
        .size           _ZN10layer_norm13ln_bwd_kernelINS_13Kernel_traitsIf13__nv_bfloat16S2_S2_fjLj768ELj1ELj4ELj1ELj16ENS_18Kernel_traits_baseILj768EfS2_S2_S2_fjLj128EEEEELb0ELb1ELb0ELb1EEEvNS_9BwdParamsE,(.L_x_11701 - _ZN10layer_norm13ln_bwd_kernelINS_13Kernel_traitsIf13__nv_bfloat16S2_S2_fjLj768ELj1ELj4ELj1ELj16ENS_18Kernel_traits_baseILj768EfS2_S2_S2_fjLj128EEEEELb0ELb1ELb0ELb1EEEvNS_9BwdParamsE)
        .other          _ZN10layer_norm13ln_bwd_kernelINS_13Kernel_traitsIf13__nv_bfloat16S2_S2_fjLj768ELj1ELj4ELj1ELj16ENS_18Kernel_traits_baseILj768EfS2_S2_S2_fjLj128EEEEELb0ELb1ELb0ELb1EEEvNS_9BwdParamsE,@"STO_CUDA_ENTRY STV_DEFAULT"
_ZN10layer_norm13ln_bwd_kernelINS_13Kernel_traitsIf13__nv_bfloat16S2_S2_fjLj768ELj1ELj4ELj1ELj16ENS_18Kernel_traits_baseILj768EfS2_S2_S2_fjLj128EEEEELb0ELb1ELb0ELb1EEEvNS_9BwdParamsE:
.text._ZN10layer_norm13ln_bwd_kernelINS_13Kernel_traitsIf13__nv_bfloat16S2_S2_fjLj768ELj1ELj4ELj1ELj16ENS_18Kernel_traits_baseILj768EfS2_S2_S2_fjLj128EEEEELb0ELb1ELb0ELb1EEEvNS_9BwdParamsE:
        /* <DEDUP_REMOVED lines=52> */
.L_x_2797:
[----:B------:R-:W-:Y:S01]  /*0340*/  SHF.L.U32 R0, R144, 0x5, RZ ;  /* 0x0000000590007819 */ /* 0x000fe200000006ff */
[----:B------:R-:W-:Y:S01]  /*0350*/  ULDC.64 UR6, c[0x0][0x260] ;  /* 0x0000980000067ab9 */ /* 0x000fe20000000a00 */
[----:B------:R-:W-:Y:S01]  /*0360*/  ULDC.64 UR8, c[0x0][0x278] ;  /* 0x00009e0000087ab9 */ /* 0x000fe20000000a00 */
[----:B------:R-:W0:Y:S01]  /*0370*/  LDC.U8 R170, c[0x0][0x2a0] ;  /* 0x0000a800ffaa7b82 */ /* 0x000e220000000000 */
[----:B------:R-:W-:-:S04]  /*0380*/  LOP3.LUT R0, R0, 0x3e0, RZ, 0xc0, !PT ;  /* 0x000003e000007812 */ /* 0x000fc800078ec0ff */
[C---:B------:R-:W-:Y:S02]  /*0390*/  IADD3 R2, P0, R0.reuse, UR6, RZ ;  /* 0x0000000600027c10 */ /* 0x040fe4000ff1e0ff */
[----:B------:R-:W-:Y:S02]  /*03a0*/  IADD3 R52, P1, R0, UR8, RZ ;  /* 0x0000000800347c10 */ /* 0x000fe4000ff3e0ff */
[----:B------:R-:W-:Y:S01]  /*03b0*/  IADD3.X R3, RZ, UR7, RZ, P0, !PT ;  /* 0x00000007ff037c10 */ /* 0x000fe200087fe4ff */
[----:B------:R-:W-:Y:S01]  /*03c0*/  ULDC.64 UR6, c[0x0][0x270] ;  /* 0x00009c0000067ab9 */ /* 0x000fe20000000a00 */
[----:B------:R-:W-:-:S03]  /*03d0*/  IADD3.X R53, RZ, UR9, RZ, P1, !PT ;  /* 0x00000009ff357c10 */ /* 0x000fc60008ffe4ff */
[----:B------:R1:W5:Y:S04]  /*03e0*/  LDG.E.128 R48, desc[UR4][R2.64] ;  /* 0x0000000402307981 */ /* 0x000368000c1e1d00 */
        /* <DEDUP_REMOVED lines=51> */
.L_x_2801:
        /* <DEDUP_REMOVED lines=15> */
[C---:B------:R-:W-:Y:S01]  /*0810*/  IADD3 R169, R177.reuse, 0x40, RZ ;  /* 0x00000040b1a97810 */ /* 0x040fe20007ffe0ff */
[----:B------:R-:W4:Y:S01]  /*0820*/  @P0 LDG.E.U16 R0, desc[UR4][R70.64] ;  /* 0x0000000446000981 */ /* 0x000f22000c1e1500 */
[----:B--2---:R-:W-:-:S03]  /*0830*/  IMAD.WIDE.U32 R76, R177, 0x10, R2 ;  /* 0x00000010b14c7825 */ /* 0x004fc600078e0002 */
[----:B------:R-:W2:Y:S01]  /*0840*/  LDG.E.128 R72, desc[UR4][R72.64] ;  /* 0x0000000448487981 */ /* 0x000ea2000c1e1d00 */
[----:B------:R-:W-:-:S03]  /*0850*/  IMAD.WIDE.U32 R80, R173, 0x10, R68 ;  /* 0x00000010ad507825 */ /* 0x000fc600078e0044 */
[----:B------:R-:W2:Y:S01]  /*0860*/  LDG.E.128 R76, desc[UR4][R76.64] ;  /* 0x000000044c4c7981 */ /* 0x000ea2000c1e1d00 */
[----:B---3--:R-:W-:Y:S01]  /*0870*/  IMAD.WIDE R94, R168, 0x4, R94 ;  /* 0x00000004a85e7825 */ /* 0x008fe200078e025e */
[----:B------:R-:W-:Y:S02]  /*0880*/  IADD3 R172, R177, 0x40, RZ ;  /* 0x00000040b1ac7810 */ /* 0x000fe40007ffe0ff */
[----:B------:R-:W3:Y:S01]  /*0890*/  LDG.E.128 R80, desc[UR4][R80.64] ;  /* 0x0000000450507981 */ /* 0x000ee2000c1e1d00 */
[----:B------:R-:W-:-:S03]  /*08a0*/  IMAD.WIDE.U32 R88, R169, 0x10, R68 ;  /* 0x00000010a9587825 */ /* 0x000fc600078e0044 */
[----:B------:R1:W3:Y:S01]  /*08b0*/  LDG.E R188, desc[UR4][R94.64] ;  /* 0x000000045ebc7981 */ /* 0x0002e2000c1e1900 */
[----:B------:R-:W-:-:S03]  /*08c0*/  IMAD.WIDE.U32 R84, R173, 0x10, R2 ;  /* 0x00000010ad547825 */ /* 0x000fc600078e0002 */
[----:B------:R-:W3:Y:S04]  /*08d0*/  LDG.E.128 R88, desc[UR4][R88.64] ;  /* 0x0000000458587981 */ /* 0x000ee8000c1e1d00 */
[----:B------:R-:W3:Y:S01]  /*08e0*/  LDG.E.128 R84, desc[UR4][R84.64] ;  /* 0x0000000454547981 */ /* 0x000ee2000c1e1d00 */
[----:B------:R-:W-:-:S04]  /*08f0*/  IMAD.WIDE.U32 R68, R172, 0x10, R2 ;  /* 0x00000010ac447825 */ /* 0x000fc800078e0002 */
        /* <DEDUP_REMOVED lines=8> */
[----:B------:R-:W-:-:S02]  /*0980*/  ISETP.NE.AND P2, PT, R170, RZ, PT ;  /* 0x000000ffaa00720c */ /* 0x000fc40003f45270 */
[----:B0-----:R-:W-:Y:S01]  /*0990*/  MOV R175, 0x3f800000 ;  /* 0x3f80000000af7802 */ /* 0x001fe20000000f00 */
[----:B------:R-:W-:-:S05]  /*09a0*/  @P1 IMAD.WIDE.U32 R2, R169, 0x10, R2 ;  /* 0x00000010a9021825 */ /* 0x000fca00078e0002 */
[----:B-----5:R0:W5:Y:S01]  /*09b0*/  @P1 LDG.E.128 R60, desc[UR4][R2.64] ;  /* 0x00000004023c1981 */ /* 0x020162000c1e1d00 */
[----:B------:R-:W-:-:S05]  /*09c0*/  @P1 IMAD.WIDE.U32 R92, R177, 0x10, R92 ;  /* 0x00000010b15c1825 */ /* 0x000fca00078e005c */
[----:B------:R0:W5:Y:S01]  /*09d0*/  @P1 LDG.E.128 R52, desc[UR4][R92.64] ;  /* 0x000000045c341981 */ /* 0x000162000c1e1d00 */
[----:B-1----:R-:W-:-:S05]  /*09e0*/  @P1 IMAD.WIDE.U32 R94, R173, 0x10, R94 ;  /* 0x00000010ad5e1825 */ /* 0x002fca00078e005e */
[----:B------:R1:W5:Y:S01]  /*09f0*/  @P1 LDG.E.128 R56, desc[UR4][R94.64] ;  /* 0x000000045e381981 */ /* 0x000362000c1e1d00 */
[----:B------:R-:W-:Y:S01]  /*0a00*/  UMOV UR6, 0xffffffff ;  /* 0xffffffff00067882 */ /* 0x000fe20000000000 */
[----:B----4-:R-:W-:Y:S02]  /*0a10*/  @P0 SHF.L.U32 R175, R0, 0x10, RZ ;  /* 0x0000001000af0819 */ /* 0x010fe400000006ff */
[----:B--2---:R-:W-:Y:S02]  /*0a20*/  PRMT R179, R73, 0x7632, R179 ;  /* 0x0000763249b37816 */ /* 0x004fe400000000b3 */
[----:B------:R-:W-:Y:S02]  /*0a30*/  PRMT R181, R74, 0x7632, R181 ;  /* 0x000076324ab57816 */ /* 0x000fe400000000b5 */
[C---:B------:R-:W-:Y:S02]  /*0a40*/  PRMT R0, R72.reuse, 0x7632, R0 ;  /* 0x0000763248007816 */ /* 0x040fe40000000000 */
[----:B------:R-:W-:-:S02]  /*0a50*/  SHF.L.U32 R178, R72, 0x10, RZ ;  /* 0x0000001048b27819 */ /* 0x000fc400000006ff */
[----:B------:R-:W-:Y:S02]  /*0a60*/  SHF.L.U32 R182, R74, 0x10, RZ ;  /* 0x000000104ab67819 */ /* 0x000fe400000006ff */
[C---:B0-----:R-:W-:Y:S02]  /*0a70*/  PRMT R2, R77.reuse, 0x7632, R2 ;  /* 0x000076324d027816 */ /* 0x041fe40000000002 */
[----:B------:R-:W-:Y:S02]  /*0a80*/  SHF.L.U32 R189, R77, 0x10, RZ ;  /* 0x000000104dbd7819 */ /* 0x000fe400000006ff */
[C---:B------:R-:W-:Y:S02]  /*0a90*/  PRMT R93, R75.reuse, 0x7632, R93 ;  /* 0x000076324b5d7816 */ /* 0x040fe4000000005d */
[----:B-1----:R-:W-:Y:S02]  /*0aa0*/  SHF.L.U32 R95, R75, 0x10, RZ ;  /* 0x000000104b5f7819 */ /* 0x002fe400000006ff */
[----:B------:R-:W-:-:S02]  /*0ab0*/  PRMT R74, R79, 0x7632, R74 ;  /* 0x000076324f4a7816 */ /* 0x000fc4000000004a */
[----:B------:R-:W-:Y:S02]  /*0ac0*/  SHF.L.U32 R72, R79, 0x10, RZ ;  /* 0x000000104f487819 */ /* 0x000fe400000006ff */
[----:B---3--:R-:W-:Y:S02]  /*0ad0*/  SHF.L.U32 R77, R80, 0x10, RZ ;  /* 0x00000010504d7819 */ /* 0x008fe400000006ff */
[----:B------:R-:W-:Y:S02]  /*0ae0*/  FSEL R198, R188, RZ, !P2 ;  /* 0x000000ffbcc67208 */ /* 0x000fe40005000000 */
[----:B------:R-:W-:Y:S02]  /*0af0*/  SHF.L.U32 R179, R179, 0x10, RZ ;  /* 0x00000010b3b37819 */ /* 0x000fe400000006ff */
[----:B------:R-:W-:Y:S02]  /*0b00*/  SHF.L.U32 R181, R181, 0x10, RZ ;  /* 0x00000010b5b57819 */ /* 0x000fe400000006ff */
[----:B------:R-:W-:-:S02]  /*0b10*/  PRMT R180, R76, 0x7632, R180 ;  /* 0x000076324cb47816 */ /* 0x000fc400000000b4 */
[----:B------:R-:W-:Y:S02]  /*0b20*/  SHF.L.U32 R191, R76, 0x10, RZ ;  /* 0x000000104cbf7819 */ /* 0x000fe400000006ff */
[----:B------:R-:W-:Y:S02]  /*0b30*/  PRMT R79, R81, 0x7632, R79 ;  /* 0x00007632514f7816 */ /* 0x000fe4000000004f */
[C---:B------:R-:W-:Y:S02]  /*0b40*/  PRMT R194, R90.reuse, 0x7632, R194 ;  /* 0x000076325ac27816 */ /* 0x040fe400000000c2 */
[----:B------:R-:W-:Y:S02]  /*0b50*/  SHF.L.U32 R197, R90, 0x10, RZ ;  /* 0x000000105ac57819 */ /* 0x000fe400000006ff */
[----:B------:R-:W-:Y:S02]  /*0b60*/  PRMT R76, R80, 0x7632, R76 ;  /* 0x00007632504c7816 */ /* 0x000fe4000000004c */
[----:B------:R-:W-:-:S02]  /*0b70*/  PRMT R184, R82, 0x7632, R184 ;  /* 0x0000763252b87816 */ /* 0x000fc400000000b8 */
[----:B------:R-:W-:Y:S02]  /*0b80*/  SHF.L.U32 R185, R82, 0x10, RZ ;  /* 0x0000001052b97819 */ /* 0x000fe400000006ff */
[----:B------:R-:W-:Y:S02]  /*0b90*/  PRMT R186, R83, 0x7632, R186 ;  /* 0x0000763253ba7816 */ /* 0x000fe400000000ba */
[----:B------:R-:W-:Y:S02]  /*0ba0*/  PRMT R188, R88, 0x7632, R188 ;  /* 0x0000763258bc7816 */ /* 0x000fe400000000bc */
[----:B------:R-:W-:Y:S02]  /*0bb0*/  PRMT R190, R89, 0x7632, R190 ;  /* 0x0000763259be7816 */ /* 0x000fe400000000be */
[----:B------:R-:W-:Y:S02]  /*0bc0*/  PRMT R90, R91, 0x7632, R90 ;  /* 0x000076325b5a7816 */ /* 0x000fe4000000005a */
[----:B------:R-:W-:-:S02]  /*0bd0*/  PRMT R176, R84, 0x7632, R176 ;  /* 0x0000763254b07816 */ /* 0x000fc400000000b0 */
[----:B------:R-:W-:Y:S01]  /*0be0*/  SHF.L.U32 R82, R84, 0x10, RZ ;  /* 0x0000001054527819 */ /* 0x000fe200000006ff */
[C---:B------:R-:W-:Y:S01]  /*0bf0*/  FADD.FTZ R199, -R198.reuse, R77 ;  /* 0x0000004dc6c77221 */ /* 0x040fe20000010100 */
[C---:B------:R-:W-:Y:S02]  /*0c00*/  PRMT R80, R85.reuse, 0x7632, R80 ;  /* 0x0000763255507816 */ /* 0x040fe40000000050 */
[----:B------:R-:W-:Y:S01]  /*0c10*/  SHF.L.U32 R84, R85, 0x10, RZ ;  /* 0x0000001055547819 */ /* 0x000fe200000006ff */
[C---:B------:R-:W-:Y:S01]  /*0c20*/  FADD.FTZ R85, -R198.reuse, R179 ;  /* 0x000000b3c6557221 */ /* 0x040fe20000010100 */
[----:B------:R-:W-:Y:S01]  /*0c30*/  SHF.L.U32 R192, R89, 0x10, RZ ;  /* 0x0000001059c07819 */ /* 0x000fe200000006ff */
[C---:B------:R-:W-:Y:S01]  /*0c40*/  FADD.FTZ R89, -R198.reuse, R181 ;  /* 0x000000b5c6597221 */ /* 0x040fe20000010100 */
[----:B------:R-:W-:Y:S01]  /*0c50*/  SHF.L.U32 R196, R91, 0x10, RZ ;  /* 0x000000105bc47819 */ /* 0x000fe200000006ff */
[----:B------:R-:W-:Y:S01]  /*0c60*/  FADD.FTZ R91, -R198, R95 ;  /* 0x0000005fc65b7221 */ /* 0x000fe20000010100 */
        /* <DEDUP_REMOVED lines=13> */
[----:B------:R-:W-:Y:S01]  /*0d40*/  SHF.L.U32 R90, R90, 0x10, RZ ;  /* 0x000000105a5a7819 */ /* 0x000fe200000006ff */
[C---:B------:R-:W-:Y:S01]  /*0d50*/  FADD.FTZ R3, -R198.reuse, R178 ;  /* 0x000000b2c6037221 */ /* 0x040fe20000010100 */
[C---:B------:R-:W-:Y:S01]  /*0d60*/  FADD.FTZ R81, -R198.reuse, R0 ;  /* 0x00000000c6517221 */ /* 0x040fe20000010100 */
[C---:B------:R-:W-:Y:S01]  /*0d70*/  FADD.FTZ R193, -R198.reuse, R93 ;  /* 0x0000005dc6c17221 */ /* 0x040fe20000010100 */
[C---:B------:R-:W-:Y:S01]  /*0d80*/  PRMT R92, R87.reuse, 0x7632, R92 ;  /* 0x00007632575c7816 */ /* 0x040fe2000000005c */
[C---:B------:R-:W-:Y:S01]  /*0d90*/  FADD.FTZ R83, -R198.reuse, R73 ;  /* 0x00000049c6537221 */ /* 0x040fe20000010100 */
        /* <DEDUP_REMOVED lines=20> */
[----:B------:R-:W-:Y:S01]  /*0ee0*/  FMUL.FTZ R70, R174, R81 ;  /* 0x00000051ae467220 */ /* 0x000fe20000410000 */
[----:B------:R-:W-:Y:S01]  /*0ef0*/  SHF.L.U32 R180, R180, 0x10, RZ ;  /* 0x00000010b4b47819 */ /* 0x000fe200000006ff */
[----:B------:R-:W-:Y:S01]  /*0f00*/  FMUL.FTZ R3, R48, R191 ;  /* 0x000000bf30037220 */ /* 0x000fe20000410000 */
[----:B------:R-:W-:-:S02]  /*0f10*/  PRMT R182, R69, 0x7632, R182 ;  /* 0x0000763245b67816 */ /* 0x000fc400000000b6 */
[----:B------:R-:W-:Y:S01]  /*0f20*/  SHF.L.U32 R184, R69, 0x10, RZ ;  /* 0x0000001045b87819 */ /* 0x000fe200000006ff */
[----:B------:R-:W-:Y:S01]  /*0f30*/  FMUL.FTZ R69, R174, R83 ;  /* 0x00000053ae457220 */ /* 0x000fe20000410000 */
[----:B------:R-:W-:Y:S01]  /*0f40*/  PRMT R75, R78, 0x7632, R75 ;  /* 0x000076324e4b7816 */ /* 0x000fe2000000004b */
[----:B------:R-:W-:Y:S01]  /*0f50*/  FADD.FTZ R165, R180, R165 ;  /* 0x000000a5b4a57221 */ /* 0x000fe20000010000 */
[-C--:B------:R-:W-:Y:S01]  /*0f60*/  FFMA.FTZ R167, R70, R180.reuse, R167 ;  /* 0x000000b446a77223 */ /* 0x080fe200000100a7 */
[----:B------:R-:W-:Y:S01]  /*0f70*/  FMUL.FTZ R81, R49, R180 ;  /* 0x000000b431517220 */ /* 0x000fe20000410000 */
[----:B------:R-:W-:Y:S01]  /*0f80*/  SHF.L.U32 R78, R78, 0x10, RZ ;  /* 0x000000104e4e7819 */ /* 0x000fe200000006ff */
[C---:B------:R-:W-:Y:S01]  /*0f90*/  FMUL.FTZ R83, R174.reuse, R89 ;  /* 0x00000059ae537220 */ /* 0x040fe20000410000 */
[C---:B------:R-:W-:Y:S01]  /*0fa0*/  PRMT R200, R71.reuse, 0x7632, R200 ;  /* 0x0000763247c87816 */ /* 0x040fe200000000c8 */
[----:B------:R-:W-:Y:S01]  /*0fb0*/  FADD.FTZ R180, RZ, R3 ;  /* 0x00000003ffb47221 */ /* 0x000fe20000010000 */
[----:B------:R-:W-:Y:S01]  /*0fc0*/  SHF.L.U32 R183, R71, 0x10, RZ ;  /* 0x0000001047b77819 */ /* 0x000fe200000006ff */
[----:B------:R-:W-:Y:S01]  /*0fd0*/  FMUL.FTZ R71, R174, R87 ;  /* 0x00000057ae477220 */ /* 0x000fe20000410000 */
[----:B------:R-:W-:Y:S01]  /*0fe0*/  SHF.L.U32 R76, R2, 0x10, RZ ;  /* 0x00000010024c7819 */ /* 0x000fe200000006ff */
[----:B------:R-:W-:Y:S01]  /*0ff0*/  FFMA.FTZ R89, R0, R3, RZ ;  /* 0x0000000300597223 */ /* 0x000fe200000100ff */
[----:B------:R-:W-:Y:S01]  /*1000*/  FADD.FTZ R162, R189, R162 ;  /* 0x000000a2bda27221 */ /* 0x000fe20000010000 */
[-C--:B------:R-:W-:Y:S01]  /*1010*/  FFMA.FTZ R164, R69, R189.reuse, R164 ;  /* 0x000000bd45a47223 */ /* 0x080fe200000100a4 */
[----:B------:R-:W-:Y:S01]  /*1020*/  FMUL.FTZ R2, R50, R189 ;  /* 0x000000bd32027220 */ /* 0x000fe20000410000 */
[----:B------:R-:W-:Y:S01]  /*1030*/  FMUL.FTZ R189, R174, R199 ;  /* 0x000000c7aebd7220 */ /* 0x000fe20000410000 */
[----:B------:R-:W-:Y:S01]  /*1040*/  PRMT R90, R68, 0x7632, R90 ;  /* 0x00007632445a7816 */ /* 0x000fe2000000005a */
[----:B------:R-:W-:Y:S01]  /*1050*/  FADD.FTZ R199, R180, R81 ;  /* 0x00000051b4c77221 */ /* 0x000fe20000010000 */
[----:B------:R-:W-:Y:S01]  /*1060*/  SHF.L.U32 R178, R68, 0x10, RZ ;  /* 0x0000001044b27819 */ /* 0x000fe200000006ff */
[----:B------:R-:W-:Y:S01]  /*1070*/  FADD.FTZ R159, R78, R159 ;  /* 0x0000009f4e9f7221 */ /* 0x000fe20000010000 */
[----:B------:R-:W-:Y:S01]  /*1080*/  SHF.L.U32 R192, R92, 0x10, RZ ;  /* 0x000000105cc07819 */ /* 0x000fe200000006ff */
[-C--:B------:R-:W-:Y:S01]  /*1090*/  FFMA.FTZ R160, R71, R78.reuse, R160 ;  /* 0x0000004e47a07223 */ /* 0x080fe200000100a0 */
[----:B------:R-:W-:Y:S01]  /*10a0*/  FMUL.FTZ R68, R44, R78 ;  /* 0x0000004e2c447220 */ /* 0x000fe20000410000 */
[----:B------:R-:W-:Y:S01]  /*10b0*/  FFMA.FTZ R92, R70, R81, R89 ;  /* 0x00000051465c7223 */ /* 0x000fe20000010059 */
[----:B------:R-:W-:-:S02]  /*10c0*/  PRMT R94, R86, 0x7632, R94 ;  /* 0x00007632565e7816 */ /* 0x000fc4000000005e */
[----:B------:R-:W-:Y:S01]  /*10d0*/  SHF.L.U32 R78, R74, 0x10, RZ ;  /* 0x000000104a4e7819 */ /* 0x000fe200000006ff */
[----:B------:R-:W-:Y:S01]  /*10e0*/  FMUL.FTZ R74, R174, R85 ;  /* 0x00000055ae4a7220 */ /* 0x000fe20000410000 */
[----:B------:R-:W-:Y:S01]  /*10f0*/  SHF.L.U32 R186, R176, 0x10, RZ ;  /* 0x00000010b0ba7819 */ /* 0x000fe200000006ff */
[----:B------:R-:W-:Y:S01]  /*1100*/  FMUL.FTZ R85, R51, R76 ;  /* 0x0000004c33557220 */ /* 0x000fe20000410000 */
[----:B------:R-:W-:Y:S01]  /*1110*/  FADD.FTZ R176, R199, R2 ;  /* 0x00000002c7b07221 */ /* 0x000fe20000010000 */
[----:B------:R-:W-:Y:S01]  /*1120*/  FFMA.FTZ R199, R69, R2, R92 ;  /* 0x0000000245c77223 */ /* 0x000fe2000001005c */
[----:B------:R-:W-:Y:S01]  /*1130*/  SHF.L.U32 R190, R94, 0x10, RZ ;  /* 0x000000105ebe7819 */ /* 0x000fe200000006ff */
[----:B------:R-:W-:Y:S01]  /*1140*/  FMUL.FTZ R94, R174, R197 ;  /* 0x000000c5ae5e7220 */ /* 0x000fe20000410000 */
[----:B------:R-:W-:Y:S01]  /*1150*/  SHF.L.U32 R88, R75, 0x10, RZ ;  /* 0x000000104b587819 */ /* 0x000fe200000006ff */
        /* <DEDUP_REMOVED lines=40> */
[----:B------:R-:W-:Y:S01]  /*13e0*/  FFMA.FTZ R158, R83, R88, R158 ;  /* 0x00000058539e7223 */ /* 0x000fe2000001009e */
[----:B------:R-:W-:Y:S01]  /*13f0*/  FFMA.FTZ R176, R197, R186, R176 ;  /* 0x000000bac5b07223 */ /* 0x000fe200000100b0 */
[----:B------:R-:W-:Y:S01]  /*1400*/  FMUL.FTZ R88, R174, R207 ;  /* 0x000000cfae587220 */ /* 0x000fe20000410000 */
[----:B------:R-:W-:Y:S01]  /*1410*/  SHF.L.U32 R86, R86, 0x10, RZ ;  /* 0x0000001056567819 */ /* 0x000fe200000006ff */
[----:B------:R-:W-:Y:S01]  /*1420*/  FADD.FTZ R145, R188, R145 ;  /* 0x00000091bc917221 */ /* 0x000fe20000010000 */
[-C--:B------:R-:W-:Y:S01]  /*1430*/  FFMA.FTZ R146, R199, R188.reuse, R146 ;  /* 0x000000bcc7927223 */ /* 0x080fe20000010092 */
[----:B------:R-:W-:Y:S01]  /*1440*/  FMUL.FTZ R188, R43, R188 ;  /* 0x000000bc2bbc7220 */ /* 0x000fe20000410000 */
[----:B------:R-:W-:Y:S01]  /*1450*/  FADD.FTZ R93, R93, R84 ;  /* 0x000000545d5d7221 */ /* 0x000fe20000010000 */
[----:B------:R-:W-:Y:S01]  /*1460*/  FFMA.FTZ R176, R191, R84, R176 ;  /* 0x00000054bfb07223 */ /* 0x000fe200000100b0 */
[----:B------:R-:W-:Y:S01]  /*1470*/  FMUL.FTZ R80, R174, R203 ;  /* 0x000000cbae507220 */ /* 0x000fe20000410000 */
[----:B------:R-:W-:Y:S01]  /*1480*/  FADD.FTZ R113, R178, R113 ;  /* 0x00000071b2717221 */ /* 0x000fe20000010000 */
[-C--:B------:R-:W-:Y:S01]  /*1490*/  FFMA.FTZ R101, R88, R178.reuse, R101 ;  /* 0x000000b258657223 */ /* 0x080fe20000010065 */
        /* <DEDUP_REMOVED lines=84> */
[----:B------:R-:W-:Y:S02]  /*19e0*/  MOV R104, R116 ;  /* 0x0000007400687202 */ /* 0x000fe40000000f00 */
[----:B------:R-:W-:Y:S01]  /*19f0*/  MOV R116, R194 ;  /* 0x000000c200747202 */ /* 0x000fe20000000f00 */
        /* <DEDUP_REMOVED lines=10> */
.L_x_2813:
[----:B-1----:R-:W-:Y:S01]  /*1aa0*/  FADD.FTZ R202, R73, R202 ;  /* 0x000000ca49ca7221 */ /* 0x002fe20000010000 */
[----:B--2---:R-:W-:-:S03]  /*1ab0*/  FADD.FTZ R184, R200, R205 ;  /* 0x000000cdc8b87221 */ /* 0x004fc60000010000 */
[----:B------:R-:W-:Y:S01]  /*1ac0*/  FMUL.FTZ R187, R202, UR11 ;  /* 0x0000000bcabb7c20 */ /* 0x000fe20008410000 */
[----:B------:R-:W-:-:S04]  /*1ad0*/  FMUL.FTZ R184, R184, UR11 ;  /* 0x0000000bb8b87c20 */ /* 0x000fc80008410000 */
[----:B------:R-:W-:Y:S02]  /*1ae0*/  FSEL R187, R187, RZ, !P2 ;  /* 0x000000ffbbbb7208 */ /* 0x000fe40005000000 */
[----:B------:R-:W-:-:S03]  /*1af0*/  ISETP.NE.U32.AND P2, PT, RZ, UR14, PT ;  /* 0x0000000eff007c0c */ /* 0x000fc6000bf45070 */
[-CC-:B------:R-:W-:Y:S01]  /*1b00*/  FFMA.FTZ R74, R74, R184.reuse, R187.reuse ;  /* 0x000000b84a4a7223 */ /* 0x180fe200000100bb */
[-CC-:B0-----:R-:W-:Y:S01]  /*1b10*/  FFMA.FTZ R73, R69, R184.reuse, R187.reuse ;  /* 0x000000b845497223 */ /* 0x181fe200000100bb */
[-CC-:B------:R-:W-:Y:S01]  /*1b20*/  FFMA.FTZ R87, R87, R184.reuse, R187.reuse ;  /* 0x000000b857577223 */ /* 0x180fe200000100bb */
[-CC-:B------:R-:W-:Y:S01]  /*1b30*/  FFMA.FTZ R71, R71, R184.reuse, R187.reuse ;  /* 0x000000b847477223 */ /* 0x180fe200000100bb */
[----:B------:R-:W-:Y:S01]  /*1b40*/  FADD.FTZ R205, R85, -R74 ;  /* 0x8000004a55cd7221 */ /* 0x000fe20000010000 */
[-CC-:B------:R-:W-:Y:S01]  /*1b50*/  FFMA.FTZ R75, R75, R184.reuse, R187.reuse ;  /* 0x000000b84b4b7223 */ /* 0x180fe200000100bb */
[----:B------:R-:W-:Y:S01]  /*1b60*/  ISETP.NE.AND.EX P2, PT, RZ, UR15, PT, P2 ;  /* 0x0000000fff007c0c */ /* 0x000fe2000bf45320 */
[-CC-:B------:R-:W-:Y:S01]  /*1b70*/  FFMA.FTZ R85, R197, R184.reuse, R187.reuse ;  /* 0x000000b8c5557223 */ /* 0x180fe200000100bb */
[-C--:B------:R-:W-:Y:S01]  /*1b80*/  FFMA.FTZ R0, R0, R184.reuse, R187 ;  /* 0x000000b800007223 */ /* 0x080fe200000100bb */
[----:B------:R-:W-:Y:S01]  /*1b90*/  FADD.FTZ R203, R2, -R73 ;  /* 0x8000004902cb7221 */ /* 0x000fe20000010000 */
[----:B------:R-:W-:Y:S01]  /*1ba0*/  FADD.FTZ R209, R78, -R87 ;  /* 0x800000574ed17221 */ /* 0x000fe20000010000 */
[-CC-:B------:R-:W-:Y:S01]  /*1bb0*/  FFMA.FTZ R197, R199, R184.reuse, R187.reuse ;  /* 0x000000b8c7c57223 */ /* 0x180fe200000100bb */
[-CC-:B------:R-:W-:Y:S01]  /*1bc0*/  FFMA.FTZ R87, R191, R184.reuse, R187.reuse ;  /* 0x000000b8bf577223 */ /* 0x180fe200000100bb */
[-C--:B------:R-:W-:Y:S01]  /*1bd0*/  FFMA.FTZ R199, R79, R184.reuse, R187 ;  /* 0x000000b84fc77223 */ /* 0x080fe200000100bb */
[----:B-----5:R-:W-:Y:S01]  /*1be0*/  @P1 PRMT R2, R55, 0x7632, R2 ;  /* 0x0000763237021816 */ /* 0x020fe20000000002 */
[----:B------:R-:W-:Y:S01]  /*1bf0*/  FADD.FTZ R71, R68, -R71 ;  /* 0x8000004744477221 */ /* 0x000fe20000010000 */
[----:B------:R-:W-:Y:S01]  /*1c00*/  FADD.FTZ R207, R72, -R75 ;  /* 0x8000004b48cf7221 */ /* 0x000fe20000010000 */
[--C-:B------:R-:W-:Y:S01]  /*1c10*/  FADD.FTZ R69, R3, -R0.reuse ;  /* 0x8000000003457221 */ /* 0x100fe20000010000 */
[-C--:B------:R-:W-:Y:S01]  /*1c20*/  FFMA.FTZ R201, R77, R184.reuse, R187 ;  /* 0x000000b84dc97223 */ /* 0x080fe200000100bb */
[----:B------:R-:W-:Y:S01]  /*1c30*/  FADD.FTZ R87, R84, -R87 ;  /* 0x8000005754577221 */ /* 0x000fe20000010000 */
[----:B------:R-:W-:Y:S01]  /*1c40*/  FADD.FTZ R199, R190, -R199 ;  /* 0x800000c7bec77221 */ /* 0x000fe20000010000 */
[----:B------:R-:W-:Y:S01]  /*1c50*/  @P1 SHF.L.U32 R3, R54, 0x10, RZ ;  /* 0x0000001036031819 */ /* 0x000fe200000006ff */
[-C--:B------:R-:W-:Y:S01]  /*1c60*/  FFMA.FTZ R83, R83, R184.reuse, R187 ;  /* 0x000000b853537223 */ /* 0x080fe200000100bb */
[----:B------:R-:W-:Y:S01]  /*1c70*/  @P1 SHF.L.U32 R77, R55, 0x10, RZ ;  /* 0x00000010374d1819 */ /* 0x000fe200000006ff */
[----:B------:R-:W-:Y:S01]  /*1c80*/  FMUL.FTZ R72, R174, R71 ;  /* 0x00000047ae487220 */ /* 0x000fe20000410000 */
[----:B------:R-:W-:Y:S01]  /*1c90*/  @P1 SHF.L.U32 R79, R2, 0x10, RZ ;  /* 0x00000010024f1819 */ /* 0x000fe200000006ff */
[C---:B------:R-:W-:Y:S01]  /*1ca0*/  FMUL.FTZ R84, R174.reuse, R207 ;  /* 0x000000cfae547220 */ /* 0x040fe20000410000 */
[----:B------:R-:W-:Y:S01]  /*1cb0*/  FMUL.FTZ R190, R174, R209 ;  /* 0x000000d1aebe7220 */ /* 0x000fe20000410000 */
[----:B------:R-:W-:Y:S01]  /*1cc0*/  FADD.FTZ R73, R76, -R83 ;  /* 0x800000534c497221 */ /* 0x000fe20000010000 */
[----:B------:R-:W-:Y:S01]  /*1cd0*/  @P1 PRMT R0, R54, 0x7632, R0 ;  /* 0x0000763236001816 */ /* 0x000fe20000000000 */
[----:B------:R-:W-:Y:S01]  /*1ce0*/  @P1 FADD.FTZ R72, R72, R3 ;  /* 0x0000000348481221 */ /* 0x000fe20000010000 */
[----:B------:R-:W-:Y:S01]  /*1cf0*/  @P1 FADD.FTZ R84, R84, R77 ;  /* 0x0000004d54541221 */ /* 0x000fe20000010000 */
[----:B------:R-:W-:Y:S01]  /*1d00*/  @P1 FADD.FTZ R190, R190, R79 ;  /* 0x0000004fbebe1221 */ /* 0x000fe20000010000 */
[----:B------:R-:W0:Y:S01]  /*1d10*/  LDC.64 R2, c[0x0][0x220] ;  /* 0x00008800ff027b82 */ /* 0x000e220000000a00 */
[----:B------:R-:W-:Y:S01]  /*1d20*/  @P1 SHF.L.U32 R75, R0, 0x10, RZ ;  /* 0x00000010004b1819 */ /* 0x000fe200000006ff */
[----:B------:R-:W-:Y:S01]  /*1d30*/  FMUL.FTZ R74, R174, R73 ;  /* 0x00000049ae4a7220 */ /* 0x000fe20000410000 */
[-C--:B------:R-:W-:Y:S01]  /*1d40*/  FFMA.FTZ R70, R70, R184.reuse, R187 ;  /* 0x000000b846467223 */ /* 0x080fe200000100bb */
[----:B------:R-:W-:Y:S01]  /*1d50*/  FADD.FTZ R197, R188, -R197 ;  /* 0x800000c5bcc57221 */ /* 0x000fe20000010000 */
[----:B------:R-:W-:Y:S01]  /*1d60*/  @P1 SHF.L.U32 R71, R52, 0x10, RZ ;  /* 0x0000001034471819 */ /* 0x000fe200000006ff */
[----:B------:R-:W-:Y:S01]  /*1d70*/  @P1 FADD.FTZ R74, R74, R75 ;  /* 0x0000004b4a4a1221 */ /* 0x000fe20000010000 */
[----:B------:R-:W-:Y:S01]  /*1d80*/  @P1 SHF.L.U32 R75, R53, 0x10, RZ ;  /* 0x00000010354b1819 */ /* 0x000fe200000006ff */
[----:B------:R-:W1:Y:S01]  /*1d90*/  LDC.64 R76, c[0x0][0x2f8] ;  /* 0x0000be00ff4c7b82 */ /* 0x000e620000000a00 */
[----:B------:R-:W-:Y:S01]  /*1da0*/  FADD.FTZ R81, R81, -R70 ;  /* 0x8000004651517221 */ /* 0x000fe20000010000 */
[C---:B------:R-:W-:Y:S01]  /*1db0*/  FMUL.FTZ R188, R174.reuse, R203 ;  /* 0x000000cbaebc7220 */ /* 0x040fe20000410000 */
[----:B------:R-:W-:Y:S01]  /*1dc0*/  FMUL.FTZ R70, R174, R69 ;  /* 0x00000045ae467220 */ /* 0x000fe20000410000 */
[----:B------:R-:W-:Y:S01]  /*1dd0*/  @P1 PRMT R68, R53, 0x7632, R68 ;  /* 0x0000763235441816 */ /* 0x000fe20000000044 */
[----:B------:R-:W-:Y:S01]  /*1de0*/  FFMA.FTZ R83, R189, R184, R187 ;  /* 0x000000b8bd537223 */ /* 0x000fe200000100bb */
[----:B------:R-:W-:Y:S01]  /*1df0*/  @P1 FADD.FTZ R188, R188, R75 ;  /* 0x0000004bbcbc1221 */ /* 0x000fe20000010000 */
[----:B------:R-:W-:Y:S01]  /*1e00*/  @P1 PRMT R0, R52, 0x7632, R0 ;  /* 0x0000763234001816 */ /* 0x000fe20000000000 */
[----:B------:R-:W2:Y:S01]  /*1e10*/  @P2 LDC.64 R78, c[0x0][0x308] ;  /* 0x0000c200ff4e2b82 */ /* 0x000ea20000000a00 */
[----:B------:R-:W-:Y:S01]  /*1e20*/  @P1 FADD.FTZ R70, R70, R71 ;  /* 0x0000004746461221 */ /* 0x000fe20000010000 */
[----:B------:R-:W-:Y:S01]  /*1e30*/  @P1 SHF.L.U32 R189, R68, 0x10, RZ ;  /* 0x0000001044bd1819 */ /* 0x000fe200000006ff */
[----:B------:R-:W-:Y:S01]  /*1e40*/  FADD.FTZ R85, R186, -R85 ;  /* 0x80000055ba557221 */ /* 0x000fe20000010000 */
[----:B------:R-:W-:Y:S01]  /*1e50*/  @P1 SHF.L.U32 R73, R0, 0x10, RZ ;  /* 0x0000001000491819 */ /* 0x000fe200000006ff */
[----:B------:R-:W-:Y:S01]  /*1e60*/  FADD.FTZ R201, R192, -R201 ;  /* 0x800000c9c0c97221 */ /* 0x000fe20000010000 */
[----:B------:R-:W-:Y:S01]  /*1e70*/  @P2 F2FP.BF16.F32.PACK_AB R69, RZ, R72 ;  /* 0x00000048ff45223e */ /* 0x000fe200000010ff */
[C---:B------:R-:W-:Y:S01]  /*1e80*/  FMUL.FTZ R186, R174.reuse, R81 ;  /* 0x00000051aeba7220 */ /* 0x040fe20000410000 */
[----:B------:R-:W-:Y:S01]  /*1e90*/  @P2 F2FP.BF16.F32.PACK_AB R68, RZ, R188 ;  /* 0x000000bcff44223e */ /* 0x000fe200000010ff */
[----:B------:R-:W-:Y:S01]  /*1ea0*/  FMUL.FTZ R192, R174, R205 ;  /* 0x000000cdaec07220 */ /* 0x000fe20000410000 */
[----:B------:R-:W-:Y:S01]  /*1eb0*/  @P2 F2FP.BF16.F32.PACK_AB R0, RZ, R70 ;  /* 0x00000046ff00223e */ /* 0x000fe200000010ff */
[-CC-:B------:R-:W-:Y:S01]  /*1ec0*/  FFMA.FTZ R80, R80, R184.reuse, R187.reuse ;  /* 0x000000b850507223 */ /* 0x180fe200000100bb */
[----:B------:R-:W-:Y:S01]  /*1ed0*/  @P2 PRMT R66, R69, 0x7610, R66 ;  /* 0x0000761045422816 */ /* 0x000fe20000000042 */
[----:B------:R-:W-:Y:S01]  /*1ee0*/  FFMA.FTZ R86, R86, R184, R187 ;  /* 0x000000b856567223 */ /* 0x000fe200000100bb */
[----:B------:R-:W-:Y:S01]  /*1ef0*/  @P2 PRMT R65, R68, 0x7610, R65 ;  /* 0x0000761044412816 */ /* 0x000fe20000000041 */
[----:B0-----:R-:W-:Y:S01]  /*1f00*/  IMAD.WIDE.U32 R68, R177, 0x10, R2 ;  /* 0x00000010b1447825 */ /* 0x001fe200078e0002 */
[----:B------:R-:W-:-:S03]  /*1f10*/  @P2 F2FP.BF16.F32.PACK_AB R71, RZ, R84 ;  /* 0x00000054ff47223e */ /* 0x000fc600000010ff */
[----:B------:R-:W-:Y:S01]  /*1f20*/  @P1 FADD.FTZ R186, R186, R73 ;  /* 0x00000049baba1221 */ /* 0x000fe20000010000 */
[----:B------:R-:W-:Y:S01]  /*1f30*/  @P2 PRMT R64, R0, 0x7610, R64 ;  /* 0x0000761000402816 */ /* 0x000fe20000000040 */
[----:B-1----:R-:W-:-:S04]  /*1f40*/  IMAD.WIDE.U32 R76, R177, 0x10, R76 ;  /* 0x00000010b14c7825 */ /* 0x002fc800078e004c */
[----:B------:R-:W-:Y:S01]  /*1f50*/  FMUL.FTZ R0, R72, R175 ;  /* 0x000000af48007220 */ /* 0x000fe20000410000 */
[----:B------:R-:W-:Y:S01]  /*1f60*/  @P1 FADD.FTZ R192, R192, R189 ;  /* 0x000000bdc0c01221 */ /* 0x000fe20000010000 */
[----:B------:R-:W-:Y:S01]  /*1f70*/  FADD.FTZ R83, R82, -R83 ;  /* 0x8000005352537221 */ /* 0x000fe20000010000 */
[----:B------:R-:W-:Y:S01]  /*1f80*/  @P2 F2FP.BF16.F32.PACK_AB R82, RZ, R74 ;  /* 0x0000004aff52223e */ /* 0x000fe200000010ff */
[----:B--2---:R-:W-:-:S04]  /*1f90*/  @P2 IMAD.WIDE.U32 R78, R177, 0x10, R78 ;  /* 0x00000010b14e2825 */ /* 0x004fc800078e004e */
[----:B------:R-:W-:Y:S01]  /*1fa0*/  FMUL.FTZ R177, R74, R175 ;  /* 0x000000af4ab17220 */ /* 0x000fe20000410000 */
[----:B------:R-:W-:Y:S01]  /*1fb0*/  @P2 PRMT R67, R71, 0x7610, R67 ;  /* 0x0000761047432816 */ /* 0x000fe20000000043 */
[----:B------:R-:W-:Y:S01]  /*1fc0*/  FMUL.FTZ R74, R20, R0 ;  /* 0x00000000144a7220 */ /* 0x000fe20000410000 */
[----:B------:R-:W-:Y:S01]  /*1fd0*/  FADD.FTZ R193, R193, -R80 ;  /* 0x80000050c1c17221 */ /* 0x000fe20000010000 */
[----:B------:R-:W-:Y:S01]  /*1fe0*/  FMUL.FTZ R71, R21, R177 ;  /* 0x000000b115477220 */ /* 0x000fe20000410000 */
[----:B------:R-:W-:Y:S01]  /*1ff0*/  FADD.FTZ R195, R195, -R86 ;  /* 0x80000056c3c37221 */ /* 0x000fe20000010000 */
[----:B------:R-:W-:Y:S01]  /*2000*/  @P2 F2FP.BF16.F32.PACK_AB R86, RZ, R190 ;  /* 0x000000beff56223e */ /* 0x000fe200000010ff */
[-C--:B------:R-:W-:Y:S01]  /*2010*/  FMUL.FTZ R191, R84, R175.reuse ;  /* 0x000000af54bf7220 */ /* 0x080fe20000410000 */
[----:B------:R-:W-:Y:S01]  /*2020*/  @P2 F2FP.BF16.F32.PACK_AB R80, RZ, R186 ;  /* 0x000000baff50223e */ /* 0x000fe200000010ff */
[-C--:B------:R-:W-:Y:S01]  /*2030*/  FMUL.FTZ R190, R190, R175.reuse ;  /* 0x000000afbebe7220 */ /* 0x080fe20000410000 */
[----:B------:R-:W-:Y:S01]  /*2040*/  @P2 F2FP.BF16.F32.PACK_AB R81, RZ, R192 ;  /* 0x000000c0ff51223e */ /* 0x000fe200000010ff */
[-C--:B------:R-:W-:Y:S01]  /*2050*/  FMUL.FTZ R189, R70, R175.reuse ;  /* 0x000000af46bd7220 */ /* 0x080fe20000410000 */
[-C--:B------:R-:W-:Y:S01]  /*2060*/  FMUL.FTZ R186, R186, R175.reuse ;  /* 0x000000afbaba7220 */ /* 0x080fe20000410000 */
[-C--:B------:R-:W-:Y:S01]  /*2070*/  FMUL.FTZ R188, R188, R175.reuse ;  /* 0x000000afbcbc7220 */ /* 0x080fe20000410000 */
[----:B------:R-:W-:Y:S01]  /*2080*/  FMUL.FTZ R192, R192, R175 ;  /* 0x000000afc0c07220 */ /* 0x000fe20000410000 */
[----:B------:R-:W-:Y:S01]  /*2090*/  F2FP.BF16.F32.PACK_AB R74, R71, R74 ;  /* 0x0000004a474a723e */ /* 0x000fe200000010ff */
[----:B------:R-:W-:Y:S01]  /*20a0*/  FMUL.FTZ R75, R22, R191 ;  /* 0x000000bf164b7220 */ /* 0x000fe20000410000 */
[----:B------:R-:W2:Y:S01]  /*20b0*/  LDG.E.128 R68, desc[UR4][R68.64] ;  /* 0x0000000444447981 */ /* 0x000ea2000c1e1d00 */
[----:B------:R-:W-:Y:S01]  /*20c0*/  FMUL.FTZ R194, R23, R190 ;  /* 0x000000be17c27220 */ /* 0x000fe20000410000 */
[----:B------:R-:W-:Y:S01]  /*20d0*/  FMUL.FTZ R72, R24, R189 ;  /* 0x000000bd18487220 */ /* 0x000fe20000410000 */
[----:B------:R-:W-:Y:S01]  /*20e0*/  FMUL.FTZ R73, R26, R188 ;  /* 0x000000bc1a497220 */ /* 0x000fe20000410000 */
[----:B------:R-:W-:Y:S01]  /*20f0*/  FMUL.FTZ R84, R27, R192 ;  /* 0x000000c01b547220 */ /* 0x000fe20000410000 */
[----:B------:R-:W-:Y:S01]  /*2100*/  FMUL.FTZ R203, R25, R186 ;  /* 0x000000ba19cb7220 */ /* 0x000fe20000410000 */
[----:B------:R-:W-:-:S02]  /*2110*/  @P2 PRMT R64, R64, 0x5410, R80 ;  /* 0x0000541040402816 */ /* 0x000fc40000000050 */
[--C-:B------:R-:W-:Y:S02]  /*2120*/  @P2 PRMT R65, R65, 0x5410, R81.reuse ;  /* 0x0000541041412816 */ /* 0x100fe40000000051 */
[----:B------:R-:W-:Y:S02]  /*2130*/  @P1 PRMT R80, R56, 0x7632, R80 ;  /* 0x0000763238501816 */ /* 0x000fe40000000050 */
[----:B------:R-:W-:Y:S02]  /*2140*/  @P1 PRMT R81, R57, 0x7632, R81 ;  /* 0x0000763239511816 */ /* 0x000fe40000000051 */
[----:B------:R-:W-:Y:S02]  /*2150*/  @P2 PRMT R66, R66, 0x5410, R82 ;  /* 0x0000541042422816 */ /* 0x000fe40000000052 */
[----:B------:R-:W-:Y:S02]  /*2160*/  @P2 PRMT R67, R67, 0x5410, R86 ;  /* 0x0000541043432816 */ /* 0x000fe40000000056 */
[----:B------:R-:W-:-:S02]  /*2170*/  F2FP.BF16.F32.PACK_AB R75, R194, R75 ;  /* 0x0000004bc24b723e */ /* 0x000fc400000010ff */
        /* <DEDUP_REMOVED lines=8> */
[----:B0-----:R0:W3:Y:S01]  /*2200*/  LDG.E.128 R72, desc[UR4][R80.64] ;  /* 0x0000000450487981 */ /* 0x0010e2000c1e1d00 */
[----:B------:R-:W-:Y:S01]  /*2210*/  @P1 PRMT R76, R58, 0x7632, R76 ;  /* 0x000076323a4c1816 */ /* 0x000fe2000000004c */
[C---:B------:R-:W-:Y:S01]  /*2220*/  FMUL.FTZ R78, R174.reuse, R87 ;  /* 0x00000057ae4e7220 */ /* 0x040fe20000410000 */
[C---:B------:R-:W-:Y:S01]  /*2230*/  @P1 PRMT R85, R59.reuse, 0x7632, R85 ;  /* 0x000076323b551816 */ /* 0x040fe20000000055 */
[----:B------:R-:W1:Y:S01]  /*2240*/  @P2 LDC.64 R86, c[0x0][0x308] ;  /* 0x0000c200ff562b82 */ /* 0x000e620000000a00 */
[C---:B------:R-:W-:Y:S01]  /*2250*/  FMUL.FTZ R82, R174.reuse, R83 ;  /* 0x00000053ae527220 */ /* 0x040fe20000410000 */
[----:B------:R-:W-:Y:S01]  /*2260*/  @P1 SHF.L.U32 R83, R59, 0x10, RZ ;  /* 0x000000103b531819 */ /* 0x000fe200000006ff */
[----:B------:R-:W-:Y:S01]  /*2270*/  FMUL.FTZ R204, R174, R201 ;  /* 0x000000c9aecc7220 */ /* 0x000fe20000410000 */
[----:B------:R-:W-:Y:S01]  /*2280*/  @P1 SHF.L.U32 R79, R76, 0x10, RZ ;  /* 0x000000104c4f1819 */ /* 0x000fe200000006ff */
[C---:B------:R-:W-:Y:S01]  /*2290*/  FMUL.FTZ R76, R174.reuse, R195 ;  /* 0x000000c3ae4c7220 */ /* 0x040fe20000410000 */
[----:B------:R-:W-:Y:S01]  /*22a0*/  @P1 SHF.L.U32 R85, R85, 0x10, RZ ;  /* 0x0000001055551819 */ /* 0x000fe200000006ff */
[----:B------:R-:W-:Y:S01]  /*22b0*/  FMUL.FTZ R194, R174, R197 ;  /* 0x000000c5aec27220 */ /* 0x000fe20000410000 */
[----:B------:R-:W-:Y:S01]  /*22c0*/  @P1 SHF.L.U32 R77, R58, 0x10, RZ ;  /* 0x000000103a4d1819 */ /* 0x000fe200000006ff */
[----:B------:R-:W-:Y:S01]  /*22d0*/  FMUL.FTZ R200, R174, R193 ;  /* 0x000000c1aec87220 */ /* 0x000fe20000410000 */
[----:B------:R-:W-:Y:S01]  /*22e0*/  @P1 SHF.L.U32 R203, R56, 0x10, RZ ;  /* 0x0000001038cb1819 */ /* 0x000fe200000006ff */
[----:B------:R-:W-:Y:S01]  /*22f0*/  FMUL.FTZ R196, R174, R199 ;  /* 0x000000c7aec47220 */ /* 0x000fe20000410000 */
[----:B------:R-:W-:Y:S01]  /*2300*/  @P1 SHF.L.U32 R207, R57, 0x10, RZ ;  /* 0x0000001039cf1819 */ /* 0x000fe200000006ff */
[----:B------:R-:W-:Y:S01]  /*2310*/  @P1 FADD.FTZ R76, R76, R83 ;  /* 0x000000534c4c1221 */ /* 0x000fe20000010000 */
[----:B------:R-:W-:Y:S01]  /*2320*/  @P1 FADD.FTZ R204, R204, R85 ;  /* 0x00000055cccc1221 */ /* 0x000fe20000010000 */
[----:B------:R-:W-:Y:S01]  /*2330*/  @P1 FADD.FTZ R84, R84, R205 ;  /* 0x000000cd54541221 */ /* 0x000fe20000010000 */
[----:B------:R-:W-:Y:S01]  /*2340*/  @P1 FADD.FTZ R194, R194, R209 ;  /* 0x000000d1c2c21221 */ /* 0x000fe20000010000 */
[----:B------:R-:W-:Y:S01]  /*2350*/  @P1 FADD.FTZ R200, R200, R77 ;  /* 0x0000004dc8c81221 */ /* 0x000fe20000010000 */
[----:B------:R-:W-:Y:S01]  /*2360*/  @P1 FADD.FTZ R196, R196, R79 ;  /* 0x0000004fc4c41221 */ /* 0x000fe20000010000 */
[----:B------:R-:W-:Y:S01]  /*2370*/  @P1 FADD.FTZ R82, R82, R203 ;  /* 0x000000cb52521221 */ /* 0x000fe20000010000 */
[----:B------:R-:W-:Y:S01]  /*2380*/  @P1 FADD.FTZ R78, R78, R207 ;  /* 0x000000cf4e4e1221 */ /* 0x000fe20000010000 */
[-C--:B------:R-:W-:Y:S01]  /*2390*/  FMUL.FTZ R199, R76, R175.reuse ;  /* 0x000000af4cc77220 */ /* 0x080fe20000410000 */
[-C--:B------:R-:W-:Y:S01]  /*23a0*/  FMUL.FTZ R198, R204, R175.reuse ;  /* 0x000000afccc67220 */ /* 0x080fe20000410000 */
[----:B0-----:R-:W-:Y:S01]  /*23b0*/  @P2 F2FP.BF16.F32.PACK_AB R81, RZ, R84 ;  /* 0x00000054ff51223e */ /* 0x001fe200000010ff */
[----:B------:R-:W-:Y:S01]  /*23c0*/  FMUL.FTZ R193, R84, R175 ;  /* 0x000000af54c17220 */ /* 0x000fe20000410000 */
[----:B------:R-:W-:Y:S01]  /*23d0*/  @P2 F2FP.BF16.F32.PACK_AB R85, RZ, R194 ;  /* 0x000000c2ff55223e */ /* 0x000fe200000010ff */
[----:B------:R-:W-:Y:S01]  /*23e0*/  FMUL.FTZ R79, R14, R199 ;  /* 0x000000c70e4f7220 */ /* 0x000fe20000410000 */
[----:B------:R-:W-:Y:S01]  /*23f0*/  @P2 F2FP.BF16.F32.PACK_AB R201, RZ, R200 ;  /* 0x000000c8ffc9223e */ /* 0x000fe200000010ff */
[----:B------:R-:W-:Y:S01]  /*2400*/  FMUL.FTZ R84, R15, R198 ;  /* 0x000000c60f547220 */ /* 0x000fe20000410000 */
        /* <DEDUP_REMOVED lines=8> */
[----:B------:R-:W-:Y:S01]  /*2490*/  FMUL.FTZ R196, R196, R175 ;  /* 0x000000afc4c47220 */ /* 0x000fe20000410000 */
        /* <DEDUP_REMOVED lines=13> */
[----:B-1----:R-:W-:Y:S01]  /*2570*/  @P2 IMAD.WIDE.U32 R86, R173, 0x10, R86 ;  /* 0x00000010ad562825 */ /* 0x002fe200078e0056 */
        /* <DEDUP_REMOVED lines=9> */
[----:B------:R0:W-:Y:S04]  /*2610*/  @P2 STG.E.128 desc[UR4][R86.64], R64 ;  /* 0x0000004056002986 */ /* 0x0001e8000c101d04 */
[----:B------:R1:W-:Y:S04]  /*2620*/  STG.E.128 desc[UR4][R84.64], R76 ;  /* 0x0000004c54007986 */ /* 0x0003e8000c101d04 */
[----:B------:R-:W4:Y:S01]  /*2630*/  LDG.E.128 R80, desc[UR4][R80.64] ;  /* 0x0000000450507981 */ /* 0x000f22000c1e1d00 */
[-CC-:B------:R-:W-:Y:S01]  /*2640*/  FFMA.FTZ R2, R95, R184.reuse, R187.reuse ;  /* 0x000000b85f027223 */ /* 0x180fe200000100bb */
[-CC-:B------:R-:W-:Y:S01]  /*2650*/  FFMA.FTZ R90, R90, R184.reuse, R187.reuse ;  /* 0x000000b85a5a7223 */ /* 0x180fe200000100bb */
[----:B------:R-:W-:-:S02]  /*2660*/  FFMA.FTZ R88, R88, R184, R187 ;  /* 0x000000b858587223 */ /* 0x000fc400000100bb */
[--C-:B------:R-:W-:Y:S01]  /*2670*/  FADD.FTZ R93, R93, -R2.reuse ;  /* 0x800000025d5d7221 */ /* 0x100fe20000010000 */
[----:B------:R-:W-:Y:S01]  /*2680*/  @P1 PRMT R2, R60, 0x7632, R2 ;  /* 0x000076323c021816 */ /* 0x000fe20000000002 */
[-CC-:B------:R-:W-:Y:S01]  /*2690*/  FFMA.FTZ R3, R94, R184.reuse, R187.reuse ;  /* 0x000000b85e037223 */ /* 0x180fe200000100bb */
[----:B------:R-:W-:Y:S01]  /*26a0*/  FADD.FTZ R89, R89, -R90 ;  /* 0x8000005a59597221 */ /* 0x000fe20000010000 */
[----:B------:R-:W-:Y:S01]  /*26b0*/  FADD.FTZ R91, R91, -R88 ;  /* 0x800000585b5b7221 */ /* 0x000fe20000010000 */
[C---:B0-----:R-:W-:Y:S01]  /*26c0*/  FMUL.FTZ R86, R174.reuse, R93 ;  /* 0x0000005dae567220 */ /* 0x041fe20000410000 */
[----:B------:R-:W-:Y:S01]  /*26d0*/  FFMA.FTZ R179, R179, R184, R187 ;  /* 0x000000b8b3b37223 */ /* 0x000fe200000100bb */
[----:B------:R-:W-:Y:S01]  /*26e0*/  FMUL.FTZ R88, R174, R89 ;  /* 0x00000059ae587220 */ /* 0x000fe20000410000 */
[----:B-1----:R-:W-:Y:S01]  /*26f0*/  @P1 SHF.L.U32 R77, R2, 0x10, RZ ;  /* 0x00000010024d1819 */ /* 0x002fe200000006ff */
[----:B------:R-:W-:Y:S01]  /*2700*/  FADD.FTZ R85, R92, -R3 ;  /* 0x800000035c557221 */ /* 0x000fe20000010000 */
[----:B------:R-:W-:Y:S01]  /*2710*/  @P1 SHF.L.U32 R79, R61, 0x10, RZ ;  /* 0x000000103d4f1819 */ /* 0x000fe200000006ff */
[----:B------:R-:W-:Y:S01]  /*2720*/  FMUL.FTZ R84, R174, R91 ;  /* 0x0000005bae547220 */ /* 0x000fe20000410000 */
[----:B------:R-:W-:-:S02]  /*2730*/  @P1 SHF.L.U32 R3, R60, 0x10, RZ ;  /* 0x000000103c031819 */ /* 0x000fc400000006ff */
[----:B------:R-:W-:Y:S01]  /*2740*/  @P1 PRMT R76, R62, 0x7632, R76 ;  /* 0x000076323e4c1816 */ /* 0x000fe2000000004c */
[----:B------:R-:W-:Y:S01]  /*2750*/  @P1 FADD.FTZ R86, R86, R77 ;  /* 0x0000004d56561221 */ /* 0x000fe20000010000 */
[----:B------:R-:W-:Y:S01]  /*2760*/  @P1 PRMT R2, R61, 0x7632, R2 ;  /* 0x000076323d021816 */ /* 0x000fe20000000002 */
[----:B------:R-:W-:Y:S01]  /*2770*/  FADD.FTZ R179, R178, -R179 ;  /* 0x800000b3b2b37221 */ /* 0x000fe20000010000 */
[----:B------:R-:W-:Y:S01]  /*2780*/  @P1 FADD.FTZ R88, R88, R79 ;  /* 0x0000004f58581221 */ /* 0x000fe20000010000 */
[----:B------:R-:W-:Y:S01]  /*2790*/  @P1 SHF.L.U32 R77, R62, 0x10, RZ ;  /* 0x000000103e4d1819 */ /* 0x000fe200000006ff */
[----:B------:R-:W-:Y:S01]  /*27a0*/  FMUL.FTZ R92, R174, R85 ;  /* 0x00000055ae5c7220 */ /* 0x000fe20000410000 */
[----:B------:R-:W-:Y:S01]  /*27b0*/  @P1 PRMT R78, R63, 0x7632, R78 ;  /* 0x000076323f4e1816 */ /* 0x000fe2000000004e */
[----:B------:R-:W-:Y:S01]  /*27c0*/  @P1 FADD.FTZ R84, R84, R3 ;  /* 0x0000000354541221 */ /* 0x000fe20000010000 */
[----:B------:R-:W-:Y:S01]  /*27d0*/  @P1 SHF.L.U32 R79, R76, 0x10, RZ ;  /* 0x000000104c4f1819 */ /* 0x000fe200000006ff */
[-CC-:B------:R-:W-:Y:S01]  /*27e0*/  FFMA.FTZ R181, R181, R184.reuse, R187.reuse ;  /* 0x000000b8b5b57223 */ /* 0x180fe200000100bb */
[----:B------:R-:W-:Y:S01]  /*27f0*/  @P1 SHF.L.U32 R3, R2, 0x10, RZ ;  /* 0x0000001002031819 */ /* 0x000fe200000006ff */
[-CC-:B------:R-:W-:Y:S01]  /*2800*/  FFMA.FTZ R176, R176, R184.reuse, R187.reuse ;  /* 0x000000b8b0b07223 */ /* 0x180fe200000100bb */
[----:B------:R-:W-:Y:S01]  /*2810*/  FMUL.FTZ R90, R174, R179 ;  /* 0x000000b3ae5a7220 */ /* 0x000fe20000410000 */
[----:B------:R-:W-:Y:S01]  /*2820*/  FFMA.FTZ R185, R185, R184, R187 ;  /* 0x000000b8b9b97223 */ /* 0x000fe200000100bb */
[----:B------:R-:W-:Y:S01]  /*2830*/  @P1 SHF.L.U32 R87, R78, 0x10, RZ ;  /* 0x000000104e571819 */ /* 0x000fe200000006ff */
[----:B------:R-:W-:Y:S01]  /*2840*/  @P1 FADD.FTZ R92, R92, R77 ;  /* 0x0000004d5c5c1221 */ /* 0x000fe20000010000 */
[----:B------:R-:W-:Y:S01]  /*2850*/  FADD.FTZ R181, R180, -R181 ;  /* 0x800000b5b4b57221 */ /* 0x000fe20000010000 */
[----:B------:R-:W-:Y:S01]  /*2860*/  FADD.FTZ R183, R183, -R176 ;  /* 0x800000b0b7b77221 */ /* 0x000fe20000010000 */
[----:B------:R-:W-:Y:S01]  /*2870*/  @P1 FADD.FTZ R90, R90, R3 ;  /* 0x000000035a5a1221 */ /* 0x000fe20000010000 */
[----:B------:R-:W-:Y:S01]  /*2880*/  FADD.FTZ R185, R182, -R185 ;  /* 0x800000b9b6b97221 */ /* 0x000fe20000010000 */
[C---:B------:R-:W-:Y:S01]  /*2890*/  FMUL.FTZ R94, R174.reuse, R181 ;  /* 0x000000b5ae5e7220 */ /* 0x040fe20000410000 */
[C---:B------:R-:W-:Y:S01]  /*28a0*/  FMUL.FTZ R176, R174.reuse, R183 ;  /* 0x000000b7aeb07220 */ /* 0x040fe20000410000 */
[----:B------:R-:W-:Y:S01]  /*28b0*/  @P1 SHF.L.U32 R85, R63, 0x10, RZ ;  /* 0x000000103f551819 */ /* 0x000fe200000006ff */
[----:B------:R-:W-:Y:S01]  /*28c0*/  FMUL.FTZ R174, R174, R185 ;  /* 0x000000b9aeae7220 */ /* 0x000fe20000410000 */
[----:B------:R-:W-:-:S03]  /*28d0*/  @P1 FADD.FTZ R94, R94, R79 ;  /* 0x0000004f5e5e1221 */ /* 0x000fc60000010000 */
[----:B------:R-:W-:Y:S01]  /*28e0*/  @P1 FADD.FTZ R176, R176, R85 ;  /* 0x00000055b0b01221 */ /* 0x000fe20000010000 */
[----:B------:R-:W-:Y:S01]  /*28f0*/  @P1 FADD.FTZ R174, R174, R87 ;  /* 0x00000057aeae1221 */ /* 0x000fe20000010000 */
[----:B------:R-:W-:Y:S01]  /*2900*/  @P2 F2FP.BF16.F32.PACK_AB R87, RZ, R94 ;  /* 0x0000005eff57223e */ /* 0x000fe200000010ff */
[-C--:B------:R-:W-:Y:S01]  /*2910*/  FMUL.FTZ R79, R88, R175.reuse ;  /* 0x000000af584f7220 */ /* 0x080fe20000410000 */
[-C--:B------:R-:W-:Y:S01]  /*2920*/  FMUL.FTZ R85, R92, R175.reuse ;  /* 0x000000af5c557220 */ /* 0x080fe20000410000 */
[-C--:B------:R-:W-:Y:S01]  /*2930*/  FMUL.FTZ R94, R94, R175.reuse ;  /* 0x000000af5e5e7220 */ /* 0x080fe20000410000 */
[----:B------:R-:W-:Y:S01]  /*2940*/  FMUL.FTZ R91, R176, R175 ;  /* 0x000000afb05b7220 */ /* 0x000fe20000410000 */
[----:B------:R-:W-:-:S04]  /*2950*/  @P2 F2FP.BF16.F32.PACK_AB R89, RZ, R176 ;  /* 0x000000b0ff59223e */ /* 0x000fc800000010ff */
[----:B------:R-:W-:Y:S02]  /*2960*/  @P2 PRMT R67, R89, 0x7610, R67 ;  /* 0x0000761059432816 */ /* 0x000fe40000000043 */
[C---:B--2---:R-:W-:Y:S02]  /*2970*/  SHF.L.U32 R76, R70.reuse, 0x10, RZ ;  /* 0x00000010464c7819 */ /* 0x044fe400000006ff */
[----:B------:R-:W-:Y:S02]  /*2980*/  PRMT R70, R70, 0x7632, R70 ;  /* 0x0000763246467816 */ /* 0x000fe40000000046 */
[C---:B------:R-:W-:Y:S02]  /*2990*/  SHF.L.U32 R78, R71.reuse, 0x10, RZ ;  /* 0x00000010474e7819 */ /* 0x040fe400000006ff */
[----:B------:R-:W-:Y:S02]  /*29a0*/  PRMT R77, R71, 0x7632, R77 ;  /* 0x00007632474d7816 */ /* 0x000fe4000000004d */
[----:B------:R-:W-:-:S02]  /*29b0*/  SHF.L.U32 R71, R70, 0x10, RZ ;  /* 0x0000001046477819 */ /* 0x000fc400000006ff */
[C---:B------:R-:W-:Y:S02]  /*29c0*/  SHF.L.U32 R2, R68.reuse, 0x10, RZ ;  /* 0x0000001044027819 */ /* 0x040fe400000006ff */
[C---:B------:R-:W-:Y:S02]  /*29d0*/  SHF.L.U32 R70, R69.reuse, 0x10, RZ ;  /* 0x0000001045467819 */ /* 0x040fe400000006ff */
[----:B------:R-:W-:Y:S02]  /*29e0*/  PRMT R68, R68, 0x7632, R68 ;  /* 0x0000763244447816 */ /* 0x000fe40000000044 */
[----:B------:R-:W-:Y:S01]  /*29f0*/  PRMT R3, R69, 0x7632, R3 ;  /* 0x0000763245037816 */ /* 0x000fe20000000003 */
[----:B------:R-:W-:Y:S01]  /*2a00*/  FFMA.FTZ R124, R71, R177, R124 ;  /* 0x000000b1477c7223 */ /* 0x000fe2000001007c */
[----:B------:R-:W-:Y:S01]  /*2a10*/  SHF.L.U32 R69, R68, 0x10, RZ ;  /* 0x0000001044457819 */ /* 0x000fe200000006ff */
[----:B------:R-:W-:Y:S01]  /*2a20*/  FFMA.FTZ R123, R70, R188, R123 ;  /* 0x000000bc467b7223 */ /* 0x000fe2000001007b */
[----:B------:R-:W-:Y:S01]  /*2a30*/  SHF.L.U32 R71, R3, 0x10, RZ ;  /* 0x0000001003477819 */ /* 0x000fe200000006ff */
[----:B------:R-:W-:-:S04]  /*2a40*/  FFMA.FTZ R125, R76, R0, R125 ;  /* 0x000000004c7d7223 */ /* 0x000fc8000001007d */
[----:B------:R-:W-:Y:S01]  /*2a50*/  FFMA.FTZ R122, R71, R192, R122 ;  /* 0x000000c0477a7223 */ /* 0x000fe2000001007a */
[----:B------:R-:W-:Y:S01]  /*2a60*/  FFMA.FTZ R120, R69, R186, R120 ;  /* 0x000000ba45787223 */ /* 0x000fe20000010078 */
[----:B------:R-:W-:Y:S02]  /*2a70*/  FFMA.FTZ R121, R2, R189, R121 ;  /* 0x000000bd02797223 */ /* 0x000fe40000010079 */
[----:B------:R-:W0:Y:S01]  /*2a80*/  @P2 LDC.64 R2, c[0x0][0x308] ;  /* 0x0000c200ff022b82 */ /* 0x000e220000000a00 */
[C---:B---3--:R-:W-:Y:S02]  /*2a90*/  SHF.L.U32 R68, R73.reuse, 0x10, RZ ;  /* 0x0000001049447819 */ /* 0x048fe400000006ff */
[C---:B------:R-:W-:Y:S02]  /*2aa0*/  SHF.L.U32 R70, R74.reuse, 0x10, RZ ;  /* 0x000000104a467819 */ /* 0x040fe400000006ff */
[----:B------:R-:W-:Y:S02]  /*2ab0*/  PRMT R73, R73, 0x7632, R73 ;  /* 0x0000763249497816 */ /* 0x000fe40000000049 */
[----:B------:R-:W-:-:S02]  /*2ac0*/  PRMT R74, R74, 0x7632, R74 ;  /* 0x000076324a4a7816 */ /* 0x000fc4000000004a */
[----:B------:R-:W-:Y:S02]  /*2ad0*/  SHF.L.U32 R0, R72, 0x10, RZ ;  /* 0x0000001048007819 */ /* 0x000fe400000006ff */
[----:B------:R-:W-:Y:S02]  /*2ae0*/  SHF.L.U32 R73, R73, 0x10, RZ ;  /* 0x0000001049497819 */ /* 0x000fe400000006ff */
[----:B------:R-:W-:Y:S02]  /*2af0*/  SHF.L.U32 R71, R74, 0x10, RZ ;  /* 0x000000104a477819 */ /* 0x000fe400000006ff */
[----:B------:R-:W-:Y:S02]  /*2b00*/  PRMT R72, R72, 0x7632, R72 ;  /* 0x0000763248487816 */ /* 0x000fe40000000048 */
[----:B------:R-:W-:Y:S01]  /*2b10*/  @P2 F2FP.BF16.F32.PACK_AB R74, RZ, R88 ;  /* 0x00000058ff4a223e */ /* 0x000fe200000010ff */
[----:B------:R-:W-:Y:S01]  /*2b20*/  FMUL.FTZ R88, R174, R175 ;  /* 0x000000afae587220 */ /* 0x000fe20000410000 */
[----:B------:R-:W-:Y:S01]  /*2b30*/  FFMA.FTZ R133, R70, R200, R133 ;  /* 0x000000c846857223 */ /* 0x000fe20000010085 */
[----:B------:R-:W-:Y:S01]  /*2b40*/  SHF.L.U32 R69, R72, 0x10, RZ ;  /* 0x0000001048457819 */ /* 0x000fe200000006ff */
        /* <DEDUP_REMOVED lines=9> */
[C---:B------:R-:W-:Y:S02]  /*2be0*/  SHF.L.U32 R76, R75.reuse, 0x10, RZ ;  /* 0x000000104b4c7819 */ /* 0x040fe400000006ff */
[----:B------:R-:W-:Y:S01]  /*2bf0*/  PRMT R75, R75, 0x7632, R75 ;  /* 0x000076324b4b7816 */ /* 0x000fe2000000004b */
[----:B------:R-:W-:Y:S01]  /*2c00*/  FFMA.FTZ R129, R0, R195, R129 ;  /* 0x000000c300817223 */ /* 0x000fe20000010081 */
[----:B------:R-:W-:Y:S02]  /*2c10*/  SHF.L.U32 R77, R77, 0x10, RZ ;  /* 0x000000104d4d7819 */ /* 0x000fe400000006ff */
[----:B------:R-:W-:-:S02]  /*2c20*/  SHF.L.U32 R75, R75, 0x10, RZ ;  /* 0x000000104b4b7819 */ /* 0x000fc400000006ff */
[----:B------:R-:W-:Y:S01]  /*2c30*/  @P2 F2FP.BF16.F32.PACK_AB R0, RZ, R84 ;  /* 0x00000054ff00223e */ /* 0x000fe200000010ff */
[----:B------:R-:W-:Y:S01]  /*2c40*/  FFMA.FTZ R135, R76, R199, R135 ;  /* 0x000000c74c877223 */ /* 0x000fe20000010087 */
[----:B------:R-:W-:Y:S01]  /*2c50*/  FFMA.FTZ R127, R78, R191, R127 ;  /* 0x000000bf4e7f7223 */ /* 0x000fe2000001007f */
[----:B------:R-:W-:Y:S01]  /*2c60*/  FFMA.FTZ R134, R75, R198, R134 ;  /* 0x000000c64b867223 */ /* 0x000fe20000010086 */
[----:B------:R-:W-:Y:S01]  /*2c70*/  FFMA.FTZ R126, R77, R190, R126 ;  /* 0x000000be4d7e7223 */ /* 0x000fe2000001007e */
[----:B------:R-:W-:Y:S01]  /*2c80*/  @P2 F2FP.BF16.F32.PACK_AB R75, RZ, R86 ;  /* 0x00000056ff4b223e */ /* 0x000fe200000010ff */
[-C--:B------:R-:W-:Y:S01]  /*2c90*/  FMUL.FTZ R77, R84, R175.reuse ;  /* 0x000000af544d7220 */ /* 0x080fe20000410000 */
[----:B------:R-:W-:Y:S01]  /*2ca0*/  @P2 F2FP.BF16.F32.PACK_AB R76, RZ, R90 ;  /* 0x0000005aff4c223e */ /* 0x000fe200000010ff */
[-C--:B------:R-:W-:Y:S01]  /*2cb0*/  FMUL.FTZ R86, R86, R175.reuse ;  /* 0x000000af56567220 */ /* 0x080fe20000410000 */
[----:B------:R-:W-:Y:S01]  /*2cc0*/  @P2 PRMT R64, R0, 0x7610, R64 ;  /* 0x0000761000402816 */ /* 0x000fe20000000040 */
[----:B------:R-:W-:Y:S01]  /*2cd0*/  FMUL.FTZ R90, R90, R175 ;  /* 0x000000af5a5a7220 */ /* 0x000fe20000410000 */
[----:B------:R-:W-:-:S02]  /*2ce0*/  @P2 PRMT R65, R74, 0x7610, R65 ;  /* 0x000076104a412816 */ /* 0x000fc40000000041 */
[----:B------:R-:W-:Y:S02]  /*2cf0*/  @P2 F2FP.BF16.F32.PACK_AB R78, RZ, R92 ;  /* 0x0000005cff4e223e */ /* 0x000fe400000010ff */
[----:B------:R-:W-:Y:S02]  /*2d00*/  LEA R74, P1, R169, UR16, 0x4 ;  /* 0x00000010a94a7c11 */ /* 0x000fe4000f8220ff */
[----:B-1----:R-:W-:Y:S01]  /*2d10*/  LEA R168, R72, R168, 0x2 ;  /* 0x000000a848a87211 */ /* 0x002fe200078e10ff */
[----:B------:R-:W-:Y:S01]  /*2d20*/  FFMA.FTZ R131, R68, R197, R131 ;  /* 0x000000c544837223 */ /* 0x000fe20000010083 */
        /* <DEDUP_REMOVED lines=8> */
[----:B------:R-:W-:Y:S02]  /*2db0*/  LEA.HI.X R75, R169, UR17, RZ, 0x4, P1 ;  /* 0x00000011a94b7c11 */ /* 0x000fe400088f24ff */
[----:B------:R-:W-:Y:S01]  /*2dc0*/  ISETP.GE.AND P1, PT, R168, R73, PT ;  /* 0x00000049a800720c */ /* 0x000fe20003f26270 */
[----:B0-----:R-:W-:Y:S01]  /*2dd0*/  @P2 IMAD.WIDE.U32 R2, R172, 0x10, R2 ;  /* 0x00000010ac022825 */ /* 0x001fe200078e0002 */
[----:B------:R-:W-:Y:S02]  /*2de0*/  @P2 PRMT R65, R65, 0x5410, R76 ;  /* 0x0000541041412816 */ /* 0x000fe4000000004c */
[----:B------:R-:W-:Y:S02]  /*2df0*/  @P2 PRMT R66, R66, 0x5410, R87 ;  /* 0x0000541042422816 */ /* 0x000fe40000000057 */
[----:B------:R-:W-:Y:S02]  /*2e00*/  @P2 PRMT R67, R67, 0x5410, R174 ;  /* 0x0000541043432816 */ /* 0x000fe400000000ae */
[----:B------:R-:W-:-:S02]  /*2e10*/  F2FP.BF16.F32.PACK_AB R69, R84, R69 ;  /* 0x000000455445723e */ /* 0x000fc400000010ff */
[----:B------:R-:W-:Y:S02]  /*2e20*/  F2FP.BF16.F32.PACK_AB R68, R93, R68 ;  /* 0x000000445d44723e */ /* 0x000fe400000010ff */
[----:B----4-:R-:W-:Y:S02]  /*2e30*/  SHF.L.U32 R0, R80, 0x10, RZ ;  /* 0x0000001050007819 */ /* 0x010fe400000006ff */
[----:B------:R-:W-:Y:S02]  /*2e40*/  SHF.L.U32 R76, R81, 0x10, RZ ;  /* 0x00000010514c7819 */ /* 0x000fe400000006ff */
[----:B------:R-:W-:Y:S02]  /*2e50*/  SHF.L.U32 R78, R82, 0x10, RZ ;  /* 0x00000010524e7819 */ /* 0x000fe400000006ff */
[----:B------:R-:W-:Y:S02]  /*2e60*/  SHF.L.U32 R84, R83, 0x10, RZ ;  /* 0x0000001053547819 */ /* 0x000fe400000006ff */
[----:B------:R-:W-:-:S02]  /*2e70*/  PRMT R80, R80, 0x7632, R80 ;  /* 0x0000763250507816 */ /* 0x000fc40000000050 */
[----:B------:R-:W-:Y:S02]  /*2e80*/  PRMT R81, R81, 0x7632, R81 ;  /* 0x0000763251517816 */ /* 0x000fe40000000051 */
[----:B------:R-:W-:Y:S02]  /*2e90*/  PRMT R82, R82, 0x7632, R82 ;  /* 0x0000763252527816 */ /* 0x000fe40000000052 */
[----:B------:R-:W-:Y:S01]  /*2ea0*/  PRMT R83, R83, 0x7632, R83 ;  /* 0x0000763253537816 */ /* 0x000fe20000000053 */
[----:B------:R0:W-:Y:S01]  /*2eb0*/  @P2 STG.E.128 desc[UR4][R2.64], R64 ;  /* 0x0000004002002986 */ /* 0x0001e2000c101d04 */
[----:B------:R-:W-:Y:S02]  /*2ec0*/  SHF.L.U32 R81, R81, 0x10, RZ ;  /* 0x0000001051517819 */ /* 0x000fe400000006ff */
[----:B------:R-:W-:Y:S01]  /*2ed0*/  SHF.L.U32 R83, R83, 0x10, RZ ;  /* 0x0000001053537819 */ /* 0x000fe200000006ff */
[----:B------:R1:W-:Y:S01]  /*2ee0*/  STG.E.128 desc[UR4][R74.64], R68 ;  /* 0x000000444a007986 */ /* 0x0003e2000c101d04 */
[----:B------:R-:W-:Y:S01]  /*2ef0*/  FFMA.FTZ R137, R0, R77, R137 ;  /* 0x0000004d00897223 */ /* 0x000fe20000010089 */
[----:B------:R-:W-:Y:S01]  /*2f00*/  FFMA.FTZ R139, R76, R79, R139 ;  /* 0x0000004f4c8b7223 */ /* 0x000fe2000001008b */
[----:B------:R-:W-:Y:S01]  /*2f10*/  FFMA.FTZ R141, R78, R85, R141 ;  /* 0x000000554e8d7223 */ /* 0x000fe2000001008d */
[----:B------:R-:W-:Y:S01]  /*2f20*/  FFMA.FTZ R143, R84, R91, R143 ;  /* 0x0000005b548f7223 */ /* 0x000fe2000001008f */
[----:B------:R-:W-:Y:S01]  /*2f30*/  FFMA.FTZ R138, R81, R90, R138 ;  /* 0x0000005a518a7223 */ /* 0x000fe2000001008a */
[----:B------:R-:W-:Y:S01]  /*2f40*/  FFMA.FTZ R142, R83, R88, R142 ;  /* 0x00000058538e7223 */ /* 0x000fe2000001008e */
[----:B0-----:R-:W-:-:S02]  /*2f50*/  SHF.L.U32 R3, R80, 0x10, RZ ;  /* 0x0000001050037819 */ /* 0x001fc400000006ff */
[----:B-1----:R-:W-:-:S03]  /*2f60*/  SHF.L.U32 R69, R82, 0x10, RZ ;  /* 0x0000001052457819 */ /* 0x002fc600000006ff */
[----:B------:R-:W-:Y:S02]  /*2f70*/  FFMA.FTZ R136, R3, R86, R136 ;  /* 0x0000005603887223 */ /* 0x000fe40000010088 */
[----:B------:R-:W-:Y:S01]  /*2f80*/  FFMA.FTZ R140, R69, R94, R140 ;  /* 0x0000005e458c7223 */ /* 0x000fe2000001008c */
[----:B------:R-:W-:Y:S06]  /*2f90*/  @!P1 BRA `(.L_x_2801) ;  /* 0xffffffd400e09947 */ /* 0x000fec000383ffff */
[----:B------:R-:W-:Y:S05]  /*2fa0*/  BSYNC B1 ;  /* 0x0000000000017941 */ /* 0x000fea0003800000 */
.L_x_2799:
        /* <DEDUP_REMOVED lines=71> */
.L_x_2798:
[----:B------:R-:W-:Y:S05]  /*3420*/  BSYNC B0 ;  /* 0x0000000000007941 */ /* 0x000fea0003800000 */
.L_x_2796:
        /* <DEDUP_REMOVED lines=12> */
[----:B------:R-:W-:Y:S04]  /*34f0*/  STS.128 [R0], R12 ;  /* 0x0000000c00007388 */ /* 0x000fe80000000c00 */
[----:B------:R-:W-:Y:S01]  /*3500*/  STS.128 [R0+0x10], R16 ;  /* 0x0000101000007388 */ /* 0x000fe20000000c00 */
[----:B-1----:R-:W-:Y:S01]  /*3510*/  IMAD R73, R73, UR6, RZ ;  /* 0x0000000649497c24 */ /* 0x002fe2000f8e02ff */
[----:B------:R-:W-:Y:S02]  /*3520*/  ULDC.64 UR6, c[0x0][0x2d8] ;  /* 0x0000b60000067ab9 */ /* 0x000fe40000000a00 */
[----:B------:R-:W-:Y:S02]  /*3530*/  STS.128 [R0+0x400], R20 ;  /* 0x0004001400007388 */ /* 0x000fe40000000c00 */
[----:B------:R-:W-:-:S02]  /*3540*/  IADD3 R144, P0, R73, R144, RZ ;  /* 0x0000009049907210 */ /* 0x000fc40007f1e0ff */
        /* <DEDUP_REMOVED lines=130> */
[----:B-1----:R-:W-:Y:S01]  /*3d70*/  FADD.FTZ R68, R68, R17 ;  /* 0x0000001144447221 */ /* 0x002fe20000010000 */
[----:B------:R-:W-:Y:S01]  /*3d80*/  FADD.FTZ R17, R7, R38 ;  /* 0x0000002607117221 */ /* 0x000fe20000010000 */
[----:B------:R-:W-:Y:S01]  /*3d90*/  IADD3.X R7, RZ, RZ, RZ, P0, !PT ;  /* 0x000000ffff077210 */ /* 0x000fe200007fe4ff */
[----:B------:R-:W1:Y:S01]  /*3da0*/  LDS R45, [R72+0x1c00] ;  /* 0x001c0000482d7984 */ /* 0x000e620000000800 */
[----:B------:R-:W-:Y:S01]  /*3db0*/  IADD3 R2, P0, R6, UR6, RZ ;  /* 0x0000000606027c10 */ /* 0x000fe2000ff1e0ff */
[----:B--2---:R-:W-:Y:S01]  /*3dc0*/  FADD.FTZ R0, RZ, R0 ;  /* 0x00000000ff007221 */ /* 0x004fe20000010000 */
[----:B------:R-:W-:Y:S01]  /*3dd0*/  SHF.L.U64.HI R7, R144, 0x2, R7 ;  /* 0x0000000290077819 */ /* 0x000fe20000010207 */
[----:B------:R-:W2:Y:S01]  /*3de0*/  LDS R53, [R72+0x2600] ;  /* 0x0026000048357984 */ /* 0x000ea20000000800 */
[----:B---3--:R-:W-:Y:S02]  /*3df0*/  FADD.FTZ R8, RZ, R8 ;  /* 0x00000008ff087221 */ /* 0x008fe40000010000 */
[C---:B------:R-:W-:Y:S01]  /*3e00*/  IADD3.X R3, R7.reuse, UR7, RZ, P0, !PT ;  /* 0x0000000707037c10 */ /* 0x040fe200087fe4ff */
[----:B------:R-:W3:Y:S01]  /*3e10*/  LDS R14, [R72+0xa00] ;  /* 0x000a0000480e7984 */ /* 0x000ee20000000800 */
[----:B------:R-:W-:Y:S01]  /*3e20*/  ULDC.64 UR6, c[0x0][0x2f0] ;  /* 0x0000bc0000067ab9 */ /* 0x000fe20000000a00 */
[----:B----4-:R-:W-:Y:S01]  /*3e30*/  FADD.FTZ R0, R0, R19 ;  /* 0x0000001300007221 */ /* 0x010fe20000010000 */
[----:B------:R-:W-:Y:S01]  /*3e40*/  IADD3 R6, P0, R6, UR6, RZ ;  /* 0x0000000606067c10 */ /* 0x000fe2000ff1e0ff */
[----:B------:R-:W4:Y:S01]  /*3e50*/  LDS R33, [R72+0x1400] ;  /* 0x0014000048217984 */ /* 0x000f220000000800 */
[----:B-----5:R-:W-:Y:S01]  /*3e60*/  FADD.FTZ R41, R68, R41 ;  /* 0x0000002944297221 */ /* 0x020fe20000010000 */
[----:B------:R-:W-:-:S02]  /*3e70*/  IADD3.X R5, R7, UR9, RZ, P1, !PT ;  /* 0x0000000907057c10 */ /* 0x000fc40008ffe4ff */
[----:B------:R-:W5:Y:S01]  /*3e80*/  LDS R47, [R72+0x1e00] ;  /* 0x001e0000482f7984 */ /* 0x000f620000000800 */
[----:B------:R-:W-:Y:S01]  /*3e90*/  FADD.FTZ R10, RZ, R10 ;  /* 0x0000000aff0a7221 */ /* 0x000fe20000010000 */
[----:B------:R-:W-:Y:S02]  /*3ea0*/  IADD3.X R7, R7, UR7, RZ, P0, !PT ;  /* 0x0000000707077c10 */ /* 0x000fe400087fe4ff */
        /* <DEDUP_REMOVED lines=43> */
.L_x_2800:
        /* <DEDUP_REMOVED lines=8> */
.L_x_2803:
[----:B------:R-:W-:Y:S05]  /*41e0*/  BSYNC B2 ;  /* 0x0000000000027941 */ /* 0x000fea0003800000 */
.L_x_2802:
        /* <DEDUP_REMOVED lines=8> */
.L_x_2804:
[----:B------:R-:W-:Y:S01]  /*4270*/  FADD.FTZ R100, R107, R100 ;  /* 0x000000646b647221 */ /* 0x000fe20000010000 */
[----:B------:R-:W-:-:S04]  /*4280*/  HFMA2.MMA R206, -RZ, RZ, 0, 1.1920928955078125e-07 ;  /* 0x00000002ffce7435 */ /* 0x000fc800000001ff */
[----:B------:R-:W-:Y:S02]  /*4290*/  MOV R207, R100 ;  /* 0x0000006400cf7202 */ /* 0x000fe40000000f00 */
[----:B------:R-:W-:-:S07]  /*42a0*/  MOV R104, R205 ;  /* 0x000000cd00687202 */ /* 0x000fce0000000f00 */
[----:B------:R-:W-:Y:S05]  /*42b0*/  WARPSYNC.COLLECTIVE R204, `(.L_x_2805) ;  /* 0x00000000cc087348 */ /* 0x000fea0003c00000 */
[----:B------:R0:W1:Y:S02]  /*42c0*/  SHFL.BFLY P3, R205, R207, R206, R209 ;  /* 0x0c0000cecfcd7389 */ /* 0x00006400000600d1 */
[----:B01----:R-:W-:Y:S01]  /*42d0*/  ENDCOLLECTIVE ;  /* 0x000000000000791b */ /* 0x003fe20003800000 */
.L_x_2805:
[----:B------:R-:W-:-:S05]  /*42e0*/  FADD.FTZ R104, R73, R104 ;  /* 0x0000006849687221 */ /* 0x000fca0000010000 */
[----:B------:R-:W-:Y:S02]  /*42f0*/  MOV R207, R104 ;  /* 0x0000006800cf7202 */ /* 0x000fe40000000f00 */
[----:B------:R-:W-:-:S07]  /*4300*/  MOV R201, R205 ;  /* 0x000000cd00c97202 */ /* 0x000fce0000000f00 */
[----:B------:R-:W-:Y:S05]  /*4310*/  WARPSYNC.COLLECTIVE R204, `(.L_x_2806) ;  /* 0x00000000cc087348 */ /* 0x000fea0003c00000 */
[----:B------:R0:W1:Y:S02]  /*4320*/  SHFL.BFLY P3, R205, R207, R206, R209 ;  /* 0x0c0000cecfcd7389 */ /* 0x00006400000600d1 */
[----:B01----:R-:W-:Y:S01]  /*4330*/  ENDCOLLECTIVE ;  /* 0x000000000000791b */ /* 0x003fe20003800000 */
.L_x_2806:
        /* <DEDUP_REMOVED lines=8> */
.L_x_2807:
[----:B------:R-:W-:Y:S01]  /*43c0*/  FADD.FTZ R203, R104, R203 ;  /* 0x000000cb68cb7221 */ /* 0x000fe20000010000 */
[----:B------:R-:W-:Y:S02]  /*43d0*/  MOV R104, R116 ;  /* 0x0000007400687202 */ /* 0x000fe40000000f00 */
[----:B------:R-:W-:Y:S02]  /*43e0*/  MOV R116, R194 ;  /* 0x000000c200747202 */ /* 0x000fe40000000f00 */
[----:B------:R-:W-:Y:S02]  /*43f0*/  MOV R207, R203 ;  /* 0x000000cb00cf7202 */ /* 0x000fe40000000f00 */
[----:B------:R-:W-:-:S07]  /*4400*/  MOV R184, R205 ;  /* 0x000000cd00b87202 */ /* 0x000fce0000000f00 */
[----:B------:R-:W-:Y:S05]  /*4410*/  WARPSYNC.COLLECTIVE R204, `(.L_x_2808) ;  /* 0x00000000cc087348 */ /* 0x000fea0003c00000 */
[----:B------:R0:W1:Y:S02]  /*4420*/  SHFL.BFLY P3, R205, R207, R206, R209 ;  /* 0x0c0000cecfcd7389 */ /* 0x00006400000600d1 */
[----:B01----:R-:W-:Y:S01]  /*4430*/  ENDCOLLECTIVE ;  /* 0x000000000000791b */ /* 0x003fe20003800000 */
.L_x_2808:
[----:B------:R-:W-:Y:S01]  /*4440*/  FADD.FTZ R184, R201, R184 ;  /* 0x000000b8c9b87221 */ /* 0x000fe20000010000 */
[----:B------:R-:W-:-:S04]  /*4450*/  HFMA2.MMA R206, -RZ, RZ, 0, 4.76837158203125e-07 ;  /* 0x00000008ffce7435 */ /* 0x000fc800000001ff */
[----:B------:R-:W-:Y:S02]  /*4460*/  MOV R207, R184 ;  /* 0x000000b800cf7202 */ /* 0x000fe40000000f00 */
[----:B------:R-:W-:-:S07]  /*4470*/  MOV R198, R205 ;  /* 0x000000cd00c67202 */ /* 0x000fce0000000f00 */
[----:B------:R-:W-:Y:S05]  /*4480*/  WARPSYNC.COLLECTIVE R204, `(.L_x_2809) ;  /* 0x00000000cc087348 */ /* 0x000fea0003c00000 */
[----:B------:R0:W1:Y:S02]  /*4490*/  SHFL.BFLY P3, R205, R207, R206, R209 ;  /* 0x0c0000cecfcd7389 */ /* 0x00006400000600d1 */
[----:B01----:R-:W-:Y:S01]  /*44a0*/  ENDCOLLECTIVE ;  /* 0x000000000000791b */ /* 0x003fe20003800000 */
.L_x_2809:
[----:B------:R-:W-:-:S05]  /*44b0*/  FADD.FTZ R198, R203, R198 ;  /* 0x000000c6cbc67221 */ /* 0x000fca0000010000 */
[----:B------:R-:W-:Y:S02]  /*44c0*/  MOV R207, R198 ;  /* 0x000000c600cf7202 */ /* 0x000fe40000000f00 */
[----:B------:R-:W-:-:S07]  /*44d0*/  MOV R73, R205 ;  /* 0x000000cd00497202 */ /* 0x000fce0000000f00 */
[----:B------:R-:W-:Y:S05]  /*44e0*/  WARPSYNC.COLLECTIVE R204, `(.L_x_2810) ;  /* 0x00000000cc087348 */ /* 0x000fea0003c00000 */
[----:B------:R0:W1:Y:S02]  /*44f0*/  SHFL.BFLY P3, R205, R207, R206, R209 ;  /* 0x0c0000cecfcd7389 */ /* 0x00006400000600d1 */
[----:B01----:R-:W-:Y:S01]  /*4500*/  ENDCOLLECTIVE ;  /* 0x000000000000791b */ /* 0x003fe20003800000 */
.L_x_2810:
[----:B------:R-:W-:Y:S01]  /*4510*/  FADD.FTZ R73, R184, R73 ;  /* 0x00000049b8497221 */ /* 0x000fe20000010000 */
[----:B------:R-:W-:-:S04]  /*4520*/  HFMA2.MMA R206, -RZ, RZ, 0, 9.5367431640625e-07 ;  /* 0x00000010ffce7435 */ /* 0x000fc800000001ff */
[----:B------:R-:W-:Y:S02]  /*4530*/  MOV R207, R73 ;  /* 0x0000004900cf7202 */ /* 0x000fe40000000f00 */
[----:B------:R-:W-:-:S07]  /*4540*/  MOV R107, R205 ;  /* 0x000000cd006b7202 */ /* 0x000fce0000000f00 */
[----:B------:R-:W-:Y:S05]  /*4550*/  WARPSYNC.COLLECTIVE R204, `(.L_x_2811) ;  /* 0x00000000cc087348 */ /* 0x000fea0003c00000 */
[----:B------:R0:W1:Y:S02]  /*4560*/  SHFL.BFLY P3, R205, R207, R206, R209 ;  /* 0x0c0000cecfcd7389 */ /* 0x00006400000600d1 */
[----:B01----:R-:W-:Y:S01]  /*4570*/  ENDCOLLECTIVE ;  /* 0x000000000000791b */ /* 0x003fe20003800000 */
.L_x_2811:
[----:B------:R-:W-:Y:S01]  /*4580*/  FADD.FTZ R200, R198, R107 ;  /* 0x0000006bc6c87221 */ /* 0x000fe20000010000 */
[----:B------:R-:W-:-:S04]  /*4590*/  MOV R107, R196 ;  /* 0x000000c4006b7202 */ /* 0x000fc80000000f00 */
[----:B------:R-:W-:Y:S02]  /*45a0*/  MOV R207, R200 ;  /* 0x000000c800cf7202 */ /* 0x000fe40000000f00 */
[----:B------:R-:W-:-:S07]  /*45b0*/  MOV R202, R205 ;  /* 0x000000cd00ca7202 */ /* 0x000fce0000000f00 */
[----:B------:R-:W-:Y:S05]  /*45c0*/  WARPSYNC.COLLECTIVE R204, `(.L_x_2812) ;  /* 0x00000000cc087348 */ /* 0x000fea0003c00000 */
[----:B------:R0:W1:Y:S02]  /*45d0*/  SHFL.BFLY P3, R205, R207, R206, R209 ;  /* 0x0c0000cecfcd7389 */ /* 0x00006400000600d1 */
[----:B01----:R-:W-:Y:S01]  /*45e0*/  ENDCOLLECTIVE ;  /* 0x000000000000791b */ /* 0x003fe20003800000 */
.L_x_2812:
[----:B------:R-:W-:Y:S05]  /*45f0*/  BRA `(.L_x_2813) ;  /* 0xffffffd400287947 */ /* 0x000fea000383ffff */
.L_x_2814:
        /* <DEDUP_REMOVED lines=16> */
.L_x_11701:


//--------------------- .text._ZN10layer_norm13ln_bwd_kernelINS_13Kernel_traitsIf13__nv_bfloat16S2_S2_fjLj768ELj1ELj4ELj1ELj16ENS_18Kernel_traits_baseILj768EfS2_S2_S2_fjLj128EEEEELb0ELb1ELb1ELb0EEEvNS_9BwdParamsE --------------------------
	.section	.text._ZN10layer_norm13ln_bwd_kernelINS_13Kernel_traitsIf13__nv_bfloat16S2_S2_fjLj768ELj1ELj4ELj1ELj16ENS_18Kernel_traits_baseILj768EfS2_S2_S2_fjLj128EEEEELb0ELb1ELb1ELb0EEEvNS_9BwdParamsE,"ax",@progbits
	.align	128
        .global         _ZN10layer_norm13ln_bwd_kernelINS_13Kernel_traitsIf13__nv_bfloat16S2_S2_fjLj768ELj1ELj4ELj1ELj16ENS_18Kernel_traits_baseILj768EfS2_S2_S2_fjLj128EEEEELb0ELb1ELb1ELb0EEEvNS_9BwdParamsE
        .type           _ZN10layer_norm13ln_bwd_kernelINS_13Kernel_traitsIf13__nv_bfloat16S2_S2_fjLj768ELj1ELj4ELj1ELj16ENS_18Kernel_traits_baseILj768EfS2_S2_S2_fjLj128EEEEELb0ELb1ELb1ELb0EEEvNS_9BwdParamsE,@function
        .size           _ZN10layer_norm13ln_bwd_kernelINS_13Kernel_traitsIf13__nv_bfloat16S2_S2_fjLj768ELj1ELj4ELj1ELj16ENS_18Kernel_traits_baseILj768EfS2_S2_S2_fjLj128EEEEELb0ELb1ELb1ELb0EEEvNS_9BwdParamsE,(.L_x_11702 - _ZN10layer_norm13ln_bwd_kernelINS_13Kernel_traitsIf13__nv_bfloat16S2_S2_fjLj768ELj1ELj4ELj1ELj16ENS_18Kernel_traits_baseILj768EfS2_S2_S2_fjLj128EEEEELb0ELb1ELb1ELb0EEEvNS_9BwdParamsE)
        .other          _ZN10layer_norm13ln_bwd_kernelINS_13Kernel_traitsIf13__nv_bfloat16S2_S2_fjLj768ELj1ELj4ELj1ELj16ENS_18Kernel_traits_baseILj768EfS2_S2_S2_fjLj128EEEEELb0ELb1ELb1ELb0EEEvNS_9BwdParamsE,@"STO_CUDA_ENTRY STV_DEFAULT"
_ZN10layer_norm13ln_bwd_kernelINS_13Kernel_traitsIf13__nv_bfloat16S2_S2_fjLj768ELj1ELj4ELj1ELj16ENS_18Kernel_traits_baseILj768EfS2_S2_S2_fjLj128EEEEELb0ELb1ELb1ELb0EEEvNS_9BwdParamsE:
.text._ZN10layer_norm13ln_bwd_kernelINS_13Kernel_traitsIf13__nv_bfloat16S2_S2_fjLj768ELj1ELj4ELj1ELj16ENS_18Kernel_traits_baseILj768EfS2_S2_S2_fjLj128EEEEELb0ELb1ELb1ELb0EEEvNS_9BwdParamsE:
        /* <DEDUP_REMOVED lines=25> */
[----:B------:R-:W5:Y:S01]  /*0190*/  @P0 LDG.E.128 R156, desc[UR4][R2.64] ;  /* 0x00000004029c0981 */ /* 0x000f62000c1e1d00 */
[C---:B-1----:R-:W-:Y:S01]  /*01a0*/  @P0 IMAD.WIDE.U32 R4, R23.reuse, 0x20, R4 ;  /* 0x0000002017040825 */ /* 0x042fe200078e0004 */
[----:B------:R-:W-:Y:S02]  /*01b0*/  @P0 LOP3.LUT R23, R23, 0x20, RZ, 0xfc, !PT ;  /* 0x0000002017170812 */ /* 0x000fe400078efcff */
[----:B------:R0:W5:Y:S01]  /*01c0*/  @P0 LDG.E.128 R152, desc[UR4][R2.64+0x10] ;  /* 0x0000100402980981 */ /* 0x000162000c1e1d00 */
[----:B------:R-:W1:Y:S03]  /*01d0*/  @P2 LDC.64 R18, c[0x0][0x260] ;  /* 0x00009800ff122b82 */ /* 0x000e660000000a00 */
[----:B------:R-:W5:Y:S01]  /*01e0*/  @P0 LDG.E.128 R148, desc[UR4][R4.64+0x10] ;  /* 0x0000100404940981 */ /* 0x000f62000c1e1d00 */
[----:B--2---:R-:W-:-:S03]  /*01f0*/  @P1 IMAD.WIDE.U32 R14, R23, 0x20, R10 ;  /* 0x00000020170e1825 */ /* 0x004fc600078e000a */
[----:B------:R2:W5:Y:S01]  /*0200*/  @P0 LDG.E.128 R144, desc[UR4][R4.64] ;  /* 0x0000000404900981 */ /* 0x000562000c1e1d00 */
[----:B------:R-:W4:Y:S03]  /*0210*/  @P2 LDC.64 R20, c[0x0][0x278] ;  /* 0x00009e00ff142b82 */ /* 0x000f260000000a00 */
[----:B------:R0:W5:Y:S01]  /*0220*/  @P1 LDG.E.128 R140, desc[UR4][R14.64] ;  /* 0x000000040e8c1981 */ /* 0x000162000c1e1d00 */
[C---:B---3--:R-:W-:Y:S01]  /*0230*/  @P1 IMAD.WIDE.U32 R16, R23.reuse, 0x20, R12 ;  /* 0x0000002017101825 */ /* 0x048fe200078e000c */
[----:B------:R-:W-:Y:S02]  /*0240*/  @P1 IADD3 R23, R23, 0x20, RZ ;  /* 0x0000002017171810 */ /* 0x000fe40007ffe0ff */
[----:B------:R3:W5:Y:S04]  /*0250*/  @P1 LDG.E.128 R136, desc[UR4][R14.64+0x10] ;  /* 0x000010040e881981 */ /* 0x000768000c1e1d00 */
[----:B------:R3:W5:Y:S04]  /*0260*/  @P1 LDG.E.128 R132, desc[UR4][R16.64+0x10] ;  /* 0x0000100410841981 */ /* 0x000768000c1e1d00 */
[----:B------:R3:W5:Y:S01]  /*0270*/  @P1 LDG.E.128 R128, desc[UR4][R16.64] ;  /* 0x0000000410801981 */ /* 0x000762000c1e1d00 */
[----:B0-----:R-:W2:Y:S01]  /*0280*/  S2R R3, SR_CTAID.X ;  /* 0x0000000000037919 */ /* 0x001ea20000002500 */
[----:B------:R-:W-:Y:S01]  /*0290*/  SHF.R.U32.HI R2, RZ, 0x5, R0 ;  /* 0x00000005ff027819 */ /* 0x000fe20000011600 */
[----:B-1----:R-:W-:-:S04]  /*02a0*/  @P2 IMAD.WIDE.U32 R10, R23, 0x20, R18 ;  /* 0x00000020170a2825 */ /* 0x002fc800078e0012 */
[----:B----4-:R-:W-:Y:S01]  /*02b0*/  @P2 IMAD.WIDE.U32 R12, R23, 0x20, R20 ;  /* 0x00000020170c2825 */ /* 0x010fe200078e0014 */
[----:B------:R3:W5:Y:S04]  /*02c0*/  @P2 LDG.E.128 R124, desc[UR4][R10.64] ;  /* 0x000000040a7c2981 */ /* 0x000768000c1e1d00 */
[----:B------:R3:W5:Y:S04]  /*02d0*/  @P2 LDG.E.128 R120, desc[UR4][R10.64+0x10] ;  /* 0x000010040a782981 */ /* 0x000768000c1e1d00 */
[----:B------:R3:W5:Y:S04]  /*02e0*/  @P2 LDG.E.128 R116, desc[UR4][R12.64+0x10] ;  /* 0x000010040c742981 */ /* 0x000768000c1e1d00 */
[----:B------:R3:W5:Y:S01]  /*02f0*/  @P2 LDG.E.128 R112, desc[UR4][R12.64] ;  /* 0x000000040c702981 */ /* 0x000762000c1e1d00 */
[----:B--2---:R-:W-:-:S05]  /*0300*/  IMAD R4, R3, 0x4, R2 ;  /* 0x0000000403047824 */ /* 0x004fca00078e0202 */
        /* <DEDUP_REMOVED lines=38> */
[----:B---3--:R-:W-:Y:S06]  /*0570*/  @P2 BRA `(.L_x_2816) ;  /* 0x0000004000542947 */ /* 0x008fec0003800000 */
[----:B------:R-:W0:Y:S01]  /*0580*/  LDC.U8 R2, c[0x0][0x2a0] ;  /* 0x0000a800ff027b82 */ /* 0x000e220000000000 */
[----:B------:R-:W-:Y:S01]  /*0590*/  ULDC.64 UR6, c[0x0][0x2c8] ;  /* 0x0000b20000067ab9 */ /* 0x000fe20000000a00 */
[----:B------:R-:W-:Y:S01]  /*05a0*/  HFMA2.MMA R109, -RZ, RZ, 0, 0 ;  /* 0x00000000ff6d7435 */ /* 0x000fe200000001ff */
[----:B------:R-:W-:-:S04]  /*05b0*/  ISETP.NE.U32.AND P2, PT, RZ, UR6, PT ;  /* 0x00000006ff007c0c */ /* 0x000fc8000bf45070 */
[----:B------:R-:W-:-:S04]  /*05c0*/  ISETP.NE.AND.EX P2, PT, RZ, UR7, PT, P2 ;  /* 0x00000007ff007c0c */ /* 0x000fc8000bf45320 */
[----:B------:R-:W-:-:S04]  /*05d0*/  ISETP.LT.U32.OR P2, PT, R8, 0x60, !P2 ;  /* 0x000000600800780c */ /* 0x000fc80005741470 */
[----:B------:R-:W-:-:S09]  /*05e0*/  P2R R5, PR, RZ, 0x4 ;  /* 0x00000004ff057803 */ /* 0x000fd20000000000 */
.L_x_2915:
[----:B------:R-:W1:Y:S08]  /*05f0*/  LDC.64 R176, c[0x0][0x288] ;  /* 0x0000a200ffb07b82 */ /* 0x000e700000000a00 */
[----:B------:R-:W2:Y:S08]  /*0600*/  LDC.64 R178, c[0x0][0x258] ;  /* 0x00009600ffb27b82 */ /* 0x000eb00000000a00 */
[----:B------:R-:W3:Y:S01]  /*0610*/  LDC.64 R192, c[0x0][0x280] ;  /* 0x0000a000ffc07b82 */ /* 0x000ee20000000a00 */
[----:B-1----:R-:W-:-:S05]  /*0620*/  IMAD.WIDE R176, R4, 0x4, R176 ;  /* 0x0000000404b07825 */ /* 0x002fca00078e02b0 */
[----:B------:R1:W4:Y:S01]  /*0630*/  LDG.E R211, desc[UR4][R176.64] ;  /* 0x00000004b0d37981 */ /* 0x000322000c1e1900 */
[----:B--2---:R-:W-:-:S05]  /*0640*/  IMAD.WIDE R208, R4, 0x4, R178 ;  /* 0x0000000404d07825 */ /* 0x004fca00078e02b2 */
[----:B-----5:R2:W5:Y:S01]  /*0650*/  LDG.E R207, desc[UR4][R208.64] ;  /* 0x00000004d0cf7981 */ /* 0x020562000c1e1900 */
[C---:B---3--:R-:W-:Y:S01]  /*0660*/  IMAD.WIDE R178, R4.reuse, 0x4, R192 ;  /* 0x0000000404b27825 */ /* 0x048fe200078e02c0 */
[----:B------:R-:W-:Y:S01]  /*0670*/  MOV R9, UR9 ;  /* 0x0000000900097c02 */ /* 0x000fe20008000f00 */
[----:B------:R-:W1:Y:S03]  /*0680*/  LDC.64 R192, c[0x0][0x2c8] ;  /* 0x0000b200ffc07b82 */ /* 0x000e660000000a00 */
[----:B------:R2:W5:Y:S01]  /*0690*/  LDG.E R210, desc[UR4][R178.64] ;  /* 0x00000004b2d27981 */ /* 0x000562000c1e1900 */
        /* <DEDUP_REMOVED lines=15> */
.L_x_2821:
[----:B------:R-:W-:-:S07]  /*0790*/  VIADD R179, R205, 0x20 ;  /* 0x00000020cdb37836 */ /* 0x000fce0000000000 */
.L_x_2820:
[----:B------:R-:W-:Y:S05]  /*07a0*/  BSYNC B2 ;  /* 0x0000000000027941 */ /* 0x000fea0003800000 */
.L_x_2819:
[----:B------:R-:W-:Y:S04]  /*07b0*/  BSSY B2, `(.L_x_2822) ;  /* 0x0000008000027945 */ /* 0x000fe80003800000 */
[----:B------:R-:W-:Y:S05]  /*07c0*/  @!P1 BRA `(.L_x_2823) ;  /* 0x0000000000189947 */ /* 0x000fea0003800000 */
[----:B------:R-:W-:-:S04]  /*07d0*/  ISETP.NE.U32.AND P3, PT, RZ, UR14, PT ;  /* 0x0000000eff007c0c */ /* 0x000fc8000bf65070 */
[----:B------:R-:W-:-:S13]  /*07e0*/  ISETP.NE.AND.EX P3, PT, RZ, UR15, PT, P3 ;  /* 0x0000000fff007c0c */ /* 0x000fda000bf65330 */
[----:B------:R-:W-:Y:S05]  /*07f0*/  @!P3 BRA `(.L_x_2824) ;  /* 0x000000000008b947 */ /* 0x000fea0003800000 */
[----:B------:R-:W-:-:S06]  /*0800*/  IMAD.WIDE.U32 R32, R179, 0x10, R192 ;  /* 0x00000010b3207825 */ /* 0x000fcc00078e00c0 */
[----:B------:R-:W5:Y:S02]  /*0810*/  LDG.E.128 R32, desc[UR4][R32.64] ;  /* 0x0000000420207981 */ /* 0x000f64000c1e1d00 */
.L_x_2824:
[----:B------:R-:W-:-:S07]  /*0820*/  IADD3 R179, R179, 0x20, RZ ;  /* 0x00000020b3b37810 */ /* 0x000fce0007ffe0ff */
.L_x_2823:
[----:B------:R-:W-:Y:S05]  /*0830*/  BSYNC B2 ;  /* 0x0000000000027941 */ /* 0x000fea0003800000 */
.L_x_2822:
[----:B------:R-:W-:Y:S01]  /*0840*/  ISETP.NE.AND P3, PT, R5, RZ, PT ;  /* 0x000000ff0500720c */ /* 0x000fe20003f65270 */
[----:B------:R-:W-:Y:S01]  /*0850*/  HFMA2.MMA R211, -RZ, RZ, 0, 0 ;  /* 0x00000000ffd37435 */ /* 0x000fe200000001ff */
[----:B------:R-:W-:-:S11]  /*0860*/  MOV R212, RZ ;  /* 0x000000ff00d47202 */ /* 0x000fd60000000f00 */
[----:B------:R-:W-:Y:S05]  /*0870*/  @P3 BRA `(.L_x_2825) ;  /* 0x0000001000a83947 */ /* 0x000fea0003800000 */
[----:B------:R-:W-:-:S06]  /*0880*/  IMAD.WIDE.U32 R28, R179, 0x10, R192 ;  /* 0x00000010b31c7825 */ /* 0x000fcc00078e00c0 */
[----:B------:R-:W5:Y:S01]  /*0890*/  LDG.E.128 R28, desc[UR4][R28.64] ;  /* 0x000000041c1c7981 */ /* 0x000f62000c1e1d00 */
[----:B------:R-:W-:Y:S05]  /*08a0*/  BRA `(.L_x_2825) ;  /* 0x00000010009c7947 */ /* 0x000fea0003800000 */
.L_x_2818:
[----:B------:R-:W1:Y:S02]  /*08b0*/  LDC.64 R178, c[0x0][0x250] ;  /* 0x00009400ffb27b82 */ /* 0x000e640000000a00 */
[----:B-1----:R-:W-:-:S06]  /*08c0*/  IMAD.WIDE R178, R4, 0x4, R178 ;  /* 0x0000000404b27825 */ /* 0x002fcc00078e02b2 */
[----:B------:R-:W2:Y:S01]  /*08d0*/  LDG.E R178, desc[UR4][R178.64] ;  /* 0x00000004b2b27981 */ /* 0x000ea2000c1e1900 */
[----:B------:R-:W-:Y:S01]  /*08e0*/  VIADD R208, R211, 0xffffffff ;  /* 0xffffffffd3d07836 */ /* 0x000fe20000000000 */
[----:B0-----:R-:W-:Y:S01]  /*08f0*/  ISETP.NE.AND P3, PT, R2, RZ, PT ;  /* 0x000000ff0200720c */ /* 0x001fe20003f65270 */
[----:B------:R-:W-:Y:S01]  /*0900*/  BSSY B2, `(.L_x_2826) ;  /* 0x0000066000027945 */ /* 0x000fe20003800000 */
[----:B------:R-:W-:Y:S01]  /*0910*/  HFMA2.MMA R211, -RZ, RZ, 0, 0 ;  /* 0x00000000ffd37435 */ /* 0x000fe200000001ff */
[----:B------:R-:W-:Y:S01]  /*0920*/  IMAD R208, R208, R9, RZ ;  /* 0x00000009d0d07224 */ /* 0x000fe200078e02ff */
[----:B------:R-:W-:Y:S02]  /*0930*/  MOV R212, RZ ;  /* 0x000000ff00d47202 */ /* 0x000fe40000000f00 */
[----:B------:R-:W-:Y:S02]  /*0940*/  MOV R213, R205 ;  /* 0x000000cd00d57202 */ /* 0x000fe40000000f00 */
        /* <DEDUP_REMOVED lines=16> */
[C---:B--2---:R-:W-:Y:S01]  /*0a50*/  IMAD.U32 R11, R12.reuse, 0x10000, RZ ;  /* 0x000100000c0b7824 */ /* 0x044fe200078e00ff */
[----:B------:R-:W-:Y:S02]  /*0a60*/  PRMT R3, R12, 0x7632, R3 ;  /* 0x000076320c037816 */ /* 0x000fe40000000003 */
[----:B------:R-:W-:Y:S01]  /*0a70*/  SHF.L.U32 R21, R13, 0x10, RZ ;  /* 0x000000100d157819 */ /* 0x000fe200000006ff */
[----:B------:R-:W-:Y:S01]  /*0a80*/  FADD.FTZ R8, -R208, R11 ;  /* 0x0000000bd0087221 */ /* 0x000fe20000010100 */
[C---:B------:R-:W-:Y:S02]  /*0a90*/  SHF.L.U32 R23, R14.reuse, 0x10, RZ ;  /* 0x000000100e177819 */ /* 0x040fe400000006ff */
[----:B------:R-:W-:Y:S01]  /*0aa0*/  PRMT R22, R14, 0x7632, R22 ;  /* 0x000076320e167816 */ /* 0x000fe20000000016 */
[----:B------:R-:W-:Y:S01]  /*0ab0*/  FADD.FTZ R12, -R208, R21 ;  /* 0x00000015d00c7221 */ /* 0x000fe20000010100 */
[----:B------:R-:W-:-:S02]  /*0ac0*/  PRMT R178, R15, 0x7632, R178 ;  /* 0x000076320fb27816 */ /* 0x000fc400000000b2 */
[----:B------:R-:W-:Y:S01]  /*0ad0*/  SHF.L.U32 R211, R15, 0x10, RZ ;  /* 0x000000100fd37819 */ /* 0x000fe200000006ff */
[----:B-----5:R-:W-:Y:S01]  /*0ae0*/  FMUL.FTZ R11, R207, R12 ;  /* 0x0000000ccf0b7220 */ /* 0x020fe20000410000 */
[C---:B---3--:R-:W-:Y:S02]  /*0af0*/  PRMT R14, R17.reuse, 0x7632, R14 ;  /* 0x00007632110e7816 */ /* 0x048fe4000000000e */
[----:B------:R-:W-:Y:S01]  /*0b00*/  SHF.L.U32 R15, R17, 0x10, RZ ;  /* 0x00000010110f7819 */ /* 0x000fe200000006ff */
[----:B------:R-:W-:Y:S01]  /*0b10*/  IMAD.U32 R17, R3, 0x10000, RZ ;  /* 0x0001000003117824 */ /* 0x000fe200078e00ff */
[----:B------:R-:W-:Y:S01]  /*0b20*/  PRMT R20, R13, 0x7632, R20 ;  /* 0x000076320d147816 */ /* 0x000fe20000000014 */
[C---:B------:R-:W-:Y:S01]  /*0b30*/  IMAD.U32 R13, R16.reuse, 0x10000, RZ ;  /* 0x00010000100d7824 */ /* 0x040fe200078e00ff */
[----:B------:R-:W-:Y:S01]  /*0b40*/  PRMT R10, R16, 0x7632, R10 ;  /* 0x00007632100a7816 */ /* 0x000fe2000000000a */
[----:B------:R-:W-:Y:S01]  /*0b50*/  FMUL.FTZ R3, R207, R8 ;  /* 0x00000008cf037220 */ /* 0x000fe20000410000 */
[----:B------:R-:W-:Y:S01]  /*0b60*/  FADD.FTZ R16, -R208, R23 ;  /* 0x00000017d0107221 */ /* 0x000fe20000010100 */
[C---:B------:R-:W-:Y:S01]  /*0b70*/  PRMT R213, R19.reuse, 0x7632, R213 ;  /* 0x0000763213d57816 */ /* 0x040fe200000000d5 */
[----:B------:R-:W-:Y:S01]  /*0b80*/  FADD.FTZ R84, R84, R13 ;  /* 0x0000000d54547221 */ /* 0x000fe20000010000 */
[----:B------:R-:W-:Y:S01]  /*0b90*/  SHF.L.U32 R215, R19, 0x10, RZ ;  /* 0x0000001013d77819 */ /* 0x000fe200000006ff */
[-C--:B------:R-:W-:Y:S01]  /*0ba0*/  FFMA.FTZ R108, R3, R13.reuse, R108 ;  /* 0x0000000d036c7223 */ /* 0x080fe2000001006c */
[----:B------:R-:W-:Y:S01]  /*0bb0*/  SHF.L.U32 R19, R20, 0x10, RZ ;  /* 0x0000001014137819 */ /* 0x000fe200000006ff */
[----:B------:R-:W-:Y:S01]  /*0bc0*/  FADD.FTZ R20, -R208, R211 ;  /* 0x000000d3d0147221 */ /* 0x000fe20000010100 */
[----:B0-----:R-:W-:Y:S01]  /*0bd0*/  PRMT R177, R18, 0x7632, R177 ;  /* 0x0000763212b17816 */ /* 0x001fe200000000b1 */
[----:B------:R-:W-:Y:S01]  /*0be0*/  FMUL.FTZ R8, R156, R13 ;  /* 0x0000000d9c087220 */ /* 0x000fe20000410000 */
[----:B------:R-:W-:Y:S01]  /*0bf0*/  SHF.L.U32 R179, R18, 0x10, RZ ;  /* 0x0000001012b37819 */ /* 0x000fe200000006ff */
[----:B------:R-:W-:-:S02]  /*0c00*/  IMAD.U32 R18, R10, 0x10000, RZ ;  /* 0x000100000a127824 */ /* 0x000fc400078e00ff */
[----:B------:R-:W-:Y:S01]  /*0c10*/  FMUL.FTZ R13, R207, R16 ;  /* 0x00000010cf0d7220 */ /* 0x000fe20000410000 */
[----:B------:R-:W-:Y:S01]  /*0c20*/  FADD.FTZ R16, -R208, R17 ;  /* 0x00000011d0107221 */ /* 0x000fe20000010100 */
[----:B------:R-:W-:Y:S01]  /*0c30*/  SHF.L.U32 R21, R22, 0x10, RZ ;  /* 0x0000001016157819 */ /* 0x000fe200000006ff */
[----:B------:R-:W-:Y:S01]  /*0c40*/  FADD.FTZ R86, R86, R15 ;  /* 0x0000000f56567221 */ /* 0x000fe20000010000 */
[-C--:B------:R-:W-:Y:S01]  /*0c50*/  FFMA.FTZ R110, R11, R15.reuse, R110 ;  /* 0x0000000f0b6e7223 */ /* 0x080fe2000001006e */
[----:B------:R-:W-:Y:S01]  /*0c60*/  FMUL.FTZ R10, R158, R15 ;  /* 0x0000000f9e0a7220 */ /* 0x000fe20000410000 */
[----:B------:R-:W-:Y:S01]  /*0c70*/  FMUL.FTZ R15, R207, R20 ;  /* 0x00000014cf0f7220 */ /* 0x000fe20000410000 */
[----:B------:R-:W-:Y:S01]  /*0c80*/  FADD.FTZ R22, -R208, R19 ;  /* 0x00000013d0167221 */ /* 0x000fe20000010100 */
[----:B------:R-:W-:Y:S01]  /*0c90*/  FMUL.FTZ R17, R157, R18 ;  /* 0x000000129d117220 */ /* 0x000fe20000410000 */
[----:B------:R-:W-:Y:S01]  /*0ca0*/  FADD.FTZ R20, RZ, R8 ;  /* 0x00000008ff147221 */ /* 0x000fe20000010000 */
[----:B------:R-:W-:Y:S01]  /*0cb0*/  FMUL.FTZ R16, R207, R16 ;  /* 0x00000010cf107220 */ /* 0x000fe20000410000 */
[----:B------:R-:W-:Y:S01]  /*0cc0*/  FFMA.FTZ R19, R3, R8, RZ ;  /* 0x0000000803137223 */ /* 0x000fe200000100ff */
[----:B------:R-:W-:Y:S01]  /*0cd0*/  SHF.L.U32 R23, R178, 0x10, RZ ;  /* 0x00000010b2177819 */ /* 0x000fe200000006ff */
[----:B------:R-:W-:Y:S01]  /*0ce0*/  FADD.FTZ R178, -R208, R21 ;  /* 0x00000015d0b27221 */ /* 0x000fe20000010100 */
[----:B------:R-:W-:Y:S01]  /*0cf0*/  SHF.L.U32 R176, R14, 0x10, RZ ;  /* 0x000000100eb07819 */ /* 0x000fe200000006ff */
        /* <DEDUP_REMOVED lines=12> */
[C---:B------:R-:W-:Y:S01]  /*0dc0*/  FFMA.FTZ R22, R18.reuse, R19, R21 ;  /* 0x0000001312167223 */ /* 0x040fe20000010015 */
[----:B------:R-:W-:Y:S01]  /*0dd0*/  FADD.FTZ R87, R87, R176 ;  /* 0x000000b057577221 */ /* 0x000fe20000010000 */
[----:B------:R-:W-:Y:S01]  /*0de0*/  FFMA.FTZ R111, R18, R176, R111 ;  /* 0x000000b0126f7223 */ /* 0x000fe2000001006f */
[----:B------:R-:W-:Y:S01]  /*0df0*/  FMUL.FTZ R21, R153, R212 ;  /* 0x000000d499157220 */ /* 0x000fe20000410000 */
[----:B------:R-:W-:Y:S01]  /*0e00*/  FADD.FTZ R176, R23, R12 ;  /* 0x0000000c17b07221 */ /* 0x000fe20000010000 */
[----:B------:R-:W-:Y:S01]  /*0e10*/  FMUL.FTZ R20, R207, R178 ;  /* 0x000000b2cf147220 */ /* 0x000fe20000410000 */
[----:B------:R-:W-:Y:S01]  /*0e20*/  FFMA.FTZ R23, R13, R12, R22 ;  /* 0x0000000c0d177223 */ /* 0x000fe20000010016 */
[----:B------:R-:W-:Y:S01]  /*0e30*/  SHF.L.U32 R216, R213, 0x10, RZ ;  /* 0x00000010d5d87819 */ /* 0x000fe200000006ff */
[----:B------:R-:W-:Y:S01]  /*0e40*/  FMUL.FTZ R14, R154, R215 ;  /* 0x000000d79a0e7220 */ /* 0x000fe20000410000 */
[----:B------:R-:W-:Y:S01]  /*0e50*/  FADD.FTZ R177, R176, R21 ;  /* 0x00000015b0b17221 */ /* 0x000fe20000010000 */
[C---:B------:R-:W-:Y:S01]  /*0e60*/  FFMA.FTZ R176, R20.reuse, R21, R23 ;  /* 0x0000001514b07223 */ /* 0x040fe20000010017 */
        /* <DEDUP_REMOVED lines=12> */
[----:B------:R-:W-:-:S02]  /*0f30*/  VIADD R213, R205, 0x20 ;  /* 0x00000020cdd57836 */ /* 0x000fc40000000000 */
[----:B------:R-:W-:Y:S01]  /*0f40*/  FADD.FTZ R211, R178, R23 ;  /* 0x00000017b2d37221 */ /* 0x000fe20000010000 */
[----:B------:R-:W-:-:S07]  /*0f50*/  FFMA.FTZ R212, R22, R23, R177 ;  /* 0x0000001716d47223 */ /* 0x000fce00000100b1 */
.L_x_2827:
[----:B------:R-:W-:Y:S05]  /*0f60*/  BSYNC B2 ;  /* 0x0000000000027941 */ /* 0x000fea0003800000 */
.L_x_2826:
        /* <DEDUP_REMOVED lines=14> */
[----:B--2---:R-:W-:Y:S01]  /*1050*/  SHF.L.U32 R183, R24, 0x10, RZ ;  /* 0x0000001018b77819 */ /* 0x004fe200000006ff */
[----:B------:R-:W-:Y:S01]  /*1060*/  IMAD.U32 R189, R26, 0x10000, RZ ;  /* 0x000100001abd7824 */ /* 0x000fe200078e00ff */
[C---:B------:R-:W-:Y:S02]  /*1070*/  PRMT R184, R25.reuse, 0x7632, R184 ;  /* 0x0000763219b87816 */ /* 0x040fe400000000b8 */
[----:B------:R-:W-:Y:S02]  /*1080*/  SHF.L.U32 R185, R25, 0x10, RZ ;  /* 0x0000001019b97819 */ /* 0x000fe400000006ff */
[----:B------:R-:W-:-:S02]  /*1090*/  SHF.L.U32 R215, R27, 0x10, RZ ;  /* 0x000000101bd77819 */ /* 0x000fc400000006ff */
[----:B------:R-:W-:Y:S01]  /*10a0*/  PRMT R182, R24, 0x7632, R182 ;  /* 0x0000763218b67816 */ /* 0x000fe200000000b6 */
[----:B------:R-:W-:Y:S01]  /*10b0*/  FADD.FTZ R24, -R208, R183 ;  /* 0x000000b7d0187221 */ /* 0x000fe20000010100 */
[----:B------:R-:W-:Y:S01]  /*10c0*/  PRMT R25, R26, 0x7632, R25 ;  /* 0x000076321a197816 */ /* 0x000fe20000000019 */
[----:B---3--:R-:W-:Y:S01]  /*10d0*/  IMAD.U32 R191, R178, 0x10000, RZ ;  /* 0x00010000b2bf7824 */ /* 0x008fe200078e00ff */
[----:B------:R-:W-:Y:S02]  /*10e0*/  PRMT R188, R27, 0x7632, R188 ;  /* 0x000076321bbc7816 */ /* 0x000fe400000000bc */
[C---:B------:R-:W-:Y:S01]  /*10f0*/  PRMT R190, R179.reuse, 0x7632, R190 ;  /* 0x00007632b3be7816 */ /* 0x040fe200000000be */
[----:B------:R-:W-:Y:S01]  /*1100*/  FADD.FTZ R72, R72, R191 ;  /* 0x000000bf48487221 */ /* 0x000fe20000010000 */
[----:B------:R-:W-:Y:S02]  /*1110*/  SHF.L.U32 R217, R179, 0x10, RZ ;  /* 0x00000010b3d97819 */ /* 0x000fe400000006ff */
[----:B------:R-:W-:-:S02]  /*1120*/  PRMT R26, R176, 0x7632, R26 ;  /* 0x00007632b01a7816 */ /* 0x000fc4000000001a */
[----:B------:R-:W-:Y:S01]  /*1130*/  SHF.L.U32 R27, R176, 0x10, RZ ;  /* 0x00000010b01b7819 */ /* 0x000fe200000006ff */
[----:B------:R-:W-:Y:S01]  /*1140*/  FADD.FTZ R176, -R208, R185 ;  /* 0x000000b9d0b07221 */ /* 0x000fe20000010100 */
[----:B0-----:R-:W-:Y:S01]  /*1150*/  PRMT R180, R177, 0x7632, R180 ;  /* 0x00007632b1b47816 */ /* 0x001fe200000000b4 */
[----:B------:R-:W-:Y:S01]  /*1160*/  IMAD.U32 R185, R25, 0x10000, RZ ;  /* 0x0001000019b97824 */ /* 0x000fe200078e00ff */
[----:B------:R-:W-:Y:S01]  /*1170*/  SHF.L.U32 R187, R177, 0x10, RZ ;  /* 0x00000010b1bb7819 */ /* 0x000fe200000006ff */
[C---:B-----5:R-:W-:Y:S01]  /*1180*/  FMUL.FTZ R25, R207.reuse, R24 ;  /* 0x00000018cf197220 */ /* 0x060fe20000410000 */
[----:B------:R-:W-:Y:S01]  /*1190*/  SHF.L.U32 R179, R184, 0x10, RZ ;  /* 0x00000010b8b37819 */ /* 0x000fe200000006ff */
[----:B------:R-:W-:Y:S01]  /*11a0*/  FADD.FTZ R184, -R208, R215 ;  /* 0x000000d7d0b87221 */ /* 0x000fe20000010100 */
[----:B------:R-:W-:Y:S01]  /*11b0*/  SHF.L.U32 R177, R182, 0x10, RZ ;  /* 0x00000010b6b17819 */ /* 0x000fe200000006ff */
[-C--:B------:R-:W-:Y:S01]  /*11c0*/  FMUL.FTZ R24, R140, R27.reuse ;  /* 0x0000001b8c187220 */ /* 0x080fe20000410000 */
[----:B------:R-:W-:Y:S01]  /*11d0*/  PRMT R186, R178, 0x7632, R186 ;  /* 0x00007632b2ba7816 */ /* 0x000fe200000000ba */
[----:B------:R-:W-:Y:S01]  /*11e0*/  FMUL.FTZ R183, R207, R184 ;  /* 0x000000b8cfb77220 */ /* 0x000fe20000410000 */
[----:B------:R-:W-:Y:S01]  /*11f0*/  SHF.L.U32 R178, R26, 0x10, RZ ;  /* 0x000000101ab27819 */ /* 0x000fe200000006ff */
[----:B------:R-:W-:Y:S01]  /*1200*/  FADD.FTZ R184, -R208, R177 ;  /* 0x000000b1d0b87221 */ /* 0x000fe20000010100 */
[----:B------:R-:W-:Y:S01]  /*1210*/  FADD.FTZ R76, R76, R27 ;  /* 0x0000001b4c4c7221 */ /* 0x000fe20000010000 */
[----:B------:R-:W-:Y:S01]  /*1220*/  FFMA.FTZ R100, R25, R27, R100 ;  /* 0x0000001b19647223 */ /* 0x000fe20000010064 */
[----:B------:R-:W-:Y:S01]  /*1230*/  SHF.L.U32 R218, R190, 0x10, RZ ;  /* 0x00000010beda7819 */ /* 0x000fe200000006ff */
[----:B------:R-:W-:Y:S01]  /*1240*/  FMUL.FTZ R27, R207, R176 ;  /* 0x000000b0cf1b7220 */ /* 0x000fe20000410000 */
[C---:B------:R-:W-:Y:S01]  /*1250*/  FADD.FTZ R190, -R208.reuse, R185 ;  /* 0x000000b9d0be7221 */ /* 0x040fe20000010100 */
[----:B------:R-:W-:Y:S01]  /*1260*/  FADD.FTZ R176, R211, R24 ;  /* 0x00000018d3b07221 */ /* 0x000fe20000010000 */
[----:B------:R-:W-:Y:S01]  /*1270*/  FMUL.FTZ R185, R141, R178 ;  /* 0x000000b28db97220 */ /* 0x000fe20000410000 */
[----:B------:R-:W-:Y:S01]  /*1280*/  FMUL.FTZ R184, R207, R184 ;  /* 0x000000b8cfb87220 */ /* 0x000fe20000410000 */
[----:B------:R-:W-:Y:S01]  /*1290*/  FFMA.FTZ R177, R25, R24, R212 ;  /* 0x0000001819b17223 */ /* 0x000fe200000100d4 */
[----:B------:R-:W-:Y:S01]  /*12a0*/  FADD.FTZ R182, -R208, R189 ;  /* 0x000000bdd0b67221 */ /* 0x000fe20000010100 */
[----:B------:R-:W-:Y:S01]  /*12b0*/  IMAD.U32 R214, R186, 0x10000, RZ ;  /* 0x00010000bad67824 */ /* 0x000fe200078e00ff */
[----:B------:R-:W-:Y:S01]  /*12c0*/  SHF.L.U32 R189, R188, 0x10, RZ ;  /* 0x00000010bcbd7819 */ /* 0x000fe200000006ff */
[----:B------:R-:W-:Y:S01]  /*12d0*/  FADD.FTZ R186, -R208, R179 ;  /* 0x000000b3d0ba7221 */ /* 0x000fe20000010100 */
[----:B------:R-:W-:Y:S01]  /*12e0*/  SHF.L.U32 R188, R180, 0x10, RZ ;  /* 0x00000010b4bc7819 */ /* 0x000fe200000006ff */
[----:B------:R-:W-:Y:S01]  /*12f0*/  FADD.FTZ R179, R176, R185 ;  /* 0x000000b9b0b37221 */ /* 0x000fe20000010000 */
[----:B------:R-:W-:Y:S01]  /*1300*/  FMUL.FTZ R26, R142, R187 ;  /* 0x000000bb8e1a7220 */ /* 0x000fe20000410000 */
        /* <DEDUP_REMOVED lines=13> */
[----:B------:R-:W-:Y:S01]  /*13e0*/  FADD.FTZ R216, -R208, R189 ;  /* 0x000000bdd0d87221 */ /* 0x000fe20000010100 */
[----:B------:R-:W-:Y:S01]  /*13f0*/  FADD.FTZ R79, R79, R188 ;  /* 0x000000bc4f4f7221 */ /* 0x000fe20000010000 */
[----:B------:R-:W-:Y:S01]  /*1400*/  FFMA.FTZ R103, R186, R188, R103 ;  /* 0x000000bcba677223 */ /* 0x000fe20000010067 */
[----:B------:R-:W-:Y:S01]  /*1410*/  FMUL.FTZ R188, R207, R190 ;  /* 0x000000becfbc7220 */ /* 0x000fe20000410000 */
[----:B------:R-:W-:Y:S01]  /*1420*/  FMUL.FTZ R189, R137, R214 ;  /* 0x000000d689bd7220 */ /* 0x000fe20000410000 */
[----:B------:R-:W-:Y:S01]  /*1430*/  FADD.FTZ R178, R179, R180 ;  /* 0x000000b4b3b27221 */ /* 0x000fe20000010000 */
[C---:B------:R-:W-:Y:S01]  /*1440*/  FFMA.FTZ R177, R181.reuse, R180, R176 ;  /* 0x000000b4b5b17223 */ /* 0x040fe200000100b0 */
[----:B------:R-:W-:Y:S01]  /*1450*/  FMUL.FTZ R182, R138, R217 ;  /* 0x000000d98ab67220 */ /* 0x000fe20000410000 */
[----:B------:R-:W-:Y:S01]  /*1460*/  FFMA.FTZ R96, R181, R191, R96 ;  /* 0x000000bfb5607223 */ /* 0x000fe20000010060 */
        /* <DEDUP_REMOVED lines=14> */
.L_x_2829:
[----:B------:R-:W-:Y:S05]  /*1550*/  BSYNC B2 ;  /* 0x0000000000027941 */ /* 0x000fea0003800000 */
.L_x_2828:
        /* <DEDUP_REMOVED lines=13> */
[----:B------:R-:W-:Y:S01]  /*1630*/  IMAD.U32 R195, R172, 0x10000, RZ ;  /* 0x00010000acc37824 */ /* 0x000fe200078e00ff */
[----:B------:R-:W-:Y:S02]  /*1640*/  PRMT R196, R173, 0x7632, R196 ;  /* 0x00007632adc47816 */ /* 0x000fe400000000c4 */
[----:B------:R-:W-:Y:S01]  /*1650*/  PRMT R198, R174, 0x7632, R198 ;  /* 0x00007632aec67816 */ /* 0x000fe200000000c6 */
[----:B------:R-:W-:Y:S01]  /*1660*/  FADD.FTZ R172, -R208, R195 ;  /* 0x000000c3d0ac7221 */ /* 0x000fe20000010100 */
[----:B------:R-:W-:Y:S02]  /*1670*/  SHF.L.U32 R199, R174, 0x10, RZ ;  /* 0x00000010aec77819 */ /* 0x000fe400000006ff */
[C---:B------:R-:W-:Y:S02]  /*1680*/  PRMT R174, R175.reuse, 0x7632, R174 ;  /* 0x00007632afae7816 */ /* 0x040fe400000000ae */
[----:B------:R-:W-:-:S02]  /*1690*/  SHF.L.U32 R201, R175, 0x10, RZ ;  /* 0x00000010afc97819 */ /* 0x000fc400000006ff */
[----:B------:R-:W-:Y:S01]  /*16a0*/  SHF.L.U32 R197, R173, 0x10, RZ ;  /* 0x00000010adc57819 */ /* 0x000fe200000006ff */
[----:B------:R-:W-:Y:S01]  /*16b0*/  IMAD.U32 R173, R194, 0x10000, RZ ;  /* 0x00010000c2ad7824 */ /* 0x000fe200078e00ff */
[----:B------:R-:W-:Y:S01]  /*16c0*/  SHF.L.U32 R175, R196, 0x10, RZ ;  /* 0x00000010c4af7819 */ /* 0x000fe200000006ff */
[----:B------:R-:W-:Y:S01]  /*16d0*/  FADD.FTZ R194, -R208, R199 ;  /* 0x000000c7d0c27221 */ /* 0x000fe20000010100 */
[----:B0-----:R-:W-:Y:S01]  /*16e0*/  SHF.L.U32 R193, R198, 0x10, RZ ;  /* 0x00000010c6c17819 */ /* 0x001fe200000006ff */
[----:B------:R-:W-:Y:S01]  /*16f0*/  FADD.FTZ R196, -R208, R173 ;  /* 0x000000add0c47221 */ /* 0x000fe20000010100 */
[----:B------:R-:W-:Y:S01]  /*1700*/  SHF.L.U32 R195, R174, 0x10, RZ ;  /* 0x00000010aec37819 */ /* 0x000fe200000006ff */
[----:B------:R-:W-:Y:S01]  /*1710*/  FADD.FTZ R198, -R208, R175 ;  /* 0x000000afd0c67221 */ /* 0x000fe20000010100 */
[C---:B---3--:R-:W-:Y:S01]  /*1720*/  PRMT R174, R176.reuse, 0x7632, R174 ;  /* 0x00007632b0ae7816 */ /* 0x048fe200000000ae */
[----:B------:R-:W-:Y:S02]  /*1730*/  IMAD.U32 R175, R176, 0x10000, RZ ;  /* 0x00010000b0af7824 */ /* 0x000fe400078e00ff */
[----:B-----5:R-:W-:Y:S01]  /*1740*/  FMUL.FTZ R173, R207, R172 ;  /* 0x000000accfad7220 */ /* 0x020fe20000410000 */
[C---:B------:R-:W-:Y:S01]  /*1750*/  FADD.FTZ R192, -R208.reuse, R197 ;  /* 0x000000c5d0c07221 */ /* 0x040fe20000010100 */
[----:B------:R-:W-:Y:S01]  /*1760*/  FADD.FTZ R200, -R208, R193 ;  /* 0x000000c1d0c87221 */ /* 0x000fe20000010100 */
[C---:B------:R-:W-:Y:S01]  /*1770*/  PRMT R176, R177.reuse, 0x7632, R176 ;  /* 0x00007632b1b07816 */ /* 0x040fe200000000b0 */
[----:B------:R-:W-:Y:S01]  /*1780*/  FADD.FTZ R68, R68, R175 ;  /* 0x000000af44447221 */ /* 0x000fe20000010000 */
[----:B------:R-:W-:Y:S01]  /*1790*/  SHF.L.U32 R177, R177, 0x10, RZ ;  /* 0x00000010b1b17819 */ /* 0x000fe200000006ff */
[-C--:B------:R-:W-:Y:S01]  /*17a0*/  FFMA.FTZ R92, R173, R175.reuse, R92 ;  /* 0x000000afad5c7223 */ /* 0x080fe2000001005c */
[----:B------:R-:W-:Y:S01]  /*17b0*/  PRMT R193, R178, 0x7632, R193 ;  /* 0x00007632b2c17816 */ /* 0x000fe200000000c1 */
[----:B------:R-:W-:Y:S01]  /*17c0*/  FMUL.FTZ R172, R124, R175 ;  /* 0x000000af7cac7220 */ /* 0x000fe20000410000 */
[----:B------:R-:W-:Y:S01]  /*17d0*/  SHF.L.U32 R197, R178, 0x10, RZ ;  /* 0x00000010b2c57819 */ /* 0x000fe200000006ff */
[----:B------:R-:W-:Y:S01]  /*17e0*/  IMAD.U32 R178, R174, 0x10000, RZ ;  /* 0x00010000aeb27824 */ /* 0x000fe200078e00ff */
[----:B------:R-:W-:Y:S01]  /*17f0*/  PRMT R199, R179, 0x7632, R199 ;  /* 0x00007632b3c77816 */ /* 0x000fe200000000c7 */
[----:B------:R-:W-:Y:S01]  /*1800*/  FMUL.FTZ R175, R207, R192 ;  /* 0x000000c0cfaf7220 */ /* 0x000fe20000410000 */
[C---:B------:R-:W-:Y:S01]  /*1810*/  FADD.FTZ R204, -R208.reuse, R201 ;  /* 0x000000c9d0cc7221 */ /* 0x040fe20000010100 */
[----:B------:R-:W-:Y:S01]  /*1820*/  FADD.FTZ R206, -R208, R195 ;  /* 0x000000c3d0ce7221 */ /* 0x000fe20000010100 */
[----:B------:R-:W-:Y:S01]  /*1830*/  SHF.L.U32 R192, R176, 0x10, RZ ;  /* 0x00000010b0c07819 */ /* 0x000fe200000006ff */
[----:B------:R-:W-:Y:S01]  /*1840*/  FADD.FTZ R70, R70, R177 ;  /* 0x000000b146467221 */ /* 0x000fe20000010000 */
[----:B------:R-:W-:Y:S01]  /*1850*/  SHF.L.U32 R208, R199, 0x10, RZ ;  /* 0x00000010c7d07819 */ /* 0x000fe200000006ff */
[-C--:B------:R-:W-:Y:S01]  /*1860*/  FFMA.FTZ R94, R175, R177.reuse, R94 ;  /* 0x000000b1af5e7223 */ /* 0x080fe2000001005e */
[----:B------:R-:W-:Y:S01]  /*1870*/  FMUL.FTZ R174, R126, R177 ;  /* 0x000000b17eae7220 */ /* 0x000fe20000410000 */
[----:B------:R-:W-:Y:S01]  /*1880*/  FADD.FTZ R176, R211, R172 ;  /* 0x000000acd3b07221 */ /* 0x000fe20000010000 */
[----:B------:R-:W-:Y:S01]  /*1890*/  FMUL.FTZ R199, R125, R178 ;  /* 0x000000b27dc77220 */ /* 0x000fe20000410000 */
[----:B------:R-:W-:Y:S01]  /*18a0*/  FMUL.FTZ R196, R207, R196 ;  /* 0x000000c4cfc47220 */ /* 0x000fe20000410000 */
[----:B------:R-:W-:Y:S01]  /*18b0*/  FFMA.FTZ R177, R173, R172, R212 ;  /* 0x000000acadb17223 */ /* 0x000fe200000100d4 */
[----:B------:R-:W-:Y:S01]  /*18c0*/  SHF.L.U32 R209, R179, 0x10, RZ ;  /* 0x00000010b3d17819 */ /* 0x000fe200000006ff */
        /* <DEDUP_REMOVED lines=37> */
.L_x_2825:
[----:B------:R-:W-:Y:S05]  /*1b20*/  BSYNC B1 ;  /* 0x0000000000017941 */ /* 0x000fea0003800000 */
.L_x_2817:
[----:B------:R-:W-:-:S03]  /*1b30*/  UMOV UR6, 0xffffffff ;  /* 0xffffffff00067882 */ /* 0x000fc60000000000 */
[----:B------:R-:W-:Y:S05]  /*1b40*/  BRA.DIV UR6, `(.L_x_2830) ;  /* 0x0000003e06787947 */ /* 0x000fea000b800000 */
        /* <DEDUP_REMOVED lines=18> */
.L_x_2937:
[----:B-----5:R-:W-:Y:S01]  /*1c70*/  ISETP.GE.AND P3, PT, R210, 0x1, PT ;  /* 0x00000001d200780c */ /* 0x020fe20003f66270 */
[----:B------:R-:W-:Y:S01]  /*1c80*/  HFMA2.MMA R193, -RZ, RZ, 0, 0 ;  /* 0x00000000ffc17435 */ /* 0x000fe200000001ff */
[----:B--2---:R-:W-:Y:S01]  /*1c90*/  FADD.FTZ R176, R209, R176 ;  /* 0x000000b0d1b07221 */ /* 0x004fe20000010000 */
[----:B-1-3--:R-:W-:Y:S01]  /*1ca0*/  FADD.FTZ R208, R208, R177 ;  /* 0x000000b1d0d07221 */ /* 0x00afe20000010000 */
[----:B------:R-:W-:Y:S02]  /*1cb0*/  BSSY B1, `(.L_x_2831) ;  /* 0x00000e4000017945 */ /* 0x000fe40003800000 */
[----:B------:R-:W-:Y:S01]  /*1cc0*/  FMUL.FTZ R192, R176, UR8 ;  /* 0x00000008b0c07c20 */ /* 0x000fe20008410000 */
[----:B------:R-:W-:-:S06]  /*1cd0*/  FMUL.FTZ R208, R208, UR8 ;  /* 0x00000008d0d07c20 */ /* 0x000fcc0008410000 */
        /* <DEDUP_REMOVED lines=12> */
.L_x_2834:
[----:B------:R-:W-:Y:S05]  /*1da0*/  BSYNC B2 ;  /* 0x0000000000027941 */ /* 0x000fea0003800000 */
.L_x_2833:
        /* <DEDUP_REMOVED lines=9> */
.L_x_2836:
        /* <DEDUP_REMOVED lines=10> */
.L_x_2837:
[----:B------:R-:W-:Y:S05]  /*1ee0*/  BSYNC B2 ;  /* 0x0000000000027941 */ /* 0x000fea0003800000 */
.L_x_2835:
        /* <DEDUP_REMOVED lines=18> */
.L_x_2839:
[----:B0-----:R-:W-:-:S04]  /*2010*/  ISETP.NE.AND P6, PT, R2, RZ, PT ;  /* 0x000000ff0200720c */ /* 0x001fc80003fc5270 */
[----:B------:R-:W-:-:S05]  /*2020*/  FSEL R177, R192, RZ, !P6 ;  /* 0x000000ffc0b17208 */ /* 0x000fca0007000000 */
[--C-:B------:R-:W-:Y:S01]  /*2030*/  FFMA.FTZ R176, R16, R208, R177.reuse ;  /* 0x000000d010b07223 */ /* 0x100fe200000100b1 */
[----:B------:R-:W-:-:S03]  /*2040*/  @P4 PRMT R177, R36, 0x7632, R177 ;  /* 0x0000763224b14816 */ /* 0x000fc600000000b1 */
[----:B------:R-:W-:Y:S02]  /*2050*/  FADD.FTZ R176, R17, -R176 ;  /* 0x800000b011b07221 */ /* 0x000fe40000010000 */
[----:B------:R-:W-:Y:S02]  /*2060*/  @P4 IMAD.U32 R177, R177, 0x10000, RZ ;  /* 0x00010000b1b14824 */ /* 0x000fe400078e00ff */
[----:B------:R-:W-:-:S04]  /*2070*/  FMUL.FTZ R176, R207, R176 ;  /* 0x000000b0cfb07220 */ /* 0x000fc80000410000 */
[----:B------:R-:W-:-:S07]  /*2080*/  @P4 FADD.FTZ R176, R176, R177 ;  /* 0x000000b1b0b04221 */ /* 0x000fce0000010000 */
.L_x_2840:
[----:B------:R-:W-:Y:S05]  /*2090*/  BSYNC B2 ;  /* 0x0000000000027941 */ /* 0x000fea0003800000 */
.L_x_2838:
        /* <DEDUP_REMOVED lines=16> */
.L_x_2842:
[----:B0-----:R-:W-:-:S04]  /*21a0*/  ISETP.NE.AND P6, PT, R2, RZ, PT ;  /* 0x000000ff0200720c */ /* 0x001fc80003fc5270 */
[----:B------:R-:W-:-:S05]  /*21b0*/  FSEL R176, R192, RZ, !P6 ;  /* 0x000000ffc0b07208 */ /* 0x000fca0007000000 */
[----:B------:R-:W-:-:S04]  /*21c0*/  FFMA.FTZ R177, R11, R208, R176 ;  /* 0x000000d00bb17223 */ /* 0x000fc800000100b0 */
[----:B------:R-:W-:Y:S01]  /*21d0*/  FADD.FTZ R176, R10, -R177 ;  /* 0x800000b10ab07221 */ /* 0x000fe20000010000 */
[----:B------:R-:W-:-:S03]  /*21e0*/  @P4 IMAD.U32 R177, R37, 0x10000, RZ ;  /* 0x0001000025b14824 */ /* 0x000fc600078e00ff */
[----:B------:R-:W-:-:S04]  /*21f0*/  FMUL.FTZ R176, R207, R176 ;  /* 0x000000b0cfb07220 */ /* 0x000fc80000410000 */
[----:B------:R-:W-:-:S07]  /*2200*/  @P4 FADD.FTZ R176, R176, R177 ;  /* 0x000000b1b0b04221 */ /* 0x000fce0000010000 */
.L_x_2843:
[----:B------:R-:W-:Y:S05]  /*2210*/  BSYNC B2 ;  /* 0x0000000000027941 */ /* 0x000fea0003800000 */
.L_x_2841:
        /* <DEDUP_REMOVED lines=16> */
.L_x_2845:
        /* <DEDUP_REMOVED lines=8> */
.L_x_2846:
[----:B------:R-:W-:Y:S05]  /*23a0*/  BSYNC B2 ;  /* 0x0000000000027941 */ /* 0x000fea0003800000 */
.L_x_2844:
        /* <DEDUP_REMOVED lines=16> */
.L_x_2848:
[----:B0-----:R-:W-:-:S04]  /*24b0*/  ISETP.NE.AND P6, PT, R2, RZ, PT ;  /* 0x000000ff0200720c */ /* 0x001fc80003fc5270 */
[----:B------:R-:W-:-:S05]  /*24c0*/  FSEL R176, R192, RZ, !P6 ;  /* 0x000000ffc0b07208 */ /* 0x000fca0007000000 */
[----:B------:R-:W-:-:S04]  /*24d0*/  FFMA.FTZ R177, R13, R208, R176 ;  /* 0x000000d00db17223 */ /* 0x000fc800000100b0 */
[----:B------:R-:W-:Y:S01]  /*24e0*/  FADD.FTZ R176, R12, -R177 ;  /* 0x800000b10cb07221 */ /* 0x000fe20000010000 */
[----:B------:R-:W-:-:S03]  /*24f0*/  @P4 IMAD.U32 R177, R38, 0x10000, RZ ;  /* 0x0001000026b14824 */ /* 0x000fc600078e00ff */
[----:B------:R-:W-:-:S04]  /*2500*/  FMUL.FTZ R176, R207, R176 ;  /* 0x000000b0cfb07220 */ /* 0x000fc80000410000 */
[----:B------:R-:W-:-:S07]  /*2510*/  @P4 FADD.FTZ R176, R176, R177 ;  /* 0x000000b1b0b04221 */ /* 0x000fce0000010000 */
.L_x_2849:
[----:B------:R-:W-:Y:S05]  /*2520*/  BSYNC B2 ;  /* 0x0000000000027941 */ /* 0x000fea0003800000 */
.L_x_2847:
        /* <DEDUP_REMOVED lines=16> */
.L_x_2851:
        /* <DEDUP_REMOVED lines=8> */
.L_x_2852:
[----:B------:R-:W-:Y:S05]  /*26b0*/  BSYNC B2 ;  /* 0x0000000000027941 */ /* 0x000fea0003800000 */
.L_x_2850:
        /* <DEDUP_REMOVED lines=16> */
.L_x_2854:
[----:B0-----:R-:W-:-:S04]  /*27c0*/  ISETP.NE.AND P6, PT, R2, RZ, PT ;  /* 0x000000ff0200720c */ /* 0x001fc80003fc5270 */
[----:B------:R-:W-:-:S05]  /*27d0*/  FSEL R176, R192, RZ, !P6 ;  /* 0x000000ffc0b07208 */ /* 0x000fca0007000000 */
[----:B------:R-:W-:-:S04]  /*27e0*/  FFMA.FTZ R177, R15, R208, R176 ;  /* 0x000000d00fb17223 */ /* 0x000fc800000100b0 */
[----:B------:R-:W-:Y:S01]  /*27f0*/  FADD.FTZ R176, R14, -R177 ;  /* 0x800000b10eb07221 */ /* 0x000fe20000010000 */
[----:B------:R-:W-:-:S03]  /*2800*/  @P4 IMAD.U32 R177, R39, 0x10000, RZ ;  /* 0x0001000027b14824 */ /* 0x000fc600078e00ff */
[----:B------:R-:W-:-:S04]  /*2810*/  FMUL.FTZ R176, R207, R176 ;  /* 0x000000b0cfb07220 */ /* 0x000fc80000410000 */
[----:B------:R-:W-:-:S07]  /*2820*/  @P4 FADD.FTZ R176, R176, R177 ;  /* 0x000000b1b0b04221 */ /* 0x000fce0000010000 */
.L_x_2855:
[----:B------:R-:W-:Y:S05]  /*2830*/  BSYNC B2 ;  /* 0x0000000000027941 */ /* 0x000fea0003800000 */
.L_x_2853:
        /* <DEDUP_REMOVED lines=16> */
.L_x_2857:
        /* <DEDUP_REMOVED lines=8> */
.L_x_2858:
[----:B------:R-:W-:Y:S05]  /*29c0*/  BSYNC B2 ;  /* 0x0000000000027941 */ /* 0x000fea0003800000 */
.L_x_2856:
        /* <DEDUP_REMOVED lines=10> */
[----:B------:R-:W-:Y:S02]  /*2a70*/  @P3 SHF.L.U32 R209, R209, 0x10, RZ ;  /* 0x00000010d1d13819 */ /* 0x000fe400000006ff */
[----:B------:R-:W-:Y:S01]  /*2a80*/  @P3 PRMT R171, R171, 0x5410, R211 ;  /* 0x00005410abab3816 */ /* 0x000fe200000000d3 */
[----:B------:R1:W-:Y:S01]  /*2a90*/  @P5 STG.E.128 desc[UR4][R178.64], R164 ;  /* 0x000000a4b2005986 */ /* 0x0003e2000c101d04 */
[----:B------:R-:W-:Y:S01]  /*2aa0*/  IADD3 R205, R205, 0x20, RZ ;  /* 0x00000020cdcd7810 */ /* 0x000fe20007ffe0ff */
[----:B---3--:R-:W-:-:S04]  /*2ab0*/  @P3 IMAD.WIDE.U32 R176, R193, 0x10, R176 ;  /* 0x00000010c1b03825 */ /* 0x008fc800078e00b0 */
[----:B------:R-:W-:Y:S01]  /*2ac0*/  @P3 FFMA.FTZ R59, R210, R209, R59 ;  /* 0x000000d1d23b3223 */ /* 0x000fe2000001003b */
[----:B------:R-:W-:Y:S01]  /*2ad0*/  IADD3 R193, R193, 0x20, RZ ;  /* 0x00000020c1c17810 */ /* 0x000fe20007ffe0ff */
[----:B------:R1:W-:Y:S06]  /*2ae0*/  @P3 STG.E.128 desc[UR4][R176.64], R168 ;  /* 0x000000a8b0003986 */ /* 0x0003ec000c101d04 */
.L_x_2832:
[----:B------:R-:W-:Y:S05]  /*2af0*/  BSYNC B1 ;  /* 0x0000000000017941 */ /* 0x000fea0003800000 */
.L_x_2831:
[----:B------:R-:W-:Y:S04]  /*2b00*/  BSSY B1, `(.L_x_2859) ;  /* 0x00000dc000017945 */ /* 0x000fe80003800000 */
[----:B------:R-:W-:Y:S05]  /*2b10*/  @!P1 BRA `(.L_x_2860) ;  /* 0x0000000c00689947 */ /* 0x000fea0003800000 */
[----:B------:R-:W-:Y:S04]  /*2b20*/  BSSY B2, `(.L_x_2861) ;  /* 0x0000005000027945 */ /* 0x000fe80003800000 */
[----:B------:R-:W-:Y:S05]  /*2b30*/  @!P3 BRA `(.L_x_2862) ;  /* 0x00000000000cb947 */ /* 0x000fea0003800000 */
[----:B------:R-:W2:Y:S02]  /*2b40*/  LDC.64 R160, c[0x0][0x220] ;  /* 0x00008800ffa07b82 */ /* 0x000ea40000000a00 */
[----:B--2---:R-:W-:-:S06]  /*2b50*/  IMAD.WIDE.U32 R160, R193, 0x10, R160 ;  /* 0x00000010c1a07825 */ /* 0x004fcc00078e00a0 */
[----:B------:R-:W5:Y:S02]  /*2b60*/  LDG.E.128 R160, desc[UR4][R160.64] ;  /* 0x00000004a0a07981 */ /* 0x000f64000c1e1d00 */
.L_x_2862:
[----:B------:R-:W-:Y:S05]  /*2b70*/  BSYNC B2 ;  /* 0x0000000000027941 */ /* 0x000fea0003800000 */
.L_x_2861:
[----:B------:R-:W-:Y:S04]  /*2b80*/  BSSY B2, `(.L_x_2863) ;  /* 0x0000013000027945 */ /* 0x000fe80003800000 */
[----:B------:R-:W-:Y:S05]  /*2b90*/  @P2 BRA `(.L_x_2864) ;  /* 0x00000000001c2947 */ /* 0x000fea0003800000 */
[----:B------:R-:W-:Y:S01]  /*2ba0*/  UISETP.NE.U32.AND UP0, UPT, UR14, URZ, UPT ;  /* 0x0000003f0e00728c */ /* 0x000fe2000bf05070 */
[----:B-1----:R-:W-:-:S03]  /*2bb0*/  IMAD.MOV.U32 R176, RZ, RZ, RZ ;  /* 0x000000ffffb07224 */ /* 0x002fc600078e00ff */
[----:B------:R-:W-:-:S06]  /*2bc0*/  UISETP.NE.AND.EX UP0, UPT, UR15, URZ, UPT, UP0 ;  /* 0x0000003f0f00728c */ /* 0x000fcc000bf05300 */
[----:B------:R-:W-:-:S13]  /*2bd0*/  PLOP3.LUT P4, PT, PT, PT, UP0, 0x80, 0x0 ;  /* 0x000000000000781c */ /* 0x000fda0003f8f008 */
[----:B------:R-:W-:Y:S05]  /*2be0*/  @!P4 BRA `(.L_x_2865) ;  /* 0x000000000030c947 */ /* 0x000fea0003800000 */
[----:B------:R-:W-:Y:S01]  /*2bf0*/  SHF.L.U32 R176, R32, 0x10, RZ ;  /* 0x0000001020b07819 */ /* 0x000fe200000006ff */
[----:B------:R-:W-:Y:S06]  /*2c00*/  BRA `(.L_x_2865) ;  /* 0x0000000000287947 */ /* 0x000fec0003800000 */
.L_x_2864:
        /* <DEDUP_REMOVED lines=10> */
.L_x_2865:
[----:B------:R-:W-:Y:S05]  /*2cb0*/  BSYNC B2 ;  /* 0x0000000000027941 */ /* 0x000fea0003800000 */
.L_x_2863:
        /* <DEDUP_REMOVED lines=18> */
.L_x_2867:
[----:B0-----:R-:W-:-:S04]  /*2de0*/  ISETP.NE.AND P6, PT, R2, RZ, PT ;  /* 0x000000ff0200720c */ /* 0x001fc80003fc5270 */
[----:B------:R-:W-:-:S05]  /*2df0*/  FSEL R177, R192, RZ, !P6 ;  /* 0x000000ffc0b17208 */ /* 0x000fca0007000000 */
[--C-:B------:R-:W-:Y:S01]  /*2e00*/  FFMA.FTZ R176, R184, R208, R177.reuse ;  /* 0x000000d0b8b07223 */ /* 0x100fe200000100b1 */
[----:B------:R-:W-:-:S03]  /*2e10*/  @P4 PRMT R177, R32, 0x7632, R177 ;  /* 0x0000763220b14816 */ /* 0x000fc600000000b1 */
[----:B------:R-:W-:Y:S01]  /*2e20*/  FADD.FTZ R176, R185, -R176 ;  /* 0x800000b0b9b07221 */ /* 0x000fe20000010000 */
[----:B------:R-:W-:-:S03]  /*2e30*/  @P4 SHF.L.U32 R177, R177, 0x10, RZ ;  /* 0x00000010b1b14819 */ /* 0x000fc600000006ff */
[----:B------:R-:W-:-:S04]  /*2e40*/  FMUL.FTZ R176, R207, R176 ;  /* 0x000000b0cfb07220 */ /* 0x000fc80000410000 */
[----:B------:R-:W-:-:S07]  /*2e50*/  @P4 FADD.FTZ R176, R176, R177 ;  /* 0x000000b1b0b04221 */ /* 0x000fce0000010000 */
.L_x_2868:
[----:B------:R-:W-:Y:S05]  /*2e60*/  BSYNC B2 ;  /* 0x0000000000027941 */ /* 0x000fea0003800000 */
.L_x_2866:
        /* <DEDUP_REMOVED lines=16> */
.L_x_2870:
[----:B0-----:R-:W-:-:S04]  /*2f70*/  ISETP.NE.AND P6, PT, R2, RZ, PT ;  /* 0x000000ff0200720c */ /* 0x001fc80003fc5270 */
[----:B------:R-:W-:-:S05]  /*2f80*/  FSEL R176, R192, RZ, !P6 ;  /* 0x000000ffc0b07208 */ /* 0x000fca0007000000 */
[----:B------:R-:W-:-:S04]  /*2f90*/  FFMA.FTZ R177, R27, R208, R176 ;  /* 0x000000d01bb17223 */ /* 0x000fc800000100b0 */
[----:B------:R-:W-:Y:S01]  /*2fa0*/  FADD.FTZ R176, R26, -R177 ;  /* 0x800000b11ab07221 */ /* 0x000fe20000010000 */
[----:B------:R-:W-:-:S03]  /*2fb0*/  @P4 SHF.L.U32 R177, R33, 0x10, RZ ;  /* 0x0000001021b14819 */ /* 0x000fc600000006ff */
[----:B------:R-:W-:-:S04]  /*2fc0*/  FMUL.FTZ R176, R207, R176 ;  /* 0x000000b0cfb07220 */ /* 0x000fc80000410000 */
[----:B------:R-:W-:-:S07]  /*2fd0*/  @P4 FADD.FTZ R176, R176, R177 ;  /* 0x000000b1b0b04221 */ /* 0x000fce0000010000 */
.L_x_2871:
[----:B------:R-:W-:Y:S05]  /*2fe0*/  BSYNC B2 ;  /* 0x0000000000027941 */ /* 0x000fea0003800000 */
.L_x_2869:
        /* <DEDUP_REMOVED lines=16> */
.L_x_2873:
        /* <DEDUP_REMOVED lines=8> */
.L_x_2874:
[----:B------:R-:W-:Y:S05]  /*3170*/  BSYNC B2 ;  /* 0x0000000000027941 */ /* 0x000fea0003800000 */
.L_x_2872:
        /* <DEDUP_REMOVED lines=16> */
.L_x_2876:
[----:B0-----:R-:W-:-:S04]  /*3280*/  ISETP.NE.AND P6, PT, R2, RZ, PT ;  /* 0x000000ff0200720c */ /* 0x001fc80003fc5270 */
[----:B------:R-:W-:-:S05]  /*3290*/  FSEL R176, R192, RZ, !P6 ;  /* 0x000000ffc0b07208 */ /* 0x000fca0007000000 */
[----:B------:R-:W-:-:S04]  /*32a0*/  FFMA.FTZ R177, R181, R208, R176 ;  /* 0x000000d0b5b17223 */ /* 0x000fc800000100b0 */
[----:B------:R-:W-:Y:S01]  /*32b0*/  FADD.FTZ R176, R180, -R177 ;  /* 0x800000b1b4b07221 */ /* 0x000fe20000010000 */
[----:B------:R-:W-:-:S03]  /*32c0*/  @P4 SHF.L.U32 R177, R34, 0x10, RZ ;  /* 0x0000001022b14819 */ /* 0x000fc600000006ff */
[----:B------:R-:W-:-:S04]  /*32d0*/  FMUL.FTZ R176, R207, R176 ;  /* 0x000000b0cfb07220 */ /* 0x000fc80000410000 */
[----:B------:R-:W-:-:S07]  /*32e0*/  @P4 FADD.FTZ R176, R176, R177 ;  /* 0x000000b1b0b04221 */ /* 0x000fce0000010000 */
.L_x_2877:
[----:B------:R-:W-:Y:S05]  /*32f0*/  BSYNC B2 ;  /* 0x0000000000027941 */ /* 0x000fea0003800000 */
.L_x_2875:
        /* <DEDUP_REMOVED lines=16> */
.L_x_2879:
        /* <DEDUP_REMOVED lines=8> */
.L_x_2880:
[----:B------:R-:W-:Y:S05]  /*3480*/  BSYNC B2 ;  /* 0x0000000000027941 */ /* 0x000fea0003800000 */
.L_x_2878:
        /* <DEDUP_REMOVED lines=16> */
.L_x_2882:
[----:B0-----:R-:W-:-:S04]  /*3590*/  ISETP.NE.AND P6, PT, R2, RZ, PT ;  /* 0x000000ff0200720c */ /* 0x001fc80003fc5270 */
[----:B------:R-:W-:-:S05]  /*35a0*/  FSEL R176, R192, RZ, !P6 ;  /* 0x000000ffc0b07208 */ /* 0x000fca0007000000 */
[----:B------:R-:W-:-:S04]  /*35b0*/  FFMA.FTZ R177, R183, R208, R176 ;  /* 0x000000d0b7b17223 */ /* 0x000fc800000100b0 */
[----:B------:R-:W-:Y:S01]  /*35c0*/  FADD.FTZ R176, R182, -R177 ;  /* 0x800000b1b6b07221 */ /* 0x000fe20000010000 */
[----:B------:R-:W-:-:S03]  /*35d0*/  @P4 SHF.L.U32 R177, R35, 0x10, RZ ;  /* 0x0000001023b14819 */ /* 0x000fc600000006ff */
[----:B------:R-:W-:-:S04]  /*35e0*/  FMUL.FTZ R176, R207, R176 ;  /* 0x000000b0cfb07220 */ /* 0x000fc80000410000 */
[----:B------:R-:W-:-:S07]  /*35f0*/  @P4 FADD.FTZ R176, R176, R177 ;  /* 0x000000b1b0b04221 */ /* 0x000fce0000010000 */
.L_x_2883:
[----:B------:R-:W-:Y:S05]  /*3600*/  BSYNC B2 ;  /* 0x0000000000027941 */ /* 0x000fea0003800000 */
.L_x_2881:
        /* <DEDUP_REMOVED lines=16> */
.L_x_2885:
        /* <DEDUP_REMOVED lines=8> */
.L_x_2886:
[----:B------:R-:W-:Y:S05]  /*3790*/  BSYNC B2 ;  /* 0x0000000000027941 */ /* 0x000fea0003800000 */
.L_x_2884:
        /* <DEDUP_REMOVED lines=18> */
.L_x_2860:
[----:B------:R-:W-:Y:S05]  /*38c0*/  BSYNC B1 ;  /* 0x0000000000017941 */ /* 0x000fea0003800000 */
.L_x_2859:
        /* <DEDUP_REMOVED lines=8> */
.L_x_2890:
[----:B------:R-:W-:Y:S05]  /*3950*/  BSYNC B2 ;  /* 0x0000000000027941 */ /* 0x000fea0003800000 */
.L_x_2889:
[----:B------:R-:W-:Y:S04]  /*3960*/  BSSY B2, `(.L_x_2891) ;  /* 0x0000013000027945 */ /* 0x000fe80003800000 */
[----:B------:R-:W-:Y:S05]  /*3970*/  @P2 BRA `(.L_x_2892) ;  /* 0x00000000001c2947 */ /* 0x000fea0003800000 */
[----:B------:R-:W-:Y:S01]  /*3980*/  UISETP.NE.U32.AND UP0, UPT, UR14, URZ, UPT ;  /* 0x0000003f0e00728c */ /* 0x000fe2000bf05070 */
[----:B-12---:R-:W-:-:S03]  /*3990*/  MOV R176, RZ ;  /* 0x000000ff00b07202 */ /* 0x006fc60000000f00 */
[----:B------:R-:W-:-:S06]  /*39a0*/  UISETP.NE.AND.EX UP0, UPT, UR15, URZ, UPT, UP0 ;  /* 0x0000003f0f00728c */ /* 0x000fcc000bf05300 */
[----:B------:R-:W-:-:S13]  /*39b0*/  PLOP3.LUT P4, PT, PT, PT, UP0, 0x80, 0x0 ;  /* 0x000000000000781c */ /* 0x000fda0003f8f008 */
[----:B------:R-:W-:Y:S05]  /*39c0*/  @!P4 BRA `(.L_x_2893) ;  /* 0x000000000030c947 */ /* 0x000fea0003800000 */
[----:B------:R-:W-:Y:S01]  /*39d0*/  SHF.L.U32 R176, R28, 0x10, RZ ;  /* 0x000000101cb07819 */ /* 0x000fe200000006ff */
[----:B------:R-:W-:Y:S06]  /*39e0*/  BRA `(.L_x_2893) ;  /* 0x0000000000287947 */ /* 0x000fec0003800000 */
.L_x_2892:
[----:B------:R-:W-:Y:S01]  /*39f0*/  UISETP.NE.U32.AND UP0, UPT, UR14, URZ, UPT ;  /* 0x0000003f0e00728c */ /* 0x000fe2000bf05070 */
[----:B0-----:R-:W-:-:S03]  /*3a00*/  ISETP.NE.AND P4, PT, R2, RZ, PT ;  /* 0x000000ff0200720c */ /* 0x001fc60003f85270 */
[----:B------:R-:W-:Y:S01]  /*3a10*/  UISETP.NE.AND.EX UP0, UPT, UR15, URZ, UPT, UP0 ;  /* 0x0000003f0f00728c */ /* 0x000fe2000bf05300 */
[----:B-12---:R-:W-:-:S05]  /*3a20*/  FSEL R176, R192, RZ, !P4 ;  /* 0x000000ffc0b07208 */ /* 0x006fca0006000000 */
[----:B------:R-:W-:Y:S01]  /*3a30*/  PLOP3.LUT P4, PT, PT, PT, UP0, 0x80, 0x0 ;  /* 0x000000000000781c */ /* 0x000fe20003f8f008 */
[----:B------:R-:W-:-:S04]  /*3a40*/  FFMA.FTZ R177, R173, R208, R176 ;  /* 0x000000d0adb17223 */ /* 0x000fc800000100b0 */
[----:B------:R-:W-:-:S04]  /*3a50*/  FADD.FTZ R176, R172, -R177 ;  /* 0x800000b1acb07221 */ /* 0x000fc80000010000 */
[----:B------:R-:W-:-:S04]  /*3a60*/  FMUL.FTZ R176, R207, R176 ;  /* 0x000000b0cfb07220 */ /* 0x000fc80000410000 */
[----:B------:R-:W-:-:S04]  /*3a70*/  @P4 IMAD.U32 R177, R28, 0x10000, RZ ;  /* 0x000100001cb14824 */ /* 0x000fc800078e00ff */
[----:B------:R-:W-:-:S07]  /*3a80*/  @P4 FADD.FTZ R176, R176, R177 ;  /* 0x000000b1b0b04221 */ /* 0x000fce0000010000 */
.L_x_2893:
[----:B------:R-:W-:Y:S05]  /*3a90*/  BSYNC B2 ;  /* 0x0000000000027941 */ /* 0x000fea0003800000 */
.L_x_2891:
        /* <DEDUP_REMOVED lines=18> */
.L_x_2895:
        /* <DEDUP_REMOVED lines=8> */
.L_x_2896:
[----:B------:R-:W-:Y:S05]  /*3c40*/  BSYNC B2 ;  /* 0x0000000000027941 */ /* 0x000fea0003800000 */
.L_x_2894:
        /* <DEDUP_REMOVED lines=16> */
.L_x_2898:
[----:B0-----:R-:W-:-:S04]  /*3d50*/  ISETP.NE.AND P6, PT, R2, RZ, PT ;  /* 0x000000ff0200720c */ /* 0x001fc80003fc5270 */
[----:B------:R-:W-:-:S05]  /*3d60*/  FSEL R176, R192, RZ, !P6 ;  /* 0x000000ffc0b07208 */ /* 0x000fca0007000000 */
[----:B------:R-:W-:-:S04]  /*3d70*/  FFMA.FTZ R177, R175, R208, R176 ;  /* 0x000000d0afb17223 */ /* 0x000fc800000100b0 */
[----:B------:R-:W-:Y:S01]  /*3d80*/  FADD.FTZ R176, R174, -R177 ;  /* 0x800000b1aeb07221 */ /* 0x000fe20000010000 */
[----:B------:R-:W-:-:S03]  /*3d90*/  @P4 IMAD.U32 R177, R29, 0x10000, RZ ;  /* 0x000100001db14824 */ /* 0x000fc600078e00ff */
[----:B------:R-:W-:-:S04]  /*3da0*/  FMUL.FTZ R176, R207, R176 ;  /* 0x000000b0cfb07220 */ /* 0x000fc80000410000 */
[----:B------:R-:W-:-:S07]  /*3db0*/  @P4 FADD.FTZ R176, R176, R177 ;  /* 0x000000b1b0b04221 */ /* 0x000fce0000010000 */
.L_x_2899:
[----:B------:R-:W-:Y:S05]  /*3dc0*/  BSYNC B2 ;  /* 0x0000000000027941 */ /* 0x000fea0003800000 */
.L_x_2897:
        /* <DEDUP_REMOVED lines=16> */
.L_x_2901:
        /* <DEDUP_REMOVED lines=8> */
.L_x_2902:
[----:B------:R-:W-:Y:S05]  /*3f50*/  BSYNC B2 ;  /* 0x0000000000027941 */ /* 0x000fea0003800000 */
.L_x_2900:
        /* <DEDUP_REMOVED lines=16> */
.L_x_2904:
[----:B0-----:R-:W-:-:S04]  /*4060*/  ISETP.NE.AND P6, PT, R2, RZ, PT ;  /* 0x000000ff0200720c */ /* 0x001fc80003fc5270 */
[----:B------:R-:W-:-:S05]  /*4070*/  FSEL R176, R192, RZ, !P6 ;  /* 0x000000ffc0b07208 */ /* 0x000fca0007000000 */
[----:B------:R-:W-:-:S04]  /*4080*/  FFMA.FTZ R177, R195, R208, R176 ;  /* 0x000000d0c3b17223 */ /* 0x000fc800000100b0 */
[----:B------:R-:W-:Y:S01]  /*4090*/  FADD.FTZ R176, R194, -R177 ;  /* 0x800000b1c2b07221 */ /* 0x000fe20000010000 */
[----:B------:R-:W-:-:S03]  /*40a0*/  @P4 IMAD.U32 R177, R30, 0x10000, RZ ;  /* 0x000100001eb14824 */ /* 0x000fc600078e00ff */
[----:B------:R-:W-:-:S04]  /*40b0*/  FMUL.FTZ R176, R207, R176 ;  /* 0x000000b0cfb07220 */ /* 0x000fc80000410000 */
[----:B------:R-:W-:-:S07]  /*40c0*/  @P4 FADD.FTZ R176, R176, R177 ;  /* 0x000000b1b0b04221 */ /* 0x000fce0000010000 */
.L_x_2905:
[----:B------:R-:W-:Y:S05]  /*40d0*/  BSYNC B2 ;  /* 0x0000000000027941 */ /* 0x000fea0003800000 */
.L_x_2903:
        /* <DEDUP_REMOVED lines=16> */
.L_x_2907:
        /* <DEDUP_REMOVED lines=8> */
.L_x_2908:
[----:B------:R-:W-:Y:S05]  /*4260*/  BSYNC B2 ;  /* 0x0000000000027941 */ /* 0x000fea0003800000 */
.L_x_2906:
        /* <DEDUP_REMOVED lines=16> */
.L_x_2910:
[----:B0-----:R-:W-:-:S04]  /*4370*/  ISETP.NE.AND P6, PT, R2, RZ, PT ;  /* 0x000000ff0200720c */ /* 0x001fc80003fc5270 */
[----:B------:R-:W-:-:S05]  /*4380*/  FSEL R176, R192, RZ, !P6 ;  /* 0x000000ffc0b07208 */ /* 0x000fca0007000000 */
[----:B------:R-:W-:-:S04]  /*4390*/  FFMA.FTZ R177, R197, R208, R176 ;  /* 0x000000d0c5b17223 */ /* 0x000fc800000100b0 */
[----:B------:R-:W-:Y:S01]  /*43a0*/  FADD.FTZ R176, R202, -R177 ;  /* 0x800000b1cab07221 */ /* 0x000fe20000010000 */
[----:B------:R-:W-:-:S03]  /*43b0*/  @P4 IMAD.U32 R177, R31, 0x10000, RZ ;  /* 0x000100001fb14824 */ /* 0x000fc600078e00ff */
[----:B------:R-:W-:-:S04]  /*43c0*/  FMUL.FTZ R176, R207, R176 ;  /* 0x000000b0cfb07220 */ /* 0x000fc80000410000 */
[----:B------:R-:W-:-:S07]  /*43d0*/  @P4 FADD.FTZ R176, R176, R177 ;  /* 0x000000b1b0b04221 */ /* 0x000fce0000010000 */
.L_x_2911:
[----:B------:R-:W-:Y:S05]  /*43e0*/  BSYNC B2 ;  /* 0x0000000000027941 */ /* 0x000fea0003800000 */
.L_x_2909:
        /* <DEDUP_REMOVED lines=16> */
.L_x_2913:
[----:B0-----:R-:W-:Y:S02]  /*44f0*/  ISETP.NE.AND P2, PT, R2, RZ, PT ;  /* 0x000000ff0200720c */ /* 0x001fe40003f45270 */
[----:B------:R-:W-:Y:S02]  /*4500*/  @P4 PRMT R178, R31, 0x7632, R178 ;  /* 0x000076321fb24816 */ /* 0x000fe400000000b2 */
[----:B------:R-:W-:-:S03]  /*4510*/  FSEL R177, R192, RZ, !P2 ;  /* 0x000000ffc0b17208 */ /* 0x000fc60005000000 */
[----:B------:R-:W-:Y:S02]  /*4520*/  @P4 IMAD.U32 R178, R178, 0x10000, RZ ;  /* 0x00010000b2b24824 */ /* 0x000fe400078e00ff */
[----:B------:R-:W-:-:S04]  /*4530*/  FFMA.FTZ R177, R206, R208, R177 ;  /* 0x000000d0ceb17223 */ /* 0x000fc800000100b1 */
[----:B------:R-:W-:-:S04]  /*4540*/  FADD.FTZ R176, R204, -R177 ;  /* 0x800000b1ccb07221 */ /* 0x000fc80000010000 */
[----:B------:R-:W-:-:S04]  /*4550*/  FMUL.FTZ R207, R207, R176 ;  /* 0x000000b0cfcf7220 */ /* 0x000fc80000410000 */
[----:B------:R-:W-:-:S07]  /*4560*/  @P4 FADD.FTZ R207, R207, R178 ;  /* 0x000000b2cfcf4221 */ /* 0x000fce0000010000 */
.L_x_2914:
[----:B------:R-:W-:Y:S05]  /*4570*/  BSYNC B2 ;  /* 0x0000000000027941 */ /* 0x000fea0003800000 */
.L_x_2912:
        /* <DEDUP_REMOVED lines=16> */
.L_x_2888:
[----:B------:R-:W-:Y:S05]  /*4680*/  BSYNC B1 ;  /* 0x0000000000017941 */ /* 0x000fea0003800000 */
.L_x_2887:
[----:B-12-4-:R-:W1:Y:S02]  /*4690*/  LDC.64 R176, c[0x0][0x210] ;  /* 0x00008400ffb07b82 */ /* 0x016e640000000a00 */
[----:B-1----:R-:W-:-:S04]  /*46a0*/  LEA R4, R176, R4, 0x2 ;  /* 0x00000004b0047211 */ /* 0x002fc800078e10ff */
[----:B------:R-:W-:-:S13]  /*46b0*/  ISETP.GE.AND P2, PT, R4, R177, PT ;  /* 0x000000b10400720c */ /* 0x000fda0003f46270 */
[----:B------:R-:W-:Y:S05]  /*46c0*/  @!P2 BRA `(.L_x_2915) ;  /* 0xffffffbc00c8a947 */ /* 0x000fea000383ffff */
.L_x_2816:
[----:B------:R-:W-:Y:S05]  /*46d0*/  BSYNC B0 ;  /* 0x0000000000007941 */ /* 0x000fea0003800000 */
.L_x_2815:
[----:B------:R-:W1:Y:S01]  /*46e0*/  S2R R4, SR_CgaCtaId ;  /* 0x0000000000047919 */ /* 0x000e620000008800 */
[--C-:B0-----:R-:W-:Y:S01]  /*46f0*/  SHF.R.U32.HI R2, RZ, 0x5, R0.reuse ;  /* 0x00000005ff027819 */ /* 0x101fe20000011600 */
[----:B------:R-:W-:Y:S05]  /*4700*/  WARPSYNC.ALL ;  /* 0x0000000000007948 */ /* 0x000fea0003800000 */
[----:B------:R-:W-:Y:S01]  /*4710*/  LOP3.LUT R5, R0, 0x1f, RZ, 0xc0, !PT ;  /* 0x0000001f00057812 */ /* 0x000fe200078ec0ff */
[----:B------:R-:W0:Y:S01]  /*4720*/  S2R R22, SR_CTAID.X ;  /* 0x0000000000167919 */ /* 0x000e220000002500 */
        /* <DEDUP_REMOVED lines=13> */
[----:B------:R-:W-:Y:S01]  /*4800*/  LEA R2, R2, R3, 0x5 ;  /* 0x0000000302027211 */ /* 0x000fe200078e28ff */
[----:B------:R-:W-:Y:S02]  /*4810*/  IMAD R3, R0, 0x4, R3 ;  /* 0x0000000400037824 */ /* 0x000fe400078e0203 */
[----:B0-----:R-:W-:Y:S02]  /*4820*/  IMAD R27, R22, R9, RZ ;  /* 0x00000009161b7224 */ /* 0x001fe400078e02ff */
        /* <DEDUP_REMOVED lines=120> */
[----:B0-----:R-:W-:-:S05]  /*4fb0*/  IADD3.X R43, RZ, RZ, RZ, P6, !PT ;  /* 0x000000ffff2b7210 */ /* 0x001fca00037fe4ff */
        /* <DEDUP_REMOVED lines=65> */
[----:B-1----:R-:W-:Y:S01]  /*53d0*/  IMAD.X R3, RZ, RZ, R3, P6 ;  /* 0x000000ffff037224 */ /* 0x002fe200030e0603 */
[----:B------:R-:W-:-:S04]  /*53e0*/  IADD3 R8, P6, R8, 0x200, RZ ;  /* 0x0000020008087810 */ /* 0x000fc80007fde0ff */
[----:B------:R-:W-:-:S09]  /*53f0*/  IADD3.X R23, RZ, R23, RZ, P6, !PT ;  /* 0x00000017ff177210 */ /* 0x000fd200037fe4ff */
.L_x_2917:
[----:B------:R-:W-:Y:S05]  /*5400*/  BSYNC B0 ;  /* 0x0000000000007941 */ /* 0x000fea0003800000 */
.L_x_2916:
[----:B------:R-:W-:Y:S01]  /*5410*/  BSSY B0, `(.L_x_2918) ;  /* 0x0000011000007945 */ /* 0x000fe20003800000 */
[----:B------:R-:W-:-:S03]  /*5420*/  FADD.FTZ R31, R31, R14 ;  /* 0x0000000e1f1f7221 */ /* 0x000fc60000010000 */
[----:B------:R-:W-:Y:S05]  /*5430*/  @!P0 BRA `(.L_x_2919) ;  /* 0x0000000000388947 */ /* 0x000fea0003800000 */
[----:B------:R-:W-:Y:S01]  /*5440*/  MOV R2, R18 ;  /* 0x0000001200027202 */ /* 0x000fe20000000f00 */
[----:B--2---:R-:W-:Y:S01]  /*5450*/  IMAD.MOV.U32 R5, RZ, RZ, R25 ;  /* 0x000000ffff057224 */ /* 0x004fe200078e0019 */
[----:B------:R-:W-:Y:S02]  /*5460*/  MOV R4, R10 ;  /* 0x0000000a00047202 */ /* 0x000fe40000000f00 */
[----:B------:R-:W-:Y:S01]  /*5470*/  MOV R6, R8 ;  /* 0x0000000800067202 */ /* 0x000fe20000000f00 */
[----:B------:R1:W-:Y:S01]  /*5480*/  STG.E desc[UR4][R2.64], R69 ;  /* 0x0000004502007986 */ /* 0x0003e2000c101904 */
[----:B------:R-:W-:Y:S02]  /*5490*/  MOV R7, R23 ;  /* 0x0000001700077202 */ /* 0x000fe40000000f00 */
[----:B------:R-:W-:Y:S01]  /*54a0*/  IADD3 R8, P6, R8, 0x200, RZ ;  /* 0x0000020008087810 */ /* 0x000fe20007fde0ff */
[----:B------:R3:W-:Y:S01]  /*54b0*/  STG.E desc[UR4][R4.64], R11 ;  /* 0x0000000b04007986 */ /* 0x0007e2000c101904 */
[----:B------:R-:W-:-:S02]  /*54c0*/  IADD3 R18, P0, R18, 0x200, RZ ;  /* 0x0000020012127810 */ /* 0x000fc40007f1e0ff */
[----:B------:R-:W-:Y:S01]  /*54d0*/  IADD3 R10, P5, R10, 0x200, RZ ;  /* 0x000002000a0a7810 */ /* 0x000fe20007fbe0ff */
[----:B------:R3:W-:Y:S01]  /*54e0*/  STG.E desc[UR4][R6.64], R31 ;  /* 0x0000001f06007986 */ /* 0x0007e2000c101904 */
[----:B------:R-:W-:Y:S02]  /*54f0*/  IMAD.X R23, RZ, RZ, R23, P6 ;  /* 0x000000ffff177224 */ /* 0x000fe400030e0617 */
[----:B------:R-:W-:Y:S02]  /*5500*/  IADD3.X R25, RZ, R25, RZ, P5, !PT ;  /* 0x00000019ff197210 */ /* 0x000fe40002ffe4ff */
[----:B-1----:R-:W-:-:S07]  /*5510*/  IADD3.X R3, RZ, R3, RZ, P0, !PT ;  /* 0x00000003ff037210 */ /* 0x002fce00007fe4ff */
.L_x_2919:
[----:B------:R-:W-:Y:S05]  /*5520*/  BSYNC B0 ;  /* 0x0000000000007941 */ /* 0x000fea0003800000 */
.L_x_2918:
[----:B------:R-:W-:Y:S01]  /*5530*/  BSSY B0, `(.L_x_2920) ;  /* 0x0000011000007945 */ /* 0x000fe20003800000 */
[----:B------:R-:W-:-:S03]  /*5540*/  FADD.FTZ R37, R12, R37 ;  /* 0x000000250c257221 */ /* 0x000fc60000010000 */
[----:B------:R-:W-:Y:S05]  /*5550*/  @!P1 BRA `(.L_x_2921) ;  /* 0x0000000000389947 */ /* 0x000fea0003800000 */
[----:B------:R-:W-:Y:S01]  /*5560*/  MOV R2, R18 ;  /* 0x0000001200027202 */ /* 0x000fe20000000f00 */
[----:B--23--:R-:W-:Y:S01]  /*5570*/  IMAD.MOV.U32 R7, RZ, RZ, R23 ;  /* 0x000000ffff077224 */ /* 0x00cfe200078e0017 */
        /* <DEDUP_REMOVED lines=9> */
[----:B------:R-:W-:Y:S02]  /*5610*/  IADD3.X R25, RZ, R25, RZ, P1, !PT ;  /* 0x00000019ff197210 */ /* 0x000fe40000ffe4ff */
[----:B------:R-:W-:Y:S02]  /*5620*/  IADD3.X R23, RZ, R23, RZ, P5, !PT ;  /* 0x00000017ff177210 */ /* 0x000fe40002ffe4ff */
[----:B-1----:R-:W-:-:S07]  /*5630*/  IADD3.X R3, RZ, R3, RZ, P0, !PT ;  /* 0x00000003ff037210 */ /* 0x002fce00007fe4ff */
.L_x_2921:
[----:B------:R-:W-:Y:S05]  /*5640*/  BSYNC B0 ;  /* 0x0000000000007941 */ /* 0x000fea0003800000 */
.L_x_2920:
[----:B------:R-:W-:Y:S01]  /*5650*/  BSSY B0, `(.L_x_2922) ;  /* 0x0000011000007945 */ /* 0x000fe20003800000 */
[----:B0-----:R-:W-:-:S03]  /*5660*/  FADD.FTZ R33, R33, R16 ;  /* 0x0000001021217221 */ /* 0x001fc60000010000 */
[----:B------:R-:W-:Y:S05]  /*5670*/  @!P2 BRA `(.L_x_2923) ;  /* 0x000000000038a947 */ /* 0x000fea0003800000 */
[----:B------:R-:W-:Y:S01]  /*5680*/  MOV R2, R18 ;  /* 0x0000001200027202 */ /* 0x000fe20000000f00 */
[----:B--234-:R-:W-:Y:S01]  /*5690*/  IMAD.MOV.U32 R4, RZ, RZ, R10 ;  /* 0x000000ffff047224 */ /* 0x01cfe200078e000a */
        /* <DEDUP_REMOVED lines=11> */
[----:B0-----:R-:W-:-:S07]  /*5750*/  IADD3.X R3, RZ, R3, RZ, P0, !PT ;  /* 0x00000003ff037210 */ /* 0x001fce00007fe4ff */
.L_x_2923:
[----:B------:R-:W-:Y:S05]  /*5760*/  BSYNC B0 ;  /* 0x0000000000007941 */ /* 0x000fea0003800000 */
.L_x_2922:
[----:B------:R-:W-:Y:S01]  /*5770*/  BSSY B0, `(.L_x_2924) ;  /* 0x0000011000007945 */ /* 0x000fe20003800000 */
[----:B------:R-:W-:-:S03]  /*5780*/  FADD.FTZ R39, R22, R39 ;  /* 0x0000002716277221 */ /* 0x000fc60000010000 */
[----:B------:R-:W-:Y:S05]  /*5790*/  @!P3 BRA `(.L_x_2925) ;  /* 0x000000000038b947 */ /* 0x000fea0003800000 */
[----:B------:R-:W-:Y:S01]  /*57a0*/  MOV R2, R18 ;  /* 0x0000001200027202 */ /* 0x000fe20000000f00 */
[----:B-1234-:R-:W-:Y:S01]  /*57b0*/  IMAD.MOV.U32 R6, RZ, RZ, R8 ;  /* 0x000000ffff067224 */ /* 0x01efe200078e0008 */
        /* <DEDUP_REMOVED lines=11> */
[----:B0-----:R-:W-:-:S07]  /*5870*/  IADD3.X R3, RZ, R3, RZ, P0, !PT ;  /* 0x00000003ff037210 */ /* 0x001fce00007fe4ff */
.L_x_2925:
[----:B------:R-:W-:Y:S05]  /*5880*/  BSYNC B0 ;  /* 0x0000000000007941 */ /* 0x000fea0003800000 */
.L_x_2924:
[----:B------:R-:W-:Y:S01]  /*5890*/  IMAD.MOV.U32 R2, RZ, RZ, R18 ;  /* 0x000000ffff027224 */ /* 0x000fe200078e0012 */
        /* <DEDUP_REMOVED lines=9> */
.L_x_2830:
[----:B------:R-:W-:Y:S01]  /*5930*/  HFMA2.MMA R215, -RZ, RZ, 0, 5.9604644775390625e-08 ;  /* 0x00000001ffd77435 */ /* 0x000fe200000001ff */
[----:B------:R-:W-:Y:S01]  /*5940*/  BSSY B1, `(.L_x_2926) ;  /* 0x0000007000017945 */ /* 0x000fe20003800000 */
[----:B------:R-:W-:Y:S01]  /*5950*/  IMAD.MOV.U32 R216, RZ, RZ, R211 ;  /* 0x000000ffffd87224 */ /* 0x000fe200078e00d3 */
[----:B------:R-:W-:Y:S02]  /*5960*/  MOV R218, 0x1f ;  /* 0x0000001f00da7802 */ /* 0x000fe40000000f00 */
[----:B------:R-:W-:-:S07]  /*5970*/  MOV R213, 0xffffffff ;  /* 0xffffffff00d57802 */ /* 0x000fce0000000f00 */
[----:B01---5:R-:W-:Y:S05]  /*5980*/  WARPSYNC.COLLECTIVE R213, `(.L_x_2927) ;  /* 0x00000000d5087348 */ /* 0x023fea0003c00000 */
[----:B------:R2:W3:Y:S02]  /*5990*/  SHFL.BFLY P3, R214, R216, R215, R218 ;  /* 0x0c0000d7d8d67389 */ /* 0x0004e400000600da */
[----:B0123-5:R-:W-:Y:S01]  /*59a0*/  ENDCOLLECTIVE ;  /* 0x000000000000791b */ /* 0x02ffe20003800000 */
.L_x_2927:
[----:B------:R-:W-:Y:S05]  /*59b0*/  BSYNC B1 ;  /* 0x0000000000017941 */ /* 0x000fea0003800000 */
.L_x_2926:
        /* <DEDUP_REMOVED lines=8> */
.L_x_2928:
[----:B------:R-:W-:Y:S01]  /*5a40*/  FADD.FTZ R176, R176, R211 ;  /* 0x000000d3b0b07221 */ /* 0x000fe20000010000 */
[----:B------:R-:W-:-:S03]  /*5a50*/  HFMA2.MMA R215, -RZ, RZ, 0, 1.1920928955078125e-07 ;  /* 0x00000002ffd77435 */ /* 0x000fc600000001ff */
[----:B------:R-:W-:Y:S01]  /*5a60*/  IMAD.MOV.U32 R216, RZ, RZ, R176 ;  /* 0x000000ffffd87224 */ /* 0x000fe200078e00b0 */
[----:B------:R-:W-:-:S07]  /*5a70*/  MOV R177, R214 ;  /* 0x000000d600b17202 */ /* 0x000fce0000000f00 */
[----:B------:R-:W-:Y:S05]  /*5a80*/  WARPSYNC.COLLECTIVE R213, `(.L_x_2929) ;  /* 0x00000000d5087348 */ /* 0x000fea0003c00000 */
[----:B------:R0:W1:Y:S02]  /*5a90*/  SHFL.BFLY P3, R214, R216, R215, R218 ;  /* 0x0c0000d7d8d67389 */ /* 0x00006400000600da */
[----:B01----:R-:W-:Y:S01]  /*5aa0*/  ENDCOLLECTIVE ;  /* 0x000000000000791b */ /* 0x003fe20003800000 */
.L_x_2929:
[----:B------:R-:W-:-:S05]  /*5ab0*/  FADD.FTZ R177, R177, R212 ;  /* 0x000000d4b1b17221 */ /* 0x000fca0000010000 */
[----:B------:R-:W-:Y:S02]  /*5ac0*/  MOV R216, R177 ;  /* 0x000000b100d87202 */ /* 0x000fe40000000f00 */
[----:B------:R-:W-:-:S07]  /*5ad0*/  MOV R179, R214 ;  /* 0x000000d600b37202 */ /* 0x000fce0000000f00 */
[----:B------:R-:W-:Y:S05]  /*5ae0*/  WARPSYNC.COLLECTIVE R213, `(.L_x_2930) ;  /* 0x00000000d5087348 */ /* 0x000fea0003c00000 */
[----:B------:R0:W1:Y:S02]  /*5af0*/  SHFL.BFLY P3, R214, R216, R215, R218 ;  /* 0x0c0000d7d8d67389 */ /* 0x00006400000600da */
[----:B01----:R-:W-:Y:S01]  /*5b00*/  ENDCOLLECTIVE ;  /* 0x000000000000791b */ /* 0x003fe20003800000 */
.L_x_2930:
[----:B------:R-:W-:Y:S01]  /*5b10*/  FADD.FTZ R179, R176, R179 ;  /* 0x000000b3b0b37221 */ /* 0x000fe20000010000 */
[----:B------:R-:W-:-:S03]  /*5b20*/  HFMA2.MMA R215, -RZ, RZ, 0, 2.384185791015625e-07 ;  /* 0x00000004ffd77435 */ /* 0x000fc600000001ff */
[----:B------:R-:W-:Y:S01]  /*5b30*/  IMAD.MOV.U32 R216, RZ, RZ, R179 ;  /* 0x000000ffffd87224 */ /* 0x000fe200078e00b3 */
[----:B------:R-:W-:-:S07]  /*5b40*/  MOV R178, R214 ;  /* 0x000000d600b27202 */ /* 0x000fce0000000f00 */
[----:B------:R-:W-:Y:S05]  /*5b50*/  WARPSYNC.COLLECTIVE R213, `(.L_x_2931) ;  /* 0x00000000d5087348 */ /* 0x000fea0003c00000 */
[----:B------:R0:W1:Y:S02]  /*5b60*/  SHFL.BFLY P3, R214, R216, R215, R218 ;  /* 0x0c0000d7d8d67389 */ /* 0x00006400000600da */
[----:B01----:R-:W-:Y:S01]  /*5b70*/  ENDCOLLECTIVE ;  /* 0x000000000000791b */ /* 0x003fe20003800000 */
.L_x_2931:
[----:B------:R-:W-:-:S05]  /*5b80*/  FADD.FTZ R178, R177, R178 ;  /* 0x000000b2b1b27221 */ /* 0x000fca0000010000 */
[----:B------:R-:W-:Y:S02]  /*5b90*/  MOV R216, R178 ;  /* 0x000000b200d87202 */ /* 0x000fe40000000f00 */
[----:B------:R-:W-:-:S07]  /*5ba0*/  MOV R192, R214 ;  /* 0x000000d600c07202 */ /* 0x000fce0000000f00 */
[----:B------:R-:W-:Y:S05]  /*5bb0*/  WARPSYNC.COLLECTIVE R213, `(.L_x_2932) ;  /* 0x00000000d5087348 */ /* 0x000fea0003c00000 */
[----:B------:R0:W1:Y:S02]  /*5bc0*/  SHFL.BFLY P3, R214, R216, R215, R218 ;  /* 0x0c0000d7d8d67389 */ /* 0x00006400000600da */
[----:B01----:R-:W-:Y:S01]  /*5bd0*/  ENDCOLLECTIVE ;  /* 0x000000000000791b */ /* 0x003fe20003800000 */
.L_x_2932:
[----:B------:R-:W-:Y:S01]  /*5be0*/  FADD.FTZ R192, R179, R192 ;  /* 0x000000c0b3c07221 */ /* 0x000fe20000010000 */
[----:B------:R-:W-:-:S03]  /*5bf0*/  HFMA2.MMA R215, -RZ, RZ, 0, 4.76837158203125e-07 ;  /* 0x00000008ffd77435 */ /* 0x000fc600000001ff */
[----:B------:R-:W-:Y:S01]  /*5c00*/  IMAD.MOV.U32 R216, RZ, RZ, R192 ;  /* 0x000000ffffd87224 */ /* 0x000fe200078e00c0 */
[----:B------:R-:W-:-:S07]  /*5c10*/  MOV R193, R214 ;  /* 0x000000d600c17202 */ /* 0x000fce0000000f00 */
[----:B------:R-:W-:Y:S05]  /*5c20*/  WARPSYNC.COLLECTIVE R213, `(.L_x_2933) ;  /* 0x00000000d5087348 */ /* 0x000fea0003c00000 */
[----:B------:R0:W1:Y:S02]  /*5c30*/  SHFL.BFLY P3, R214, R216, R215, R218 ;  /* 0x0c0000d7d8d67389 */ /* 0x00006400000600da */
[----:B01----:R-:W-:Y:S01]  /*5c40*/  ENDCOLLECTIVE ;  /* 0x000000000000791b */ /* 0x003fe20003800000 */
.L_x_2933:
[----:B------:R-:W-:-:S05]  /*5c50*/  FADD.FTZ R193, R178, R193 ;  /* 0x000000c1b2c17221 */ /* 0x000fca0000010000 */
[----:B------:R-:W-:Y:S02]  /*5c60*/  MOV R216, R193 ;  /* 0x000000c100d87202 */ /* 0x000fe40000000f00 */
[----:B------:R-:W-:-:S07]  /*5c70*/  MOV R209, R214 ;  /* 0x000000d600d17202 */ /* 0x000fce0000000f00 */
[----:B------:R-:W-:Y:S05]  /*5c80*/  WARPSYNC.COLLECTIVE R213, `(.L_x_2934) ;  /* 0x00000000d5087348 */ /* 0x000fea0003c00000 */
[----:B------:R0:W1:Y:S02]  /*5c90*/  SHFL.BFLY P3, R214, R216, R215, R218 ;  /* 0x0c0000d7d8d67389 */ /* 0x00006400000600da */
[----:B01----:R-:W-:Y:S01]  /*5ca0*/  ENDCOLLECTIVE ;  /* 0x000000000000791b */ /* 0x003fe20003800000 */
.L_x_2934:
[----:B------:R-:W-:Y:S01]  /*5cb0*/  FADD.FTZ R209, R192, R209 ;  /* 0x000000d1c0d17221 */ /* 0x000fe20000010000 */
[----:B------:R-:W-:-:S03]  /*5cc0*/  HFMA2.MMA R215, -RZ, RZ, 0, 9.5367431640625e-07 ;  /* 0x00000010ffd77435 */ /* 0x000fc600000001ff */
[----:B------:R-:W-:Y:S01]  /*5cd0*/  IMAD.MOV.U32 R216, RZ, RZ, R209 ;  /* 0x000000ffffd87224 */ /* 0x000fe200078e00d1 */
[----:B------:R-:W-:-:S07]  /*5ce0*/  MOV R208, R214 ;  /* 0x000000d600d07202 */ /* 0x000fce0000000f00 */
[----:B------:R-:W-:Y:S05]  /*5cf0*/  WARPSYNC.COLLECTIVE R213, `(.L_x_2935) ;  /* 0x00000000d5087348 */ /* 0x000fea0003c00000 */
[----:B------:R0:W1:Y:S02]  /*5d00*/  SHFL.BFLY P3, R214, R216, R215, R218 ;  /* 0x0c0000d7d8d67389 */ /* 0x00006400000600da */
[----:B01----:R-:W-:Y:S01]  /*5d10*/  ENDCOLLECTIVE ;  /* 0x000000000000791b */ /* 0x003fe20003800000 */
.L_x_2935:
[----:B------:R-:W-:-:S05]  /*5d20*/  FADD.FTZ R208, R193, R208 ;  /* 0x000000d0c1d07221 */ /* 0x000fca0000010000 */
[----:B------:R-:W-:Y:S02]  /*5d30*/  MOV R216, R208 ;  /* 0x000000d000d87202 */ /* 0x000fe40000000f00 */
[----:B------:R-:W-:-:S07]  /*5d40*/  MOV R176, R214 ;  /* 0x000000d600b07202 */ /* 0x000fce0000000f00 */
[----:B------:R-:W-:Y:S05]  /*5d50*/  WARPSYNC.COLLECTIVE R213, `(.L_x_2936) ;  /* 0x00000000d5087348 */ /* 0x000fea0003c00000 */
[----:B------:R0:W1:Y:S02]  /*5d60*/  SHFL.BFLY P3, R214, R216, R215, R218 ;  /* 0x0c0000d7d8d67389 */ /* 0x00006400000600da */
[----:B01----:R-:W-:Y:S01]  /*5d70*/  ENDCOLLECTIVE ;  /* 0x000000000000791b */ /* 0x003fe20003800000 */
.L_x_2936:
[----:B------:R-:W-:Y:S01]  /*5d80*/  MOV R177, R214 ;  /* 0x000000d600b17202 */ /* 0x000fe20000000f00 */
[----:B------:R-:W-:Y:S06]  /*5d90*/  BRA `(.L_x_2937) ;  /* 0xffffffbc00b47947 */ /* 0x000fec000383ffff */
.L_x_2938:
        /* <DEDUP_REMOVED lines=14> */
.L_x_11702:


//--------------------- .text._ZN10layer_norm13ln_bwd_kernelINS_13Kernel_traitsIf13__nv_bfloat16S2_S2_fjLj768ELj1ELj4ELj1ELj16ENS_18Kernel_traits_baseILj768EfS2_S2_S2_fjLj128EEEEELb0ELb1ELb1ELb1EEEvNS_9BwdParamsE --------------------------
	.section	.text._ZN10layer_norm13ln_bwd_kernelINS_13Kernel_traitsIf13__nv_bfloat16S2_S2_fjLj768ELj1ELj4ELj1ELj16ENS_18Kernel_traits_baseILj768EfS2_S2_S2_fjLj128EEEEELb0ELb1ELb1ELb1EEEvNS_9BwdParamsE,"ax",@progbits
	.align	128
        .global         _ZN10layer_norm13ln_bwd_kernelINS_13Kernel_traitsIf13__nv_bfloat16S2_S2_fjLj768ELj1ELj4ELj1ELj16ENS_18Kernel_traits_baseILj768EfS2_S2_S2_fjLj128EEEEELb0ELb1ELb1ELb1EEEvNS_9BwdParamsE
        .type           _ZN10layer_norm13ln_bwd_kernelINS_13Kernel_traitsIf13__nv_bfloat16S2_S2_fjLj768ELj1ELj4ELj1ELj16ENS_18Kernel_traits_baseILj768EfS2_S2_S2_fjLj128EEEEELb0ELb1ELb1ELb1EEEvNS_9BwdParamsE,@function
        .size           _ZN10layer_norm13ln_bwd_kernelINS_13Kernel_traitsIf13__nv_bfloat16S2_S2_fjLj768ELj1ELj4ELj1ELj16ENS_18Kernel_traits_baseILj768EfS2_S2_S2_fjLj128EEEEELb0ELb1ELb1ELb1EEEvNS_9BwdParamsE,(.L_x_11703 - _ZN10layer_norm13ln_bwd_kernelINS_13Kernel_traitsIf13__nv_bfloat16S2_S2_fjLj768ELj1ELj4ELj1ELj16ENS_18Kernel_traits_baseILj768EfS2_S2_S2_fjLj128EEEEELb0ELb1ELb1ELb1EEEvNS_9BwdParamsE)
        .other          _ZN10layer_norm13ln_bwd_kernelINS_13Kernel_traitsIf13__nv_bfloat16S2_S2_fjLj768ELj1ELj4ELj1ELj16ENS_18Kernel_traits_baseILj768EfS2_S2_S2_fjLj128EEEEELb0ELb1ELb1ELb1EEEvNS_9BwdParamsE,@"STO_CUDA_ENTRY STV_DEFAULT"
_ZN10layer_norm13ln_bwd_kernelINS_13Kernel_traitsIf13__nv_bfloat16S2_S2_fjLj768ELj1ELj4ELj1ELj16ENS_18Kernel_traits_baseILj768EfS2_S2_S2_fjLj128EEEEELb0ELb1ELb1ELb1EEEvNS_9BwdParamsE:
.text._ZN10layer_norm13ln_bwd_kernelINS_13Kernel_traitsIf13__nv_bfloat16S2_S2_fjLj768ELj1ELj4ELj1ELj16ENS_18Kernel_traits_baseILj768EfS2_S2_S2_fjLj128EEEEELb0ELb1ELb1ELb1EEEvNS_9BwdParamsE:
        /* <DEDUP_REMOVED lines=50> */
.L_x_2940:
[----:B------:R-:W-:Y:S01]  /*0320*/  SHF.L.U32 R2, R0, 0x5, RZ ;  /* 0x0000000500027819 */ /* 0x000fe200000006ff */
[----:B------:R-:W-:Y:S01]  /*0330*/  ULDC.64 UR6, c[0x0][0x260] ;  /* 0x0000980000067ab9 */ /* 0x000fe20000000a00 */
[----:B------:R-:W-:Y:S02]  /*0340*/  ULDC.64 UR8, c[0x0][0x278] ;  /* 0x00009e0000087ab9 */ /* 0x000fe40000000a00 */
[----:B------:R-:W-:-:S04]  /*0350*/  LOP3.LUT R2, R2, 0x3e0, RZ, 0xc0, !PT ;  /* 0x000003e002027812 */ /* 0x000fc800078ec0ff */
[C---:B------:R-:W-:Y:S02]  /*0360*/  IADD3 R6, P0, R2.reuse, UR6, RZ ;  /* 0x0000000602067c10 */ /* 0x040fe4000ff1e0ff */
[----:B------:R-:W-:Y:S02]  /*0370*/  IADD3 R12, P1, R2, UR8, RZ ;  /* 0x00000008020c7c10 */ /* 0x000fe4000ff3e0ff */
[----:B------:R-:W0:Y:S01]  /*0380*/  LDC.U8 R2, c[0x0][0x2a0] ;  /* 0x0000a800ff027b82 */ /* 0x000e220000000000 */
[----:B------:R-:W-:Y:S02]  /*0390*/  IADD3.X R7, RZ, UR7, RZ, P0, !PT ;  /* 0x00000007ff077c10 */ /* 0x000fe400087fe4ff */
[----:B------:R-:W-:Y:S02]  /*03a0*/  IADD3.X R13, RZ, UR9, RZ, P1, !PT ;  /* 0x00000009ff0d7c10 */ /* 0x000fe40008ffe4ff */
[----:B------:R-:W-:Y:S02]  /*03b0*/  CS2R R10, SRZ ;  /* 0x00000000000a7805 */ /* 0x000fe4000001ff00 */
[----:B------:R-:W-:Y:S01]  /*03c0*/  CS2R R4, SRZ ;  /* 0x0000000000047805 */ /* 0x000fe2000001ff00 */
[----:B------:R-:W5:Y:S01]  /*03d0*/  LDG.E.128 R76, desc[UR4][R6.64] ;  /* 0x00000004064c7981 */ /* 0x000f62000c1e1d00 */
[----:B------:R-:W-:-:S02]  /*03e0*/  CS2R R8, SRZ ;  /* 0x0000000000087805 */ /* 0x000fc4000001ff00 */
[----:B------:R-:W-:Y:S02]  /*03f0*/  CS2R R14, SRZ ;  /* 0x00000000000e7805 */ /* 0x000fe4000001ff00 */
[----:B------:R-:W-:Y:S01]  /*0400*/  CS2R R18, SRZ ;  /* 0x0000000000127805 */ /* 0x000fe2000001ff00 */
[----:B------:R-:W5:Y:S01]  /*0410*/  LDG.E.128 R80, desc[UR4][R6.64+0x10] ;  /* 0x0000100406507981 */ /* 0x000f62000c1e1d00 */
[----:B------:R-:W-:Y:S02]  /*0420*/  CS2R R16, SRZ ;  /* 0x0000000000107805 */ /* 0x000fe4000001ff00 */
        /* <DEDUP_REMOVED lines=14> */
[----:B------:R1:W5:Y:S01]  /*0510*/  LDG.E.128 R96, desc[UR4][R6.64+0x810] ;  /* 0x0008100406607981 */ /* 0x000362000c1e1d00 */
        /* <DEDUP_REMOVED lines=9> */
[----:B-1----:R-:W-:Y:S02]  /*05b0*/  CS2R R6, SRZ ;  /* 0x0000000000067805 */ /* 0x002fe4000001ff00 */
        /* <DEDUP_REMOVED lines=13> */
[----:B------:R1:W5:Y:S02]  /*0690*/  LDG.E.128 R120, desc[UR4][R12.64+0x810] ;  /* 0x000810040c787981 */ /* 0x000364000c1e1d00 */
[----:B01----:R-:W-:-:S07]  /*06a0*/  CS2R R12, SRZ ;  /* 0x00000000000c7805 */ /* 0x003fce000001ff00 */
.L_x_3018:
[----:B------:R-:W0:Y:S08]  /*06b0*/  LDC.64 R152, c[0x0][0x288] ;  /* 0x0000a200ff987b82 */ /* 0x000e300000000a00 */
[----:B------:R-:W1:Y:S08]  /*06c0*/  LDC R208, c[0x0][0x218] ;  /* 0x00008600ffd07b82 */ /* 0x000e700000000800 */
[----:B------:R-:W2:Y:S01]  /*06d0*/  LDC.64 R150, c[0x0][0x258] ;  /* 0x00009600ff967b82 */ /* 0x000ea20000000a00 */
[----:B0-----:R-:W-:-:S07]  /*06e0*/  IMAD.WIDE R152, R157, 0x4, R152 ;  /* 0x000000049d987825 */ /* 0x001fce00078e0298 */
[----:B------:R-:W0:Y:S01]  /*06f0*/  LDC.64 R148, c[0x0][0x280] ;  /* 0x0000a000ff947b82 */ /* 0x000e220000000a00 */
[----:B------:R-:W3:Y:S01]  /*0700*/  LDG.E R211, desc[UR4][R152.64] ;  /* 0x0000000498d37981 */ /* 0x000ee2000c1e1900 */
        /* <DEDUP_REMOVED lines=10> */
[C---:B------:R-:W-:Y:S01]  /*07b0*/  IADD3 R207, R209.reuse, 0x20, RZ ;  /* 0x00000020d1cf7810 */ /* 0x040fe20007ffe0ff */
[C---:B------:R-:W-:Y:S01]  /*07c0*/  VIADD R205, R209.reuse, 0x40 ;  /* 0x00000040d1cd7836 */ /* 0x040fe20000000000 */
[----:B------:R0:W5:Y:S01]  /*07d0*/  LDG.E R206, desc[UR4][R148.64] ;  /* 0x0000000494ce7981 */ /* 0x000162000c1e1900 */
[----:B-1----:R-:W-:-:S04]  /*07e0*/  IMAD.WIDE.U32 R150, R209, 0x10, R154 ;  /* 0x00000010d1967825 */ /* 0x002fc800078e009a */
[----:B------:R-:W-:-:S04]  /*07f0*/  IMAD.WIDE.U32 R152, R205, 0x10, R154 ;  /* 0x00000010cd987825 */ /* 0x000fc800078e009a */
[----:B0-----:R-:W-:Y:S01]  /*0800*/  IMAD.WIDE.U32 R148, R207, 0x10, R154 ;  /* 0x00000010cf947825 */ /* 0x001fe200078e009a */
[----:B---3--:R-:W-:-:S13]  /*0810*/  ISETP.GT.AND P2, PT, R211, RZ, PT ;  /* 0x000000ffd300720c */ /* 0x008fda0003f44270 */
        /* <DEDUP_REMOVED lines=14> */
.L_x_2943:
        /* <DEDUP_REMOVED lines=10> */
[--C-:B------:R-:W-:Y:S02]  /*09a0*/  IMAD.WIDE.U32 R172, R207, 0x10, R164.reuse ;  /* 0x00000010cfac7825 */ /* 0x100fe400078e00a4 */
[----:B------:R-:W3:Y:S02]  /*09b0*/  LDG.E.128 R180, desc[UR4][R180.64] ;  /* 0x00000004b4b47981 */ /* 0x000ee4000c1e1d00 */
[----:B------:R-:W-:Y:S02]  /*09c0*/  IMAD.WIDE.U32 R164, R205, 0x10, R164 ;  /* 0x00000010cda47825 */ /* 0x000fe400078e00a4 */
[----:B------:R-:W4:Y:S02]  /*09d0*/  LDG.E.128 R172, desc[UR4][R172.64] ;  /* 0x00000004acac7981 */ /* 0x000f24000c1e1d00 */
[----:B-1----:R-:W-:Y:S02]  /*09e0*/  IMAD.WIDE R158, R157, 0x4, R158 ;  /* 0x000000049d9e7825 */ /* 0x002fe400078e029e */
[----:B------:R-:W4:Y:S02]  /*09f0*/  LDG.E.128 R164, desc[UR4][R164.64] ;  /* 0x00000004a4a47981 */ /* 0x000f24000c1e1d00 */
[C-C-:B--2---:R-:W-:Y:S01]  /*0a00*/  IMAD.WIDE.U32 R176, R3.reuse, 0x10, R160.reuse ;  /* 0x0000001003b07825 */ /* 0x144fe200078e00a0 */
[----:B------:R-:W-:Y:S01]  /*0a10*/  IADD3 R3, R3, 0x40, RZ ;  /* 0x0000004003037810 */ /* 0x000fe20007ffe0ff */
[----:B------:R-:W2:Y:S02]  /*0a20*/  LDG.E R158, desc[UR4][R158.64] ;  /* 0x000000049e9e7981 */ /* 0x000ea4000c1e1900 */
        /* <DEDUP_REMOVED lines=10> */
[----:B------:R4:W5:Y:S04]  /*0ad0*/  @P0 LDG.E.128 R136, desc[UR4][R148.64] ;  /* 0x0000000494880981 */ /* 0x000968000c1e1d00 */
[----:B------:R0:W5:Y:S01]  /*0ae0*/  @P0 LDG.E.128 R140, desc[UR4][R152.64] ;  /* 0x00000004988c0981 */ /* 0x000162000c1e1d00 */
[----:B------:R-:W-:Y:S02]  /*0af0*/  ISETP.NE.AND P0, PT, R2, RZ, PT ;  /* 0x000000ff0200720c */ /* 0x000fe40003f05270 */
[----:B---3--:R-:W-:-:S02]  /*0b00*/  PRMT R194, R183, 0x7632, R194 ;  /* 0x00007632b7c27816 */ /* 0x008fc400000000c2 */
[----:B------:R-:W-:Y:S02]  /*0b10*/  PRMT R3, R180, 0x7632, R3 ;  /* 0x00007632b4037816 */ /* 0x000fe40000000003 */
[----:B----4-:R-:W-:Y:S01]  /*0b20*/  PRMT R149, R172, 0x7632, R149 ;  /* 0x00007632ac957816 */ /* 0x010fe20000000095 */
[----:B------:R-:W-:Y:S01]  /*0b30*/  IMAD.U32 R156, R180, 0x10000, RZ ;  /* 0x00010000b49c7824 */ /* 0x000fe200078e00ff */
[C---:B------:R-:W-:Y:S02]  /*0b40*/  PRMT R190, R182.reuse, 0x7632, R190 ;  /* 0x00007632b6be7816 */ /* 0x040fe400000000be */
[----:B------:R-:W-:Y:S02]  /*0b50*/  SHF.L.U32 R192, R182, 0x10, RZ ;  /* 0x00000010b6c07819 */ /* 0x000fe400000006ff */
[----:B------:R-:W-:Y:S02]  /*0b60*/  PRMT R198, R167, 0x7632, R198 ;  /* 0x00007632a7c67816 */ /* 0x000fe400000000c6 */
[----:B--2---:R-:W-:-:S02]  /*0b70*/  FSEL R201, R158, RZ, !P0 ;  /* 0x000000ff9ec97208 */ /* 0x004fc40004000000 */
[C---:B------:R-:W-:Y:S02]  /*0b80*/  SHF.L.U32 R188, R181.reuse, 0x10, RZ ;  /* 0x00000010b5bc7819 */ /* 0x040fe400000006ff */
[C---:B------:R-:W-:Y:S01]  /*0b90*/  PRMT R182, R178.reuse, 0x7632, R182 ;  /* 0x00007632b2b67816 */ /* 0x040fe200000000b6 */
[----:B------:R-:W-:Y:S01]  /*0ba0*/  IMAD.U32 R185, R178, 0x10000, RZ ;  /* 0x00010000b2b97824 */ /* 0x000fe200078e00ff */
[----:B------:R-:W-:Y:S02]  /*0bb0*/  PRMT R186, R181, 0x7632, R186 ;  /* 0x00007632b5ba7816 */ /* 0x000fe400000000ba */
[----:B------:R-:W-:Y:S02]  /*0bc0*/  SHF.L.U32 R196, R183, 0x10, RZ ;  /* 0x00000010b7c47819 */ /* 0x000fe400000006ff */
[----:B------:R-:W-:Y:S02]  /*0bd0*/  PRMT R178, R175, 0x7632, R178 ;  /* 0x00007632afb27816 */ /* 0x000fe400000000b2 */
[----:B------:R-:W-:Y:S01]  /*0be0*/  SHF.L.U32 R194, R194, 0x10, RZ ;  /* 0x00000010c2c27819 */ /* 0x000fe200000006ff */
[----:B------:R-:W-:Y:S01]  /*0bf0*/  IMAD.U32 R149, R149, 0x10000, RZ ;  /* 0x0001000095957824 */ /* 0x000fe200078e00ff */
[----:B------:R-:W-:Y:S01]  /*0c00*/  SHF.L.U32 R3, R3, 0x10, RZ ;  /* 0x0000001003037819 */ /* 0x000fe200000006ff */
[----:B------:R-:W-:Y:S01]  /*0c10*/  FADD.FTZ R159, -R201, R156 ;  /* 0x0000009cc99f7221 */ /* 0x000fe20000010100 */
[----:B0-----:R-:W-:-:S02]  /*0c20*/  PRMT R152, R170, 0x7632, R152 ;  /* 0x00007632aa987816 */ /* 0x001fc40000000098 */
[----:B------:R-:W-:Y:S02]  /*0c30*/  SHF.L.U32 R189, R170, 0x10, RZ ;  /* 0x00000010aabd7819 */ /* 0x000fe400000006ff */
[----:B------:R-:W-:Y:S02]  /*0c40*/  SHF.L.U32 R197, R165, 0x10, RZ ;  /* 0x00000010a5c57819 */ /* 0x000fe400000006ff */
[----:B------:R-:W-:Y:S02]  /*0c50*/  SHF.L.U32 R199, R167, 0x10, RZ ;  /* 0x00000010a7c77819 */ /* 0x000fe400000006ff */
[----:B------:R-:W-:Y:S02]  /*0c60*/  SHF.L.U32 R198, R198, 0x10, RZ ;  /* 0x00000010c6c67819 */ /* 0x000fe400000006ff */
[----:B------:R-:W-:Y:S01]  /*0c70*/  PRMT R170, R165, 0x7632, R170 ;  /* 0x00007632a5aa7816 */ /* 0x000fe200000000aa */
[----:B------:R-:W-:Y:S01]  /*0c80*/  FADD.FTZ R165, -R201, R188 ;  /* 0x000000bcc9a57221 */ /* 0x000fe20000010100 */
[----:B------:R-:W-:Y:S01]  /*0c90*/  PRMT R183, R179, 0x7632, R183 ;  /* 0x00007632b3b77816 */ /* 0x000fe200000000b7 */
[----:B------:R-:W-:Y:S01]  /*0ca0*/  FADD.FTZ R219, -R201, R194 ;  /* 0x000000c2c9db7221 */ /* 0x000fe20000010100 */
[----:B------:R-:W-:-:S02]  /*0cb0*/  PRMT R150, R169, 0x7632, R150 ;  /* 0x00007632a9967816 */ /* 0x000fc40000000096 */
[----:B------:R-:W-:Y:S01]  /*0cc0*/  SHF.L.U32 R191, R169, 0x10, RZ ;  /* 0x00000010a9bf7819 */ /* 0x000fe200000006ff */
[C---:B------:R-:W-:Y:S01]  /*0cd0*/  FADD.FTZ R169, -R201.reuse, R196 ;  /* 0x000000c4c9a97221 */ /* 0x040fe20000010100 */
[----:B------:R-:W-:Y:S02]  /*0ce0*/  SHF.L.U32 R186, R186, 0x10, RZ ;  /* 0x00000010baba7819 */ /* 0x000fe400000006ff */
[----:B------:R-:W-:Y:S01]  /*0cf0*/  SHF.L.U32 R178, R178, 0x10, RZ ;  /* 0x00000010b2b27819 */ /* 0x000fe200000006ff */
[C---:B------:R-:W-:Y:S01]  /*0d00*/  FADD.FTZ R213, -R201.reuse, R3 ;  /* 0x00000003c9d57221 */ /* 0x040fe20000010100 */
[C---:B------:R-:W-:Y:S01]  /*0d10*/  PRMT R184, R176.reuse, 0x7632, R184 ;  /* 0x00007632b0b87816 */ /* 0x040fe200000000b8 */
[C---:B------:R-:W-:Y:S01]  /*0d20*/  FADD.FTZ R221, -R201.reuse, R149 ;  /* 0x00000095c9dd7221 */ /* 0x040fe20000010100 */
[----:B------:R-:W-:Y:S01]  /*0d30*/  SHF.L.U32 R195, R176, 0x10, RZ ;  /* 0x00000010b0c37819 */ /* 0x000fe200000006ff */
[----:B------:R-:W-:Y:S01]  /*0d40*/  FADD.FTZ R167, -R201, R192 ;  /* 0x000000c0c9a77221 */ /* 0x000fe20000010100 */
[----:B------:R-:W-:Y:S01]  /*0d50*/  PRMT R180, R177, 0x7632, R180 ;  /* 0x00007632b1b47816 */ /* 0x000fe200000000b4 */
[----:B------:R-:W-:Y:S01]  /*0d60*/  FADD.FTZ R233, -R201, R197 ;  /* 0x000000c5c9e97221 */ /* 0x000fe20000010100 */
[----:B------:R-:W-:Y:S01]  /*0d70*/  SHF.L.U32 R187, R177, 0x10, RZ ;  /* 0x00000010b1bb7819 */ /* 0x000fe200000006ff */
[C-C-:B------:R-:W-:Y:S01]  /*0d80*/  FADD.FTZ R241, -R201.reuse, R199.reuse ;  /* 0x000000c7c9f17221 */ /* 0x140fe20000010100 */
[--C-:B------:R-:W-:Y:S01]  /*0d90*/  FADD.FTZ R149, -R201, R198.reuse ;  /* 0x000000c6c9957221 */ /* 0x100fe20000010100 */
[C---:B-----5:R-:W-:Y:S01]  /*0da0*/  FMUL.FTZ R3, R204.reuse, R159 ;  /* 0x0000009fcc037220 */ /* 0x060fe20000410000 */
[----:B------:R-:W-:Y:S01]  /*0db0*/  SHF.L.U32 R181, R179, 0x10, RZ ;  /* 0x00000010b3b57819 */ /* 0x000fe200000006ff */
[----:B------:R-:W-:Y:S01]  /*0dc0*/  FMUL.FTZ R159, R204, R165 ;  /* 0x000000a5cc9f7220 */ /* 0x000fe20000410000 */
[C---:B------:R-:W-:Y:S01]  /*0dd0*/  PRMT R198, R162.reuse, 0x7632, R198 ;  /* 0x00007632a2c67816 */ /* 0x040fe200000000c6 */
[C---:B------:R-:W-:Y:S01]  /*0de0*/  FADD.FTZ R215, -R201.reuse, R186 ;  /* 0x000000bac9d77221 */ /* 0x040fe20000010100 */
[----:B------:R-:W-:Y:S01]  /*0df0*/  SHF.L.U32 R197, R162, 0x10, RZ ;  /* 0x00000010a2c57819 */ /* 0x000fe200000006ff */
[----:B------:R-:W-:Y:S01]  /*0e00*/  FADD.FTZ R227, -R201, R178 ;  /* 0x000000b2c9e37221 */ /* 0x000fe20000010100 */
[C---:B------:R-:W-:Y:S01]  /*0e10*/  PRMT R199, R163.reuse, 0x7632, R199 ;  /* 0x00007632a3c77816 */ /* 0x040fe200000000c7 */
[C---:B------:R-:W-:Y:S01]  /*0e20*/  FMUL.FTZ R162, R204.reuse, R219 ;  /* 0x000000dbcca27220 */ /* 0x040fe20000410000 */
[----:B------:R-:W-:Y:S01]  /*0e30*/  SHF.L.U32 R203, R163, 0x10, RZ ;  /* 0x00000010a3cb7819 */ /* 0x000fe200000006ff */
[----:B------:R-:W-:Y:S01]  /*0e40*/  FMUL.FTZ R163, R204, R169 ;  /* 0x000000a9cca37220 */ /* 0x000fe20000410000 */
[----:B------:R-:W-:Y:S01]  /*0e50*/  SHF.L.U32 R192, R183, 0x10, RZ ;  /* 0x00000010b7c07819 */ /* 0x000fe200000006ff */
[----:B------:R-:W-:-:S02]  /*0e60*/  IMAD.U32 R186, R184, 0x10000, RZ ;  /* 0x00010000b8ba7824 */ /* 0x000fc400078e00ff */
[----:B------:R-:W-:Y:S01]  /*0e70*/  FMUL.FTZ R178, R76, R195 ;  /* 0x000000c34cb27220 */ /* 0x000fe20000410000 */
[----:B------:R-:W-:Y:S01]  /*0e80*/  SHF.L.U32 R172, R172, 0x10, RZ ;  /* 0x00000010acac7819 */ /* 0x000fe200000006ff */
[-C--:B------:R-:W-:Y:S01]  /*0e90*/  FFMA.FTZ R74, R159, R187.reuse, R74 ;  /* 0x000000bb9f4a7223 */ /* 0x080fe2000001004a */
[----:B------:R-:W-:Y:S01]  /*0ea0*/  SHF.L.U32 R188, R180, 0x10, RZ ;  /* 0x00000010b4bc7819 */ /* 0x000fe200000006ff */
[----:B------:R-:W-:Y:S01]  /*0eb0*/  FADD.FTZ R50, R50, R187 ;  /* 0x000000bb32327221 */ /* 0x000fe20000010000 */
[----:B------:R-:W-:Y:S01]  /*0ec0*/  SHF.L.U32 R179, R175, 0x10, RZ ;  /* 0x00000010afb37819 */ /* 0x000fe200000006ff */
[----:B------:R-:W-:Y:S01]  /*0ed0*/  FMUL.FTZ R180, R78, R187 ;  /* 0x000000bb4eb47220 */ /* 0x000fe20000410000 */
[C---:B------:R-:W-:Y:S01]  /*0ee0*/  PRMT R148, R168.reuse, 0x7632, R148 ;  /* 0x00007632a8947816 */ /* 0x040fe20000000094 */
[----:B------:R-:W-:Y:S01]  /*0ef0*/  IMAD.U32 R193, R168, 0x10000, RZ ;  /* 0x00010000a8c17824 */ /* 0x000fe200078e00ff */
        /* <DEDUP_REMOVED lines=8> */
[----:B------:R-:W-:Y:S01]  /*0f80*/  PRMT R176, R173, 0x7632, R176 ;  /* 0x00007632adb07816 */ /* 0x000fe200000000b0 */
[----:B------:R-:W-:Y:S01]  /*0f90*/  FFMA.FTZ R72, R3, R195, R72 ;  /* 0x000000c303487223 */ /* 0x000fe20000010048 */
[----:B------:R-:W-:Y:S01]  /*0fa0*/  PRMT R177, R174, 0x7632, R177 ;  /* 0x00007632aeb17816 */ /* 0x000fe200000000b1 */
[----:B------:R-:W-:Y:S01]  /*0fb0*/  FADD.FTZ R48, R48, R195 ;  /* 0x000000c330307221 */ /* 0x000fe20000010000 */
[----:B------:R-:W-:Y:S01]  /*0fc0*/  PRMT R168, R164, 0x7632, R168 ;  /* 0x00007632a4a87816 */ /* 0x000fe200000000a8 */
[----:B------:R-:W-:Y:S01]  /*0fd0*/  FMUL.FTZ R181, R77, R186 ;  /* 0x000000ba4db57220 */ /* 0x000fe20000410000 */
[----:B------:R-:W-:Y:S01]  /*0fe0*/  FADD.FTZ R192, RZ, R178 ;  /* 0x000000b2ffc07221 */ /* 0x000fe20000010000 */
[----:B------:R-:W-:Y:S01]  /*0ff0*/  SHF.L.U32 R151, R171, 0x10, RZ ;  /* 0x00000010ab977819 */ /* 0x000fe200000006ff */
[----:B------:R-:W-:Y:S01]  /*1000*/  FMUL.FTZ R156, R204, R213 ;  /* 0x000000d5cc9c7220 */ /* 0x000fe20000410000 */
[----:B------:R-:W-:Y:S01]  /*1010*/  FFMA.FTZ R195, R3, R178, RZ ;  /* 0x000000b203c37223 */ /* 0x000fe200000100ff */
[C---:B------:R-:W-:Y:S01]  /*1020*/  FADD.FTZ R171, -R201.reuse, R172 ;  /* 0x000000acc9ab7221 */ /* 0x040fe20000010100 */
[----:B------:R-:W-:Y:S01]  /*1030*/  FADD.FTZ R179, -R201, R179 ;  /* 0x000000b3c9b37221 */ /* 0x000fe20000010100 */
[----:B------:R-:W-:Y:S01]  /*1040*/  SHF.L.U32 R212, R153, 0x10, RZ ;  /* 0x0000001099d47819 */ /* 0x000fe200000006ff */
[----:B------:R-:W-:Y:S01]  /*1050*/  IMAD.U32 R158, R158, 0x10000, RZ ;  /* 0x000100009e9e7824 */ /* 0x000fe200078e00ff */
[----:B------:R-:W-:Y:S01]  /*1060*/  SHF.L.U32 R173, R173, 0x10, RZ ;  /* 0x00000010adad7819 */ /* 0x000fe200000006ff */
[----:B------:R-:W-:Y:S01]  /*1070*/  FADD.FTZ R153, R192, R181 ;  /* 0x000000b5c0997221 */ /* 0x000fe20000010000 */
        /* <DEDUP_REMOVED lines=8> */
[----:B------:R-:W-:Y:S01]  /*1100*/  SHF.L.U32 R200, R148, 0x10, RZ ;  /* 0x0000001094c87819 */ /* 0x000fe200000006ff */
[----:B------:R-:W-:Y:S01]  /*1110*/  FFMA.FTZ R148, R156, R181, R195 ;  /* 0x000000b59c947223 */ /* 0x000fe200000100c3 */
[C---:B------:R-:W-:Y:S01]  /*1120*/  FMUL.FTZ R165, R204.reuse, R171 ;  /* 0x000000abcca57220 */ /* 0x040fe20000410000 */
[----:B------:R-:W-:Y:S01]  /*1130*/  FMUL.FTZ R171, R204, R179 ;  /* 0x000000b3ccab7220 */ /* 0x000fe20000410000 */
[----:B------:R-:W-:Y:S01]  /*1140*/  SHF.L.U32 R202, R150, 0x10, RZ ;  /* 0x0000001096ca7819 */ /* 0x000fe200000006ff */
[----:B------:R-:W-:Y:S01]  /*1150*/  FADD.FTZ R239, -R201, R158 ;  /* 0x0000009ec9ef7221 */ /* 0x000fe20000010100 */
[----:B------:R-:W-:Y:S01]  /*1160*/  FMUL.FTZ R183, R79, R188 ;  /* 0x000000bc4fb77220 */ /* 0x000fe20000410000 */
[----:B------:R-:W-:Y:S01]  /*1170*/  FADD.FTZ R150, R153, R180 ;  /* 0x000000b499967221 */ /* 0x000fe20000010000 */
        /* <DEDUP_REMOVED lines=10> */
[----:B------:R-:W-:Y:S01]  /*1220*/  FFMA.FTZ R153, R159, R180, R148 ;  /* 0x000000b49f997223 */ /* 0x000fe20000010094 */
[----:B------:R-:W-:Y:S01]  /*1230*/  PRMT R196, R161, 0x7632, R196 ;  /* 0x00007632a1c47816 */ /* 0x000fe200000000c4 */
[----:B------:R-:W-:Y:S01]  /*1240*/  FFMA.FTZ R62, R171, R151, R62 ;  /* 0x00000097ab3e7223 */ /* 0x000fe2000001003e */
[----:B------:R-:W-:Y:S01]  /*1250*/  SHF.L.U32 R201, R161, 0x10, RZ ;  /* 0x00000010a1c97819 */ /* 0x000fe200000006ff */
[----:B------:R-:W-:Y:S01]  /*1260*/  FMUL.FTZ R161, R204, R167 ;  /* 0x000000a7cca17220 */ /* 0x000fe20000410000 */
[----:B------:R-:W-:Y:S01]  /*1270*/  SHF.L.U32 R190, R182, 0x10, RZ ;  /* 0x00000010b6be7819 */ /* 0x000fe200000006ff */
[----:B------:R-:W-:Y:S01]  /*1280*/  FADD.FTZ R38, R38, R151 ;  /* 0x0000009726267221 */ /* 0x000fe20000010000 */
[----:B------:R-:W-:Y:S01]  /*1290*/  FMUL.FTZ R192, R90, R151 ;  /* 0x000000975ac07220 */ /* 0x000fe20000410000 */
[----:B------:R-:W-:Y:S01]  /*12a0*/  FMUL.FTZ R182, R80, R185 ;  /* 0x000000b950b67220 */ /* 0x000fe20000410000 */
[----:B------:R-:W-:Y:S01]  /*12b0*/  FADD.FTZ R151, R150, R183 ;  /* 0x000000b796977221 */ /* 0x000fe20000010000 */
[----:B------:R-:W-:Y:S01]  /*12c0*/  FFMA.FTZ R148, R158, R183, R153 ;  /* 0x000000b79e947223 */ /* 0x000fe20000010099 */
[----:B------:R-:W-:Y:S01]  /*12d0*/  FFMA.FTZ R68, R161, R185, R68 ;  /* 0x000000b9a1447223 */ /* 0x000fe20000010044 */
[----:B------:R-:W-:Y:S01]  /*12e0*/  FADD.FTZ R44, R44, R185 ;  /* 0x000000b92c2c7221 */ /* 0x000fe20000010000 */
[C---:B------:R-:W-:Y:S01]  /*12f0*/  PRMT R194, R160.reuse, 0x7632, R194 ;  /* 0x00007632a0c27816 */ /* 0x040fe200000000c2 */
[----:B------:R-:W-:Y:S01]  /*1300*/  FMUL.FTZ R185, R81, R190 ;  /* 0x000000be51b97220 */ /* 0x000fe20000410000 */
[----:B------:R-:W-:Y:S01]  /*1310*/  SHF.L.U32 R211, R160, 0x10, RZ ;  /* 0x00000010a0d37819 */ /* 0x000fe200000006ff */
[----:B------:R-:W-:Y:S01]  /*1320*/  FADD.FTZ R150, R151, R182 ;  /* 0x000000b697967221 */ /* 0x000fe20000010000 */
[----:B------:R-:W-:Y:S01]  /*1330*/  FMUL.FTZ R160, R204, R217 ;  /* 0x000000d9cca07220 */ /* 0x000fe20000410000 */
[----:B------:R-:W-:-:S02]  /*1340*/  FFMA.FTZ R151, R161, R182, R148 ;  /* 0x000000b6a1977223 */ /* 0x000fc40000010094 */
[----:B------:R-:W-:Y:S02]  /*1350*/  FADD.FTZ R153, R150, R185 ;  /* 0x000000b996997221 */ /* 0x000fe40000010000 */
[----:B------:R-:W-:Y:S02]  /*1360*/  FFMA.FTZ R148, R160, R185, R151 ;  /* 0x000000b9a0947223 */ /* 0x000fe40000010097 */
[----:B------:R-:W-:Y:S02]  /*1370*/  FADD.FTZ R150, R153, R184 ;  /* 0x000000b899967221 */ /* 0x000fe40000010000 */
        /* <DEDUP_REMOVED lines=12> */
[----:B------:R-:W-:Y:S01]  /*1440*/  FMUL.FTZ R189, R85, R200 ;  /* 0x000000c855bd7220 */ /* 0x000fe20000410000 */
[----:B------:R-:W-:Y:S01]  /*1450*/  FADD.FTZ R148, R153, R186 ;  /* 0x000000ba99947221 */ /* 0x000fe20000010000 */
[C---:B------:R-:W-:Y:S01]  /*1460*/  FMUL.FTZ R164, R204.reuse, R221 ;  /* 0x000000ddcca47220 */ /* 0x040fe20000410000 */
        /* <DEDUP_REMOVED lines=13> */
[----:B------:R-:W-:-:S02]  /*1540*/  IMAD.U32 R152, R152, 0x10000, RZ ;  /* 0x0001000098987824 */ /* 0x000fc400078e00ff */
[----:B------:R-:W-:Y:S01]  /*1550*/  FADD.FTZ R153, R150, R191 ;  /* 0x000000bf96997221 */ /* 0x000fe20000010000 */
[----:B------:R-:W-:Y:S01]  /*1560*/  FFMA.FTZ R148, R166, R191, R151 ;  /* 0x000000bfa6947223 */ /* 0x000fe20000010097 */
[----:B------:R-:W-:Y:S01]  /*1570*/  FFMA.FTZ R64, R165, R193, R64 ;  /* 0x000000c1a5407223 */ /* 0x000fe20000010040 */
[----:B------:R-:W-:Y:S01]  /*1580*/  FADD.FTZ R40, R40, R193 ;  /* 0x000000c128287221 */ /* 0x000fe20000010000 */
[----:B------:R-:W-:Y:S01]  /*1590*/  FMUL.FTZ R193, R89, R152 ;  /* 0x0000009859c17220 */ /* 0x000fe20000410000 */
[----:B------:R-:W-:Y:S01]  /*15a0*/  FADD.FTZ R150, R153, R190 ;  /* 0x000000be99967221 */ /* 0x000fe20000010000 */
[----:B------:R-:W-:Y:S01]  /*15b0*/  FMUL.FTZ R168, R204, R225 ;  /* 0x000000e1cca87220 */ /* 0x000fe20000410000 */
[----:B------:R-:W-:Y:S02]  /*15c0*/  FFMA.FTZ R151, R169, R190, R148 ;  /* 0x000000bea9977223 */ /* 0x000fe40000010094 */
[----:B------:R-:W-:Y:S02]  /*15d0*/  FADD.FTZ R153, R150, R193 ;  /* 0x000000c196997221 */ /* 0x000fe40000010000 */
[----:B------:R-:W-:Y:S01]  /*15e0*/  FFMA.FTZ R148, R168, R193, R151 ;  /* 0x000000c1a8947223 */ /* 0x000fe20000010097 */
[----:B------:R-:W-:Y:S01]  /*15f0*/  FMUL.FTZ R195, R91, R212 ;  /* 0x000000d45bc37220 */ /* 0x000fe20000410000 */
[----:B------:R-:W-:Y:S01]  /*1600*/  FADD.FTZ R150, R153, R192 ;  /* 0x000000c099967221 */ /* 0x000fe20000010000 */
[C---:B------:R-:W-:Y:S01]  /*1610*/  FMUL.FTZ R170, R204.reuse, R227 ;  /* 0x000000e3ccaa7220 */ /* 0x040fe20000410000 */
[----:B------:R-:W-:Y:S01]  /*1620*/  FFMA.FTZ R151, R171, R192, R148 ;  /* 0x000000c0ab977223 */ /* 0x000fe20000010094 */
[----:B------:R-:W-:Y:S01]  /*1630*/  FMUL.FTZ R177, R204, R237 ;  /* 0x000000edccb17220 */ /* 0x000fe20000410000 */
[----:B------:R-:W-:Y:S01]  /*1640*/  SHF.L.U32 R214, R194, 0x10, RZ ;  /* 0x00000010c2d67819 */ /* 0x000fe200000006ff */
[----:B------:R-:W-:Y:S01]  /*1650*/  FMUL.FTZ R194, R92, R211 ;  /* 0x000000d35cc27220 */ /* 0x000fe20000410000 */
[----:B------:R-:W-:Y:S01]  /*1660*/  FADD.FTZ R153, R150, R195 ;  /* 0x000000c396997221 */ /* 0x000fe20000010000 */
[----:B------:R-:W-:Y:S01]  /*1670*/  FMUL.FTZ R173, R204, R229 ;  /* 0x000000e5ccad7220 */ /* 0x000fe20000410000 */
        /* <DEDUP_REMOVED lines=10> */
[----:B------:R-:W-:Y:S01]  /*1720*/  FFMA.FTZ R151, R173, R194, R150 ;  /* 0x000000c2ad977223 */ /* 0x000fe20000010096 */
[----:B------:R-:W-:Y:S01]  /*1730*/  SHF.L.U32 R216, R196, 0x10, RZ ;  /* 0x00000010c4d87819 */ /* 0x000fe200000006ff */
[----:B------:R-:W-:Y:S01]  /*1740*/  FADD.FTZ R153, R148, R197 ;  /* 0x000000c594997221 */ /* 0x000fe20000010000 */
[----:B------:R-:W-:Y:S01]  /*1750*/  FMUL.FTZ R175, R204, R233 ;  /* 0x000000e9ccaf7220 */ /* 0x000fe20000410000 */
[----:B------:R-:W-:Y:S01]  /*1760*/  FMUL.FTZ R196, R94, R201 ;  /* 0x000000c95ec47220 */ /* 0x000fe20000410000 */
[----:B------:R-:W-:Y:S01]  /*1770*/  FFMA.FTZ R148, R172, R197, R151 ;  /* 0x000000c5ac947223 */ /* 0x000fe20000010097 */
[----:B------:R-:W-:Y:S01]  /*1780*/  FFMA.FTZ R61, R168, R152, R61 ;  /* 0x00000098a83d7223 */ /* 0x000fe2000001003d */
[----:B------:R-:W-:Y:S01]  /*1790*/  FADD.FTZ R37, R37, R152 ;  /* 0x0000009825257221 */ /* 0x000fe20000010000 */
[----:B------:R-:W-:Y:S01]  /*17a0*/  SHF.L.U32 R152, R199, 0x10, RZ ;  /* 0x00000010c7987819 */ /* 0x000fe200000006ff */
[----:B------:R-:W-:Y:S01]  /*17b0*/  FMUL.FTZ R174, R204, R235 ;  /* 0x000000ebccae7220 */ /* 0x000fe20000410000 */
        /* <DEDUP_REMOVED lines=37> */
.L_x_2944:
[----:B------:R-:W-:Y:S05]  /*1a10*/  BSYNC B1 ;  /* 0x0000000000017941 */ /* 0x000fea0003800000 */
.L_x_2942:
        /* <DEDUP_REMOVED lines=20> */
.L_x_3030:
        /* <DEDUP_REMOVED lines=20> */
[----:B------:R-:W-:Y:S01]  /*1ca0*/  SHF.L.U32 R149, R132, 0x10, RZ ;  /* 0x0000001084957819 */ /* 0x000fe200000006ff */
[----:B------:R-:W-:Y:S06]  /*1cb0*/  BRA `(.L_x_2948) ;  /* 0x0000000000247947 */ /* 0x000fec0003800000 */
.L_x_2947:
        /* <DEDUP_REMOVED lines=9> */
.L_x_2948:
[----:B------:R-:W-:Y:S05]  /*1d50*/  BSYNC B1 ;  /* 0x0000000000017941 */ /* 0x000fea0003800000 */
.L_x_2946:
[----:B------:R-:W1:Y:S01]  /*1d60*/  @P3 LDC R148, c[0x0][0x29c] ;  /* 0x0000a700ff943b82 */ /* 0x000e620000000800 */
[----:B------:R-:W-:Y:S01]  /*1d70*/  ISETP.NE.U32.AND P1, PT, RZ, UR12, PT ;  /* 0x0000000cff007c0c */ /* 0x000fe2000bf25070 */
[----:B------:R-:W-:Y:S03]  /*1d80*/  BSSY B1, `(.L_x_2949) ;  /* 0x0000018000017945 */ /* 0x000fe60003800000 */
[----:B------:R-:W-:Y:S01]  /*1d90*/  ISETP.NE.AND.EX P1, PT, RZ, UR13, PT, P1 ;  /* 0x0000000dff007c0c */ /* 0x000fe2000bf25310 */
[----:B-1----:R-:W-:Y:S01]  /*1da0*/  @P3 FMUL.FTZ R151, R149, R148 ;  /* 0x0000009495973220 */ /* 0x002fe20000410000 */
[----:B-----5:R-:W-:-:S11]  /*1db0*/  @P3 SHF.L.U32 R148, R144, 0x10, RZ ;  /* 0x0000001090943819 */ /* 0x020fd600000006ff */
[----:B------:R-:W-:Y:S01]  /*1dc0*/  @P1 F2FP.BF16.F32.PACK_AB R149, RZ, R149 ;  /* 0x00000095ff95123e */ /* 0x000fe200000010ff */
[----:B------:R-:W-:Y:S01]  /*1dd0*/  @P3 FMUL.FTZ R150, R100, R151 ;  /* 0x0000009764963220 */ /* 0x000fe20000410000 */
        /* <DEDUP_REMOVED lines=10> */
.L_x_2950:
        /* <DEDUP_REMOVED lines=8> */
.L_x_2951:
[----:B------:R-:W-:Y:S05]  /*1f00*/  BSYNC B1 ;  /* 0x0000000000017941 */ /* 0x000fea0003800000 */
.L_x_2949:
[----:B------:R-:W1:Y:S01]  /*1f10*/  @P3 LDC R148, c[0x0][0x29c] ;  /* 0x0000a700ff943b82 */ /* 0x000e620000000800 */
[----:B------:R-:W-:Y:S01]  /*1f20*/  @P3 PRMT R150, R144, 0x7632, R150 ;  /* 0x0000763290963816 */ /* 0x000fe20000000096 */
[----:B------:R-:W-:Y:S03]  /*1f30*/  BSSY B1, `(.L_x_2952) ;  /* 0x0000015000017945 */ /* 0x000fe60003800000 */
[----:B------:R-:W-:Y:S01]  /*1f40*/  @P3 SHF.L.U32 R150, R150, 0x10, RZ ;  /* 0x0000001096963819 */ /* 0x000fe200000006ff */
        /* <DEDUP_REMOVED lines=10> */
[----:B------:R-:W-:Y:S01]  /*1ff0*/  SHF.L.U32 R149, R133, 0x10, RZ ;  /* 0x0000001085957819 */ /* 0x000fe200000006ff */
[----:B------:R-:W-:Y:S06]  /*2000*/  BRA `(.L_x_2954) ;  /* 0x00000000001c7947 */ /* 0x000fec0003800000 */
.L_x_2953:
[----:B------:R-:W-:-:S04]  /*2010*/  ISETP.NE.AND P4, PT, R2, RZ, PT ;  /* 0x000000ff0200720c */ /* 0x000fc80003f85270 */
[----:B------:R-:W-:-:S05]  /*2020*/  FSEL R148, R206, RZ, !P4 ;  /* 0x000000ffce947208 */ /* 0x000fca0006000000 */
[----:B------:R-:W-:Y:S01]  /*2030*/  FFMA.FTZ R149, R159, R208, R148 ;  /* 0x000000d09f957223 */ /* 0x000fe20000010094 */
[----:B------:R-:W-:-:S03]  /*2040*/  @P0 IMAD.U32 R148, R133, 0x10000, RZ ;  /* 0x0001000085940824 */ /* 0x000fc600078e00ff */
[----:B------:R-:W-:-:S04]  /*2050*/  FADD.FTZ R149, R180, -R149 ;  /* 0x80000095b4957221 */ /* 0x000fc80000010000 */
[----:B------:R-:W-:-:S04]  /*2060*/  FMUL.FTZ R149, R204, R149 ;  /* 0x00000095cc957220 */ /* 0x000fc80000410000 */
[----:B------:R-:W-:-:S07]  /*2070*/  @P0 FADD.FTZ R149, R149, R148 ;  /* 0x0000009495950221 */ /* 0x000fce0000010000 */
.L_x_2954:
[----:B------:R-:W-:Y:S05]  /*2080*/  BSYNC B1 ;  /* 0x0000000000017941 */ /* 0x000fea0003800000 */
.L_x_2952:
[----:B------:R-:W1:Y:S01]  /*2090*/  @P3 LDC R148, c[0x0][0x29c] ;  /* 0x0000a700ff943b82 */ /* 0x000e620000000800 */
[----:B------:R-:W-:Y:S01]  /*20a0*/  BSSY B1, `(.L_x_2955) ;  /* 0x0000017000017945 */ /* 0x000fe20003800000 */
[----:B-1----:R-:W-:Y:S01]  /*20b0*/  @P3 FMUL.FTZ R151, R149, R148 ;  /* 0x0000009495973220 */ /* 0x002fe20000410000 */
[----:B------:R-:W-:Y:S02]  /*20c0*/  @P3 SHF.L.U32 R148, R145, 0x10, RZ ;  /* 0x0000001091943819 */ /* 0x000fe400000006ff */
[----:B------:R-:W-:Y:S01]  /*20d0*/  @P1 F2FP.BF16.F32.PACK_AB R149, RZ, R149 ;  /* 0x00000095ff95123e */ /* 0x000fe200000010ff */
[----:B------:R-:W-:Y:S02]  /*20e0*/  @P3 FMUL.FTZ R150, R102, R151 ;  /* 0x0000009766963220 */ /* 0x000fe40000410000 */
[----:B------:R-:W-:Y:S01]  /*20f0*/  @P3 FFMA.FTZ R26, R151, R148, R26 ;  /* 0x00000094971a3223 */ /* 0x000fe2000001001a */
        /* <DEDUP_REMOVED lines=9> */
.L_x_2956:
        /* <DEDUP_REMOVED lines=8> */
.L_x_2957:
[----:B------:R-:W-:Y:S05]  /*2210*/  BSYNC B1 ;  /* 0x0000000000017941 */ /* 0x000fea0003800000 */
.L_x_2955:
        /* <DEDUP_REMOVED lines=14> */
[----:B------:R-:W-:Y:S01]  /*2300*/  SHF.L.U32 R149, R134, 0x10, RZ ;  /* 0x0000001086957819 */ /* 0x000fe200000006ff */
[----:B------:R-:W-:Y:S06]  /*2310*/  BRA `(.L_x_2960) ;  /* 0x00000000001c7947 */ /* 0x000fec0003800000 */
.L_x_2959:
[----:B------:R-:W-:-:S04]  /*2320*/  ISETP.NE.AND P4, PT, R2, RZ, PT ;  /* 0x000000ff0200720c */ /* 0x000fc80003f85270 */
[----:B------:R-:W-:-:S05]  /*2330*/  FSEL R148, R206, RZ, !P4 ;  /* 0x000000ffce947208 */ /* 0x000fca0006000000 */
[----:B------:R-:W-:Y:S01]  /*2340*/  FFMA.FTZ R149, R161, R208, R148 ;  /* 0x000000d0a1957223 */ /* 0x000fe20000010094 */
[----:B------:R-:W-:-:S03]  /*2350*/  @P0 SHF.L.U32 R148, R134, 0x10, RZ ;  /* 0x0000001086940819 */ /* 0x000fc600000006ff */
[----:B------:R-:W-:-:S04]  /*2360*/  FADD.FTZ R149, R182, -R149 ;  /* 0x80000095b6957221 */ /* 0x000fc80000010000 */
[----:B------:R-:W-:-:S04]  /*2370*/  FMUL.FTZ R149, R204, R149 ;  /* 0x00000095cc957220 */ /* 0x000fc80000410000 */
[----:B------:R-:W-:-:S07]  /*2380*/  @P0 FADD.FTZ R149, R149, R148 ;  /* 0x0000009495950221 */ /* 0x000fce0000010000 */
.L_x_2960:
[----:B------:R-:W-:Y:S05]  /*2390*/  BSYNC B1 ;  /* 0x0000000000017941 */ /* 0x000fea0003800000 */
.L_x_2958:
        /* <DEDUP_REMOVED lines=16> */
.L_x_2962:
        /* <DEDUP_REMOVED lines=8> */
.L_x_2963:
[----:B------:R-:W-:Y:S05]  /*2520*/  BSYNC B1 ;  /* 0x0000000000017941 */ /* 0x000fea0003800000 */
.L_x_2961:
        /* <DEDUP_REMOVED lines=14> */
[----:B------:R-:W-:Y:S01]  /*2610*/  SHF.L.U32 R149, R135, 0x10, RZ ;  /* 0x0000001087957819 */ /* 0x000fe200000006ff */
[----:B------:R-:W-:Y:S06]  /*2620*/  BRA `(.L_x_2966) ;  /* 0x00000000001c7947 */ /* 0x000fec0003800000 */
.L_x_2965:
[----:B------:R-:W-:-:S04]  /*2630*/  ISETP.NE.AND P4, PT, R2, RZ, PT ;  /* 0x000000ff0200720c */ /* 0x000fc80003f85270 */
[----:B------:R-:W-:-:S05]  /*2640*/  FSEL R148, R206, RZ, !P4 ;  /* 0x000000ffce947208 */ /* 0x000fca0006000000 */
[----:B------:R-:W-:Y:S01]  /*2650*/  FFMA.FTZ R149, R163, R208, R148 ;  /* 0x000000d0a3957223 */ /* 0x000fe20000010094 */
[----:B------:R-:W-:-:S03]  /*2660*/  @P0 SHF.L.U32 R148, R135, 0x10, RZ ;  /* 0x0000001087940819 */ /* 0x000fc600000006ff */
[----:B------:R-:W-:-:S04]  /*2670*/  FADD.FTZ R149, R184, -R149 ;  /* 0x80000095b8957221 */ /* 0x000fc80000010000 */
[----:B------:R-:W-:-:S04]  /*2680*/  FMUL.FTZ R149, R204, R149 ;  /* 0x00000095cc957220 */ /* 0x000fc80000410000 */
[----:B------:R-:W-:-:S07]  /*2690*/  @P0 FADD.FTZ R149, R149, R148 ;  /* 0x0000009495950221 */ /* 0x000fce0000010000 */
.L_x_2966:
[----:B------:R-:W-:Y:S05]  /*26a0*/  BSYNC B1 ;  /* 0x0000000000017941 */ /* 0x000fea0003800000 */
.L_x_2964:
        /* <DEDUP_REMOVED lines=16> */
.L_x_2968:
        /* <DEDUP_REMOVED lines=8> */
.L_x_2969:
[----:B------:R-:W-:Y:S05]  /*2830*/  BSYNC B1 ;  /* 0x0000000000017941 */ /* 0x000fea0003800000 */
.L_x_2967:
[----:B------:R-:W1:Y:S01]  /*2840*/  @P3 LDC R155, c[0x0][0x29c] ;  /* 0x0000a700ff9b3b82 */ /* 0x000e620000000800 */
[----:B0-----:R-:W-:-:S07]  /*2850*/  @P3 IADD3 R213, R211, 0x20, RZ ;  /* 0x00000020d3d53810 */ /* 0x001fce0007ffe0ff */
[----:B------:R-:W0:Y:S08]  /*2860*/  @P1 LDC.64 R150, c[0x0][0x308] ;  /* 0x0000c200ff961b82 */ /* 0x000e300000000a00 */
[----:B------:R-:W2:Y:S08]  /*2870*/  @P3 LDC.64 R152, c[0x0][0x2f8] ;  /* 0x0000be00ff983b82 */ /* 0x000eb00000000a00 */
[----:B------:R-:W3:Y:S01]  /*2880*/  @P3 LDC.64 R148, c[0x0][0x220] ;  /* 0x00008800ff943b82 */ /* 0x000ee20000000a00 */
[----:B-1----:R-:W-:Y:S01]  /*2890*/  @P3 FMUL.FTZ R210, R154, R155 ;  /* 0x0000009b9ad23220 */ /* 0x002fe20000410000 */
[----:B------:R-:W-:-:S03]  /*28a0*/  @P1 F2FP.BF16.F32.PACK_AB R154, RZ, R154 ;  /* 0x0000009aff9a123e */ /* 0x000fc600000010ff */
[----:B------:R-:W-:Y:S01]  /*28b0*/  @P3 FMUL.FTZ R155, R107, R210 ;  /* 0x000000d26b9b3220 */ /* 0x000fe20000410000 */
[----:B------:R-:W-:Y:S01]  /*28c0*/  @P1 PRMT R127, R127, 0x5410, R154 ;  /* 0x000054107f7f1816 */ /* 0x000fe2000000009a */
[----:B0-----:R-:W-:Y:S01]  /*28d0*/  @P1 IMAD.WIDE.U32 R150, R209, 0x10, R150 ;  /* 0x00000010d1961825 */ /* 0x001fe200078e0096 */
        /* <DEDUP_REMOVED lines=12> */
[----:B0-----:R-:W-:Y:S01]  /*29a0*/  MOV R149, RZ ;  /* 0x000000ff00957202 */ /* 0x001fe20000000f00 */
[----:B------:R-:W-:Y:S06]  /*29b0*/  @!P0 BRA `(.L_x_2972) ;  /* 0x0000000000248947 */ /* 0x000fec0003800000 */
[----:B------:R-:W-:Y:S01]  /*29c0*/  IMAD.U32 R149, R136, 0x10000, RZ ;  /* 0x0001000088957824 */ /* 0x000fe200078e00ff */
[----:B------:R-:W-:Y:S06]  /*29d0*/  BRA `(.L_x_2972) ;  /* 0x00000000001c7947 */ /* 0x000fec0003800000 */
.L_x_2971:
[----:B------:R-:W-:-:S04]  /*29e0*/  ISETP.NE.AND P4, PT, R2, RZ, PT ;  /* 0x000000ff0200720c */ /* 0x000fc80003f85270 */
[----:B0-----:R-:W-:-:S05]  /*29f0*/  FSEL R148, R206, RZ, !P4 ;  /* 0x000000ffce947208 */ /* 0x001fca0006000000 */
[----:B------:R-:W-:Y:S01]  /*2a00*/  FFMA.FTZ R149, R165, R208, R148 ;  /* 0x000000d0a5957223 */ /* 0x000fe20000010094 */
[----:B------:R-:W-:-:S03]  /*2a10*/  @P0 SHF.L.U32 R148, R136, 0x10, RZ ;  /* 0x0000001088940819 */ /* 0x000fc600000006ff */
[----:B------:R-:W-:-:S04]  /*2a20*/  FADD.FTZ R149, R186, -R149 ;  /* 0x80000095ba957221 */ /* 0x000fc80000010000 */
[----:B------:R-:W-:-:S04]  /*2a30*/  FMUL.FTZ R149, R204, R149 ;  /* 0x00000095cc957220 */ /* 0x000fc80000410000 */
[----:B------:R-:W-:-:S07]  /*2a40*/  @P0 FADD.FTZ R149, R149, R148 ;  /* 0x0000009495950221 */ /* 0x000fce0000010000 */
.L_x_2972:
[----:B------:R-:W-:Y:S05]  /*2a50*/  BSYNC B1 ;  /* 0x0000000000017941 */ /* 0x000fea0003800000 */
.L_x_2970:
[----:B------:R-:W0:Y:S01]  /*2a60*/  @P3 LDC R148, c[0x0][0x29c] ;  /* 0x0000a700ff943b82 */ /* 0x000e220000000800 */
[----:B-----5:R-:W-:Y:S01]  /*2a70*/  @P3 SHF.L.U32 R153, R144, 0x10, RZ ;  /* 0x0000001090993819 */ /* 0x020fe200000006ff */
[----:B------:R-:W-:Y:S01]  /*2a80*/  BSSY B1, `(.L_x_2973) ;  /* 0x0000016000017945 */ /* 0x000fe20003800000 */
[----:B0-----:R-:W-:Y:S01]  /*2a90*/  @P3 FMUL.FTZ R151, R149, R148 ;  /* 0x0000009495973220 */ /* 0x001fe20000410000 */
        /* <DEDUP_REMOVED lines=12> */
.L_x_2974:
        /* <DEDUP_REMOVED lines=8> */
.L_x_2975:
[----:B------:R-:W-:Y:S05]  /*2be0*/  BSYNC B1 ;  /* 0x0000000000017941 */ /* 0x000fea0003800000 */
.L_x_2973:
[----:B------:R-:W0:Y:S01]  /*2bf0*/  @P3 LDC R148, c[0x0][0x29c] ;  /* 0x0000a700ff943b82 */ /* 0x000e220000000800 */
[----:B------:R-:W-:Y:S01]  /*2c00*/  @P3 PRMT R150, R144, 0x7632, R150 ;  /* 0x0000763290963816 */ /* 0x000fe20000000096 */
[----:B------:R-:W-:Y:S04]  /*2c10*/  BSSY B1, `(.L_x_2976) ;  /* 0x0000015000017945 */ /* 0x000fe80003800000 */
[----:B------:R-:W-:Y:S02]  /*2c20*/  @P3 IMAD.U32 R150, R150, 0x10000, RZ ;  /* 0x0001000096963824 */ /* 0x000fe400078e00ff */
        /* <DEDUP_REMOVED lines=12> */
.L_x_2977:
[----:B------:R-:W-:-:S04]  /*2cf0*/  ISETP.NE.AND P4, PT, R2, RZ, PT ;  /* 0x000000ff0200720c */ /* 0x000fc80003f85270 */
[----:B------:R-:W-:-:S05]  /*2d00*/  FSEL R148, R206, RZ, !P4 ;  /* 0x000000ffce947208 */ /* 0x000fca0006000000 */
[----:B------:R-:W-:Y:S01]  /*2d10*/  FFMA.FTZ R149, R167, R208, R148 ;  /* 0x000000d0a7957223 */ /* 0x000fe20000010094 */
[----:B------:R-:W-:-:S03]  /*2d20*/  @P0 SHF.L.U32 R148, R137, 0x10, RZ ;  /* 0x0000001089940819 */ /* 0x000fc600000006ff */
[----:B------:R-:W-:-:S04]  /*2d30*/  FADD.FTZ R149, R188, -R149 ;  /* 0x80000095bc957221 */ /* 0x000fc80000010000 */
[----:B------:R-:W-:-:S04]  /*2d40*/  FMUL.FTZ R149, R204, R149 ;  /* 0x00000095cc957220 */ /* 0x000fc80000410000 */
[----:B------:R-:W-:-:S07]  /*2d50*/  @P0 FADD.FTZ R149, R149, R148 ;  /* 0x0000009495950221 */ /* 0x000fce0000010000 */
.L_x_2978:
[----:B------:R-:W-:Y:S05]  /*2d60*/  BSYNC B1 ;  /* 0x0000000000017941 */ /* 0x000fea0003800000 */
.L_x_2976:
[----:B------:R-:W0:Y:S01]  /*2d70*/  @P3 LDC R148, c[0x0][0x29c] ;  /* 0x0000a700ff943b82 */ /* 0x000e220000000800 */
[----:B------:R-:W-:Y:S01]  /*2d80*/  @P3 SHF.L.U32 R153, R145, 0x10, RZ ;  /* 0x0000001091993819 */ /* 0x000fe200000006ff */
        /* <DEDUP_REMOVED lines=14> */
.L_x_2980:
        /* <DEDUP_REMOVED lines=8> */
.L_x_2981:
[----:B------:R-:W-:Y:S05]  /*2ef0*/  BSYNC B1 ;  /* 0x0000000000017941 */ /* 0x000fea0003800000 */
.L_x_2979:
[----:B------:R-:W0:Y:S01]  /*2f00*/  @P3 LDC R148, c[0x0][0x29c] ;  /* 0x0000a700ff943b82 */ /* 0x000e220000000800 */
[----:B------:R-:W-:Y:S01]  /*2f10*/  @P3 PRMT R150, R145, 0x7632, R150 ;  /* 0x0000763291963816 */ /* 0x000fe20000000096 */
[----:B------:R-:W-:Y:S03]  /*2f20*/  BSSY B1, `(.L_x_2982) ;  /* 0x0000015000017945 */ /* 0x000fe60003800000 */
        /* <DEDUP_REMOVED lines=13> */
.L_x_2983:
[----:B------:R-:W-:-:S04]  /*3000*/  ISETP.NE.AND P4, PT, R2, RZ, PT ;  /* 0x000000ff0200720c */ /* 0x000fc80003f85270 */
[----:B------:R-:W-:-:S05]  /*3010*/  FSEL R148, R206, RZ, !P4 ;  /* 0x000000ffce947208 */ /* 0x000fca0006000000 */
[----:B------:R-:W-:Y:S01]  /*3020*/  FFMA.FTZ R149, R169, R208, R148 ;  /* 0x000000d0a9957223 */ /* 0x000fe20000010094 */
[----:B------:R-:W-:-:S03]  /*3030*/  @P0 SHF.L.U32 R148, R138, 0x10, RZ ;  /* 0x000000108a940819 */ /* 0x000fc600000006ff */
[----:B------:R-:W-:-:S04]  /*3040*/  FADD.FTZ R149, R190, -R149 ;  /* 0x80000095be957221 */ /* 0x000fc80000010000 */
[----:B------:R-:W-:-:S04]  /*3050*/  FMUL.FTZ R149, R204, R149 ;  /* 0x00000095cc957220 */ /* 0x000fc80000410000 */
[----:B------:R-:W-:-:S07]  /*3060*/  @P0 FADD.FTZ R149, R149, R148 ;  /* 0x0000009495950221 */ /* 0x000fce0000010000 */
.L_x_2984:
[----:B------:R-:W-:Y:S05]  /*3070*/  BSYNC B1 ;  /* 0x0000000000017941 */ /* 0x000fea0003800000 */
.L_x_2982:
[----:B------:R-:W0:Y:S01]  /*3080*/  @P3 LDC R148, c[0x0][0x29c] ;  /* 0x0000a700ff943b82 */ /* 0x000e220000000800 */
[----:B------:R-:W-:Y:S01]  /*3090*/  @P3 IMAD.U32 R153, R146, 0x10000, RZ ;  /* 0x0001000092993824 */ /* 0x000fe200078e00ff */
        /* <DEDUP_REMOVED lines=14> */
.L_x_2986:
        /* <DEDUP_REMOVED lines=8> */
.L_x_2987:
[----:B------:R-:W-:Y:S05]  /*3200*/  BSYNC B1 ;  /* 0x0000000000017941 */ /* 0x000fea0003800000 */
.L_x_2985:
        /* <DEDUP_REMOVED lines=14> */
[----:B------:R-:W-:Y:S01]  /*32f0*/  IMAD.U32 R149, R139, 0x10000, RZ ;  /* 0x000100008b957824 */ /* 0x000fe200078e00ff */
[----:B------:R-:W-:Y:S06]  /*3300*/  BRA `(.L_x_2990) ;  /* 0x00000000001c7947 */ /* 0x000fec0003800000 */
.L_x_2989:
[----:B------:R-:W-:-:S04]  /*3310*/  ISETP.NE.AND P4, PT, R2, RZ, PT ;  /* 0x000000ff0200720c */ /* 0x000fc80003f85270 */
[----:B------:R-:W-:-:S05]  /*3320*/  FSEL R148, R206, RZ, !P4 ;  /* 0x000000ffce947208 */ /* 0x000fca0006000000 */
[----:B------:R-:W-:Y:S01]  /*3330*/  FFMA.FTZ R149, R171, R208, R148 ;  /* 0x000000d0ab957223 */ /* 0x000fe20000010094 */
[----:B------:R-:W-:-:S03]  /*3340*/  @P0 SHF.L.U32 R148, R139, 0x10, RZ ;  /* 0x000000108b940819 */ /* 0x000fc600000006ff */
[----:B------:R-:W-:-:S04]  /*3350*/  FADD.FTZ R149, R192, -R149 ;  /* 0x80000095c0957221 */ /* 0x000fc80000010000 */
[----:B------:R-:W-:-:S04]  /*3360*/  FMUL.FTZ R149, R204, R149 ;  /* 0x00000095cc957220 */ /* 0x000fc80000410000 */
[----:B------:R-:W-:-:S07]  /*3370*/  @P0 FADD.FTZ R149, R149, R148 ;  /* 0x0000009495950221 */ /* 0x000fce0000010000 */
.L_x_2990:
[----:B------:R-:W-:Y:S05]  /*3380*/  BSYNC B1 ;  /* 0x0000000000017941 */ /* 0x000fea0003800000 */
.L_x_2988:
        /* <DEDUP_REMOVED lines=16> */
.L_x_2992:
        /* <DEDUP_REMOVED lines=8> */
.L_x_2993:
[----:B------:R-:W-:Y:S05]  /*3510*/  BSYNC B1 ;  /* 0x0000000000017941 */ /* 0x000fea0003800000 */
.L_x_2991:
[----:B------:R-:W0:Y:S01]  /*3520*/  @P3 LDC R155, c[0x0][0x29c] ;  /* 0x0000a700ff9b3b82 */ /* 0x000e220000000800 */
[C---:B------:R-:W-:Y:S01]  /*3530*/  @P3 VIADD R209, R211.reuse, 0x20 ;  /* 0x00000020d3d13836 */ /* 0x040fe20000000000 */
[----:B------:R-:W-:-:S06]  /*3540*/  IADD3 R211, R211, 0x40, RZ ;  /* 0x00000040d3d37810 */ /* 0x000fcc0007ffe0ff */
        /* <DEDUP_REMOVED lines=22> */
[----:B------:R-:W-:Y:S01]  /*36b0*/  SHF.L.U32 R149, R140, 0x10, RZ ;  /* 0x000000108c957819 */ /* 0x000fe200000006ff */
[----:B------:R-:W-:Y:S06]  /*36c0*/  BRA `(.L_x_2996) ;  /* 0x00000000001c7947 */ /* 0x000fec0003800000 */
.L_x_2995:
[----:B------:R-:W-:-:S04]  /*36d0*/  ISETP.NE.AND P4, PT, R2, RZ, PT ;  /* 0x000000ff0200720c */ /* 0x000fc80003f85270 */
[----:B0-----:R-:W-:-:S05]  /*36e0*/  FSEL R148, R206, RZ, !P4 ;  /* 0x000000ffce947208 */ /* 0x001fca0006000000 */
[----:B------:R-:W-:Y:S01]  /*36f0*/  FFMA.FTZ R149, R173, R208, R148 ;  /* 0x000000d0ad957223 */ /* 0x000fe20000010094 */
[----:B------:R-:W-:-:S03]  /*3700*/  @P0 SHF.L.U32 R148, R140, 0x10, RZ ;  /* 0x000000108c940819 */ /* 0x000fc600000006ff */
[----:B------:R-:W-:-:S04]  /*3710*/  FADD.FTZ R149, R194, -R149 ;  /* 0x80000095c2957221 */ /* 0x000fc80000010000 */
[----:B------:R-:W-:-:S04]  /*3720*/  FMUL.FTZ R149, R204, R149 ;  /* 0x00000095cc957220 */ /* 0x000fc80000410000 */
[----:B------:R-:W-:-:S07]  /*3730*/  @P0 FADD.FTZ R149, R149, R148 ;  /* 0x0000009495950221 */ /* 0x000fce0000010000 */
.L_x_2996:
[----:B------:R-:W-:Y:S05]  /*3740*/  BSYNC B1 ;  /* 0x0000000000017941 */ /* 0x000fea0003800000 */
.L_x_2994:
[----:B------:R-:W0:Y:S01]  /*3750*/  @P3 LDC R148, c[0x0][0x29c] ;  /* 0x0000a700ff943b82 */ /* 0x000e220000000800 */
[----:B-----5:R-:W-:Y:S01]  /*3760*/  @P3 IMAD.U32 R153, R144, 0x10000, RZ ;  /* 0x0001000090993824 */ /* 0x020fe200078e00ff */
        /* <DEDUP_REMOVED lines=14> */
.L_x_2998:
        /* <DEDUP_REMOVED lines=8> */
.L_x_2999:
[----:B------:R-:W-:Y:S05]  /*38d0*/  BSYNC B1 ;  /* 0x0000000000017941 */ /* 0x000fea0003800000 */
.L_x_2997:
        /* <DEDUP_REMOVED lines=16> */
.L_x_3001:
[----:B------:R-:W-:-:S04]  /*39e0*/  ISETP.NE.AND P4, PT, R2, RZ, PT ;  /* 0x000000ff0200720c */ /* 0x000fc80003f85270 */
[----:B------:R-:W-:-:S05]  /*39f0*/  FSEL R148, R206, RZ, !P4 ;  /* 0x000000ffce947208 */ /* 0x000fca0006000000 */
[----:B------:R-:W-:Y:S01]  /*3a00*/  FFMA.FTZ R149, R175, R208, R148 ;  /* 0x000000d0af957223 */ /* 0x000fe20000010094 */
[----:B------:R-:W-:-:S03]  /*3a10*/  @P0 IMAD.U32 R148, R141, 0x10000, RZ ;  /* 0x000100008d940824 */ /* 0x000fc600078e00ff */
[----:B------:R-:W-:-:S04]  /*3a20*/  FADD.FTZ R149, R196, -R149 ;  /* 0x80000095c4957221 */ /* 0x000fc80000010000 */
[----:B------:R-:W-:-:S04]  /*3a30*/  FMUL.FTZ R149, R204, R149 ;  /* 0x00000095cc957220 */ /* 0x000fc80000410000 */
[----:B------:R-:W-:-:S07]  /*3a40*/  @P0 FADD.FTZ R149, R149, R148 ;  /* 0x0000009495950221 */ /* 0x000fce0000010000 */
.L_x_3002:
[----:B------:R-:W-:Y:S05]  /*3a50*/  BSYNC B1 ;  /* 0x0000000000017941 */ /* 0x000fea0003800000 */
.L_x_3000:
        /* <DEDUP_REMOVED lines=16> */
.L_x_3004:
        /* <DEDUP_REMOVED lines=8> */
.L_x_3005:
[----:B------:R-:W-:Y:S05]  /*3be0*/  BSYNC B1 ;  /* 0x0000000000017941 */ /* 0x000fea0003800000 */
.L_x_3003:
        /* <DEDUP_REMOVED lines=16> */
.L_x_3007:
[----:B------:R-:W-:-:S04]  /*3cf0*/  ISETP.NE.AND P4, PT, R2, RZ, PT ;  /* 0x000000ff0200720c */ /* 0x000fc80003f85270 */
[----:B------:R-:W-:-:S05]  /*3d00*/  FSEL R148, R206, RZ, !P4 ;  /* 0x000000ffce947208 */ /* 0x000fca0006000000 */
[----:B------:R-:W-:Y:S01]  /*3d10*/  FFMA.FTZ R149, R177, R208, R148 ;  /* 0x000000d0b1957223 */ /* 0x000fe20000010094 */
[----:B------:R-:W-:-:S03]  /*3d20*/  @P0 SHF.L.U32 R148, R142, 0x10, RZ ;  /* 0x000000108e940819 */ /* 0x000fc600000006ff */
[----:B------:R-:W-:-:S04]  /*3d30*/  FADD.FTZ R149, R198, -R149 ;  /* 0x80000095c6957221 */ /* 0x000fc80000010000 */
[----:B------:R-:W-:-:S04]  /*3d40*/  FMUL.FTZ R149, R204, R149 ;  /* 0x00000095cc957220 */ /* 0x000fc80000410000 */
[----:B------:R-:W-:-:S07]  /*3d50*/  @P0 FADD.FTZ R149, R149, R148 ;  /* 0x0000009495950221 */ /* 0x000fce0000010000 */
.L_x_3008:
[----:B------:R-:W-:Y:S05]  /*3d60*/  BSYNC B1 ;  /* 0x0000000000017941 */ /* 0x000fea0003800000 */
.L_x_3006:
        /* <DEDUP_REMOVED lines=16> */
.L_x_3010:
        /* <DEDUP_REMOVED lines=8> */
.L_x_3011:
[----:B------:R-:W-:Y:S05]  /*3ef0*/  BSYNC B1 ;  /* 0x0000000000017941 */ /* 0x000fea0003800000 */
.L_x_3009:
        /* <DEDUP_REMOVED lines=16> */
.L_x_3013:
[----:B------:R-:W-:-:S04]  /*4000*/  ISETP.NE.AND P4, PT, R2, RZ, PT ;  /* 0x000000ff0200720c */ /* 0x000fc80003f85270 */
[----:B------:R-:W-:-:S05]  /*4010*/  FSEL R148, R206, RZ, !P4 ;  /* 0x000000ffce947208 */ /* 0x000fca0006000000 */
[----:B------:R-:W-:Y:S01]  /*4020*/  FFMA.FTZ R149, R179, R208, R148 ;  /* 0x000000d0b3957223 */ /* 0x000fe20000010094 */
[----:B------:R-:W-:-:S03]  /*4030*/  @P0 SHF.L.U32 R148, R143, 0x10, RZ ;  /* 0x000000108f940819 */ /* 0x000fc600000006ff */
[----:B------:R-:W-:-:S04]  /*4040*/  FADD.FTZ R149, R200, -R149 ;  /* 0x80000095c8957221 */ /* 0x000fc80000010000 */
[----:B------:R-:W-:-:S04]  /*4050*/  FMUL.FTZ R149, R204, R149 ;  /* 0x00000095cc957220 */ /* 0x000fc80000410000 */
[----:B------:R-:W-:-:S07]  /*4060*/  @P0 FADD.FTZ R149, R149, R148 ;  /* 0x0000009495950221 */ /* 0x000fce0000010000 */
.L_x_3014:
[----:B------:R-:W-:Y:S05]  /*4070*/  BSYNC B1 ;  /* 0x0000000000017941 */ /* 0x000fea0003800000 */
.L_x_3012:
        /* <DEDUP_REMOVED lines=16> */
.L_x_3016:
        /* <DEDUP_REMOVED lines=8> */
.L_x_3017:
[----:B------:R-:W-:Y:S05]  /*4200*/  BSYNC B1 ;  /* 0x0000000000017941 */ /* 0x000fea0003800000 */
.L_x_3015:
[----:B------:R-:W0:Y:S08]  /*4210*/  @P3 LDC R155, c[0x0][0x29c] ;  /* 0x0000a700ff9b3b82 */ /* 0x000e300000000800 */
        /* <DEDUP_REMOVED lines=19> */
.L_x_2941:
[----:B------:R-:W-:Y:S05]  /*4350*/  BSYNC B0 ;  /* 0x0000000000007941 */ /* 0x000fea0003800000 */
.L_x_2939:
[----:B------:R-:W0:Y:S01]  /*4360*/  S2R R76, SR_CgaCtaId ;  /* 0x00000000004c7919 */ /* 0x000e220000008800 */
[----:B------:R-:W-:Y:S01]  /*4370*/  SHF.R.U32.HI R2, RZ, 0x5, R0 ;  /* 0x00000005ff027819 */ /* 0x000fe20000011600 */
[----:B------:R-:W-:Y:S05]  /*4380*/  WARPSYNC.ALL ;  /* 0x0000000000007948 */ /* 0x000fea0003800000 */
[----:B------:R-:W-:Y:S01]  /*4390*/  LOP3.LUT R77, R0, 0x1f, RZ, 0xc0, !PT ;  /* 0x0000001f004d7812 */ /* 0x000fe200078ec0ff */
[----:B------:R-:W-:Y:S01]  /*43a0*/  ULDC UR6, c[0x0][0x218] ;  /* 0x0000860000067ab9 */ /* 0x000fe20000000800 */
[----:B------:R-:W-:Y:S01]  /*43b0*/  MOV R3, 0x400 ;  /* 0x0000040000037802 */ /* 0x000fe20000000f00 */
[----:B------:R-:W-:-:S02]  /*43c0*/  ULDC.64 UR8, c[0x0][0x2d0] ;  /* 0x0000b40000087ab9 */ /* 0x000fc40000000a00 */
[----:B------:R-:W-:Y:S01]  /*43d0*/  IMAD R2, R2, 0x60, R77 ;  /* 0x0000006002027824 */ /* 0x000fe200078e024d */
[----:B0-----:R-:W-:-:S04]  /*43e0*/  LEA R3, R76, R3, 0x18 ;  /* 0x000000034c037211 */ /* 0x001fc800078ec0ff */
[-C--:B------:R-:W-:Y:S02]  /*43f0*/  LEA R2, R2, R3.reuse, 0x5 ;  /* 0x0000000302027211 */ /* 0x080fe400078e28ff */
[----:B------:R-:W-:-:S03]  /*4400*/  LEA R76, R0, R3, 0x2 ;  /* 0x00000003004c7211 */ /* 0x000fc600078e10ff */
[----:B------:R0:W-:Y:S04]  /*4410*/  STS.128 [R2], R48 ;  /* 0x0000003002007388 */ /* 0x0001e80000000c00 */
[----:B------:R-:W-:Y:S04]  /*4420*/  STS.128 [R2+0x10], R44 ;  /* 0x0000102c02007388 */ /* 0x000fe80000000c00 */
[----:B------:R-:W-:Y:S04]  /*4430*/  STS.128 [R2+0x400], R40 ;  /* 0x0004002802007388 */ /* 0x000fe80000000c00 */
[----:B------:R1:W-:Y:S04]  /*4440*/  STS.128 [R2+0x410], R36 ;  /* 0x0004102402007388 */ /* 0x0003e80000000c00 */
[----:B------:R-:W-:Y:S04]  /*4450*/  STS.128 [R2+0x800], R32 ;  /* 0x0008002002007388 */ /* 0x000fe80000000c00 */
[----:B------:R-:W-:Y:S01]  /*4460*/  STS.128 [R2+0x810], R28 ;  /* 0x0008101c02007388 */ /* 0x000fe20000000c00 */
[----:B------:R-:W-:Y:S06]  /*4470*/  BAR.SYNC.DEFER_BLOCKING 0x0 ;  /* 0x0000000000007b1d */ /* 0x000fec0000010000 */
[----:B0-----:R-:W1:Y:S01]  /*4480*/  S2R R48, SR_CTAID.X ;  /* 0x0000000000307919 */ /* 0x001e620000002500 */
[----:B------:R-:W0:Y:S04]  /*4490*/  LDS R36, [R76+0x400] ;  /* 0x000400004c247984 */ /* 0x000e280000000800 */
[----:B------:R-:W2:Y:S04]  /*44a0*/  LDS R32, [R76+0x600] ;  /* 0x000600004c207984 */ /* 0x000ea80000000800 */
[----:B------:R-:W3:Y:S04]  /*44b0*/  LDS R28, [R76+0x800] ;  /* 0x000800004c1c7984 */ /* 0x000ee80000000800 */
[----:B------:R-:W4:Y:S04]  /*44c0*/  LDS R29, [R76+0xa00] ;  /* 0x000a00004c1d7984 */ /* 0x000f280000000800 */
[----:B------:R-:W5:Y:S01]  /*44d0*/  LDS R31, [R76+0x1000] ;  /* 0x001000004c1f7984 */ /* 0x000f620000000800 */
[----:B-1----:R-:W-:Y:S01]  /*44e0*/  IMAD R37, R48, UR6, RZ ;  /* 0x0000000630257c24 */ /* 0x002fe2000f8e02ff */
[----:B------:R-:W-:-:S02]  /*44f0*/  ULDC.64 UR6, c[0x0][0x2d8] ;  /* 0x0000b60000067ab9 */ /* 0x000fc40000000a00 */
[----:B------:R-:W1:Y:S02]  /*4500*/  LDS R33, [R76+0x1200] ;  /* 0x001200004c217984 */ /* 0x000e640000000800 */
[----:B------:R-:W-:Y:S02]  /*4510*/  IADD3 R78, P0, R37, R0, RZ ;  /* 0x00000000254e7210 */ /* 0x000fe40007f1e0ff */
[----:B------:R-:W1:Y:S04]  /*4520*/  LDS R35, [R76+0x1400] ;  /* 0x001400004c237984 */ /* 0x000e680000000800 */
[----:B------:R-:W1:Y:S04]  /*4530*/  LDS R30, [R76+0x1600] ;  /* 0x001600004c1e7984 */ /* 0x000e680000000800 */
[----:B------:R-:W1:Y:S04]  /*4540*/  LDS R3, [R76] ;  /* 0x000000004c037984 */ /* 0x000e680000000800 */
[----:B------:R-:W1:Y:S01]  /*4550*/  LDS R77, [R76+0x200] ;  /* 0x000200004c4d7984 */ /* 0x000e620000000800 */
[----:B0-----:R-:W-:-:S03]  /*4560*/  FADD.FTZ R36, RZ, R36 ;  /* 0x00000024ff247221 */ /* 0x001fc60000010000 */
[----:B------:R-:W0:Y:S01]  /*4570*/  LDS R44, [R76+0xc00] ;  /* 0x000c00004c2c7984 */ /* 0x000e220000000800 */
[----:B--2---:R-:W-:-:S03]  /*4580*/  FADD.FTZ R32, RZ, R32 ;  /* 0x00000020ff207221 */ /* 0x004fc60000010000 */
[----:B------:R-:W2:Y:S01]  /*4590*/  LDS R40, [R76+0xe00] ;  /* 0x000e00004c287984 */ /* 0x000ea20000000800 */
[----:B---3--:R-:W-:-:S03]  /*45a0*/  FADD.FTZ R28, RZ, R28 ;  /* 0x0000001cff1c7221 */ /* 0x008fc60000010000 */
[----:B------:R-:W3:Y:S01]  /*45b0*/  LDS R0, [R76+0x1800] ;  /* 0x001800004c007984 */ /* 0x000ee20000000800 */
[----:B----4-:R-:W-:-:S03]  /*45c0*/  FADD.FTZ R29, RZ, R29 ;  /* 0x0000001dff1d7221 */ /* 0x010fc60000010000 */
[----:B------:R-:W4:Y:S01]  /*45d0*/  LDS R37, [R76+0x2000] ;  /* 0x002000004c257984 */ /* 0x000f220000000800 */
[----:B-----5:R-:W-:-:S03]  /*45e0*/  FADD.FTZ R31, R36, R31 ;  /* 0x0000001f241f7221 */ /* 0x020fc60000010000 */
[----:B------:R-:W5:Y:S01]  /*45f0*/  LDS R34, [R76+0x2200] ;  /* 0x002200004c227984 */ /* 0x000f620000000800 */
[----:B-1----:R-:W-:-:S03]  /*4600*/  FADD.FTZ R32, R32, R33 ;  /* 0x0000002120207221 */ /* 0x002fc60000010000 */
[----:B------:R-:W1:Y:S01]  /*4610*/  LDS R39, [R76+0x2400] ;  /* 0x002400004c277984 */ /* 0x000e620000000800 */
[----:B------:R-:W-:-:S03]  /*4620*/  FADD.FTZ R28, R28, R35 ;  /* 0x000000231c1c7221 */ /* 0x000fc60000010000 */
[----:B------:R-:W1:Y:S01]  /*4630*/  LDS R33, [R76+0x1a00] ;  /* 0x001a00004c217984 */ /* 0x000e620000000800 */
[----:B------:R-:W-:-:S03]  /*4640*/  FADD.FTZ R29, R29, R30 ;  /* 0x0000001e1d1d7221 */ /* 0x000fc60000010000 */
[----:B------:R-:W1:Y:S01]  /*4650*/  LDS R35, [R76+0x1e00] ;  /* 0x001e00004c237984 */ /* 0x000e620000000800 */
[----:B------:R-:W-:-:S03]  /*4660*/  FADD.FTZ R3, RZ, R3 ;  /* 0x00000003ff037221 */ /* 0x000fc60000010000 */
[----:B------:R-:W1:Y:S01]  /*4670*/  LDS R30, [R76+0x1c00] ;  /* 0x001c00004c1e7984 */ /* 0x000e620000000800 */
[----:B------:R-:W-:-:S03]  /*4680*/  FADD.FTZ R77, RZ, R77 ;  /* 0x0000004dff4d7221 */ /* 0x000fc60000010000 */
[----:B------:R-:W1:Y:S04]  /*4690*/  LDS R36, [R76+0x2600] ;  /* 0x002600004c247984 */ /* 0x000e680000000800 */
[----:B------:R-:W1:Y:S01]  /*46a0*/  LDS R41, [R76+0x2800] ;  /* 0x002800004c297984 */ /* 0x000e620000000800 */
[----:B0-----:R-:W-:-:S03]  /*46b0*/  FADD.FTZ R3, R3, R44 ;  /* 0x0000002c03037221 */ /* 0x001fc60000010000 */
[----:B------:R-:W0:Y:S01]  /*46c0*/  LDS R43, [R76+0x2a00] ;  /* 0x002a00004c2b7984 */ /* 0x000e220000000800 */
[----:B--2---:R-:W-:-:S03]  /*46d0*/  FADD.FTZ R40, R77, R40 ;  /* 0x000000284d287221 */ /* 0x004fc60000010000 */
[----:B------:R-:W2:Y:S01]  /*46e0*/  LDS R45, [R76+0x2c00] ;  /* 0x002c00004c2d7984 */ /* 0x000ea20000000800 */
[----:B---3--:R-:W-:-:S03]  /*46f0*/  FADD.FTZ R0, R3, R0 ;  /* 0x0000000003007221 */ /* 0x008fc60000010000 */
[----:B------:R-:W3:Y:S01]  /*4700*/  LDS R38, [R76+0x2e00] ;  /* 0x002e00004c267984 */ /* 0x000ee20000000800 */
[----:B----4-:R-:W-:Y:S01]  /*4710*/  FADD.FTZ R28, R28, R37 ;  /* 0x000000251c1c7221 */ /* 0x010fe20000010000 */
[----:B------:R-:W-:Y:S01]  /*4720*/  BAR.SYNC.DEFER_BLOCKING 0x0 ;  /* 0x0000000000007b1d */ /* 0x000fe20000010000 */
[----:B-----5:R-:W-:Y:S01]  /*4730*/  FADD.FTZ R29, R29, R34 ;  /* 0x000000221d1d7221 */ /* 0x020fe20000010000 */
[----:B-1----:R-:W-:Y:S01]  /*4740*/  FADD.FTZ R39, R0, R39 ;  /* 0x0000002700277221 */ /* 0x002fe20000010000 */
[----:B------:R-:W-:Y:S01]  /*4750*/  FADD.FTZ R33, R40, R33 ;  /* 0x0000002128217221 */ /* 0x000fe20000010000 */
[----:B------:R-:W-:Y:S01]  /*4760*/  FADD.FTZ R32, R32, R35 ;  /* 0x0000002320207221 */ /* 0x000fe20000010000 */
[----:B------:R-:W-:Y:S02]  /*4770*/  FADD.FTZ R30, R31, R30 ;  /* 0x0000001e1f1e7221 */ /* 0x000fe40000010000 */
[----:B------:R-:W-:Y:S01]  /*4780*/  FADD.FTZ R33, R33, R36 ;  /* 0x0000002421217221 */ /* 0x000fe20000010000 */
[----:B------:R-:W-:Y:S01]  /*4790*/  STS.128 [R2], R72 ;  /* 0x0000004802007388 */ /* 0x000fe20000000c00 */
[----:B------:R-:W-:-:S03]  /*47a0*/  FADD.FTZ R41, R30, R41 ;  /* 0x000000291e297221 */ /* 0x000fc60000010000 */
[----:B------:R-:W-:Y:S01]  /*47b0*/  STS.128 [R2+0x10], R68 ;  /* 0x0000104402007388 */ /* 0x000fe20000000c00 */
[----:B0-----:R-:W-:-:S03]  /*47c0*/  FADD.FTZ R43, R32, R43 ;  /* 0x0000002b202b7221 */ /* 0x001fc60000010000 */
        /* <DEDUP_REMOVED lines=63> */
[----:B0-----:R-:W-:-:S04]  /*4bc0*/  SHF.L.U32 R6, R78, 0x2, RZ ;  /* 0x000000024e067819 */ /* 0x001fc800000006ff */
        /* <DEDUP_REMOVED lines=17> */
[----:B------:R-:W-:Y:S02]  /*4ce0*/  IADD3.X R3, RZ, RZ, RZ, P0, !PT ;  /* 0x000000ffff037210 */ /* 0x000fe400007fe4ff */
[----:B------:R-:W-:Y:S01]  /*4cf0*/  IADD3 R2, P0, R6, UR6, RZ ;  /* 0x0000000606027c10 */ /* 0x000fe2000ff1e0ff */
[----:B------:R-:W2:Y:S01]  /*4d00*/  LDS R10, [R76+0x800] ;  /* 0x000800004c0a7984 */ /* 0x000ea20000000800 */
[----:B------:R-:W-:Y:S01]  /*4d10*/  SHF.L.U64.HI R26, R78, 0x2, R3 ;  /* 0x000000024e1a7819 */ /* 0x000fe20000010203 */
[----:B---3--:R-:W-:Y:S01]  /*4d20*/  FADD.FTZ R0, RZ, R0 ;  /* 0x00000000ff007221 */ /* 0x008fe20000010000 */
[----:B----4-:R-:W-:Y:S01]  /*4d30*/  FADD.FTZ R8, RZ, R8 ;  /* 0x00000008ff087221 */ /* 0x010fe20000010000 */
[----:B------:R-:W3:Y:S01]  /*4d40*/  LDS R11, [R76+0xa00] ;  /* 0x000a00004c0b7984 */ /* 0x000ee20000000800 */
[----:B------:R-:W-:Y:S01]  /*4d50*/  IADD3.X R3, R26, UR7, RZ, P0, !PT ;  /* 0x000000071a037c10 */ /* 0x000fe200087fe4ff */
[----:B------:R-:W-:Y:S01]  /*4d60*/  ULDC.64 UR6, c[0x0][0x2f0] ;  /* 0x0000bc0000067ab9 */ /* 0x000fe20000000a00 */
[----:B-----5:R-:W-:Y:S01]  /*4d70*/  FADD.FTZ R0, R0, R7 ;  /* 0x0000000700007221 */ /* 0x020fe20000010000 */
[----:B------:R-:W4:Y:S01]  /*4d80*/  LDS R15, [R76+0x1400] ;  /* 0x001400004c0f7984 */ /* 0x000f220000000800 */
[----:B------:R-:W-:Y:S01]  /*4d90*/  IADD3 R6, P0, R6, UR6, RZ ;  /* 0x0000000606067c10 */ /* 0x000fe2000ff1e0ff */
[----:B------:R-:W-:-:S02]  /*4da0*/  FADD.FTZ R9, RZ, R9 ;  /* 0x00000009ff097221 */ /* 0x000fc40000010000 */
[----:B------:R-:W5:Y:S01]  /*4db0*/  LDS R18, [R76+0x1e00] ;  /* 0x001e00004c127984 */ /* 0x000f620000000800 */
[----:B------:R-:W-:Y:S01]  /*4dc0*/  IADD3.X R5, R26, UR9, RZ, P1, !PT ;  /* 0x000000091a057c10 */ /* 0x000fe20008ffe4ff */
[----:B------:R-:W-:Y:S02]  /*4dd0*/  FADD.FTZ R8, R8, R13 ;  /* 0x0000000d08087221 */ /* 0x000fe40000010000 */
[----:B------:R-:W5:Y:S01]  /*4de0*/  LDS R27, [R76+0x2800] ;  /* 0x002800004c1b7984 */ /* 0x000f620000000800 */
[----:B------:R-:W-:Y:S01]  /*4df0*/  IADD3.X R7, R26, UR7, RZ, P0, !PT ;  /* 0x000000071a077c10 */ /* 0x000fe200087fe4ff */
[----:B------:R-:W-:Y:S02]  /*4e00*/  FADD.FTZ R0, R0, R17 ;  /* 0x0000001100007221 */ /* 0x000fe40000010000 */
        /* <DEDUP_REMOVED lines=10> */
[----:B------:R-:W-:-:S03]  /*4eb0*/  FADD.FTZ R10, RZ, R10 ;  /* 0x0000000aff0a7221 */ /* 0x000fc60000010000 */
        /* <DEDUP_REMOVED lines=29> */
.L_x_2945:
[----:B------:R-:W-:Y:S01]  /*5090*/  HFMA2.MMA R219, -RZ, RZ, 0, 1.847743988037109375e-06 ;  /* 0x0000001fffdb7435 */ /* 0x000fe200000001ff */
[----:B------:R-:W-:Y:S01]  /*50a0*/  BSSY B1, `(.L_x_3019) ;  /* 0x0000007000017945 */ /* 0x000fe20003800000 */
[----:B------:R-:W-:Y:S01]  /*50b0*/  MOV R217, R211 ;  /* 0x000000d300d97202 */ /* 0x000fe20000000f00 */
[----:B------:R-:W-:Y:S01]  /*50c0*/  IMAD.MOV.U32 R218, RZ, RZ, 0x1 ;  /* 0x00000001ffda7424 */ /* 0x000fe200078e00ff */
[----:B------:R-:W-:-:S07]  /*50d0*/  MOV R216, 0xffffffff ;  /* 0xffffffff00d87802 */ /* 0x000fce0000000f00 */
[----:B0----5:R-:W-:Y:S05]  /*50e0*/  WARPSYNC.COLLECTIVE R216, `(.L_x_3020) ;  /* 0x00000000d8087348 */ /* 0x021fea0003c00000 */
[----:B------:R1:W2:Y:S02]  /*50f0*/  SHFL.BFLY P0, R215, R217, R218, R219 ;  /* 0x0c0000dad9d77389 */ /* 0x0002a400000000db */
[----:B012--5:R-:W-:Y:S01]  /*5100*/  ENDCOLLECTIVE ;  /* 0x000000000000791b */ /* 0x027fe20003800000 */
.L_x_3020:
[----:B------:R-:W-:Y:S05]  /*5110*/  BSYNC B1 ;  /* 0x0000000000017941 */ /* 0x000fea0003800000 */
.L_x_3019:
[----:B------:R-:W-:Y:S01]  /*5120*/  HFMA2.MMA R218, -RZ, RZ, 0, 5.9604644775390625e-08 ;  /* 0x00000001ffda7435 */ /* 0x000fe200000001ff */
[----:B------:R-:W-:Y:S01]  /*5130*/  MOV R217, R212 ;  /* 0x000000d400d97202 */ /* 0x000fe20000000f00 */
[----:B------:R-:W-:Y:S01]  /*5140*/  IMAD.MOV.U32 R216, RZ, RZ, -0x1 ;  /* 0xffffffffffd87424 */ /* 0x000fe200078e00ff */
[----:B------:R-:W-:Y:S02]  /*5150*/  MOV R219, 0x1f ;  /* 0x0000001f00db7802 */ /* 0x000fe40000000f00 */
[----:B------:R-:W-:-:S07]  /*5160*/  MOV R148, R215 ;  /* 0x000000d700947202 */ /* 0x000fce0000000f00 */
[----:B------:R-:W-:Y:S05]  /*5170*/  WARPSYNC.COLLECTIVE R216, `(.L_x_3021) ;  /* 0x00000000d8087348 */ /* 0x000fea0003c00000 */
[----:B------:R0:W1:Y:S02]  /*5180*/  SHFL.BFLY P0, R215, R217, R218, R219 ;  /* 0x0c0000dad9d77389 */ /* 0x00006400000000db */
[----:B01----:R-:W-:Y:S01]  /*5190*/  ENDCOLLECTIVE ;  /* 0x000000000000791b */ /* 0x003fe20003800000 */
.L_x_3021:
[----:B------:R-:W-:Y:S01]  /*51a0*/  FADD.FTZ R148, R148, R211 ;  /* 0x000000d394947221 */ /* 0x000fe20000010000 */
[----:B------:R-:W-:-:S04]  /*51b0*/  HFMA2.MMA R218, -RZ, RZ, 0, 1.1920928955078125e-07 ;  /* 0x00000002ffda7435 */ /* 0x000fc800000001ff */
[----:B------:R-:W-:Y:S02]  /*51c0*/  MOV R217, R148 ;  /* 0x0000009400d97202 */ /* 0x000fe40000000f00 */
[----:B------:R-:W-:-:S07]  /*51d0*/  MOV R149, R215 ;  /* 0x000000d700957202 */ /* 0x000fce0000000f00 */
[----:B------:R-:W-:Y:S05]  /*51e0*/  WARPSYNC.COLLECTIVE R216, `(.L_x_3022) ;  /* 0x00000000d8087348 */ /* 0x000fea0003c00000 */
[----:B------:R0:W1:Y:S02]  /*51f0*/  SHFL.BFLY P0, R215, R217, R218, R219 ;  /* 0x0c0000dad9d77389 */ /* 0x00006400000000db */
[----:B01----:R-:W-:Y:S01]  /*5200*/  ENDCOLLECTIVE ;  /* 0x000000000000791b */ /* 0x003fe20003800000 */
.L_x_3022:
[----:B------:R-:W-:-:S05]  /*5210*/  FADD.FTZ R149, R149, R212 ;  /* 0x000000d495957221 */ /* 0x000fca0000010000 */
[----:B------:R-:W-:Y:S02]  /*5220*/  MOV R217, R149 ;  /* 0x0000009500d97202 */ /* 0x000fe40000000f00 */
[----:B------:R-:W-:-:S07]  /*5230*/  MOV R151, R215 ;  /* 0x000000d700977202 */ /* 0x000fce0000000f00 */
[----:B------:R-:W-:Y:S05]  /*5240*/  WARPSYNC.COLLECTIVE R216, `(.L_x_3023) ;  /* 0x00000000d8087348 */ /* 0x000fea0003c00000 */
[----:B------:R0:W1:Y:S02]  /*5250*/  SHFL.BFLY P0, R215, R217, R218, R219 ;  /* 0x0c0000dad9d77389 */ /* 0x00006400000000db */
[----:B01----:R-:W-:Y:S01]  /*5260*/  ENDCOLLECTIVE ;  /* 0x000000000000791b */ /* 0x003fe20003800000 */
.L_x_3023:
[----:B------:R-:W-:Y:S01]  /*5270*/  FADD.FTZ R151, R148, R151 ;  /* 0x0000009794977221 */ /* 0x000fe20000010000 */
[----:B------:R-:W-:-:S03]  /*5280*/  HFMA2.MMA R218, -RZ, RZ, 0, 2.384185791015625e-07 ;  /* 0x00000004ffda7435 */ /* 0x000fc600000001ff */
[----:B------:R-:W-:Y:S01]  /*5290*/  IMAD.MOV.U32 R217, RZ, RZ, R151 ;  /* 0x000000ffffd97224 */ /* 0x000fe200078e0097 */
[----:B------:R-:W-:-:S07]  /*52a0*/  MOV R150, R215 ;  /* 0x000000d700967202 */ /* 0x000fce0000000f00 */
[----:B------:R-:W-:Y:S05]  /*52b0*/  WARPSYNC.COLLECTIVE R216, `(.L_x_3024) ;  /* 0x00000000d8087348 */ /* 0x000fea0003c00000 */
[----:B------:R0:W1:Y:S02]  /*52c0*/  SHFL.BFLY P0, R215, R217, R218, R219 ;  /* 0x0c0000dad9d77389 */ /* 0x00006400000000db */
[----:B01----:R-:W-:Y:S01]  /*52d0*/  ENDCOLLECTIVE ;  /* 0x000000000000791b */ /* 0x003fe20003800000 */
.L_x_3024:
[----:B------:R-:W-:-:S05]  /*52e0*/  FADD.FTZ R150, R149, R150 ;  /* 0x0000009695967221 */ /* 0x000fca0000010000 */
[----:B------:R-:W-:Y:S02]  /*52f0*/  MOV R217, R150 ;  /* 0x0000009600d97202 */ /* 0x000fe40000000f00 */
[----:B------:R-:W-:-:S07]  /*5300*/  MOV R152, R215 ;  /* 0x000000d700987202 */ /* 0x000fce0000000f00 */
[----:B------:R-:W-:Y:S05]  /*5310*/  WARPSYNC.COLLECTIVE R216, `(.L_x_3025) ;  /* 0x00000000d8087348 */ /* 0x000fea0003c00000 */
[----:B------:R0:W1:Y:S02]  /*5320*/  SHFL.BFLY P0, R215, R217, R218, R219 ;  /* 0x0c0000dad9d77389 */ /* 0x00006400000000db */
[----:B01----:R-:W-:Y:S01]  /*5330*/  ENDCOLLECTIVE ;  /* 0x000000000000791b */ /* 0x003fe20003800000 */
.L_x_3025:
[----:B------:R-:W-:Y:S01]  /*5340*/  FADD.FTZ R152, R151, R152 ;  /* 0x0000009897987221 */ /* 0x000fe20000010000 */
[----:B------:R-:W-:-:S04]  /*5350*/  HFMA2.MMA R218, -RZ, RZ, 0, 4.76837158203125e-07 ;  /* 0x00000008ffda7435 */ /* 0x000fc800000001ff */
[----:B------:R-:W-:Y:S02]  /*5360*/  MOV R217, R152 ;  /* 0x0000009800d97202 */ /* 0x000fe40000000f00 */
[----:B------:R-:W-:-:S07]  /*5370*/  MOV R153, R215 ;  /* 0x000000d700997202 */ /* 0x000fce0000000f00 */
[----:B------:R-:W-:Y:S05]  /*5380*/  WARPSYNC.COLLECTIVE R216, `(.L_x_3026) ;  /* 0x00000000d8087348 */ /* 0x000fea0003c00000 */
[----:B------:R0:W1:Y:S02]  /*5390*/  SHFL.BFLY P0, R215, R217, R218, R219 ;  /* 0x0c0000dad9d77389 */ /* 0x00006400000000db */
[----:B01----:R-:W-:Y:S01]  /*53a0*/  ENDCOLLECTIVE ;  /* 0x000000000000791b */ /* 0x003fe20003800000 */
.L_x_3026:
[----:B------:R-:W-:-:S05]  /*53b0*/  FADD.FTZ R153, R150, R153 ;  /* 0x0000009996997221 */ /* 0x000fca0000010000 */
[----:B------:R-:W-:Y:S01]  /*53c0*/  MOV R217, R153 ;  /* 0x0000009900d97202 */ /* 0x000fe20000000f00 */
[----:B------:R-:W-:-:S07]  /*53d0*/  IMAD.MOV.U32 R211, RZ, RZ, R215 ;  /* 0x000000ffffd37224 */ /* 0x000fce00078e00d7 */
[----:B------:R-:W-:Y:S05]  /*53e0*/  WARPSYNC.COLLECTIVE R216, `(.L_x_3027) ;  /* 0x00000000d8087348 */ /* 0x000fea0003c00000 */
[----:B------:R0:W1:Y:S02]  /*53f0*/  SHFL.BFLY P0, R215, R217, R218, R219 ;  /* 0x0c0000dad9d77389 */ /* 0x00006400000000db */
[----:B01----:R-:W-:Y:S01]  /*5400*/  ENDCOLLECTIVE ;  /* 0x000000000000791b */ /* 0x003fe20003800000 */
.L_x_3027:
[----:B------:R-:W-:Y:S01]  /*5410*/  FADD.FTZ R213, R152, R211 ;  /* 0x000000d398d57221 */ /* 0x000fe20000010000 */
[----:B------:R-:W-:-:S04]  /*5420*/  HFMA2.MMA R218, -RZ, RZ, 0, 9.5367431640625e-07 ;  /* 0x00000010ffda7435 */ /* 0x000fc800000001ff */
[----:B------:R-:W-:Y:S02]  /*5430*/  MOV R217, R213 ;  /* 0x000000d500d97202 */ /* 0x000fe40000000f00 */
[----:B------:R-:W-:-:S07]  /*5440*/  MOV R212, R215 ;  /* 0x000000d700d47202 */ /* 0x000fce0000000f00 */
[----:B------:R-:W-:Y:S05]  /*5450*/  WARPSYNC.COLLECTIVE R216, `(.L_x_3028) ;  /* 0x00000000d8087348 */ /* 0x000fea0003c00000 */
[----:B------:R0:W1:Y:S02]  /*5460*/  SHFL.BFLY P0, R215, R217, R218, R219 ;  /* 0x0c0000dad9d77389 */ /* 0x00006400000000db */
[----:B01----:R-:W-:Y:S01]  /*5470*/  ENDCOLLECTIVE ;  /* 0x000000000000791b */ /* 0x003fe20003800000 */
.L_x_3028:
[----:B------:R-:W-:-:S05]  /*5480*/  FADD.FTZ R212, R153, R212 ;  /* 0x000000d499d47221 */ /* 0x000fca0000010000 */
[----:B------:R-:W-:Y:S02]  /*5490*/  MOV R217, R212 ;  /* 0x000000d400d97202 */ /* 0x000fe40000000f00 */
[----:B------:R-:W-:-:S07]  /*54a0*/  MOV R214, R215 ;  /* 0x000000d700d67202 */ /* 0x000fce0000000f00 */
[----:B------:R-:W-:Y:S05]  /*54b0*/  WARPSYNC.COLLECTIVE R216, `(.L_x_3029) ;  /* 0x00000000d8087348 */ /* 0x000fea0003c00000 */
[----:B------:R0:W1:Y:S02]  /*54c0*/  SHFL.BFLY P0, R215, R217, R218, R219 ;  /* 0x0c0000dad9d77389 */ /* 0x00006400000000db */
[----:B01----:R-:W-:Y:S01]  /*54d0*/  ENDCOLLECTIVE ;  /* 0x000000000000791b */ /* 0x003fe20003800000 */
.L_x_3029:
[----:B------:R-:W-:Y:S05]  /*54e0*/  BRA `(.L_x_3030) ;  /* 0xffffffc4009c7947 */ /* 0x000fea000383ffff */
.L_x_3031:
        /* <DEDUP_REMOVED lines=9> */
.L_x_11703:


//--------------------- .text._ZN10layer_norm13ln_bwd_kernelINS_13Kernel_traitsIf13__nv_bfloat16S2_S2_fjLj768ELj1ELj4ELj1ELj16ENS_18Kernel_traits_baseILj768EfS2_S2_S2_fjLj128EEEEELb1ELb0ELb0ELb0EEEvNS_9BwdParamsE --------------------------
	.section	.text._ZN10layer_norm13ln_bwd_kernelINS_13Kernel_traitsIf13__nv_bfloat16S2_S2_fjLj768ELj1ELj4ELj1ELj16ENS_18Kernel_traits_baseILj768EfS2_S2_S2_fjLj128EEEEELb1ELb0ELb0ELb0EEEvNS_9BwdParamsE,"ax",@progbits
	.align	128
        .global         _ZN10layer_norm13ln_bwd_kernelINS_13Kernel_traitsIf13__nv_bfloat16S2_S2_fjLj768ELj1ELj4ELj1ELj16ENS_18Kernel_traits_baseILj768EfS2_S2_S2_fjLj128EEEEELb1ELb0ELb0ELb0EEEvNS_9BwdParamsE
        .type           _ZN10layer_norm13ln_bwd_kernelINS_13Kernel_traitsIf13__nv_bfloat16S2_S2_fjLj768ELj1ELj4ELj1ELj16ENS_18Kernel_traits_baseILj768EfS2_S2_S2_fjLj128EEEEELb1ELb0ELb0ELb0EEEvNS_9BwdParamsE,@function
        .size           _ZN10layer_norm13ln_bwd_kernelINS_13Kernel_traitsIf13__nv_bfloat16S2_S2_fjLj768ELj1ELj4ELj1ELj16ENS_18Kernel_traits_baseILj768EfS2_S2_S2_fjLj128EEEEELb1ELb0ELb0ELb0EEEvNS_9BwdParamsE,(.L_x_11704 - _ZN10layer_norm13ln_bwd_kernelINS_13Kernel_traitsIf13__nv_bfloat16S2_S2_fjLj768ELj1ELj4ELj1ELj16ENS_18Kernel_traits_baseILj768EfS2_S2_S2_fjLj128EEEEELb1ELb0ELb0ELb0EEEvNS_9BwdParamsE)
        .other          _ZN10layer_norm13ln_bwd_kernelINS_13Kernel_traitsIf13__nv_bfloat16S2_S2_fjLj768ELj1ELj4ELj1ELj16ENS_18Kernel_traits_baseILj768EfS2_S2_S2_fjLj128EEEEELb1ELb0ELb0ELb0EEEvNS_9BwdParamsE,@"STO_CUDA_ENTRY STV_DEFAULT"
_ZN10layer_norm13ln_bwd_kernelINS_13Kernel_traitsIf13__nv_bfloat16S2_S2_fjLj768ELj1ELj4ELj1ELj16ENS_18Kernel_traits_baseILj768EfS2_S2_S2_fjLj128EEEEELb1ELb0ELb0ELb0EEEvNS_9BwdParamsE:
.text._ZN10layer_norm13ln_bwd_kernelINS_13Kernel_traitsIf13__nv_bfloat16S2_S2_fjLj768ELj1ELj4ELj1ELj16ENS_18Kernel_traits_baseILj768EfS2_S2_S2_fjLj128EEEEELb1ELb0ELb0ELb0EEEvNS_9BwdParamsE:
        /* <DEDUP_REMOVED lines=72> */
.L_x_3047:
[----:B------:R-:W0:Y:S01]  /*0480*/  @P0 LDC.64 R2, c[0x0][0x270] ;  /* 0x00009c00ff020b82 */ /* 0x000e220000000a00 */
[----:B------:R-:W-:-:S07]  /*0490*/  SHF.R.S32.HI R5, RZ, 0x1f, R0 ;  /* 0x0000001fff057819 */ /* 0x000fce0000011400 */
[----:B------:R-:W1:Y:S01]  /*04a0*/  LDC.64 R108, c[0x0][0x250] ;  /* 0x00009400ff6c7b82 */ /* 0x000e620000000a00 */
[----:B0-----:R-:W-:-:S04]  /*04b0*/  @P0 LEA R110, P1, R0, R2, 0x1 ;  /* 0x00000002006e0211 */ /* 0x001fc800078208ff */
[----:B------:R-:W-:-:S03]  /*04c0*/  @P0 LEA.HI.X R111, R0, R3, R5, 0x1, P1 ;  /* 0x00000003006f0211 */ /* 0x000fc600008f0c05 */
[----:B------:R-:W0:Y:S01]  /*04d0*/  LDC.64 R2, c[0x0][0x258] ;  /* 0x00009600ff027b82 */ /* 0x000e220000000a00 */
[C---:B-1----:R-:W-:Y:S01]  /*04e0*/  IMAD.WIDE R112, R0.reuse, 0x4, R108 ;  /* 0x0000000400707825 */ /* 0x042fe200078e026c */
[----:B------:R-:W2:Y:S05]  /*04f0*/  @P0 LDG.E.U16 R110, desc[UR4][R110.64] ;  /* 0x000000046e6e0981 */ /* 0x000eaa000c1e1500 */
[----:B------:R-:W3:Y:S01]  /*0500*/  LDG.E R112, desc[UR4][R112.64] ;  /* 0x0000000470707981 */ /* 0x000ee2000c1e1900 */
[----:B0-----:R-:W-:-:S05]  /*0510*/  IMAD.WIDE R108, R0, 0x4, R2 ;  /* 0x00000004006c7825 */ /* 0x001fca00078e0202 */
[----:B-----5:R0:W5:Y:S01]  /*0520*/  LDG.E R150, desc[UR4][R108.64] ;  /* 0x000000046c967981 */ /* 0x020162000c1e1900 */
[----:B------:R-:W-:Y:S01]  /*0530*/  MOV R3, UR20 ;  /* 0x0000001400037c02 */ /* 0x000fe20008000f00 */
[----:B------:R-:W-:Y:S01]  /*0540*/  BSSY B1, `(.L_x_3034) ;  /* 0x000006b000017945 */ /* 0x000fe20003800000 */
[----:B------:R-:W-:Y:S02]  /*0550*/  MOV R151, 0x3f800000 ;  /* 0x3f80000000977802 */ /* 0x000fe40000000f00 */
[----:B------:R-:W-:Y:S01]  /*0560*/  CS2R R156, SRZ ;  /* 0x00000000009c7805 */ /* 0x000fe2000001ff00 */
[----:B------:R-:W-:-:S05]  /*0570*/  IMAD R2, R0, R3, RZ ;  /* 0x0000000300027224 */ /* 0x000fca00078e02ff */
[----:B------:R-:W-:-:S04]  /*0580*/  SHF.R.S32.HI R5, RZ, 0x1f, R2 ;  /* 0x0000001fff057819 */ /* 0x000fc80000011402 */
[----:B------:R-:W-:Y:S02]  /*0590*/  LEA.HI R5, R5, R2, RZ, 0x3 ;  /* 0x0000000205057211 */ /* 0x000fe400078f18ff */
[----:B------:R-:W-:-:S04]  /*05a0*/  LOP3.LUT R2, R4, 0x1f, RZ, 0xc0, !PT ;  /* 0x0000001f04027812 */ /* 0x000fc800078ec0ff */
        /* <DEDUP_REMOVED lines=19> */
[----:B--2---:R-:W-:Y:S02]  /*06e0*/  SHF.L.U32 R123, R108, 0x10, RZ ;  /* 0x000000106c7b7819 */ /* 0x004fe400000006ff */
[----:B------:R-:W-:-:S03]  /*06f0*/  SHF.L.U32 R127, R110, 0x10, RZ ;  /* 0x000000106e7f7819 */ /* 0x000fc600000006ff */
[----:B------:R-:W-:Y:S01]  /*0700*/  FADD.FTZ R123, -R152, R123 ;  /* 0x0000007b987b7221 */ /* 0x000fe20000010100 */
[----:B------:R-:W-:-:S03]  /*0710*/  PRMT R118, R109, 0x7632, R118 ;  /* 0x000076326d767816 */ /* 0x000fc60000000076 */
[----:B-----5:R-:W-:Y:S01]  /*0720*/  FMUL.FTZ R149, R150, R123 ;  /* 0x0000007b96957220 */ /* 0x020fe20000410000 */
[----:B------:R-:W-:Y:S01]  /*0730*/  FADD.FTZ R123, -R152, R127 ;  /* 0x0000007f987b7221 */ /* 0x000fe20000010100 */
[----:B------:R-:W-:Y:S02]  /*0740*/  SHF.L.U32 R125, R109, 0x10, RZ ;  /* 0x000000106d7d7819 */ /* 0x000fe400000006ff */
[C---:B------:R-:W-:Y:S02]  /*0750*/  PRMT R109, R111.reuse, 0x7632, R109 ;  /* 0x000076326f6d7816 */ /* 0x040fe4000000006d */
[----:B------:R-:W-:Y:S01]  /*0760*/  SHF.L.U32 R153, R111, 0x10, RZ ;  /* 0x000000106f997819 */ /* 0x000fe200000006ff */
[----:B------:R-:W-:Y:S01]  /*0770*/  FMUL.FTZ R123, R150, R123 ;  /* 0x0000007b967b7220 */ /* 0x000fe20000410000 */
[----:B------:R-:W-:Y:S02]  /*0780*/  PRMT R122, R108, 0x7632, R122 ;  /* 0x000076326c7a7816 */ /* 0x000fe4000000007a */
[----:B---3--:R-:W-:Y:S01]  /*0790*/  SHF.L.U32 R111, R114, 0x10, RZ ;  /* 0x00000010726f7819 */ /* 0x008fe200000006ff */
[----:B------:R-:W-:Y:S01]  /*07a0*/  FADD.FTZ R125, -R152, R125 ;  /* 0x0000007d987d7221 */ /* 0x000fe20000010100 */
[----:B------:R-:W-:-:S03]  /*07b0*/  PRMT R142, R113, 0x7632, R142 ;  /* 0x00007632718e7816 */ /* 0x000fc6000000008e */
[----:B------:R-:W-:Y:S01]  /*07c0*/  FADD.FTZ R76, R76, R111 ;  /* 0x0000006f4c4c7221 */ /* 0x000fe20000010000 */
[-C--:B------:R-:W-:Y:S01]  /*07d0*/  FFMA.FTZ R52, R123, R111.reuse, R52 ;  /* 0x0000006f7b347223 */ /* 0x080fe20000010034 */
[----:B0-----:R-:W-:Y:S01]  /*07e0*/  FMUL.FTZ R120, R28, R111 ;  /* 0x0000006f1c787220 */ /* 0x001fe20000410000 */
[----:B------:R-:W-:Y:S01]  /*07f0*/  SHF.L.U32 R111, R122, 0x10, RZ ;  /* 0x000000107a6f7819 */ /* 0x000fe200000006ff */
[----:B------:R-:W-:Y:S02]  /*0800*/  IMAD.U32 R113, R113, 0x10000, RZ ;  /* 0x0001000071717824 */ /* 0x000fe400078e00ff */
[----:B------:R-:W-:Y:S01]  /*0810*/  FMUL.FTZ R145, R150, R125 ;  /* 0x0000007d96917220 */ /* 0x000fe20000410000 */
[C---:B------:R-:W-:Y:S02]  /*0820*/  PRMT R146, R112.reuse, 0x7632, R146 ;  /* 0x0000763270927816 */ /* 0x040fe40000000092 */
[----:B------:R-:W-:Y:S01]  /*0830*/  SHF.L.U32 R147, R112, 0x10, RZ ;  /* 0x0000001070937819 */ /* 0x000fe200000006ff */
[----:B------:R-:W-:Y:S01]  /*0840*/  FADD.FTZ R111, -R152, R111 ;  /* 0x0000006f986f7221 */ /* 0x000fe20000010100 */
[----:B------:R-:W-:Y:S01]  /*0850*/  FADD.FTZ R74, R74, R113 ;  /* 0x000000714a4a7221 */ /* 0x000fe20000010000 */
[-C--:B------:R-:W-:Y:S01]  /*0860*/  FFMA.FTZ R50, R145, R113.reuse, R50 ;  /* 0x0000007191327223 */ /* 0x080fe20000010032 */
[----:B------:R-:W-:Y:S01]  /*0870*/  FMUL.FTZ R143, R26, R113 ;  /* 0x000000711a8f7220 */ /* 0x000fe20000410000 */
[----:B------:R-:W-:Y:S01]  /*0880*/  FADD.FTZ R121, -R152, R153 ;  /* 0x0000009998797221 */ /* 0x000fe20000010100 */
[----:B------:R-:W-:Y:S01]  /*0890*/  PRMT R108, R110, 0x7632, R108 ;  /* 0x000076326e6c7816 */ /* 0x000fe2000000006c */
[----:B------:R-:W-:Y:S01]  /*08a0*/  FADD.FTZ R72, R72, R147 ;  /* 0x0000009348487221 */ /* 0x000fe20000010000 */
[----:B------:R-:W-:Y:S01]  /*08b0*/  SHF.L.U32 R146, R146, 0x10, RZ ;  /* 0x0000001092927819 */ /* 0x000fe200000006ff */
[----:B------:R-:W-:Y:S01]  /*08c0*/  FFMA.FTZ R48, R149, R147, R48 ;  /* 0x0000009395307223 */ /* 0x000fe20000010030 */
[----:B------:R-:W-:Y:S01]  /*08d0*/  SHF.L.U32 R113, R118, 0x10, RZ ;  /* 0x0000001076717819 */ /* 0x000fe200000006ff */
[----:B------:R-:W-:Y:S01]  /*08e0*/  FMUL.FTZ R148, R150, R111 ;  /* 0x0000006f96947220 */ /* 0x000fe20000410000 */
[C---:B------:R-:W-:Y:S01]  /*08f0*/  PRMT R110, R115.reuse, 0x7632, R110 ;  /* 0x00007632736e7816 */ /* 0x040fe2000000006e */
[----:B------:R-:W-:Y:S01]  /*0900*/  FMUL.FTZ R147, R24, R147 ;  /* 0x0000009318937220 */ /* 0x000fe20000410000 */
[----:B------:R-:W-:Y:S01]  /*0910*/  SHF.L.U32 R115, R115, 0x10, RZ ;  /* 0x0000001073737819 */ /* 0x000fe200000006ff */
[----:B------:R-:W-:Y:S01]  /*0920*/  FMUL.FTZ R121, R150, R121 ;  /* 0x0000007996797220 */ /* 0x000fe20000410000 */
[----:B------:R-:W-:Y:S01]  /*0930*/  FADD.FTZ R113, -R152, R113 ;  /* 0x0000007198717221 */ /* 0x000fe20000010100 */
[----:B------:R-:W-:Y:S01]  /*0940*/  SHF.L.U32 R125, R109, 0x10, RZ ;  /* 0x000000106d7d7819 */ /* 0x000fe200000006ff */
[----:B------:R-:W-:Y:S01]  /*0950*/  FADD.FTZ R73, R73, R146 ;  /* 0x0000009249497221 */ /* 0x000fe20000010000 */
[-C--:B------:R-:W-:Y:S01]  /*0960*/  FFMA.FTZ R49, R148, R146.reuse, R49 ;  /* 0x0000009294317223 */ /* 0x080fe20000010031 */
[----:B------:R-:W-:Y:S01]  /*0970*/  FMUL.FTZ R146, R25, R146 ;  /* 0x0000009219927220 */ /* 0x000fe20000410000 */
[----:B------:R-:W-:Y:S01]  /*0980*/  FADD.FTZ R109, RZ, R147 ;  /* 0x00000093ff6d7221 */ /* 0x000fe20000010000 */
[----:B------:R-:W-:Y:S01]  /*0990*/  FADD.FTZ R78, R78, R115 ;  /* 0x000000734e4e7221 */ /* 0x000fe20000010000 */
[-C--:B------:R-:W-:Y:S01]  /*09a0*/  FFMA.FTZ R54, R121, R115.reuse, R54 ;  /* 0x0000007379367223 */ /* 0x080fe20000010036 */
[----:B------:R-:W-:Y:S01]  /*09b0*/  FMUL.FTZ R118, R30, R115 ;  /* 0x000000731e767220 */ /* 0x000fe20000410000 */
[----:B------:R-:W-:Y:S01]  /*09c0*/  FFMA.FTZ R111, R149, R147, RZ ;  /* 0x00000093956f7223 */ /* 0x000fe200000100ff */
[----:B------:R-:W-:Y:S01]  /*09d0*/  SHF.L.U32 R142, R142, 0x10, RZ ;  /* 0x000000108e8e7819 */ /* 0x000fe200000006ff */
[----:B------:R-:W-:Y:S01]  /*09e0*/  FMUL.FTZ R144, R150, R113 ;  /* 0x0000007196907220 */ /* 0x000fe20000410000 */
[----:B------:R-:W-:Y:S01]  /*09f0*/  SHF.L.U32 R115, R108, 0x10, RZ ;  /* 0x000000106c737819 */ /* 0x000fe200000006ff */
[----:B------:R-:W-:Y:S01]  /*0a00*/  FADD.FTZ R108, R109, R146 ;  /* 0x000000926d6c7221 */ /* 0x000fe20000010000 */
[----:B------:R-:W-:Y:S01]  /*0a10*/  PRMT R112, R114, 0x7632, R112 ;  /* 0x0000763272707816 */ /* 0x000fe20000000070 */
        /* <DEDUP_REMOVED lines=26> */
[----:B------:R-:W-:Y:S02]  /*0bc0*/  IADD3 R153, R5, 0x20, RZ ;  /* 0x0000002005997810 */ /* 0x000fe40007ffe0ff */
[----:B------:R-:W-:Y:S01]  /*0bd0*/  FADD.FTZ R157, R110, R127 ;  /* 0x0000007f6e9d7221 */ /* 0x000fe20000010000 */
[----:B------:R-:W-:-:S07]  /*0be0*/  FFMA.FTZ R156, R124, R127, R109 ;  /* 0x0000007f7c9c7223 */ /* 0x000fce000001006d */
.L_x_3035:
[----:B------:R-:W-:Y:S05]  /*0bf0*/  BSYNC B1 ;  /* 0x0000000000017941 */ /* 0x000fea0003800000 */
.L_x_3034:
        /* <DEDUP_REMOVED lines=16> */
[----:B------:R-:W-:Y:S01]  /*0d00*/  VIADD R153, R153, 0x20 ;  /* 0x0000002099997836 */ /* 0x000fe20000000000 */
[----:B--2---:R-:W-:Y:S02]  /*0d10*/  SHF.L.U32 R111, R8, 0x10, RZ ;  /* 0x00000010086f7819 */ /* 0x004fe400000006ff */
[----:B------:R-:W-:-:S03]  /*0d20*/  SHF.L.U32 R113, R9, 0x10, RZ ;  /* 0x0000001009717819 */ /* 0x000fc600000006ff */
[----:B0-----:R-:W-:Y:S01]  /*0d30*/  FADD.FTZ R7, -R152, R111 ;  /* 0x0000006f98077221 */ /* 0x001fe20000010100 */
[----:B------:R-:W-:Y:S01]  /*0d40*/  PRMT R18, R9, 0x7632, R18 ;  /* 0x0000763209127816 */ /* 0x000fe20000000012 */
[----:B------:R-:W-:Y:S02]  /*0d50*/  IMAD.U32 R115, R10, 0x10000, RZ ;  /* 0x000100000a737824 */ /* 0x000fe400078e00ff */
[----:B------:R-:W-:Y:S01]  /*0d60*/  FADD.FTZ R113, -R152, R113 ;  /* 0x0000007198717221 */ /* 0x000fe20000010100 */
[----:B-----5:R-:W-:Y:S01]  /*0d70*/  FMUL.FTZ R7, R150, R7 ;  /* 0x0000000796077220 */ /* 0x020fe20000410000 */
[C---:B------:R-:W-:Y:S02]  /*0d80*/  PRMT R19, R11.reuse, 0x7632, R19 ;  /* 0x000076320b137816 */ /* 0x040fe40000000013 */
[----:B------:R-:W-:Y:S01]  /*0d90*/  SHF.L.U32 R109, R11, 0x10, RZ ;  /* 0x000000100b6d7819 */ /* 0x000fe200000006ff */
[----:B------:R-:W-:Y:S01]  /*0da0*/  FADD.FTZ R11, -R152, R115 ;  /* 0x00000073980b7221 */ /* 0x000fe20000010100 */
[----:B---3--:R-:W-:-:S02]  /*0db0*/  SHF.L.U32 R9, R12, 0x10, RZ ;  /* 0x000000100c097819 */ /* 0x008fc400000006ff */
[C---:B------:R-:W-:Y:S02]  /*0dc0*/  PRMT R114, R13.reuse, 0x7632, R114 ;  /* 0x000076320d727816 */ /* 0x040fe40000000072 */
[----:B------:R-:W-:Y:S01]  /*0dd0*/  SHF.L.U32 R13, R13, 0x10, RZ ;  /* 0x000000100d0d7819 */ /* 0x000fe200000006ff */
[----:B------:R-:W-:Y:S01]  /*0de0*/  FADD.FTZ R80, R80, R9 ;  /* 0x0000000950507221 */ /* 0x000fe20000010000 */
[-C--:B------:R-:W-:Y:S01]  /*0df0*/  FFMA.FTZ R56, R7, R9.reuse, R56 ;  /* 0x0000000907387223 */ /* 0x080fe20000010038 */
[----:B------:R-:W-:Y:S01]  /*0e00*/  FMUL.FTZ R6, R32, R9 ;  /* 0x0000000920067220 */ /* 0x000fe20000410000 */
[----:B------:R-:W-:Y:S01]  /*0e10*/  FMUL.FTZ R9, R150, R113 ;  /* 0x0000007196097220 */ /* 0x000fe20000410000 */
[----:B------:R-:W-:Y:S01]  /*0e20*/  PRMT R16, R8, 0x7632, R16 ;  /* 0x0000763208107816 */ /* 0x000fe20000000010 */
[----:B------:R-:W-:Y:S01]  /*0e30*/  FADD.FTZ R82, R82, R13 ;  /* 0x0000000d52527221 */ /* 0x000fe20000010000 */
[----:B------:R-:W-:Y:S01]  /*0e40*/  SHF.L.U32 R111, R14, 0x10, RZ ;  /* 0x000000100e6f7819 */ /* 0x000fe200000006ff */
[-C--:B------:R-:W-:Y:S01]  /*0e50*/  FFMA.FTZ R58, R9, R13.reuse, R58 ;  /* 0x0000000d093a7223 */ /* 0x080fe2000001003a */
[----:B------:R-:W-:Y:S01]  /*0e60*/  FMUL.FTZ R8, R34, R13 ;  /* 0x0000000d22087220 */ /* 0x000fe20000410000 */
[----:B------:R-:W-:Y:S01]  /*0e70*/  FMUL.FTZ R11, R150, R11 ;  /* 0x0000000b960b7220 */ /* 0x000fe20000410000 */
[----:B------:R-:W-:Y:S01]  /*0e80*/  FADD.FTZ R13, -R152, R109 ;  /* 0x0000006d980d7221 */ /* 0x000fe20000010100 */
[----:B------:R-:W-:-:S02]  /*0e90*/  PRMT R112, R12, 0x7632, R112 ;  /* 0x000076320c707816 */ /* 0x000fc40000000070 */
[----:B------:R-:W-:Y:S01]  /*0ea0*/  SHF.L.U32 R109, R16, 0x10, RZ ;  /* 0x00000010106d7819 */ /* 0x000fe200000006ff */
[----:B------:R-:W-:Y:S01]  /*0eb0*/  FADD.FTZ R84, R84, R111 ;  /* 0x0000006f54547221 */ /* 0x000fe20000010000 */
[----:B------:R-:W-:Y:S01]  /*0ec0*/  PRMT R17, R10, 0x7632, R17 ;  /* 0x000076320a117816 */ /* 0x000fe20000000011 */
[-C--:B------:R-:W-:Y:S01]  /*0ed0*/  FFMA.FTZ R60, R11, R111.reuse, R60 ;  /* 0x0000006f0b3c7223 */ /* 0x080fe2000001003c */
[C---:B------:R-:W-:Y:S01]  /*0ee0*/  PRMT R110, R15.reuse, 0x7632, R110 ;  /* 0x000076320f6e7816 */ /* 0x040fe2000000006e */
[----:B------:R-:W-:Y:S01]  /*0ef0*/  FMUL.FTZ R10, R36, R111 ;  /* 0x0000006f240a7220 */ /* 0x000fe20000410000 */
[----:B------:R-:W-:Y:S01]  /*0f00*/  SHF.L.U32 R15, R15, 0x10, RZ ;  /* 0x000000100f0f7819 */ /* 0x000fe200000006ff */
[----:B------:R-:W-:Y:S01]  /*0f10*/  FMUL.FTZ R13, R150, R13 ;  /* 0x0000000d960d7220 */ /* 0x000fe20000410000 */
[----:B------:R-:W-:Y:S01]  /*0f20*/  SHF.L.U32 R111, R18, 0x10, RZ ;  /* 0x00000010126f7819 */ /* 0x000fe200000006ff */
[----:B------:R-:W-:Y:S01]  /*0f30*/  FADD.FTZ R109, -R152, R109 ;  /* 0x0000006d986d7221 */ /* 0x000fe20000010100 */
[----:B------:R-:W-:Y:S01]  /*0f40*/  SHF.L.U32 R112, R112, 0x10, RZ ;  /* 0x0000001070707819 */ /* 0x000fe200000006ff */
[----:B------:R-:W-:Y:S01]  /*0f50*/  FADD.FTZ R86, R86, R15 ;  /* 0x0000000f56567221 */ /* 0x000fe20000010000 */
[----:B------:R-:W-:Y:S01]  /*0f60*/  PRMT R108, R14, 0x7632, R108 ;  /* 0x000076320e6c7816 */ /* 0x000fe2000000006c */
[-C--:B------:R-:W-:Y:S01]  /*0f70*/  FFMA.FTZ R62, R13, R15.reuse, R62 ;  /* 0x0000000f0d3e7223 */ /* 0x080fe2000001003e */
[----:B------:R-:W-:Y:S01]  /*0f80*/  FMUL.FTZ R12, R38, R15 ;  /* 0x0000000f260c7220 */ /* 0x000fe20000410000 */
[----:B------:R-:W-:Y:S01]  /*0f90*/  FADD.FTZ R111, -R152, R111 ;  /* 0x0000006f986f7221 */ /* 0x000fe20000010100 */
[C---:B------:R-:W-:Y:S01]  /*0fa0*/  FMUL.FTZ R14, R150.reuse, R109 ;  /* 0x0000006d960e7220 */ /* 0x040fe20000410000 */
[----:B------:R-:W-:Y:S01]  /*0fb0*/  FADD.FTZ R18, R157, R6 ;  /* 0x000000069d127221 */ /* 0x000fe20000010000 */
[----:B------:R-:W-:Y:S01]  /*0fc0*/  FMUL.FTZ R15, R33, R112 ;  /* 0x00000070210f7220 */ /* 0x000fe20000410000 */
[----:B------:R-:W-:Y:S01]  /*0fd0*/  FFMA.FTZ R109, R7, R6, R156 ;  /* 0x00000006076d7223 */ /* 0x000fe2000001009c */
[----:B------:R-:W-:Y:S01]  /*0fe0*/  SHF.L.U32 R113, R17, 0x10, RZ ;  /* 0x0000001011717819 */ /* 0x000fe200000006ff */
[----:B------:R-:W-:Y:S01]  /*0ff0*/  FMUL.FTZ R16, R150, R111 ;  /* 0x0000006f96107220 */ /* 0x000fe20000410000 */
[----:B------:R-:W-:Y:S01]  /*1000*/  SHF.L.U32 R114, R114, 0x10, RZ ;  /* 0x0000001072727819 */ /* 0x000fe200000006ff */
[----:B------:R-:W-:Y:S01]  /*1010*/  FADD.FTZ R111, R18, R15 ;  /* 0x0000000f126f7221 */ /* 0x000fe20000010000 */
[C---:B------:R-:W-:Y:S01]  /*1020*/  FFMA.FTZ R18, R14.reuse, R15, R109 ;  /* 0x0000000f0e127223 */ /* 0x040fe2000001006d */
[----:B------:R-:W-:Y:S01]  /*1030*/  FADD.FTZ R81, R81, R112 ;  /* 0x0000007051517221 */ /* 0x000fe20000010000 */
[----:B------:R-:W-:Y:S01]  /*1040*/  FFMA.FTZ R57, R14, R112, R57 ;  /* 0x000000700e397223 */ /* 0x000fe20000010039 */
[----:B------:R-:W-:Y:S01]  /*1050*/  FADD.FTZ R113, -R152, R113 ;  /* 0x0000007198717221 */ /* 0x000fe20000010100 */
[----:B------:R-:W-:Y:S01]  /*1060*/  FMUL.FTZ R17, R35, R114 ;  /* 0x0000007223117220 */ /* 0x000fe20000410000 */
[----:B------:R-:W-:Y:S01]  /*1070*/  FADD.FTZ R112, R111, R8 ;  /* 0x000000086f707221 */ /* 0x000fe20000010000 */
[----:B------:R-:W-:Y:S01]  /*1080*/  SHF.L.U32 R19, R19, 0x10, RZ ;  /* 0x0000001013137819 */ /* 0x000fe200000006ff */
        /* <DEDUP_REMOVED lines=24> */
.L_x_3037:
[----:B------:R-:W-:Y:S05]  /*1210*/  BSYNC B1 ;  /* 0x0000000000017941 */ /* 0x000fea0003800000 */
.L_x_3036:
        /* <DEDUP_REMOVED lines=19> */
[----:B------:R-:W-:Y:S02]  /*1350*/  SHF.L.U32 R109, R109, 0x10, RZ ;  /* 0x000000106d6d7819 */ /* 0x000fe400000006ff */
[C---:B------:R-:W-:Y:S02]  /*1360*/  PRMT R126, R110.reuse, 0x7632, R126 ;  /* 0x000076326e7e7816 */ /* 0x040fe4000000007e */
[----:B------:R-:W-:-:S02]  /*1370*/  SHF.L.U32 R133, R110, 0x10, RZ ;  /* 0x000000106e857819 */ /* 0x000fc400000006ff */
[C---:B------:R-:W-:Y:S02]  /*1380*/  PRMT R110, R111.reuse, 0x7632, R110 ;  /* 0x000076326f6e7816 */ /* 0x040fe4000000006e */
[----:B------:R-:W-:Y:S01]  /*1390*/  SHF.L.U32 R135, R111, 0x10, RZ ;  /* 0x000000106f877819 */ /* 0x000fe200000006ff */
[----:B0-----:R-:W-:Y:S01]  /*13a0*/  FADD.FTZ R129, -R152, R109 ;  /* 0x0000006d98817221 */ /* 0x001fe20000010100 */
[----:B------:R-:W-:Y:S02]  /*13b0*/  SHF.L.U32 R119, R119, 0x10, RZ ;  /* 0x0000001077777819 */ /* 0x000fe400000006ff */
[----:B------:R-:W-:Y:S01]  /*13c0*/  SHF.L.U32 R137, R108, 0x10, RZ ;  /* 0x000000106c897819 */ /* 0x000fe200000006ff */
[----:B------:R-:W-:Y:S01]  /*13d0*/  FADD.FTZ R139, -R152, R131 ;  /* 0x00000083988b7221 */ /* 0x000fe20000010100 */
[C---:B---3--:R-:W-:Y:S02]  /*13e0*/  PRMT R108, R112.reuse, 0x7632, R108 ;  /* 0x00007632706c7816 */ /* 0x048fe4000000006c */
[----:B------:R-:W-:Y:S01]  /*13f0*/  SHF.L.U32 R141, R112, 0x10, RZ ;  /* 0x00000010708d7819 */ /* 0x000fe200000006ff */
[----:B------:R-:W-:Y:S01]  /*1400*/  FADD.FTZ R131, -R152, R133 ;  /* 0x0000008598837221 */ /* 0x000fe20000010100 */
[----:B------:R-:W-:Y:S01]  /*1410*/  SHF.L.U32 R109, R110, 0x10, RZ ;  /* 0x000000106e6d7819 */ /* 0x000fe200000006ff */
[C---:B------:R-:W-:Y:S01]  /*1420*/  FADD.FTZ R133, -R152.reuse, R135 ;  /* 0x0000008798857221 */ /* 0x040fe20000010100 */
[----:B------:R-:W-:Y:S01]  /*1430*/  PRMT R110, R113, 0x7632, R110 ;  /* 0x00007632716e7816 */ /* 0x000fe2000000006e */
[----:B------:R-:W-:Y:S01]  /*1440*/  FADD.FTZ R135, -R152, R119 ;  /* 0x0000007798877221 */ /* 0x000fe20000010100 */
[----:B------:R-:W-:-:S02]  /*1450*/  PRMT R112, R114, 0x7632, R112 ;  /* 0x0000763272707816 */ /* 0x000fc40000000070 */
[----:B------:R-:W-:Y:S02]  /*1460*/  SHF.L.U32 R153, R114, 0x10, RZ ;  /* 0x0000001072997819 */ /* 0x000fe400000006ff */
[----:B------:R-:W-:Y:S01]  /*1470*/  PRMT R132, R115, 0x7632, R132 ;  /* 0x0000763273847816 */ /* 0x000fe20000000084 */
[----:B-----5:R-:W-:Y:S01]  /*1480*/  FMUL.FTZ R129, R150, R129 ;  /* 0x0000008196817220 */ /* 0x020fe20000410000 */
[----:B------:R-:W-:Y:S01]  /*1490*/  SHF.L.U32 R111, R126, 0x10, RZ ;  /* 0x000000107e6f7819 */ /* 0x000fe200000006ff */
[----:B------:R-:W-:Y:S01]  /*14a0*/  FMUL.FTZ R126, R40, R141 ;  /* 0x0000008d287e7220 */ /* 0x000fe20000410000 */
[----:B------:R-:W-:Y:S02]  /*14b0*/  SHF.L.U32 R113, R113, 0x10, RZ ;  /* 0x0000001071717819 */ /* 0x000fe400000006ff */
[----:B------:R-:W-:Y:S01]  /*14c0*/  SHF.L.U32 R114, R108, 0x10, RZ ;  /* 0x000000106c727819 */ /* 0x000fe200000006ff */
[----:B------:R-:W-:Y:S01]  /*14d0*/  FMUL.FTZ R119, R150, R139 ;  /* 0x0000008b96777220 */ /* 0x000fe20000410000 */
[----:B------:R-:W-:Y:S01]  /*14e0*/  SHF.L.U32 R115, R115, 0x10, RZ ;  /* 0x0000001073737819 */ /* 0x000fe200000006ff */
[----:B------:R-:W-:Y:S01]  /*14f0*/  IMAD.U32 R138, R110, 0x10000, RZ ;  /* 0x000100006e8a7824 */ /* 0x000fe200078e00ff */
        /* <DEDUP_REMOVED lines=17> */
[----:B------:R-:W-:Y:S01]  /*1610*/  FADD.FTZ R111, -R152, R111 ;  /* 0x0000006f986f7221 */ /* 0x000fe20000010100 */
[----:B------:R-:W-:Y:S01]  /*1620*/  FADD.FTZ R65, R65, R114 ;  /* 0x0000007241417221 */ /* 0x000fe20000010000 */
[----:B------:R-:W-:Y:S01]  /*1630*/  FFMA.FTZ R89, R132, R114, R89 ;  /* 0x0000007284597223 */ /* 0x000fe20000010059 */
        /* <DEDUP_REMOVED lines=30> */
.L_x_3039:
[----:B------:R-:W-:Y:S05]  /*1820*/  BSYNC B1 ;  /* 0x0000000000017941 */ /* 0x000fea0003800000 */
.L_x_3038:
        /* <DEDUP_REMOVED lines=20> */
.L_x_3059:
        /* <DEDUP_REMOVED lines=19> */
[----:B------:R-:W-:Y:S01]  /*1aa0*/  FMUL.FTZ R112, R150, R109 ;  /* 0x0000006d96707220 */ /* 0x000fe20000410000 */
[----:B------:R-:W-:Y:S01]  /*1ab0*/  @P2 SHF.L.U32 R111, R108, 0x10, RZ ;  /* 0x000000106c6f2819 */ /* 0x000fe200000006ff */
[-C--:B------:R-:W-:Y:S01]  /*1ac0*/  FFMA.FTZ R109, R144, R114.reuse, R115 ;  /* 0x00000072906d7223 */ /* 0x080fe20000010073 */
[----:B------:R-:W-:Y:S01]  /*1ad0*/  @P2 PRMT R108, R97, 0x7632, R108 ;  /* 0x00007632616c2816 */ /* 0x000fe2000000006c */
[----:B------:R-:W-:Y:S01]  /*1ae0*/  @P2 FADD.FTZ R110, R110, R113 ;  /* 0x000000716e6e2221 */ /* 0x000fe20000010000 */
[-C--:B------:R-:W-:Y:S01]  /*1af0*/  FFMA.FTZ R113, R123, R114.reuse, R115 ;  /* 0x000000727b717223 */ /* 0x080fe20000010073 */
[----:B------:R-:W-:Y:S01]  /*1b00*/  @P2 FADD.FTZ R112, R112, R111 ;  /* 0x0000006f70702221 */ /* 0x000fe20000010000 */
[----:B------:R-:W-:Y:S01]  /*1b10*/  FADD.FTZ R109, R142, -R109 ;  /* 0x8000006d8e6d7221 */ /* 0x000fe20000010000 */
[----:B------:R-:W-:Y:S01]  /*1b20*/  @P2 SHF.L.U32 R111, R108, 0x10, RZ ;  /* 0x000000106c6f2819 */ /* 0x000fe200000006ff */
[-C--:B------:R-:W-:Y:S01]  /*1b30*/  FFMA.FTZ R108, R149, R114.reuse, R115 ;  /* 0x00000072956c7223 */ /* 0x080fe20000010073 */
[----:B------:R-:W-:Y:S01]  /*1b40*/  FADD.FTZ R113, R120, -R113 ;  /* 0x8000007178717221 */ /* 0x000fe20000010000 */
[----:B------:R-:W-:Y:S01]  /*1b50*/  FMUL.FTZ R156, R150, R109 ;  /* 0x0000006d969c7220 */ /* 0x000fe20000410000 */
[----:B------:R-:W-:Y:S01]  /*1b60*/  @P2 SHF.L.U32 R152, R99, 0x10, RZ ;  /* 0x0000001063982819 */ /* 0x000fe200000006ff */
        /* <DEDUP_REMOVED lines=85> */
.L_x_3042:
[----:B------:R-:W-:Y:S05]  /*20c0*/  BSYNC B1 ;  /* 0x0000000000017941 */ /* 0x000fea0003800000 */
.L_x_3041:
        /* <DEDUP_REMOVED lines=9> */
[----:B------:R-:W-:-:S03]  /*2160*/  ISETP.NE.AND.EX P2, PT, RZ, UR17, PT, P2 ;  /* 0x00000011ff007c0c */ /* 0x000fc6000bf45320 */
[----:B-----5:R-:W-:-:S07]  /*2170*/  FMUL.FTZ R110, R150, R111 ;  /* 0x0000006f966e7220 */ /* 0x020fce0000410000 */
[----:B------:R-:W-:Y:S02]  /*2180*/  @P1 PRMT R108, R100, 0x7632, R108 ;  /* 0x00007632646c1816 */ /* 0x000fe4000000006c */
[----:B------:R-:W-:Y:S02]  /*2190*/  @P1 PRMT R112, R102, 0x7632, R112 ;  /* 0x0000763266701816 */ /* 0x000fe40000000070 */
[----:B------:R-:W-:Y:S01]  /*21a0*/  @P1 SHF.L.U32 R152, R103, 0x10, RZ ;  /* 0x0000001067981819 */ /* 0x000fe200000006ff */
[----:B------:R-:W-:Y:S02]  /*21b0*/  @P1 IMAD.U32 R111, R108, 0x10000, RZ ;  /* 0x000100006c6f1824 */ /* 0x000fe400078e00ff */
[-C--:B------:R-:W-:Y:S01]  /*21c0*/  FFMA.FTZ R108, R16, R114.reuse, R115 ;  /* 0x00000072106c7223 */ /* 0x080fe20000010073 */
[----:B------:R-:W-:Y:S01]  /*21d0*/  @P1 SHF.L.U32 R113, R112, 0x10, RZ ;  /* 0x0000001070711819 */ /* 0x000fe200000006ff */
[----:B------:R-:W-:Y:S02]  /*21e0*/  FMUL.FTZ R112, R150, R109 ;  /* 0x0000006d96707220 */ /* 0x000fe40000410000 */
[--C-:B------:R-:W-:Y:S01]  /*21f0*/  FADD.FTZ R109, R17, -R108.reuse ;  /* 0x8000006c116d7221 */ /* 0x100fe20000010000 */
[----:B------:R-:W-:Y:S01]  /*2200*/  @P1 PRMT R108, R101, 0x7632, R108 ;  /* 0x00007632656c1816 */ /* 0x000fe2000000006c */
[----:B------:R-:W-:Y:S01]  /*2210*/  @P1 FADD.FTZ R110, R110, R113 ;  /* 0x000000716e6e1221 */ /* 0x000fe20000010000 */
[----:B------:R-:W-:Y:S01]  /*2220*/  @P1 FADD.FTZ R112, R112, R111 ;  /* 0x0000006f70701221 */ /* 0x000fe20000010000 */
[-CC-:B------:R-:W-:Y:S01]  /*2230*/  FFMA.FTZ R113, R11, R114.reuse, R115.reuse ;  /* 0x000000720b717223 */ /* 0x180fe20000010073 */
[----:B------:R-:W-:Y:S01]  /*2240*/  @P1 SHF.L.U32 R111, R108, 0x10, RZ ;  /* 0x000000106c6f1819 */ /* 0x000fe200000006ff */
[----:B------:R-:W-:Y:S01]  /*2250*/  FMUL.FTZ R156, R150, R109 ;  /* 0x0000006d969c7220 */ /* 0x000fe20000410000 */
[-C--:B------:R-:W-:Y:S01]  /*2260*/  FFMA.FTZ R109, R7, R114.reuse, R115 ;  /* 0x00000072076d7223 */ /* 0x080fe20000010073 */
[----:B------:R-:W-:Y:S01]  /*2270*/  FADD.FTZ R113, R10, -R113 ;  /* 0x800000710a717221 */ /* 0x000fe20000010000 */
[----:B------:R-:W-:Y:S01]  /*2280*/  @P1 SHF.L.U32 R108, R101, 0x10, RZ ;  /* 0x00000010656c1819 */ /* 0x000fe200000006ff */
[----:B------:R-:W-:Y:S01]  /*2290*/  @P1 FADD.FTZ R156, R156, R111 ;  /* 0x0000006f9c9c1221 */ /* 0x000fe20000010000 */
[----:B------:R-:W-:Y:S01]  /*22a0*/  @P1 SHF.L.U32 R111, R102, 0x10, RZ ;  /* 0x00000010666f1819 */ /* 0x000fe200000006ff */
[----:B------:R-:W-:Y:S01]  /*22b0*/  FMUL.FTZ R162, R150, R113 ;  /* 0x0000007196a27220 */ /* 0x000fe20000410000 */
[----:B------:R-:W-:Y:S01]  /*22c0*/  FFMA.FTZ R113, R13, R114, R115 ;  /* 0x000000720d717223 */ /* 0x000fe20000010073 */
[----:B------:R-:W-:-:S02]  /*22d0*/  FADD.FTZ R109, R6, -R109 ;  /* 0x8000006d066d7221 */ /* 0x000fc40000010000 */
        /* <DEDUP_REMOVED lines=58> */
[----:B------:R-:W-:Y:S01]  /*2680*/  MOV R108, R158 ;  /* 0x0000009e006c7202 */ /* 0x000fe20000000f00 */
        /* <DEDUP_REMOVED lines=20> */
.L_x_3044:
[----:B------:R-:W-:Y:S05]  /*27d0*/  BSYNC B1 ;  /* 0x0000000000017941 */ /* 0x000fea0003800000 */
.L_x_3043:
        /* <DEDUP_REMOVED lines=18> */
[----:B------:R-:W-:Y:S01]  /*2900*/  FADD.FTZ R113, R134, -R113 ;  /* 0x8000007186717221 */ /* 0x000fe20000010000 */
[----:B------:R-:W-:Y:S01]  /*2910*/  @P1 SHF.L.U32 R115, R22, 0x10, RZ ;  /* 0x0000001016731819 */ /* 0x000fe200000006ff */
[----:B------:R-:W-:Y:S01]  /*2920*/  FMUL.FTZ R152, R150, R153 ;  /* 0x0000009996987220 */ /* 0x000fe20000410000 */
        /* <DEDUP_REMOVED lines=18> */
[-C--:B------:R-:W-:Y:S01]  /*2a50*/  FMUL.FTZ R110, R156, R151.reuse ;  /* 0x000000979c6e7220 */ /* 0x080fe20000410000 */
[----:B------:R-:W-:Y:S01]  /*2a60*/  @P1 SHF.L.U32 R109, R109, 0x10, RZ ;  /* 0x000000106d6d1819 */ /* 0x000fe200000006ff */
[----:B------:R-:W-:Y:S01]  /*2a70*/  @P1 IMAD.U32 R150, R21, 0x10000, RZ ;  /* 0x0001000015961824 */ /* 0x000fe200078e00ff */
[----:B------:R-:W-:Y:S01]  /*2a80*/  FSEL R113, R113, RZ, P2 ;  /* 0x000000ff71717208 */ /* 0x000fe20001000000 */
[----:B------:R-:W-:Y:S01]  /*2a90*/  FMUL.FTZ R110, R110, UR15 ;  /* 0x0000000f6e6e7c20 */ /* 0x000fe20008410000 */
[----:B------:R-:W-:Y:S01]  /*2aa0*/  LOP3.LUT P2, RZ, R155, 0xff00, RZ, 0xc0, !PT ;  /* 0x0000ff009bff7812 */ /* 0x000fe2000784c0ff */
[----:B------:R-:W-:Y:S01]  /*2ab0*/  @P1 FADD.FTZ R164, R164, R109 ;  /* 0x0000006da4a41221 */ /* 0x000fe20000010000 */
[----:B------:R-:W-:Y:S01]  /*2ac0*/  @P1 SHF.L.U32 R109, R20, 0x10, RZ ;  /* 0x00000010146d1819 */ /* 0x000fe200000006ff */
[----:B------:R-:W-:Y:S01]  /*2ad0*/  @P1 FADD.FTZ R153, R153, R150 ;  /* 0x0000009699991221 */ /* 0x000fe20000010000 */
[----:B------:R-:W-:Y:S01]  /*2ae0*/  FSEL R110, R110, RZ, P2 ;  /* 0x000000ff6e6e7208 */ /* 0x000fe20001000000 */
[----:B------:R-:W-:Y:S01]  /*2af0*/  @P1 FADD.FTZ R152, R152, R115 ;  /* 0x0000007398981221 */ /* 0x000fe20000010000 */
[----:B------:R-:W-:Y:S01]  /*2b00*/  ISETP.NE.U32.AND P2, PT, RZ, UR16, PT ;  /* 0x00000010ff007c0c */ /* 0x000fe2000bf45070 */
[--C-:B------:R-:W-:Y:S01]  /*2b10*/  @P1 FADD.FTZ R114, R114, R109.reuse ;  /* 0x0000006d72721221 */ /* 0x100fe20000010000 */
[----:B------:R-:W-:Y:S01]  /*2b20*/  @P1 PRMT R109, R23, 0x7632, R109 ;  /* 0x00007632176d1816 */ /* 0x000fe2000000006d */
[----:B------:R-:W-:Y:S01]  /*2b30*/  FMUL.FTZ R115, R164, R151 ;  /* 0x00000097a4737220 */ /* 0x000fe20000410000 */
[----:B------:R-:W-:-:S02]  /*2b40*/  ISETP.NE.AND.EX P2, PT, RZ, UR17, PT, P2 ;  /* 0x00000011ff007c0c */ /* 0x000fc4000bf45320 */
[----:B------:R-:W-:Y:S02]  /*2b50*/  @P1 SHF.L.U32 R111, R109, 0x10, RZ ;  /* 0x000000106d6f1819 */ /* 0x000fe400000006ff */
[----:B------:R-:W-:Y:S02]  /*2b60*/  @P1 SHF.L.U32 R109, R23, 0x10, RZ ;  /* 0x00000010176d1819 */ /* 0x000fe400000006ff */
        /* <DEDUP_REMOVED lines=54> */
.L_x_3046:
[----:B------:R-:W-:Y:S05]  /*2ed0*/  BSYNC B1 ;  /* 0x0000000000017941 */ /* 0x000fea0003800000 */
.L_x_3045:
[----:B012---:R-:W0:Y:S02]  /*2ee0*/  LDC.64 R108, c[0x0][0x210] ;  /* 0x00008400ff6c7b82 */ /* 0x007e240000000a00 */
[----:B0-----:R-:W-:-:S04]  /*2ef0*/  LEA R0, R108, R0, 0x2 ;  /* 0x000000006c007211 */ /* 0x001fc800078e10ff */
[----:B------:R-:W-:-:S13]  /*2f00*/  ISETP.GE.AND P1, PT, R0, R109, PT ;  /* 0x0000006d0000720c */ /* 0x000fda0003f26270 */
[----:B------:R-:W-:Y:S05]  /*2f10*/  @!P1 BRA `(.L_x_3047) ;  /* 0xffffffd400589947 */ /* 0x000fea000383ffff */
.L_x_3033:
[----:B------:R-:W-:Y:S05]  /*2f20*/  BSYNC B0 ;  /* 0x0000000000007941 */ /* 0x000fea0003800000 */
.L_x_3032:
        /* <DEDUP_REMOVED lines=134> */
[----:B------:R-:W-:Y:S01]  /*3790*/  @P5 MOV R3, R43 ;  /* 0x0000002b00035202 */ /* 0x000fe20000000f00 */
[----:B------:R-:W-:Y:S01]  /*37a0*/  FADD.FTZ R6, RZ, R6 ;  /* 0x00000006ff067221 */ /* 0x000fe20000010000 */
[----:B------:R-:W-:Y:S01]  /*37b0*/  @P5 IADD3 R10, P6, R10, 0x200, RZ ;  /* 0x000002000a0a5810 */ /* 0x000fe20007fde0ff */
[----:B----4-:R-:W-:Y:S02]  /*37c0*/  FADD.FTZ R4, R4, R21 ;  /* 0x0000001504047221 */ /* 0x010fe40000010000 */
[----:B------:R3:W-:Y:S01]  /*37d0*/  @P5 STG.E desc[UR4][R2.64], R27 ;  /* 0x0000001b02005986 */ /* 0x0007e2000c101904 */
[----:B------:R-:W-:Y:S01]  /*37e0*/  FADD.FTZ R6, R6, R15 ;  /* 0x0000000f06067221 */ /* 0x000fe20000010000 */
[----:B------:R-:W-:-:S02]  /*37f0*/  @P5 IMAD.X R43, RZ, RZ, R43, P6 ;  /* 0x000000ffff2b5224 */ /* 0x000fc400030e062b */
[----:B------:R-:W-:Y:S01]  /*3800*/  FADD.FTZ R35, R4, R35 ;  /* 0x0000002304237221 */ /* 0x000fe20000010000 */
        /* <DEDUP_REMOVED lines=32> */
[----:B------:R-:W-:-:S02]  /*3a10*/  @P2 MOV R2, R14 ;  /* 0x0000000e00022202 */ /* 0x000fc40000000f00 */
[----:B------:R-:W-:Y:S02]  /*3a20*/  @P2 IADD3 R14, P3, R14, 0x200, RZ ;  /* 0x000002000e0e2810 */ /* 0x000fe40007f7e0ff */
[----:B------:R-:W-:Y:S01]  /*3a30*/  @P1 IADD3 R10, P4, R10, 0x200, RZ ;  /* 0x000002000a0a1810 */ /* 0x000fe20007f9e0ff */
[----:B------:R0:W-:Y:S01]  /*3a40*/  @P2 STG.E desc[UR4][R2.64], R35 ;  /* 0x0000002302002986 */ /* 0x0001e2000c101904 */
[----:B------:R-:W-:Y:S02]  /*3a50*/  @P2 IADD3.X R45, RZ, R45, RZ, P3, !PT ;  /* 0x0000002dff2d2210 */ /* 0x000fe40001ffe4ff */
[-C--:B------:R-:W-:Y:S01]  /*3a60*/  @P1 MOV R7, R43.reuse ;  /* 0x0000002b00071202 */ /* 0x080fe20000000f00 */
[----:B------:R1:W-:Y:S01]  /*3a70*/  @P2 STG.E desc[UR4][R4.64], R31 ;  /* 0x0000001f04002986 */ /* 0x0003e2000c101904 */
[----:B------:R-:W-:Y:S02]  /*3a80*/  @P1 IADD3.X R43, RZ, R43, RZ, P4, !PT ;  /* 0x0000002bff2b1210 */ /* 0x000fe400027fe4ff */
        /* <DEDUP_REMOVED lines=14> */
.L_x_3040:
[----:B------:R-:W-:Y:S01]  /*3b70*/  HFMA2.MMA R162, -RZ, RZ, 0, 5.9604644775390625e-08 ;  /* 0x00000001ffa27435 */ /* 0x000fe200000001ff */
[----:B------:R-:W-:Y:S01]  /*3b80*/  BSSY B1, `(.L_x_3048) ;  /* 0x0000006000017945 */ /* 0x000fe20003800000 */
[----:B------:R-:W-:Y:S02]  /*3b90*/  MOV R163, 0x1f ;  /* 0x0000001f00a37802 */ /* 0x000fe40000000f00 */
[----:B------:R-:W-:-:S07]  /*3ba0*/  MOV R152, 0xffffffff ;  /* 0xffffffff00987802 */ /* 0x000fce0000000f00 */
[----:B-----5:R-:W-:Y:S05]  /*3bb0*/  WARPSYNC.COLLECTIVE R152, `(.L_x_3049) ;  /* 0x0000000098087348 */ /* 0x020fea0003c00000 */
[----:B------:R0:W1:Y:S02]  /*3bc0*/  SHFL.BFLY P1, R153, R157, R162, R163 ;  /* 0x0c0000a29d997389 */ /* 0x00006400000200a3 */
[----:B01---5:R-:W-:Y:S01]  /*3bd0*/  ENDCOLLECTIVE ;  /* 0x000000000000791b */ /* 0x023fe20003800000 */
.L_x_3049:
[----:B------:R-:W-:Y:S05]  /*3be0*/  BSYNC B1 ;  /* 0x0000000000017941 */ /* 0x000fea0003800000 */
.L_x_3048:
        /* <DEDUP_REMOVED lines=9> */
.L_x_3050:
[----:B------:R-:W-:Y:S01]  /*3c80*/  HFMA2.MMA R162, -RZ, RZ, 0, 1.1920928955078125e-07 ;  /* 0x00000002ffa27435 */ /* 0x000fe200000001ff */
[----:B------:R-:W-:Y:S02]  /*3c90*/  MOV R157, R108 ;  /* 0x0000006c009d7202 */ /* 0x000fe40000000f00 */
[----:B------:R-:W-:-:S08]  /*3ca0*/  MOV R109, R153 ;  /* 0x00000099006d7202 */ /* 0x000fd00000000f00 */
[----:B------:R-:W-:Y:S05]  /*3cb0*/  WARPSYNC.COLLECTIVE R152, `(.L_x_3051) ;  /* 0x0000000098087348 */ /* 0x000fea0003c00000 */
[----:B------:R0:W1:Y:S02]  /*3cc0*/  SHFL.BFLY P1, R153, R157, R162, R163 ;  /* 0x0c0000a29d997389 */ /* 0x00006400000200a3 */
[----:B01----:R-:W-:Y:S01]  /*3cd0*/  ENDCOLLECTIVE ;  /* 0x000000000000791b */ /* 0x003fe20003800000 */
.L_x_3051:
[----:B------:R-:W-:-:S05]  /*3ce0*/  FADD.FTZ R109, R109, R156 ;  /* 0x0000009c6d6d7221 */ /* 0x000fca0000010000 */
[----:B------:R-:W-:Y:S02]  /*3cf0*/  MOV R157, R109 ;  /* 0x0000006d009d7202 */ /* 0x000fe40000000f00 */
[----:B------:R-:W-:-:S07]  /*3d00*/  MOV R111, R153 ;  /* 0x00000099006f7202 */ /* 0x000fce0000000f00 */
[----:B------:R-:W-:Y:S05]  /*3d10*/  WARPSYNC.COLLECTIVE R152, `(.L_x_3052) ;  /* 0x0000000098087348 */ /* 0x000fea0003c00000 */
[----:B------:R0:W1:Y:S02]  /*3d20*/  SHFL.BFLY P1, R153, R157, R162, R163 ;  /* 0x0c0000a29d997389 */ /* 0x00006400000200a3 */
[----:B01----:R-:W-:Y:S01]  /*3d30*/  ENDCOLLECTIVE ;  /* 0x000000000000791b */ /* 0x003fe20003800000 */
.L_x_3052:
[----:B------:R-:W-:Y:S01]  /*3d40*/  FADD.FTZ R111, R108, R111 ;  /* 0x0000006f6c6f7221 */ /* 0x000fe20000010000 */
[----:B------:R-:W-:-:S03]  /*3d50*/  HFMA2.MMA R162, -RZ, RZ, 0, 2.384185791015625e-07 ;  /* 0x00000004ffa27435 */ /* 0x000fc600000001ff */
[----:B------:R-:W-:Y:S01]  /*3d60*/  IMAD.MOV.U32 R157, RZ, RZ, R111 ;  /* 0x000000ffff9d7224 */ /* 0x000fe200078e006f */
[----:B------:R-:W-:-:S07]  /*3d70*/  MOV R110, R153 ;  /* 0x00000099006e7202 */ /* 0x000fce0000000f00 */
[----:B------:R-:W-:Y:S05]  /*3d80*/  WARPSYNC.COLLECTIVE R152, `(.L_x_3053) ;  /* 0x0000000098087348 */ /* 0x000fea0003c00000 */
[----:B------:R0:W1:Y:S02]  /*3d90*/  SHFL.BFLY P1, R153, R157, R162, R163 ;  /* 0x0c0000a29d997389 */ /* 0x00006400000200a3 */
[----:B01----:R-:W-:Y:S01]  /*3da0*/  ENDCOLLECTIVE ;  /* 0x000000000000791b */ /* 0x003fe20003800000 */
.L_x_3053:
[----:B------:R-:W-:-:S05]  /*3db0*/  FADD.FTZ R110, R109, R110 ;  /* 0x0000006e6d6e7221 */ /* 0x000fca0000010000 */
[----:B------:R-:W-:Y:S02]  /*3dc0*/  MOV R157, R110 ;  /* 0x0000006e009d7202 */ /* 0x000fe40000000f00 */
[----:B------:R-:W-:-:S07]  /*3dd0*/  MOV R112, R153 ;  /* 0x0000009900707202 */ /* 0x000fce0000000f00 */
[----:B------:R-:W-:Y:S05]  /*3de0*/  WARPSYNC.COLLECTIVE R152, `(.L_x_3054) ;  /* 0x0000000098087348 */ /* 0x000fea0003c00000 */
[----:B------:R0:W1:Y:S02]  /*3df0*/  SHFL.BFLY P1, R153, R157, R162, R163 ;  /* 0x0c0000a29d997389 */ /* 0x00006400000200a3 */
[----:B01----:R-:W-:Y:S01]  /*3e00*/  ENDCOLLECTIVE ;  /* 0x000000000000791b */ /* 0x003fe20003800000 */
.L_x_3054:
[----:B------:R-:W-:Y:S01]  /*3e10*/  FADD.FTZ R112, R111, R112 ;  /* 0x000000706f707221 */ /* 0x000fe20000010000 */
[----:B------:R-:W-:-:S04]  /*3e20*/  HFMA2.MMA R162, -RZ, RZ, 0, 4.76837158203125e-07 ;  /* 0x00000008ffa27435 */ /* 0x000fc800000001ff */
[----:B------:R-:W-:Y:S02]  /*3e30*/  MOV R157, R112 ;  /* 0x00000070009d7202 */ /* 0x000fe40000000f00 */
[----:B------:R-:W-:-:S07]  /*3e40*/  MOV R113, R153 ;  /* 0x0000009900717202 */ /* 0x000fce0000000f00 */
[----:B------:R-:W-:Y:S05]  /*3e50*/  WARPSYNC.COLLECTIVE R152, `(.L_x_3055) ;  /* 0x0000000098087348 */ /* 0x000fea0003c00000 */
[----:B------:R0:W1:Y:S02]  /*3e60*/  SHFL.BFLY P1, R153, R157, R162, R163 ;  /* 0x0c0000a29d997389 */ /* 0x00006400000200a3 */
[----:B01----:R-:W-:Y:S01]  /*3e70*/  ENDCOLLECTIVE ;  /* 0x000000000000791b */ /* 0x003fe20003800000 */
.L_x_3055:
[----:B------:R-:W-:-:S05]  /*3e80*/  FADD.FTZ R113, R110, R113 ;  /* 0x000000716e717221 */ /* 0x000fca0000010000 */
[----:B------:R-:W-:Y:S02]  /*3e90*/  MOV R157, R113 ;  /* 0x00000071009d7202 */ /* 0x000fe40000000f00 */
[----:B------:R-:W-:-:S07]  /*3ea0*/  MOV R115, R153 ;  /* 0x0000009900737202 */ /* 0x000fce0000000f00 */
[----:B------:R-:W-:Y:S05]  /*3eb0*/  WARPSYNC.COLLECTIVE R152, `(.L_x_3056) ;  /* 0x0000000098087348 */ /* 0x000fea0003c00000 */
[----:B------:R0:W1:Y:S02]  /*3ec0*/  SHFL.BFLY P1, R153, R157, R162, R163 ;  /* 0x0c0000a29d997389 */ /* 0x00006400000200a3 */
[----:B01----:R-:W-:Y:S01]  /*3ed0*/  ENDCOLLECTIVE ;  /* 0x000000000000791b */ /* 0x003fe20003800000 */
.L_x_3056:
[----:B------:R-:W-:Y:S01]  /*3ee0*/  FADD.FTZ R115, R112, R115 ;  /* 0x0000007370737221 */ /* 0x000fe20000010000 */
[----:B------:R-:W-:-:S04]  /*3ef0*/  HFMA2.MMA R162, -RZ, RZ, 0, 9.5367431640625e-07 ;  /* 0x00000010ffa27435 */ /* 0x000fc800000001ff */
[----:B------:R-:W-:Y:S02]  /*3f00*/  MOV R157, R115 ;  /* 0x00000073009d7202 */ /* 0x000fe40000000f00 */
[----:B------:R-:W-:-:S07]  /*3f10*/  MOV R114, R153 ;  /* 0x0000009900727202 */ /* 0x000fce0000000f00 */
[----:B------:R-:W-:Y:S05]  /*3f20*/  WARPSYNC.COLLECTIVE R152, `(.L_x_3057) ;  /* 0x0000000098087348 */ /* 0x000fea0003c00000 */
[----:B------:R0:W1:Y:S02]  /*3f30*/  SHFL.BFLY P1, R153, R157, R162, R163 ;  /* 0x0c0000a29d997389 */ /* 0x00006400000200a3 */
[----:B01----:R-:W-:Y:S01]  /*3f40*/  ENDCOLLECTIVE ;  /* 0x000000000000791b */ /* 0x003fe20003800000 */
.L_x_3057:
[----:B------:R-:W-:-:S05]  /*3f50*/  FADD.FTZ R114, R113, R114 ;  /* 0x0000007271727221 */ /* 0x000fca0000010000 */
[----:B------:R-:W-:Y:S02]  /*3f60*/  MOV R157, R114 ;  /* 0x00000072009d7202 */ /* 0x000fe40000000f00 */
[----:B------:R-:W-:-:S07]  /*3f70*/  MOV R108, R153 ;  /* 0x00000099006c7202 */ /* 0x000fce0000000f00 */
[----:B------:R-:W-:Y:S05]  /*3f80*/  WARPSYNC.COLLECTIVE R152, `(.L_x_3058) ;  /* 0x0000000098087348 */ /* 0x000fea0003c00000 */
[----:B------:R0:W1:Y:S02]  /*3f90*/  SHFL.BFLY P1, R153, R157, R162, R163 ;  /* 0x0c0000a29d997389 */ /* 0x00006400000200a3 */
[----:B01----:R-:W-:Y:S01]  /*3fa0*/  ENDCOLLECTIVE ;  /* 0x000000000000791b */ /* 0x003fe20003800000 */
.L_x_3058:
[----:B------:R-:W-:Y:S01]  /*3fb0*/  MOV R109, R153 ;  /* 0x00000099006d7202 */ /* 0x000fe20000000f00 */
[----:B------:R-:W-:Y:S06]  /*3fc0*/  BRA `(.L_x_3059) ;  /* 0xffffffd800687947 */ /* 0x000fec000383ffff */
.L_x_3060:
        /* <DEDUP_REMOVED lines=11> */
.L_x_11704:


//--------------------- .text._ZN10layer_norm13ln_bwd_kernelINS_13Kernel_traitsIf13__nv_bfloat16S2_S2_fjLj768ELj1ELj4ELj1ELj16ENS_18Kernel_traits_baseILj768EfS2_S2_S2_fjLj128EEEEELb1ELb0ELb0ELb1EEEvNS_9BwdParamsE --------------------------
	.section	.text._ZN10layer_norm13ln_bwd_kernelINS_13Kernel_traitsIf13__nv_bfloat16S2_S2_fjLj768ELj1ELj4ELj1ELj16ENS_18Kernel_traits_baseILj768EfS2_S2_S2_fjLj128EEEEELb1ELb0ELb0ELb1EEEvNS_9BwdParamsE,"ax",@progbits
	.align	128
        .global         _ZN10layer_norm13ln_bwd_kernelINS_13Kernel_traitsIf13__nv_bfloat16S2_S2_fjLj768ELj1ELj4ELj1ELj16ENS_18Kernel_traits_baseILj768EfS2_S2_S2_fjLj128EEEEELb1ELb0ELb0ELb1EEEvNS_9BwdParamsE
        .type           _ZN10layer_norm13ln_bwd_kernelINS_13Kernel_traitsIf13__nv_bfloat16S2_S2_fjLj768ELj1ELj4ELj1ELj16ENS_18Kernel_traits_baseILj768EfS2_S2_S2_fjLj128EEEEELb1ELb0ELb0ELb1EEEvNS_9BwdParamsE,@function
        .size           _ZN10layer_norm13ln_bwd_kernelINS_13Kernel_traitsIf13__nv_bfloat16S2_S2_fjLj768ELj1ELj4ELj1ELj16ENS_18Kernel_traits_baseILj768EfS2_S2_S2_fjLj128EEEEELb1ELb0ELb0ELb1EEEvNS_9BwdParamsE,(.L_x_11705 - _ZN10layer_norm13ln_bwd_kernelINS_13Kernel_traitsIf13__nv_bfloat16S2_S2_fjLj768ELj1ELj4ELj1ELj16ENS_18Kernel_traits_baseILj768EfS2_S2_S2_fjLj128EEEEELb1ELb0ELb0ELb1EEEvNS_9BwdParamsE)
        .other          _ZN10layer_norm13ln_bwd_kernelINS_13Kernel_traitsIf13__nv_bfloat16S2_S2_fjLj768ELj1ELj4ELj1ELj16ENS_18Kernel_traits_baseILj768EfS2_S2_S2_fjLj128EEEEELb1ELb0ELb0ELb1EEEvNS_9BwdParamsE,@"STO_CUDA_ENTRY STV_DEFAULT"
_ZN10layer_norm13ln_bwd_kernelINS_13Kernel_traitsIf13__nv_bfloat16S2_S2_fjLj768ELj1ELj4ELj1ELj16ENS_18Kernel_traits_baseILj768EfS2_S2_S2_fjLj128EEEEELb1ELb0ELb0ELb1EEEvNS_9BwdParamsE:
.text._ZN10layer_norm13ln_bwd_kernelINS_13Kernel_traitsIf13__nv_bfloat16S2_S2_fjLj768ELj1ELj4ELj1ELj16ENS_18Kernel_traits_baseILj768EfS2_S2_S2_fjLj128EEEEELb1ELb0ELb0ELb1EEEvNS_9BwdParamsE:
[----:B------:R-:W-:Y:S01]  /*0000*/  LDC R1, c[0x0][0x28] ;  /* 0x00000a00ff017b82 */ /* 0x000fe20000000800 */
[----:B------:R-:W0:Y:S01]  /*0010*/  S2R R98, SR_TID.X ;  /* 0x0000000000627919 */ /* 0x000e220000002100 */
[----:B------:R-:W-:Y:S01]  /*0020*/  ULDC UR6, c[0x0][0x214] ;  /* 0x0000850000067ab9 */ /* 0x000fe20000000800 */
[----:B------:R-:W-:Y:S01]  /*0030*/  ULDC.64 UR4, c[0x0][0x208] ;  /* 0x0000820000047ab9 */ /* 0x000fe20000000a00 */
[----:B------:R-:W-:Y:S01]  /*0040*/  ULDC UR8, c[0x0][0x218] ;  /* 0x0000860000087ab9 */ /* 0x000fe20000000800 */
[----:B------:R-:W1:Y:S01]  /*0050*/  S2R R3, SR_CTAID.X ;  /* 0x0000000000037919 */ /* 0x000e620000002500 */
[----:B------:R-:W-:Y:S01]  /*0060*/  ULDC UR9, c[0x0][0x290] ;  /* 0x0000a40000097ab9 */ /* 0x000fe20000000800 */
[----:B------:R-:W-:Y:S01]  /*0070*/  ULDC UR18, c[0x0][0x298] ;  /* 0x0000a60000127ab9 */ /* 0x000fe20000000800 */
[----:B------:R-:W-:Y:S01]  /*0080*/  ULDC.64 UR10, c[0x0][0x2c8] ;  /* 0x0000b200000a7ab9 */ /* 0x000fe20000000a00 */
        /* <DEDUP_REMOVED lines=8> */
[----:B------:R-:W-:-:S13]  /*0110*/  ISETP.GE.AND P0, PT, R120, UR6, PT ;  /* 0x0000000678007c0c */ /* 0x000fda000bf06270 */
        /* <DEDUP_REMOVED lines=26> */
.L_x_3062:
[----:B------:R-:W0:Y:S01]  /*02c0*/  LDC.64 R2, c[0x0][0x260] ;  /* 0x00009800ff027b82 */ /* 0x000e220000000a00 */
[----:B------:R-:W-:-:S07]  /*02d0*/  ULDC.64 UR6, c[0x0][0x270] ;  /* 0x00009c0000067ab9 */ /* 0x000fce0000000a00 */
[----:B------:R-:W1:Y:S01]  /*02e0*/  LDC.U8 R118, c[0x0][0x2a0] ;  /* 0x0000a800ff767b82 */ /* 0x000e620000000000 */
[----:B------:R-:W-:Y:S01]  /*02f0*/  ISETP.NE.U32.AND P0, PT, RZ, UR6, PT ;  /* 0x00000006ff007c0c */ /* 0x000fe2000bf05070 */
[----:B------:R-:W-:Y:S01]  /*0300*/  HFMA2.MMA R99, -RZ, RZ, 0, 0 ;  /* 0x00000000ff637435 */ /* 0x000fe200000001ff */
[----:B------:R-:W-:Y:S01]  /*0310*/  BSSY B1, `(.L_x_3064) ;  /* 0x00002a4000017945 */ /* 0x000fe20003800000 */
[----:B------:R-:W-:Y:S02]  /*0320*/  CS2R R96, SRZ ;  /* 0x0000000000607805 */ /* 0x000fe4000001ff00 */
[----:B------:R-:W-:Y:S02]  /*0330*/  ISETP.NE.AND.EX P0, PT, RZ, UR7, PT, P0 ;  /* 0x00000007ff007c0c */ /* 0x000fe4000bf05300 */
[----:B------:R-:W-:Y:S02]  /*0340*/  CS2R R94, SRZ ;  /* 0x00000000005e7805 */ /* 0x000fe4000001ff00 */
[----:B------:R-:W-:-:S02]  /*0350*/  CS2R R92, SRZ ;  /* 0x00000000005c7805 */ /* 0x000fc4000001ff00 */
[----:B------:R-:W-:Y:S02]  /*0360*/  CS2R R26, SRZ ;  /* 0x00000000001a7805 */ /* 0x000fe4000001ff00 */
[----:B------:R-:W-:Y:S02]  /*0370*/  CS2R R24, SRZ ;  /* 0x0000000000187805 */ /* 0x000fe4000001ff00 */
[----:B------:R-:W-:Y:S01]  /*0380*/  CS2R R22, SRZ ;  /* 0x0000000000167805 */ /* 0x000fe2000001ff00 */
[----:B0-----:R-:W-:Y:S01]  /*0390*/  IMAD.WIDE.U32 R2, R98, 0x20, R2 ;  /* 0x0000002062027825 */ /* 0x001fe200078e0002 */
[----:B------:R-:W-:Y:S02]  /*03a0*/  CS2R R20, SRZ ;  /* 0x0000000000147805 */ /* 0x000fe4000001ff00 */
[----:B------:R-:W-:Y:S02]  /*03b0*/  CS2R R18, SRZ ;  /* 0x0000000000127805 */ /* 0x000fe4000001ff00 */
[----:B------:R-:W-:-:S02]  /*03c0*/  CS2R R100, SRZ ;  /* 0x0000000000647805 */ /* 0x000fc4000001ff00 */
[----:B------:R-:W-:Y:S01]  /*03d0*/  CS2R R104, SRZ ;  /* 0x0000000000687805 */ /* 0x000fe2000001ff00 */
[----:B------:R-:W5:Y:S01]  /*03e0*/  LDG.E.128 R40, desc[UR4][R2.64] ;  /* 0x0000000402287981 */ /* 0x000f62000c1e1d00 */
[----:B------:R-:W-:Y:S02]  /*03f0*/  CS2R R102, SRZ ;  /* 0x0000000000667805 */ /* 0x000fe4000001ff00 */
[----:B------:R-:W-:Y:S02]  /*0400*/  CS2R R108, SRZ ;  /* 0x00000000006c7805 */ /* 0x000fe4000001ff00 */
[----:B------:R-:W-:Y:S01]  /*0410*/  CS2R R106, SRZ ;  /* 0x00000000006a7805 */ /* 0x000fe2000001ff00 */
[----:B------:R-:W5:Y:S01]  /*0420*/  LDG.E.128 R44, desc[UR4][R2.64+0x10] ;  /* 0x00001004022c7981 */ /* 0x000f62000c1e1d00 */
        /* <DEDUP_REMOVED lines=12> */
[----:B------:R-:W-:-:S03]  /*04f0*/  MOV R119, RZ ;  /* 0x000000ff00777202 */ /* 0x000fc60000000f00 */
[----:B------:R0:W5:Y:S02]  /*0500*/  LDG.E.128 R60, desc[UR4][R2.64+0x810] ;  /* 0x00081004023c7981 */ /* 0x000164000c1e1d00 */
[----:B01----:R-:W-:-:S07]  /*0510*/  CS2R R2, SRZ ;  /* 0x0000000000027805 */ /* 0x003fce000001ff00 */
.L_x_3066:
[----:B------:R-:W-:Y:S01]  /*0520*/  IMAD R0, R120, UR8, RZ ;  /* 0x0000000878007c24 */ /* 0x000fe2000f8e02ff */
[----:B0-----:R-:W0:Y:S04]  /*0530*/  @P0 LDC.64 R82, c[0x0][0x270] ;  /* 0x00009c00ff520b82 */ /* 0x001e280000000a00 */
[----:B------:R-:W-:-:S04]  /*0540*/  SHF.R.S32.HI R71, RZ, 0x1f, R0 ;  /* 0x0000001fff477819 */ /* 0x000fc80000011400 */
[----:B------:R-:W-:Y:S01]  /*0550*/  LEA.HI R71, R71, R0, RZ, 0x3 ;  /* 0x0000000047477211 */ /* 0x000fe200078f18ff */
        /* <DEDUP_REMOVED lines=15> */
[----:B--2---:R-:W-:Y:S01]  /*0650*/  IMAD.WIDE R128, R120, 0x4, R70 ;  /* 0x0000000478807825 */ /* 0x004fe200078e0246 */
[----:B------:R-:W-:Y:S01]  /*0660*/  SHF.L.U32 R117, R137, 0x4, RZ ;  /* 0x0000000489757819 */ /* 0x000fe200000006ff */
[----:B------:R-:W2:Y:S01]  /*0670*/  @P0 LDG.E.U16 R127, desc[UR4][R82.64] ;  /* 0x00000004527f0981 */ /* 0x000ea2000c1e1500 */
[----:B------:R-:W-:Y:S02]  /*0680*/  IADD3.X R73, R125, UR13, RZ, P2, !PT ;  /* 0x0000000d7d497c10 */ /* 0x000fe400097fe4ff */
[----:B------:R-:W-:Y:S01]  /*0690*/  IADD3.X R81, R123, UR13, RZ, P1, !PT ;  /* 0x0000000d7b517c10 */ /* 0x000fe20008ffe4ff */
[----:B-1----:R-:W-:Y:S01]  /*06a0*/  IMAD.WIDE.U32 R76, R121, 0x10, R68 ;  /* 0x00000010794c7825 */ /* 0x002fe200078e0044 */
[----:B------:R-:W-:Y:S01]  /*06b0*/  SHF.R.U32.HI R116, RZ, 0x1c, R137 ;  /* 0x0000001cff747819 */ /* 0x000fe20000011689 */
[----:B------:R-:W4:Y:S01]  /*06c0*/  LDG.E R0, desc[UR4][R128.64] ;  /* 0x0000000480007981 */ /* 0x000f22000c1e1900 */
[----:B------:R-:W-:-:S03]  /*06d0*/  IADD3 R84, P1, R117, UR12, RZ ;  /* 0x0000000c75547c10 */ /* 0x000fc6000ff3e0ff */
[----:B------:R-:W4:Y:S01]  /*06e0*/  LDG.E.128 R72, desc[UR4][R72.64] ;  /* 0x0000000448487981 */ /* 0x000f22000c1e1d00 */
[----:B------:R-:W-:Y:S01]  /*06f0*/  IADD3.X R85, R116, UR13, RZ, P1, !PT ;  /* 0x0000000d74557c10 */ /* 0x000fe20008ffe4ff */
[----:B---3--:R-:W-:Y:S02]  /*0700*/  IMAD.WIDE R114, R120, 0x4, R114 ;  /* 0x0000000478727825 */ /* 0x008fe400078e0272 */
[----:B------:R-:W3:Y:S04]  /*0710*/  LDG.E.128 R76, desc[UR4][R76.64] ;  /* 0x000000044c4c7981 */ /* 0x000ee8000c1e1d00 */
[----:B------:R-:W3:Y:S04]  /*0720*/  LDG.E.128 R80, desc[UR4][R80.64] ;  /* 0x0000000450507981 */ /* 0x000ee8000c1e1d00 */
[----:B------:R-:W3:Y:S01]  /*0730*/  LDG.E.128 R84, desc[UR4][R84.64] ;  /* 0x0000000454547981 */ /* 0x000ee2000c1e1d00 */
[----:B------:R-:W-:-:S03]  /*0740*/  IMAD.WIDE.U32 R88, R135, 0x10, R68 ;  /* 0x0000001087587825 */ /* 0x000fc600078e0044 */
[----:B------:R0:W3:Y:S01]  /*0750*/  LDG.E R122, desc[UR4][R114.64] ;  /* 0x00000004727a7981 */ /* 0x0000e2000c1e1900 */
[----:B------:R-:W-:-:S03]  /*0760*/  IMAD.WIDE.U32 R68, R137, 0x10, R68 ;  /* 0x0000001089447825 */ /* 0x000fc600078e0044 */
[----:B------:R-:W3:Y:S04]  /*0770*/  LDG.E.128 R88, desc[UR4][R88.64] ;  /* 0x0000000458587981 */ /* 0x000ee8000c1e1d00 */
[----:B------:R-:W3:Y:S01]  /*0780*/  LDG.E.128 R68, desc[UR4][R68.64] ;  /* 0x0000000444447981 */ /* 0x000ee2000c1e1d00 */
[----:B------:R-:W-:-:S04]  /*0790*/  ISETP.NE.U32.AND P1, PT, RZ, UR10, PT ;  /* 0x0000000aff007c0c */ /* 0x000fc8000bf25070 */
[----:B------:R-:W-:Y:S02]  /*07a0*/  ISETP.NE.AND.EX P1, PT, RZ, UR11, PT, P1 ;  /* 0x0000000bff007c0c */ /* 0x000fe4000bf25310 */
[----:B------:R-:W-:-:S11]  /*07b0*/  LEA R154, P3, R135, UR14, 0x3 ;  /* 0x0000000e879a7c11 */ /* 0x000fd6000f8618ff */
[----:B------:R-:W-:-:S04]  /*07c0*/  @P1 LEA R132, P2, R121, UR10, 0x4 ;  /* 0x0000000a79841c11 */ /* 0x000fc8000f8420ff */
[----:B------:R-:W-:Y:S02]  /*07d0*/  @P1 LEA.HI.X R133, R121, UR11, RZ, 0x4, P2 ;  /* 0x0000000b79851c11 */ /* 0x000fe400090f24ff */
[----:B------:R-:W-:Y:S02]  /*07e0*/  @P1 LEA R130, P2, R135, UR10, 0x4 ;  /* 0x0000000a87821c11 */ /* 0x000fe4000f8420ff */
[----:B0-----:R-:W-:Y:S01]  /*07f0*/  LEA R114, P5, R137, UR14, 0x3 ;  /* 0x0000000e89727c11 */ /* 0x001fe2000f8a18ff */
[----:B-----5:R0:W5:Y:S01]  /*0800*/  @P1 LDG.E.128 R36, desc[UR4][R132.64] ;  /* 0x0000000484241981 */ /* 0x020162000c1e1d00 */
        /* <DEDUP_REMOVED lines=9> */
[----:B------:R-:W-:-:S02]  /*08a0*/  @P1 LEA R128, P4, R137, UR10, 0x4 ;  /* 0x0000000a89801c11 */ /* 0x000fc4000f8820ff */
[----:B------:R-:W-:Y:S02]  /*08b0*/  ISETP.NE.AND P2, PT, R118, RZ, PT ;  /* 0x000000ff7600720c */ /* 0x000fe40003f45270 */
[----:B------:R-:W-:Y:S01]  /*08c0*/  @P1 LEA.HI.X R129, R137, UR11, RZ, 0x4, P4 ;  /* 0x0000000b89811c11 */ /* 0x000fe2000a0f24ff */
[----:B------:R-:W-:-:S04]  /*08d0*/  IMAD.MOV.U32 R121, RZ, RZ, 0x3f800000 ;  /* 0x3f800000ff797424 */ /* 0x000fc800078e00ff */
[----:B------:R1:W5:Y:S01]  /*08e0*/  @P1 LDG.E.128 R28, desc[UR4][R128.64] ;  /* 0x00000004801c1981 */ /* 0x000362000c1e1d00 */
[----:B------:R-:W-:Y:S01]  /*08f0*/  UMOV UR6, 0xffffffff ;  /* 0xffffffff00067882 */ /* 0x000fe20000000000 */
[----:B--2---:R-:W-:Y:S02]  /*0900*/  @P0 SHF.L.U32 R121, R127, 0x10, RZ ;  /* 0x000000107f790819 */ /* 0x004fe400000006ff */
[----:B----4-:R-:W-:Y:S02]  /*0910*/  FSEL R0, R0, RZ, !P2 ;  /* 0x000000ff00007208 */ /* 0x010fe40005000000 */
[----:B------:R-:W-:Y:S02]  /*0920*/  PRMT R135, R73, 0x7632, R135 ;  /* 0x0000763249877816 */ /* 0x000fe40000000087 */
[C---:B------:R-:W-:Y:S02]  /*0930*/  PRMT R134, R72.reuse, 0x7632, R134 ;  /* 0x0000763248867816 */ /* 0x040fe40000000086 */
[----:B0-----:R-:W-:-:S02]  /*0940*/  SHF.L.U32 R133, R72, 0x10, RZ ;  /* 0x0000001048857819 */ /* 0x001fc400000006ff */
[----:B------:R-:W-:Y:S02]  /*0950*/  PRMT R127, R75, 0x7632, R127 ;  /* 0x000076324b7f7816 */ /* 0x000fe4000000007f */
[----:B------:R-:W-:Y:S02]  /*0960*/  SHF.L.U32 R135, R135, 0x10, RZ ;  /* 0x0000001087877819 */ /* 0x000fe400000006ff */
[C---:B------:R-:W-:Y:S02]  /*0970*/  PRMT R72, R74.reuse, 0x7632, R72 ;  /* 0x000076324a487816 */ /* 0x040fe40000000048 */
[----:B------:R-:W-:Y:S02]  /*0980*/  SHF.L.U32 R145, R74, 0x10, RZ ;  /* 0x000000104a917819 */ /* 0x000fe400000006ff */
[----:B------:R-:W-:Y:S01]  /*0990*/  SHF.L.U32 R143, R75, 0x10, RZ ;  /* 0x000000104b8f7819 */ /* 0x000fe200000006ff */
[----:B---3--:R-:W-:Y:S01]  /*09a0*/  IMAD.U32 R142, R78, 0x10000, RZ ;  /* 0x000100004e8e7824 */ /* 0x008fe200078e00ff */
[----:B------:R-:W-:-:S02]  /*09b0*/  SHF.L.U32 R147, R73, 0x10, RZ ;  /* 0x0000001049937819 */ /* 0x000fc400000006ff */
[C---:B------:R-:W-:Y:S02]  /*09c0*/  PRMT R132, R76.reuse, 0x7632, R132 ;  /* 0x000076324c847816 */ /* 0x040fe40000000084 */
[----:B------:R-:W-:Y:S02]  /*09d0*/  SHF.L.U32 R149, R76, 0x10, RZ ;  /* 0x000000104c957819 */ /* 0x000fe400000006ff */
[C---:B-1----:R-:W-:Y:S02]  /*09e0*/  PRMT R128, R79.reuse, 0x7632, R128 ;  /* 0x000076324f807816 */ /* 0x042fe40000000080 */
[----:B------:R-:W-:Y:S02]  /*09f0*/  SHF.L.U32 R140, R79, 0x10, RZ ;  /* 0x000000104f8c7819 */ /* 0x000fe400000006ff */
[----:B------:R-:W-:Y:S02]  /*0a00*/  PRMT R74, R81, 0x7632, R74 ;  /* 0x00007632514a7816 */ /* 0x000fe4000000004a */
[----:B------:R-:W-:-:S02]  /*0a10*/  PRMT R75, R82, 0x7632, R75 ;  /* 0x00007632524b7816 */ /* 0x000fc4000000004b */
[C---:B------:R-:W-:Y:S02]  /*0a20*/  PRMT R130, R77.reuse, 0x7632, R130 ;  /* 0x000076324d827816 */ /* 0x040fe40000000082 */
[----:B------:R-:W-:Y:S02]  /*0a30*/  SHF.L.U32 R144, R77, 0x10, RZ ;  /* 0x000000104d907819 */ /* 0x000fe400000006ff */
[----:B------:R-:W-:Y:S02]  /*0a40*/  PRMT R129, R78, 0x7632, R129 ;  /* 0x000076324e817816 */ /* 0x000fe40000000081 */
[C---:B------:R-:W-:Y:S02]  /*0a50*/  PRMT R73, R80.reuse, 0x7632, R73 ;  /* 0x0000763250497816 */ /* 0x040fe40000000049 */
[----:B------:R-:W-:Y:S02]  /*0a60*/  SHF.L.U32 R131, R80, 0x10, RZ ;  /* 0x0000001050837819 */ /* 0x000fe400000006ff */
[----:B------:R-:W-:-:S02]  /*0a70*/  PRMT R76, R83, 0x7632, R76 ;  /* 0x00007632534c7816 */ /* 0x000fc4000000004c */
[----:B------:R-:W-:Y:S01]  /*0a80*/  PRMT R79, R86, 0x7632, R79 ;  /* 0x00007632564f7816 */ /* 0x000fe2000000004f */
[----:B------:R-:W-:Y:S01]  /*0a90*/  FADD.FTZ R139, -R0, R135 ;  /* 0x00000087008b7221 */ /* 0x000fe20000010100 */
[----:B------:R-:W-:Y:S02]  /*0aa0*/  SHF.L.U32 R165, R81, 0x10, RZ ;  /* 0x0000001051a57819 */ /* 0x000fe400000006ff */
[----:B------:R-:W-:Y:S02]  /*0ab0*/  PRMT R77, R84, 0x7632, R77 ;  /* 0x00007632544d7816 */ /* 0x000fe4000000004d */
[----:B------:R-:W-:Y:S02]  /*0ac0*/  PRMT R78, R85, 0x7632, R78 ;  /* 0x00007632554e7816 */ /* 0x000fe4000000004e */
[----:B------:R-:W-:Y:S02]  /*0ad0*/  PRMT R80, R87, 0x7632, R80 ;  /* 0x0000763257507816 */ /* 0x000fe40000000050 */
[----:B------:R-:W-:-:S02]  /*0ae0*/  SHF.L.U32 R127, R127, 0x10, RZ ;  /* 0x000000107f7f7819 */ /* 0x000fc400000006ff */
[----:B------:R-:W-:Y:S02]  /*0af0*/  SHF.L.U32 R81, R82, 0x10, RZ ;  /* 0x0000001052517819 */ /* 0x000fe400000006ff */
[----:B------:R-:W-:Y:S01]  /*0b00*/  SHF.L.U32 R163, R83, 0x10, RZ ;  /* 0x0000001053a37819 */ /* 0x000fe200000006ff */
[----:B------:R-:W-:Y:S01]  /*0b10*/  IMAD.U32 R75, R75, 0x10000, RZ ;  /* 0x000100004b4b7824 */ /* 0x000fe200078e00ff */
[----:B------:R-:W-:Y:S02]  /*0b20*/  SHF.L.U32 R83, R84, 0x10, RZ ;  /* 0x0000001054537819 */ /* 0x000fe400000006ff */
[----:B------:R-:W-:Y:S02]  /*0b30*/  SHF.L.U32 R151, R74, 0x10, RZ ;  /* 0x000000104a977819 */ /* 0x000fe400000006ff */
[----:B------:R-:W-:Y:S02]  /*0b40*/  SHF.L.U32 R137, R72, 0x10, RZ ;  /* 0x0000001048897819 */ /* 0x000fe400000006ff */
[----:B------:R-:W-:-:S02]  /*0b50*/  SHF.L.U32 R73, R73, 0x10, RZ ;  /* 0x0000001049497819 */ /* 0x000fc400000006ff */
[----:B------:R-:W-:Y:S02]  /*0b60*/  SHF.L.U32 R153, R76, 0x10, RZ ;  /* 0x000000104c997819 */ /* 0x000fe400000006ff */
[----:B------:R-:W-:Y:S01]  /*0b70*/  SHF.L.U32 R74, R79, 0x10, RZ ;  /* 0x000000104f4a7819 */ /* 0x000fe200000006ff */
[----:B------:R-:W-:Y:S01]  /*0b80*/  IMAD.U32 R161, R86, 0x10000, RZ ;  /* 0x0001000056a17824 */ /* 0x000fe200078e00ff */
[----:B------:R-:W-:Y:S01]  /*0b90*/  SHF.L.U32 R85, R85, 0x10, RZ ;  /* 0x0000001055557819 */ /* 0x000fe200000006ff */
[----:B------:R-:W-:Y:S01]  /*0ba0*/  FADD.FTZ R135, -R0, R127 ;  /* 0x0000007f00877221 */ /* 0x000fe20000010100 */
[----:B------:R-:W-:Y:S01]  /*0bb0*/  SHF.L.U32 R159, R87, 0x10, RZ ;  /* 0x00000010579f7819 */ /* 0x000fe200000006ff */
[----:B------:R-:W-:Y:S01]  /*0bc0*/  FMUL.FTZ R139, R122, R139 ;  /* 0x0000008b7a8b7220 */ /* 0x000fe20000410000 */
[----:B------:R-:W-:Y:S02]  /*0bd0*/  SHF.L.U32 R141, R134, 0x10, RZ ;  /* 0x00000010868d7819 */ /* 0x000fe400000006ff */
[----:B------:R-:W-:-:S02]  /*0be0*/  SHF.L.U32 R72, R77, 0x10, RZ ;  /* 0x000000104d487819 */ /* 0x000fc400000006ff */
[----:B------:R-:W-:Y:S02]  /*0bf0*/  SHF.L.U32 R78, R78, 0x10, RZ ;  /* 0x000000104e4e7819 */ /* 0x000fe400000006ff */
[----:B------:R-:W-:Y:S02]  /*0c00*/  SHF.L.U32 R80, R80, 0x10, RZ ;  /* 0x0000001050507819 */ /* 0x000fe400000006ff */
        /* <DEDUP_REMOVED lines=24> */
[----:B------:R-:W-:Y:S01]  /*0d90*/  FADD.FTZ R107, R130, R107 ;  /* 0x0000006b826b7221 */ /* 0x000fe20000010000 */
[-C--:B------:R-:W-:Y:S01]  /*0da0*/  FFMA.FTZ R108, R139, R130.reuse, R108 ;  /* 0x000000828b6c7223 */ /* 0x080fe2000001006c */
[----:B------:R-:W-:Y:S01]  /*0db0*/  FMUL.FTZ R136, R43, R130 ;  /* 0x000000822b887220 */ /* 0x000fe20000410000 */
[----:B------:R-:W-:-:S02]  /*0dc0*/  IMAD.U32 R90, R90, 0x10000, RZ ;  /* 0x000100005a5a7824 */ /* 0x000fc400078e00ff */
[C---:B------:R-:W-:Y:S01]  /*0dd0*/  FMUL.FTZ R0, R122.reuse, R133 ;  /* 0x000000857a007220 */ /* 0x040fe20000410000 */
        /* <DEDUP_REMOVED lines=8> */
[-C--:B------:R-:W-:Y:S01]  /*0e60*/  FFMA.FTZ R119, R0, R149.reuse, R119 ;  /* 0x0000009500777223 */ /* 0x080fe20000010077 */
[----:B------:R-:W-:Y:S01]  /*0e70*/  SHF.L.U32 R80, R68, 0x10, RZ ;  /* 0x0000001044507819 */ /* 0x000fe200000006ff */
[----:B------:R-:W-:Y:S01]  /*0e80*/  FADD.FTZ R23, R90, R23 ;  /* 0x000000175a177221 */ /* 0x000fe20000010000 */
[----:B------:R-:W-:Y:S01]  /*0e90*/  SHF.L.U32 R132, R132, 0x10, RZ ;  /* 0x0000001084847819 */ /* 0x000fe200000006ff */
[-C--:B------:R-:W-:Y:S01]  /*0ea0*/  FFMA.FTZ R7, R130, R90.reuse, R7 ;  /* 0x0000005a82077223 */ /* 0x080fe20000010007 */
[----:B------:R-:W-:Y:S01]  /*0eb0*/  FMUL.FTZ R91, R52, R90 ;  /* 0x0000005a345b7220 */ /* 0x000fe20000410000 */
[----:B------:R-:W-:Y:S01]  /*0ec0*/  FMUL.FTZ R149, R40, R149 ;  /* 0x0000009528957220 */ /* 0x000fe20000410000 */
[C---:B------:R-:W-:Y:S01]  /*0ed0*/  FMUL.FTZ R90, R122.reuse, R87 ;  /* 0x000000577a5a7220 */ /* 0x040fe20000410000 */
[----:B------:R-:W-:Y:S01]  /*0ee0*/  FMUL.FTZ R134, R122, R131 ;  /* 0x000000837a867220 */ /* 0x000fe20000410000 */
[----:B------:R-:W-:Y:S01]  /*0ef0*/  FADD.FTZ R99, R128, R99 ;  /* 0x0000006380637221 */ /* 0x000fe20000010000 */
[-C--:B------:R-:W-:Y:S01]  /*0f00*/  FFMA.FTZ R100, R135, R128.reuse, R100 ;  /* 0x0000008087647223 */ /* 0x080fe20000010064 */
[----:B------:R-:W-:Y:S01]  /*0f10*/  FMUL.FTZ R131, R47, R128 ;  /* 0x000000802f837220 */ /* 0x000fe20000410000 */
[C---:B------:R-:W-:Y:S01]  /*0f20*/  FMUL.FTZ R147, R122.reuse, R147 ;  /* 0x000000937a937220 */ /* 0x040fe20000410000 */
[----:B------:R-:W-:Y:S01]  /*0f30*/  FMUL.FTZ R128, R122, R163 ;  /* 0x000000a37a807220 */ /* 0x000fe20000410000 */
[----:B------:R-:W-:Y:S01]  /*0f40*/  FMUL.FTZ R138, R41, R132 ;  /* 0x00000084298a7220 */ /* 0x000fe20000410000 */
[----:B------:R-:W-:Y:S01]  /*0f50*/  FADD.FTZ R27, R80, R27 ;  /* 0x0000001b501b7221 */ /* 0x000fe20000010000 */
[-C--:B------:R-:W-:Y:S01]  /*0f60*/  FFMA.FTZ R11, R90, R80.reuse, R11 ;  /* 0x000000505a0b7223 */ /* 0x080fe2000001000b */
[----:B------:R-:W-:Y:S01]  /*0f70*/  FMUL.FTZ R87, R56, R80 ;  /* 0x0000005038577220 */ /* 0x000fe20000410000 */
[----:B------:R-:W-:Y:S01]  /*0f80*/  FADD.FTZ R163, RZ, R149 ;  /* 0x00000095ffa37221 */ /* 0x000fe20000010000 */
[----:B------:R-:W-:Y:S01]  /*0f90*/  FMUL.FTZ R141, R122, R141 ;  /* 0x0000008d7a8d7220 */ /* 0x000fe20000410000 */
[----:B------:R-:W-:Y:S01]  /*0fa0*/  FFMA.FTZ R80, R0, R149, RZ ;  /* 0x0000009500507223 */ /* 0x000fe200000100ff */
[----:B------:R-:W-:Y:S01]  /*0fb0*/  FADD.FTZ R109, R144, R109 ;  /* 0x0000006d906d7221 */ /* 0x000fe20000010000 */
[-C--:B------:R-:W-:Y:S01]  /*0fc0*/  FFMA.FTZ R110, R147, R144.reuse, R110 ;  /* 0x00000090936e7223 */ /* 0x080fe2000001006e */
[----:B------:R-:W-:Y:S01]  /*0fd0*/  FMUL.FTZ R144, R42, R144 ;  /* 0x000000902a907220 */ /* 0x000fe20000410000 */
[----:B------:R-:W-:Y:S01]  /*0fe0*/  FADD.FTZ R163, R163, R138 ;  /* 0x0000008aa3a37221 */ /* 0x000fe20000010000 */
[----:B------:R-:W-:Y:S01]  /*0ff0*/  FFMA.FTZ R80, R141, R138, R80 ;  /* 0x0000008a8d507223 */ /* 0x000fe20000010050 */
[----:B------:R-:W-:Y:S01]  /*1000*/  FMUL.FTZ R145, R122, R145 ;  /* 0x000000917a917220 */ /* 0x000fe20000410000 */
[C---:B------:R-:W-:Y:S01]  /*1010*/  PRMT R78, R88.reuse, 0x7632, R78 ;  /* 0x00007632584e7816 */ /* 0x040fe2000000004e */
[----:B------:R-:W-:Y:S01]  /*1020*/  FADD.FTZ R163, R163, R144 ;  /* 0x00000090a3a37221 */ /* 0x000fe20000010000 */
[----:B------:R-:W-:Y:S01]  /*1030*/  SHF.L.U32 R88, R88, 0x10, RZ ;  /* 0x0000001058587819 */ /* 0x000fe200000006ff */
[----:B------:R-:W-:Y:S01]  /*1040*/  FFMA.FTZ R80, R147, R144, R80 ;  /* 0x0000009093507223 */ /* 0x000fe20000010050 */
[----:B------:R-:W-:Y:S01]  /*1050*/  PRMT R146, R70, 0x7632, R146 ;  /* 0x0000763246927816 */ /* 0x000fe20000000092 */
[----:B------:R-:W-:Y:S01]  /*1060*/  FADD.FTZ R105, R142, R105 ;  /* 0x000000698e697221 */ /* 0x000fe20000010000 */
[----:B------:R-:W-:Y:S01]  /*1070*/  SHF.L.U32 R84, R70, 0x10, RZ ;  /* 0x0000001046547819 */ /* 0x000fe200000006ff */
[-C--:B------:R-:W-:Y:S01]  /*1080*/  FFMA.FTZ R106, R145, R142.reuse, R106 ;  /* 0x0000008e916a7223 */ /* 0x080fe2000001006a */
[----:B------:R-:W-:Y:S01]  /*1090*/  SHF.L.U32 R70, R129, 0x10, RZ ;  /* 0x0000001081467819 */ /* 0x000fe200000006ff */
[----:B------:R-:W-:Y:S01]  /*10a0*/  FMUL.FTZ R142, R44, R142 ;  /* 0x0000008e2c8e7220 */ /* 0x000fe20000410000 */
[----:B------:R-:W-:Y:S01]  /*10b0*/  PRMT R82, R68, 0x7632, R82 ;  /* 0x0000763244527816 */ /* 0x000fe20000000052 */
[----:B------:R-:W-:Y:S01]  /*10c0*/  FADD.FTZ R163, R163, R136 ;  /* 0x00000088a3a37221 */ /* 0x000fe20000010000 */
[----:B------:R-:W-:Y:S01]  /*10d0*/  PRMT R68, R69, 0x7632, R68 ;  /* 0x0000763245447816 */ /* 0x000fe20000000044 */
[----:B------:R-:W-:Y:S01]  /*10e0*/  FFMA.FTZ R80, R139, R136, R80 ;  /* 0x000000888b507223 */ /* 0x000fe20000010050 */
[----:B------:R-:W-:Y:S01]  /*10f0*/  SHF.L.U32 R69, R69, 0x10, RZ ;  /* 0x0000001045457819 */ /* 0x000fe200000006ff */
[----:B------:R-:W-:Y:S01]  /*1100*/  FADD.FTZ R19, R88, R19 ;  /* 0x0000001358137221 */ /* 0x000fe20000010000 */
[-C--:B------:R-:W-:Y:S01]  /*1110*/  FFMA.FTZ R3, R134, R88.reuse, R3 ;  /* 0x0000005886037223 */ /* 0x080fe20000010003 */
[----:B------:R-:W-:Y:S01]  /*1120*/  FMUL.FTZ R129, R48, R88 ;  /* 0x0000005830817220 */ /* 0x000fe20000410000 */
        /* <DEDUP_REMOVED lines=14> */
[----:B------:R-:W-:Y:S01]  /*1210*/  PRMT R148, R71, 0x7632, R148 ;  /* 0x0000763247947816 */ /* 0x000fe20000000094 */
[----:B------:R-:W-:Y:S01]  /*1220*/  FADD.FTZ R103, R70, R103 ;  /* 0x0000006746677221 */ /* 0x000fe20000010000 */
[----:B------:R-:W-:Y:S01]  /*1230*/  FFMA.FTZ R104, R137, R70, R104 ;  /* 0x0000004689687223 */ /* 0x000fe20000010068 */
[----:B------:R-:W-:Y:S01]  /*1240*/  SHF.L.U32 R71, R71, 0x10, RZ ;  /* 0x0000001047477819 */ /* 0x000fe200000006ff */
[----:B------:R-:W-:Y:S01]  /*1250*/  FADD.FTZ R152, R69, R140 ;  /* 0x0000008c45987221 */ /* 0x000fe20000010000 */
[----:B------:R-:W-:Y:S01]  /*1260*/  SHF.L.U32 R70, R82, 0x10, RZ ;  /* 0x0000001052467819 */ /* 0x000fe200000006ff */
[----:B------:R-:W-:Y:S01]  /*1270*/  FMUL.FTZ R82, R122, R159 ;  /* 0x0000009f7a527220 */ /* 0x000fe20000410000 */
[----:B------:R-:W-:Y:S01]  /*1280*/  FFMA.FTZ R150, R143, R140, R150 ;  /* 0x0000008c8f967223 */ /* 0x000fe20000010096 */
[----:B------:R-:W-:Y:S01]  /*1290*/  SHF.L.U32 R78, R78, 0x10, RZ ;  /* 0x000000104e4e7819 */ /* 0x000fe200000006ff */
        /* <DEDUP_REMOVED lines=12> */
[----:B------:R-:W-:Y:S01]  /*1360*/  FADD.FTZ R111, R132, R111 ;  /* 0x0000006f846f7221 */ /* 0x000fe20000010000 */
        /* <DEDUP_REMOVED lines=94> */
.L_x_3078:
[----:B-1----:R-:W-:Y:S01]  /*1950*/  FADD.FTZ R153, R150, R153 ;  /* 0x0000009996997221 */ /* 0x002fe20000010000 */
[----:B0-2---:R-:W-:Y:S01]  /*1960*/  FADD.FTZ R151, R151, R152 ;  /* 0x0000009897977221 */ /* 0x005fe20000010000 */
[C---:B-----5:R-:W-:Y:S02]  /*1970*/  LOP3.LUT P6, RZ, R156.reuse, 0xff00, RZ, 0xc0, !PT ;  /* 0x0000ff009cff7812 */ /* 0x060fe400078cc0ff */
[----:B------:R-:W-:Y:S01]  /*1980*/  FMUL.FTZ R150, R153, UR9 ;  /* 0x0000000999967c20 */ /* 0x000fe20008410000 */
[----:B------:R-:W-:Y:S01]  /*1990*/  FMUL.FTZ R151, R151, UR9 ;  /* 0x0000000997977c20 */ /* 0x000fe20008410000 */
[C---:B------:R-:W-:Y:S02]  /*19a0*/  LOP3.LUT P4, RZ, R156.reuse, 0xff0000, RZ, 0xc0, !PT ;  /* 0x00ff00009cff7812 */ /* 0x040fe4000788c0ff */
        /* <DEDUP_REMOVED lines=8> */
[--C-:B------:R-:W-:Y:S01]  /*1a30*/  FADD.FTZ R149, R149, -R0.reuse ;  /* 0x8000000095957221 */ /* 0x100fe20000010000 */
[----:B------:R-:W-:Y:S01]  /*1a40*/  @P1 PRMT R0, R36, 0x7632, R0 ;  /* 0x0000763224001816 */ /* 0x000fe20000000000 */
[----:B------:R-:W-:Y:S01]  /*1a50*/  FADD.FTZ R147, R144, -R147 ;  /* 0x8000009390937221 */ /* 0x000fe20000010000 */
[----:B------:R-:W-:Y:S01]  /*1a60*/  FMUL.FTZ R152, R122, R141 ;  /* 0x0000008d7a987220 */ /* 0x000fe20000410000 */
[----:B------:R-:W-:Y:S01]  /*1a70*/  @P1 SHF.L.U32 R141, R36, 0x10, RZ ;  /* 0x00000010248d1819 */ /* 0x000fe200000006ff */
[----:B------:R-:W-:Y:S01]  /*1a80*/  FMUL.FTZ R158, R122, R149 ;  /* 0x000000957a9e7220 */ /* 0x000fe20000410000 */
[----:B------:R-:W-:-:S02]  /*1a90*/  @P1 IMAD.U32 R153, R0, 0x10000, RZ ;  /* 0x0001000000991824 */ /* 0x000fc400078e00ff */
[----:B------:R-:W-:Y:S01]  /*1aa0*/  FMUL.FTZ R144, R122, R147 ;  /* 0x000000937a907220 */ /* 0x000fe20000410000 */
[----:B------:R-:W-:Y:S01]  /*1ab0*/  FADD.FTZ R139, R136, -R139 ;  /* 0x8000008b888b7221 */ /* 0x000fe20000010000 */
[----:B------:R-:W-:Y:S01]  /*1ac0*/  @P1 FADD.FTZ R158, R158, R141 ;  /* 0x0000008d9e9e1221 */ /* 0x000fe20000010000 */
[C---:B------:R-:W-:Y:S01]  /*1ad0*/  @P1 SHF.L.U32 R141, R37.reuse, 0x10, RZ ;  /* 0x00000010258d1819 */ /* 0x040fe200000006ff */
[----:B------:R-:W-:Y:S01]  /*1ae0*/  @P1 FADD.FTZ R152, R152, R153 ;  /* 0x0000009998981221 */ /* 0x000fe20000010000 */
[----:B------:R-:W-:Y:S01]  /*1af0*/  @P1 PRMT R136, R37, 0x7632, R136 ;  /* 0x0000763225881816 */ /* 0x000fe20000000088 */
[-CC-:B------:R-:W-:Y:S01]  /*1b00*/  FFMA.FTZ R145, R145, R151.reuse, R150.reuse ;  /* 0x0000009791917223 */ /* 0x180fe20000010096 */
[--C-:B------:R-:W-:Y:S01]  /*1b10*/  FFMA.FTZ R83, R83, R151, R150.reuse ;  /* 0x0000009753537223 */ /* 0x100fe20000010096 */
[----:B------:R-:W-:Y:S01]  /*1b20*/  @P1 FADD.FTZ R144, R144, R141 ;  /* 0x0000008d90901221 */ /* 0x000fe20000010000 */
[----:B------:R-:W-:Y:S01]  /*1b30*/  FMUL.FTZ R138, R152, R121 ;  /* 0x00000079988a7220 */ /* 0x000fe20000410000 */
[----:B------:R-:W-:Y:S01]  /*1b40*/  FFMA.FTZ R134, R134, R151, R150 ;  /* 0x0000009786867223 */ /* 0x000fe20000010096 */
[----:B------:R-:W-:Y:S01]  /*1b50*/  MOV R0, R156 ;  /* 0x0000009c00007202 */ /* 0x000fe20000000f00 */
[----:B------:R-:W-:Y:S01]  /*1b60*/  FMUL.FTZ R141, R144, R121 ;  /* 0x00000079908d7220 */ /* 0x000fe20000410000 */
[----:B------:R-:W-:Y:S01]  /*1b70*/  FMUL.FTZ R138, R138, UR18 ;  /* 0x000000128a8a7c20 */ /* 0x000fe20008410000 */
[----:B------:R-:W-:Y:S01]  /*1b80*/  FADD.FTZ R129, R129, -R134 ;  /* 0x8000008681817221 */ /* 0x000fe20000010000 */
[----:B------:R-:W-:Y:S01]  /*1b90*/  LOP3.LUT P3, RZ, R0, 0xff, RZ, 0xc0, !PT ;  /* 0x000000ff00ff7812 */ /* 0x000fe2000786c0ff */
[----:B------:R-:W-:Y:S01]  /*1ba0*/  FMUL.FTZ R147, R141, UR18 ;  /* 0x000000128d937c20 */ /* 0x000fe20008410000 */
[----:B------:R-:W-:Y:S01]  /*1bb0*/  FFMA.FTZ R132, R132, R151, R150 ;  /* 0x0000009784847223 */ /* 0x000fe20000010096 */
[----:B------:R-:W-:Y:S01]  /*1bc0*/  FSEL R141, R138, RZ, P6 ;  /* 0x000000ff8a8d7208 */ /* 0x000fe20003000000 */
[----:B------:R-:W-:Y:S01]  /*1bd0*/  FMUL.FTZ R156, R122, R129 ;  /* 0x000000817a9c7220 */ /* 0x000fe20000410000 */
[----:B------:R-:W-:Y:S01]  /*1be0*/  FMUL.FTZ R0, R158, R121 ;  /* 0x000000799e007220 */ /* 0x000fe20000410000 */
[----:B------:R-:W-:Y:S01]  /*1bf0*/  FSEL R138, R147, RZ, P4 ;  /* 0x000000ff938a7208 */ /* 0x000fe20002000000 */
[----:B------:R-:W-:Y:S01]  /*1c00*/  FADD.FTZ R127, R127, -R132 ;  /* 0x800000847f7f7221 */ /* 0x000fe20000010000 */
[----:B------:R-:W-:Y:S01]  /*1c10*/  @P1 SHF.L.U32 R147, R136, 0x10, RZ ;  /* 0x0000001088931819 */ /* 0x000fe200000006ff */
[----:B------:R-:W-:Y:S01]  /*1c20*/  FMUL.FTZ R136, R122, R139 ;  /* 0x0000008b7a887220 */ /* 0x000fe20000410000 */
[----:B------:R-:W-:Y:S01]  /*1c30*/  FADD.FTZ R139, R142, -R145 ;  /* 0x800000918e8b7221 */ /* 0x000fe20000010000 */
[-CC-:B------:R-:W-:Y:S01]  /*1c40*/  FFMA.FTZ R142, R137, R151.reuse, R150.reuse ;  /* 0x00000097898e7223 */ /* 0x180fe20000010096 */
[-CC-:B------:R-:W-:Y:S01]  /*1c50*/  FFMA.FTZ R137, R143, R151.reuse, R150.reuse ;  /* 0x000000978f897223 */ /* 0x180fe20000010096 */
[----:B------:R-:W-:Y:S01]  /*1c60*/  FFMA.FTZ R143, R81, R151, R150 ;  /* 0x00000097518f7223 */ /* 0x000fe20000010096 */
[----:B------:R-:W-:Y:S01]  /*1c70*/  FADD.FTZ R81, R78, -R83 ;  /* 0x800000534e517221 */ /* 0x000fe20000010000 */
[----:B------:R-:W-:Y:S01]  /*1c80*/  @P1 SHF.L.U32 R83, R38, 0x10, RZ ;  /* 0x0000001026531819 */ /* 0x000fe200000006ff */
[----:B------:R-:W-:Y:S01]  /*1c90*/  FMUL.FTZ R160, R122, R139 ;  /* 0x0000008b7aa07220 */ /* 0x000fe20000410000 */
[----:B------:R-:W-:Y:S01]  /*1ca0*/  @P1 FADD.FTZ R136, R136, R147 ;  /* 0x0000009388881221 */ /* 0x000fe20000010000 */
[----:B------:R-:W-:Y:S01]  /*1cb0*/  FADD.FTZ R133, R133, -R142 ;  /* 0x8000008e85857221 */ /* 0x000fe20000010000 */
[----:B------:R-:W-:Y:S01]  /*1cc0*/  FADD.FTZ R147, R76, -R143 ;  /* 0x8000008f4c937221 */ /* 0x000fe20000010000 */
[----:B------:R-:W-:Y:S01]  /*1cd0*/  FFMA.FTZ R142, R135, R151, R150 ;  /* 0x00000097878e7223 */ /* 0x000fe20000010096 */
[----:B------:R-:W-:Y:S01]  /*1ce0*/  @P1 PRMT R76, R38, 0x7632, R76 ;  /* 0x00007632264c1816 */ /* 0x000fe2000000004c */
[----:B------:R-:W-:Y:S01]  /*1cf0*/  @P1 FADD.FTZ R160, R160, R83 ;  /* 0x00000053a0a01221 */ /* 0x000fe20000010000 */
[----:B------:R-:W-:Y:S01]  /*1d00*/  FADD.FTZ R137, R140, -R137 ;  /* 0x800000898c897221 */ /* 0x000fe20000010000 */
[----:B------:R-:W-:Y:S01]  /*1d10*/  @P1 PRMT R78, R39, 0x7632, R78 ;  /* 0x00007632274e1816 */ /* 0x000fe2000000004e */
[----:B------:R-:W-:Y:S01]  /*1d20*/  FADD.FTZ R135, R131, -R142 ;  /* 0x8000008e83877221 */ /* 0x000fe20000010000 */
[----:B------:R-:W-:Y:S01]  /*1d30*/  @P1 SHF.L.U32 R143, R76, 0x10, RZ ;  /* 0x000000104c8f1819 */ /* 0x000fe200000006ff */
[----:B------:R-:W-:Y:S01]  /*1d40*/  FMUL.FTZ R76, R160, R121 ;  /* 0x00000079a04c7220 */ /* 0x000fe20000410000 */
[----:B------:R-:W-:Y:S01]  /*1d50*/  FMUL.FTZ R164, R122, R137 ;  /* 0x000000897aa47220 */ /* 0x000fe20000410000 */
[----:B------:R-:W-:-:S02]  /*1d60*/  @P1 IMAD.U32 R78, R78, 0x10000, RZ ;  /* 0x000100004e4e1824 */ /* 0x000fc400078e00ff */
[----:B------:R-:W-:Y:S01]  /*1d70*/  FMUL.FTZ R137, R122, R135 ;  /* 0x000000877a897220 */ /* 0x000fe20000410000 */
[----:B------:R-:W-:Y:S01]  /*1d80*/  FMUL.FTZ R76, R76, UR18 ;  /* 0x000000124c4c7c20 */ /* 0x000fe20008410000 */
[----:B------:R-:W-:Y:S01]  /*1d90*/  FMUL.FTZ R140, R136, R121 ;  /* 0x00000079888c7220 */ /* 0x000fe20000410000 */
[----:B------:R-:W-:Y:S01]  /*1da0*/  @P1 SHF.L.U32 R145, R39, 0x10, RZ ;  /* 0x0000001027911819 */ /* 0x000fe200000006ff */
[--C-:B------:R-:W-:Y:S01]  /*1db0*/  @P1 FADD.FTZ R137, R137, R78.reuse ;  /* 0x0000004e89891221 */ /* 0x100fe20000010000 */
[----:B------:R-:W-:Y:S01]  /*1dc0*/  @P1 PRMT R78, R32, 0x7632, R78 ;  /* 0x00007632204e1816 */ /* 0x000fe2000000004e */
[----:B------:R-:W-:Y:S01]  /*1dd0*/  FMUL.FTZ R162, R122, R133 ;  /* 0x000000857aa27220 */ /* 0x000fe20000410000 */
[----:B------:R-:W-:Y:S01]  /*1de0*/  FSEL R129, R76, RZ, P2 ;  /* 0x000000ff4c817208 */ /* 0x000fe20001000000 */
[----:B------:R-:W-:Y:S01]  /*1df0*/  FMUL.FTZ R131, R140, UR18 ;  /* 0x000000128c837c20 */ /* 0x000fe20008410000 */
[----:B------:R-:W-:Y:S01]  /*1e00*/  ISETP.NE.U32.AND P2, PT, RZ, UR16, PT ;  /* 0x00000010ff007c0c */ /* 0x000fe2000bf45070 */
[----:B------:R-:W-:Y:S01]  /*1e10*/  @P1 FADD.FTZ R162, R162, R143 ;  /* 0x0000008fa2a21221 */ /* 0x000fe20000010000 */
[----:B------:R-:W-:Y:S01]  /*1e20*/  @P1 SHF.L.U32 R83, R32, 0x10, RZ ;  /* 0x0000001020531819 */ /* 0x000fe200000006ff */
[----:B------:R-:W-:Y:S01]  /*1e30*/  @P1 FADD.FTZ R164, R164, R145 ;  /* 0x00000091a4a41221 */ /* 0x000fe20000010000 */
[----:B------:R-:W-:Y:S01]  /*1e40*/  @P1 SHF.L.U32 R133, R78, 0x10, RZ ;  /* 0x000000104e851819 */ /* 0x000fe200000006ff */
[----:B------:R-:W-:Y:S01]  /*1e50*/  FMUL.FTZ R78, R122, R81 ;  /* 0x000000517a4e7220 */ /* 0x000fe20000410000 */
[----:B------:R-:W-:Y:S01]  /*1e60*/  MOV R140, R154 ;  /* 0x0000009a008c7202 */ /* 0x000fe20000000f00 */
[----:B------:R-:W-:Y:S01]  /*1e70*/  FMUL.FTZ R0, R0, UR18 ;  /* 0x0000001200007c20 */ /* 0x000fe20008410000 */
[----:B------:R-:W-:Y:S01]  /*1e80*/  ISETP.NE.AND.EX P2, PT, RZ, UR17, PT, P2 ;  /* 0x00000011ff007c0c */ /* 0x000fe2000bf45320 */
[----:B------:R-:W-:Y:S01]  /*1e90*/  @P1 FADD.FTZ R156, R156, R83 ;  /* 0x000000539c9c1221 */ /* 0x000fe20000010000 */
[----:B------:R-:W-:Y:S01]  /*1ea0*/  FSEL R131, R131, RZ, P5 ;  /* 0x000000ff83837208 */ /* 0x000fe20002800000 */
[----:B------:R-:W-:Y:S01]  /*1eb0*/  @P1 FADD.FTZ R78, R78, R133 ;  /* 0x000000854e4e1221 */ /* 0x000fe20000010000 */
[-C--:B------:R-:W-:Y:S01]  /*1ec0*/  FMUL.FTZ R76, R162, R121.reuse ;  /* 0x00000079a24c7220 */ /* 0x080fe20000410000 */
[-C--:B------:R-:W-:Y:S01]  /*1ed0*/  FMUL.FTZ R81, R164, R121.reuse ;  /* 0x00000079a4517220 */ /* 0x080fe20000410000 */
[----:B------:R-:W-:Y:S01]  /*1ee0*/  FMUL.FTZ R83, R137, R121 ;  /* 0x0000007989537220 */ /* 0x000fe20000410000 */
[----:B------:R-:W-:Y:S01]  /*1ef0*/  LOP3.LUT P5, RZ, R140, 0xff, RZ, 0xc0, !PT ;  /* 0x000000ff8cff7812 */ /* 0x000fe200078ac0ff */
[----:B------:R-:W-:Y:S01]  /*1f00*/  FMUL.FTZ R140, R122, R127 ;  /* 0x0000007f7a8c7220 */ /* 0x000fe20000410000 */
[C---:B------:R-:W-:Y:S01]  /*1f10*/  @P1 SHF.L.U32 R133, R33.reuse, 0x10, RZ ;  /* 0x0000001021851819 */ /* 0x040fe200000006ff */
[----:B------:R-:W-:Y:S01]  /*1f20*/  FMUL.FTZ R76, R76, UR18 ;  /* 0x000000124c4c7c20 */ /* 0x000fe20008410000 */
[----:B------:R-:W-:Y:S01]  /*1f30*/  @P1 PRMT R132, R33, 0x7632, R132 ;  /* 0x0000763221841816 */ /* 0x000fe20000000084 */
[----:B------:R-:W-:Y:S01]  /*1f40*/  FMUL.FTZ R81, R81, UR18 ;  /* 0x0000001251517c20 */ /* 0x000fe20008410000 */
[----:B------:R-:W-:Y:S01]  /*1f50*/  FSEL R0, R0, RZ, P3 ;  /* 0x000000ff00007208 */ /* 0x000fe20001800000 */
[----:B------:R-:W-:Y:S01]  /*1f60*/  FMUL.FTZ R83, R83, UR18 ;  /* 0x0000001253537c20 */ /* 0x000fe20008410000 */
[C---:B------:R-:W-:Y:S01]  /*1f70*/  LOP3.LUT P3, RZ, R157.reuse, 0xff00, RZ, 0xc0, !PT ;  /* 0x0000ff009dff7812 */ /* 0x040fe2000786c0ff */
[----:B------:R-:W-:Y:S01]  /*1f80*/  @P1 FADD.FTZ R140, R140, R133 ;  /* 0x000000858c8c1221 */ /* 0x000fe20000010000 */
[C---:B------:R-:W-:Y:S01]  /*1f90*/  LOP3.LUT P6, RZ, R157.reuse, 0xff0000, RZ, 0xc0, !PT ;  /* 0x00ff00009dff7812 */ /* 0x040fe200078cc0ff */
[----:B------:R-:W-:Y:S01]  /*1fa0*/  FMUL.FTZ R142, R122, R147 ;  /* 0x000000937a8e7220 */ /* 0x000fe20000410000 */
[----:B------:R-:W-:Y:S01]  /*1fb0*/  LOP3.LUT P4, RZ, R157, 0xff000000, RZ, 0xc0, !PT ;  /* 0xff0000009dff7812 */ /* 0x000fe2000788c0ff */
[-CC-:B------:R-:W-:Y:S01]  /*1fc0*/  FFMA.FTZ R130, R130, R151.reuse, R150.reuse ;  /* 0x0000009782827223 */ /* 0x180fe20000010096 */
[----:B------:R-:W-:Y:S01]  /*1fd0*/  @P1 SHF.L.U32 R135, R132, 0x10, RZ ;  /* 0x0000001084871819 */ /* 0x000fe200000006ff */
[-CC-:B------:R-:W-:Y:S01]  /*1fe0*/  FFMA.FTZ R69, R69, R151.reuse, R150.reuse ;  /* 0x0000009745457223 */ /* 0x180fe20000010096 */
[----:B------:R-:W-:Y:S01]  /*1ff0*/  FSEL R139, R76, RZ, P3 ;  /* 0x000000ff4c8b7208 */ /* 0x000fe20001800000 */
[--C-:B------:R-:W-:Y:S01]  /*2000*/  FFMA.FTZ R147, R77, R151, R150.reuse ;  /* 0x000000974d937223 */ /* 0x100fe20000010096 */
[----:B------:R-:W-:Y:S01]  /*2010*/  FSEL R143, R81, RZ, P6 ;  /* 0x000000ff518f7208 */ /* 0x000fe20003000000 */
[----:B------:R-:W-:Y:S01]  /*2020*/  @P1 FADD.FTZ R142, R142, R135 ;  /* 0x000000878e8e1221 */ /* 0x000fe20000010000 */
[----:B------:R-:W-:Y:S01]  /*2030*/  FSEL R145, R83, RZ, P4 ;  /* 0x000000ff53917208 */ /* 0x000fe20002000000 */
[-C--:B------:R-:W-:Y:S01]  /*2040*/  FMUL.FTZ R83, R140, R121.reuse ;  /* 0x000000798c537220 */ /* 0x080fe20000410000 */
[----:B------:R-:W-:Y:S01]  /*2050*/  @P2 IADD3 R132, P6, R126, UR16, RZ ;  /* 0x000000107e842c10 */ /* 0x000fe2000ffde0ff */
[-C--:B------:R-:W-:Y:S01]  /*2060*/  FMUL.FTZ R81, R78, R121.reuse ;  /* 0x000000794e517220 */ /* 0x080fe20000410000 */
[----:B------:R-:W-:Y:S01]  /*2070*/  IADD3 R134, P3, R126, UR20, RZ ;  /* 0x000000147e867c10 */ /* 0x000fe2000ff7e0ff */
[----:B------:R-:W-:Y:S01]  /*2080*/  FMUL.FTZ R83, R83, UR18 ;  /* 0x0000001253537c20 */ /* 0x000fe20008410000 */
[----:B------:R-:W-:Y:S01]  /*2090*/  @P2 IADD3.X R133, R125, UR17, RZ, P6, !PT ;  /* 0x000000117d852c10 */ /* 0x000fe2000b7fe4ff */
[----:B------:R-:W-:Y:S01]  /*20a0*/  FMUL.FTZ R81, R81, UR18 ;  /* 0x0000001251517c20 */ /* 0x000fe20008410000 */
[----:B------:R-:W-:Y:S01]  /*20b0*/  IADD3.X R135, R125, UR21, RZ, P3, !PT ;  /* 0x000000157d877c10 */ /* 0x000fe20009ffe4ff */
[----:B------:R-:W-:Y:S01]  /*20c0*/  FMUL.FTZ R125, R142, R121 ;  /* 0x000000798e7d7220 */ /* 0x000fe20000410000 */
[C---:B------:R-:W-:Y:S01]  /*20d0*/  LOP3.LUT P6, RZ, R154.reuse, 0xff0000, RZ, 0xc0, !PT ;  /* 0x00ff00009aff7812 */ /* 0x040fe200078cc0ff */
[-CC-:B------:R-:W-:Y:S01]  /*20e0*/  FFMA.FTZ R75, R75, R151.reuse, R150.reuse ;  /* 0x000000974b4b7223 */ /* 0x180fe20000010096 */
[C---:B------:R-:W-:Y:S01]  /*20f0*/  LOP3.LUT P4, RZ, R154.reuse, 0xff00, RZ, 0xc0, !PT ;  /* 0x0000ff009aff7812 */ /* 0x040fe2000788c0ff */
[----:B------:R-:W-:Y:S01]  /*2100*/  FMUL.FTZ R125, R125, UR18 ;  /* 0x000000127d7d7c20 */ /* 0x000fe20008410000 */
[----:B------:R-:W-:Y:S01]  /*2110*/  FSEL R83, R83, RZ, P6 ;  /* 0x000000ff53537208 */ /* 0x000fe20003000000 */
[-CC-:B------:R-:W-:Y:S01]  /*2120*/  FFMA.FTZ R79, R79, R151.reuse, R150.reuse ;  /* 0x000000974f4f7223 */ /* 0x180fe20000010096 */
[----:B------:R-:W-:Y:S01]  /*2130*/  LOP3.LUT P3, RZ, R154, 0xff000000, RZ, 0xc0, !PT ;  /* 0xff0000009aff7812 */ /* 0x000fe2000786c0ff */
[-CC-:B------:R-:W-:Y:S01]  /*2140*/  FFMA.FTZ R128, R128, R151.reuse, R150.reuse ;  /* 0x0000009780807223 */ /* 0x180fe20000010096 */
[----:B------:R-:W-:Y:S01]  /*2150*/  FSEL R81, R81, RZ, P4 ;  /* 0x000000ff51517208 */ /* 0x000fe20002000000 */
[-CC-:B------:R-:W-:Y:S01]  /*2160*/  FFMA.FTZ R90, R90, R151.reuse, R150.reuse ;  /* 0x000000975a5a7223 */ /* 0x180fe20000010096 */
[----:B------:R-:W-:Y:S01]  /*2170*/  @P2 IADD3 R126, P6, R124, UR16, RZ ;  /* 0x000000107c7e2c10 */ /* 0x000fe2000ffde0ff */
[-CC-:B------:R-:W-:Y:S01]  /*2180*/  FFMA.FTZ R88, R88, R151.reuse, R150.reuse ;  /* 0x0000009758587223 */ /* 0x180fe20000010096 */
[----:B------:R-:W-:Y:S01]  /*2190*/  IADD3 R124, P4, R124, UR20, RZ ;  /* 0x000000147c7c7c10 */ /* 0x000fe2000ff9e0ff */
[-C--:B------:R-:W-:Y:S01]  /*21a0*/  FFMA.FTZ R77, R86, R151.reuse, R150 ;  /* 0x00000097564d7223 */ /* 0x080fe20000010096 */
[----:B------:R-:W-:Y:S01]  /*21b0*/  FSEL R154, R125, RZ, P3 ;  /* 0x000000ff7d9a7208 */ /* 0x000fe20001800000 */
[----:B------:R-:W-:Y:S01]  /*21c0*/  FADD.FTZ R91, R91, -R130 ;  /* 0x800000825b5b7221 */ /* 0x000fe20000010000 */
[C---:B------:R-:W-:Y:S01]  /*21d0*/  @P2 IADD3.X R127, R123.reuse, UR17, RZ, P6, !PT ;  /* 0x000000117b7f2c10 */ /* 0x040fe2000b7fe4ff */
[----:B------:R-:W-:Y:S01]  /*21e0*/  FADD.FTZ R75, R146, -R75 ;  /* 0x8000004b924b7221 */ /* 0x000fe20000010000 */
[----:B------:R-:W-:Y:S01]  /*21f0*/  IADD3.X R125, R123, UR21, RZ, P4, !PT ;  /* 0x000000157b7d7c10 */ /* 0x000fe2000a7fe4ff */
[-CC-:B------:R-:W-:Y:S01]  /*2200*/  FFMA.FTZ R123, R71, R151.reuse, R150.reuse ;  /* 0x00000097477b7223 */ /* 0x180fe20000010096 */
[-CC-:B------:R-:W-:Y:S01]  /*2210*/  FFMA.FTZ R71, R82, R151.reuse, R150.reuse ;  /* 0x0000009752477223 */ /* 0x180fe20000010096 */
[----:B------:R-:W-:Y:S01]  /*2220*/  FFMA.FTZ R151, R73, R151, R150 ;  /* 0x0000009749977223 */ /* 0x000fe20000010096 */
[----:B------:R-:W-:Y:S01]  /*2230*/  FADD.FTZ R73, R68, -R69 ;  /* 0x8000004544497221 */ /* 0x000fe20000010000 */
[----:B------:R-:W-:Y:S01]  /*2240*/  @P1 SHF.L.U32 R69, R34, 0x10, RZ ;  /* 0x0000001022451819 */ /* 0x000fe200000006ff */
[----:B------:R-:W-:Y:S01]  /*2250*/  FADD.FTZ R123, R70, -R123 ;  /* 0x8000007b467b7221 */ /* 0x000fe20000010000 */
[----:B------:R-:W-:Y:S01]  /*2260*/  FMUL.FTZ R146, R122, R91 ;  /* 0x0000005b7a927220 */ /* 0x000fe20000410000 */
[----:B------:R-:W-:Y:S01]  /*2270*/  @P1 PRMT R70, R35, 0x7632, R70 ;  /* 0x0000763223461816 */ /* 0x000fe20000000046 */
[----:B------:R-:W-:Y:S01]  /*2280*/  FADD.FTZ R147, R72, -R147 ;  /* 0x8000009348937221 */ /* 0x000fe20000010000 */
[----:B------:R-:W-:Y:S01]  /*2290*/  FADD.FTZ R79, R74, -R79 ;  /* 0x8000004f4a4f7221 */ /* 0x000fe20000010000 */
[----:B------:R-:W-:Y:S01]  /*22a0*/  @P1 FADD.FTZ R146, R146, R69 ;  /* 0x0000004592921221 */ /* 0x000fe20000010000 */
[----:B------:R-:W-:Y:S01]  /*22b0*/  @P1 SHF.L.U32 R69, R70, 0x10, RZ ;  /* 0x0000001046451819 */ /* 0x000fe200000006ff */
[----:B------:R-:W-:Y:S01]  /*22c0*/  FMUL.FTZ R74, R122, R147 ;  /* 0x000000937a4a7220 */ /* 0x000fe20000410000 */
[----:B------:R-:W-:Y:S01]  /*22d0*/  FADD.FTZ R71, R80, -R71 ;  /* 0x8000004750477221 */ /* 0x000fe20000010000 */
[----:B------:R-:W-:Y:S01]  /*22e0*/  FADD.FTZ R89, R89, -R128 ;  /* 0x8000008059597221 */ /* 0x000fe20000010000 */
[----:B------:R-:W-:Y:S01]  /*22f0*/  FADD.FTZ R87, R87, -R90 ;  /* 0x8000005a57577221 */ /* 0x000fe20000010000 */
[----:B------:R-:W-:Y:S01]  /*2300*/  @P1 PRMT R68, R34, 0x7632, R68 ;  /* 0x0000763222441816 */ /* 0x000fe20000000044 */
[----:B------:R-:W-:Y:S01]  /*2310*/  FMUL.FTZ R86, R122, R73 ;  /* 0x000000497a567220 */ /* 0x000fe20000410000 */
[----:B------:R-:W-:Y:S01]  /*2320*/  @P1 FADD.FTZ R74, R74, R69 ;  /* 0x000000454a4a1221 */ /* 0x000fe20000010000 */
[C---:B------:R-:W-:Y:S01]  /*2330*/  FMUL.FTZ R90, R122.reuse, R71 ;  /* 0x000000477a5a7220 */ /* 0x040fe20000410000 */
[----:B------:R-:W-:Y:S01]  /*2340*/  @P1 SHF.L.U32 R73, R35, 0x10, RZ ;  /* 0x0000001023491819 */ /* 0x000fe200000006ff */
[----:B------:R-:W-:Y:S01]  /*2350*/  FMUL.FTZ R72, R122, R89 ;  /* 0x000000597a487220 */ /* 0x000fe20000410000 */
[----:B------:R-:W-:Y:S01]  /*2360*/  @P1 SHF.L.U32 R69, R28, 0x10, RZ ;  /* 0x000000101c451819 */ /* 0x000fe200000006ff */
[----:B------:R-:W-:Y:S01]  /*2370*/  FMUL.FTZ R128, R122, R87 ;  /* 0x000000577a807220 */ /* 0x000fe20000410000 */
[----:B------:R-:W-:Y:S01]  /*2380*/  @P1 SHF.L.U32 R71, R68, 0x10, RZ ;  /* 0x0000001044471819 */ /* 0x000fe200000006ff */
[----:B------:R-:W-:Y:S01]  /*2390*/  FMUL.FTZ R130, R122, R79 ;  /* 0x0000004f7a827220 */ /* 0x000fe20000410000 */
[----:B------:R-:W-:Y:S01]  /*23a0*/  @P1 PRMT R70, R29, 0x7632, R70 ;  /* 0x000076321d461816 */ /* 0x000fe20000000046 */
[----:B------:R-:W-:Y:S01]  /*23b0*/  FADD.FTZ R85, R85, -R88 ;  /* 0x8000005855557221 */ /* 0x000fe20000010000 */
[----:B------:R-:W-:Y:S01]  /*23c0*/  @P1 PRMT R68, R28, 0x7632, R68 ;  /* 0x000076321c441816 */ /* 0x000fe20000000044 */
[----:B------:R-:W-:Y:S01]  /*23d0*/  @P1 FADD.FTZ R72, R72, R73 ;  /* 0x0000004948481221 */ /* 0x000fe20000010000 */
[----:B------:R-:W-:Y:S01]  /*23e0*/  @P1 FADD.FTZ R128, R128, R69 ;  /* 0x0000004580801221 */ /* 0x000fe20000010000 */
[----:B------:R-:W-:Y:S01]  /*23f0*/  @P1 FADD.FTZ R130, R130, R71 ;  /* 0x0000004782821221 */ /* 0x000fe20000010000 */
[----:B------:R-:W-:Y:S01]  /*2400*/  @P1 SHF.L.U32 R73, R29, 0x10, RZ ;  /* 0x000000101d491819 */ /* 0x000fe200000006ff */
[----:B------:R-:W-:Y:S01]  /*2410*/  FMUL.FTZ R88, R122, R85 ;  /* 0x000000557a587220 */ /* 0x000fe20000410000 */
[----:B------:R-:W-:Y:S01]  /*2420*/  @P1 SHF.L.U32 R69, R70, 0x10, RZ ;  /* 0x0000001046451819 */ /* 0x000fe200000006ff */
[-C--:B------:R-:W-:Y:S01]  /*2430*/  FMUL.FTZ R76, R156, R121.reuse ;  /* 0x000000799c4c7220 */ /* 0x080fe20000410000 */
[----:B------:R-:W-:Y:S01]  /*2440*/  @P1 SHF.L.U32 R71, R68, 0x10, RZ ;  /* 0x0000001044471819 */ /* 0x000fe200000006ff */
[----:B------:R-:W-:Y:S01]  /*2450*/  @P1 FADD.FTZ R88, R88, R73 ;  /* 0x0000004958581221 */ /* 0x000fe20000010000 */
[----:B------:R-:W-:Y:S01]  /*2460*/  @P1 PRMT R68, R30, 0x7632, R68 ;  /* 0x000076321e441816 */ /* 0x000fe20000000044 */
[----:B------:R-:W-:Y:S01]  /*2470*/  @P1 FADD.FTZ R86, R86, R69 ;  /* 0x0000004556561221 */ /* 0x000fe20000010000 */
[----:B------:R-:W-:Y:S01]  /*2480*/  FMUL.FTZ R76, R76, UR18 ;  /* 0x000000124c4c7c20 */ /* 0x000fe20008410000 */
[----:B------:R-:W-:Y:S01]  /*2490*/  FMUL.FTZ R69, R130, R121 ;  /* 0x0000007982457220 */ /* 0x000fe20000410000 */
[----:B------:R-:W-:Y:S01]  /*24a0*/  @P1 SHF.L.U32 R73, R68, 0x10, RZ ;  /* 0x0000001044491819 */ /* 0x000fe200000006ff */
[----:B------:R-:W-:Y:S01]  /*24b0*/  FMUL.FTZ R80, R122, R75 ;  /* 0x0000004b7a507220 */ /* 0x000fe20000410000 */
[----:B------:R-:W-:Y:S01]  /*24c0*/  FMUL.FTZ R68, R146, R121 ;  /* 0x0000007992447220 */ /* 0x000fe20000410000 */
[----:B------:R-:W-:Y:S01]  /*24d0*/  FADD.FTZ R77, R84, -R77 ;  /* 0x8000004d544d7221 */ /* 0x000fe20000010000 */
[----:B------:R-:W-:Y:S01]  /*24e0*/  @P1 PRMT R75, R31, 0x7632, R75 ;  /* 0x000076321f4b1816 */ /* 0x000fe2000000004b */
[----:B------:R-:W-:Y:S01]  /*24f0*/  FADD.FTZ R151, R148, -R151 ;  /* 0x8000009794977221 */ /* 0x000fe20000010000 */
[----:B------:R-:W-:Y:S01]  /*2500*/  FMUL.FTZ R82, R122, R123 ;  /* 0x0000007b7a527220 */ /* 0x000fe20000410000 */
[----:B------:R-:W-:Y:S01]  /*2510*/  FMUL.FTZ R69, R69, UR18 ;  /* 0x0000001245457c20 */ /* 0x000fe20008410000 */
[----:B------:R-:W-:Y:S01]  /*2520*/  FSEL R76, R76, RZ, P5 ;  /* 0x000000ff4c4c7208 */ /* 0x000fe20002800000 */
[----:B------:R-:W-:Y:S01]  /*2530*/  FMUL.FTZ R68, R68, UR18 ;  /* 0x0000001244447c20 */ /* 0x000fe20008410000 */
[C---:B------:R-:W-:Y:S01]  /*2540*/  LOP3.LUT P3, RZ, R155.reuse, 0xff00, RZ, 0xc0, !PT ;  /* 0x0000ff009bff7812 */ /* 0x040fe2000786c0ff */
[C---:B------:R-:W-:Y:S01]  /*2550*/  FMUL.FTZ R84, R122.reuse, R77 ;  /* 0x0000004d7a547220 */ /* 0x040fe20000410000 */
[----:B------:R-:W-:Y:S01]  /*2560*/  LOP3.LUT P5, RZ, R155, 0xff, RZ, 0xc0, !PT ;  /* 0x000000ff9bff7812 */ /* 0x000fe200078ac0ff */
[----:B------:R-:W-:Y:S01]  /*2570*/  FMUL.FTZ R122, R122, R151 ;  /* 0x000000977a7a7220 */ /* 0x000fe20000410000 */
[----:B------:R-:W-:-:S02]  /*2580*/  @P1 IMAD.U32 R75, R75, 0x10000, RZ ;  /* 0x000100004b4b1824 */ /* 0x000fc400078e00ff */
[----:B------:R-:W-:Y:S01]  /*2590*/  @P1 FADD.FTZ R82, R82, R71 ;  /* 0x0000004752521221 */ /* 0x000fe20000010000 */
[----:B------:R-:W-:Y:S01]  /*25a0*/  @P1 FADD.FTZ R80, R80, R73 ;  /* 0x0000004950501221 */ /* 0x000fe20000010000 */
[----:B------:R-:W-:Y:S01]  /*25b0*/  @P1 SHF.L.U32 R71, R30, 0x10, RZ ;  /* 0x000000101e471819 */ /* 0x000fe200000006ff */
[----:B------:R-:W-:Y:S01]  /*25c0*/  @P1 FADD.FTZ R122, R122, R75 ;  /* 0x0000004b7a7a1221 */ /* 0x000fe20000010000 */
[----:B------:R-:W-:Y:S01]  /*25d0*/  FSEL R73, R69, RZ, P3 ;  /* 0x000000ff45497208 */ /* 0x000fe20001800000 */
[-C--:B------:R-:W-:Y:S01]  /*25e0*/  FMUL.FTZ R69, R88, R121.reuse ;  /* 0x0000007958457220 */ /* 0x080fe20000410000 */
[----:B------:R-:W-:Y:S01]  /*25f0*/  FSEL R148, R68, RZ, P5 ;  /* 0x000000ff44947208 */ /* 0x000fe20002800000 */
[-C--:B------:R-:W-:Y:S01]  /*2600*/  FMUL.FTZ R68, R74, R121.reuse ;  /* 0x000000794a447220 */ /* 0x080fe20000410000 */
[----:B------:R-:W-:Y:S01]  /*2610*/  @P1 SHF.L.U32 R75, R31, 0x10, RZ ;  /* 0x000000101f4b1819 */ /* 0x000fe200000006ff */
[----:B------:R-:W-:Y:S01]  /*2620*/  @P1 FADD.FTZ R84, R84, R71 ;  /* 0x0000004754541221 */ /* 0x000fe20000010000 */
[-C--:B------:R-:W-:Y:S01]  /*2630*/  FMUL.FTZ R70, R72, R121.reuse ;  /* 0x0000007948467220 */ /* 0x080fe20000410000 */
[----:B------:R-:W-:Y:S01]  /*2640*/  FMUL.FTZ R69, R69, UR18 ;  /* 0x0000001245457c20 */ /* 0x000fe20008410000 */
[----:B------:R-:W-:Y:S01]  /*2650*/  LOP3.LUT P3, RZ, R114, 0xff0000, RZ, 0xc0, !PT ;  /* 0x00ff000072ff7812 */ /* 0x000fe2000786c0ff */
[----:B------:R-:W-:Y:S01]  /*2660*/  FMUL.FTZ R68, R68, UR18 ;  /* 0x0000001244447c20 */ /* 0x000fe20008410000 */
[----:B------:R-:W-:Y:S01]  /*2670*/  FMUL.FTZ R71, R122, R121 ;  /* 0x000000797a477220 */ /* 0x000fe20000410000 */
[----:B------:R-:W-:Y:S01]  /*2680*/  LOP3.LUT P4, RZ, R155, 0xff000000, RZ, 0xc0, !PT ;  /* 0xff0000009bff7812 */ /* 0x000fe2000788c0ff */
[----:B------:R-:W-:Y:S01]  /*2690*/  FMUL.FTZ R70, R70, UR18 ;  /* 0x0000001246467c20 */ /* 0x000fe20008410000 */
[----:B------:R-:W-:Y:S01]  /*26a0*/  @P2 F2FP.BF16.F32.PACK_AB R158, RZ, R158 ;  /* 0x0000009eff9e223e */ /* 0x000fe200000010ff */
[----:B------:R-:W-:Y:S01]  /*26b0*/  @P1 FADD.FTZ R90, R90, R75 ;  /* 0x0000004b5a5a1221 */ /* 0x000fe20000010000 */
[----:B------:R-:W-:Y:S01]  /*26c0*/  @P2 F2FP.BF16.F32.PACK_AB R144, RZ, R144 ;  /* 0x00000090ff90223e */ /* 0x000fe200000010ff */
[----:B------:R-:W-:Y:S01]  /*26d0*/  FMUL.FTZ R71, R71, UR18 ;  /* 0x0000001247477c20 */ /* 0x000fe20008410000 */
[----:B------:R-:W-:-:S02]  /*26e0*/  @P2 F2FP.BF16.F32.PACK_AB R160, RZ, R160 ;  /* 0x000000a0ffa0223e */ /* 0x000fc400000010ff */
[----:B------:R-:W-:Y:S02]  /*26f0*/  @P2 F2FP.BF16.F32.PACK_AB R164, RZ, R164 ;  /* 0x000000a4ffa4223e */ /* 0x000fe400000010ff */
[----:B------:R-:W-:Y:S02]  /*2700*/  LOP3.LUT P6, RZ, R155, 0xff0000, RZ, 0xc0, !PT ;  /* 0x00ff00009bff7812 */ /* 0x000fe400078cc0ff */
[----:B------:R-:W-:Y:S02]  /*2710*/  FSEL R77, R69, RZ, P3 ;  /* 0x000000ff454d7208 */ /* 0x000fe40001800000 */
[----:B------:R-:W-:Y:S02]  /*2720*/  FSEL R75, R68, RZ, P4 ;  /* 0x000000ff444b7208 */ /* 0x000fe40002000000 */
[----:B------:R-:W-:Y:S02]  /*2730*/  LOP3.LUT P3, RZ, R115, 0xff000000, RZ, 0xc0, !PT ;  /* 0xff00000073ff7812 */ /* 0x000fe4000786c0ff */
[----:B------:R-:W-:-:S02]  /*2740*/  MOV R68, R114 ;  /* 0x0000007200447202 */ /* 0x000fc40000000f00 */
[----:B------:R-:W-:Y:S02]  /*2750*/  @P2 F2FP.BF16.F32.PACK_AB R152, RZ, R152 ;  /* 0x00000098ff98223e */ /* 0x000fe400000010ff */
[----:B------:R-:W-:Y:S02]  /*2760*/  @P2 F2FP.BF16.F32.PACK_AB R136, RZ, R136 ;  /* 0x00000088ff88223e */ /* 0x000fe400000010ff */
[----:B------:R-:W-:Y:S02]  /*2770*/  @P2 F2FP.BF16.F32.PACK_AB R162, RZ, R162 ;  /* 0x000000a2ffa2223e */ /* 0x000fe400000010ff */
[----:B------:R-:W-:Y:S02]  /*2780*/  @P2 F2FP.BF16.F32.PACK_AB R137, RZ, R137 ;  /* 0x00000089ff89223e */ /* 0x000fe400000010ff */
[----:B------:R-:W-:Y:S02]  /*2790*/  @P2 PRMT R64, R158, 0x7610, R64 ;  /* 0x000076109e402816 */ /* 0x000fe40000000040 */
[----:B------:R-:W-:-:S02]  /*27a0*/  @P2 PRMT R65, R144, 0x7610, R65 ;  /* 0x0000761090412816 */ /* 0x000fc40000000041 */
[----:B------:R-:W-:Y:S02]  /*27b0*/  @P2 PRMT R66, R160, 0x7610, R66 ;  /* 0x00007610a0422816 */ /* 0x000fe40000000042 */
[----:B------:R-:W-:Y:S02]  /*27c0*/  @P2 PRMT R67, R164, 0x7610, R67 ;  /* 0x00007610a4432816 */ /* 0x000fe40000000043 */
[----:B------:R-:W-:Y:S02]  /*27d0*/  LOP3.LUT P1, RZ, R114, 0xff00, RZ, 0xc0, !PT ;  /* 0x0000ff0072ff7812 */ /* 0x000fe4000782c0ff */
[----:B------:R-:W-:Y:S01]  /*27e0*/  FSEL R150, R70, RZ, P6 ;  /* 0x000000ff46967208 */ /* 0x000fe20003000000 */
[----:B------:R-:W-:Y:S01]  /*27f0*/  FMUL.FTZ R70, R90, R121 ;  /* 0x000000795a467220 */ /* 0x000fe20000410000 */
[----:B------:R-:W-:Y:S02]  /*2800*/  LOP3.LUT P5, RZ, R114, 0xff000000, RZ, 0xc0, !PT ;  /* 0xff00000072ff7812 */ /* 0x000fe400078ac0ff */
[----:B------:R-:W-:Y:S01]  /*2810*/  FSEL R114, R71, RZ, P3 ;  /* 0x000000ff47727208 */ /* 0x000fe20001800000 */
[----:B------:R-:W-:Y:S01]  /*2820*/  FMUL.FTZ R70, R70, UR18 ;  /* 0x0000001246467c20 */ /* 0x000fe20008410000 */
[----:B------:R-:W-:-:S02]  /*2830*/  LOP3.LUT P3, RZ, R68, 0xff, RZ, 0xc0, !PT ;  /* 0x000000ff44ff7812 */ /* 0x000fc4000786c0ff */
[----:B------:R-:W-:Y:S02]  /*2840*/  @P2 PRMT R64, R64, 0x5410, R152 ;  /* 0x0000541040402816 */ /* 0x000fe40000000098 */
[----:B------:R-:W-:Y:S02]  /*2850*/  @P2 PRMT R65, R65, 0x5410, R136 ;  /* 0x0000541041412816 */ /* 0x000fe40000000088 */
[----:B------:R-:W-:Y:S02]  /*2860*/  @P2 PRMT R66, R66, 0x5410, R162 ;  /* 0x0000541042422816 */ /* 0x000fe400000000a2 */
[----:B------:R-:W-:Y:S02]  /*2870*/  @P2 PRMT R67, R67, 0x5410, R137 ;  /* 0x0000541043432816 */ /* 0x000fe40000000089 */
[----:B------:R-:W-:Y:S02]  /*2880*/  F2FP.BF16.F32.PACK_AB R68, R141, R0 ;  /* 0x000000008d44723e */ /* 0x000fe400000010ff */
[----:B------:R-:W-:Y:S01]  /*2890*/  @P2 F2FP.BF16.F32.PACK_AB R156, RZ, R156 ;  /* 0x0000009cff9c223e */ /* 0x000fe200000010ff */
[----:B------:R0:W-:Y:S01]  /*28a0*/  @P2 STG.E.128 desc[UR4][R132.64], R64 ;  /* 0x0000004084002986 */ /* 0x0001e2000c101d04 */
[----:B------:R-:W-:-:S02]  /*28b0*/  @P2 F2FP.BF16.F32.PACK_AB R140, RZ, R140 ;  /* 0x0000008cff8c223e */ /* 0x000fc400000010ff */
[----:B------:R-:W-:Y:S02]  /*28c0*/  @P2 F2FP.BF16.F32.PACK_AB R146, RZ, R146 ;  /* 0x00000092ff92223e */ /* 0x000fe400000010ff */
[----:B------:R-:W-:Y:S02]  /*28d0*/  @P2 F2FP.BF16.F32.PACK_AB R0, RZ, R72 ;  /* 0x00000048ff00223e */ /* 0x000fe400000010ff */
[----:B------:R-:W-:Y:S02]  /*28e0*/  LOP3.LUT P6, RZ, R115, 0xff0000, RZ, 0xc0, !PT ;  /* 0x00ff000073ff7812 */ /* 0x000fe400078cc0ff */
[----:B------:R-:W-:Y:S02]  /*28f0*/  @P2 F2FP.BF16.F32.PACK_AB R78, RZ, R78 ;  /* 0x0000004eff4e223e */ /* 0x000fe400000010ff */
[----:B------:R-:W-:Y:S02]  /*2900*/  @P2 F2FP.BF16.F32.PACK_AB R142, RZ, R142 ;  /* 0x0000008eff8e223e */ /* 0x000fe400000010ff */
[----:B------:R-:W-:-:S02]  /*2910*/  @P2 F2FP.BF16.F32.PACK_AB R130, RZ, R130 ;  /* 0x00000082ff82223e */ /* 0x000fc400000010ff */
[----:B------:R-:W-:Y:S02]  /*2920*/  @P2 F2FP.BF16.F32.PACK_AB R85, RZ, R74 ;  /* 0x0000004aff55223e */ /* 0x000fe400000010ff */
[----:B------:R-:W-:Y:S02]  /*2930*/  FSEL R79, R70, RZ, P6 ;  /* 0x000000ff464f7208 */ /* 0x000fe40003000000 */
[----:B0-----:R-:W-:Y:S02]  /*2940*/  @P2 PRMT R64, R156, 0x7610, R64 ;  /* 0x000076109c402816 */ /* 0x001fe40000000040 */
[----:B------:R-:W-:Y:S02]  /*2950*/  @P2 PRMT R65, R140, 0x7610, R65 ;  /* 0x000076108c412816 */ /* 0x000fe40000000041 */
[----:B------:R-:W-:Y:S02]  /*2960*/  @P2 PRMT R66, R146, 0x7610, R66 ;  /* 0x0000761092422816 */ /* 0x000fe40000000042 */
[----:B------:R-:W-:-:S02]  /*2970*/  @P2 PRMT R67, R0, 0x7610, R67 ;  /* 0x0000761000432816 */ /* 0x000fc40000000043 */
[----:B------:R-:W-:Y:S02]  /*2980*/  F2FP.BF16.F32.PACK_AB R71, R145, R143 ;  /* 0x0000008f9147723e */ /* 0x000fe400000010ff */
[----:B------:R-:W-:Y:S02]  /*2990*/  F2FP.BF16.F32.PACK_AB R70, R139, R129 ;  /* 0x000000818b46723e */ /* 0x000fe400000010ff */
[----:B------:R-:W-:Y:S02]  /*29a0*/  F2FP.BF16.F32.PACK_AB R69, R131, R138 ;  /* 0x0000008a8345723e */ /* 0x000fe400000010ff */
[----:B------:R-:W-:Y:S02]  /*29b0*/  F2FP.BF16.F32.PACK_AB R74, R73, R148 ;  /* 0x00000094494a723e */ /* 0x000fe400000010ff */
[----:B------:R-:W-:Y:S01]  /*29c0*/  @P2 PRMT R64, R64, 0x5410, R78 ;  /* 0x0000541040402816 */ /* 0x000fe2000000004e */
[----:B------:R-:W-:Y:S01]  /*29d0*/  STG.E.128 desc[UR4][R134.64], R68 ;  /* 0x0000004486007986 */ /* 0x000fe2000c101d04 */
[----:B------:R-:W-:-:S02]  /*29e0*/  @P2 PRMT R65, R65, 0x5410, R142 ;  /* 0x0000541041412816 */ /* 0x000fc4000000008e */
[----:B------:R-:W-:Y:S02]  /*29f0*/  @P2 PRMT R66, R66, 0x5410, R130 ;  /* 0x0000541042422816 */ /* 0x000fe40000000082 */
[----:B------:R-:W-:Y:S02]  /*2a00*/  @P2 PRMT R67, R67, 0x5410, R85 ;  /* 0x0000541043432816 */ /* 0x000fe40000000055 */
[----:B------:R-:W-:Y:S02]  /*2a10*/  F2FP.BF16.F32.PACK_AB R75, R75, R150 ;  /* 0x000000964b4b723e */ /* 0x000fe400000010ff */
[----:B------:R-:W-:Y:S01]  /*2a20*/  F2FP.BF16.F32.PACK_AB R73, R154, R83 ;  /* 0x000000539a49723e */ /* 0x000fe200000010ff */
[----:B------:R-:W-:Y:S01]  /*2a30*/  @P2 STG.E.128 desc[UR4][R126.64], R64 ;  /* 0x000000407e002986 */ /* 0x000fe2000c101d04 */
[----:B------:R-:W-:Y:S02]  /*2a40*/  F2FP.BF16.F32.PACK_AB R72, R81, R76 ;  /* 0x0000004c5148723e */ /* 0x000fe400000010ff */
        /* <DEDUP_REMOVED lines=8> */
[-C--:B------:R-:W-:Y:S01]  /*2ad0*/  FMUL.FTZ R84, R84, R121.reuse ;  /* 0x0000007954547220 */ /* 0x080fe20000410000 */
[----:B------:R-:W-:Y:S01]  /*2ae0*/  FMUL.FTZ R121, R80, R121 ;  /* 0x0000007950797220 */ /* 0x000fe20000410000 */
[----:B------:R-:W-:Y:S01]  /*2af0*/  FMUL.FTZ R128, R128, UR18 ;  /* 0x0000001280807c20 */ /* 0x000fe20008410000 */
[----:B------:R-:W-:Y:S01]  /*2b00*/  FMUL.FTZ R82, R82, UR18 ;  /* 0x0000001252527c20 */ /* 0x000fe20008410000 */
[----:B------:R-:W-:Y:S01]  /*2b10*/  FMUL.FTZ R86, R86, UR18 ;  /* 0x0000001256567c20 */ /* 0x000fe20008410000 */
[----:B------:R-:W-:Y:S01]  /*2b20*/  @P2 F2FP.BF16.F32.PACK_AB R88, RZ, R88 ;  /* 0x00000058ff58223e */ /* 0x000fe200000010ff */
[----:B------:R-:W-:Y:S01]  /*2b30*/  FMUL.FTZ R84, R84, UR18 ;  /* 0x0000001254547c20 */ /* 0x000fe20008410000 */
[----:B------:R-:W-:Y:S01]  /*2b40*/  @P2 F2FP.BF16.F32.PACK_AB R90, RZ, R90 ;  /* 0x0000005aff5a223e */ /* 0x000fe200000010ff */
[----:B------:R-:W-:Y:S01]  /*2b50*/  FMUL.FTZ R121, R121, UR18 ;  /* 0x0000001279797c20 */ /* 0x000fe20008410000 */
[----:B------:R-:W-:-:S02]  /*2b60*/  LOP3.LUT P4, RZ, R115, 0xff, RZ, 0xc0, !PT ;  /* 0x000000ff73ff7812 */ /* 0x000fc4000788c0ff */
[----:B------:R-:W-:Y:S01]  /*2b70*/  LOP3.LUT P6, RZ, R115, 0xff00, RZ, 0xc0, !PT ;  /* 0x0000ff0073ff7812 */ /* 0x000fe200078cc0ff */
[----:B0-----:R-:W0:Y:S01]  /*2b80*/  LDC.64 R72, c[0x0][0x210] ;  /* 0x00008400ff487b82 */ /* 0x001e220000000a00 */
[----:B------:R-:W-:Y:S02]  /*2b90*/  FSEL R68, R128, RZ, P3 ;  /* 0x000000ff80447208 */ /* 0x000fe40001800000 */
[----:B------:R-:W-:Y:S02]  /*2ba0*/  FSEL R75, R82, RZ, P1 ;  /* 0x000000ff524b7208 */ /* 0x000fe40000800000 */
[----:B------:R-:W-:Y:S02]  /*2bb0*/  @P2 F2FP.BF16.F32.PACK_AB R80, RZ, R80 ;  /* 0x00000050ff50223e */ /* 0x000fe400000010ff */
[----:B------:R-:W-:Y:S02]  /*2bc0*/  @P2 F2FP.BF16.F32.PACK_AB R122, RZ, R122 ;  /* 0x0000007aff7a223e */ /* 0x000fe400000010ff */
[----:B------:R-:W-:-:S02]  /*2bd0*/  FSEL R86, R86, RZ, P5 ;  /* 0x000000ff56567208 */ /* 0x000fc40002800000 */
[----:B------:R-:W-:Y:S02]  /*2be0*/  @P2 PRMT R64, R0, 0x7610, R64 ;  /* 0x0000761000402816 */ /* 0x000fe40000000040 */
[----:B------:R-:W-:Y:S02]  /*2bf0*/  @P2 PRMT R65, R88, 0x7610, R65 ;  /* 0x0000761058412816 */ /* 0x000fe40000000041 */
[----:B------:R-:W-:Y:S02]  /*2c00*/  @P2 PRMT R66, R76, 0x7610, R66 ;  /* 0x000076104c422816 */ /* 0x000fe40000000042 */
[----:B------:R-:W-:Y:S02]  /*2c10*/  @P2 IADD3 R74, P1, R117, UR16, RZ ;  /* 0x00000010754a2c10 */ /* 0x000fe4000ff3e0ff */
[----:B------:R-:W-:Y:S02]  /*2c20*/  @P2 PRMT R67, R90, 0x7610, R67 ;  /* 0x000076105a432816 */ /* 0x000fe40000000043 */
[----:B------:R-:W-:-:S02]  /*2c30*/  FSEL R70, R84, RZ, P4 ;  /* 0x000000ff54467208 */ /* 0x000fc40002000000 */
[----:B------:R-:W-:Y:S01]  /*2c40*/  FSEL R121, R121, RZ, P6 ;  /* 0x000000ff79797208 */ /* 0x000fe20003000000 */
[----:B0-----:R-:W-:Y:S01]  /*2c50*/  IMAD R120, R72, 0x4, R120 ;  /* 0x0000000448787824 */ /* 0x001fe200078e0278 */
[----:B------:R-:W-:Y:S02]  /*2c60*/  IADD3 R76, P3, R117, UR20, RZ ;  /* 0x00000014754c7c10 */ /* 0x000fe4000ff7e0ff */
[----:B------:R-:W-:Y:S02]  /*2c70*/  F2FP.BF16.F32.PACK_AB R68, R75, R68 ;  /* 0x000000444b44723e */ /* 0x000fe400000010ff */
[----:B------:R-:W-:Y:S02]  /*2c80*/  F2FP.BF16.F32.PACK_AB R69, R86, R77 ;  /* 0x0000004d5645723e */ /* 0x000fe400000010ff */
[----:B------:R-:W-:Y:S02]  /*2c90*/  @P2 PRMT R64, R64, 0x5410, R78 ;  /* 0x0000541040402816 */ /* 0x000fe4000000004e */
[----:B------:R-:W-:-:S02]  /*2ca0*/  @P2 IADD3.X R75, R116, UR17, RZ, P1, !PT ;  /* 0x00000011744b2c10 */ /* 0x000fc40008ffe4ff */
[----:B------:R-:W-:Y:S02]  /*2cb0*/  @P2 PRMT R65, R65, 0x5410, R81 ;  /* 0x0000541041412816 */ /* 0x000fe40000000051 */
[----:B------:R-:W-:Y:S02]  /*2cc0*/  @P2 PRMT R66, R66, 0x5410, R80 ;  /* 0x0000541042422816 */ /* 0x000fe40000000050 */
[----:B------:R-:W-:Y:S02]  /*2cd0*/  @P2 PRMT R67, R67, 0x5410, R122 ;  /* 0x0000541043432816 */ /* 0x000fe4000000007a */
[----:B------:R-:W-:Y:S02]  /*2ce0*/  F2FP.BF16.F32.PACK_AB R71, R114, R79 ;  /* 0x0000004f7247723e */ /* 0x000fe400000010ff */
[----:B------:R-:W-:Y:S01]  /*2cf0*/  F2FP.BF16.F32.PACK_AB R70, R121, R70 ;  /* 0x000000467946723e */ /* 0x000fe200000010ff */
[----:B------:R0:W-:Y:S01]  /*2d00*/  @P2 STG.E.128 desc[UR4][R74.64], R64 ;  /* 0x000000404a002986 */ /* 0x0001e2000c101d04 */
[----:B------:R-:W-:-:S02]  /*2d10*/  IADD3.X R77, R116, UR21, RZ, P3, !PT ;  /* 0x00000015744d7c10 */ /* 0x000fc40009ffe4ff */
[----:B------:R-:W-:-:S03]  /*2d20*/  ISETP.GE.AND P1, PT, R120, R73, PT ;  /* 0x000000497800720c */ /* 0x000fc60003f26270 */
[----:B------:R0:W-:Y:S10]  /*2d30*/  STG.E.128 desc[UR4][R76.64], R68 ;  /* 0x000000444c007986 */ /* 0x0001f4000c101d04 */
[----:B------:R-:W-:Y:S05]  /*2d40*/  @!P1 BRA `(.L_x_3066) ;  /* 0xffffffd400f49947 */ /* 0x000fea000383ffff */
[----:B------:R-:W-:Y:S05]  /*2d50*/  BSYNC B1 ;  /* 0x0000000000017941 */ /* 0x000fea0003800000 */
.L_x_3064:
        /* <DEDUP_REMOVED lines=14> */
[----:B------:R-:W-:Y:S01]  /*2e40*/  MOV R22, R25 ;  /* 0x0000001900167202 */ /* 0x000fe20000000f00 */
[----:B------:R-:W-:Y:S01]  /*2e50*/  IMAD.MOV.U32 R25, RZ, RZ, R26 ;  /* 0x000000ffff197224 */ /* 0x000fe200078e001a */
[----:B------:R-:W-:-:S02]  /*2e60*/  MOV R23, R24 ;  /* 0x0000001800177202 */ /* 0x000fc40000000f00 */
        /* <DEDUP_REMOVED lines=31> */
.L_x_3063:
[----:B------:R-:W-:Y:S05]  /*3060*/  BSYNC B0 ;  /* 0x0000000000007941 */ /* 0x000fea0003800000 */
.L_x_3061:
[----:B------:R-:W1:Y:S01]  /*3070*/  S2R R58, SR_TID.X ;  /* 0x00000000003a7919 */ /* 0x000e620000002100 */
        /* <DEDUP_REMOVED lines=9> */
[-C--:B------:R-:W-:Y:S02]  /*3110*/  LEA R98, R98, R3.reuse, 0x5 ;  /* 0x0000000362627211 */ /* 0x080fe400078e28ff */
[----:B------:R-:W-:-:S03]  /*3120*/  LEA R0, R58, R3, 0x2 ;  /* 0x000000033a007211 */ /* 0x000fc600078e10ff */
[----:B------:R-:W-:Y:S04]  /*3130*/  STS.128 [R98], R36 ;  /* 0x0000002462007388 */ /* 0x000fe80000000c00 */
[----:B------:R3:W-:Y:S04]  /*3140*/  STS.128 [R98+0x10], R40 ;  /* 0x0000102862007388 */ /* 0x0007e80000000c00 */
[----:B------:R1:W-:Y:S04]  /*3150*/  STS.128 [R98+0x400], R48 ;  /* 0x0004003062007388 */ /* 0x0003e80000000c00 */
[----:B------:R-:W-:Y:S04]  /*3160*/  STS.128 [R98+0x410], R20 ;  /* 0x0004101462007388 */ /* 0x000fe80000000c00 */
[----:B------:R-:W-:Y:S04]  /*3170*/  STS.128 [R98+0x800], R24 ;  /* 0x0008001862007388 */ /* 0x000fe80000000c00 */
[----:B------:R-:W-:Y:S01]  /*3180*/  STS.128 [R98+0x810], R52 ;  /* 0x0008103462007388 */ /* 0x000fe20000000c00 */
[----:B---3--:R-:W-:Y:S01]  /*3190*/  IMAD R41, R56, UR6, RZ ;  /* 0x0000000638297c24 */ /* 0x008fe2000f8e02ff */
[----:B------:R-:W-:Y:S01]  /*31a0*/  ULDC.64 UR6, c[0x0][0x2d8] ;  /* 0x0000b60000067ab9 */ /* 0x000fe20000000a00 */
[----:B------:R-:W-:Y:S03]  /*31b0*/  BAR.SYNC.DEFER_BLOCKING 0x0 ;  /* 0x0000000000007b1d */ /* 0x000fe60000010000 */
[----:B-1----:R-:W-:-:S03]  /*31c0*/  IADD3 R48, P0, R41, R58, RZ ;  /* 0x0000003a29307210 */ /* 0x002fc60007f1e0ff */
[----:B------:R-:W1:Y:S04]  /*31d0*/  LDS R3, [R0+0x200] ;  /* 0x0002000000037984 */ /* 0x000e680000000800 */
[----:B------:R-:W2:Y:S04]  /*31e0*/  LDS R16, [R0+0x400] ;  /* 0x0004000000107984 */ /* 0x000ea80000000800 */
[----:B------:R-:W3:Y:S04]  /*31f0*/  LDS R20, [R0+0xe00] ;  /* 0x000e000000147984 */ /* 0x000ee80000000800 */
[----:B------:R-:W4:Y:S04]  /*3200*/  LDS R21, [R0+0x1000] ;  /* 0x0010000000157984 */ /* 0x000f280000000800 */
[----:B------:R-:W5:Y:S04]  /*3210*/  LDS R2, [R0] ;  /* 0x0000000000027984 */ /* 0x000f680000000800 */
        /* <DEDUP_REMOVED lines=13> */
[----:B-----5:R-:W-:-:S03]  /*32f0*/  FADD.FTZ R2, RZ, R2 ;  /* 0x00000002ff027221 */ /* 0x020fc60000010000 */
[----:B------:R-:W5:Y:S01]  /*3300*/  LDS R27, [R0+0x1c00] ;  /* 0x001c0000001b7984 */ /* 0x000f620000000800 */
[----:B0-----:R-:W-:-:S03]  /*3310*/  FADD.FTZ R2, R2, R37 ;  /* 0x0000002502027221 */ /* 0x001fc60000010000 */
[----:B------:R-:W0:Y:S01]  /*3320*/  LDS R36, [R0+0x1e00] ;  /* 0x001e000000247984 */ /* 0x000e220000000800 */
[----:B------:R-:W-:-:S03]  /*3330*/  FADD.FTZ R17, RZ, R17 ;  /* 0x00000011ff117221 */ /* 0x000fc60000010000 */
[----:B------:R-:W0:Y:S01]  /*3340*/  LDS R39, [R0+0x2000] ;  /* 0x0020000000277984 */ /* 0x000e220000000800 */
[----:B------:R-:W-:-:S03]  /*3350*/  FADD.FTZ R18, RZ, R18 ;  /* 0x00000012ff127221 */ /* 0x000fc60000010000 */
[----:B------:R-:W0:Y:S01]  /*3360*/  LDS R38, [R0+0x2200] ;  /* 0x0022000000267984 */ /* 0x000e220000000800 */
[----:B------:R-:W-:-:S03]  /*3370*/  FADD.FTZ R19, RZ, R19 ;  /* 0x00000013ff137221 */ /* 0x000fc60000010000 */
[----:B------:R-:W0:Y:S01]  /*3380*/  LDS R41, [R0+0x2400] ;  /* 0x0024000000297984 */ /* 0x000e220000000800 */
[----:B------:R-:W-:-:S03]  /*3390*/  FADD.FTZ R17, R17, R22 ;  /* 0x0000001611117221 */ /* 0x000fc60000010000 */
[----:B------:R-:W-:Y:S04]  /*33a0*/  LDS R40, [R0+0x2600] ;  /* 0x0026000000287984 */ /* 0x000fe80000000800 */
        /* <DEDUP_REMOVED lines=9> */
[----:B-----5:R-:W-:Y:S01]  /*3440*/  FADD.FTZ R16, R16, R27 ;  /* 0x0000001b10107221 */ /* 0x020fe20000010000 */
[----:B0-----:R-:W-:Y:S01]  /*3450*/  FADD.FTZ R17, R17, R36 ;  /* 0x0000002411117221 */ /* 0x001fe20000010000 */
        /* <DEDUP_REMOVED lines=9> */
[----:B------:R0:W-:Y:S01]  /*34f0*/  STS.128 [R98+0x410], R4 ;  /* 0x0004100462007388 */ /* 0x0001e20000000c00 */
[----:B---3--:R-:W-:-:S03]  /*3500*/  FADD.FTZ R19, R19, R20 ;  /* 0x0000001413137221 */ /* 0x008fc60000010000 */
        /* <DEDUP_REMOVED lines=72> */
.L_x_3065:
[----:B------:R-:W-:Y:S01]  /*3990*/  HFMA2.MMA R160, -RZ, RZ, 0, 5.9604644775390625e-08 ;  /* 0x00000001ffa07435 */ /* 0x000fe200000001ff */
[----:B------:R-:W-:Y:S01]  /*39a0*/  BSSY B2, `(.L_x_3067) ;  /* 0x0000006000027945 */ /* 0x000fe20003800000 */
[----:B------:R-:W-:Y:S01]  /*39b0*/  IMAD.MOV.U32 R159, RZ, RZ, 0x1f ;  /* 0x0000001fff9f7424 */ /* 0x000fe200078e00ff */
[----:B------:R-:W-:-:S08]  /*39c0*/  MOV R158, 0xffffffff ;  /* 0xffffffff009e7802 */ /* 0x000fd00000000f00 */
[----:B-----5:R-:W-:Y:S05]  /*39d0*/  WARPSYNC.COLLECTIVE R158, `(.L_x_3068) ;  /* 0x000000009e087348 */ /* 0x020fea0003c00000 */
[----:B------:R0:W1:Y:S02]  /*39e0*/  SHFL.BFLY P3, R158, R161, R160, R159 ;  /* 0x0c0000a0a19e7389 */ /* 0x000064000006009f */
[----:B01---5:R-:W-:Y:S01]  /*39f0*/  ENDCOLLECTIVE ;  /* 0x000000000000791b */ /* 0x023fe20003800000 */
.L_x_3068:
[----:B------:R-:W-:Y:S05]  /*3a00*/  BSYNC B2 ;  /* 0x0000000000027941 */ /* 0x000fea0003800000 */
.L_x_3067:
        /* <DEDUP_REMOVED lines=9> */
.L_x_3069:
[----:B------:R-:W-:Y:S01]  /*3aa0*/  MOV R161, R152 ;  /* 0x0000009800a17202 */ /* 0x000fe20000000f00 */
[----:B------:R-:W-:Y:S01]  /*3ab0*/  IMAD.MOV.U32 R160, RZ, RZ, 0x2 ;  /* 0x00000002ffa07424 */ /* 0x000fe200078e00ff */
[----:B------:R-:W-:Y:S02]  /*3ac0*/  MOV R151, R158 ;  /* 0x0000009e00977202 */ /* 0x000fe40000000f00 */
[----:B------:R-:W-:-:S03]  /*3ad0*/  MOV R158, 0xffffffff ;  /* 0xffffffff009e7802 */ /* 0x000fc60000000f00 */
[----:B------:R-:W-:-:S07]  /*3ae0*/  FADD.FTZ R153, R150, R151 ;  /* 0x0000009796997221 */ /* 0x000fce0000010000 */
[----:B------:R-:W-:Y:S05]  /*3af0*/  WARPSYNC.COLLECTIVE R158, `(.L_x_3070) ;  /* 0x000000009e087348 */ /* 0x000fea0003c00000 */
[----:B------:R0:W1:Y:S02]  /*3b00*/  SHFL.BFLY P3, R158, R161, R160, R159 ;  /* 0x0c0000a0a19e7389 */ /* 0x000064000006009f */
[----:B01----:R-:W-:Y:S01]  /*3b10*/  ENDCOLLECTIVE ;  /* 0x000000000000791b */ /* 0x003fe20003800000 */
.L_x_3070:
[----:B------:R-:W-:Y:S02]  /*3b20*/  MOV R161, R153 ;  /* 0x0000009900a17202 */ /* 0x000fe40000000f00 */
[----:B------:R-:W-:Y:S02]  /*3b30*/  MOV R151, R158 ;  /* 0x0000009e00977202 */ /* 0x000fe40000000f00 */
[----:B------:R-:W-:-:S03]  /*3b40*/  MOV R158, 0xffffffff ;  /* 0xffffffff009e7802 */ /* 0x000fc60000000f00 */
[----:B------:R-:W-:-:S07]  /*3b50*/  FADD.FTZ R163, R152, R151 ;  /* 0x0000009798a37221 */ /* 0x000fce0000010000 */
[----:B------:R-:W-:Y:S05]  /*3b60*/  WARPSYNC.COLLECTIVE R158, `(.L_x_3071) ;  /* 0x000000009e087348 */ /* 0x000fea0003c00000 */
[----:B------:R0:W1:Y:S02]  /*3b70*/  SHFL.BFLY P3, R158, R161, R160, R159 ;  /* 0x0c0000a0a19e7389 */ /* 0x000064000006009f */
[----:B01----:R-:W-:Y:S01]  /*3b80*/  ENDCOLLECTIVE ;  /* 0x000000000000791b */ /* 0x003fe20003800000 */
.L_x_3071:
[----:B------:R-:W-:Y:S01]  /*3b90*/  HFMA2.MMA R160, -RZ, RZ, 0, 2.384185791015625e-07 ;  /* 0x00000004ffa07435 */ /* 0x000fe200000001ff */
[----:B------:R-:W-:Y:S02]  /*3ba0*/  MOV R161, R163 ;  /* 0x000000a300a17202 */ /* 0x000fe40000000f00 */
[----:B------:R-:W-:Y:S02]  /*3bb0*/  MOV R162, R158 ;  /* 0x0000009e00a27202 */ /* 0x000fe40000000f00 */
[----:B------:R-:W-:-:S03]  /*3bc0*/  MOV R158, 0xffffffff ;  /* 0xffffffff009e7802 */ /* 0x000fc60000000f00 */
[----:B------:R-:W-:-:S07]  /*3bd0*/  FADD.FTZ R162, R153, R162 ;  /* 0x000000a299a27221 */ /* 0x000fce0000010000 */
[----:B------:R-:W-:Y:S05]  /*3be0*/  WARPSYNC.COLLECTIVE R158, `(.L_x_3072) ;  /* 0x000000009e087348 */ /* 0x000fea0003c00000 */
[----:B------:R0:W1:Y:S02]  /*3bf0*/  SHFL.BFLY P3, R158, R161, R160, R159 ;  /* 0x0c0000a0a19e7389 */ /* 0x000064000006009f */
[----:B01----:R-:W-:Y:S01]  /*3c00*/  ENDCOLLECTIVE ;  /* 0x000000000000791b */ /* 0x003fe20003800000 */
.L_x_3072:
[----:B------:R-:W-:Y:S01]  /*3c10*/  MOV R161, R162 ;  /* 0x000000a200a17202 */ /* 0x000fe20000000f00 */
[----:B------:R-:W-:Y:S01]  /*3c20*/  IMAD.MOV.U32 R164, RZ, RZ, R158 ;  /* 0x000000ffffa47224 */ /* 0x000fe200078e009e */
[----:B------:R-:W-:-:S03]  /*3c30*/  MOV R158, 0xffffffff ;  /* 0xffffffff009e7802 */ /* 0x000fc60000000f00 */
[----:B------:R-:W-:-:S07]  /*3c40*/  FADD.FTZ R164, R163, R164 ;  /* 0x000000a4a3a47221 */ /* 0x000fce0000010000 */
[----:B------:R-:W-:Y:S05]  /*3c50*/  WARPSYNC.COLLECTIVE R158, `(.L_x_3073) ;  /* 0x000000009e087348 */ /* 0x000fea0003c00000 */
[----:B------:R0:W1:Y:S02]  /*3c60*/  SHFL.BFLY P3, R158, R161, R160, R159 ;  /* 0x0c0000a0a19e7389 */ /* 0x000064000006009f */
[----:B01----:R-:W-:Y:S01]  /*3c70*/  ENDCOLLECTIVE ;  /* 0x000000000000791b */ /* 0x003fe20003800000 */
.L_x_3073:
        /* <DEDUP_REMOVED lines=8> */
.L_x_3074:
[----:B------:R-:W-:Y:S02]  /*3d00*/  MOV R161, R165 ;  /* 0x000000a500a17202 */ /* 0x000fe40000000f00 */
[----:B------:R-:W-:Y:S01]  /*3d10*/  MOV R151, R158 ;  /* 0x0000009e00977202 */ /* 0x000fe20000000f00 */
[----:B------:R-:W-:-:S04]  /*3d20*/  IMAD.MOV.U32 R158, RZ, RZ, -0x1 ;  /* 0xffffffffff9e7424 */ /* 0x000fc800078e00ff */
[----:B------:R-:W-:-:S07]  /*3d30*/  FADD.FTZ R150, R164, R151 ;  /* 0x00000097a4967221 */ /* 0x000fce0000010000 */
[----:B------:R-:W-:Y:S05]  /*3d40*/  WARPSYNC.COLLECTIVE R158, `(.L_x_3075) ;  /* 0x000000009e087348 */ /* 0x000fea0003c00000 */
[----:B------:R0:W1:Y:S02]  /*3d50*/  SHFL.BFLY P3, R158, R161, R160, R159 ;  /* 0x0c0000a0a19e7389 */ /* 0x000064000006009f */
[----:B01----:R-:W-:Y:S01]  /*3d60*/  ENDCOLLECTIVE ;  /* 0x000000000000791b */ /* 0x003fe20003800000 */
.L_x_3075:
        /* <DEDUP_REMOVED lines=8> */
.L_x_3076:
[----:B------:R-:W-:Y:S02]  /*3df0*/  MOV R161, R151 ;  /* 0x0000009700a17202 */ /* 0x000fe40000000f00 */
[----:B------:R-:W-:Y:S02]  /*3e00*/  MOV R153, R158 ;  /* 0x0000009e00997202 */ /* 0x000fe40000000f00 */
[----:B------:R-:W-:-:S07]  /*3e10*/  MOV R158, 0xffffffff ;  /* 0xffffffff009e7802 */ /* 0x000fce0000000f00 */
[----:B------:R-:W-:Y:S05]  /*3e20*/  WARPSYNC.COLLECTIVE R158, `(.L_x_3077) ;  /* 0x000000009e087348 */ /* 0x000fea0003c00000 */
[----:B------:R0:W1:Y:S02]  /*3e30*/  SHFL.BFLY P3, R158, R161, R160, R159 ;  /* 0x0c0000a0a19e7389 */ /* 0x000064000006009f */
[----:B01----:R-:W-:Y:S01]  /*3e40*/  ENDCOLLECTIVE ;  /* 0x000000000000791b */ /* 0x003fe20003800000 */
.L_x_3077:
[----:B------:R-:W-:Y:S01]  /*3e50*/  MOV R152, R158 ;  /* 0x0000009e00987202 */ /* 0x000fe20000000f00 */
[----:B------:R-:W-:Y:S06]  /*3e60*/  BRA `(.L_x_3078) ;  /* 0xffffffd800b87947 */ /* 0x000fec000383ffff */
.L_x_3079:
        /* <DEDUP_REMOVED lines=9> */
.L_x_11705:


//--------------------- .text._ZN10layer_norm22ln_bwd_finalize_kernelINS_22Kernel_traits_finalizeILj768Ef13__nv_bfloat16S2_S2_fjLb0ELj1024ELj4ENS_18Kernel_traits_baseILj768EfS2_S2_S2_fjLj1024EEEEELb0ELb0EEEvNS_9BwdParamsE --------------------------
	.section	.text._ZN10layer_norm22ln_bwd_finalize_kernelINS_22Kernel_traits_finalizeILj768Ef13__nv_bfloat16S2_S2_fjLb0ELj1024ELj4ENS_18Kernel_traits_baseILj768EfS2_S2_S2_fjLj1024EEEEELb0ELb0EEEvNS_9BwdParamsE,"ax",@progbits
	.align	128
        .global         _ZN10layer_norm22ln_bwd_finalize_kernelINS_22Kernel_traits_finalizeILj768Ef13__nv_bfloat16S2_S2_fjLb0ELj1024ELj4ENS_18Kernel_traits_baseILj768EfS2_S2_S2_fjLj1024EEEEELb0ELb0EEEvNS_9BwdParamsE
        .type           _ZN10layer_norm22ln_bwd_finalize_kernelINS_22Kernel_traits_finalizeILj768Ef13__nv_bfloat16S2_S2_fjLb0ELj1024ELj4ENS_18Kernel_traits_baseILj768EfS2_S2_S2_fjLj1024EEEEELb0ELb0EEEvNS_9BwdParamsE,@function
        .size           _ZN10layer_norm22ln_bwd_finalize_kernelINS_22Kernel_traits_finalizeILj768Ef13__nv_bfloat16S2_S2_fjLb0ELj1024ELj4ENS_18Kernel_traits_baseILj768EfS2_S2_S2_fjLj1024EEEEELb0ELb0EEEvNS_9BwdParamsE,(.L_x_11706 - _ZN10layer_norm22ln_bwd_finalize_kernelINS_22Kernel_traits_finalizeILj768Ef13__nv_bfloat16S2_S2_fjLb0ELj1024ELj4ENS_18Kernel_traits_baseILj768EfS2_S2_S2_fjLj1024EEEEELb0ELb0EEEvNS_9BwdParamsE)
        .other          _ZN10layer_norm22ln_bwd_finalize_kernelINS_22Kernel_traits_finalizeILj768Ef13__nv_bfloat16S2_S2_fjLb0ELj1024ELj4ENS_18Kernel_traits_baseILj768EfS2_S2_S2_fjLj1024EEEEELb0ELb0EEEvNS_9BwdParamsE,@"STO_CUDA_ENTRY STV_DEFAULT"
_ZN10layer_norm22ln_bwd_finalize_kernelINS_22Kernel_traits_finalizeILj768Ef13__nv_bfloat16S2_S2_fjLb0ELj1024ELj4ENS_18Kernel_traits_baseILj768EfS2_S2_S2_fjLj1024EEEEELb0ELb0EEEvNS_9BwdParamsE:
.text._ZN10layer_norm22ln_bwd_finalize_kernelINS_22Kernel_traits_finalizeILj768Ef13__nv_bfloat16S2_S2_fjLb0ELj1024ELj4ENS_18Kernel_traits_baseILj768EfS2_S2_S2_fjLj1024EEEEELb0ELb0EEEvNS_9BwdParamsE:
        /* <DEDUP_REMOVED lines=25> */
.L_x_3092:
        /* <DEDUP_REMOVED lines=30> */
.L_x_3084:
        /* <DEDUP_REMOVED lines=36> */
.L_x_3083:
[----:B------:R-:W-:Y:S05]  /*05b0*/  BSYNC B1 ;  /* 0x0000000000017941 */ /* 0x000fea0003800000 */
.L_x_3082:
        /* <DEDUP_REMOVED lines=24> */
.L_x_3086:
[----:B------:R-:W-:Y:S05]  /*0740*/  BSYNC B1 ;  /* 0x0000000000017941 */ /* 0x000fea0003800000 */
.L_x_3085:
        /* <DEDUP_REMOVED lines=12> */
.L_x_3087:
[----:B------:R-:W-:Y:S05]  /*0810*/  BSYNC B1 ;  /* 0x0000000000017941 */ /* 0x000fea0003800000 */
.L_x_3081:
[----:B------:R-:W-:Y:S05]  /*0820*/  BSYNC B0 ;  /* 0x0000000000007941 */ /* 0x000fea0003800000 */
.L_x_3080:
        /* <DEDUP_REMOVED lines=29> */
.L_x_3103:
[----:B---3--:R-:W-:Y:S01]  /*0a00*/  FADD.FTZ R9, R18, R9 ;  /* 0x0000000912097221 */ /* 0x008fe20000010000 */
[----:B--2---:R-:W-:-:S04]  /*0a10*/  FADD.FTZ R11, R10, R11 ;  /* 0x0000000b0a0b7221 */ /* 0x004fc80000010000 */
[----:B------:R2:W-:Y:S04]  /*0a20*/  @!P1 STS [R6+0x2000], R9 ;  /* 0x0020000906009388 */ /* 0x0005e80000000800 */
[----:B------:R2:W-:Y:S02]  /*0a30*/  @!P1 STS [R6+0x2080], R11 ;  /* 0x0020800b06009388 */ /* 0x0005e40000000800 */
.L_x_3088:
        /* <DEDUP_REMOVED lines=9> */
[----:B0-----:R-:W0:Y:S01]  /*0ad0*/  LDS.64 R10, [R9+UR4+0x2000] ;  /* 0x00200004090a7984 */ /* 0x001e220008000a00 */
[----:B------:R-:W3:Y:S03]  /*0ae0*/  LDC.64 R14, c[0x0][0x310] ;  /* 0x0000c400ff0e7b82 */ /* 0x000ee60000000a00 */
[----:B------:R-:W4:Y:S01]  /*0af0*/  LDS.64 R16, [R9+UR4+0x2080] ;  /* 0x0020800409107984 */ /* 0x000f220008000a00 */
[----:B--2---:R-:W-:-:S04]  /*0b00*/  IMAD.WIDE.U32 R12, R4, 0x8, R12 ;  /* 0x00000008040c7825 */ /* 0x004fc800078e000c */
[----:B---3--:R-:W-:Y:S01]  /*0b10*/  IMAD.WIDE.U32 R14, R4, 0x8, R14 ;  /* 0x00000008040e7825 */ /* 0x008fe200078e000e */
[----:B0-----:R2:W-:Y:S04]  /*0b20*/  STG.E.64 desc[UR6][R12.64], R10 ;  /* 0x0000000a0c007986 */ /* 0x0015e8000c101b06 */
[----:B----4-:R2:W-:Y:S02]  /*0b30*/  STG.E.64 desc[UR6][R14.64], R16 ;  /* 0x000000100e007986 */ /* 0x0105e4000c101b06 */
.L_x_3091:
[----:B------:R-:W-:Y:S05]  /*0b40*/  BSYNC B0 ;  /* 0x0000000000007941 */ /* 0x000fea0003800000 */
.L_x_3090:
[C---:B------:R-:W-:Y:S01]  /*0b50*/  ISETP.GT.U32.AND P1, PT, R3.reuse, -0x301, PT ;  /* 0xfffffcff0300780c */ /* 0x040fe20003f24070 */
[----:B------:R-:W-:Y:S01]  /*0b60*/  VIADD R4, R4, 0x180 ;  /* 0x0000018004047836 */ /* 0x000fe20000000000 */
[----:B------:R-:W-:-:S11]  /*0b70*/  IADD3 R3, R3, 0x300, RZ ;  /* 0x0000030003037810 */ /* 0x000fd60007ffe0ff */
[----:B------:R-:W-:Y:S05]  /*0b80*/  @P1 BRA `(.L_x_3092) ;  /* 0xfffffff400801947 */ /* 0x000fea000383ffff */
[----:B------:R-:W-:Y:S05]  /*0b90*/  EXIT ;  /* 0x000000000000794d */ /* 0x000fea0003800000 */
.L_x_3089:
[----:B------:R-:W-:Y:S01]  /*0ba0*/  HFMA2.MMA R21, -RZ, RZ, 0, 5.9604644775390625e-08 ;  /* 0x00000001ff157435 */ /* 0x000fe200000001ff */
[----:B0--3--:R-:W-:Y:S01]  /*0bb0*/  MOV R22, R10 ;  /* 0x0000000a00167202 */ /* 0x009fe20000000f00 */
[----:B------:R-:W-:Y:S01]  /*0bc0*/  IMAD.MOV.U32 R19, RZ, RZ, -0x1 ;  /* 0xffffffffff137424 */ /* 0x000fe200078e00ff */
[----:B------:R-:W-:-:S08]  /*0bd0*/  MOV R24, 0x1f ;  /* 0x0000001f00187802 */ /* 0x000fd00000000f00 */
[----:B-12---:R-:W-:Y:S05]  /*0be0*/  WARPSYNC.COLLECTIVE R19, `(.L_x_3093) ;  /* 0x0000000013087348 */ /* 0x006fea0003c00000 */
[----:B------:R0:W3:Y:S02]  /*0bf0*/  SHFL.BFLY P2, R20, R22, R21, R24 ;  /* 0x0c00001516147389 */ /* 0x0000e40000040018 */
[----:B0123--:R-:W-:Y:S01]  /*0c00*/  ENDCOLLECTIVE ;  /* 0x000000000000791b */ /* 0x00ffe20003800000 */
.L_x_3093:
[----:B------:R-:W-:Y:S01]  /*0c10*/  HFMA2.MMA R21, -RZ, RZ, 0, 1.1920928955078125e-07 ;  /* 0x00000002ff157435 */ /* 0x000fe200000001ff */
[----:B------:R-:W-:-:S05]  /*0c20*/  MOV R11, R20 ;  /* 0x00000014000b7202 */ /* 0x000fca0000000f00 */
[----:B------:R-:W-:-:S05]  /*0c30*/  FADD.FTZ R11, R10, R11 ;  /* 0x0000000b0a0b7221 */ /* 0x000fca0000010000 */
[----:B------:R-:W-:-:S07]  /*0c40*/  MOV R22, R11 ;  /* 0x0000000b00167202 */ /* 0x000fce0000000f00 */
[----:B------:R-:W-:Y:S05]  /*0c50*/  WARPSYNC.COLLECTIVE R19, `(.L_x_3094) ;  /* 0x0000000013087348 */ /* 0x000fea0003c00000 */
[----:B------:R0:W1:Y:S02]  /*0c60*/  SHFL.BFLY P2, R20, R22, R21, R24 ;  /* 0x0c00001516147389 */ /* 0x0000640000040018 */
[----:B01----:R-:W-:Y:S01]  /*0c70*/  ENDCOLLECTIVE ;  /* 0x000000000000791b */ /* 0x003fe20003800000 */
.L_x_3094:
[----:B------:R-:W-:Y:S01]  /*0c80*/  HFMA2.MMA R21, -RZ, RZ, 0, 2.384185791015625e-07 ;  /* 0x00000004ff157435 */ /* 0x000fe200000001ff */
[----:B------:R-:W-:-:S04]  /*0c90*/  IMAD.MOV.U32 R14, RZ, RZ, R20 ;  /* 0x000000ffff0e7224 */ /* 0x000fc800078e0014 */
[----:B------:R-:W-:-:S05]  /*0ca0*/  FADD.FTZ R14, R11, R14 ;  /* 0x0000000e0b0e7221 */ /* 0x000fca0000010000 */
[----:B------:R-:W-:-:S07]  /*0cb0*/  MOV R22, R14 ;  /* 0x0000000e00167202 */ /* 0x000fce0000000f00 */
[----:B------:R-:W-:Y:S05]  /*0cc0*/  WARPSYNC.COLLECTIVE R19, `(.L_x_3095) ;  /* 0x0000000013087348 */ /* 0x000fea0003c00000 */
[----:B------:R0:W1:Y:S02]  /*0cd0*/  SHFL.BFLY P2, R20, R22, R21, R24 ;  /* 0x0c00001516147389 */ /* 0x0000640000040018 */
[----:B01----:R-:W-:Y:S01]  /*0ce0*/  ENDCOLLECTIVE ;  /* 0x000000000000791b */ /* 0x003fe20003800000 */
.L_x_3095:
[----:B------:R-:W-:Y:S01]  /*0cf0*/  IMAD.MOV.U32 R21, RZ, RZ, 0x8 ;  /* 0x00000008ff157424 */ /* 0x000fe200078e00ff */
[----:B------:R-:W-:-:S05]  /*0d00*/  MOV R13, R20 ;  /* 0x00000014000d7202 */ /* 0x000fca0000000f00 */
[----:B------:R-:W-:-:S05]  /*0d10*/  FADD.FTZ R13, R14, R13 ;  /* 0x0000000d0e0d7221 */ /* 0x000fca0000010000 */
[----:B------:R-:W-:-:S07]  /*0d20*/  MOV R22, R13 ;  /* 0x0000000d00167202 */ /* 0x000fce0000000f00 */
[----:B------:R-:W-:Y:S05]  /*0d30*/  WARPSYNC.COLLECTIVE R19, `(.L_x_3096) ;  /* 0x0000000013087348 */ /* 0x000fea0003c00000 */
[----:B------:R0:W1:Y:S02]  /*0d40*/  SHFL.BFLY P2, R20, R22, R21, R24 ;  /* 0x0c00001516147389 */ /* 0x0000640000040018 */
[----:B01----:R-:W-:Y:S01]  /*0d50*/  ENDCOLLECTIVE ;  /* 0x000000000000791b */ /* 0x003fe20003800000 */
.L_x_3096:
[----:B------:R-:W-:Y:S01]  /*0d60*/  HFMA2.MMA R21, -RZ, RZ, 0, 9.5367431640625e-07 ;  /* 0x00000010ff157435 */ /* 0x000fe200000001ff */
[----:B------:R-:W-:-:S05]  /*0d70*/  MOV R10, R20 ;  /* 0x00000014000a7202 */ /* 0x000fca0000000f00 */
[----:B------:R-:W-:-:S05]  /*0d80*/  FADD.FTZ R10, R13, R10 ;  /* 0x0000000a0d0a7221 */ /* 0x000fca0000010000 */
[----:B------:R-:W-:-:S07]  /*0d90*/  MOV R22, R10 ;  /* 0x0000000a00167202 */ /* 0x000fce0000000f00 */
[----:B------:R-:W-:Y:S05]  /*0da0*/  WARPSYNC.COLLECTIVE R19, `(.L_x_3097) ;  /* 0x0000000013087348 */ /* 0x000fea0003c00000 */
[----:B------:R0:W1:Y:S02]  /*0db0*/  SHFL.BFLY P2, R20, R22, R21, R24 ;  /* 0x0c00001516147389 */ /* 0x0000640000040018 */
[----:B01----:R-:W-:Y:S01]  /*0dc0*/  ENDCOLLECTIVE ;  /* 0x000000000000791b */ /* 0x003fe20003800000 */
.L_x_3097:
[----:B------:R-:W-:Y:S01]  /*0dd0*/  HFMA2.MMA R21, -RZ, RZ, 0, 5.9604644775390625e-08 ;  /* 0x00000001ff157435 */ /* 0x000fe200000001ff */
[----:B------:R-:W-:Y:S01]  /*0de0*/  IMAD.MOV.U32 R22, RZ, RZ, R9 ;  /* 0x000000ffff167224 */ /* 0x000fe200078e0009 */
[----:B------:R-:W-:-:S09]  /*0df0*/  MOV R11, R20 ;  /* 0x00000014000b7202 */ /* 0x000fd20000000f00 */
[----:B------:R-:W-:Y:S05]  /*0e00*/  WARPSYNC.COLLECTIVE R19, `(.L_x_3098) ;  /* 0x0000000013087348 */ /* 0x000fea0003c00000 */
[----:B------:R0:W1:Y:S02]  /*0e10*/  SHFL.BFLY P2, R20, R22, R21, R24 ;  /* 0x0c00001516147389 */ /* 0x0000640000040018 */
[----:B01----:R-:W-:Y:S01]  /*0e20*/  ENDCOLLECTIVE ;  /* 0x000000000000791b */ /* 0x003fe20003800000 */
.L_x_3098:
[----:B------:R-:W-:Y:S01]  /*0e30*/  HFMA2.MMA R21, -RZ, RZ, 0, 1.1920928955078125e-07 ;  /* 0x00000002ff157435 */ /* 0x000fe200000001ff */
[----:B------:R-:W-:-:S05]  /*0e40*/  MOV R14, R20 ;  /* 0x00000014000e7202 */ /* 0x000fca0000000f00 */
[----:B------:R-:W-:-:S05]  /*0e50*/  FADD.FTZ R15, R9, R14 ;  /* 0x0000000e090f7221 */ /* 0x000fca0000010000 */
[----:B------:R-:W-:-:S07]  /*0e60*/  MOV R22, R15 ;  /* 0x0000000f00167202 */ /* 0x000fce0000000f00 */
[----:B------:R-:W-:Y:S05]  /*0e70*/  WARPSYNC.COLLECTIVE R19, `(.L_x_3099) ;  /* 0x0000000013087348 */ /* 0x000fea0003c00000 */
[----:B------:R0:W1:Y:S02]  /*0e80*/  SHFL.BFLY P2, R20, R22, R21, R24 ;  /* 0x0c00001516147389 */ /* 0x0000640000040018 */
[----:B01----:R-:W-:Y:S01]  /*0e90*/  ENDCOLLECTIVE ;  /* 0x000000000000791b */ /* 0x003fe20003800000 */
.L_x_3099:
[----:B------:R-:W-:Y:S01]  /*0ea0*/  HFMA2.MMA R21, -RZ, RZ, 0, 2.384185791015625e-07 ;  /* 0x00000004ff157435 */ /* 0x000fe200000001ff */
[----:B------:R-:W-:-:S04]  /*0eb0*/  IMAD.MOV.U32 R16, RZ, RZ, R20 ;  /* 0x000000ffff107224 */ /* 0x000fc800078e0014 */
[----:B------:R-:W-:-:S05]  /*0ec0*/  FADD.FTZ R16, R15, R16 ;  /* 0x000000100f107221 */ /* 0x000fca0000010000 */
[----:B------:R-:W-:-:S07]  /*0ed0*/  MOV R22, R16 ;  /* 0x0000001000167202 */ /* 0x000fce0000000f00 */
[----:B------:R-:W-:Y:S05]  /*0ee0*/  WARPSYNC.COLLECTIVE R19, `(.L_x_3100) ;  /* 0x0000000013087348 */ /* 0x000fea0003c00000 */
[----:B------:R0:W1:Y:S02]  /*0ef0*/  SHFL.BFLY P2, R20, R22, R21, R24 ;  /* 0x0c00001516147389 */ /* 0x0000640000040018 */
[----:B01----:R-:W-:Y:S01]  /*0f00*/  ENDCOLLECTIVE ;  /* 0x000000000000791b */ /* 0x003fe20003800000 */
.L_x_3100:
[----:B------:R-:W-:Y:S01]  /*0f10*/  IMAD.MOV.U32 R21, RZ, RZ, 0x8 ;  /* 0x00000008ff157424 */ /* 0x000fe200078e00ff */
[----:B------:R-:W-:-:S05]  /*0f20*/  MOV R17, R20 ;  /* 0x0000001400117202 */ /* 0x000fca0000000f00 */
[----:B------:R-:W-:-:S05]  /*0f30*/  FADD.FTZ R17, R16, R17 ;  /* 0x0000001110117221 */ /* 0x000fca0000010000 */
[----:B------:R-:W-:-:S07]  /*0f40*/  MOV R22, R17 ;  /* 0x0000001100167202 */ /* 0x000fce0000000f00 */
[----:B------:R-:W-:Y:S05]  /*0f50*/  WARPSYNC.COLLECTIVE R19, `(.L_x_3101) ;  /* 0x0000000013087348 */ /* 0x000fea0003c00000 */
[----:B------:R0:W1:Y:S02]  /*0f60*/  SHFL.BFLY P2, R20, R22, R21, R24 ;  /* 0x0c00001516147389 */ /* 0x0000640000040018 */
[----:B01----:R-:W-:Y:S01]  /*0f70*/  ENDCOLLECTIVE ;  /* 0x000000000000791b */ /* 0x003fe20003800000 */
.L_x_3101:
[----:B------:R-:W-:Y:S01]  /*0f80*/  HFMA2.MMA R21, -RZ, RZ, 0, 9.5367431640625e-07 ;  /* 0x00000010ff157435 */ /* 0x000fe200000001ff */
[----:B------:R-:W-:-:S05]  /*0f90*/  MOV R18, R20 ;  /* 0x0000001400127202 */ /* 0x000fca0000000f00 */
[----:B------:R-:W-:-:S05]  /*0fa0*/  FADD.FTZ R18, R17, R18 ;  /* 0x0000001211127221 */ /* 0x000fca0000010000 */
[----:B------:R-:W-:-:S07]  /*0fb0*/  MOV R22, R18 ;  /* 0x0000001200167202 */ /* 0x000fce0000000f00 */
[----:B------:R-:W-:Y:S05]  /*0fc0*/  WARPSYNC.COLLECTIVE R19, `(.L_x_3102) ;  /* 0x0000000013087348 */ /* 0x000fea0003c00000 */
[----:B------:R0:W1:Y:S02]  /*0fd0*/  SHFL.BFLY P2, R20, R22, R21, R24 ;  /* 0x0c00001516147389 */ /* 0x0000640000040018 */
[----:B01----:R-:W-:Y:S01]  /*0fe0*/  ENDCOLLECTIVE ;  /* 0x000000000000791b */ /* 0x003fe20003800000 */
.L_x_3102:
[----:B------:R-:W-:Y:S01]  /*0ff0*/  MOV R9, R20 ;  /* 0x0000001400097202 */ /* 0x000fe20000000f00 */
[----:B------:R-:W-:Y:S06]  /*1000*/  BRA `(.L_x_3103) ;  /* 0xfffffff8007c7947 */ /* 0x000fec000383ffff */
.L_x_3104:
        /* <DEDUP_REMOVED lines=15> */
.L_x_11706:


//--------------------- .text._ZN10layer_norm13ln_bwd_kernelINS_13Kernel_traitsIf13__nv_bfloat16S2_S2_fjLj768ELj1ELj4ELj1ELj16ENS_18Kernel_traits_baseILj768EfS2_S2_S2_fjLj128EEEEELb1ELb0ELb1ELb0EEEvNS_9BwdParamsE --------------------------
	.section	.text._ZN10layer_norm13ln_bwd_kernelINS_13Kernel_traitsIf13__nv_bfloat16S2_S2_fjLj768ELj1ELj4ELj1ELj16ENS_18Kernel_traits_baseILj768EfS2_S2_S2_fjLj128EEEEELb1ELb0ELb1ELb0EEEvNS_9BwdParamsE,"ax",@progbits
	.align	128
        .global         _ZN10layer_norm13ln_bwd_kernelINS_13Kernel_traitsIf13__nv_bfloat16S2_S2_fjLj768ELj1ELj4ELj1ELj16ENS_18Kernel_traits_baseILj768EfS2_S2_S2_fjLj128EEEEELb1ELb0ELb1ELb0EEEvNS_9BwdParamsE
        .type           _ZN10layer_norm13ln_bwd_kernelINS_13Kernel_traitsIf13__nv_bfloat16S2_S2_fjLj768ELj1ELj4ELj1ELj16ENS_18Kernel_traits_baseILj768EfS2_S2_S2_fjLj128EEEEELb1ELb0ELb1ELb0EEEvNS_9BwdParamsE,@function
        .size           _ZN10layer_norm13ln_bwd_kernelINS_13Kernel_traitsIf13__nv_bfloat16S2_S2_fjLj768ELj1ELj4ELj1ELj16ENS_18Kernel_traits_baseILj768EfS2_S2_S2_fjLj128EEEEELb1ELb0ELb1ELb0EEEvNS_9BwdParamsE,(.L_x_11707 - _ZN10layer_norm13ln_bwd_kernelINS_13Kernel_traitsIf13__nv_bfloat16S2_S2_fjLj768ELj1ELj4ELj1ELj16ENS_18Kernel_traits_baseILj768EfS2_S2_S2_fjLj128EEEEELb1ELb0ELb1ELb0EEEvNS_9BwdParamsE)
        .other          _ZN10layer_norm13ln_bwd_kernelINS_13Kernel_traitsIf13__nv_bfloat16S2_S2_fjLj768ELj1ELj4ELj1ELj16ENS_18Kernel_traits_baseILj768EfS2_S2_S2_fjLj128EEEEELb1ELb0ELb1ELb0EEEvNS_9BwdParamsE,@"STO_CUDA_ENTRY STV_DEFAULT"
_ZN10layer_norm13ln_bwd_kernelINS_13Kernel_traitsIf13__nv_bfloat16S2_S2_fjLj768ELj1ELj4ELj1ELj16ENS_18Kernel_traits_baseILj768EfS2_S2_S2_fjLj128EEEEELb1ELb0ELb1ELb0EEEvNS_9BwdParamsE:
.text._ZN10layer_norm13ln_bwd_kernelINS_13Kernel_traitsIf13__nv_bfloat16S2_S2_fjLj768ELj1ELj4ELj1ELj16ENS_18Kernel_traits_baseILj768EfS2_S2_S2_fjLj128EEEEELb1ELb0ELb1ELb0EEEvNS_9BwdParamsE:
        /* <DEDUP_REMOVED lines=18> */
[----:B------:R-:W-:-:S03]  /*0120*/  IMAD.MOV.U32 R3, RZ, RZ, R2 ;  /* 0x000000ffff037224 */ /* 0x000fc600078e0002 */
[----:B------:R-:W-:-:S05]  /*0130*/  P2R R171, PR, RZ, 0x4 ;  /* 0x00000004ffab7803 */ /* 0x000fca0000000000 */
[----:B------:R-:W0:Y:S08]  /*0140*/  @P0 LDC.64 R4, c[0x0][0x260] ;  /* 0x00009800ff040b82 */ /* 0x000e300000000a00 */
[----:B------:R-:W2:Y:S08]  /*0150*/  @P1 LDC.64 R6, c[0x0][0x260] ;  /* 0x00009800ff061b82 */ /* 0x000eb00000000a00 */
[----:B------:R-:W3:Y:S01]  /*0160*/  @P2 LDC.64 R10, c[0x0][0x260] ;  /* 0x00009800ff0a2b82 */ /* 0x000ee20000000a00 */
[C---:B0-----:R-:W-:Y:S01]  /*0170*/  @P0 IMAD.WIDE.U32 R4, R3.reuse, 0x20, R4 ;  /* 0x0000002003040825 */ /* 0x041fe200078e0004 */
[----:B------:R-:W-:-:S04]  /*0180*/  @P0 LOP3.LUT R3, R3, 0x20, RZ, 0xfc, !PT ;  /* 0x0000002003030812 */ /* 0x000fc800078efcff */
[----:B------:R0:W5:Y:S01]  /*0190*/  @P0 LDG.E.128 R84, desc[UR4][R4.64] ;  /* 0x0000000404540981 */ /* 0x000162000c1e1d00 */
[----:B--2---:R-:W-:-:S03]  /*01a0*/  @P1 IMAD.WIDE.U32 R8, R3, 0x20, R6 ;  /* 0x0000002003081825 */ /* 0x004fc600078e0006 */
[----:B------:R0:W5:Y:S01]  /*01b0*/  @P0 LDG.E.128 R80, desc[UR4][R4.64+0x10] ;  /* 0x0000100404500981 */ /* 0x000162000c1e1d00 */
[----:B------:R-:W-:-:S03]  /*01c0*/  @P1 IADD3 R3, R3, 0x20, RZ ;  /* 0x0000002003031810 */ /* 0x000fc60007ffe0ff */
[----:B------:R0:W5:Y:S02]  /*01d0*/  @P1 LDG.E.128 R76, desc[UR4][R8.64] ;  /* 0x00000004084c1981 */ /* 0x000164000c1e1d00 */
[----:B---3--:R-:W-:Y:S02]  /*01e0*/  @P2 IMAD.WIDE.U32 R6, R3, 0x20, R10 ;  /* 0x0000002003062825 */ /* 0x008fe400078e000a */
[----:B------:R0:W5:Y:S01]  /*01f0*/  @P1 LDG.E.128 R72, desc[UR4][R8.64+0x10] ;  /* 0x0000100408481981 */ /* 0x000162000c1e1d00 */
[----:B------:R-:W-:-:S03]  /*0200*/  SHF.R.U32.HI R3, RZ, 0x5, R0 ;  /* 0x00000005ff037819 */ /* 0x000fc60000011600 */
[----:B------:R0:W5:Y:S02]  /*0210*/  @P2 LDG.E.128 R68, desc[UR4][R6.64] ;  /* 0x0000000406442981 */ /* 0x000164000c1e1d00 */
[----:B-1----:R-:W-:Y:S02]  /*0220*/  IMAD R112, R112, 0x4, R3 ;  /* 0x0000000470707824 */ /* 0x002fe400078e0203 */
[----:B------:R0:W5:Y:S03]  /*0230*/  @P2 LDG.E.128 R64, desc[UR4][R6.64+0x10] ;  /* 0x0000100406402981 */ /* 0x000166000c1e1d00 */
[----:B------:R-:W-:Y:S01]  /*0240*/  ISETP.GE.AND P2, PT, R112, UR6, PT ;  /* 0x0000000670007c0c */ /* 0x000fe2000bf46270 */
[----:B------:R-:W-:Y:S01]  /*0250*/  ULDC.64 UR6, c[0x0][0x2c8] ;  /* 0x0000b20000067ab9 */ /* 0x000fe20000000a00 */
        /* <DEDUP_REMOVED lines=27> */
[----:B------:R-:W-:-:S11]  /*0410*/  HFMA2.MMA R61, -RZ, RZ, 0, 0 ;  /* 0x00000000ff3d7435 */ /* 0x000fd600000001ff */
.L_x_3197:
[----:B-1----:R-:W1:Y:S08]  /*0420*/  LDC.64 R98, c[0x0][0x288] ;  /* 0x0000a200ff627b82 */ /* 0x002e700000000a00 */
        /* <DEDUP_REMOVED lines=37> */
.L_x_3110:
[----:B------:R-:W-:Y:S05]  /*0680*/  BSYNC B2 ;  /* 0x0000000000027941 */ /* 0x000fea0003800000 */
.L_x_3109:
        /* <DEDUP_REMOVED lines=11> */
.L_x_3112:
[----:B------:R-:W-:Y:S05]  /*0740*/  BSYNC B2 ;  /* 0x0000000000027941 */ /* 0x000fea0003800000 */
.L_x_3111:
        /* <DEDUP_REMOVED lines=13> */
.L_x_3108:
        /* <DEDUP_REMOVED lines=40> */
[C---:B------:R-:W-:Y:S01]  /*0aa0*/  IMAD.U32 R138, R97.reuse, 0x10000, RZ ;  /* 0x00010000618a7824 */ /* 0x040fe200078e00ff */
[----:B------:R-:W-:Y:S01]  /*0ab0*/  PRMT R133, R97, 0x7632, R133 ;  /* 0x0000763261857816 */ /* 0x000fe20000000085 */
[----:B------:R-:W-:Y:S01]  /*0ac0*/  FADD.FTZ R97, -R165, R136 ;  /* 0x00000088a5617221 */ /* 0x000fe20000010100 */
[C---:B------:R-:W-:Y:S02]  /*0ad0*/  PRMT R135, R98.reuse, 0x7632, R135 ;  /* 0x0000763262877816 */ /* 0x040fe40000000087 */
[----:B------:R-:W-:Y:S02]  /*0ae0*/  SHF.L.U32 R140, R98, 0x10, RZ ;  /* 0x00000010628c7819 */ /* 0x000fe400000006ff */
[----:B------:R-:W-:Y:S01]  /*0af0*/  SHF.L.U32 R98, R3, 0x10, RZ ;  /* 0x0000001003627819 */ /* 0x000fe200000006ff */
[C---:B------:R-:W-:Y:S01]  /*0b00*/  IMAD.U32 R142, R99.reuse, 0x10000, RZ ;  /* 0x00010000638e7824 */ /* 0x040fe200078e00ff */
[----:B------:R-:W-:Y:S01]  /*0b10*/  PRMT R139, R99, 0x7632, R139 ;  /* 0x00007632638b7816 */ /* 0x000fe2000000008b */
[----:B------:R-:W-:Y:S01]  /*0b20*/  FMUL.FTZ R3, R116, R97 ;  /* 0x0000006174037220 */ /* 0x000fe20000410000 */
[C---:B----4-:R-:W-:Y:S01]  /*0b30*/  PRMT R96, R100.reuse, 0x7632, R96 ;  /* 0x0000763264607816 */ /* 0x050fe20000000060 */
[----:B------:R-:W-:Y:S01]  /*0b40*/  FADD.FTZ R97, -R165, R98 ;  /* 0x00000062a5617221 */ /* 0x000fe20000010100 */
[----:B------:R-:W-:-:S02]  /*0b50*/  SHF.L.U32 R99, R100, 0x10, RZ ;  /* 0x0000001064637819 */ /* 0x000fc400000006ff */
[----:B0-----:R-:W-:Y:S01]  /*0b60*/  PRMT R114, R102, 0x7632, R114 ;  /* 0x0000763266727816 */ /* 0x001fe20000000072 */
[----:B------:R-:W-:Y:S01]  /*0b70*/  FMUL.FTZ R144, R116, R97 ;  /* 0x0000006174907220 */ /* 0x000fe20000410000 */
[----:B------:R-:W-:Y:S01]  /*0b80*/  SHF.L.U32 R137, R102, 0x10, RZ ;  /* 0x0000001066897819 */ /* 0x000fe200000006ff */
[----:B------:R-:W-:Y:S01]  /*0b90*/  IMAD.U32 R102, R133, 0x10000, RZ ;  /* 0x0001000085667824 */ /* 0x000fe200078e00ff */
[----:B------:R-:W-:Y:S01]  /*0ba0*/  SHF.L.U32 R96, R96, 0x10, RZ ;  /* 0x0000001060607819 */ /* 0x000fe200000006ff */
[C---:B------:R-:W-:Y:S01]  /*0bb0*/  IMAD.U32 R115, R101.reuse, 0x10000, RZ ;  /* 0x0001000065737824 */ /* 0x040fe200078e00ff */
[----:B------:R-:W-:Y:S01]  /*0bc0*/  PRMT R100, R101, 0x7632, R100 ;  /* 0x0000763265647816 */ /* 0x000fe20000000064 */
[----:B------:R-:W-:Y:S01]  /*0bd0*/  FMUL.FTZ R136, R84, R99 ;  /* 0x0000006354887220 */ /* 0x000fe20000410000 */
[----:B------:R-:W-:Y:S01]  /*0be0*/  FADD.FTZ R101, -R165, R138 ;  /* 0x0000008aa5657221 */ /* 0x000fe20000010100 */
[----:B------:R-:W-:Y:S01]  /*0bf0*/  SHF.L.U32 R146, R135, 0x10, RZ ;  /* 0x0000001087927819 */ /* 0x000fe200000006ff */
[C---:B------:R-:W-:Y:S01]  /*0c00*/  IMAD.U32 R145, R103.reuse, 0x10000, RZ ;  /* 0x0001000067917824 */ /* 0x040fe200078e00ff */
[----:B------:R-:W-:Y:S01]  /*0c10*/  PRMT R143, R103, 0x7632, R143 ;  /* 0x00007632678f7816 */ /* 0x000fe2000000008f */
[----:B------:R-:W-:-:S02]  /*0c20*/  IMAD.U32 R148, R139, 0x10000, RZ ;  /* 0x000100008b947824 */ /* 0x000fc400078e00ff */
[----:B------:R-:W-:Y:S01]  /*0c30*/  FADD.FTZ R36, R36, R99 ;  /* 0x0000006324247221 */ /* 0x000fe20000010000 */
[----:B------:R-:W-:Y:S01]  /*0c40*/  FFMA.FTZ R60, R3, R99, R60 ;  /* 0x00000063033c7223 */ /* 0x000fe2000001003c */
[C---:B------:R-:W-:Y:S01]  /*0c50*/  FADD.FTZ R103, -R165.reuse, R140 ;  /* 0x0000008ca5677221 */ /* 0x040fe20000010100 */
[----:B------:R-:W-:Y:S01]  /*0c60*/  FADD.FTZ R99, -R165, R102 ;  /* 0x00000066a5637221 */ /* 0x000fe20000010100 */
[----:B------:R-:W-:Y:S01]  /*0c70*/  FADD.FTZ R37, R37, R96 ;  /* 0x0000006025257221 */ /* 0x000fe20000010000 */
[-C--:B------:R-:W-:Y:S01]  /*0c80*/  FFMA.FTZ R61, R144, R96.reuse, R61 ;  /* 0x00000060903d7223 */ /* 0x080fe2000001003d */
[----:B------:R-:W-:Y:S01]  /*0c90*/  FMUL.FTZ R139, R85, R96 ;  /* 0x00000060558b7220 */ /* 0x000fe20000410000 */
[----:B------:R-:W-:Y:S01]  /*0ca0*/  FADD.FTZ R96, RZ, R136 ;  /* 0x00000088ff607221 */ /* 0x000fe20000010000 */
[C---:B------:R-:W-:Y:S01]  /*0cb0*/  FMUL.FTZ R133, R116.reuse, R101 ;  /* 0x0000006574857220 */ /* 0x040fe20000410000 */
[----:B------:R-:W-:Y:S01]  /*0cc0*/  FFMA.FTZ R97, R3, R136, RZ ;  /* 0x0000008803617223 */ /* 0x000fe200000100ff */
[C---:B------:R-:W-:Y:S01]  /*0cd0*/  FADD.FTZ R101, -R165.reuse, R146 ;  /* 0x00000092a5657221 */ /* 0x040fe20000010100 */
[C---:B------:R-:W-:Y:S01]  /*0ce0*/  FMUL.FTZ R135, R116.reuse, R103 ;  /* 0x0000006774877220 */ /* 0x040fe20000410000 */
[----:B------:R-:W-:Y:S01]  /*0cf0*/  FMUL.FTZ R146, R116, R99 ;  /* 0x0000006374927220 */ /* 0x000fe20000410000 */
[----:B------:R-:W-:Y:S01]  /*0d00*/  FADD.FTZ R141, -R165, R142 ;  /* 0x0000008ea58d7221 */ /* 0x000fe20000010100 */
[----:B------:R-:W-:Y:S01]  /*0d10*/  SHF.L.U32 R100, R100, 0x10, RZ ;  /* 0x0000001064647819 */ /* 0x000fe200000006ff */
        /* <DEDUP_REMOVED lines=10> */
[----:B------:R-:W-:-:S02]  /*0dc0*/  IMAD.U32 R114, R114, 0x10000, RZ ;  /* 0x0001000072727824 */ /* 0x000fc400078e00ff */
        /* <DEDUP_REMOVED lines=8> */
[----:B------:R-:W-:Y:S02]  /*0e50*/  FMUL.FTZ R142, R82, R145 ;  /* 0x00000091528e7220 */ /* 0x000fe40000410000 */
        /* <DEDUP_REMOVED lines=18> */
.L_x_3115:
[----:B------:R-:W-:Y:S05]  /*0f80*/  BSYNC B2 ;  /* 0x0000000000027941 */ /* 0x000fea0003800000 */
.L_x_3114:
        /* <DEDUP_REMOVED lines=19> */
[----:B------:R-:W-:Y:S01]  /*10c0*/  SHF.L.U32 R96, R96, 0x10, RZ ;  /* 0x0000001060607819 */ /* 0x000fe200000006ff */
[C---:B------:R-:W-:Y:S01]  /*10d0*/  IMAD.U32 R152, R97.reuse, 0x10000, RZ ;  /* 0x0001000061987824 */ /* 0x040fe200078e00ff */
[----:B------:R-:W-:-:S02]  /*10e0*/  PRMT R149, R97, 0x7632, R149 ;  /* 0x0000763261957816 */ /* 0x000fc40000000095 */
[C---:B------:R-:W-:Y:S01]  /*10f0*/  PRMT R151, R98.reuse, 0x7632, R151 ;  /* 0x0000763262977816 */ /* 0x040fe20000000097 */
[----:B------:R-:W-:Y:S01]  /*1100*/  FADD.FTZ R97, -R165, R96 ;  /* 0x00000060a5617221 */ /* 0x000fe20000010100 */
[----:B------:R-:W-:Y:S02]  /*1110*/  SHF.L.U32 R154, R98, 0x10, RZ ;  /* 0x00000010629a7819 */ /* 0x000fe400000006ff */
[C---:B------:R-:W-:Y:S02]  /*1120*/  PRMT R155, R99.reuse, 0x7632, R155 ;  /* 0x00007632639b7816 */ /* 0x040fe4000000009b */
[----:B------:R-:W-:Y:S01]  /*1130*/  SHF.L.U32 R156, R99, 0x10, RZ ;  /* 0x00000010639c7819 */ /* 0x000fe200000006ff */
[C---:B----4-:R-:W-:Y:S01]  /*1140*/  IMAD.U32 R99, R100.reuse, 0x10000, RZ ;  /* 0x0001000064637824 */ /* 0x050fe200078e00ff */
[----:B------:R-:W-:Y:S02]  /*1150*/  PRMT R98, R100, 0x7632, R98 ;  /* 0x0000763264627816 */ /* 0x000fe40000000062 */
[----:B------:R-:W-:Y:S01]  /*1160*/  SHF.L.U32 R96, R147, 0x10, RZ ;  /* 0x0000001093607819 */ /* 0x000fe200000006ff */
[----:B------:R-:W-:Y:S01]  /*1170*/  FMUL.FTZ R147, R116, R97 ;  /* 0x0000006174937220 */ /* 0x000fe20000410000 */
[----:B------:R-:W-:-:S02]  /*1180*/  PRMT R100, R101, 0x7632, R100 ;  /* 0x0000763265647816 */ /* 0x000fc40000000064 */
[----:B0-----:R-:W-:Y:S01]  /*1190*/  SHF.L.U32 R115, R101, 0x10, RZ ;  /* 0x0000001065737819 */ /* 0x001fe200000006ff */
[----:B------:R-:W-:Y:S01]  /*11a0*/  FADD.FTZ R101, -R165, R152 ;  /* 0x00000098a5657221 */ /* 0x000fe20000010100 */
[C---:B------:R-:W-:Y:S02]  /*11b0*/  PRMT R114, R102.reuse, 0x7632, R114 ;  /* 0x0000763266727816 */ /* 0x040fe40000000072 */
[----:B------:R-:W-:Y:S01]  /*11c0*/  SHF.L.U32 R153, R102, 0x10, RZ ;  /* 0x0000001066997819 */ /* 0x000fe200000006ff */
[----:B------:R-:W-:Y:S01]  /*11d0*/  IMAD.U32 R102, R149, 0x10000, RZ ;  /* 0x0001000095667824 */ /* 0x000fe200078e00ff */
[----:B------:R-:W-:Y:S01]  /*11e0*/  SHF.L.U32 R160, R151, 0x10, RZ ;  /* 0x0000001097a07819 */ /* 0x000fe200000006ff */
[C---:B------:R-:W-:Y:S01]  /*11f0*/  IMAD.U32 R159, R103.reuse, 0x10000, RZ ;  /* 0x00010000679f7824 */ /* 0x040fe200078e00ff */
[----:B------:R-:W-:Y:S01]  /*1200*/  PRMT R158, R103, 0x7632, R158 ;  /* 0x00007632679e7816 */ /* 0x000fe2000000009e */
[----:B------:R-:W-:Y:S02]  /*1210*/  IMAD.U32 R98, R98, 0x10000, RZ ;  /* 0x0001000062627824 */ /* 0x000fe400078e00ff */
[-C--:B------:R-:W-:Y:S01]  /*1220*/  FMUL.FTZ R152, R76, R99.reuse ;  /* 0x000000634c987220 */ /* 0x080fe20000410000 */
[C---:B------:R-:W-:Y:S01]  /*1230*/  FADD.FTZ R97, -R165.reuse, R96 ;  /* 0x00000060a5617221 */ /* 0x040fe20000010100 */
[----:B------:R-:W-:Y:S01]  /*1240*/  FADD.FTZ R103, -R165, R154 ;  /* 0x0000009aa5677221 */ /* 0x000fe20000010100 */
[----:B------:R-:W-:Y:S01]  /*1250*/  SHF.L.U32 R162, R155, 0x10, RZ ;  /* 0x000000109ba27819 */ /* 0x000fe200000006ff */
[----:B------:R-:W-:Y:S01]  /*1260*/  FADD.FTZ R28, R28, R99 ;  /* 0x000000631c1c7221 */ /* 0x000fe20000010000 */
[----:B------:R-:W-:Y:S01]  /*1270*/  FFMA.FTZ R52, R147, R99, R52 ;  /* 0x0000006393347223 */ /* 0x000fe20000010034 */
[C---:B------:R-:W-:Y:S01]  /*1280*/  FMUL.FTZ R149, R116.reuse, R101 ;  /* 0x0000006574957220 */ /* 0x040fe20000410000 */
[C---:B------:R-:W-:Y:S01]  /*1290*/  FADD.FTZ R99, -R165.reuse, R102 ;  /* 0x00000066a5637221 */ /* 0x040fe20000010100 */
[----:B------:R-:W-:Y:S01]  /*12a0*/  FADD.FTZ R101, -R165, R160 ;  /* 0x000000a0a5657221 */ /* 0x000fe20000010100 */
[C---:B------:R-:W-:Y:S01]  /*12b0*/  FMUL.FTZ R160, R116.reuse, R97 ;  /* 0x0000006174a07220 */ /* 0x040fe20000410000 */
[----:B------:R-:W-:Y:S01]  /*12c0*/  FADD.FTZ R96, R169, R152 ;  /* 0x00000098a9607221 */ /* 0x000fe20000010000 */
[----:B------:R-:W-:Y:S01]  /*12d0*/  FMUL.FTZ R155, R77, R98 ;  /* 0x000000624d9b7220 */ /* 0x000fe20000410000 */
[C---:B------:R-:W-:Y:S01]  /*12e0*/  FMUL.FTZ R151, R116.reuse, R103 ;  /* 0x0000006774977220 */ /* 0x040fe20000410000 */
[----:B------:R-:W-:Y:S01]  /*12f0*/  FFMA.FTZ R97, R147, R152, R170 ;  /* 0x0000009893617223 */ /* 0x000fe200000100aa */
[C---:B------:R-:W-:Y:S01]  /*1300*/  FADD.FTZ R103, -R165.reuse, R162 ;  /* 0x000000a2a5677221 */ /* 0x040fe20000010100 */
        /* <DEDUP_REMOVED lines=14> */
[----:B------:R-:W-:Y:S01]  /*13f0*/  FFMA.FTZ R97, R149, R154, R96 ;  /* 0x0000009a95617223 */ /* 0x000fe20000010060 */
[----:B------:R-:W-:-:S02]  /*1400*/  SHF.L.U32 R114, R114, 0x10, RZ ;  /* 0x0000001072727819 */ /* 0x000fc400000006ff */
[----:B------:R-:W-:Y:S01]  /*1410*/  FADD.FTZ R99, R98, R157 ;  /* 0x0000009d62637221 */ /* 0x000fe20000010000 */
[----:B------:R-:W-:Y:S01]  /*1420*/  FFMA.FTZ R96, R162, R157, R97 ;  /* 0x0000009da2607223 */ /* 0x000fe20000010061 */
[----:B------:R-:W-:Y:S02]  /*1430*/  IMAD.U32 R174, R158, 0x10000, RZ ;  /* 0x000100009eae7824 */ /* 0x000fe400078e00ff */
        /* <DEDUP_REMOVED lines=23> */
.L_x_3117:
[----:B------:R-:W-:Y:S05]  /*15b0*/  BSYNC B2 ;  /* 0x0000000000027941 */ /* 0x000fea0003800000 */
.L_x_3116:
        /* <DEDUP_REMOVED lines=15> */
[C---:B---3--:R-:W-:Y:S01]  /*16b0*/  PRMT R114, R100.reuse, 0x7632, R114 ;  /* 0x0000763264727816 */ /* 0x048fe20000000072 */
[----:B------:R-:W-:Y:S01]  /*16c0*/  IMAD.U32 R100, R100, 0x10000, RZ ;  /* 0x0001000064647824 */ /* 0x000fe200078e00ff */
[C---:B------:R-:W-:Y:S02]  /*16d0*/  PRMT R115, R101.reuse, 0x7632, R115 ;  /* 0x0000763265737816 */ /* 0x040fe40000000073 */
[----:B------:R-:W-:Y:S01]  /*16e0*/  SHF.L.U32 R120, R101, 0x10, RZ ;  /* 0x0000001065787819 */ /* 0x000fe200000006ff */
[----:B------:R-:W-:Y:S01]  /*16f0*/  FADD.FTZ R117, -R165, R100 ;  /* 0x00000064a5757221 */ /* 0x000fe20000010100 */
[C---:B------:R-:W-:Y:S02]  /*1700*/  PRMT R101, R102.reuse, 0x7632, R101 ;  /* 0x0000763266657816 */ /* 0x040fe40000000065 */
[----:B------:R-:W-:Y:S02]  /*1710*/  SHF.L.U32 R102, R102, 0x10, RZ ;  /* 0x0000001066667819 */ /* 0x000fe400000006ff */
[----:B------:R-:W-:-:S02]  /*1720*/  SHF.L.U32 R100, R115, 0x10, RZ ;  /* 0x0000001073647819 */ /* 0x000fc400000006ff */
[----:B------:R-:W-:Y:S01]  /*1730*/  PRMT R119, R103, 0x7632, R119 ;  /* 0x0000763267777816 */ /* 0x000fe20000000077 */
[----:B------:R-:W-:Y:S01]  /*1740*/  FADD.FTZ R123, -R165, R102 ;  /* 0x00000066a57b7221 */ /* 0x000fe20000010100 */
[----:B------:R-:W-:Y:S01]  /*1750*/  SHF.L.U32 R114, R114, 0x10, RZ ;  /* 0x0000001072727819 */ /* 0x000fe200000006ff */
[----:B------:R-:W-:Y:S02]  /*1760*/  IMAD.U32 R102, R101, 0x10000, RZ ;  /* 0x0001000065667824 */ /* 0x000fe400078e00ff */
[----:B0-----:R-:W-:Y:S01]  /*1770*/  FADD.FTZ R111, -R165, R100 ;  /* 0x00000064a56f7221 */ /* 0x001fe20000010100 */
[----:B------:R-:W-:Y:S01]  /*1780*/  IMAD.U32 R122, R103, 0x10000, RZ ;  /* 0x00010000677a7824 */ /* 0x000fe200078e00ff */
[----:B------:R-:W-:Y:S01]  /*1790*/  SHF.L.U32 R110, R119, 0x10, RZ ;  /* 0x00000010776e7819 */ /* 0x000fe200000006ff */
[C---:B------:R-:W-:Y:S01]  /*17a0*/  FADD.FTZ R121, -R165.reuse, R120 ;  /* 0x00000078a5797221 */ /* 0x040fe20000010100 */
[C---:B----4-:R-:W-:Y:S02]  /*17b0*/  PRMT R100, R96.reuse, 0x7632, R100 ;  /* 0x0000763260647816 */ /* 0x050fe40000000064 */
[----:B------:R-:W-:Y:S01]  /*17c0*/  SHF.L.U32 R101, R96, 0x10, RZ ;  /* 0x0000001060657819 */ /* 0x000fe200000006ff */
[C---:B------:R-:W-:Y:S01]  /*17d0*/  FADD.FTZ R125, -R165.reuse, R122 ;  /* 0x0000007aa57d7221 */ /* 0x040fe20000010100 */
[C---:B------:R-:W-:Y:S01]  /*17e0*/  FADD.FTZ R103, -R165.reuse, R114 ;  /* 0x00000072a5677221 */ /* 0x040fe20000010100 */
[----:B------:R-:W-:Y:S01]  /*17f0*/  FADD.FTZ R119, -R165, R102 ;  /* 0x00000066a5777221 */ /* 0x000fe20000010100 */
[----:B------:R-:W-:Y:S01]  /*1800*/  PRMT R96, R97, 0x7632, R96 ;  /* 0x0000763261607816 */ /* 0x000fe20000000060 */
[----:B------:R-:W-:Y:S01]  /*1810*/  FADD.FTZ R165, -R165, R110 ;  /* 0x0000006ea5a57221 */ /* 0x000fe20000010100 */
[----:B------:R-:W-:-:S02]  /*1820*/  IMAD.U32 R97, R97, 0x10000, RZ ;  /* 0x0001000061617824 */ /* 0x000fc400078e00ff */
[----:B------:R-:W-:Y:S01]  /*1830*/  FMUL.FTZ R122, R68, R101 ;  /* 0x00000065447a7220 */ /* 0x000fe20000410000 */
[----:B------:R-:W-:Y:S02]  /*1840*/  IMAD.U32 R100, R100, 0x10000, RZ ;  /* 0x0001000064647824 */ /* 0x000fe400078e00ff */
[C---:B------:R-:W-:Y:S01]  /*1850*/  FMUL.FTZ R121, R116.reuse, R121 ;  /* 0x0000007974797220 */ /* 0x040fe20000410000 */
[C---:B------:R-:W-:Y:S01]  /*1860*/  FMUL.FTZ R117, R116.reuse, R117 ;  /* 0x0000007574757220 */ /* 0x040fe20000410000 */
[C---:B------:R-:W-:Y:S01]  /*1870*/  PRMT R110, R99.reuse, 0x7632, R110 ;  /* 0x00007632636e7816 */ /* 0x040fe2000000006e */
[----:B------:R-:W-:Y:S01]  /*1880*/  FMUL.FTZ R125, R116, R125 ;  /* 0x0000007d747d7220 */ /* 0x000fe20000410000 */
[C---:B------:R-:W-:Y:S02]  /*1890*/  PRMT R102, R98.reuse, 0x7632, R102 ;  /* 0x0000763262667816 */ /* 0x040fe40000000066 */
[----:B------:R-:W-:Y:S02]  /*18a0*/  SHF.L.U32 R115, R98, 0x10, RZ ;  /* 0x0000001062737819 */ /* 0x000fe400000006ff */
        /* <DEDUP_REMOVED lines=48> */
.L_x_3113:
[----:B------:R-:W-:Y:S05]  /*1bb0*/  BSYNC B1 ;  /* 0x0000000000017941 */ /* 0x000fea0003800000 */
.L_x_3107:
        /* <DEDUP_REMOVED lines=20> */
.L_x_3209:
        /* <DEDUP_REMOVED lines=22> */
.L_x_3122:
        /* <DEDUP_REMOVED lines=10> */
.L_x_3123:
[----:B------:R-:W-:Y:S05]  /*1f00*/  BSYNC B2 ;  /* 0x0000000000027941 */ /* 0x000fea0003800000 */
.L_x_3121:
        /* <DEDUP_REMOVED lines=18> */
.L_x_3125:
        /* <DEDUP_REMOVED lines=8> */
.L_x_3126:
[----:B------:R-:W-:Y:S05]  /*20b0*/  BSYNC B2 ;  /* 0x0000000000027941 */ /* 0x000fea0003800000 */
.L_x_3124:
        /* <DEDUP_REMOVED lines=15> */
.L_x_3128:
[----:B0-----:R-:W-:-:S04]  /*21b0*/  ISETP.NE.AND P6, PT, R172, RZ, PT ;  /* 0x000000ffac00720c */ /* 0x001fc80003fc5270 */
[----:B------:R-:W-:-:S05]  /*21c0*/  FSEL R100, R97, RZ, !P6 ;  /* 0x000000ff61647208 */ /* 0x000fca0007000000 */
[----:B------:R-:W-:-:S04]  /*21d0*/  FFMA.FTZ R99, R133, R98, R100 ;  /* 0x0000006285637223 */ /* 0x000fc80000010064 */
[----:B------:R-:W-:-:S04]  /*21e0*/  FADD.FTZ R99, R138, -R99 ;  /* 0x800000638a637221 */ /* 0x000fc80000010000 */
[----:B------:R-:W-:Y:S01]  /*21f0*/  FMUL.FTZ R100, R116, R99 ;  /* 0x0000006374647220 */ /* 0x000fe20000410000 */
[----:B------:R-:W-:-:S05]  /*2200*/  @P4 SHF.L.U32 R99, R13, 0x10, RZ ;  /* 0x000000100d634819 */ /* 0x000fca00000006ff */
[----:B------:R-:W-:-:S07]  /*2210*/  @P4 FADD.FTZ R100, R100, R99 ;  /* 0x0000006364644221 */ /* 0x000fce0000010000 */
.L_x_3129:
[----:B------:R-:W-:Y:S05]  /*2220*/  BSYNC B2 ;  /* 0x0000000000027941 */ /* 0x000fea0003800000 */
.L_x_3127:
        /* <DEDUP_REMOVED lines=16> */
.L_x_3131:
        /* <DEDUP_REMOVED lines=8> */
.L_x_3132:
[----:B------:R-:W-:Y:S05]  /*23b0*/  BSYNC B2 ;  /* 0x0000000000027941 */ /* 0x000fea0003800000 */
.L_x_3130:
        /* <DEDUP_REMOVED lines=15> */
.L_x_3134:
[----:B0-----:R-:W-:-:S04]  /*24b0*/  ISETP.NE.AND P6, PT, R172, RZ, PT ;  /* 0x000000ffac00720c */ /* 0x001fc80003fc5270 */
[----:B------:R-:W-:-:S05]  /*24c0*/  FSEL R100, R97, RZ, !P6 ;  /* 0x000000ff61647208 */ /* 0x000fca0007000000 */
[----:B------:R-:W-:-:S04]  /*24d0*/  FFMA.FTZ R99, R135, R98, R100 ;  /* 0x0000006287637223 */ /* 0x000fc80000010064 */
[----:B------:R-:W-:-:S04]  /*24e0*/  FADD.FTZ R99, R140, -R99 ;  /* 0x800000638c637221 */ /* 0x000fc80000010000 */
[----:B------:R-:W-:Y:S01]  /*24f0*/  FMUL.FTZ R100, R116, R99 ;  /* 0x0000006374647220 */ /* 0x000fe20000410000 */
[----:B------:R-:W-:-:S05]  /*2500*/  @P4 SHF.L.U32 R99, R14, 0x10, RZ ;  /* 0x000000100e634819 */ /* 0x000fca00000006ff */
[----:B------:R-:W-:-:S07]  /*2510*/  @P4 FADD.FTZ R100, R100, R99 ;  /* 0x0000006364644221 */ /* 0x000fce0000010000 */
.L_x_3135:
[----:B------:R-:W-:Y:S05]  /*2520*/  BSYNC B2 ;  /* 0x0000000000027941 */ /* 0x000fea0003800000 */
.L_x_3133:
        /* <DEDUP_REMOVED lines=16> */
.L_x_3137:
        /* <DEDUP_REMOVED lines=8> */
.L_x_3138:
[----:B------:R-:W-:Y:S05]  /*26b0*/  BSYNC B2 ;  /* 0x0000000000027941 */ /* 0x000fea0003800000 */
.L_x_3136:
        /* <DEDUP_REMOVED lines=15> */
.L_x_3140:
[----:B0-----:R-:W-:-:S04]  /*27b0*/  ISETP.NE.AND P6, PT, R172, RZ, PT ;  /* 0x000000ffac00720c */ /* 0x001fc80003fc5270 */
[----:B------:R-:W-:-:S05]  /*27c0*/  FSEL R100, R97, RZ, !P6 ;  /* 0x000000ff61647208 */ /* 0x000fca0007000000 */
[----:B------:R-:W-:-:S04]  /*27d0*/  FFMA.FTZ R99, R137, R98, R100 ;  /* 0x0000006289637223 */ /* 0x000fc80000010064 */
[----:B------:R-:W-:-:S04]  /*27e0*/  FADD.FTZ R99, R142, -R99 ;  /* 0x800000638e637221 */ /* 0x000fc80000010000 */
[----:B------:R-:W-:Y:S01]  /*27f0*/  FMUL.FTZ R100, R116, R99 ;  /* 0x0000006374647220 */ /* 0x000fe20000410000 */
[----:B------:R-:W-:-:S05]  /*2800*/  @P4 SHF.L.U32 R99, R15, 0x10, RZ ;  /* 0x000000100f634819 */ /* 0x000fca00000006ff */
[----:B------:R-:W-:-:S07]  /*2810*/  @P4 FADD.FTZ R100, R100, R99 ;  /* 0x0000006364644221 */ /* 0x000fce0000010000 */
.L_x_3141:
[----:B------:R-:W-:Y:S05]  /*2820*/  BSYNC B2 ;  /* 0x0000000000027941 */ /* 0x000fea0003800000 */
.L_x_3139:
        /* <DEDUP_REMOVED lines=16> */
.L_x_3143:
        /* <DEDUP_REMOVED lines=8> */
.L_x_3144:
[----:B------:R-:W-:Y:S05]  /*29b0*/  BSYNC B2 ;  /* 0x0000000000027941 */ /* 0x000fea0003800000 */
.L_x_3142:
        /* <DEDUP_REMOVED lines=17> */
.L_x_3120:
[----:B------:R-:W-:Y:S05]  /*2ad0*/  BSYNC B1 ;  /* 0x0000000000017941 */ /* 0x000fea0003800000 */
.L_x_3119:
        /* <DEDUP_REMOVED lines=11> */
.L_x_3148:
        /* <DEDUP_REMOVED lines=10> */
.L_x_3149:
[----:B------:R-:W-:Y:S05]  /*2c30*/  BSYNC B2 ;  /* 0x0000000000027941 */ /* 0x000fea0003800000 */
.L_x_3147:
        /* <DEDUP_REMOVED lines=18> */
.L_x_3151:
        /* <DEDUP_REMOVED lines=8> */
.L_x_3152:
[----:B------:R-:W-:Y:S05]  /*2de0*/  BSYNC B2 ;  /* 0x0000000000027941 */ /* 0x000fea0003800000 */
.L_x_3150:
        /* <DEDUP_REMOVED lines=15> */
.L_x_3154:
[----:B0-----:R-:W-:-:S04]  /*2ee0*/  ISETP.NE.AND P6, PT, R172, RZ, PT ;  /* 0x000000ffac00720c */ /* 0x001fc80003fc5270 */
[----:B------:R-:W-:-:S05]  /*2ef0*/  FSEL R100, R97, RZ, !P6 ;  /* 0x000000ff61647208 */ /* 0x000fca0007000000 */
[----:B------:R-:W-:-:S04]  /*2f00*/  FFMA.FTZ R99, R149, R98, R100 ;  /* 0x0000006295637223 */ /* 0x000fc80000010064 */
[----:B------:R-:W-:-:S04]  /*2f10*/  FADD.FTZ R99, R154, -R99 ;  /* 0x800000639a637221 */ /* 0x000fc80000010000 */
[----:B------:R-:W-:Y:S01]  /*2f20*/  FMUL.FTZ R100, R116, R99 ;  /* 0x0000006374647220 */ /* 0x000fe20000410000 */
[----:B------:R-:W-:-:S05]  /*2f30*/  @P4 SHF.L.U32 R99, R9, 0x10, RZ ;  /* 0x0000001009634819 */ /* 0x000fca00000006ff */
[----:B------:R-:W-:-:S07]  /*2f40*/  @P4 FADD.FTZ R100, R100, R99 ;  /* 0x0000006364644221 */ /* 0x000fce0000010000 */
.L_x_3155:
[----:B------:R-:W-:Y:S05]  /*2f50*/  BSYNC B2 ;  /* 0x0000000000027941 */ /* 0x000fea0003800000 */
.L_x_3153:
        /* <DEDUP_REMOVED lines=16> */
.L_x_3157:
        /* <DEDUP_REMOVED lines=8> */
.L_x_3158:
[----:B------:R-:W-:Y:S05]  /*30e0*/  BSYNC B2 ;  /* 0x0000000000027941 */ /* 0x000fea0003800000 */
.L_x_3156:
        /* <DEDUP_REMOVED lines=15> */
.L_x_3160:
[----:B0-----:R-:W-:-:S04]  /*31e0*/  ISETP.NE.AND P6, PT, R172, RZ, PT ;  /* 0x000000ffac00720c */ /* 0x001fc80003fc5270 */
[----:B------:R-:W-:-:S05]  /*31f0*/  FSEL R100, R97, RZ, !P6 ;  /* 0x000000ff61647208 */ /* 0x000fca0007000000 */
[----:B------:R-:W-:-:S04]  /*3200*/  FFMA.FTZ R99, R151, R98, R100 ;  /* 0x0000006297637223 */ /* 0x000fc80000010064 */
[----:B------:R-:W-:-:S04]  /*3210*/  FADD.FTZ R99, R156, -R99 ;  /* 0x800000639c637221 */ /* 0x000fc80000010000 */
[----:B------:R-:W-:Y:S01]  /*3220*/  FMUL.FTZ R100, R116, R99 ;  /* 0x0000006374647220 */ /* 0x000fe20000410000 */
[----:B------:R-:W-:-:S05]  /*3230*/  @P4 SHF.L.U32 R99, R10, 0x10, RZ ;  /* 0x000000100a634819 */ /* 0x000fca00000006ff */
[----:B------:R-:W-:-:S07]  /*3240*/  @P4 FADD.FTZ R100, R100, R99 ;  /* 0x0000006364644221 */ /* 0x000fce0000010000 */
.L_x_3161:
[----:B------:R-:W-:Y:S05]  /*3250*/  BSYNC B2 ;  /* 0x0000000000027941 */ /* 0x000fea0003800000 */
.L_x_3159:
        /* <DEDUP_REMOVED lines=16> */
.L_x_3163:
        /* <DEDUP_REMOVED lines=8> */
.L_x_3164:
[----:B------:R-:W-:Y:S05]  /*33e0*/  BSYNC B2 ;  /* 0x0000000000027941 */ /* 0x000fea0003800000 */
.L_x_3162:
        /* <DEDUP_REMOVED lines=15> */
.L_x_3166:
[----:B0-----:R-:W-:-:S04]  /*34e0*/  ISETP.NE.AND P6, PT, R172, RZ, PT ;  /* 0x000000ffac00720c */ /* 0x001fc80003fc5270 */
[----:B------:R-:W-:-:S05]  /*34f0*/  FSEL R100, R97, RZ, !P6 ;  /* 0x000000ff61647208 */ /* 0x000fca0007000000 */
[----:B------:R-:W-:-:S04]  /*3500*/  FFMA.FTZ R99, R153, R98, R100 ;  /* 0x0000006299637223 */ /* 0x000fc80000010064 */
[----:B------:R-:W-:-:S04]  /*3510*/  FADD.FTZ R99, R158, -R99 ;  /* 0x800000639e637221 */ /* 0x000fc80000010000 */
[----:B------:R-:W-:Y:S01]  /*3520*/  FMUL.FTZ R100, R116, R99 ;  /* 0x0000006374647220 */ /* 0x000fe20000410000 */
[----:B------:R-:W-:-:S05]  /*3530*/  @P4 SHF.L.U32 R99, R11, 0x10, RZ ;  /* 0x000000100b634819 */ /* 0x000fca00000006ff */
[----:B------:R-:W-:-:S07]  /*3540*/  @P4 FADD.FTZ R100, R100, R99 ;  /* 0x0000006364644221 */ /* 0x000fce0000010000 */
.L_x_3167:
[----:B------:R-:W-:Y:S05]  /*3550*/  BSYNC B2 ;  /* 0x0000000000027941 */ /* 0x000fea0003800000 */
.L_x_3165:
        /* <DEDUP_REMOVED lines=16> */
.L_x_3169:
        /* <DEDUP_REMOVED lines=8> */
.L_x_3170:
[----:B------:R-:W-:Y:S05]  /*36e0*/  BSYNC B2 ;  /* 0x0000000000027941 */ /* 0x000fea0003800000 */
.L_x_3168:
        /* <DEDUP_REMOVED lines=9> */
[----:B------:R-:W-:Y:S01]  /*3780*/  @P3 FSEL R99, R99, RZ, P4 ;  /* 0x000000ff63633208 */ /* 0x000fe20002000000 */
[----:B------:R-:W-:-:S03]  /*3790*/  VIADD R96, R96, 0x20 ;  /* 0x0000002060607836 */ /* 0x000fc60000000000 */
[----:B------:R-:W-:-:S04]  /*37a0*/  @P3 F2FP.BF16.F32.PACK_AB R99, RZ, R99 ;  /* 0x00000063ff63323e */ /* 0x000fc800000010ff */
[----:B------:R-:W-:Y:S01]  /*37b0*/  @P3 PRMT R95, R95, 0x5410, R99 ;  /* 0x000054105f5f3816 */ /* 0x000fe20000000063 */
[C---:B-1----:R-:W-:Y:S01]  /*37c0*/  @P5 IMAD.WIDE.U32 R100, R118.reuse, 0x10, R100 ;  /* 0x0000001076645825 */ /* 0x042fe200078e0064 */
[----:B------:R-:W-:-:S04]  /*37d0*/  IADD3 R118, R118, 0x20, RZ ;  /* 0x0000002076767810 */ /* 0x000fc80007ffe0ff */
[----:B------:R2:W-:Y:S04]  /*37e0*/  @P5 STG.E.128 desc[UR4][R100.64], R88 ;  /* 0x0000005864005986 */ /* 0x0005e8000c101d04 */
[----:B------:R2:W-:Y:S02]  /*37f0*/  @P3 STG.E.128 desc[UR4][R102.64], R92 ;  /* 0x0000005c66003986 */ /* 0x0005e4000c101d04 */
.L_x_3146:
[----:B------:R-:W-:Y:S05]  /*3800*/  BSYNC B1 ;  /* 0x0000000000017941 */ /* 0x000fea0003800000 */
.L_x_3145:
[----:B------:R-:W-:Y:S01]  /*3810*/  ISETP.NE.AND P4, PT, R171, RZ, PT ;  /* 0x000000ffab00720c */ /* 0x000fe20003f85270 */
[----:B------:R-:W-:-:S12]  /*3820*/  BSSY B1, `(.L_x_3171) ;  /* 0x00000d0000017945 */ /* 0x000fd80003800000 */
[----:B------:R-:W-:Y:S05]  /*3830*/  @!P4 BRA `(.L_x_3172) ;  /* 0x0000000c0038c947 */ /* 0x000fea0003800000 */
[----:B------:R-:W-:Y:S04]  /*3840*/  BSSY B2, `(.L_x_3173) ;  /* 0x0000013000027945 */ /* 0x000fe80003800000 */
[----:B------:R-:W-:Y:S05]  /*3850*/  @P2 BRA `(.L_x_3174) ;  /* 0x00000000001c2947 */ /* 0x000fea0003800000 */
[----:B------:R-:W-:Y:S01]  /*3860*/  UISETP.NE.U32.AND UP0, UPT, UR6, URZ, UPT ;  /* 0x0000003f0600728c */ /* 0x000fe2000bf05070 */
[----:B-12---:R-:W-:-:S03]  /*3870*/  MOV R100, RZ ;  /* 0x000000ff00647202 */ /* 0x006fc60000000f00 */
[----:B------:R-:W-:-:S06]  /*3880*/  UISETP.NE.AND.EX UP0, UPT, UR7, URZ, UPT, UP0 ;  /* 0x0000003f0700728c */ /* 0x000fcc000bf05300 */
[----:B------:R-:W-:-:S13]  /*3890*/  PLOP3.LUT P4, PT, PT, PT, UP0, 0x80, 0x0 ;  /* 0x000000000000781c */ /* 0x000fda0003f8f008 */
[----:B------:R-:W-:Y:S05]  /*38a0*/  @!P4 BRA `(.L_x_3175) ;  /* 0x000000000030c947 */ /* 0x000fea0003800000 */
[----:B-----5:R-:W-:Y:S01]  /*38b0*/  SHF.L.U32 R100, R4, 0x10, RZ ;  /* 0x0000001004647819 */ /* 0x020fe200000006ff */
[----:B------:R-:W-:Y:S06]  /*38c0*/  BRA `(.L_x_3175) ;  /* 0x0000000000287947 */ /* 0x000fec0003800000 */
.L_x_3174:
        /* <DEDUP_REMOVED lines=8> */
[----:B-----5:R-:W-:-:S04]  /*3950*/  @P4 IMAD.U32 R99, R4, 0x10000, RZ ;  /* 0x0001000004634824 */ /* 0x020fc800078e00ff */
[----:B------:R-:W-:-:S07]  /*3960*/  @P4 FADD.FTZ R100, R100, R99 ;  /* 0x0000006364644221 */ /* 0x000fce0000010000 */
.L_x_3175:
[----:B------:R-:W-:Y:S05]  /*3970*/  BSYNC B2 ;  /* 0x0000000000027941 */ /* 0x000fea0003800000 */
.L_x_3173:
        /* <DEDUP_REMOVED lines=18> */
.L_x_3177:
        /* <DEDUP_REMOVED lines=8> */
.L_x_3178:
[----:B------:R-:W-:Y:S05]  /*3b20*/  BSYNC B2 ;  /* 0x0000000000027941 */ /* 0x000fea0003800000 */
.L_x_3176:
        /* <DEDUP_REMOVED lines=15> */
.L_x_3180:
[----:B0-----:R-:W-:-:S04]  /*3c20*/  ISETP.NE.AND P6, PT, R172, RZ, PT ;  /* 0x000000ffac00720c */ /* 0x001fc80003fc5270 */
[----:B------:R-:W-:-:S05]  /*3c30*/  FSEL R100, R97, RZ, !P6 ;  /* 0x000000ff61647208 */ /* 0x000fca0007000000 */
[----:B------:R-:W-:-:S04]  /*3c40*/  FFMA.FTZ R99, R121, R98, R100 ;  /* 0x0000006279637223 */ /* 0x000fc80000010064 */
[----:B------:R-:W-:-:S04]  /*3c50*/  FADD.FTZ R99, R124, -R99 ;  /* 0x800000637c637221 */ /* 0x000fc80000010000 */
[----:B------:R-:W-:Y:S01]  /*3c60*/  FMUL.FTZ R100, R116, R99 ;  /* 0x0000006374647220 */ /* 0x000fe20000410000 */
[----:B------:R-:W-:-:S04]  /*3c70*/  @P4 IMAD.U32 R99, R5, 0x10000, RZ ;  /* 0x0001000005634824 */ /* 0x000fc800078e00ff */
[----:B------:R-:W-:-:S07]  /*3c80*/  @P4 FADD.FTZ R100, R100, R99 ;  /* 0x0000006364644221 */ /* 0x000fce0000010000 */
.L_x_3181:
[----:B------:R-:W-:Y:S05]  /*3c90*/  BSYNC B2 ;  /* 0x0000000000027941 */ /* 0x000fea0003800000 */
.L_x_3179:
        /* <DEDUP_REMOVED lines=16> */
.L_x_3183:
        /* <DEDUP_REMOVED lines=8> */
.L_x_3184:
[----:B------:R-:W-:Y:S05]  /*3e20*/  BSYNC B2 ;  /* 0x0000000000027941 */ /* 0x000fea0003800000 */
.L_x_3182:
        /* <DEDUP_REMOVED lines=15> */
.L_x_3186:
[----:B0-----:R-:W-:-:S04]  /*3f20*/  ISETP.NE.AND P6, PT, R172, RZ, PT ;  /* 0x000000ffac00720c */ /* 0x001fc80003fc5270 */
[----:B------:R-:W-:-:S05]  /*3f30*/  FSEL R100, R97, RZ, !P6 ;  /* 0x000000ff61647208 */ /* 0x000fca0007000000 */
[----:B------:R-:W-:-:S04]  /*3f40*/  FFMA.FTZ R99, R123, R98, R100 ;  /* 0x000000627b637223 */ /* 0x000fc80000010064 */
[----:B------:R-:W-:-:S04]  /*3f50*/  FADD.FTZ R99, R126, -R99 ;  /* 0x800000637e637221 */ /* 0x000fc80000010000 */
[----:B------:R-:W-:Y:S01]  /*3f60*/  FMUL.FTZ R100, R116, R99 ;  /* 0x0000006374647220 */ /* 0x000fe20000410000 */
[----:B------:R-:W-:-:S04]  /*3f70*/  @P4 IMAD.U32 R99, R6, 0x10000, RZ ;  /* 0x0001000006634824 */ /* 0x000fc800078e00ff */
[----:B------:R-:W-:-:S07]  /*3f80*/  @P4 FADD.FTZ R100, R100, R99 ;  /* 0x0000006364644221 */ /* 0x000fce0000010000 */
.L_x_3187:
[----:B------:R-:W-:Y:S05]  /*3f90*/  BSYNC B2 ;  /* 0x0000000000027941 */ /* 0x000fea0003800000 */
.L_x_3185:
        /* <DEDUP_REMOVED lines=16> */
.L_x_3189:
        /* <DEDUP_REMOVED lines=8> */
.L_x_3190:
[----:B------:R-:W-:Y:S05]  /*4120*/  BSYNC B2 ;  /* 0x0000000000027941 */ /* 0x000fea0003800000 */
.L_x_3188:
        /* <DEDUP_REMOVED lines=15> */
.L_x_3192:
[----:B0-----:R-:W-:-:S04]  /*4220*/  ISETP.NE.AND P6, PT, R172, RZ, PT ;  /* 0x000000ffac00720c */ /* 0x001fc80003fc5270 */
[----:B------:R-:W-:-:S05]  /*4230*/  FSEL R100, R97, RZ, !P6 ;  /* 0x000000ff61647208 */ /* 0x000fca0007000000 */
[----:B------:R-:W-:-:S04]  /*4240*/  FFMA.FTZ R99, R125, R98, R100 ;  /* 0x000000627d637223 */ /* 0x000fc80000010064 */
[----:B------:R-:W-:-:S04]  /*4250*/  FADD.FTZ R99, R130, -R99 ;  /* 0x8000006382637221 */ /* 0x000fc80000010000 */
[----:B------:R-:W-:Y:S01]  /*4260*/  FMUL.FTZ R100, R116, R99 ;  /* 0x0000006374647220 */ /* 0x000fe20000410000 */
[----:B------:R-:W-:-:S04]  /*4270*/  @P4 IMAD.U32 R99, R7, 0x10000, RZ ;  /* 0x0001000007634824 */ /* 0x000fc800078e00ff */
[----:B------:R-:W-:-:S07]  /*4280*/  @P4 FADD.FTZ R100, R100, R99 ;  /* 0x0000006364644221 */ /* 0x000fce0000010000 */
.L_x_3193:
[----:B------:R-:W-:Y:S05]  /*4290*/  BSYNC B2 ;  /* 0x0000000000027941 */ /* 0x000fea0003800000 */
.L_x_3191:
        /* <DEDUP_REMOVED lines=16> */
.L_x_3195:
        /* <DEDUP_REMOVED lines=8> */
.L_x_3196:
[----:B------:R-:W-:Y:S05]  /*4420*/  BSYNC B2 ;  /* 0x0000000000027941 */ /* 0x000fea0003800000 */
.L_x_3194:
        /* <DEDUP_REMOVED lines=15> */
.L_x_3172:
[----:B------:R-:W-:Y:S05]  /*4520*/  BSYNC B1 ;  /* 0x0000000000017941 */ /* 0x000fea0003800000 */
.L_x_3171:
[----:B----4-:R-:W3:Y:S02]  /*4530*/  LDC.64 R96, c[0x0][0x210] ;  /* 0x00008400ff607b82 */ /* 0x010ee40000000a00 */
[----:B---3--:R-:W-:-:S04]  /*4540*/  LEA R112, R96, R112, 0x2 ;  /* 0x0000007060707211 */ /* 0x008fc800078e10ff */
[----:B------:R-:W-:-:S13]  /*4550*/  ISETP.GE.AND P2, PT, R112, R97, PT ;  /* 0x000000617000720c */ /* 0x000fda0003f46270 */
[----:B------:R-:W-:Y:S05]  /*4560*/  @!P2 BRA `(.L_x_3197) ;  /* 0xffffffbc00aca947 */ /* 0x000fea000383ffff */
.L_x_3106:
[----:B------:R-:W-:Y:S05]  /*4570*/  BSYNC B0 ;  /* 0x0000000000007941 */ /* 0x000fea0003800000 */
.L_x_3105:
[----:B-----5:R-:W3:Y:S01]  /*4580*/  S2R R4, SR_CgaCtaId ;  /* 0x0000000000047919 */ /* 0x020ee20000008800 */
[----:B------:R-:W-:Y:S01]  /*4590*/  SHF.R.U32.HI R2, RZ, 0x5, R0 ;  /* 0x00000005ff027819 */ /* 0x000fe20000011600 */
[----:B------:R-:W-:Y:S05]  /*45a0*/  WARPSYNC.ALL ;  /* 0x0000000000007948 */ /* 0x000fea0003800000 */
[----:B------:R-:W-:Y:S01]  /*45b0*/  LOP3.LUT R5, R0, 0x1f, RZ, 0xc0, !PT ;  /* 0x0000001f00057812 */ /* 0x000fe200078ec0ff */
[----:B------:R-:W4:Y:S01]  /*45c0*/  S2R R64, SR_CTAID.X ;  /* 0x0000000000407919 */ /* 0x000f220000002500 */
        /* <DEDUP_REMOVED lines=14> */
[----:B----4-:R-:W-:Y:S01]  /*46b0*/  IMAD R31, R64, R113, RZ ;  /* 0x00000071401f7224 */ /* 0x010fe200078e02ff */
[----:B---3--:R-:W-:-:S04]  /*46c0*/  IADD3 R25, R113, 0x7f, -R0 ;  /* 0x0000007f71197810 */ /* 0x008fc80007ffe800 */
[----:B------:R-:W-:Y:S02]  /*46d0*/  IADD3 R31, P6, R31, R0, RZ ;  /* 0x000000001f1f7210 */ /* 0x000fe40007fde0ff */
[C---:B------:R-:W-:Y:S02]  /*46e0*/  LOP3.LUT P5, RZ, R25.reuse, 0xffffff80, RZ, 0xc0, !PT ;  /* 0xffffff8019ff7812 */ /* 0x040fe400078ac0ff */
[C---:B------:R-:W-:Y:S02]  /*46f0*/  ISETP.GE.U32.AND P4, PT, R25.reuse, 0x100, PT ;  /* 0x000001001900780c */ /* 0x040fe40003f86070 */
[C---:B------:R-:W-:Y:S02]  /*4700*/  ISETP.GE.U32.AND P3, PT, R25.reuse, 0x180, PT ;  /* 0x000001801900780c */ /* 0x040fe40003f66070 */
[C---:B------:R-:W-:Y:S02]  /*4710*/  ISETP.GE.U32.AND P2, PT, R25.reuse, 0x200, PT ;  /* 0x000002001900780c */ /* 0x040fe40003f46070 */
[----:B------:R-:W-:-:S02]  /*4720*/  ISETP.GE.U32.AND P1, PT, R25, 0x280, PT ;  /* 0x000002801900780c */ /* 0x000fc40003f26070 */
[----:B------:R-:W-:Y:S01]  /*4730*/  ISETP.GE.U32.AND P0, PT, R25, 0x300, PT ;  /* 0x000003001900780c */ /* 0x000fe20003f06070 */
[----:B------:R-:W3:Y:S04]  /*4740*/  LDS R3, [R4] ;  /* 0x0000000004037984 */ /* 0x000ee80000000800 */
[----:B------:R-:W4:Y:S04]  /*4750*/  LDS R10, [R4+0xc00] ;  /* 0x000c0000040a7984 */ /* 0x000f280000000800 */
[----:B------:R-:W0:Y:S04]  /*4760*/  LDS R5, [R4+0x200] ;  /* 0x0002000004057984 */ /* 0x000e280000000800 */
[----:B------:R-:W1:Y:S04]  /*4770*/  LDS R12, [R4+0xe00] ;  /* 0x000e0000040c7984 */ /* 0x000e680000000800 */
[----:B------:R-:W2:Y:S04]  /*4780*/  LDS R6, [R4+0x400] ;  /* 0x0004000004067984 */ /* 0x000ea80000000800 */
[----:B------:R-:W2:Y:S04]  /*4790*/  LDS R11, [R4+0x1000] ;  /* 0x00100000040b7984 */ /* 0x000ea80000000800 */
[----:B------:R-:W2:Y:S04]  /*47a0*/  LDS R7, [R4+0x600] ;  /* 0x0006000004077984 */ /* 0x000ea80000000800 */
[----:B------:R-:W2:Y:S04]  /*47b0*/  LDS R14, [R4+0x1200] ;  /* 0x00120000040e7984 */ /* 0x000ea80000000800 */
[----:B------:R-:W2:Y:S04]  /*47c0*/  LDS R8, [R4+0x800] ;  /* 0x0008000004087984 */ /* 0x000ea80000000800 */
[----:B------:R-:W2:Y:S04]  /*47d0*/  LDS R13, [R4+0x1400] ;  /* 0x00140000040d7984 */ /* 0x000ea80000000800 */
[----:B------:R-:W2:Y:S01]  /*47e0*/  LDS R9, [R4+0xa00] ;  /* 0x000a000004097984 */ /* 0x000ea20000000800 */
[----:B---3--:R-:W-:-:S03]  /*47f0*/  FADD.FTZ R3, RZ, R3 ;  /* 0x00000003ff037221 */ /* 0x008fc60000010000 */
[----:B------:R-:W3:Y:S01]  /*4800*/  LDS R16, [R4+0x1600] ;  /* 0x0016000004107984 */ /* 0x000ee20000000800 */
[----:B----4-:R-:W-:-:S03]  /*4810*/  FADD.FTZ R3, R3, R10 ;  /* 0x0000000a03037221 */ /* 0x010fc60000010000 */
[----:B------:R-:W4:Y:S01]  /*4820*/  LDS R18, [R4+0x1800] ;  /* 0x0018000004127984 */ /* 0x000f220000000800 */
[----:B0-----:R-:W-:-:S03]  /*4830*/  FADD.FTZ R5, RZ, R5 ;  /* 0x00000005ff057221 */ /* 0x001fc60000010000 */
[----:B------:R-:W0:Y:S01]  /*4840*/  LDS R20, [R4+0x1a00] ;  /* 0x001a000004147984 */ /* 0x000e220000000800 */
[----:B-1----:R-:W-:-:S03]  /*4850*/  FADD.FTZ R5, R5, R12 ;  /* 0x0000000c05057221 */ /* 0x002fc60000010000 */
[----:B------:R-:W1:Y:S01]  /*4860*/  LDS R15, [R4+0x1c00] ;  /* 0x001c0000040f7984 */ /* 0x000e620000000800 */
[----:B--2---:R-:W-:-:S03]  /*4870*/  FADD.FTZ R6, RZ, R6 ;  /* 0x00000006ff067221 */ /* 0x004fc60000010000 */
[----:B------:R-:W2:Y:S01]  /*4880*/  LDS R22, [R4+0x1e00] ;  /* 0x001e000004167984 */ /* 0x000ea20000000800 */
[----:B------:R-:W-:-:S03]  /*4890*/  FADD.FTZ R6, R6, R11 ;  /* 0x0000000b06067221 */ /* 0x000fc60000010000 */
[----:B------:R-:W2:Y:S01]  /*48a0*/  LDS R17, [R4+0x2000] ;  /* 0x0020000004117984 */ /* 0x000ea20000000800 */
[----:B------:R-:W-:-:S03]  /*48b0*/  FADD.FTZ R7, RZ, R7 ;  /* 0x00000007ff077221 */ /* 0x000fc60000010000 */
        /* <DEDUP_REMOVED lines=9> */
[----:B---3--:R-:W-:Y:S01]  /*4950*/  FADD.FTZ R9, R9, R16 ;  /* 0x0000001009097221 */ /* 0x008fe20000010000 */
[----:B------:R-:W-:Y:S02]  /*4960*/  SHF.L.U32 R16, R31, 0x2, RZ ;  /* 0x000000021f107819 */ /* 0x000fe400000006ff */
[----:B------:R-:W3:Y:S01]  /*4970*/  LDS R21, [R4+0x2c00] ;  /* 0x002c000004157984 */ /* 0x000ee20000000800 */
[----:B----4-:R-:W-:-:S03]  /*4980*/  FADD.FTZ R3, R3, R18 ;  /* 0x0000001203037221 */ /* 0x010fc60000010000 */
[----:B------:R-:W4:Y:S01]  /*4990*/  LDS R32, [R4+0x2e00] ;  /* 0x002e000004207984 */ /* 0x000f220000000800 */
[----:B0-----:R-:W-:Y:S01]  /*49a0*/  FADD.FTZ R5, R5, R20 ;  /* 0x0000001405057221 */ /* 0x001fe20000010000 */
[----:B------:R-:W-:Y:S01]  /*49b0*/  BAR.SYNC.DEFER_BLOCKING 0x0 ;  /* 0x0000000000007b1d */ /* 0x000fe20000010000 */
[----:B-1----:R-:W-:Y:S01]  /*49c0*/  FADD.FTZ R6, R6, R15 ;  /* 0x0000000f06067221 */ /* 0x002fe20000010000 */
[----:B--2---:R-:W-:Y:S01]  /*49d0*/  FADD.FTZ R7, R7, R22 ;  /* 0x0000001607077221 */ /* 0x004fe20000010000 */
        /* <DEDUP_REMOVED lines=12> */
[----:B---3--:R-:W-:Y:S02]  /*4aa0*/  FADD.FTZ R21, R8, R21 ;  /* 0x0000001508157221 */ /* 0x008fe40000010000 */
[----:B------:R-:W-:Y:S01]  /*4ab0*/  STS.128 [R2+0x410], R48 ;  /* 0x0004103002007388 */ /* 0x000fe20000000c00 */
[----:B------:R-:W-:Y:S01]  /*4ac0*/  IADD3.X R39, R37, UR13, RZ, P6, !PT ;  /* 0x0000000d25277c10 */ /* 0x000fe2000b7fe4ff */
[----:B----4-:R-:W-:Y:S01]  /*4ad0*/  FADD.FTZ R9, R9, R32 ;  /* 0x0000002009097221 */ /* 0x010fe20000010000 */
        /* <DEDUP_REMOVED lines=111> */
.L_x_3118:
[----:B------:R-:W-:Y:S01]  /*51d0*/  HFMA2.MMA R114, -RZ, RZ, 0, 5.9604644775390625e-08 ;  /* 0x00000001ff727435 */ /* 0x000fe200000001ff */
[----:B------:R-:W-:Y:S01]  /*51e0*/  BSSY B1, `(.L_x_3198) ;  /* 0x0000006000017945 */ /* 0x000fe20003800000 */
[----:B------:R-:W-:Y:S01]  /*51f0*/  MOV R115, 0x1f ;  /* 0x0000001f00737802 */ /* 0x000fe20000000f00 */
[----:B------:R-:W-:-:S08]  /*5200*/  IMAD.MOV.U32 R110, RZ, RZ, -0x1 ;  /* 0xffffffffff6e7424 */ /* 0x000fd000078e00ff */
[----:B0-2--5:R-:W-:Y:S05]  /*5210*/  WARPSYNC.COLLECTIVE R110, `(.L_x_3199) ;  /* 0x000000006e087348 */ /* 0x025fea0003c00000 */
[----:B------:R1:W3:Y:S02]  /*5220*/  SHFL.BFLY P4, R111, R169, R114, R115 ;  /* 0x0c000072a96f7389 */ /* 0x0002e40000080073 */
[----:B0123-5:R-:W-:Y:S01]  /*5230*/  ENDCOLLECTIVE ;  /* 0x000000000000791b */ /* 0x02ffe20003800000 */
.L_x_3199:
[----:B------:R-:W-:Y:S05]  /*5240*/  BSYNC B1 ;  /* 0x0000000000017941 */ /* 0x000fea0003800000 */
.L_x_3198:
        /* <DEDUP_REMOVED lines=9> */
.L_x_3200:
[----:B------:R-:W-:Y:S01]  /*52e0*/  HFMA2.MMA R114, -RZ, RZ, 0, 1.1920928955078125e-07 ;  /* 0x00000002ff727435 */ /* 0x000fe200000001ff */
[----:B------:R-:W-:Y:S01]  /*52f0*/  MOV R169, R96 ;  /* 0x0000006000a97202 */ /* 0x000fe20000000f00 */
[----:B------:R-:W-:-:S09]  /*5300*/  IMAD.MOV.U32 R97, RZ, RZ, R111 ;  /* 0x000000ffff617224 */ /* 0x000fd200078e006f */
[----:B------:R-:W-:Y:S05]  /*5310*/  WARPSYNC.COLLECTIVE R110, `(.L_x_3201) ;  /* 0x000000006e087348 */ /* 0x000fea0003c00000 */
[----:B------:R0:W1:Y:S02]  /*5320*/  SHFL.BFLY P4, R111, R169, R114, R115 ;  /* 0x0c000072a96f7389 */ /* 0x0000640000080073 */
[----:B01----:R-:W-:Y:S01]  /*5330*/  ENDCOLLECTIVE ;  /* 0x000000000000791b */ /* 0x003fe20003800000 */
.L_x_3201:
[----:B------:R-:W-:-:S05]  /*5340*/  FADD.FTZ R97, R97, R170 ;  /* 0x000000aa61617221 */ /* 0x000fca0000010000 */
[----:B------:R-:W-:Y:S01]  /*5350*/  MOV R169, R97 ;  /* 0x0000006100a97202 */ /* 0x000fe20000000f00 */
[----:B------:R-:W-:-:S07]  /*5360*/  IMAD.MOV.U32 R99, RZ, RZ, R111 ;  /* 0x000000ffff637224 */ /* 0x000fce00078e006f */
[----:B------:R-:W-:Y:S05]  /*5370*/  WARPSYNC.COLLECTIVE R110, `(.L_x_3202) ;  /* 0x000000006e087348 */ /* 0x000fea0003c00000 */
[----:B------:R0:W1:Y:S02]  /*5380*/  SHFL.BFLY P4, R111, R169, R114, R115 ;  /* 0x0c000072a96f7389 */ /* 0x0000640000080073 */
[----:B01----:R-:W-:Y:S01]  /*5390*/  ENDCOLLECTIVE ;  /* 0x000000000000791b */ /* 0x003fe20003800000 */
.L_x_3202:
[----:B------:R-:W-:Y:S01]  /*53a0*/  FADD.FTZ R99, R96, R99 ;  /* 0x0000006360637221 */ /* 0x000fe20000010000 */
[----:B------:R-:W-:-:S03]  /*53b0*/  HFMA2.MMA R114, -RZ, RZ, 0, 2.384185791015625e-07 ;  /* 0x00000004ff727435 */ /* 0x000fc600000001ff */
[----:B------:R-:W-:Y:S01]  /*53c0*/  IMAD.MOV.U32 R169, RZ, RZ, R99 ;  /* 0x000000ffffa97224 */ /* 0x000fe200078e0063 */
[----:B------:R-:W-:-:S07]  /*53d0*/  MOV R98, R111 ;  /* 0x0000006f00627202 */ /* 0x000fce0000000f00 */
[----:B------:R-:W-:Y:S05]  /*53e0*/  WARPSYNC.COLLECTIVE R110, `(.L_x_3203) ;  /* 0x000000006e087348 */ /* 0x000fea0003c00000 */
[----:B------:R0:W1:Y:S02]  /*53f0*/  SHFL.BFLY P4, R111, R169, R114, R115 ;  /* 0x0c000072a96f7389 */ /* 0x0000640000080073 */
[----:B01----:R-:W-:Y:S01]  /*5400*/  ENDCOLLECTIVE ;  /* 0x000000000000791b */ /* 0x003fe20003800000 */
.L_x_3203:
[----:B------:R-:W-:-:S04]  /*5410*/  FADD.FTZ R98, R97, R98 ;  /* 0x0000006261627221 */ /* 0x000fc80000010000 */
[----:B------:R-:W-:Y:S01]  /*5420*/  IMAD.MOV.U32 R169, RZ, RZ, R98 ;  /* 0x000000ffffa97224 */ /* 0x000fe200078e0062 */
[----:B------:R-:W-:-:S07]  /*5430*/  MOV R100, R111 ;  /* 0x0000006f00647202 */ /* 0x000fce0000000f00 */
[----:B------:R-:W-:Y:S05]  /*5440*/  WARPSYNC.COLLECTIVE R110, `(.L_x_3204) ;  /* 0x000000006e087348 */ /* 0x000fea0003c00000 */
[----:B------:R0:W1:Y:S02]  /*5450*/  SHFL.BFLY P4, R111, R169, R114, R115 ;  /* 0x0c000072a96f7389 */ /* 0x0000640000080073 */
[----:B01----:R-:W-:Y:S01]  /*5460*/  ENDCOLLECTIVE ;  /* 0x000000000000791b */ /* 0x003fe20003800000 */
.L_x_3204:
[----:B------:R-:W-:-:S05]  /*5470*/  FADD.FTZ R100, R99, R100 ;  /* 0x0000006463647221 */ /* 0x000fca0000010000 */
[----:B------:R-:W-:Y:S01]  /*5480*/  MOV R169, R100 ;  /* 0x0000006400a97202 */ /* 0x000fe20000000f00 */
[----:B------:R-:W-:Y:S01]  /*5490*/  IMAD.MOV.U32 R114, RZ, RZ, 0x8 ;  /* 0x00000008ff727424 */ /* 0x000fe200078e00ff */
[----:B------:R-:W-:-:S07]  /*54a0*/  MOV R101, R111 ;  /* 0x0000006f00657202 */ /* 0x000fce0000000f00 */
[----:B------:R-:W-:Y:S05]  /*54b0*/  WARPSYNC.COLLECTIVE R110, `(.L_x_3205) ;  /* 0x000000006e087348 */ /* 0x000fea0003c00000 */
[----:B------:R0:W1:Y:S02]  /*54c0*/  SHFL.BFLY P4, R111, R169, R114, R115 ;  /* 0x0c000072a96f7389 */ /* 0x0000640000080073 */
[----:B01----:R-:W-:Y:S01]  /*54d0*/  ENDCOLLECTIVE ;  /* 0x000000000000791b */ /* 0x003fe20003800000 */
.L_x_3205:
[----:B------:R-:W-:-:S05]  /*54e0*/  FADD.FTZ R101, R98, R101 ;  /* 0x0000006562657221 */ /* 0x000fca0000010000 */
[----:B------:R-:W-:Y:S02]  /*54f0*/  MOV R169, R101 ;  /* 0x0000006500a97202 */ /* 0x000fe40000000f00 */
[----:B------:R-:W-:-:S07]  /*5500*/  MOV R103, R111 ;  /* 0x0000006f00677202 */ /* 0x000fce0000000f00 */
[----:B------:R-:W-:Y:S05]  /*5510*/  WARPSYNC.COLLECTIVE R110, `(.L_x_3206) ;  /* 0x000000006e087348 */ /* 0x000fea0003c00000 */
[----:B------:R0:W1:Y:S02]  /*5520*/  SHFL.BFLY P4, R111, R169, R114, R115 ;  /* 0x0c000072a96f7389 */ /* 0x0000640000080073 */
[----:B01----:R-:W-:Y:S01]  /*5530*/  ENDCOLLECTIVE ;  /* 0x000000000000791b */ /* 0x003fe20003800000 */
.L_x_3206:
[----:B------:R-:W-:Y:S01]  /*5540*/  FADD.FTZ R103, R100, R103 ;  /* 0x0000006764677221 */ /* 0x000fe20000010000 */
[----:B------:R-:W-:-:S04]  /*5550*/  HFMA2.MMA R114, -RZ, RZ, 0, 9.5367431640625e-07 ;  /* 0x00000010ff727435 */ /* 0x000fc800000001ff */
[----:B------:R-:W-:Y:S01]  /*5560*/  MOV R169, R103 ;  /* 0x0000006700a97202 */ /* 0x000fe20000000f00 */
[----:B------:R-:W-:-:S07]  /*5570*/  IMAD.MOV.U32 R102, RZ, RZ, R111 ;  /* 0x000000ffff667224 */ /* 0x000fce00078e006f */
[----:B------:R-:W-:Y:S05]  /*5580*/  WARPSYNC.COLLECTIVE R110, `(.L_x_3207) ;  /* 0x000000006e087348 */ /* 0x000fea0003c00000 */
[----:B------:R0:W1:Y:S02]  /*5590*/  SHFL.BFLY P4, R111, R169, R114, R115 ;  /* 0x0c000072a96f7389 */ /* 0x0000640000080073 */
[----:B01----:R-:W-:Y:S01]  /*55a0*/  ENDCOLLECTIVE ;  /* 0x000000000000791b */ /* 0x003fe20003800000 */
.L_x_3207:
[----:B------:R-:W-:-:S05]  /*55b0*/  FADD.FTZ R102, R101, R102 ;  /* 0x0000006665667221 */ /* 0x000fca0000010000 */
[----:B------:R-:W-:Y:S01]  /*55c0*/  MOV R169, R102 ;  /* 0x0000006600a97202 */ /* 0x000fe20000000f00 */
[----:B------:R-:W-:-:S07]  /*55d0*/  IMAD.MOV.U32 R96, RZ, RZ, R111 ;  /* 0x000000ffff607224 */ /* 0x000fce00078e006f */
[----:B------:R-:W-:Y:S05]  /*55e0*/  WARPSYNC.COLLECTIVE R110, `(.L_x_3208) ;  /* 0x000000006e087348 */ /* 0x000fea0003c00000 */
[----:B------:R0:W1:Y:S02]  /*55f0*/  SHFL.BFLY P4, R111, R169, R114, R115 ;  /* 0x0c000072a96f7389 */ /* 0x0000640000080073 */
[----:B01----:R-:W-:Y:S01]  /*5600*/  ENDCOLLECTIVE ;  /* 0x000000000000791b */ /* 0x003fe20003800000 */
.L_x_3208:
[----:B------:R-:W-:Y:S01]  /*5610*/  MOV R97, R111 ;  /* 0x0000006f00617202 */ /* 0x000fe20000000f00 */
[----:B------:R-:W-:Y:S06]  /*5620*/  BRA `(.L_x_3209) ;  /* 0xffffffc400b47947 */ /* 0x000fec000383ffff */
.L_x_3210:
        /* <DEDUP_REMOVED lines=13> */
.L_x_11707:


//--------------------- .text._ZN10layer_norm22ln_bwd_finalize_kernelINS_22Kernel_traits_finalizeILj768Ef13__nv_bfloat16S2_S2_fjLb0ELj1024ELj4ENS_18Kernel_traits_baseILj768EfS2_S2_S2_fjLj1024EEEEELb0ELb1EEEvNS_9BwdParamsE --------------------------
	.section	.text._ZN10layer_norm22ln_bwd_finalize_kernelINS_22Kernel_traits_finalizeILj768Ef13__nv_bfloat16S2_S2_fjLb0ELj1024ELj4ENS_18Kernel_traits_baseILj768EfS2_S2_S2_fjLj1024EEEEELb0ELb1EEEvNS_9BwdParamsE,"ax",@progbits
	.align	128
        .global         _ZN10layer_norm22ln_bwd_finalize_kernelINS_22Kernel_traits_finalizeILj768Ef13__nv_bfloat16S2_S2_fjLb0ELj1024ELj4ENS_18Kernel_traits_baseILj768EfS2_S2_S2_fjLj1024EEEEELb0ELb1EEEvNS_9BwdParamsE
        .type           _ZN10layer_norm22ln_bwd_finalize_kernelINS_22Kernel_traits_finalizeILj768Ef13__nv_bfloat16S2_S2_fjLb0ELj1024ELj4ENS_18Kernel_traits_baseILj768EfS2_S2_S2_fjLj1024EEEEELb0ELb1EEEvNS_9BwdParamsE,@function
        .size           _ZN10layer_norm22ln_bwd_finalize_kernelINS_22Kernel_traits_finalizeILj768Ef13__nv_bfloat16S2_S2_fjLb0ELj1024ELj4ENS_18Kernel_traits_baseILj768EfS2_S2_S2_fjLj1024EEEEELb0ELb1EEEvNS_9BwdParamsE,(.L_x_11708 - _ZN10layer_norm22ln_bwd_finalize_kernelINS_22Kernel_traits_finalizeILj768Ef13__nv_bfloat16S2_S2_fjLb0ELj1024ELj4ENS_18Kernel_traits_baseILj768EfS2_S2_S2_fjLj1024EEEEELb0ELb1EEEvNS_9BwdParamsE)
        .other          _ZN10layer_norm22ln_bwd_finalize_kernelINS_22Kernel_traits_finalizeILj768Ef13__nv_bfloat16S2_S2_fjLb0ELj1024ELj4ENS_18Kernel_traits_baseILj768EfS2_S2_S2_fjLj1024EEEEELb0ELb1EEEvNS_9BwdParamsE,@"STO_CUDA_ENTRY STV_DEFAULT"
_ZN10layer_norm22ln_bwd_finalize_kernelINS_22Kernel_traits_finalizeILj768Ef13__nv_bfloat16S2_S2_fjLb0ELj1024ELj4ENS_18Kernel_traits_baseILj768EfS2_S2_S2_fjLj1024EEEEELb0ELb1EEEvNS_9BwdParamsE:
.text._ZN10layer_norm22ln_bwd_finalize_kernelINS_22Kernel_traits_finalizeILj768Ef13__nv_bfloat16S2_S2_fjLb0ELj1024ELj4ENS_18Kernel_traits_baseILj768EfS2_S2_S2_fjLj1024EEEEELb0ELb1EEEvNS_9BwdParamsE:
        /* <DEDUP_REMOVED lines=26> */
.L_x_3220:
[----:B0-2---:R-:W0:Y:S01]  /*01a0*/  LDC R10, c[0x0][0x210] ;  /* 0x00008400ff0a7b82 */ /* 0x005e220000000800 */
[----:B------:R-:W-:Y:S01]  /*01b0*/  BSSY B0, `(.L_x_3211) ;  /* 0x0000067000007945 */ /* 0x000fe20003800000 */
[----:B------:R-:W-:Y:S01]  /*01c0*/  HFMA2.MMA R26, -RZ, RZ, 0, 0 ;  /* 0x00000000ff1a7435 */ /* 0x000fe200000001ff */
[----:B------:R-:W-:Y:S02]  /*01d0*/  MOV R20, RZ ;  /* 0x000000ff00147202 */ /* 0x000fe40000000f00 */
[----:B0-----:R-:W-:-:S13]  /*01e0*/  ISETP.GE.U32.AND P1, PT, R5, R10, PT ;  /* 0x0000000a0500720c */ /* 0x001fda0003f26070 */
[----:B-1----:R-:W-:Y:S05]  /*01f0*/  @P1 BRA `(.L_x_3212) ;  /* 0x0000000400881947 */ /* 0x002fea0003800000 */
        /* <DEDUP_REMOVED lines=25> */
.L_x_3215:
        /* <DEDUP_REMOVED lines=34> */
.L_x_3214:
[----:B------:R-:W-:Y:S05]  /*05b0*/  BSYNC B1 ;  /* 0x0000000000017941 */ /* 0x000fea0003800000 */
.L_x_3213:
        /* <DEDUP_REMOVED lines=25> */
.L_x_3217:
[----:B------:R-:W-:Y:S05]  /*0750*/  BSYNC B1 ;  /* 0x0000000000017941 */ /* 0x000fea0003800000 */
.L_x_3216:
        /* <DEDUP_REMOVED lines=12> */
.L_x_3212:
[----:B------:R-:W-:Y:S05]  /*0820*/  BSYNC B0 ;  /* 0x0000000000007941 */ /* 0x000fea0003800000 */
.L_x_3211:
        /* <DEDUP_REMOVED lines=29> */
.L_x_3231:
[----:B------:R-:W-:Y:S01]  /*0a00*/  @!P1 SHF.R.U32.HI R12, RZ, 0x3, R0 ;  /* 0x00000003ff0c9819 */ /* 0x000fe20000011600 */
[----:B----4-:R-:W-:Y:S01]  /*0a10*/  FADD.FTZ R14, R9, R14 ;  /* 0x0000000e090e7221 */ /* 0x010fe20000010000 */
[----:B---3--:R-:W-:Y:S02]  /*0a20*/  FADD.FTZ R11, R10, R11 ;  /* 0x0000000b0a0b7221 */ /* 0x008fe40000010000 */
[----:B------:R-:W-:-:S05]  /*0a30*/  @!P1 LOP3.LUT R12, R12, 0x1ffffffc, RZ, 0xc0, !PT ;  /* 0x1ffffffc0c0c9812 */ /* 0x000fca00078ec0ff */
[----:B------:R3:W-:Y:S04]  /*0a40*/  @!P1 STS [R12+UR4+0x2000], R14 ;  /* 0x0020000e0c009988 */ /* 0x0007e80008000804 */
[----:B------:R3:W-:Y:S02]  /*0a50*/  @!P1 STS [R12+UR4+0x2080], R11 ;  /* 0x0020800b0c009988 */ /* 0x0007e40008000804 */
.L_x_3218:
[----:B------:R-:W-:Y:S05]  /*0a60*/  WARPSYNC.ALL ;  /* 0x0000000000007948 */ /* 0x000fea0003800000 */
[----:B------:R-:W-:Y:S01]  /*0a70*/  BAR.SYNC.DEFER_BLOCKING 0x0 ;  /* 0x0000000000007b1d */ /* 0x000fe20000010000 */
[C---:B------:R-:W-:Y:S02]  /*0a80*/  ISETP.GT.U32.AND P1, PT, R3.reuse, -0x301, PT ;  /* 0xfffffcff0300780c */ /* 0x040fe40003f24070 */
[----:B------:R-:W-:-:S05]  /*0a90*/  IADD3 R3, R3, 0x300, RZ ;  /* 0x0000030003037810 */ /* 0x000fca0007ffe0ff */
[----:B--23--:R-:W2:Y:S08]  /*0aa0*/  @P0 LDC.64 R10, c[0x0][0x318] ;  /* 0x0000c600ff0a0b82 */ /* 0x00ceb00000000a00 */
[----:B------:R-:W3:Y:S01]  /*0ab0*/  @P0 LDC.64 R12, c[0x0][0x310] ;  /* 0x0000c400ff0c0b82 */ /* 0x000ee20000000a00 */
[----:B------:R-:W4:Y:S04]  /*0ac0*/  @P0 LDS.64 R14, [R6+0x2000] ;  /* 0x00200000060e0984 */ /* 0x000f280000000a00 */
[----:B------:R-:W5:Y:S01]  /*0ad0*/  @P0 LDS.64 R16, [R6+0x2080] ;  /* 0x0020800006100984 */ /* 0x000f620000000a00 */
[----:B--2---:R-:W-:-:S04]  /*0ae0*/  @P0 IMAD.WIDE.U32 R10, R4, 0x8, R10 ;  /* 0x00000008040a0825 */ /* 0x004fc800078e000a */
[C---:B---3--:R-:W-:Y:S01]  /*0af0*/  @P0 IMAD.WIDE.U32 R12, R4.reuse, 0x8, R12 ;  /* 0x00000008040c0825 */ /* 0x048fe200078e000c */
[----:B------:R-:W-:Y:S01]  /*0b00*/  IADD3 R4, R4, 0x180, RZ ;  /* 0x0000018004047810 */ /* 0x000fe20007ffe0ff */
[----:B----4-:R2:W-:Y:S04]  /*0b10*/  @P0 STG.E.64 desc[UR6][R10.64], R14 ;  /* 0x0000000e0a000986 */ /* 0x0105e8000c101b06 */
[----:B-----5:R2:W-:Y:S01]  /*0b20*/  @P0 STG.E.64 desc[UR6][R12.64], R16 ;  /* 0x000000100c000986 */ /* 0x0205e2000c101b06 */
[----:B------:R-:W-:Y:S05]  /*0b30*/  @P1 BRA `(.L_x_3220) ;  /* 0xfffffff400981947 */ /* 0x000fea000383ffff */
[----:B------:R-:W-:Y:S05]  /*0b40*/  EXIT ;  /* 0x000000000000794d */ /* 0x000fea0003800000 */
.L_x_3219:
[----:B------:R-:W-:Y:S01]  /*0b50*/  HFMA2.MMA R19, -RZ, RZ, 0, 5.9604644775390625e-08 ;  /* 0x00000001ff137435 */ /* 0x000fe200000001ff */
[----:B0--3--:R-:W-:Y:S01]  /*0b60*/  MOV R20, R10 ;  /* 0x0000000a00147202 */ /* 0x009fe20000000f00 */
[----:B------:R-:W-:Y:S01]  /*0b70*/  IMAD.MOV.U32 R22, RZ, RZ, 0x1f ;  /* 0x0000001fff167424 */ /* 0x000fe200078e00ff */
[----:B------:R-:W-:-:S08]  /*0b80*/  MOV R17, 0xffffffff ;  /* 0xffffffff00117802 */ /* 0x000fd00000000f00 */
[----:B-12---:R-:W-:Y:S05]  /*0b90*/  WARPSYNC.COLLECTIVE R17, `(.L_x_3221) ;  /* 0x0000000011087348 */ /* 0x006fea0003c00000 */
[----:B------:R0:W3:Y:S02]  /*0ba0*/  SHFL.BFLY P2, R18, R20, R19, R22 ;  /* 0x0c00001314127389 */ /* 0x0000e40000040016 */
[----:B0123--:R-:W-:Y:S01]  /*0bb0*/  ENDCOLLECTIVE ;  /* 0x000000000000791b */ /* 0x00ffe20003800000 */
.L_x_3221:
[----:B------:R-:W-:Y:S01]  /*0bc0*/  HFMA2.MMA R19, -RZ, RZ, 0, 1.1920928955078125e-07 ;  /* 0x00000002ff137435 */ /* 0x000fe200000001ff */
[----:B------:R-:W-:-:S05]  /*0bd0*/  MOV R11, R18 ;  /* 0x00000012000b7202 */ /* 0x000fca0000000f00 */
[----:B------:R-:W-:-:S05]  /*0be0*/  FADD.FTZ R11, R10, R11 ;  /* 0x0000000b0a0b7221 */ /* 0x000fca0000010000 */
[----:B------:R-:W-:-:S07]  /*0bf0*/  MOV R20, R11 ;  /* 0x0000000b00147202 */ /* 0x000fce0000000f00 */
[----:B------:R-:W-:Y:S05]  /*0c00*/  WARPSYNC.COLLECTIVE R17, `(.L_x_3222) ;  /* 0x0000000011087348 */ /* 0x000fea0003c00000 */
[----:B------:R0:W1:Y:S02]  /*0c10*/  SHFL.BFLY P2, R18, R20, R19, R22 ;  /* 0x0c00001314127389 */ /* 0x0000640000040016 */
[----:B01----:R-:W-:Y:S01]  /*0c20*/  ENDCOLLECTIVE ;  /* 0x000000000000791b */ /* 0x003fe20003800000 */
.L_x_3222:
[----:B------:R-:W-:Y:S01]  /*0c30*/  HFMA2.MMA R19, -RZ, RZ, 0, 2.384185791015625e-07 ;  /* 0x00000004ff137435 */ /* 0x000fe200000001ff */
[----:B------:R-:W-:-:S04]  /*0c40*/  IMAD.MOV.U32 R12, RZ, RZ, R18 ;  /* 0x000000ffff0c7224 */ /* 0x000fc800078e0012 */
[----:B------:R-:W-:-:S05]  /*0c50*/  FADD.FTZ R12, R11, R12 ;  /* 0x0000000c0b0c7221 */ /* 0x000fca0000010000 */
[----:B------:R-:W-:-:S07]  /*0c60*/  MOV R20, R12 ;  /* 0x0000000c00147202 */ /* 0x000fce0000000f00 */
[----:B------:R-:W-:Y:S05]  /*0c70*/  WARPSYNC.COLLECTIVE R17, `(.L_x_3223) ;  /* 0x0000000011087348 */ /* 0x000fea0003c00000 */
[----:B------:R0:W1:Y:S02]  /*0c80*/  SHFL.BFLY P2, R18, R20, R19, R22 ;  /* 0x0c00001314127389 */ /* 0x0000640000040016 */
[----:B01----:R-:W-:Y:S01]  /*0c90*/  ENDCOLLECTIVE ;  /* 0x000000000000791b */ /* 0x003fe20003800000 */
.L_x_3223:
[----:B------:R-:W-:Y:S01]  /*0ca0*/  IMAD.MOV.U32 R19, RZ, RZ, 0x8 ;  /* 0x00000008ff137424 */ /* 0x000fe200078e00ff */
[----:B------:R-:W-:-:S05]  /*0cb0*/  MOV R13, R18 ;  /* 0x00000012000d7202 */ /* 0x000fca0000000f00 */
[----:B------:R-:W-:-:S05]  /*0cc0*/  FADD.FTZ R13, R12, R13 ;  /* 0x0000000d0c0d7221 */ /* 0x000fca0000010000 */
[----:B------:R-:W-:-:S07]  /*0cd0*/  MOV R20, R13 ;  /* 0x0000000d00147202 */ /* 0x000fce0000000f00 */
[----:B------:R-:W-:Y:S05]  /*0ce0*/  WARPSYNC.COLLECTIVE R17, `(.L_x_3224) ;  /* 0x0000000011087348 */ /* 0x000fea0003c00000 */
[----:B------:R0:W1:Y:S02]  /*0cf0*/  SHFL.BFLY P2, R18, R20, R19, R22 ;  /* 0x0c00001314127389 */ /* 0x0000640000040016 */
[----:B01----:R-:W-:Y:S01]  /*0d00*/  ENDCOLLECTIVE ;  /* 0x000000000000791b */ /* 0x003fe20003800000 */
.L_x_3224:
[----:B------:R-:W-:Y:S01]  /*0d10*/  HFMA2.MMA R19, -RZ, RZ, 0, 9.5367431640625e-07 ;  /* 0x00000010ff137435 */ /* 0x000fe200000001ff */
[----:B------:R-:W-:-:S05]  /*0d20*/  MOV R10, R18 ;  /* 0x00000012000a7202 */ /* 0x000fca0000000f00 */
[----:B------:R-:W-:-:S05]  /*0d30*/  FADD.FTZ R10, R13, R10 ;  /* 0x0000000a0d0a7221 */ /* 0x000fca0000010000 */
[----:B------:R-:W-:-:S07]  /*0d40*/  MOV R20, R10 ;  /* 0x0000000a00147202 */ /* 0x000fce0000000f00 */
[----:B------:R-:W-:Y:S05]  /*0d50*/  WARPSYNC.COLLECTIVE R17, `(.L_x_3225) ;  /* 0x0000000011087348 */ /* 0x000fea0003c00000 */
[----:B------:R0:W1:Y:S02]  /*0d60*/  SHFL.BFLY P2, R18, R20, R19, R22 ;  /* 0x0c00001314127389 */ /* 0x0000640000040016 */
[----:B01----:R-:W-:Y:S01]  /*0d70*/  ENDCOLLECTIVE ;  /* 0x000000000000791b */ /* 0x003fe20003800000 */
.L_x_3225:
[----:B------:R-:W-:Y:S01]  /*0d80*/  HFMA2.MMA R19, -RZ, RZ, 0, 5.9604644775390625e-08 ;  /* 0x00000001ff137435 */ /* 0x000fe200000001ff */
[----:B------:R-:W-:Y:S01]  /*0d90*/  IMAD.MOV.U32 R20, RZ, RZ, R9 ;  /* 0x000000ffff147224 */ /* 0x000fe200078e0009 */
[----:B------:R-:W-:-:S09]  /*0da0*/  MOV R11, R18 ;  /* 0x00000012000b7202 */ /* 0x000fd20000000f00 */
[----:B------:R-:W-:Y:S05]  /*0db0*/  WARPSYNC.COLLECTIVE R17, `(.L_x_3226) ;  /* 0x0000000011087348 */ /* 0x000fea0003c00000 */
[----:B------:R0:W1:Y:S02]  /*0dc0*/  SHFL.BFLY P2, R18, R20, R19, R22 ;  /* 0x0c00001314127389 */ /* 0x0000640000040016 */
[----:B01----:R-:W-:Y:S01]  /*0dd0*/  ENDCOLLECTIVE ;  /* 0x000000000000791b */ /* 0x003fe20003800000 */
.L_x_3226:
[----:B------:R-:W-:Y:S01]  /*0de0*/  HFMA2.MMA R19, -RZ, RZ, 0, 1.1920928955078125e-07 ;  /* 0x00000002ff137435 */ /* 0x000fe200000001ff */
[----:B------:R-:W-:-:S05]  /*0df0*/  MOV R12, R18 ;  /* 0x00000012000c7202 */ /* 0x000fca0000000f00 */
[----:B------:R-:W-:-:S05]  /*0e00*/  FADD.FTZ R14, R9, R12 ;  /* 0x0000000c090e7221 */ /* 0x000fca0000010000 */
[----:B------:R-:W-:-:S07]  /*0e10*/  MOV R20, R14 ;  /* 0x0000000e00147202 */ /* 0x000fce0000000f00 */
[----:B------:R-:W-:Y:S05]  /*0e20*/  WARPSYNC.COLLECTIVE R17, `(.L_x_3227) ;  /* 0x0000000011087348 */ /* 0x000fea0003c00000 */
[----:B------:R0:W1:Y:S02]  /*0e30*/  SHFL.BFLY P2, R18, R20, R19, R22 ;  /* 0x0c00001314127389 */ /* 0x0000640000040016 */
[----:B01----:R-:W-:Y:S01]  /*0e40*/  ENDCOLLECTIVE ;  /* 0x000000000000791b */ /* 0x003fe20003800000 */
.L_x_3227:
[----:B------:R-:W-:Y:S01]  /*0e50*/  HFMA2.MMA R19, -RZ, RZ, 0, 2.384185791015625e-07 ;  /* 0x00000004ff137435 */ /* 0x000fe200000001ff */
[----:B------:R-:W-:-:S04]  /*0e60*/  IMAD.MOV.U32 R13, RZ, RZ, R18 ;  /* 0x000000ffff0d7224 */ /* 0x000fc800078e0012 */
[----:B------:R-:W-:-:S05]  /*0e70*/  FADD.FTZ R15, R14, R13 ;  /* 0x0000000d0e0f7221 */ /* 0x000fca0000010000 */
[----:B------:R-:W-:-:S07]  /*0e80*/  MOV R20, R15 ;  /* 0x0000000f00147202 */ /* 0x000fce0000000f00 */
[----:B------:R-:W-:Y:S05]  /*0e90*/  WARPSYNC.COLLECTIVE R17, `(.L_x_3228) ;  /* 0x0000000011087348 */ /* 0x000fea0003c00000 */
[----:B------:R0:W1:Y:S02]  /*0ea0*/  SHFL.BFLY P2, R18, R20, R19, R22 ;  /* 0x0c00001314127389 */ /* 0x0000640000040016 */
[----:B01----:R-:W-:Y:S01]  /*0eb0*/  ENDCOLLECTIVE ;  /* 0x000000000000791b */ /* 0x003fe20003800000 */
.L_x_3228:
[----:B------:R-:W-:Y:S01]  /*0ec0*/  IMAD.MOV.U32 R19, RZ, RZ, 0x8 ;  /* 0x00000008ff137424 */ /* 0x000fe200078e00ff */
[----:B------:R-:W-:-:S05]  /*0ed0*/  MOV R16, R18 ;  /* 0x0000001200107202 */ /* 0x000fca0000000f00 */
[----:B------:R-:W-:-:S05]  /*0ee0*/  FADD.FTZ R16, R15, R16 ;  /* 0x000000100f107221 */ /* 0x000fca0000010000 */
[----:B------:R-:W-:-:S07]  /*0ef0*/  MOV R20, R16 ;  /* 0x0000001000147202 */ /* 0x000fce0000000f00 */
[----:B------:R-:W-:Y:S05]  /*0f00*/  WARPSYNC.COLLECTIVE R17, `(.L_x_3229) ;  /* 0x0000000011087348 */ /* 0x000fea0003c00000 */
[----:B------:R0:W1:Y:S02]  /*0f10*/  SHFL.BFLY P2, R18, R20, R19, R22 ;  /* 0x0c00001314127389 */ /* 0x0000640000040016 */
[----:B01----:R-:W-:Y:S01]  /*0f20*/  ENDCOLLECTIVE ;  /* 0x000000000000791b */ /* 0x003fe20003800000 */
.L_x_3229:
[----:B------:R-:W-:Y:S01]  /*0f30*/  HFMA2.MMA R19, -RZ, RZ, 0, 9.5367431640625e-07 ;  /* 0x00000010ff137435 */ /* 0x000fe200000001ff */
[----:B------:R-:W-:-:S05]  /*0f40*/  MOV R9, R18 ;  /* 0x0000001200097202 */ /* 0x000fca0000000f00 */
[----:B------:R-:W-:-:S05]  /*0f50*/  FADD.FTZ R9, R16, R9 ;  /* 0x0000000910097221 */ /* 0x000fca0000010000 */
[----:B------:R-:W-:-:S07]  /*0f60*/  MOV R20, R9 ;  /* 0x0000000900147202 */ /* 0x000fce0000000f00 */
[----:B------:R-:W-:Y:S05]  /*0f70*/  WARPSYNC.COLLECTIVE R17, `(.L_x_3230) ;  /* 0x0000000011087348 */ /* 0x000fea0003c00000 */
[----:B------:R0:W1:Y:S02]  /*0f80*/  SHFL.BFLY P2, R18, R20, R19, R22 ;  /* 0x0c00001314127389 */ /* 0x0000640000040016 */
[----:B01----:R-:W-:Y:S01]  /*0f90*/  ENDCOLLECTIVE ;  /* 0x000000000000791b */ /* 0x003fe20003800000 */
.L_x_3230:
[----:B------:R-:W-:Y:S01]  /*0fa0*/  MOV R14, R18 ;  /* 0x00000012000e7202 */ /* 0x000fe20000000f00 */
[----:B------:R-:W-:Y:S06]  /*0fb0*/  BRA `(.L_x_3231) ;  /* 0xfffffff800907947 */ /* 0x000fec000383ffff */
.L_x_3232:
        /* <DEDUP_REMOVED lines=12> */
.L_x_11708:


//--------------------- .text._ZN10layer_norm13ln_bwd_kernelINS_13Kernel_traitsIf13__nv_bfloat16S2_S2_fjLj768ELj1ELj4ELj1ELj16ENS_18Kernel_traits_baseILj768EfS2_S2_S2_fjLj128EEEEELb1ELb0ELb1ELb1EEEvNS_9BwdParamsE --------------------------
	.section	.text._ZN10layer_norm13ln_bwd_kernelINS_13Kernel_traitsIf13__nv_bfloat16S2_S2_fjLj768ELj1ELj4ELj1ELj16ENS_18Kernel_traits_baseILj768EfS2_S2_S2_fjLj128EEEEELb1ELb0ELb1ELb1EEEvNS_9BwdParamsE,"ax",@progbits
	.align	128
        .global         _ZN10layer_norm13ln_bwd_kernelINS_13Kernel_traitsIf13__nv_bfloat16S2_S2_fjLj768ELj1ELj4ELj1ELj16ENS_18Kernel_traits_baseILj768EfS2_S2_S2_fjLj128EEEEELb1ELb0ELb1ELb1EEEvNS_9BwdParamsE
        .type           _ZN10layer_norm13ln_bwd_kernelINS_13Kernel_traitsIf13__nv_bfloat16S2_S2_fjLj768ELj1ELj4ELj1ELj16ENS_18Kernel_traits_baseILj768EfS2_S2_S2_fjLj128EEEEELb1ELb0ELb1ELb1EEEvNS_9BwdParamsE,@function
        .size           _ZN10layer_norm13ln_bwd_kernelINS_13Kernel_traitsIf13__nv_bfloat16S2_S2_fjLj768ELj1ELj4ELj1ELj16ENS_18Kernel_traits_baseILj768EfS2_S2_S2_fjLj128EEEEELb1ELb0ELb1ELb1EEEvNS_9BwdParamsE,(.L_x_11709 - _ZN10layer_norm13ln_bwd_kernelINS_13Kernel_traitsIf13__nv_bfloat16S2_S2_fjLj768ELj1ELj4ELj1ELj16ENS_18Kernel_traits_baseILj768EfS2_S2_S2_fjLj128EEEEELb1ELb0ELb1ELb1EEEvNS_9BwdParamsE)
        .other          _ZN10layer_norm13ln_bwd_kernelINS_13Kernel_traitsIf13__nv_bfloat16S2_S2_fjLj768ELj1ELj4ELj1ELj16ENS_18Kernel_traits_baseILj768EfS2_S2_S2_fjLj128EEEEELb1ELb0ELb1ELb1EEEvNS_9BwdParamsE,@"STO_CUDA_ENTRY STV_DEFAULT"
_ZN10layer_norm13ln_bwd_kernelINS_13Kernel_traitsIf13__nv_bfloat16S2_S2_fjLj768ELj1ELj4ELj1ELj16ENS_18Kernel_traits_baseILj768EfS2_S2_S2_fjLj128EEEEELb1ELb0ELb1ELb1EEEvNS_9BwdParamsE:
.text._ZN10layer_norm13ln_bwd_kernelINS_13Kernel_traitsIf13__nv_bfloat16S2_S2_fjLj768ELj1ELj4ELj1ELj16ENS_18Kernel_traits_baseILj768EfS2_S2_S2_fjLj128EEEEELb1ELb0ELb1ELb1EEEvNS_9BwdParamsE:
        /* <DEDUP_REMOVED lines=38> */
.L_x_3234:
[----:B------:R-:W-:Y:S01]  /*0260*/  SHF.L.U32 R3, R0, 0x5, RZ ;  /* 0x0000000500037819 */ /* 0x000fe200000006ff */
[----:B------:R-:W-:Y:S01]  /*0270*/  ULDC.64 UR6, c[0x0][0x260] ;  /* 0x0000980000067ab9 */ /* 0x000fe20000000a00 */
[----:B------:R-:W0:Y:S02]  /*0280*/  LDC.U8 R104, c[0x0][0x2a0] ;  /* 0x0000a800ff687b82 */ /* 0x000e240000000000 */
[----:B------:R-:W-:-:S04]  /*0290*/  LOP3.LUT R3, R3, 0x3e0, RZ, 0xc0, !PT ;  /* 0x000003e003037812 */ /* 0x000fc800078ec0ff */
[----:B------:R-:W-:-:S05]  /*02a0*/  IADD3 R4, P0, R3, UR6, RZ ;  /* 0x0000000603047c10 */ /* 0x000fca000ff1e0ff */
[----:B------:R-:W-:-:S05]  /*02b0*/  IMAD.X R5, RZ, RZ, UR7, P0 ;  /* 0x00000007ff057e24 */ /* 0x000fca00080e06ff */
        /* <DEDUP_REMOVED lines=30> */
.L_x_3312:
[----:B------:R-:W0:Y:S08]  /*04a0*/  LDC.64 R94, c[0x0][0x288] ;  /* 0x0000a200ff5e7b82 */ /* 0x000e300000000a00 */
[----:B------:R-:W1:Y:S08]  /*04b0*/  LDC R131, c[0x0][0x218] ;  /* 0x00008600ff837b82 */ /* 0x000e700000000800 */
[----:B------:R-:W2:Y:S01]  /*04c0*/  LDC.64 R92, c[0x0][0x258] ;  /* 0x00009600ff5c7b82 */ /* 0x000ea20000000a00 */
[----:B0-----:R-:W-:-:S07]  /*04d0*/  IMAD.WIDE R94, R2, 0x4, R94 ;  /* 0x00000004025e7825 */ /* 0x001fce00078e025e */
[----:B------:R-:W0:Y:S01]  /*04e0*/  LDC.64 R96, c[0x0][0x280] ;  /* 0x0000a000ff607b82 */ /* 0x000e220000000a00 */
[----:B------:R-:W3:Y:S07]  /*04f0*/  LDG.E R136, desc[UR4][R94.64] ;  /* 0x000000045e887981 */ /* 0x000eee000c1e1900 */
[----:B------:R-:W4:Y:S01]  /*0500*/  LDC.64 R98, c[0x0][0x250] ;  /* 0x00009400ff627b82 */ /* 0x000f220000000a00 */
[----:B-1----:R-:W-:-:S07]  /*0510*/  IMAD R102, R2, R131, RZ ;  /* 0x0000008302667224 */ /* 0x002fce00078e02ff */
[----:B------:R-:W1:Y:S01]  /*0520*/  LDC.64 R100, c[0x0][0x2c8] ;  /* 0x0000b200ff647b82 */ /* 0x000e620000000a00 */
[----:B------:R-:W-:Y:S01]  /*0530*/  SHF.R.S32.HI R103, RZ, 0x1f, R102 ;  /* 0x0000001fff677819 */ /* 0x000fe20000011466 */
[----:B--2---:R-:W-:Y:S01]  /*0540*/  IMAD.WIDE R92, R2, 0x4, R92 ;  /* 0x00000004025c7825 */ /* 0x004fe200078e025c */
[----:B------:R-:W-:Y:S02]  /*0550*/  LOP3.LUT R130, R0, 0x1f, RZ, 0xc0, !PT ;  /* 0x0000001f00827812 */ /* 0x000fe400078ec0ff */
[----:B------:R-:W-:Y:S01]  /*0560*/  LEA.HI R103, R103, R102, RZ, 0x3 ;  /* 0x0000006667677211 */ /* 0x000fe200078f18ff */
[----:B------:R-:W-:Y:S01]  /*0570*/  BSSY B1, `(.L_x_3236) ;  /* 0x0000146000017945 */ /* 0x000fe20003800000 */
[----:B-----5:R-:W5:Y:S01]  /*0580*/  LDG.E R105, desc[UR4][R92.64] ;  /* 0x000000045c697981 */ /* 0x020f62000c1e1900 */
[----:B0-----:R-:W-:Y:S01]  /*0590*/  IMAD.WIDE R96, R2, 0x4, R96 ;  /* 0x0000000402607825 */ /* 0x001fe200078e0260 */
[----:B------:R-:W-:-:S04]  /*05a0*/  LEA.HI.SX32 R128, R103, R130, 0x1d ;  /* 0x0000008267807211 */ /* 0x000fc800078feaff */
[C---:B------:R-:W-:Y:S01]  /*05b0*/  IADD3 R107, R128.reuse, 0x20, RZ ;  /* 0x00000020806b7810 */ /* 0x040fe20007ffe0ff */
[----:B------:R1:W5:Y:S01]  /*05c0*/  LDG.E R129, desc[UR4][R96.64] ;  /* 0x0000000460817981 */ /* 0x000362000c1e1900 */
[----:B------:R-:W-:Y:S01]  /*05d0*/  IADD3 R106, R128, 0x40, RZ ;  /* 0x00000040806a7810 */ /* 0x000fe20007ffe0ff */
[----:B----4-:R-:W-:-:S04]  /*05e0*/  IMAD.WIDE R98, R2, 0x4, R98 ;  /* 0x0000000402627825 */ /* 0x010fc800078e0262 */
[----:B-1----:R-:W-:-:S04]  /*05f0*/  IMAD.WIDE.U32 R96, R128, 0x10, R100 ;  /* 0x0000001080607825 */ /* 0x002fc800078e0064 */
[----:B------:R-:W-:-:S04]  /*0600*/  IMAD.WIDE.U32 R94, R107, 0x10, R100 ;  /* 0x000000106b5e7825 */ /* 0x000fc800078e0064 */
[----:B------:R-:W-:Y:S01]  /*0610*/  IMAD.WIDE.U32 R92, R106, 0x10, R100 ;  /* 0x000000106a5c7825 */ /* 0x000fe200078e0064 */
[----:B---3--:R-:W-:-:S13]  /*0620*/  ISETP.GT.AND P2, PT, R136, RZ, PT ;  /* 0x000000ff8800720c */ /* 0x008fda0003f44270 */
[----:B------:R-:W-:Y:S05]  /*0630*/  @P2 BRA `(.L_x_3237) ;  /* 0x0000000000682947 */ /* 0x000fea0003800000 */
[----:B-----5:R-:W-:Y:S01]  /*0640*/  ISETP.GE.AND P3, PT, R129, 0x1, PT ;  /* 0x000000018100780c */ /* 0x020fe20003f66270 */
[----:B------:R-:W-:Y:S01]  /*0650*/  IMAD.U32 R136, RZ, RZ, UR14 ;  /* 0x0000000eff887e24 */ /* 0x000fe2000f8e00ff */
[----:B------:R-:W0:Y:S01]  /*0660*/  LDC.64 R102, c[0x0][0x240] ;  /* 0x00009000ff667b82 */ /* 0x000e220000000a00 */
[----:B------:R-:W-:-:S03]  /*0670*/  MOV R137, UR15 ;  /* 0x0000000f00897c02 */ /* 0x000fc60008000f00 */
[----:B------:R-:W-:-:S04]  /*0680*/  ISETP.NE.U32.AND P0, PT, R136, RZ, PT ;  /* 0x000000ff8800720c */ /* 0x000fc80003f05070 */
[----:B------:R-:W-:-:S03]  /*0690*/  ISETP.NE.AND.EX P0, PT, R137, RZ, PT, P0 ;  /* 0x000000ff8900720c */ /* 0x000fc60003f05300 */
[----:B------:R-:W-:-:S05]  /*06a0*/  @P3 IADD3 R98, R129, -0x1, RZ ;  /* 0xffffffff81623810 */ /* 0x000fca0007ffe0ff */
[----:B------:R-:W-:-:S05]  /*06b0*/  @P3 IMAD R98, R98, R131, RZ ;  /* 0x0000008362623224 */ /* 0x000fca00078e02ff */
[----:B------:R-:W-:Y:S01]  /*06c0*/  @P3 SHF.R.S32.HI R99, RZ, 0x1f, R98 ;  /* 0x0000001fff633819 */ /* 0x000fe20000011462 */
[----:B------:R1:W5:Y:S03]  /*06d0*/  @P0 LDG.E.128 R140, desc[UR4][R96.64] ;  /* 0x00000004608c0981 */ /* 0x000366000c1e1d00 */
[----:B------:R-:W-:Y:S01]  /*06e0*/  @P3 LEA.HI R101, R99, R98, RZ, 0x3 ;  /* 0x0000006263653211 */ /* 0x000fe200078f18ff */
[----:B------:R-:W-:Y:S01]  /*06f0*/  IMAD.MOV.U32 R99, RZ, RZ, RZ ;  /* 0x000000ffff637224 */ /* 0x000fe200078e00ff */
[----:B------:R-:W5:Y:S02]  /*0700*/  @P0 LDG.E.128 R4, desc[UR4][R92.64] ;  /* 0x000000045c040981 */ /* 0x000f64000c1e1d00 */
[----:B------:R-:W-:Y:S02]  /*0710*/  @P3 LEA.HI.SX32 R99, R101, R130, 0x1d ;  /* 0x0000008265633211 */ /* 0x000fe400078feaff */
[----:B------:R2:W5:Y:S02]  /*0720*/  @P0 LDG.E.128 R8, desc[UR4][R94.64] ;  /* 0x000000045e080981 */ /* 0x000564000c1e1d00 */
[----:B------:R-:W-:-:S02]  /*0730*/  IADD3 R101, R99, 0x20, RZ ;  /* 0x0000002063657810 */ /* 0x000fc40007ffe0ff */
[C---:B-1----:R-:W-:Y:S01]  /*0740*/  IADD3 R97, R99.reuse, 0x40, RZ ;  /* 0x0000004063617810 */ /* 0x042fe20007ffe0ff */
[----:B0-----:R-:W-:-:S04]  /*0750*/  IMAD.WIDE.U32 R98, R99, 0x8, R102 ;  /* 0x0000000863627825 */ /* 0x001fc800078e0066 */
[--C-:B------:R-:W-:Y:S02]  /*0760*/  IMAD.WIDE.U32 R100, R101, 0x8, R102.reuse ;  /* 0x0000000865647825 */ /* 0x100fe400078e0066 */
[----:B------:R-:W5:Y:S02]  /*0770*/  LDG.E.64 R98, desc[UR4][R98.64] ;  /* 0x0000000462627981 */ /* 0x000f64000c1e1b00 */
[----:B------:R-:W-:Y:S02]  /*0780*/  IMAD.WIDE.U32 R102, R97, 0x8, R102 ;  /* 0x0000000861667825 */ /* 0x000fe400078e0066 */
[----:B------:R-:W5:Y:S04]  /*0790*/  LDG.E.64 R100, desc[UR4][R100.64] ;  /* 0x0000000464647981 */ /* 0x000f68000c1e1b00 */
[----:B------:R-:W5:Y:S01]  /*07a0*/  LDG.E.64 R102, desc[UR4][R102.64] ;  /* 0x0000000466667981 */ /* 0x000f62000c1e1b00 */
[----:B--2---:R-:W-:Y:S01]  /*07b0*/  HFMA2.MMA R94, -RZ, RZ, 0, 0 ;  /* 0x00000000ff5e7435 */ /* 0x004fe200000001ff */
[----:B------:R-:W-:Y:S01]  /*07c0*/  IMAD.MOV.U32 R96, RZ, RZ, RZ ;  /* 0x000000ffff607224 */ /* 0x000fe200078e00ff */
[----:B------:R-:W-:Y:S09]  /*07d0*/  BRA `(.L_x_3238) ;  /* 0x00000010007c7947 */ /* 0x000ff20003800000 */
.L_x_3237:
        /* <DEDUP_REMOVED lines=8> */
[----:B------:R-:W-:Y:S01]  /*0860*/  LEA.HI R3, R3, R100, RZ, 0x3 ;  /* 0x0000006403037211 */ /* 0x000fe200078f18ff */
[----:B0-----:R-:W-:-:S04]  /*0870*/  IMAD.WIDE.U32 R108, R128, 0x10, R116 ;  /* 0x00000010806c7825 */ /* 0x001fc800078e0074 */
[--C-:B------:R-:W-:Y:S01]  /*0880*/  IMAD.WIDE.U32 R112, R107, 0x10, R116.reuse ;  /* 0x000000106b707825 */ /* 0x100fe200078e0074 */
[----:B------:R-:W-:Y:S01]  /*0890*/  LEA.HI.SX32 R3, R3, R130, 0x1d ;  /* 0x0000008203037211 */ /* 0x000fe200078feaff */
[----:B------:R-:W2:Y:S02]  /*08a0*/  LDG.E.128 R108, desc[UR4][R108.64] ;  /* 0x000000046c6c7981 */ /* 0x000ea4000c1e1d00 */
[----:B------:R-:W-:Y:S02]  /*08b0*/  IMAD.WIDE.U32 R116, R106, 0x10, R116 ;  /* 0x000000106a747825 */ /* 0x000fe400078e0074 */
[----:B------:R-:W2:Y:S04]  /*08c0*/  LDG.E.128 R112, desc[UR4][R112.64] ;  /* 0x0000000470707981 */ /* 0x000ea8000c1e1d00 */
[----:B------:R-:W2:Y:S01]  /*08d0*/  LDG.E.128 R116, desc[UR4][R116.64] ;  /* 0x0000000474747981 */ /* 0x000ea2000c1e1d00 */
[----:B---3--:R-:W-:-:S04]  /*08e0*/  IMAD.WIDE.U32 R120, R3, 0x10, R132 ;  /* 0x0000001003787825 */ /* 0x008fc800078e0084 */
[C---:B------:R-:W-:Y:S01]  /*08f0*/  VIADD R125, R3.reuse, 0x20 ;  /* 0x00000020037d7836 */ /* 0x040fe20000000000 */
[----:B------:R-:W-:Y:S01]  /*0900*/  IADD3 R3, R3, 0x40, RZ ;  /* 0x0000004003037810 */ /* 0x000fe20007ffe0ff */
[----:B------:R-:W3:Y:S02]  /*0910*/  LDG.E.128 R120, desc[UR4][R120.64] ;  /* 0x0000000478787981 */ /* 0x000ee4000c1e1d00 */
[----:B------:R-:W-:-:S04]  /*0920*/  IMAD.WIDE.U32 R124, R125, 0x10, R132 ;  /* 0x000000107d7c7825 */ /* 0x000fc800078e0084 */
[----:B------:R-:W-:Y:S02]  /*0930*/  IMAD.WIDE.U32 R132, R3, 0x10, R132 ;  /* 0x0000001003847825 */ /* 0x000fe400078e0084 */
[----:B------:R-:W3:Y:S04]  /*0940*/  LDG.E.128 R124, desc[UR4][R124.64] ;  /* 0x000000047c7c7981 */ /* 0x000ee8000c1e1d00 */
[----:B------:R-:W3:Y:S01]  /*0950*/  LDG.E.128 R132, desc[UR4][R132.64] ;  /* 0x0000000484847981 */ /* 0x000ee2000c1e1d00 */
[----:B-1----:R-:W-:-:S05]  /*0960*/  @P3 IADD3 R98, R129, -0x1, RZ ;  /* 0xffffffff81623810 */ /* 0x002fca0007ffe0ff */
[----:B------:R-:W-:-:S05]  /*0970*/  @P3 IMAD R98, R98, R131, RZ ;  /* 0x0000008362623224 */ /* 0x000fca00078e02ff */
[----:B------:R-:W-:-:S04]  /*0980*/  @P3 SHF.R.S32.HI R3, RZ, 0x1f, R98 ;  /* 0x0000001fff033819 */ /* 0x000fc80000011462 */
[----:B------:R-:W-:Y:S02]  /*0990*/  @P3 LEA.HI R3, R3, R98, RZ, 0x3 ;  /* 0x0000006203033211 */ /* 0x000fe400078f18ff */
[----:B------:R-:W-:Y:S02]  /*09a0*/  MOV R99, RZ ;  /* 0x000000ff00637202 */ /* 0x000fe40000000f00 */
[----:B------:R-:W-:-:S04]  /*09b0*/  @P3 LEA.HI.SX32 R99, R3, R130, 0x1d ;  /* 0x0000008203633211 */ /* 0x000fc800078feaff */
[C---:B------:R-:W-:Y:S01]  /*09c0*/  IADD3 R3, R99.reuse, 0x40, RZ ;  /* 0x0000004063037810 */ /* 0x040fe20007ffe0ff */
[C---:B------:R-:W-:Y:S02]  /*09d0*/  VIADD R101, R99.reuse, 0x20 ;  /* 0x0000002063657836 */ /* 0x040fe40000000000 */
[----:B----4-:R-:W-:-:S04]  /*09e0*/  IMAD.WIDE.U32 R98, R99, 0x8, R102 ;  /* 0x0000000863627825 */ /* 0x010fc800078e0066 */
[--C-:B------:R-:W-:Y:S02]  /*09f0*/  IMAD.WIDE.U32 R100, R101, 0x8, R102.reuse ;  /* 0x0000000865647825 */ /* 0x100fe400078e0066 */
[----:B------:R-:W5:Y:S02]  /*0a00*/  LDG.E.64 R98, desc[UR4][R98.64] ;  /* 0x0000000462627981 */ /* 0x000f64000c1e1b00 */
[----:B------:R-:W-:Y:S02]  /*0a10*/  IMAD.WIDE.U32 R102, R3, 0x8, R102 ;  /* 0x0000000803667825 */ /* 0x000fe400078e0066 */
[----:B------:R-:W5:Y:S04]  /*0a20*/  LDG.E.64 R100, desc[UR4][R100.64] ;  /* 0x0000000464647981 */ /* 0x000f68000c1e1b00 */
[----:B------:R-:W5:Y:S01]  /*0a30*/  LDG.E.64 R102, desc[UR4][R102.64] ;  /* 0x0000000466667981 */ /* 0x000f62000c1e1b00 */
[----:B------:R-:W-:Y:S01]  /*0a40*/  IMAD.U32 R136, RZ, RZ, UR14 ;  /* 0x0000000eff887e24 */ /* 0x000fe2000f8e00ff */
[----:B------:R-:W-:-:S04]  /*0a50*/  MOV R137, UR15 ;  /* 0x0000000f00897c02 */ /* 0x000fc80008000f00 */
[----:B------:R-:W-:-:S04]  /*0a60*/  ISETP.NE.U32.AND P0, PT, R136, RZ, PT ;  /* 0x000000ff8800720c */ /* 0x000fc80003f05070 */
[----:B------:R-:W-:-:S13]  /*0a70*/  ISETP.NE.AND.EX P0, PT, R137, RZ, PT, P0 ;  /* 0x000000ff8900720c */ /* 0x000fda0003f05300 */
[----:B------:R-:W5:Y:S04]  /*0a80*/  @P0 LDG.E.128 R140, desc[UR4][R96.64] ;  /* 0x00000004608c0981 */ /* 0x000f68000c1e1d00 */
[----:B------:R0:W5:Y:S04]  /*0a90*/  @P0 LDG.E.128 R8, desc[UR4][R94.64] ;  /* 0x000000045e080981 */ /* 0x000168000c1e1d00 */
[----:B------:R1:W5:Y:S01]  /*0aa0*/  @P0 LDG.E.128 R4, desc[UR4][R92.64] ;  /* 0x000000045c040981 */ /* 0x000362000c1e1d00 */
[----:B------:R-:W-:-:S04]  /*0ab0*/  ISETP.NE.AND P0, PT, R104, RZ, PT ;  /* 0x000000ff6800720c */ /* 0x000fc80003f05270 */
[----:B--2---:R-:W-:Y:S02]  /*0ac0*/  FSEL R178, R144, RZ, !P0 ;  /* 0x000000ff90b27208 */ /* 0x004fe40004000000 */
[----:B0-----:R-:W-:Y:S02]  /*0ad0*/  PRMT R94, R111, 0x7632, R94 ;  /* 0x000076326f5e7816 */ /* 0x001fe4000000005e */
[----:B------:R-:W-:Y:S01]  /*0ae0*/  PRMT R138, R109, 0x7632, R138 ;  /* 0x000076326d8a7816 */ /* 0x000fe2000000008a */
[----:B------:R-:W-:Y:S01]  /*0af0*/  IMAD.U32 R95, R112, 0x10000, RZ ;  /* 0x00010000705f7824 */ /* 0x000fe200078e00ff */
[----:B------:R-:W-:Y:S02]  /*0b00*/  PRMT R3, R108, 0x7632, R3 ;  /* 0x000076326c037816 */ /* 0x000fe40000000003 */
[----:B-1----:R-:W-:Y:S02]  /*0b10*/  PRMT R93, R112, 0x7632, R93 ;  /* 0x00007632705d7816 */ /* 0x002fe4000000005d */
[----:B------:R-:W-:Y:S01]  /*0b20*/  PRMT R150, R117, 0x7632, R150 ;  /* 0x0000763275967816 */ /* 0x000fe20000000096 */
[----:B------:R-:W-:Y:S01]  /*0b30*/  FADD.FTZ R144, -R178, R95 ;  /* 0x0000005fb2907221 */ /* 0x000fe20000010100 */
[----:B------:R-:W-:-:S02]  /*0b40*/  PRMT R139, R110, 0x7632, R139 ;  /* 0x000076326e8b7816 */ /* 0x000fc4000000008b */
[C---:B------:R-:W-:Y:S01]  /*0b50*/  PRMT R151, R118.reuse, 0x7632, R151 ;  /* 0x0000763276977816 */ /* 0x040fe20000000097 */
[----:B------:R-:W-:Y:S01]  /*0b60*/  IMAD.U32 R118, R118, 0x10000, RZ ;  /* 0x0001000076767824 */ /* 0x000fe200078e00ff */
[----:B------:R-:W-:Y:S02]  /*0b70*/  SHF.L.U32 R110, R110, 0x10, RZ ;  /* 0x000000106e6e7819 */ /* 0x000fe400000006ff */
[----:B------:R-:W-:Y:S01]  /*0b80*/  SHF.L.U32 R92, R94, 0x10, RZ ;  /* 0x000000105e5c7819 */ /* 0x000fe200000006ff */
[----:B------:R-:W-:Y:S01]  /*0b90*/  IMAD.U32 R138, R138, 0x10000, RZ ;  /* 0x000100008a8a7824 */ /* 0x000fe200078e00ff */
[----:B------:R-:W-:Y:S02]  /*0ba0*/  SHF.L.U32 R108, R108, 0x10, RZ ;  /* 0x000000106c6c7819 */ /* 0x000fe400000006ff */
[----:B------:R-:W-:Y:S02]  /*0bb0*/  SHF.L.U32 R111, R111, 0x10, RZ ;  /* 0x000000106f6f7819 */ /* 0x000fe400000006ff */
[----:B------:R-:W-:Y:S01]  /*0bc0*/  SHF.L.U32 R95, R150, 0x10, RZ ;  /* 0x00000010965f7819 */ /* 0x000fe200000006ff */
[----:B------:R-:W-:Y:S01]  /*0bd0*/  IMAD.U32 R93, R93, 0x10000, RZ ;  /* 0x000100005d5d7824 */ /* 0x000fe200078e00ff */
        /* <DEDUP_REMOVED lines=9> */
[C---:B------:R-:W-:Y:S01]  /*0c70*/  FADD.FTZ R116, -R178.reuse, R111 ;  /* 0x0000006fb2747221 */ /* 0x040fe20000010100 */
[C---:B------:R-:W-:Y:S01]  /*0c80*/  FADD.FTZ R110, -R178.reuse, R138 ;  /* 0x0000008ab26e7221 */ /* 0x040fe20000010100 */
[----:B------:R-:W-:Y:S01]  /*0c90*/  FADD.FTZ R170, -R178, R95 ;  /* 0x0000005fb2aa7221 */ /* 0x000fe20000010100 */
[----:B---3--:R-:W-:Y:S01]  /*0ca0*/  PRMT R92, R120, 0x7632, R92 ;  /* 0x00007632785c7816 */ /* 0x008fe2000000005c */
[C---:B------:R-:W-:Y:S01]  /*0cb0*/  FADD.FTZ R94, -R178.reuse, R3 ;  /* 0x00000003b25e7221 */ /* 0x040fe20000010100 */
[----:B------:R-:W-:Y:S01]  /*0cc0*/  FADD.FTZ R138, -R178, R93 ;  /* 0x0000005db28a7221 */ /* 0x000fe20000010100 */
[----:B------:R-:W-:Y:S01]  /*0cd0*/  SHF.L.U32 R95, R120, 0x10, RZ ;  /* 0x00000010785f7819 */ /* 0x000fe200000006ff */
[----:B------:R-:W-:Y:S01]  /*0ce0*/  FADD.FTZ R146, -R178, R113 ;  /* 0x00000071b2927221 */ /* 0x000fe20000010100 */
[----:B------:R-:W-:-:S02]  /*0cf0*/  PRMT R145, R114, 0x7632, R145 ;  /* 0x0000763272917816 */ /* 0x000fc40000000091 */
[----:B------:R-:W-:Y:S01]  /*0d00*/  SHF.L.U32 R97, R97, 0x10, RZ ;  /* 0x0000001061617819 */ /* 0x000fe200000006ff */
[----:B------:R-:W-:Y:S01]  /*0d10*/  IMAD.U32 R109, R109, 0x10000, RZ ;  /* 0x000100006d6d7824 */ /* 0x000fe200078e00ff */
[----:B------:R-:W-:Y:S01]  /*0d20*/  SHF.L.U32 R114, R114, 0x10, RZ ;  /* 0x0000001072727819 */ /* 0x000fe200000006ff */
[----:B------:R-:W-:Y:S01]  /*0d30*/  FMUL.FTZ R3, R105, R108 ;  /* 0x0000006c69037220 */ /* 0x000fe20000410000 */
[----:B------:R-:W-:Y:S01]  /*0d40*/  SHF.L.U32 R139, R139, 0x10, RZ ;  /* 0x000000108b8b7819 */ /* 0x000fe200000006ff */
[C---:B------:R-:W-:Y:S01]  /*0d50*/  FMUL.FTZ R113, R105.reuse, R116 ;  /* 0x0000007469717220 */ /* 0x040fe20000410000 */
[----:B------:R-:W-:Y:S01]  /*0d60*/  SHF.L.U32 R92, R92, 0x10, RZ ;  /* 0x000000105c5c7819 */ /* 0x000fe200000006ff */
[C---:B------:R-:W-:Y:S01]  /*0d70*/  FMUL.FTZ R108, R105.reuse, R94 ;  /* 0x0000005e696c7220 */ /* 0x040fe20000410000 */
[----:B------:R-:W-:Y:S01]  /*0d80*/  FMUL.FTZ R116, R105, R138 ;  /* 0x0000008a69747220 */ /* 0x000fe20000410000 */
[----:B------:R-:W-:Y:S01]  /*0d90*/  FMUL.FTZ R138, R32, R95 ;  /* 0x0000005f208a7220 */ /* 0x000fe20000410000 */
[----:B------:R-:W-:Y:S01]  /*0da0*/  PRMT R147, R115, 0x7632, R147 ;  /* 0x0000763273937816 */ /* 0x000fe20000000093 */
[C---:B------:R-:W-:Y:S01]  /*0db0*/  FADD.FTZ R150, -R178.reuse, R97 ;  /* 0x00000061b2967221 */ /* 0x040fe20000010100 */
[C---:B------:R-:W-:Y:S01]  /*0dc0*/  FADD.FTZ R96, -R178.reuse, R109 ;  /* 0x0000006db2607221 */ /* 0x040fe20000010100 */
[C---:B------:R-:W-:Y:S01]  /*0dd0*/  FADD.FTZ R154, -R178.reuse, R114 ;  /* 0x00000072b29a7221 */ /* 0x040fe20000010100 */
[----:B------:R-:W-:Y:S01]  /*0de0*/  PRMT R97, R121, 0x7632, R97 ;  /* 0x0000763279617816 */ /* 0x000fe20000000061 */
[----:B------:R-:W-:Y:S01]  /*0df0*/  FADD.FTZ R114, -R178, R139 ;  /* 0x0000008bb2727221 */ /* 0x000fe20000010100 */
[C---:B------:R-:W-:Y:S01]  /*0e00*/  PRMT R175, R135.reuse, 0x7632, R175 ;  /* 0x0000763287af7816 */ /* 0x040fe200000000af */
[-C--:B------:R-:W-:Y:S01]  /*0e10*/  FFMA.FTZ R37, R108, R92.reuse, R37 ;  /* 0x0000005c6c257223 */ /* 0x080fe20000010025 */
[----:B------:R-:W-:Y:S01]  /*0e20*/  SHF.L.U32 R93, R135, 0x10, RZ ;  /* 0x00000010875d7819 */ /* 0x000fe200000006ff */
[----:B------:R-:W-:Y:S01]  /*0e30*/  FADD.FTZ R61, R61, R92 ;  /* 0x0000005c3d3d7221 */ /* 0x000fe20000010000 */
[----:B------:R-:W-:Y:S01]  /*0e40*/  FMUL.FTZ R135, R33, R92 ;  /* 0x0000005c21877220 */ /* 0x000fe20000410000 */
[----:B------:R-:W-:-:S02]  /*0e50*/  IMAD.U32 R139, R121, 0x10000, RZ ;  /* 0x00010000798b7824 */ /* 0x000fc400078e00ff */
[----:B------:R-:W-:Y:S01]  /*0e60*/  FFMA.FTZ R36, R3, R95, R36 ;  /* 0x0000005f03247223 */ /* 0x000fe20000010024 */
[----:B------:R-:W-:Y:S01]  /*0e70*/  FADD.FTZ R60, R60, R95 ;  /* 0x0000005f3c3c7221 */ /* 0x000fe20000010000 */
[----:B------:R-:W-:Y:S01]  /*0e80*/  FADD.FTZ R92, RZ, R138 ;  /* 0x0000008aff5c7221 */ /* 0x000fe20000010000 */
[----:B------:R-:W-:Y:S01]  /*0e90*/  SHF.L.U32 R145, R145, 0x10, RZ ;  /* 0x0000001091917819 */ /* 0x000fe200000006ff */
[----:B------:R-:W-:Y:S01]  /*0ea0*/  FFMA.FTZ R95, R3, R138, RZ ;  /* 0x0000008a035f7223 */ /* 0x000fe200000100ff */
[----:B------:R-:W-:Y:S01]  /*0eb0*/  IMAD.U32 R147, R147, 0x10000, RZ ;  /* 0x0001000093937824 */ /* 0x000fe200078e00ff */
[----:B------:R-:W-:Y:S01]  /*0ec0*/  PRMT R167, R133, 0x7632, R167 ;  /* 0x0000763285a77816 */ /* 0x000fe200000000a7 */
[----:B------:R-:W-:Y:S01]  /*0ed0*/  FMUL.FTZ R109, R105, R96 ;  /* 0x00000060696d7220 */ /* 0x000fe20000410000 */
[----:B------:R-:W-:Y:S01]  /*0ee0*/  SHF.L.U32 R169, R133, 0x10, RZ ;  /* 0x0000001085a97819 */ /* 0x000fe200000006ff */
[C---:B------:R-:W-:Y:S01]  /*0ef0*/  FMUL.FTZ R133, R105.reuse, R144 ;  /* 0x0000009069857220 */ /* 0x040fe20000410000 */
[----:B------:R-:W-:Y:S01]  /*0f00*/  FMUL.FTZ R110, R105, R110 ;  /* 0x0000006e696e7220 */ /* 0x000fe20000410000 */
[----:B------:R-:W-:-:S02]  /*0f10*/  IMAD.U32 R94, R97, 0x10000, RZ ;  /* 0x00010000615e7824 */ /* 0x000fc400078e00ff */
[----:B------:R-:W-:Y:S01]  /*0f20*/  FMUL.FTZ R144, R34, R139 ;  /* 0x0000008b22907220 */ /* 0x000fe20000410000 */
[----:B------:R-:W-:Y:S01]  /*0f30*/  FADD.FTZ R97, R92, R135 ;  /* 0x000000875c617221 */ /* 0x000fe20000010000 */
[----:B------:R-:W-:Y:S01]  /*0f40*/  FFMA.FTZ R92, R108, R135, R95 ;  /* 0x000000876c5c7223 */ /* 0x000fe2000001005f */
[C---:B------:R-:W-:Y:S01]  /*0f50*/  FADD.FTZ R158, -R178.reuse, R145 ;  /* 0x00000091b29e7221 */ /* 0x040fe20000010100 */
[----:B------:R-:W-:Y:S01]  /*0f60*/  FADD.FTZ R162, -R178, R147 ;  /* 0x00000093b2a27221 */ /* 0x000fe20000010100 */
[----:B------:R-:W-:Y:S01]  /*0f70*/  FFMA.FTZ R38, R109, R139, R38 ;  /* 0x0000008b6d267223 */ /* 0x000fe20000010026 */
[----:B------:R-:W-:Y:S01]  /*0f80*/  FADD.FTZ R62, R62, R139 ;  /* 0x0000008b3e3e7221 */ /* 0x000fe20000010000 */
[----:B------:R-:W-:Y:S01]  /*0f90*/  PRMT R145, R122, 0x7632, R145 ;  /* 0x000076327a917816 */ /* 0x000fe20000000091 */
[-C--:B------:R-:W-:Y:S01]  /*0fa0*/  FFMA.FTZ R39, R110, R94.reuse, R39 ;  /* 0x0000005e6e277223 */ /* 0x080fe20000010027 */
[----:B------:R-:W-:Y:S01]  /*0fb0*/  SHF.L.U32 R147, R122, 0x10, RZ ;  /* 0x000000107a937819 */ /* 0x000fe200000006ff */
[----:B------:R-:W-:Y:S01]  /*0fc0*/  FADD.FTZ R63, R63, R94 ;  /* 0x0000005e3f3f7221 */ /* 0x000fe20000010000 */
[----:B------:R-:W-:Y:S01]  /*0fd0*/  FMUL.FTZ R139, R35, R94 ;  /* 0x0000005e238b7220 */ /* 0x000fe20000410000 */
[----:B------:R-:W-:Y:S01]  /*0fe0*/  FADD.FTZ R94, R97, R144 ;  /* 0x00000090615e7221 */ /* 0x000fe20000010000 */
[----:B------:R-:W-:Y:S01]  /*0ff0*/  SHF.L.U32 R148, R148, 0x10, RZ ;  /* 0x0000001094947819 */ /* 0x000fe200000006ff */
[----:B------:R-:W-:Y:S01]  /*1000*/  FFMA.FTZ R95, R109, R144, R92 ;  /* 0x000000906d5f7223 */ /* 0x000fe2000001005c */
[C---:B------:R-:W-:Y:S01]  /*1010*/  PRMT R159, R127.reuse, 0x7632, R159 ;  /* 0x000076327f9f7816 */ /* 0x040fe2000000009f */
[----:B------:R-:W-:-:S02]  /*1020*/  IMAD.U32 R161, R127, 0x10000, RZ ;  /* 0x000100007fa17824 */ /* 0x000fc400078e00ff */
[----:B------:R-:W-:Y:S01]  /*1030*/  FMUL.FTZ R127, R105, R146 ;  /* 0x00000092697f7220 */ /* 0x000fe20000410000 */
[----:B------:R-:W-:Y:S01]  /*1040*/  SHF.L.U32 R96, R145, 0x10, RZ ;  /* 0x0000001091607819 */ /* 0x000fe200000006ff */
[----:B------:R-:W-:Y:S01]  /*1050*/  FMUL.FTZ R146, R28, R147 ;  /* 0x000000931c927220 */ /* 0x000fe20000410000 */
[----:B------:R-:W-:Y:S01]  /*1060*/  FADD.FTZ R97, R94, R139 ;  /* 0x0000008b5e617221 */ /* 0x000fe20000010000 */
[----:B------:R-:W-:Y:S01]  /*1070*/  FMUL.FTZ R111, R105, R112 ;  /* 0x00000070696f7220 */ /* 0x000fe20000410000 */
[----:B------:R-:W-:Y:S01]  /*1080*/  FFMA.FTZ R92, R110, R139, R95 ;  /* 0x0000008b6e5c7223 */ /* 0x000fe2000001005f */
[C---:B------:R-:W-:Y:S01]  /*1090*/  FADD.FTZ R164, -R178.reuse, R149 ;  /* 0x00000095b2a47221 */ /* 0x040fe20000010100 */
[--C-:B------:R-:W-:Y:S01]  /*10a0*/  FADD.FTZ R166, -R178, R148.reuse ;  /* 0x00000094b2a67221 */ /* 0x100fe20000010100 */
[----:B------:R-:W-:Y:S01]  /*10b0*/  PRMT R148, R123, 0x7632, R148 ;  /* 0x000076327b947816 */ /* 0x000fe20000000094 */
[----:B------:R-:W-:Y:S01]  /*10c0*/  FMUL.FTZ R112, R105, R114 ;  /* 0x0000007269707220 */ /* 0x000fe20000410000 */
[----:B------:R-:W-:Y:S01]  /*10d0*/  SHF.L.U32 R149, R123, 0x10, RZ ;  /* 0x000000107b957819 */ /* 0x000fe200000006ff */
[----:B------:R-:W-:Y:S01]  /*10e0*/  FMUL.FTZ R145, R29, R96 ;  /* 0x000000601d917220 */ /* 0x000fe20000410000 */
[----:B------:R-:W-:Y:S01]  /*10f0*/  FADD.FTZ R94, R97, R146 ;  /* 0x00000092615e7221 */ /* 0x000fe20000010000 */
[----:B------:R-:W-:Y:S01]  /*1100*/  FMUL.FTZ R114, R105, R118 ;  /* 0x0000007669727220 */ /* 0x000fe20000410000 */
[----:B------:R-:W-:Y:S01]  /*1110*/  FFMA.FTZ R95, R111, R146, R92 ;  /* 0x000000926f5f7223 */ /* 0x000fe2000001005c */
[----:B------:R-:W-:-:S02]  /*1120*/  IMAD.U32 R151, R151, 0x10000, RZ ;  /* 0x0001000097977824 */ /* 0x000fc400078e00ff */
[----:B------:R-:W-:Y:S01]  /*1130*/  FMUL.FTZ R118, R105, R150 ;  /* 0x0000009669767220 */ /* 0x000fe20000410000 */
[----:B------:R-:W-:Y:S01]  /*1140*/  SHF.L.U32 R150, R148, 0x10, RZ ;  /* 0x0000001094967819 */ /* 0x000fe200000006ff */
[----:B------:R-:W-:Y:S01]  /*1150*/  FMUL.FTZ R148, R30, R149 ;  /* 0x000000951e947220 */ /* 0x000fe20000410000 */
[----:B------:R-:W-:Y:S01]  /*1160*/  FADD.FTZ R97, R94, R145 ;  /* 0x000000915e617221 */ /* 0x000fe20000010000 */
[----:B------:R-:W-:Y:S01]  /*1170*/  PRMT R152, R119, 0x7632, R152 ;  /* 0x0000763277987816 */ /* 0x000fe20000000098 */
[----:B------:R-:W-:Y:S01]  /*1180*/  FFMA.FTZ R92, R112, R145, R95 ;  /* 0x00000091705c7223 */ /* 0x000fe2000001005f */
[--C-:B------:R-:W-:Y:S01]  /*1190*/  FADD.FTZ R174, -R178, R151.reuse ;  /* 0x00000097b2ae7221 */ /* 0x100fe20000010100 */
[----:B------:R-:W-:Y:S01]  /*11a0*/  PRMT R151, R124, 0x7632, R151 ;  /* 0x000076327c977816 */ /* 0x000fe20000000097 */
[----:B------:R-:W-:Y:S01]  /*11b0*/  FFMA.FTZ R40, R111, R147, R40 ;  /* 0x000000936f287223 */ /* 0x000fe20000010028 */
[----:B------:R-:W-:Y:S01]  /*11c0*/  FADD.FTZ R64, R64, R147 ;  /* 0x0000009340407221 */ /* 0x000fe20000010000 */
[----:B------:R-:W-:Y:S01]  /*11d0*/  SHF.L.U32 R117, R117, 0x10, RZ ;  /* 0x0000001075757819 */ /* 0x000fe200000006ff */
[----:B------:R-:W-:Y:S01]  /*11e0*/  IMAD.U32 R153, R124, 0x10000, RZ ;  /* 0x000100007c997824 */ /* 0x000fe200078e00ff */
[----:B------:R-:W-:Y:S01]  /*11f0*/  SHF.L.U32 R119, R119, 0x10, RZ ;  /* 0x0000001077777819 */ /* 0x000fe200000006ff */
[----:B------:R-:W-:Y:S01]  /*1200*/  FMUL.FTZ R147, R31, R150 ;  /* 0x000000961f937220 */ /* 0x000fe20000410000 */
[----:B------:R-:W-:Y:S01]  /*1210*/  FADD.FTZ R94, R97, R148 ;  /* 0x00000094615e7221 */ /* 0x000fe20000010000 */
[----:B------:R-:W-:Y:S01]  /*1220*/  IMAD.U32 R115, R115, 0x10000, RZ ;  /* 0x0001000073737824 */ /* 0x000fe200078e00ff */
[----:B------:R-:W-:Y:S01]  /*1230*/  SHF.L.U32 R152, R152, 0x10, RZ ;  /* 0x0000001098987819 */ /* 0x000fe200000006ff */
[----:B------:R-:W-:Y:S01]  /*1240*/  FFMA.FTZ R95, R113, R148, R92 ;  /* 0x00000094715f7223 */ /* 0x000fe2000001005c */
[----:B------:R-:W-:Y:S01]  /*1250*/  FFMA.FTZ R41, R112, R96, R41 ;  /* 0x0000006070297223 */ /* 0x000fe20000010029 */
[----:B------:R-:W-:Y:S01]  /*1260*/  FADD.FTZ R65, R65, R96 ;  /* 0x0000006041417221 */ /* 0x000fe20000010000 */
[----:B------:R-:W-:Y:S01]  /*1270*/  FFMA.FTZ R43, R114, R150, R43 ;  /* 0x00000096722b7223 */ /* 0x000fe2000001002b */
[----:B------:R-:W-:Y:S01]  /*1280*/  FADD.FTZ R67, R67, R150 ;  /* 0x0000009643437221 */ /* 0x000fe20000010000 */
[----:B------:R-:W-:-:S02]  /*1290*/  IMAD.U32 R96, R151, 0x10000, RZ ;  /* 0x0001000097607824 */ /* 0x000fc400078e00ff */
[----:B------:R-:W-:Y:S01]  /*12a0*/  FMUL.FTZ R150, R24, R153 ;  /* 0x0000009918967220 */ /* 0x000fe20000410000 */
[----:B------:R-:W-:Y:S01]  /*12b0*/  FADD.FTZ R97, R94, R147 ;  /* 0x000000935e617221 */ /* 0x000fe20000010000 */
[C---:B------:R-:W-:Y:S01]  /*12c0*/  FADD.FTZ R160, -R178.reuse, R115 ;  /* 0x00000073b2a07221 */ /* 0x040fe20000010100 */
[C---:B------:R-:W-:Y:S01]  /*12d0*/  FADD.FTZ R168, -R178.reuse, R117 ;  /* 0x00000075b2a87221 */ /* 0x040fe20000010100 */
[----:B------:R-:W-:Y:S01]  /*12e0*/  FADD.FTZ R176, -R178, R119 ;  /* 0x00000077b2b07221 */ /* 0x000fe20000010100 */
[----:B------:R-:W-:Y:S01]  /*12f0*/  FFMA.FTZ R94, R114, R147, R95 ;  /* 0x00000093725e7223 */ /* 0x000fe2000001005f */
[--C-:B------:R-:W-:Y:S01]  /*1300*/  FADD.FTZ R178, -R178, R152.reuse ;  /* 0x00000098b2b27221 */ /* 0x100fe20000010100 */
[----:B------:R-:W-:Y:S01]  /*1310*/  PRMT R152, R125, 0x7632, R152 ;  /* 0x000076327d987816 */ /* 0x000fe20000000098 */
[----:B------:R-:W-:Y:S01]  /*1320*/  FFMA.FTZ R42, R113, R149, R42 ;  /* 0x00000095712a7223 */ /* 0x000fe2000001002a */
[----:B------:R-:W-:Y:S01]  /*1330*/  SHF.L.U32 R155, R125, 0x10, RZ ;  /* 0x000000107d9b7819 */ /* 0x000fe200000006ff */
        /* <DEDUP_REMOVED lines=9> */
[C---:B------:R-:W-:Y:S01]  /*13d0*/  PRMT R156, R126.reuse, 0x7632, R156 ;  /* 0x000076327e9c7816 */ /* 0x040fe2000000009c */
[----:B------:R-:W-:Y:S01]  /*13e0*/  FMUL.FTZ R151, R27, R162 ;  /* 0x000000a21b977220 */ /* 0x000fe20000410000 */
[----:B------:R-:W-:Y:S01]  /*13f0*/  SHF.L.U32 R157, R126, 0x10, RZ ;  /* 0x000000107e9d7819 */ /* 0x000fe200000006ff */
[----:B------:R-:W-:Y:S01]  /*1400*/  FADD.FTZ R94, R97, R152 ;  /* 0x00000098615e7221 */ /* 0x000fe20000010000 */
[----:B------:R-:W-:Y:S01]  /*1410*/  FFMA.FTZ R95, R127, R152, R92 ;  /* 0x000000987f5f7223 */ /* 0x000fe2000001005c */
[C---:B------:R-:W-:Y:S01]  /*1420*/  FMUL.FTZ R121, R105.reuse, R164 ;  /* 0x000000a469797220 */ /* 0x040fe20000410000 */
[----:B------:R-:W-:Y:S01]  /*1430*/  FMUL.FTZ R125, R105, R154 ;  /* 0x0000009a697d7220 */ /* 0x000fe20000410000 */
        /* <DEDUP_REMOVED lines=10> */
[----:B------:R-:W-:Y:S01]  /*14e0*/  FMUL.FTZ R124, R105, R166 ;  /* 0x000000a6697c7220 */ /* 0x000fe20000410000 */
[----:B------:R-:W-:-:S02]  /*14f0*/  IMAD.U32 R166, R159, 0x10000, RZ ;  /* 0x000100009fa67824 */ /* 0x000fc400078e00ff */
[----:B------:R-:W-:Y:S01]  /*1500*/  FMUL.FTZ R156, R22, R161 ;  /* 0x000000a1169c7220 */ /* 0x000fe20000410000 */
        /* <DEDUP_REMOVED lines=26> */
[----:B------:R-:W-:-:S02]  /*16b0*/  IMAD.U32 R173, R134, 0x10000, RZ ;  /* 0x0001000086ad7824 */ /* 0x000fc400078e00ff */
[----:B------:R-:W-:Y:S01]  /*16c0*/  FMUL.FTZ R159, R19, R170 ;  /* 0x000000aa139f7220 */ /* 0x000fe20000410000 */
[----:B------:R-:W-:Y:S01]  /*16d0*/  FADD.FTZ R94, R97, R160 ;  /* 0x000000a0615e7221 */ /* 0x000fe20000010000 */
[----:B------:R-:W-:Y:S01]  /*16e0*/  FFMA.FTZ R95, R119, R160, R92 ;  /* 0x000000a0775f7223 */ /* 0x000fe2000001005c */
[----:B------:R-:W-:Y:S01]  /*16f0*/  FMUL.FTZ R117, R105, R172 ;  /* 0x000000ac69757220 */ /* 0x000fe20000410000 */
[----:B------:R-:W-:Y:S01]  /*1700*/  FFMA.FTZ R47, R118, R162, R47 ;  /* 0x000000a2762f7223 */ /* 0x000fe2000001002f */
[----:B------:R-:W-:Y:S01]  /*1710*/  FADD.FTZ R71, R71, R162 ;  /* 0x000000a247477221 */ /* 0x000fe20000010000 */
[----:B------:R-:W-:Y:S02]  /*1720*/  IMAD.U32 R172, R171, 0x10000, RZ ;  /* 0x00010000abac7824 */ /* 0x000fe400078e00ff */
        /* <DEDUP_REMOVED lines=8> */
[----:B------:R-:W-:Y:S01]  /*17b0*/  FMUL.FTZ R132, R105, R174 ;  /* 0x000000ae69847220 */ /* 0x000fe20000410000 */
[----:B------:R-:W-:Y:S01]  /*17c0*/  FFMA.FTZ R95, R117, R162, R92 ;  /* 0x000000a2755f7223 */ /* 0x000fe2000001005c */
[----:B------:R-:W-:Y:S01]  /*17d0*/  FFMA.FTZ R45, R116, R96, R45 ;  /* 0x00000060742d7223 */ /* 0x000fe2000001002d */
[----:B------:R-:W-:Y:S01]  /*17e0*/  FADD.FTZ R69, R69, R96 ;  /* 0x0000006045457221 */ /* 0x000fe20000010000 */
        /* <DEDUP_REMOVED lines=30> */
.L_x_3238:
[----:B------:R-:W-:Y:S05]  /*19d0*/  BSYNC B1 ;  /* 0x0000000000017941 */ /* 0x000fea0003800000 */
.L_x_3236:
        /* <DEDUP_REMOVED lines=26> */
.L_x_3324:
[----:B-1----:R-:W-:Y:S01]  /*1b80*/  FADD.FTZ R165, R165, R92 ;  /* 0x0000005ca5a57221 */ /* 0x002fe20000010000 */
[----:B------:R-:W-:Y:S01]  /*1b90*/  @P3 IADD3 R92, R129, -0x1, RZ ;  /* 0xffffffff815c3810 */ /* 0x000fe20007ffe0ff */
[----:B0-----:R-:W-:Y:S01]  /*1ba0*/  FADD.FTZ R94, R94, R93 ;  /* 0x0000005d5e5e7221 */ /* 0x001fe20000010000 */
[----:B------:R-:W-:Y:S03]  /*1bb0*/  BSSY B1, `(.L_x_3240) ;  /* 0x0000018000017945 */ /* 0x000fe60003800000 */
[----:B------:R-:W-:Y:S02]  /*1bc0*/  @P3 IMAD R92, R92, R131, RZ ;  /* 0x000000835c5c3224 */ /* 0x000fe400078e02ff */
[----:B------:R-:W-:-:S03]  /*1bd0*/  FMUL.FTZ R94, R94, UR8 ;  /* 0x000000085e5e7c20 */ /* 0x000fc60008410000 */
[----:B------:R-:W-:-:S04]  /*1be0*/  @P3 SHF.R.S32.HI R93, RZ, 0x1f, R92 ;  /* 0x0000001fff5d3819 */ /* 0x000fc8000001145c */
[----:B------:R-:W-:Y:S01]  /*1bf0*/  @P3 LEA.HI R93, R93, R92, RZ, 0x3 ;  /* 0x0000005c5d5d3211 */ /* 0x000fe200078f18ff */
[----:B------:R-:W-:-:S03]  /*1c00*/  IMAD.MOV.U32 R92, RZ, RZ, RZ ;  /* 0x000000ffff5c7224 */ /* 0x000fc600078e00ff */
[----:B------:R-:W-:Y:S01]  /*1c10*/  @P3 LEA.HI.SX32 R92, R93, R130, 0x1d ;  /* 0x000000825d5c3211 */ /* 0x000fe200078feaff */
[----:B------:R-:W-:Y:S01]  /*1c20*/  FMUL.FTZ R93, R165, UR8 ;  /* 0x00000008a55d7c20 */ /* 0x000fe20008410000 */
[----:B------:R-:W-:Y:S06]  /*1c30*/  @P2 BRA `(.L_x_3241) ;  /* 0x0000000000182947 */ /* 0x000fec0003800000 */
[----:B------:R-:W-:Y:S01]  /*1c40*/  ISETP.NE.U32.AND P0, PT, R136, RZ, PT ;  /* 0x000000ff8800720c */ /* 0x000fe20003f05070 */
[----:B------:R-:W-:-:S03]  /*1c50*/  HFMA2.MMA R96, -RZ, RZ, 0, 0 ;  /* 0x00000000ff607435 */ /* 0x000fc600000001ff */
[----:B------:R-:W-:-:S13]  /*1c60*/  ISETP.NE.AND.EX P0, PT, R137, RZ, PT, P0 ;  /* 0x000000ff8900720c */ /* 0x000fda0003f05300 */
[----:B------:R-:W-:Y:S05]  /*1c70*/  @!P0 BRA `(.L_x_3242) ;  /* 0x00000000002c8947 */ /* 0x000fea0003800000 */
[----:B------:R-:W-:Y:S01]  /*1c80*/  SHF.L.U32 R96, R140, 0x10, RZ ;  /* 0x000000108c607819 */ /* 0x000fe200000006ff */
[----:B------:R-:W-:Y:S06]  /*1c90*/  BRA `(.L_x_3242) ;  /* 0x0000000000247947 */ /* 0x000fec0003800000 */
.L_x_3241:
[----:B------:R-:W-:Y:S02]  /*1ca0*/  ISETP.NE.U32.AND P0, PT, R136, RZ, PT ;  /* 0x000000ff8800720c */ /* 0x000fe40003f05070 */
[----:B------:R-:W-:Y:S02]  /*1cb0*/  ISETP.NE.AND P1, PT, R104, RZ, PT ;  /* 0x000000ff6800720c */ /* 0x000fe40003f25270 */
[----:B------:R-:W-:Y:S02]  /*1cc0*/  ISETP.NE.AND.EX P0, PT, R137, RZ, PT, P0 ;  /* 0x000000ff8900720c */ /* 0x000fe40003f05300 */
[----:B------:R-:W-:-:S05]  /*1cd0*/  FSEL R96, R93, RZ, !P1 ;  /* 0x000000ff5d607208 */ /* 0x000fca0004800000 */
[----:B------:R-:W-:-:S04]  /*1ce0*/  FFMA.FTZ R95, R3, R94, R96 ;  /* 0x0000005e035f7223 */ /* 0x000fc80000010060 */
[----:B------:R-:W-:Y:S02]  /*1cf0*/  FADD.FTZ R96, R138, -R95 ;  /* 0x8000005f8a607221 */ /* 0x000fe40000010000 */
[----:B------:R-:W-:Y:S02]  /*1d00*/  @P0 IMAD.U32 R95, R140, 0x10000, RZ ;  /* 0x000100008c5f0824 */ /* 0x000fe400078e00ff */
[----:B------:R-:W-:-:S04]  /*1d10*/  FMUL.FTZ R96, R105, R96 ;  /* 0x0000006069607220 */ /* 0x000fc80000410000 */
[----:B------:R-:W-:-:S07]  /*1d20*/  @P0 FADD.FTZ R96, R96, R95 ;  /* 0x0000005f60600221 */ /* 0x000fce0000010000 */
.L_x_3242:
[----:B------:R-:W-:Y:S05]  /*1d30*/  BSYNC B1 ;  /* 0x0000000000017941 */ /* 0x000fea0003800000 */
.L_x_3240:
        /* <DEDUP_REMOVED lines=18> */
.L_x_3244:
        /* <DEDUP_REMOVED lines=8> */
.L_x_3245:
[----:B------:R-:W-:Y:S05]  /*1ee0*/  BSYNC B1 ;  /* 0x0000000000017941 */ /* 0x000fea0003800000 */
.L_x_3243:
        /* <DEDUP_REMOVED lines=13> */
[----:B------:R-:W-:Y:S01]  /*1fc0*/  SHF.L.U32 R96, R141, 0x10, RZ ;  /* 0x000000108d607819 */ /* 0x000fe200000006ff */
[----:B------:R-:W-:Y:S06]  /*1fd0*/  BRA `(.L_x_3248) ;  /* 0x00000000001c7947 */ /* 0x000fec0003800000 */
.L_x_3247:
[----:B------:R-:W-:-:S04]  /*1fe0*/  ISETP.NE.AND P4, PT, R104, RZ, PT ;  /* 0x000000ff6800720c */ /* 0x000fc80003f85270 */
[----:B------:R-:W-:-:S05]  /*1ff0*/  FSEL R96, R93, RZ, !P4 ;  /* 0x000000ff5d607208 */ /* 0x000fca0006000000 */
[----:B------:R-:W-:-:S04]  /*2000*/  FFMA.FTZ R95, R109, R94, R96 ;  /* 0x0000005e6d5f7223 */ /* 0x000fc80000010060 */
[----:B------:R-:W-:Y:S01]  /*2010*/  FADD.FTZ R96, R144, -R95 ;  /* 0x8000005f90607221 */ /* 0x000fe20000010000 */
[----:B------:R-:W-:-:S03]  /*2020*/  @P0 IMAD.U32 R95, R141, 0x10000, RZ ;  /* 0x000100008d5f0824 */ /* 0x000fc600078e00ff */
[----:B------:R-:W-:-:S04]  /*2030*/  FMUL.FTZ R96, R105, R96 ;  /* 0x0000006069607220 */ /* 0x000fc80000410000 */
[----:B------:R-:W-:-:S07]  /*2040*/  @P0 FADD.FTZ R96, R96, R95 ;  /* 0x0000005f60600221 */ /* 0x000fce0000010000 */
.L_x_3248:
[----:B------:R-:W-:Y:S05]  /*2050*/  BSYNC B1 ;  /* 0x0000000000017941 */ /* 0x000fea0003800000 */
.L_x_3246:
        /* <DEDUP_REMOVED lines=16> */
.L_x_3250:
        /* <DEDUP_REMOVED lines=8> */
.L_x_3251:
[----:B------:R-:W-:Y:S05]  /*21e0*/  BSYNC B1 ;  /* 0x0000000000017941 */ /* 0x000fea0003800000 */
.L_x_3249:
        /* <DEDUP_REMOVED lines=15> */
.L_x_3253:
[----:B------:R-:W-:-:S04]  /*22e0*/  ISETP.NE.AND P4, PT, R104, RZ, PT ;  /* 0x000000ff6800720c */ /* 0x000fc80003f85270 */
[----:B------:R-:W-:-:S05]  /*22f0*/  FSEL R96, R93, RZ, !P4 ;  /* 0x000000ff5d607208 */ /* 0x000fca0006000000 */
[----:B------:R-:W-:-:S04]  /*2300*/  FFMA.FTZ R95, R111, R94, R96 ;  /* 0x0000005e6f5f7223 */ /* 0x000fc80000010060 */
[----:B------:R-:W-:Y:S01]  /*2310*/  FADD.FTZ R96, R146, -R95 ;  /* 0x8000005f92607221 */ /* 0x000fe20000010000 */
[----:B------:R-:W-:-:S03]  /*2320*/  @P0 IMAD.U32 R95, R142, 0x10000, RZ ;  /* 0x000100008e5f0824 */ /* 0x000fc600078e00ff */
[----:B------:R-:W-:-:S04]  /*2330*/  FMUL.FTZ R96, R105, R96 ;  /* 0x0000006069607220 */ /* 0x000fc80000410000 */
[----:B------:R-:W-:-:S07]  /*2340*/  @P0 FADD.FTZ R96, R96, R95 ;  /* 0x0000005f60600221 */ /* 0x000fce0000010000 */
.L_x_3254:
[----:B------:R-:W-:Y:S05]  /*2350*/  BSYNC B1 ;  /* 0x0000000000017941 */ /* 0x000fea0003800000 */
.L_x_3252:
        /* <DEDUP_REMOVED lines=16> */
.L_x_3256:
        /* <DEDUP_REMOVED lines=8> */
.L_x_3257:
[----:B------:R-:W-:Y:S05]  /*24e0*/  BSYNC B1 ;  /* 0x0000000000017941 */ /* 0x000fea0003800000 */
.L_x_3255:
        /* <DEDUP_REMOVED lines=15> */
.L_x_3259:
[----:B------:R-:W-:-:S04]  /*25e0*/  ISETP.NE.AND P4, PT, R104, RZ, PT ;  /* 0x000000ff6800720c */ /* 0x000fc80003f85270 */
[----:B------:R-:W-:-:S05]  /*25f0*/  FSEL R96, R93, RZ, !P4 ;  /* 0x000000ff5d607208 */ /* 0x000fca0006000000 */
[----:B------:R-:W-:-:S04]  /*2600*/  FFMA.FTZ R95, R113, R94, R96 ;  /* 0x0000005e715f7223 */ /* 0x000fc80000010060 */
[----:B------:R-:W-:Y:S01]  /*2610*/  FADD.FTZ R96, R148, -R95 ;  /* 0x8000005f94607221 */ /* 0x000fe20000010000 */
[----:B------:R-:W-:-:S03]  /*2620*/  @P0 IMAD.U32 R95, R143, 0x10000, RZ ;  /* 0x000100008f5f0824 */ /* 0x000fc600078e00ff */
[----:B------:R-:W-:-:S04]  /*2630*/  FMUL.FTZ R96, R105, R96 ;  /* 0x0000006069607220 */ /* 0x000fc80000410000 */
[----:B------:R-:W-:-:S07]  /*2640*/  @P0 FADD.FTZ R96, R96, R95 ;  /* 0x0000005f60600221 */ /* 0x000fce0000010000 */
.L_x_3260:
[----:B------:R-:W-:Y:S05]  /*2650*/  BSYNC B1 ;  /* 0x0000000000017941 */ /* 0x000fea0003800000 */
.L_x_3258:
        /* <DEDUP_REMOVED lines=16> */
.L_x_3262:
        /* <DEDUP_REMOVED lines=8> */
.L_x_3263:
[----:B------:R-:W-:Y:S05]  /*27e0*/  BSYNC B1 ;  /* 0x0000000000017941 */ /* 0x000fea0003800000 */
.L_x_3261:
[----:B------:R-:W-:Y:S01]  /*27f0*/  @P3 LOP3.LUT P4, RZ, R99, 0xff000000, RZ, 0xc0, !PT ;  /* 0xff00000063ff3812 */ /* 0x000fe2000788c0ff */
[----:B------:R-:W-:Y:S01]  /*2800*/  BSSY B1, `(.L_x_3264) ;  /* 0x000001b000017945 */ /* 0x000fe20003800000 */
[----:B------:R-:W0:Y:S01]  /*2810*/  @P3 LDC.64 R98, c[0x0][0x298] ;  /* 0x0000a600ff623b82 */ /* 0x000e220000000a00 */
[----:B------:R-:W-:-:S04]  /*2820*/  @P1 F2FP.BF16.F32.PACK_AB R95, RZ, R96 ;  /* 0x00000060ff5f123e */ /* 0x000fc800000010ff */
[----:B------:R-:W-:Y:S01]  /*2830*/  @P1 PRMT R87, R87, 0x5410, R95 ;  /* 0x0000541057571816 */ /* 0x000fe2000000005f */
[----:B0-----:R-:W-:Y:S02]  /*2840*/  @P3 FMUL.FTZ R95, R96, R99 ;  /* 0x00000063605f3220 */ /* 0x001fe40000410000 */
[----:B------:R-:W0:Y:S02]  /*2850*/  @P1 LDC.64 R96, c[0x0][0x308] ;  /* 0x0000c200ff601b82 */ /* 0x000e240000000a00 */
[----:B------:R-:W-:-:S05]  /*2860*/  @P3 FMUL.FTZ R95, R95, R98 ;  /* 0x000000625f5f3220 */ /* 0x000fca0000410000 */
[----:B------:R-:W-:-:S04]  /*2870*/  @P3 FSEL R95, R95, RZ, P4 ;  /* 0x000000ff5f5f3208 */ /* 0x000fc80002000000 */
[----:B------:R-:W-:-:S04]  /*2880*/  @P3 F2FP.BF16.F32.PACK_AB R95, RZ, R95 ;  /* 0x0000005fff5f323e */ /* 0x000fc800000010ff */
[----:B------:R-:W-:Y:S01]  /*2890*/  @P3 PRMT R91, R91, 0x5410, R95 ;  /* 0x000054105b5b3816 */ /* 0x000fe2000000005f */
[----:B0-----:R-:W-:Y:S02]  /*28a0*/  @P1 IMAD.WIDE.U32 R128, R128, 0x10, R96 ;  /* 0x0000001080801825 */ /* 0x001fe400078e0060 */
[----:B------:R-:W0:Y:S03]  /*28b0*/  @P3 LDC.64 R96, c[0x0][0x2f8] ;  /* 0x0000be00ff603b82 */ /* 0x000e260000000a00 */
[----:B------:R1:W-:Y:S01]  /*28c0*/  @P1 STG.E.128 desc[UR4][R128.64], R84 ;  /* 0x0000005480001986 */ /* 0x0003e2000c101d04 */
[----:B0-----:R-:W-:-:S05]  /*28d0*/  @P3 IMAD.WIDE.U32 R96, R92, 0x10, R96 ;  /* 0x000000105c603825 */ /* 0x001fca00078e0060 */
[----:B------:R1:W-:Y:S01]  /*28e0*/  @P3 STG.E.128 desc[UR4][R96.64], R88 ;  /* 0x0000005860003986 */ /* 0x0003e2000c101d04 */
[----:B------:R-:W-:Y:S05]  /*28f0*/  @P2 BRA `(.L_x_3265) ;  /* 0x0000000000102947 */ /* 0x000fea0003800000 */
[----:B-1----:R-:W-:Y:S01]  /*2900*/  HFMA2.MMA R96, -RZ, RZ, 0, 0 ;  /* 0x00000000ff607435 */ /* 0x002fe200000001ff */
[----:B------:R-:W-:Y:S10]  /*2910*/  @!P0 BRA `(.L_x_3266) ;  /* 0x0000000000248947 */ /* 0x000ff40003800000 */
[----:B------:R-:W-:Y:S01]  /*2920*/  SHF.L.U32 R96, R8, 0x10, RZ ;  /* 0x0000001008607819 */ /* 0x000fe200000006ff */
[----:B------:R-:W-:Y:S06]  /*2930*/  BRA `(.L_x_3266) ;  /* 0x00000000001c7947 */ /* 0x000fec0003800000 */
.L_x_3265:
[----:B------:R-:W-:-:S04]  /*2940*/  ISETP.NE.AND P4, PT, R104, RZ, PT ;  /* 0x000000ff6800720c */ /* 0x000fc80003f85270 */
[----:B-1----:R-:W-:-:S05]  /*2950*/  FSEL R96, R93, RZ, !P4 ;  /* 0x000000ff5d607208 */ /* 0x002fca0006000000 */
[----:B------:R-:W-:-:S04]  /*2960*/  FFMA.FTZ R95, R133, R94, R96 ;  /* 0x0000005e855f7223 */ /* 0x000fc80000010060 */
[----:B------:R-:W-:Y:S01]  /*2970*/  FADD.FTZ R96, R150, -R95 ;  /* 0x8000005f96607221 */ /* 0x000fe20000010000 */
[----:B------:R-:W-:-:S03]  /*2980*/  @P0 IMAD.U32 R95, R8, 0x10000, RZ ;  /* 0x00010000085f0824 */ /* 0x000fc600078e00ff */
[----:B------:R-:W-:-:S04]  /*2990*/  FMUL.FTZ R96, R105, R96 ;  /* 0x0000006069607220 */ /* 0x000fc80000410000 */
[----:B------:R-:W-:-:S07]  /*29a0*/  @P0 FADD.FTZ R96, R96, R95 ;  /* 0x0000005f60600221 */ /* 0x000fce0000010000 */
.L_x_3266:
[----:B------:R-:W-:Y:S05]  /*29b0*/  BSYNC B1 ;  /* 0x0000000000017941 */ /* 0x000fea0003800000 */
.L_x_3264:
        /* <DEDUP_REMOVED lines=16> */
.L_x_3268:
        /* <DEDUP_REMOVED lines=8> */
.L_x_3269:
[----:B------:R-:W-:Y:S05]  /*2b40*/  BSYNC B1 ;  /* 0x0000000000017941 */ /* 0x000fea0003800000 */
.L_x_3267:
        /* <DEDUP_REMOVED lines=15> */
.L_x_3271:
[----:B------:R-:W-:-:S04]  /*2c40*/  ISETP.NE.AND P4, PT, R104, RZ, PT ;  /* 0x000000ff6800720c */ /* 0x000fc80003f85270 */
[----:B------:R-:W-:-:S05]  /*2c50*/  FSEL R96, R93, RZ, !P4 ;  /* 0x000000ff5d607208 */ /* 0x000fca0006000000 */
[----:B------:R-:W-:-:S04]  /*2c60*/  FFMA.FTZ R95, R127, R94, R96 ;  /* 0x0000005e7f5f7223 */ /* 0x000fc80000010060 */
[----:B------:R-:W-:Y:S01]  /*2c70*/  FADD.FTZ R96, R152, -R95 ;  /* 0x8000005f98607221 */ /* 0x000fe20000010000 */
[----:B------:R-:W-:-:S03]  /*2c80*/  @P0 SHF.L.U32 R95, R9, 0x10, RZ ;  /* 0x00000010095f0819 */ /* 0x000fc600000006ff */
[----:B------:R-:W-:-:S04]  /*2c90*/  FMUL.FTZ R96, R105, R96 ;  /* 0x0000006069607220 */ /* 0x000fc80000410000 */
[----:B------:R-:W-:-:S07]  /*2ca0*/  @P0 FADD.FTZ R96, R96, R95 ;  /* 0x0000005f60600221 */ /* 0x000fce0000010000 */
.L_x_3272:
[----:B------:R-:W-:Y:S05]  /*2cb0*/  BSYNC B1 ;  /* 0x0000000000017941 */ /* 0x000fea0003800000 */
.L_x_3270:
        /* <DEDUP_REMOVED lines=16> */
.L_x_3274:
        /* <DEDUP_REMOVED lines=8> */
.L_x_3275:
[----:B------:R-:W-:Y:S05]  /*2e40*/  BSYNC B1 ;  /* 0x0000000000017941 */ /* 0x000fea0003800000 */
.L_x_3273:
        /* <DEDUP_REMOVED lines=15> */
.L_x_3277:
[----:B------:R-:W-:-:S04]  /*2f40*/  ISETP.NE.AND P4, PT, R104, RZ, PT ;  /* 0x000000ff6800720c */ /* 0x000fc80003f85270 */
[----:B------:R-:W-:-:S05]  /*2f50*/  FSEL R96, R93, RZ, !P4 ;  /* 0x000000ff5d607208 */ /* 0x000fca0006000000 */
[----:B------:R-:W-:-:S04]  /*2f60*/  FFMA.FTZ R95, R125, R94, R96 ;  /* 0x0000005e7d5f7223 */ /* 0x000fc80000010060 */
[----:B------:R-:W-:Y:S01]  /*2f70*/  FADD.FTZ R96, R154, -R95 ;  /* 0x8000005f9a607221 */ /* 0x000fe20000010000 */
[----:B------:R-:W-:-:S03]  /*2f80*/  @P0 SHF.L.U32 R95, R10, 0x10, RZ ;  /* 0x000000100a5f0819 */ /* 0x000fc600000006ff */
[----:B------:R-:W-:-:S04]  /*2f90*/  FMUL.FTZ R96, R105, R96 ;  /* 0x0000006069607220 */ /* 0x000fc80000410000 */
[----:B------:R-:W-:-:S07]  /*2fa0*/  @P0 FADD.FTZ R96, R96, R95 ;  /* 0x0000005f60600221 */ /* 0x000fce0000010000 */
.L_x_3278:
[----:B------:R-:W-:Y:S05]  /*2fb0*/  BSYNC B1 ;  /* 0x0000000000017941 */ /* 0x000fea0003800000 */
.L_x_3276:
        /* <DEDUP_REMOVED lines=16> */
.L_x_3280:
        /* <DEDUP_REMOVED lines=8> */
.L_x_3281:
[----:B------:R-:W-:Y:S05]  /*3140*/  BSYNC B1 ;  /* 0x0000000000017941 */ /* 0x000fea0003800000 */
.L_x_3279:
        /* <DEDUP_REMOVED lines=15> */
.L_x_3283:
[----:B------:R-:W-:-:S04]  /*3240*/  ISETP.NE.AND P4, PT, R104, RZ, PT ;  /* 0x000000ff6800720c */ /* 0x000fc80003f85270 */
[----:B------:R-:W-:-:S05]  /*3250*/  FSEL R96, R93, RZ, !P4 ;  /* 0x000000ff5d607208 */ /* 0x000fca0006000000 */
[----:B------:R-:W-:-:S04]  /*3260*/  FFMA.FTZ R95, R123, R94, R96 ;  /* 0x0000005e7b5f7223 */ /* 0x000fc80000010060 */
[----:B------:R-:W-:Y:S01]  /*3270*/  FADD.FTZ R96, R156, -R95 ;  /* 0x8000005f9c607221 */ /* 0x000fe20000010000 */
[----:B------:R-:W-:-:S03]  /*3280*/  @P0 SHF.L.U32 R95, R11, 0x10, RZ ;  /* 0x000000100b5f0819 */ /* 0x000fc600000006ff */
[----:B------:R-:W-:-:S04]  /*3290*/  FMUL.FTZ R96, R105, R96 ;  /* 0x0000006069607220 */ /* 0x000fc80000410000 */
[----:B------:R-:W-:-:S07]  /*32a0*/  @P0 FADD.FTZ R96, R96, R95 ;  /* 0x0000005f60600221 */ /* 0x000fce0000010000 */
.L_x_3284:
[----:B------:R-:W-:Y:S05]  /*32b0*/  BSYNC B1 ;  /* 0x0000000000017941 */ /* 0x000fea0003800000 */
.L_x_3282:
        /* <DEDUP_REMOVED lines=16> */
.L_x_3286:
        /* <DEDUP_REMOVED lines=8> */
.L_x_3287:
[----:B------:R-:W-:Y:S05]  /*3440*/  BSYNC B1 ;  /* 0x0000000000017941 */ /* 0x000fea0003800000 */
.L_x_3285:
        /* <DEDUP_REMOVED lines=22> */
.L_x_3289:
[----:B------:R-:W-:-:S04]  /*35b0*/  ISETP.NE.AND P4, PT, R104, RZ, PT ;  /* 0x000000ff6800720c */ /* 0x000fc80003f85270 */
[----:B0-----:R-:W-:-:S05]  /*35c0*/  FSEL R96, R93, RZ, !P4 ;  /* 0x000000ff5d607208 */ /* 0x001fca0006000000 */
[----:B------:R-:W-:-:S04]  /*35d0*/  FFMA.FTZ R95, R121, R94, R96 ;  /* 0x0000005e795f7223 */ /* 0x000fc80000010060 */
[----:B------:R-:W-:Y:S01]  /*35e0*/  FADD.FTZ R96, R158, -R95 ;  /* 0x8000005f9e607221 */ /* 0x000fe20000010000 */
[----:B------:R-:W-:-:S03]  /*35f0*/  @P0 SHF.L.U32 R95, R4, 0x10, RZ ;  /* 0x00000010045f0819 */ /* 0x000fc600000006ff */
[----:B------:R-:W-:-:S04]  /*3600*/  FMUL.FTZ R96, R105, R96 ;  /* 0x0000006069607220 */ /* 0x000fc80000410000 */
[----:B------:R-:W-:-:S07]  /*3610*/  @P0 FADD.FTZ R96, R96, R95 ;  /* 0x0000005f60600221 */ /* 0x000fce0000010000 */
.L_x_3290:
[----:B------:R-:W-:Y:S05]  /*3620*/  BSYNC B1 ;  /* 0x0000000000017941 */ /* 0x000fea0003800000 */
.L_x_3288:
        /* <DEDUP_REMOVED lines=16> */
.L_x_3292:
        /* <DEDUP_REMOVED lines=8> */
.L_x_3293:
[----:B------:R-:W-:Y:S05]  /*37b0*/  BSYNC B1 ;  /* 0x0000000000017941 */ /* 0x000fea0003800000 */
.L_x_3291:
        /* <DEDUP_REMOVED lines=15> */
.L_x_3295:
[----:B------:R-:W-:-:S04]  /*38b0*/  ISETP.NE.AND P4, PT, R104, RZ, PT ;  /* 0x000000ff6800720c */ /* 0x000fc80003f85270 */
[----:B------:R-:W-:-:S05]  /*38c0*/  FSEL R96, R93, RZ, !P4 ;  /* 0x000000ff5d607208 */ /* 0x000fca0006000000 */
[----:B------:R-:W-:-:S04]  /*38d0*/  FFMA.FTZ R95, R119, R94, R96 ;  /* 0x0000005e775f7223 */ /* 0x000fc80000010060 */
[----:B------:R-:W-:Y:S01]  /*38e0*/  FADD.FTZ R96, R160, -R95 ;  /* 0x8000005fa0607221 */ /* 0x000fe20000010000 */
[----:B------:R-:W-:-:S03]  /*38f0*/  @P0 IMAD.U32 R95, R5, 0x10000, RZ ;  /* 0x00010000055f0824 */ /* 0x000fc600078e00ff */
[----:B------:R-:W-:-:S04]  /*3900*/  FMUL.FTZ R96, R105, R96 ;  /* 0x0000006069607220 */ /* 0x000fc80000410000 */
[----:B------:R-:W-:-:S07]  /*3910*/  @P0 FADD.FTZ R96, R96, R95 ;  /* 0x0000005f60600221 */ /* 0x000fce0000010000 */
.L_x_3296:
[----:B------:R-:W-:Y:S05]  /*3920*/  BSYNC B1 ;  /* 0x0000000000017941 */ /* 0x000fea0003800000 */
.L_x_3294:
        /* <DEDUP_REMOVED lines=16> */
.L_x_3298:
        /* <DEDUP_REMOVED lines=8> */
.L_x_3299:
[----:B------:R-:W-:Y:S05]  /*3ab0*/  BSYNC B1 ;  /* 0x0000000000017941 */ /* 0x000fea0003800000 */
.L_x_3297:
        /* <DEDUP_REMOVED lines=15> */
.L_x_3301:
[----:B------:R-:W-:-:S04]  /*3bb0*/  ISETP.NE.AND P4, PT, R104, RZ, PT ;  /* 0x000000ff6800720c */ /* 0x000fc80003f85270 */
[----:B------:R-:W-:-:S05]  /*3bc0*/  FSEL R96, R93, RZ, !P4 ;  /* 0x000000ff5d607208 */ /* 0x000fca0006000000 */
[----:B------:R-:W-:-:S04]  /*3bd0*/  FFMA.FTZ R95, R117, R94, R96 ;  /* 0x0000005e755f7223 */ /* 0x000fc80000010060 */
[----:B------:R-:W-:Y:S01]  /*3be0*/  FADD.FTZ R96, R162, -R95 ;  /* 0x8000005fa2607221 */ /* 0x000fe20000010000 */
[----:B------:R-:W-:-:S03]  /*3bf0*/  @P0 SHF.L.U32 R95, R6, 0x10, RZ ;  /* 0x00000010065f0819 */ /* 0x000fc600000006ff */
[----:B------:R-:W-:-:S04]  /*3c00*/  FMUL.FTZ R96, R105, R96 ;  /* 0x0000006069607220 */ /* 0x000fc80000410000 */
[----:B------:R-:W-:-:S07]  /*3c10*/  @P0 FADD.FTZ R96, R96, R95 ;  /* 0x0000005f60600221 */ /* 0x000fce0000010000 */
.L_x_3302:
[----:B------:R-:W-:Y:S05]  /*3c20*/  BSYNC B1 ;  /* 0x0000000000017941 */ /* 0x000fea0003800000 */
.L_x_3300:
        /* <DEDUP_REMOVED lines=16> */
.L_x_3304:
        /* <DEDUP_REMOVED lines=8> */
.L_x_3305:
[----:B------:R-:W-:Y:S05]  /*3db0*/  BSYNC B1 ;  /* 0x0000000000017941 */ /* 0x000fea0003800000 */
.L_x_3303:
        /* <DEDUP_REMOVED lines=15> */
.L_x_3307:
[----:B------:R-:W-:-:S04]  /*3eb0*/  ISETP.NE.AND P4, PT, R104, RZ, PT ;  /* 0x000000ff6800720c */ /* 0x000fc80003f85270 */
[----:B------:R-:W-:-:S05]  /*3ec0*/  FSEL R96, R93, RZ, !P4 ;  /* 0x000000ff5d607208 */ /* 0x000fca0006000000 */
[----:B------:R-:W-:-:S04]  /*3ed0*/  FFMA.FTZ R95, R115, R94, R96 ;  /* 0x0000005e735f7223 */ /* 0x000fc80000010060 */
[----:B------:R-:W-:Y:S01]  /*3ee0*/  FADD.FTZ R96, R164, -R95 ;  /* 0x8000005fa4607221 */ /* 0x000fe20000010000 */
[----:B------:R-:W-:-:S03]  /*3ef0*/  @P0 IMAD.U32 R95, R7, 0x10000, RZ ;  /* 0x00010000075f0824 */ /* 0x000fc600078e00ff */
[----:B------:R-:W-:-:S04]  /*3f00*/  FMUL.FTZ R96, R105, R96 ;  /* 0x0000006069607220 */ /* 0x000fc80000410000 */
[----:B------:R-:W-:-:S07]  /*3f10*/  @P0 FADD.FTZ R96, R96, R95 ;  /* 0x0000005f60600221 */ /* 0x000fce0000010000 */
.L_x_3308:
[----:B------:R-:W-:Y:S05]  /*3f20*/  BSYNC B1 ;  /* 0x0000000000017941 */ /* 0x000fea0003800000 */
.L_x_3306:
        /* <DEDUP_REMOVED lines=16> */
.L_x_3310:
        /* <DEDUP_REMOVED lines=8> */
.L_x_3311:
[----:B------:R-:W-:Y:S05]  /*40b0*/  BSYNC B1 ;  /* 0x0000000000017941 */ /* 0x000fea0003800000 */
.L_x_3309:
        /* <DEDUP_REMOVED lines=9> */
[----:B------:R-:W-:Y:S01]  /*4150*/  @P1 PRMT R87, R87, 0x5410, R98 ;  /* 0x0000541057571816 */ /* 0x000fe20000000062 */
[----:B-1----:R-:W-:-:S03]  /*4160*/  @P1 IMAD.WIDE.U32 R106, R106, 0x10, R94 ;  /* 0x000000106a6a1825 */ /* 0x002fc600078e005e */
[----:B------:R-:W-:Y:S02]  /*4170*/  @P3 FSEL R93, R93, RZ, P0 ;  /* 0x000000ff5d5d3208 */ /* 0x000fe40000000000 */
[----:B------:R0:W-:Y:S02]  /*4180*/  @P1 STG.E.128 desc[UR4][R106.64], R84 ;  /* 0x000000546a001986 */ /* 0x0001e4000c101d04 */
[----:B------:R-:W-:Y:S01]  /*4190*/  @P3 F2FP.BF16.F32.PACK_AB R99, RZ, R93 ;  /* 0x0000005dff63323e */ /* 0x000fe200000010ff */
[----:B--2---:R-:W-:-:S03]  /*41a0*/  @P3 IMAD.WIDE.U32 R92, R101, 0x10, R96 ;  /* 0x00000010655c3825 */ /* 0x004fc600078e0060 */
[----:B------:R-:W-:-:S05]  /*41b0*/  @P3 PRMT R91, R91, 0x5410, R99 ;  /* 0x000054105b5b3816 */ /* 0x000fca0000000063 */
[----:B------:R0:W-:Y:S01]  /*41c0*/  @P3 STG.E.128 desc[UR4][R92.64], R88 ;  /* 0x000000585c003986 */ /* 0x0001e2000c101d04 */
[----:B---3--:R-:W-:-:S04]  /*41d0*/  LEA R2, R102, R2, 0x2 ;  /* 0x0000000266027211 */ /* 0x008fc800078e10ff */
[----:B------:R-:W-:-:S13]  /*41e0*/  ISETP.GE.AND P0, PT, R2, R103, PT ;  /* 0x000000670200720c */ /* 0x000fda0003f06270 */
[----:B0-----:R-:W-:Y:S05]  /*41f0*/  @!P0 BRA `(.L_x_3312) ;  /* 0xffffffc000a88947 */ /* 0x001fea000383ffff */
.L_x_3235:
[----:B------:R-:W-:Y:S05]  /*4200*/  BSYNC B0 ;  /* 0x0000000000007941 */ /* 0x000fea0003800000 */
.L_x_3233:
        /* <DEDUP_REMOVED lines=66> */
[----:B------:R-:W-:Y:S02]  /*4630*/  IMAD.X R3, RZ, RZ, RZ, P0 ;  /* 0x000000ffff037224 */ /* 0x000fe400000e06ff */
        /* <DEDUP_REMOVED lines=79> */
.L_x_3239:
[----:B------:R-:W-:Y:S01]  /*4b30*/  HFMA2.MMA R172, -RZ, RZ, 0, 5.9604644775390625e-08 ;  /* 0x00000001ffac7435 */ /* 0x000fe200000001ff */
[----:B------:R-:W-:Y:S01]  /*4b40*/  BSSY B1, `(.L_x_3313) ;  /* 0x0000007000017945 */ /* 0x000fe20003800000 */
[----:B------:R-:W-:Y:S01]  /*4b50*/  MOV R173, R96 ;  /* 0x0000006000ad7202 */ /* 0x000fe20000000f00 */
[----:B------:R-:W-:Y:S01]  /*4b60*/  IMAD.MOV.U32 R175, RZ, RZ, 0x1f ;  /* 0x0000001fffaf7424 */ /* 0x000fe200078e00ff */
[----:B------:R-:W-:-:S07]  /*4b70*/  MOV R170, 0xffffffff ;  /* 0xffffffff00aa7802 */ /* 0x000fce0000000f00 */
[----:B------:R-:W-:Y:S05]  /*4b80*/  WARPSYNC.COLLECTIVE R170, `(.L_x_3314) ;  /* 0x00000000aa087348 */ /* 0x000fea0003c00000 */
[----:B------:R0:W1:Y:S02]  /*4b90*/  SHFL.BFLY P0, R171, R173, R172, R175 ;  /* 0x0c0000acadab7389 */ /* 0x00006400000000af */
[----:B01----:R-:W-:Y:S01]  /*4ba0*/  ENDCOLLECTIVE ;  /* 0x000000000000791b */ /* 0x003fe20003800000 */
.L_x_3314:
[----:B------:R-:W-:Y:S05]  /*4bb0*/  BSYNC B1 ;  /* 0x0000000000017941 */ /* 0x000fea0003800000 */
.L_x_3313:
        /* <DEDUP_REMOVED lines=8> */
.L_x_3315:
[----:B------:R-:W-:Y:S01]  /*4c40*/  FADD.FTZ R92, R93, R96 ;  /* 0x000000605d5c7221 */ /* 0x000fe20000010000 */
[----:B------:R-:W-:-:S03]  /*4c50*/  HFMA2.MMA R172, -RZ, RZ, 0, 1.1920928955078125e-07 ;  /* 0x00000002ffac7435 */ /* 0x000fc600000001ff */
[----:B------:R-:W-:Y:S01]  /*4c60*/  IMAD.MOV.U32 R173, RZ, RZ, R92 ;  /* 0x000000ffffad7224 */ /* 0x000fe200078e005c */
[----:B------:R-:W-:-:S07]  /*4c70*/  MOV R93, R171 ;  /* 0x000000ab005d7202 */ /* 0x000fce0000000f00 */
[----:B------:R-:W-:Y:S05]  /*4c80*/  WARPSYNC.COLLECTIVE R170, `(.L_x_3316) ;  /* 0x00000000aa087348 */ /* 0x000fea0003c00000 */
[----:B------:R0:W1:Y:S02]  /*4c90*/  SHFL.BFLY P0, R171, R173, R172, R175 ;  /* 0x0c0000acadab7389 */ /* 0x00006400000000af */
[----:B01----:R-:W-:Y:S01]  /*4ca0*/  ENDCOLLECTIVE ;  /* 0x000000000000791b */ /* 0x003fe20003800000 */
.L_x_3316:
[----:B------:R-:W-:-:S05]  /*4cb0*/  FADD.FTZ R93, R93, R94 ;  /* 0x0000005e5d5d7221 */ /* 0x000fca0000010000 */
[----:B------:R-:W-:Y:S02]  /*4cc0*/  MOV R173, R93 ;  /* 0x0000005d00ad7202 */ /* 0x000fe40000000f00 */
[----:B------:R-:W-:-:S07]  /*4cd0*/  MOV R95, R171 ;  /* 0x000000ab005f7202 */ /* 0x000fce0000000f00 */
[----:B------:R-:W-:Y:S05]  /*4ce0*/  WARPSYNC.COLLECTIVE R170, `(.L_x_3317) ;  /* 0x00000000aa087348 */ /* 0x000fea0003c00000 */
[----:B------:R0:W1:Y:S02]  /*4cf0*/  SHFL.BFLY P0, R171, R173, R172, R175 ;  /* 0x0c0000acadab7389 */ /* 0x00006400000000af */
[----:B01----:R-:W-:Y:S01]  /*4d00*/  ENDCOLLECTIVE ;  /* 0x000000000000791b */ /* 0x003fe20003800000 */
.L_x_3317:
[----:B------:R-:W-:Y:S01]  /*4d10*/  FADD.FTZ R95, R92, R95 ;  /* 0x0000005f5c5f7221 */ /* 0x000fe20000010000 */
[----:B------:R-:W-:-:S04]  /*4d20*/  HFMA2.MMA R172, -RZ, RZ, 0, 2.384185791015625e-07 ;  /* 0x00000004ffac7435 */ /* 0x000fc800000001ff */
[----:B------:R-:W-:Y:S01]  /*4d30*/  MOV R173, R95 ;  /* 0x0000005f00ad7202 */ /* 0x000fe20000000f00 */
[----:B------:R-:W-:-:S07]  /*4d40*/  IMAD.MOV.U32 R166, RZ, RZ, R171 ;  /* 0x000000ffffa67224 */ /* 0x000fce00078e00ab */
[----:B------:R-:W-:Y:S05]  /*4d50*/  WARPSYNC.COLLECTIVE R170, `(.L_x_3318) ;  /* 0x00000000aa087348 */ /* 0x000fea0003c00000 */
[----:B------:R0:W1:Y:S02]  /*4d60*/  SHFL.BFLY P0, R171, R173, R172, R175 ;  /* 0x0c0000acadab7389 */ /* 0x00006400000000af */
[----:B01----:R-:W-:Y:S01]  /*4d70*/  ENDCOLLECTIVE ;  /* 0x000000000000791b */ /* 0x003fe20003800000 */
.L_x_3318:
[----:B------:R-:W-:-:S04]  /*4d80*/  FADD.FTZ R166, R93, R166 ;  /* 0x000000a65da67221 */ /* 0x000fc80000010000 */
[----:B------:R-:W-:Y:S01]  /*4d90*/  IMAD.MOV.U32 R173, RZ, RZ, R166 ;  /* 0x000000ffffad7224 */ /* 0x000fe200078e00a6 */
[----:B------:R-:W-:-:S07]  /*4da0*/  MOV R168, R171 ;  /* 0x000000ab00a87202 */ /* 0x000fce0000000f00 */
[----:B------:R-:W-:Y:S05]  /*4db0*/  WARPSYNC.COLLECTIVE R170, `(.L_x_3319) ;  /* 0x00000000aa087348 */ /* 0x000fea0003c00000 */
[----:B------:R0:W1:Y:S02]  /*4dc0*/  SHFL.BFLY P0, R171, R173, R172, R175 ;  /* 0x0c0000acadab7389 */ /* 0x00006400000000af */
[----:B01----:R-:W-:Y:S01]  /*4dd0*/  ENDCOLLECTIVE ;  /* 0x000000000000791b */ /* 0x003fe20003800000 */
.L_x_3319:
[----:B------:R-:W-:Y:S01]  /*4de0*/  FADD.FTZ R168, R95, R168 ;  /* 0x000000a85fa87221 */ /* 0x000fe20000010000 */
[----:B------:R-:W-:-:S04]  /*4df0*/  HFMA2.MMA R172, -RZ, RZ, 0, 4.76837158203125e-07 ;  /* 0x00000008ffac7435 */ /* 0x000fc800000001ff */
[----:B------:R-:W-:Y:S02]  /*4e00*/  MOV R173, R168 ;  /* 0x000000a800ad7202 */ /* 0x000fe40000000f00 */
[----:B------:R-:W-:-:S07]  /*4e10*/  MOV R97, R171 ;  /* 0x000000ab00617202 */ /* 0x000fce0000000f00 */
[----:B------:R-:W-:Y:S05]  /*4e20*/  WARPSYNC.COLLECTIVE R170, `(.L_x_3320) ;  /* 0x00000000aa087348 */ /* 0x000fea0003c00000 */
[----:B------:R0:W1:Y:S02]  /*4e30*/  SHFL.BFLY P0, R171, R173, R172, R175 ;  /* 0x0c0000acadab7389 */ /* 0x00006400000000af */
[----:B01----:R-:W-:Y:S01]  /*4e40*/  ENDCOLLECTIVE ;  /* 0x000000000000791b */ /* 0x003fe20003800000 */
.L_x_3320:
[----:B------:R-:W-:-:S05]  /*4e50*/  FADD.FTZ R97, R166, R97 ;  /* 0x00000061a6617221 */ /* 0x000fca0000010000 */
[----:B------:R-:W-:Y:S01]  /*4e60*/  MOV R173, R97 ;  /* 0x0000006100ad7202 */ /* 0x000fe20000000f00 */
[----:B------:R-:W-:-:S07]  /*4e70*/  IMAD.MOV.U32 R165, RZ, RZ, R171 ;  /* 0x000000ffffa57224 */ /* 0x000fce00078e00ab */
[----:B------:R-:W-:Y:S05]  /*4e80*/  WARPSYNC.COLLECTIVE R170, `(.L_x_3321) ;  /* 0x00000000aa087348 */ /* 0x000fea0003c00000 */
[----:B------:R0:W1:Y:S02]  /*4e90*/  SHFL.BFLY P0, R171, R173, R172, R175 ;  /* 0x0c0000acadab7389 */ /* 0x00006400000000af */
[----:B01----:R-:W-:Y:S01]  /*4ea0*/  ENDCOLLECTIVE ;  /* 0x000000000000791b */ /* 0x003fe20003800000 */
.L_x_3321:
[----:B------:R-:W-:-:S05]  /*4eb0*/  FADD.FTZ R165, R168, R165 ;  /* 0x000000a5a8a57221 */ /* 0x000fca0000010000 */
[----:B------:R-:W-:Y:S01]  /*4ec0*/  MOV R173, R165 ;  /* 0x000000a500ad7202 */ /* 0x000fe20000000f00 */
[----:B------:R-:W-:Y:S01]  /*4ed0*/  IMAD.MOV.U32 R172, RZ, RZ, 0x10 ;  /* 0x00000010ffac7424 */ /* 0x000fe200078e00ff */
[----:B------:R-:W-:-:S07]  /*4ee0*/  MOV R94, R171 ;  /* 0x000000ab005e7202 */ /* 0x000fce0000000f00 */
[----:B------:R-:W-:Y:S05]  /*4ef0*/  WARPSYNC.COLLECTIVE R170, `(.L_x_3322) ;  /* 0x00000000aa087348 */ /* 0x000fea0003c00000 */
[----:B------:R0:W1:Y:S02]  /*4f00*/  SHFL.BFLY P0, R171, R173, R172, R175 ;  /* 0x0c0000acadab7389 */ /* 0x00006400000000af */
[----:B01----:R-:W-:Y:S01]  /*4f10*/  ENDCOLLECTIVE ;  /* 0x000000000000791b */ /* 0x003fe20003800000 */
.L_x_3322:
[----:B------:R-:W-:-:S05]  /*4f20*/  FADD.FTZ R94, R97, R94 ;  /* 0x0000005e615e7221 */ /* 0x000fca0000010000 */
[----:B------:R-:W-:Y:S02]  /*4f30*/  MOV R173, R94 ;  /* 0x0000005e00ad7202 */ /* 0x000fe40000000f00 */
[----:B------:R-:W-:-:S07]  /*4f40*/  MOV R92, R171 ;  /* 0x000000ab005c7202 */ /* 0x000fce0000000f00 */
[----:B------:R-:W-:Y:S05]  /*4f50*/  WARPSYNC.COLLECTIVE R170, `(.L_x_3323) ;  /* 0x00000000aa087348 */ /* 0x000fea0003c00000 */
[----:B------:R0:W1:Y:S02]  /*4f60*/  SHFL.BFLY P0, R171, R173, R172, R175 ;  /* 0x0c0000acadab7389 */ /* 0x00006400000000af */
[----:B01----:R-:W-:Y:S01]  /*4f70*/  ENDCOLLECTIVE ;  /* 0x000000000000791b */ /* 0x003fe20003800000 */
.L_x_3323:
[----:B------:R-:W-:Y:S01]  /*4f80*/  MOV R93, R171 ;  /* 0x000000ab005d7202 */ /* 0x000fe20000000f00 */
[----:B------:R-:W-:Y:S06]  /*4f90*/  BRA `(.L_x_3324) ;  /* 0xffffffc800f87947 */ /* 0x000fec000383ffff */
.L_x_3325:
        /* <DEDUP_REMOVED lines=14> */
.L_x_11709:


//--------------------- .text._ZN10layer_norm13ln_bwd_kernelINS_13Kernel_traitsIf13__nv_bfloat16S2_S2_fjLj768ELj1ELj4ELj1ELj16ENS_18Kernel_traits_baseILj768EfS2_S2_S2_fjLj128EEEEELb1ELb1ELb0ELb0EEEvNS_9BwdParamsE --------------------------
	.section	.text._ZN10layer_norm13ln_bwd_kernelINS_13Kernel_traitsIf13__nv_bfloat16S2_S2_fjLj768ELj1ELj4ELj1ELj16ENS_18Kernel_traits_baseILj768EfS2_S2_S2_fjLj128EEEEELb1ELb1ELb0ELb0EEEvNS_9BwdParamsE,"ax",@progbits
	.align	128
        .global         _ZN10layer_norm13ln_bwd_kernelINS_13Kernel_traitsIf13__nv_bfloat16S2_S2_fjLj768ELj1ELj4ELj1ELj16ENS_18Kernel_traits_baseILj768EfS2_S2_S2_fjLj128EEEEELb1ELb1ELb0ELb0EEEvNS_9BwdParamsE
        .type           _ZN10layer_norm13ln_bwd_kernelINS_13Kernel_traitsIf13__nv_bfloat16S2_S2_fjLj768ELj1ELj4ELj1ELj16ENS_18Kernel_traits_baseILj768EfS2_S2_S2_fjLj128EEEEELb1ELb1ELb0ELb0EEEvNS_9BwdParamsE,@function
        .size           _ZN10layer_norm13ln_bwd_kernelINS_13Kernel_traitsIf13__nv_bfloat16S2_S2_fjLj768ELj1ELj4ELj1ELj16ENS_18Kernel_traits_baseILj768EfS2_S2_S2_fjLj128EEEEELb1ELb1ELb0ELb0EEEvNS_9BwdParamsE,(.L_x_11710 - _ZN10layer_norm13ln_bwd_kernelINS_13Kernel_traitsIf13__nv_bfloat16S2_S2_fjLj768ELj1ELj4ELj1ELj16ENS_18Kernel_traits_baseILj768EfS2_S2_S2_fjLj128EEEEELb1ELb1ELb0ELb0EEEvNS_9BwdParamsE)
        .other          _ZN10layer_norm13ln_bwd_kernelINS_13Kernel_traitsIf13__nv_bfloat16S2_S2_fjLj768ELj1ELj4ELj1ELj16ENS_18Kernel_traits_baseILj768EfS2_S2_S2_fjLj128EEEEELb1ELb1ELb0ELb0EEEvNS_9BwdParamsE,@"STO_CUDA_ENTRY STV_DEFAULT"
_ZN10layer_norm13ln_bwd_kernelINS_13Kernel_traitsIf13__nv_bfloat16S2_S2_fjLj768ELj1ELj4ELj1ELj16ENS_18Kernel_traits_baseILj768EfS2_S2_S2_fjLj128EEEEELb1ELb1ELb0ELb0EEEvNS_9BwdParamsE:
.text._ZN10layer_norm13ln_bwd_kernelINS_13Kernel_traitsIf13__nv_bfloat16S2_S2_fjLj768ELj1ELj4ELj1ELj16ENS_18Kernel_traits_baseILj768EfS2_S2_S2_fjLj128EEEEELb1ELb1ELb0ELb0EEEvNS_9BwdParamsE:
        /* <DEDUP_REMOVED lines=15> */
[----:B------:R-:W-:Y:S01]  /*00f0*/  ULDC.64 UR18, c[0x0][0x2f8] ;  /* 0x0000be0000127ab9 */ /* 0x000fe20000000a00 */
[----:B0-----:R-:W-:-:S04]  /*0100*/  LOP3.LUT R2, R0, 0x1f, RZ, 0xc0, !PT ;  /* 0x0000001f00027812 */ /* 0x001fc800078ec0ff */
[----:B------:R-:W-:-:S04]  /*0110*/  LOP3.LUT R3, R2, 0x1f, RZ, 0x3c, !PT ;  /* 0x0000001f02037812 */ /* 0x000fc800078e3cff */
[----:B------:R-:W-:-:S04]  /*0120*/  LEA.HI.SX32 R3, R4, R3, 0x1d ;  /* 0x0000000304037211 */ /* 0x000fc800078feaff */
[C---:B------:R-:W-:Y:S02]  /*0130*/  LOP3.LUT P2, RZ, R3.reuse, 0xffffffe0, RZ, 0xc0, !PT ;  /* 0xffffffe003ff7812 */ /* 0x040fe4000784c0ff */
[C---:B------:R-:W-:Y:S02]  /*0140*/  ISETP.GE.U32.AND P3, PT, R3.reuse, 0x40, PT ;  /* 0x000000400300780c */ /* 0x040fe40003f66070 */
[----:B------:R-:W-:Y:S02]  /*0150*/  ISETP.GE.U32.AND P4, PT, R3, 0x60, PT ;  /* 0x000000600300780c */ /* 0x000fe40003f86070 */
[----:B------:R-:W-:-:S07]  /*0160*/  MOV R3, R2 ;  /* 0x0000000200037202 */ /* 0x000fce0000000f00 */
[----:B------:R-:W0:Y:S08]  /*0170*/  @P2 LDC.64 R6, c[0x0][0x260] ;  /* 0x00009800ff062b82 */ /* 0x000e300000000a00 */
[----:B------:R-:W1:Y:S08]  /*0180*/  @P2 LDC.64 R8, c[0x0][0x278] ;  /* 0x00009e00ff082b82 */ /* 0x000e700000000a00 */
[----:B------:R-:W2:Y:S08]  /*0190*/  @P3 LDC.64 R10, c[0x0][0x260] ;  /* 0x00009800ff0a3b82 */ /* 0x000eb00000000a00 */
[----:B------:R-:W3:Y:S01]  /*01a0*/  @P3 LDC.64 R12, c[0x0][0x278] ;  /* 0x00009e00ff0c3b82 */ /* 0x000ee20000000a00 */
[----:B0-----:R-:W-:-:S05]  /*01b0*/  @P2 IMAD.WIDE.U32 R6, R3, 0x20, R6 ;  /* 0x0000002003062825 */ /* 0x001fca00078e0006 */
[----:B------:R0:W5:Y:S02]  /*01c0*/  @P2 LDG.E.128 R32, desc[UR4][R6.64] ;  /* 0x0000000406202981 */ /* 0x000164000c1e1d00 */
[----:B------:R-:W4:Y:S01]  /*01d0*/  @P4 LDC.64 R18, c[0x0][0x260] ;  /* 0x00009800ff124b82 */ /* 0x000f220000000a00 */
[C---:B-1----:R-:W-:Y:S01]  /*01e0*/  @P2 IMAD.WIDE.U32 R8, R3.reuse, 0x20, R8 ;  /* 0x0000002003082825 */ /* 0x042fe200078e0008 */
[----:B------:R-:W-:Y:S01]  /*01f0*/  @P2 LOP3.LUT R3, R3, 0x20, RZ, 0xfc, !PT ;  /* 0x0000002003032812 */ /* 0x000fe200078efcff */
[----:B------:R0:W5:Y:S04]  /*0200*/  @P2 LDG.E.128 R36, desc[UR4][R6.64+0x10] ;  /* 0x0000100406242981 */ /* 0x000168000c1e1d00 */
[----:B------:R0:W5:Y:S01]  /*0210*/  @P2 LDG.E.128 R40, desc[UR4][R8.64] ;  /* 0x0000000408282981 */ /* 0x000162000c1e1d00 */
[----:B------:R-:W1:Y:S01]  /*0220*/  @P4 LDC.64 R20, c[0x0][0x278] ;  /* 0x00009e00ff144b82 */ /* 0x000e620000000a00 */
[----:B--2---:R-:W-:-:S02]  /*0230*/  @P3 IMAD.WIDE.U32 R14, R3, 0x20, R10 ;  /* 0x00000020030e3825 */ /* 0x004fc400078e000a */
[----:B------:R0:W5:Y:S04]  /*0240*/  @P2 LDG.E.128 R44, desc[UR4][R8.64+0x10] ;  /* 0x00001004082c2981 */ /* 0x000168000c1e1d00 */
[----:B------:R0:W5:Y:S01]  /*0250*/  @P3 LDG.E.128 R48, desc[UR4][R14.64] ;  /* 0x000000040e303981 */ /* 0x000162000c1e1d00 */
[C---:B---3--:R-:W-:Y:S01]  /*0260*/  @P3 IMAD.WIDE.U32 R16, R3.reuse, 0x20, R12 ;  /* 0x0000002003103825 */ /* 0x048fe200078e000c */
[----:B------:R-:W-:Y:S02]  /*0270*/  @P3 IADD3 R3, R3, 0x20, RZ ;  /* 0x0000002003033810 */ /* 0x000fe40007ffe0ff */
[----:B------:R0:W5:Y:S04]  /*0280*/  @P3 LDG.E.128 R52, desc[UR4][R14.64+0x10] ;  /* 0x000010040e343981 */ /* 0x000168000c1e1d00 */
[----:B------:R0:W5:Y:S01]  /*0290*/  @P3 LDG.E.128 R56, desc[UR4][R16.64] ;  /* 0x0000000410383981 */ /* 0x000162000c1e1d00 */
[----:B----4-:R-:W-:-:S03]  /*02a0*/  @P4 IMAD.WIDE.U32 R10, R3, 0x20, R18 ;  /* 0x00000020030a4825 */ /* 0x010fc600078e0012 */
[----:B------:R0:W5:Y:S04]  /*02b0*/  @P3 LDG.E.128 R60, desc[UR4][R16.64+0x10] ;  /* 0x00001004103c3981 */ /* 0x000168000c1e1d00 */
[----:B------:R0:W5:Y:S01]  /*02c0*/  @P4 LDG.E.128 R64, desc[UR4][R10.64] ;  /* 0x000000040a404981 */ /* 0x000162000c1e1d00 */
[----:B-1----:R-:W-:-:S03]  /*02d0*/  @P4 IMAD.WIDE.U32 R12, R3, 0x20, R20 ;  /* 0x00000020030c4825 */ /* 0x002fc600078e0014 */
        /* <DEDUP_REMOVED lines=51> */
.L_x_3341:
        /* <DEDUP_REMOVED lines=18> */
[----:B------:R-:W-:Y:S02]  /*0730*/  MOV R176, 0x3f800000 ;  /* 0x3f80000000b07802 */ /* 0x000fe40000000f00 */
[----:B------:R-:W-:-:S02]  /*0740*/  MOV R209, RZ ;  /* 0x000000ff00d17202 */ /* 0x000fc40000000f00 */
[----:B------:R-:W-:Y:S02]  /*0750*/  MOV R210, RZ ;  /* 0x000000ff00d27202 */ /* 0x000fe40000000f00 */
        /* <DEDUP_REMOVED lines=20> */
[----:B------:R-:W-:Y:S02]  /*08a0*/  SHF.L.U32 R20, R9, 0x10, RZ ;  /* 0x0000001009147819 */ /* 0x000fe400000006ff */
[----:B------:R-:W-:Y:S01]  /*08b0*/  SHF.L.U32 R16, R16, 0x10, RZ ;  /* 0x0000001010107819 */ /* 0x000fe200000006ff */
[----:B------:R-:W-:Y:S01]  /*08c0*/  FADD.FTZ R8, -R207, R8 ;  /* 0x00000008cf087221 */ /* 0x000fe20000010100 */
[----:B------:R-:W-:Y:S01]  /*08d0*/  SHF.L.U32 R168, R11, 0x10, RZ ;  /* 0x000000100ba87819 */ /* 0x000fe200000006ff */
[----:B------:R-:W-:Y:S01]  /*08e0*/  FADD.FTZ R20, -R207, R20 ;  /* 0x00000014cf147221 */ /* 0x000fe20000010100 */
[----:B------:R-:W-:Y:S01]  /*08f0*/  PRMT R17, R9, 0x7632, R17 ;  /* 0x0000763209117816 */ /* 0x000fe20000000011 */
[----:B-----5:R-:W-:Y:S01]  /*0900*/  FMUL.FTZ R3, R177, R8 ;  /* 0x00000008b1037220 */ /* 0x020fe20000410000 */
[----:B------:R-:W-:Y:S01]  /*0910*/  PRMT R167, R11, 0x7632, R167 ;  /* 0x000076320ba77816 */ /* 0x000fe200000000a7 */
[----:B------:R-:W-:Y:S01]  /*0920*/  FADD.FTZ R168, -R207, R168 ;  /* 0x000000a8cfa87221 */ /* 0x000fe20000010100 */
[----:B------:R-:W-:-:S02]  /*0930*/  PRMT R19, R10, 0x7632, R19 ;  /* 0x000076320a137816 */ /* 0x000fc40000000013 */
[----:B------:R-:W-:Y:S02]  /*0940*/  SHF.L.U32 R164, R10, 0x10, RZ ;  /* 0x000000100aa47819 */ /* 0x000fe400000006ff */
[C---:B---3--:R-:W-:Y:S02]  /*0950*/  SHF.L.U32 R7, R12.reuse, 0x10, RZ ;  /* 0x000000100c077819 */ /* 0x048fe400000006ff */
[----:B------:R-:W-:Y:S02]  /*0960*/  PRMT R9, R12, 0x7632, R9 ;  /* 0x000076320c097816 */ /* 0x000fe40000000009 */
[C---:B------:R-:W-:Y:S02]  /*0970*/  PRMT R11, R14.reuse, 0x7632, R11 ;  /* 0x000076320e0b7816 */ /* 0x040fe4000000000b */
[----:B------:R-:W-:Y:S01]  /*0980*/  SHF.L.U32 R165, R14, 0x10, RZ ;  /* 0x000000100ea57819 */ /* 0x000fe200000006ff */
[----:B------:R-:W-:Y:S01]  /*0990*/  FADD.FTZ R14, -R207, R16 ;  /* 0x00000010cf0e7221 */ /* 0x000fe20000010100 */
[C---:B------:R-:W-:Y:S01]  /*09a0*/  PRMT R10, R13.reuse, 0x7632, R10 ;  /* 0x000076320d0a7816 */ /* 0x040fe2000000000a */
[----:B------:R-:W-:Y:S01]  /*09b0*/  FADD.FTZ R104, R104, R7 ;  /* 0x0000000768687221 */ /* 0x000fe20000010000 */
[----:B------:R-:W-:Y:S01]  /*09c0*/  SHF.L.U32 R13, R13, 0x10, RZ ;  /* 0x000000100d0d7819 */ /* 0x000fe200000006ff */
[-C--:B------:R-:W-:Y:S01]  /*09d0*/  FFMA.FTZ R80, R3, R7.reuse, R80 ;  /* 0x0000000703507223 */ /* 0x080fe20000010050 */
[----:B------:R-:W-:Y:S01]  /*09e0*/  FMUL.FTZ R6, R32, R7 ;  /* 0x0000000720067220 */ /* 0x000fe20000410000 */
[----:B------:R-:W-:Y:S01]  /*09f0*/  PRMT R12, R15, 0x7632, R12 ;  /* 0x000076320f0c7816 */ /* 0x000fe2000000000c */
[----:B------:R-:W-:Y:S01]  /*0a00*/  FMUL.FTZ R7, R177, R20 ;  /* 0x00000014b1077220 */ /* 0x000fe20000410000 */
[----:B------:R-:W-:Y:S01]  /*0a10*/  SHF.L.U32 R18, R9, 0x10, RZ ;  /* 0x0000001009127819 */ /* 0x000fe200000006ff */
[----:B------:R-:W-:Y:S01]  /*0a20*/  FMUL.FTZ R14, R177, R14 ;  /* 0x0000000eb10e7220 */ /* 0x000fe20000410000 */
[----:B------:R-:W-:-:S02]  /*0a30*/  SHF.L.U32 R16, R17, 0x10, RZ ;  /* 0x0000001011107819 */ /* 0x000fc400000006ff */
[----:B------:R-:W-:Y:S02]  /*0a40*/  SHF.L.U32 R15, R15, 0x10, RZ ;  /* 0x000000100f0f7819 */ /* 0x000fe400000006ff */
[----:B------:R-:W-:Y:S01]  /*0a50*/  SHF.L.U32 R166, R11, 0x10, RZ ;  /* 0x000000100ba67819 */ /* 0x000fe200000006ff */
[----:B------:R-:W-:Y:S01]  /*0a60*/  FMUL.FTZ R11, R177, R168 ;  /* 0x000000a8b10b7220 */ /* 0x000fe20000410000 */
[----:B------:R-:W-:Y:S01]  /*0a70*/  FADD.FTZ R106, R106, R13 ;  /* 0x0000000d6a6a7221 */ /* 0x000fe20000010000 */
[-C--:B------:R-:W-:Y:S01]  /*0a80*/  FFMA.FTZ R82, R7, R13.reuse, R82 ;  /* 0x0000000d07527223 */ /* 0x080fe20000010052 */
[----:B------:R-:W-:Y:S01]  /*0a90*/  FMUL.FTZ R8, R34, R13 ;  /* 0x0000000d22087220 */ /* 0x000fe20000410000 */
[----:B------:R-:W-:Y:S01]  /*0aa0*/  SHF.L.U32 R170, R12, 0x10, RZ ;  /* 0x000000100caa7819 */ /* 0x000fe200000006ff */
[----:B------:R-:W-:Y:S01]  /*0ab0*/  FADD.FTZ R105, R105, R18 ;  /* 0x0000001269697221 */ /* 0x000fe20000010000 */
[-C--:B------:R-:W-:Y:S01]  /*0ac0*/  FFMA.FTZ R81, R14, R18.reuse, R81 ;  /* 0x000000120e517223 */ /* 0x080fe20000010051 */
[----:B------:R-:W-:Y:S01]  /*0ad0*/  FMUL.FTZ R13, R33, R18 ;  /* 0x00000012210d7220 */ /* 0x000fe20000410000 */
[----:B------:R-:W-:Y:S01]  /*0ae0*/  FADD.FTZ R16, -R207, R16 ;  /* 0x00000010cf107221 */ /* 0x000fe20000010100 */
[----:B------:R-:W-:Y:S01]  /*0af0*/  FADD.FTZ R110, R110, R15 ;  /* 0x0000000f6e6e7221 */ /* 0x000fe20000010000 */
[-C--:B------:R-:W-:Y:S01]  /*0b00*/  FFMA.FTZ R86, R11, R15.reuse, R86 ;  /* 0x0000000f0b567223 */ /* 0x080fe20000010056 */
[----:B------:R-:W-:Y:S01]  /*0b10*/  FMUL.FTZ R12, R38, R15 ;  /* 0x0000000f260c7220 */ /* 0x000fe20000410000 */
[----:B------:R-:W-:Y:S01]  /*0b20*/  FADD.FTZ R18, RZ, R6 ;  /* 0x00000006ff127221 */ /* 0x000fe20000010000 */
[----:B------:R-:W-:Y:S01]  /*0b30*/  FADD.FTZ R164, -R207, R164 ;  /* 0x000000a4cfa47221 */ /* 0x000fe20000010100 */
[----:B------:R-:W-:Y:S01]  /*0b40*/  FFMA.FTZ R15, R3, R6, RZ ;  /* 0x00000006030f7223 */ /* 0x000fe200000100ff */
[----:B------:R-:W-:Y:S01]  /*0b50*/  SHF.L.U32 R20, R10, 0x10, RZ ;  /* 0x000000100a147819 */ /* 0x000fe200000006ff */
[C---:B------:R-:W-:Y:S01]  /*0b60*/  FMUL.FTZ R16, R177.reuse, R16 ;  /* 0x00000010b1107220 */ /* 0x040fe20000410000 */
        /* <DEDUP_REMOVED lines=19> */
[----:B------:R-:W-:-:S02]  /*0ca0*/  FFMA.FTZ R165, R9, R10, R20 ;  /* 0x0000000a09a57223 */ /* 0x000fc40000010014 */
        /* <DEDUP_REMOVED lines=12> */
[----:B------:R-:W-:-:S07]  /*0d70*/  FFMA.FTZ R210, R20, R19, R164 ;  /* 0x0000001314d27223 */ /* 0x000fce00000100a4 */
.L_x_3329:
[----:B------:R-:W-:Y:S05]  /*0d80*/  BSYNC B1 ;  /* 0x0000000000017941 */ /* 0x000fea0003800000 */
.L_x_3328:
        /* <DEDUP_REMOVED lines=22> */
[----:B------:R-:W-:Y:S01]  /*0ef0*/  PRMT R169, R25, 0x7632, R169 ;  /* 0x0000763219a97816 */ /* 0x000fe200000000a9 */
[----:B------:R-:W-:Y:S01]  /*0f00*/  FADD.FTZ R172, -R207, R172 ;  /* 0x000000accfac7221 */ /* 0x000fe20000010100 */
[----:B------:R-:W-:Y:S01]  /*0f10*/  SHF.L.U32 R178, R27, 0x10, RZ ;  /* 0x000000101bb27819 */ /* 0x000fe200000006ff */
[----:B-----5:R-:W-:Y:S01]  /*0f20*/  FMUL.FTZ R21, R177, R24 ;  /* 0x00000018b1157220 */ /* 0x020fe20000410000 */
[----:B------:R-:W-:Y:S01]  /*0f30*/  PRMT R174, R27, 0x7632, R174 ;  /* 0x000076321bae7816 */ /* 0x000fe200000000ae */
[----:B------:R-:W-:Y:S01]  /*0f40*/  FADD.FTZ R170, -R207, R170 ;  /* 0x000000aacfaa7221 */ /* 0x000fe20000010100 */
[----:B------:R-:W-:-:S02]  /*0f50*/  SHF.L.U32 R168, R168, 0x10, RZ ;  /* 0x00000010a8a87819 */ /* 0x000fc400000006ff */
[----:B------:R-:W-:Y:S02]  /*0f60*/  PRMT R171, R26, 0x7632, R171 ;  /* 0x000076321aab7816 */ /* 0x000fe400000000ab */
[C---:B---3--:R-:W-:Y:S02]  /*0f70*/  PRMT R25, R164.reuse, 0x7632, R25 ;  /* 0x00007632a4197816 */ /* 0x048fe40000000019 */
[----:B0-----:R-:W-:Y:S02]  /*0f80*/  SHF.L.U32 R23, R164, 0x10, RZ ;  /* 0x00000010a4177819 */ /* 0x001fe400000006ff */
[C---:B------:R-:W-:Y:S02]  /*0f90*/  PRMT R27, R166.reuse, 0x7632, R27 ;  /* 0x00007632a61b7816 */ /* 0x040fe4000000001b */
[----:B------:R-:W-:Y:S01]  /*0fa0*/  SHF.L.U32 R173, R166, 0x10, RZ ;  /* 0x00000010a6ad7819 */ /* 0x000fe200000006ff */
[----:B------:R-:W-:Y:S01]  /*0fb0*/  FADD.FTZ R112, R112, R23 ;  /* 0x0000001770707221 */ /* 0x000fe20000010000 */
[----:B------:R-:W-:Y:S01]  /*0fc0*/  PRMT R26, R165, 0x7632, R26 ;  /* 0x00007632a51a7816 */ /* 0x000fe2000000001a */
[-C--:B------:R-:W-:Y:S01]  /*0fd0*/  FFMA.FTZ R88, R21, R23.reuse, R88 ;  /* 0x0000001715587223 */ /* 0x080fe20000010058 */
[----:B------:R-:W-:Y:S01]  /*0fe0*/  SHF.L.U32 R166, R25, 0x10, RZ ;  /* 0x0000001019a67819 */ /* 0x000fe200000006ff */
        /* <DEDUP_REMOVED lines=9> */
[----:B------:R-:W-:Y:S01]  /*1080*/  SHF.L.U32 R186, R26, 0x10, RZ ;  /* 0x000000101aba7819 */ /* 0x000fe200000006ff */
[-C--:B------:R-:W-:Y:S01]  /*1090*/  FFMA.FTZ R92, R25, R173.reuse, R92 ;  /* 0x000000ad195c7223 */ /* 0x080fe2000001005c */
[----:B------:R-:W-:Y:S01]  /*10a0*/  SHF.L.U32 R190, R27, 0x10, RZ ;  /* 0x000000101bbe7819 */ /* 0x000fe200000006ff */
[----:B------:R-:W-:Y:S01]  /*10b0*/  FMUL.FTZ R26, R52, R173 ;  /* 0x000000ad341a7220 */ /* 0x000fe20000410000 */
        /* <DEDUP_REMOVED lines=10> */
[----:B------:R-:W-:Y:S01]  /*1160*/  FFMA.FTZ R165, R21, R22, R210 ;  /* 0x0000001615a57223 */ /* 0x000fe200000100d2 */
[----:B------:R-:W-:Y:S01]  /*1170*/  FADD.FTZ R118, R118, R167 ;  /* 0x000000a776767221 */ /* 0x000fe20000010000 */
[-C--:B------:R-:W-:Y:S01]  /*1180*/  FFMA.FTZ R94, R27, R167.reuse, R94 ;  /* 0x000000a71b5e7223 */ /* 0x080fe2000001005e */
[----:B------:R-:W-:Y:S01]  /*1190*/  FMUL.FTZ R172, R54, R167 ;  /* 0x000000a736ac7220 */ /* 0x000fe20000410000 */
[----:B------:R-:W-:Y:S01]  /*11a0*/  FADD.FTZ R167, R164, R173 ;  /* 0x000000ada4a77221 */ /* 0x000fe20000010000 */
[----:B------:R-:W-:Y:S01]  /*11b0*/  FADD.FTZ R170, -R207, R170 ;  /* 0x000000aacfaa7221 */ /* 0x000fe20000010100 */
[C---:B------:R-:W-:Y:S01]  /*11c0*/  FFMA.FTZ R164, R174.reuse, R173, R165 ;  /* 0x000000adaea47223 */ /* 0x040fe200000100a5 */
[----:B------:R-:W-:Y:S01]  /*11d0*/  SHF.L.U32 R188, R171, 0x10, RZ ;  /* 0x00000010abbc7819 */ /* 0x000fe200000006ff */
[----:B------:R-:W-:Y:S01]  /*11e0*/  FADD.FTZ R113, R113, R166 ;  /* 0x000000a671717221 */ /* 0x000fe20000010000 */
[----:B------:R-:W-:Y:S01]  /*11f0*/  FFMA.FTZ R89, R174, R166, R89 ;  /* 0x000000a6ae597223 */ /* 0x000fe20000010059 */
[----:B------:R-:W-:Y:S01]  /*1200*/  FMUL.FTZ R178, R177, R170 ;  /* 0x000000aab1b27220 */ /* 0x000fe20000410000 */
[----:B------:R-:W-:Y:S01]  /*1210*/  FMUL.FTZ R187, R51, R186 ;  /* 0x000000ba33bb7220 */ /* 0x000fe20000410000 */
[----:B------:R-:W-:Y:S01]  /*1220*/  FADD.FTZ R166, R167, R24 ;  /* 0x00000018a7a67221 */ /* 0x000fe20000010000 */
[----:B------:R-:W-:Y:S01]  /*1230*/  FFMA.FTZ R165, R23, R24, R164 ;  /* 0x0000001817a57223 */ /* 0x000fe200000100a4 */
[----:B------:R-:W-:-:S02]  /*1240*/  FADD.FTZ R188, -R207, R188 ;  /* 0x000000bccfbc7221 */ /* 0x000fc40000010100 */
        /* <DEDUP_REMOVED lines=21> */
.L_x_3331:
[----:B------:R-:W-:Y:S05]  /*13a0*/  BSYNC B1 ;  /* 0x0000000000017941 */ /* 0x000fea0003800000 */
.L_x_3330:
        /* <DEDUP_REMOVED lines=22> */
[----:B------:R-:W-:Y:S02]  /*1510*/  SHF.L.U32 R200, R167, 0x10, RZ ;  /* 0x00000010a7c87819 */ /* 0x000fe400000006ff */
[----:B0-----:R-:W-:Y:S02]  /*1520*/  SHF.L.U32 R192, R191, 0x10, RZ ;  /* 0x00000010bfc07819 */ /* 0x001fe400000006ff */
[----:B------:R-:W-:Y:S02]  /*1530*/  SHF.L.U32 R198, R165, 0x10, RZ ;  /* 0x00000010a5c67819 */ /* 0x000fe400000006ff */
[----:B------:R-:W-:Y:S01]  /*1540*/  SHF.L.U32 R196, R166, 0x10, RZ ;  /* 0x00000010a6c47819 */ /* 0x000fe200000006ff */
[C---:B---3--:R-:W-:Y:S01]  /*1550*/  IMAD.U32 R167, R168.reuse, 0x10000, RZ ;  /* 0x00010000a8a77824 */ /* 0x048fe200078e00ff */
[----:B------:R-:W-:Y:S01]  /*1560*/  PRMT R165, R168, 0x7632, R165 ;  /* 0x00007632a8a57816 */ /* 0x000fe200000000a5 */
[----:B------:R-:W-:Y:S01]  /*1570*/  FADD.FTZ R164, -R207, R164 ;  /* 0x000000a4cfa47221 */ /* 0x000fe20000010100 */
[----:B------:R-:W-:Y:S01]  /*1580*/  SHF.L.U32 R166, R179, 0x10, RZ ;  /* 0x00000010b3a67819 */ /* 0x000fe200000006ff */
[----:B------:R-:W-:Y:S01]  /*1590*/  FADD.FTZ R206, -R207, R200 ;  /* 0x000000c8cfce7221 */ /* 0x000fe20000010100 */
[----:B------:R-:W-:Y:S01]  /*15a0*/  SHF.L.U32 R204, R195, 0x10, RZ ;  /* 0x00000010c3cc7819 */ /* 0x000fe200000006ff */
[C---:B------:R-:W-:Y:S01]  /*15b0*/  FADD.FTZ R200, -R207.reuse, R192 ;  /* 0x000000c0cfc87221 */ /* 0x040fe20000010100 */
[----:B------:R-:W-:Y:S01]  /*15c0*/  FADD.FTZ R202, -R207, R198 ;  /* 0x000000c6cfca7221 */ /* 0x000fe20000010100 */
[----:B------:R-:W-:Y:S01]  /*15d0*/  PRMT R195, R170, 0x7632, R195 ;  /* 0x00007632aac37816 */ /* 0x000fe200000000c3 */
[-C--:B------:R-:W-:Y:S01]  /*15e0*/  FMUL.FTZ R192, R64, R167.reuse ;  /* 0x000000a740c07220 */ /* 0x080fe20000410000 */
[----:B------:R-:W-:Y:S01]  /*15f0*/  SHF.L.U32 R168, R165, 0x10, RZ ;  /* 0x00000010a5a87819 */ /* 0x000fe200000006ff */
[----:B------:R-:W-:Y:S01]  /*1600*/  FADD.FTZ R166, -R207, R166 ;  /* 0x000000a6cfa67221 */ /* 0x000fe20000010100 */
[----:B------:R-:W-:Y:S01]  /*1610*/  PRMT R198, R171, 0x7632, R198 ;  /* 0x00007632abc67816 */ /* 0x000fe200000000c6 */
[----:B-----5:R-:W-:Y:S01]  /*1620*/  FMUL.FTZ R179, R177, R164 ;  /* 0x000000a4b1b37220 */ /* 0x020fe20000410000 */
[----:B------:R-:W-:Y:S01]  /*1630*/  FADD.FTZ R208, -R207, R204 ;  /* 0x000000cccfd07221 */ /* 0x000fe20000010100 */
[----:B------:R-:W-:Y:S01]  /*1640*/  PRMT R193, R169, 0x7632, R193 ;  /* 0x00007632a9c17816 */ /* 0x000fe200000000c1 */
[----:B------:R-:W-:Y:S01]  /*1650*/  FADD.FTZ R194, -R207, R194 ;  /* 0x000000c2cfc27221 */ /* 0x000fe20000010100 */
[----:B------:R-:W-:Y:S01]  /*1660*/  SHF.L.U32 R204, R195, 0x10, RZ ;  /* 0x00000010c3cc7819 */ /* 0x000fe200000006ff */
[----:B------:R-:W-:Y:S01]  /*1670*/  FADD.FTZ R196, -R207, R196 ;  /* 0x000000c4cfc47221 */ /* 0x000fe20000010100 */
[----:B------:R-:W-:Y:S01]  /*1680*/  SHF.L.U32 R169, R169, 0x10, RZ ;  /* 0x00000010a9a97819 */ /* 0x000fe200000006ff */
[----:B------:R-:W-:Y:S01]  /*1690*/  FADD.FTZ R164, R209, R192 ;  /* 0x000000c0d1a47221 */ /* 0x000fe20000010000 */
[----:B------:R-:W-:Y:S01]  /*16a0*/  SHF.L.U32 R212, R198, 0x10, RZ ;  /* 0x00000010c6d47819 */ /* 0x000fe200000006ff */
[----:B------:R-:W-:Y:S01]  /*16b0*/  FMUL.FTZ R195, R65, R168 ;  /* 0x000000a841c37220 */ /* 0x000fe20000410000 */
[----:B------:R-:W-:Y:S01]  /*16c0*/  FMUL.FTZ R198, R177, R166 ;  /* 0x000000a6b1c67220 */ /* 0x000fe20000410000 */
[C---:B------:R-:W-:Y:S01]  /*16d0*/  FFMA.FTZ R165, R179.reuse, R192, R210 ;  /* 0x000000c0b3a57223 */ /* 0x040fe200000100d2 */
[----:B------:R-:W-:Y:S01]  /*16e0*/  SHF.L.U32 R197, R170, 0x10, RZ ;  /* 0x00000010aac57819 */ /* 0x000fe200000006ff */
[----:B------:R-:W-:Y:S01]  /*16f0*/  FADD.FTZ R120, R120, R167 ;  /* 0x000000a778787221 */ /* 0x000fe20000010000 */
[----:B------:R-:W-:Y:S01]  /*1700*/  FFMA.FTZ R96, R179, R167, R96 ;  /* 0x000000a7b3607223 */ /* 0x000fe20000010060 */
[----:B------:R-:W-:Y:S01]  /*1710*/  SHF.L.U32 R170, R193, 0x10, RZ ;  /* 0x00000010c1aa7819 */ /* 0x000fe200000006ff */
        /* <DEDUP_REMOVED lines=41> */
.L_x_3333:
[----:B------:R-:W-:Y:S05]  /*19b0*/  BSYNC B1 ;  /* 0x0000000000017941 */ /* 0x000fea0003800000 */
.L_x_3332:
        /* <DEDUP_REMOVED lines=21> */
.L_x_3363:
        /* <DEDUP_REMOVED lines=12> */
[----:B------:R-:W-:Y:S01]  /*1bd0*/  ISETP.NE.U32.AND P6, PT, RZ, UR16, PT ;  /* 0x00000010ff007c0c */ /* 0x000fe2000bfc5070 */
[-CC-:B------:R-:W-:Y:S01]  /*1be0*/  FFMA.FTZ R169, R3, R207.reuse, R210.reuse ;  /* 0x000000cf03a97223 */ /* 0x180fe200000100d2 */
[-CC-:B0-----:R-:W-:Y:S01]  /*1bf0*/  FFMA.FTZ R170, R14, R207.reuse, R210.reuse ;  /* 0x000000cf0eaa7223 */ /* 0x181fe200000100d2 */
[----:B------:R-:W-:Y:S01]  /*1c00*/  FFMA.FTZ R171, R9, R207, R210 ;  /* 0x000000cf09ab7223 */ /* 0x000fe200000100d2 */
[----:B------:R-:W-:Y:S01]  /*1c10*/  ISETP.NE.AND.EX P6, PT, RZ, UR17, PT, P6 ;  /* 0x00000011ff007c0c */ /* 0x000fe2000bfc5360 */
[----:B------:R-:W-:Y:S01]  /*1c20*/  FADD.FTZ R168, R6, -R169 ;  /* 0x800000a906a87221 */ /* 0x000fe20000010000 */
[----:B------:R-:W-:-:S03]  /*1c30*/  FADD.FTZ R208, R13, -R170 ;  /* 0x800000aa0dd07221 */ /* 0x000fc60000010000 */
[C---:B------:R-:W-:Y:S01]  /*1c40*/  FMUL.FTZ R215, R177.reuse, R168 ;  /* 0x000000a8b1d77220 */ /* 0x040fe20000410000 */
[----:B------:R-:W-:Y:S01]  /*1c50*/  FMUL.FTZ R221, R177, R208 ;  /* 0x000000d0b1dd7220 */ /* 0x000fe20000410000 */
[C---:B------:R-:W-:Y:S02]  /*1c60*/  @P1 PRMT R169, R148.reuse, 0x7632, R169 ;  /* 0x0000763294a91816 */ /* 0x040fe400000000a9 */
[----:B------:R-:W-:Y:S02]  /*1c70*/  @P1 SHF.L.U32 R170, R148, 0x10, RZ ;  /* 0x0000001094aa1819 */ /* 0x000fe400000006ff */
[----:B------:R-:W-:Y:S01]  /*1c80*/  @P1 SHF.L.U32 R168, R169, 0x10, RZ ;  /* 0x00000010a9a81819 */ /* 0x000fe200000006ff */
[-C--:B------:R-:W-:Y:S01]  /*1c90*/  FFMA.FTZ R169, R7, R207.reuse, R210 ;  /* 0x000000cf07a97223 */ /* 0x080fe200000100d2 */
[----:B------:R-:W-:Y:S01]  /*1ca0*/  @P1 PRMT R216, R151, 0x7632, R216 ;  /* 0x0000763297d81816 */ /* 0x000fe200000000d8 */
[----:B------:R-:W-:Y:S01]  /*1cb0*/  @P1 FADD.FTZ R215, R215, R170 ;  /* 0x000000aad7d71221 */ /* 0x000fe20000010000 */
[-C--:B------:R-:W-:Y:S01]  /*1cc0*/  FFMA.FTZ R170, R16, R207.reuse, R210 ;  /* 0x000000cf10aa7223 */ /* 0x080fe200000100d2 */
[----:B------:R-:W-:Y:S01]  /*1cd0*/  @P1 FADD.FTZ R221, R221, R168 ;  /* 0x000000a8dddd1221 */ /* 0x000fe20000010000 */
[--C-:B------:R-:W-:Y:S01]  /*1ce0*/  FADD.FTZ R168, R8, -R169.reuse ;  /* 0x800000a908a87221 */ /* 0x100fe20000010000 */
[----:B------:R-:W-:Y:S01]  /*1cf0*/  @P1 PRMT R169, R149, 0x7632, R169 ;  /* 0x0000763295a91816 */ /* 0x000fe200000000a9 */
[----:B------:R-:W-:Y:S01]  /*1d00*/  FADD.FTZ R208, R15, -R170 ;  /* 0x800000aa0fd07221 */ /* 0x000fe20000010000 */
[----:B------:R-:W-:Y:S01]  /*1d10*/  @P1 SHF.L.U32 R170, R149, 0x10, RZ ;  /* 0x0000001095aa1819 */ /* 0x000fe200000006ff */
[----:B------:R-:W-:Y:S01]  /*1d20*/  FMUL.FTZ R219, R177, R168 ;  /* 0x000000a8b1db7220 */ /* 0x000fe20000410000 */
[----:B------:R-:W-:Y:S01]  /*1d30*/  @P1 SHF.L.U32 R168, R169, 0x10, RZ ;  /* 0x00000010a9a81819 */ /* 0x000fe200000006ff */
[----:B------:R-:W-:Y:S01]  /*1d40*/  FMUL.FTZ R217, R177, R208 ;  /* 0x000000d0b1d97220 */ /* 0x000fe20000410000 */
[-C--:B------:R-:W-:Y:S01]  /*1d50*/  FFMA.FTZ R169, R11, R207.reuse, R210 ;  /* 0x000000cf0ba97223 */ /* 0x080fe200000100d2 */
[----:B------:R-:W-:Y:S01]  /*1d60*/  @P1 FADD.FTZ R219, R219, R170 ;  /* 0x000000aadbdb1221 */ /* 0x000fe20000010000 */
[----:B------:R-:W-:Y:S01]  /*1d70*/  FADD.FTZ R170, R10, -R171 ;  /* 0x800000ab0aaa7221 */ /* 0x000fe20000010000 */
[----:B------:R-:W-:Y:S01]  /*1d80*/  @P1 FADD.FTZ R217, R217, R168 ;  /* 0x000000a8d9d91221 */ /* 0x000fe20000010000 */
[----:B------:R-:W-:Y:S01]  /*1d90*/  @P1 SHF.L.U32 R168, R150, 0x10, RZ ;  /* 0x0000001096a81819 */ /* 0x000fe200000006ff */
[-CC-:B------:R-:W-:Y:S01]  /*1da0*/  FFMA.FTZ R208, R20, R207.reuse, R210.reuse ;  /* 0x000000cf14d07223 */ /* 0x180fe200000100d2 */
[----:B------:R-:W-:Y:S01]  /*1db0*/  FMUL.FTZ R211, R177, R170 ;  /* 0x000000aab1d37220 */ /* 0x000fe20000410000 */
[----:B------:R-:W-:Y:S01]  /*1dc0*/  FFMA.FTZ R170, R18, R207, R210 ;  /* 0x000000cf12aa7223 */ /* 0x000fe200000100d2 */
[----:B------:R-:W-:Y:S01]  /*1dd0*/  FADD.FTZ R210, R12, -R169 ;  /* 0x800000a90cd27221 */ /* 0x000fe20000010000 */
[----:B------:R-:W-:Y:S01]  /*1de0*/  @P1 PRMT R171, R150, 0x7632, R171 ;  /* 0x0000763296ab1816 */ /* 0x000fe200000000ab */
[----:B------:R-:W-:Y:S01]  /*1df0*/  @P1 FADD.FTZ R211, R211, R168 ;  /* 0x000000a8d3d31221 */ /* 0x000fe20000010000 */
[----:B------:R-:W-:Y:S01]  /*1e00*/  FADD.FTZ R170, R17, -R170 ;  /* 0x800000aa11aa7221 */ /* 0x000fe20000010000 */
[----:B------:R-:W0:Y:S01]  /*1e10*/  @P6 LDC.64 R168, c[0x0][0x308] ;  /* 0x0000c200ffa86b82 */ /* 0x000e220000000a00 */
[----:B------:R-:W-:Y:S01]  /*1e20*/  FADD.FTZ R214, R19, -R208 ;  /* 0x800000d013d67221 */ /* 0x000fe20000010000 */
[----:B------:R-:W-:Y:S01]  /*1e30*/  @P1 SHF.L.U32 R212, R151, 0x10, RZ ;  /* 0x0000001097d41819 */ /* 0x000fe200000006ff */
[----:B------:R-:W-:Y:S01]  /*1e40*/  FMUL.FTZ R209, R177, R210 ;  /* 0x000000d2b1d17220 */ /* 0x000fe20000410000 */
[----:B------:R-:W-:Y:S01]  /*1e50*/  @P1 SHF.L.U32 R208, R171, 0x10, RZ ;  /* 0x00000010abd01819 */ /* 0x000fe200000006ff */
[C---:B------:R-:W-:Y:S01]  /*1e60*/  FMUL.FTZ R213, R177.reuse, R170 ;  /* 0x000000aab1d57220 */ /* 0x040fe20000410000 */
[----:B------:R-:W-:Y:S01]  /*1e70*/  @P1 SHF.L.U32 R216, R216, 0x10, RZ ;  /* 0x00000010d8d81819 */ /* 0x000fe200000006ff */
[----:B------:R-:W-:Y:S01]  /*1e80*/  FMUL.FTZ R171, R177, R214 ;  /* 0x000000d6b1ab7220 */ /* 0x000fe20000410000 */
[----:B------:R-:W-:Y:S01]  /*1e90*/  MOV R170, R182 ;  /* 0x000000b600aa7202 */ /* 0x000fe20000000f00 */
[----:B------:R-:W-:Y:S01]  /*1ea0*/  @P1 FADD.FTZ R209, R209, R212 ;  /* 0x000000d4d1d11221 */ /* 0x000fe20000010000 */
[----:B------:R-:W-:Y:S01]  /*1eb0*/  @P1 FADD.FTZ R213, R213, R208 ;  /* 0x000000d0d5d51221 */ /* 0x000fe20000010000 */
[----:B------:R-:W-:Y:S01]  /*1ec0*/  @P1 FADD.FTZ R171, R171, R216 ;  /* 0x000000d8abab1221 */ /* 0x000fe20000010000 */
[----:B------:R-:W-:-:S02]  /*1ed0*/  LOP3.LUT P1, RZ, R170, 0xff, RZ, 0xc0, !PT ;  /* 0x000000ffaaff7812 */ /* 0x000fc4000782c0ff */
[----:B------:R-:W-:Y:S02]  /*1ee0*/  @P6 F2FP.BF16.F32.PACK_AB R170, RZ, R215 ;  /* 0x000000d7ffaa623e */ /* 0x000fe400000010ff */
[----:B------:R-:W-:Y:S02]  /*1ef0*/  @P6 F2FP.BF16.F32.PACK_AB R210, RZ, R219 ;  /* 0x000000dbffd2623e */ /* 0x000fe400000010ff */
[----:B------:R-:W-:Y:S01]  /*1f00*/  @P6 F2FP.BF16.F32.PACK_AB R214, RZ, R211 ;  /* 0x000000d3ffd6623e */ /* 0x000fe200000010ff */
[-C--:B------:R-:W-:Y:S01]  /*1f10*/  FMUL.FTZ R211, R211, R176.reuse ;  /* 0x000000b0d3d37220 */ /* 0x080fe20000410000 */
[----:B------:R-:W-:Y:S01]  /*1f20*/  @P6 F2FP.BF16.F32.PACK_AB R218, RZ, R209 ;  /* 0x000000d1ffda623e */ /* 0x000fe200000010ff */
[-C--:B------:R-:W-:Y:S01]  /*1f30*/  FMUL.FTZ R209, R209, R176.reuse ;  /* 0x000000b0d1d17220 */ /* 0x080fe20000410000 */
[----:B------:R-:W-:Y:S01]  /*1f40*/  @P6 F2FP.BF16.F32.PACK_AB R208, RZ, R221 ;  /* 0x000000ddffd0623e */ /* 0x000fe200000010ff */
[----:B------:R-:W-:Y:S01]  /*1f50*/  FMUL.FTZ R221, R221, R176 ;  /* 0x000000b0dddd7220 */ /* 0x000fe20000410000 */
[----:B------:R-:W-:Y:S01]  /*1f60*/  @P6 F2FP.BF16.F32.PACK_AB R212, RZ, R217 ;  /* 0x000000d9ffd4623e */ /* 0x000fe200000010ff */
[----:B0-----:R-:W-:Y:S01]  /*1f70*/  @P6 IMAD.WIDE.U32 R168, R175, 0x10, R168 ;  /* 0x00000010afa86825 */ /* 0x001fe200078e00a8 */
[----:B------:R-:W-:-:S03]  /*1f80*/  @P6 F2FP.BF16.F32.PACK_AB R216, RZ, R213 ;  /* 0x000000d5ffd8623e */ /* 0x000fc600000010ff */
[----:B------:R-:W-:Y:S01]  /*1f90*/  FMUL.FTZ R221, R221, UR15 ;  /* 0x0000000fdddd7c20 */ /* 0x000fe20008410000 */
[----:B------:R-:W-:Y:S01]  /*1fa0*/  @P6 F2FP.BF16.F32.PACK_AB R220, RZ, R171 ;  /* 0x000000abffdc623e */ /* 0x000fe200000010ff */
[-C--:B------:R-:W-:Y:S01]  /*1fb0*/  FMUL.FTZ R217, R217, R176.reuse ;  /* 0x000000b0d9d97220 */ /* 0x080fe20000410000 */
[----:B------:R-:W-:Y:S01]  /*1fc0*/  @P6 PRMT R28, R170, 0x7610, R28 ;  /* 0x00007610aa1c6816 */ /* 0x000fe2000000001c */
[-C--:B------:R-:W-:Y:S01]  /*1fd0*/  FMUL.FTZ R170, R215, R176.reuse ;  /* 0x000000b0d7aa7220 */ /* 0x080fe20000410000 */
[----:B------:R-:W-:Y:S01]  /*1fe0*/  @P6 PRMT R29, R210, 0x7610, R29 ;  /* 0x00007610d21d6816 */ /* 0x000fe2000000001d */
[----:B------:R-:W-:Y:S01]  /*1ff0*/  HFMA2.MMA R215, -RZ, RZ, 0, 0 ;  /* 0x00000000ffd77435 */ /* 0x000fe200000001ff */
[----:B------:R-:W-:Y:S01]  /*2000*/  @P6 PRMT R30, R214, 0x7610, R30 ;  /* 0x00007610d61e6816 */ /* 0x000fe2000000001e */
[----:B------:R-:W-:Y:S01]  /*2010*/  FMUL.FTZ R223, R170, UR15 ;  /* 0x0000000faadf7c20 */ /* 0x000fe20008410000 */
[----:B------:R-:W-:Y:S01]  /*2020*/  @P6 PRMT R31, R218, 0x7610, R31 ;  /* 0x00007610da1f6816 */ /* 0x000fe2000000001f */
[----:B------:R-:W-:Y:S01]  /*2030*/  FMUL.FTZ R211, R211, UR15 ;  /* 0x0000000fd3d37c20 */ /* 0x000fe20008410000 */
[----:B------:R-:W-:Y:S01]  /*2040*/  @P6 PRMT R28, R28, 0x5410, R208 ;  /* 0x000054101c1c6816 */ /* 0x000fe200000000d0 */
[----:B------:R-:W-:Y:S01]  /*2050*/  FMUL.FTZ R208, R40, R223 ;  /* 0x000000df28d07220 */ /* 0x000fe20000410000 */
[----:B------:R-:W-:Y:S01]  /*2060*/  @P6 PRMT R29, R29, 0x5410, R212 ;  /* 0x000054101d1d6816 */ /* 0x000fe200000000d4 */
[----:B------:R-:W-:Y:S01]  /*2070*/  FMUL.FTZ R212, R217, UR15 ;  /* 0x0000000fd9d47c20 */ /* 0x000fe20008410000 */
[----:B------:R-:W-:Y:S01]  /*2080*/  @P6 PRMT R30, R30, 0x5410, R216 ;  /* 0x000054101e1e6816 */ /* 0x000fe200000000d8 */
[----:B------:R-:W-:Y:S01]  /*2090*/  HFMA2.MMA R217, -RZ, RZ, 0, 0 ;  /* 0x00000000ffd97435 */ /* 0x000fe200000001ff */
[----:B------:R-:W-:Y:S01]  /*20a0*/  @P6 PRMT R31, R31, 0x5410, R220 ;  /* 0x000054101f1f6816 */ /* 0x000fe200000000dc */
[-C--:B------:R-:W-:Y:S01]  /*20b0*/  FMUL.FTZ R213, R213, R176.reuse ;  /* 0x000000b0d5d57220 */ /* 0x080fe20000410000 */
[----:B------:R-:W-:Y:S01]  /*20c0*/  MOV R210, RZ ;  /* 0x000000ff00d27202 */ /* 0x000fe20000000f00 */
[----:B------:R-:W-:-:S02]  /*20d0*/  FMUL.FTZ R171, R171, R176 ;  /* 0x000000b0abab7220 */ /* 0x000fc40000410000 */
[----:B------:R0:W-:Y:S01]  /*20e0*/  @P6 STG.E.128 desc[UR4][R168.64], R28 ;  /* 0x0000001ca8006986 */ /* 0x0001e2000c101d04 */
[----:B------:R-:W-:Y:S01]  /*20f0*/  LOP3.LUT P6, RZ, R182, 0xff00, RZ, 0xc0, !PT ;  /* 0x0000ff00b6ff7812 */ /* 0x000fe200078cc0ff */
[----:B------:R-:W-:Y:S01]  /*2100*/  FMUL.FTZ R213, R213, UR15 ;  /* 0x0000000fd5d57c20 */ /* 0x000fe20008410000 */
[----:B------:R-:W-:Y:S01]  /*2110*/  FMUL.FTZ R218, R171, UR15 ;  /* 0x0000000fabda7c20 */ /* 0x000fe20008410000 */
[----:B0-----:R-:W-:Y:S01]  /*2120*/  FMUL.FTZ R168, R41, R221 ;  /* 0x000000dd29a87220 */ /* 0x001fe20000410000 */
[----:B--2---:R-:W-:-:S09]  /*2130*/  @P1 SHF.L.U32 R170, R164, 0x10, RZ ;  /* 0x00000010a4aa1819 */ /* 0x004fd200000006ff */
[----:B------:R-:W-:Y:S01]  /*2140*/  @P6 PRMT R164, R164, 0x7632, R164 ;  /* 0x00007632a4a46816 */ /* 0x000fe200000000a4 */
[----:B------:R-:W-:-:S03]  /*2150*/  @P1 FMUL.FTZ R215, R223, R170 ;  /* 0x000000aadfd71220 */ /* 0x000fc60000410000 */
[----:B------:R-:W-:Y:S02]  /*2160*/  @P6 SHF.L.U32 R164, R164, 0x10, RZ ;  /* 0x00000010a4a46819 */ /* 0x000fe400000006ff */
[----:B------:R-:W-:Y:S01]  /*2170*/  FSEL R170, R208, RZ, P1 ;  /* 0x000000ffd0aa7208 */ /* 0x000fe20000800000 */
[----:B------:R-:W-:Y:S01]  /*2180*/  FADD.FTZ R128, R128, R215 ;  /* 0x000000d780807221 */ /* 0x000fe20000010000 */
[----:B------:R-:W-:Y:S01]  /*2190*/  MOV R208, RZ ;  /* 0x000000ff00d07202 */ /* 0x000fe20000000f00 */
[----:B------:R-:W-:Y:S01]  /*21a0*/  @P6 FMUL.FTZ R208, R221, R164 ;  /* 0x000000a4ddd06220 */ /* 0x000fe20000410000 */
[----:B------:R-:W-:Y:S01]  /*21b0*/  LOP3.LUT P1, RZ, R182, 0xff0000, RZ, 0xc0, !PT ;  /* 0x00ff0000b6ff7812 */ /* 0x000fe2000782c0ff */
[----:B------:R-:W-:Y:S01]  /*21c0*/  FMUL.FTZ R164, R219, R176 ;  /* 0x000000b0dba47220 */ /* 0x000fe20000410000 */
[----:B------:R-:W-:Y:S01]  /*21d0*/  FSEL R221, R168, RZ, P6 ;  /* 0x000000ffa8dd7208 */ /* 0x000fe20003000000 */
[----:B------:R-:W-:Y:S01]  /*21e0*/  HFMA2.MMA R219, -RZ, RZ, 0, 0 ;  /* 0x00000000ffdb7435 */ /* 0x000fe200000001ff */
[----:B------:R-:W-:Y:S01]  /*21f0*/  LOP3.LUT P6, RZ, R182, 0xff000000, RZ, 0xc0, !PT ;  /* 0xff000000b6ff7812 */ /* 0x000fe200078cc0ff */
[----:B------:R-:W-:Y:S01]  /*2200*/  FMUL.FTZ R169, R164, UR15 ;  /* 0x0000000fa4a97c20 */ /* 0x000fe20008410000 */
[----:B------:R-:W-:-:S03]  /*2210*/  FADD.FTZ R129, R129, R208 ;  /* 0x000000d081817221 */ /* 0x000fc60000010000 */
[----:B------:R-:W-:-:S04]  /*2220*/  FMUL.FTZ R168, R42, R169 ;  /* 0x000000a92aa87220 */ /* 0x000fc80000410000 */
[C---:B------:R-:W-:Y:S02]  /*2230*/  @P1 SHF.L.U32 R164, R165.reuse, 0x10, RZ ;  /* 0x00000010a5a41819 */ /* 0x040fe400000006ff */
[----:B------:R-:W-:Y:S02]  /*2240*/  FSEL R214, R168, RZ, P1 ;  /* 0x000000ffa8d67208 */ /* 0x000fe40000800000 */
[----:B------:R-:W-:Y:S01]  /*2250*/  @P6 PRMT R165, R165, 0x7632, R165 ;  /* 0x00007632a5a56816 */ /* 0x000fe200000000a5 */
[----:B------:R-:W-:Y:S01]  /*2260*/  @P1 FMUL.FTZ R219, R169, R164 ;  /* 0x000000a4a9db1220 */ /* 0x000fe20000410000 */
[----:B------:R-:W-:Y:S01]  /*2270*/  LOP3.LUT P1, RZ, R183, 0xff, RZ, 0xc0, !PT ;  /* 0x000000ffb7ff7812 */ /* 0x000fe2000782c0ff */
[----:B------:R-:W-:Y:S01]  /*2280*/  FMUL.FTZ R164, R43, R212 ;  /* 0x000000d42ba47220 */ /* 0x000fe20000410000 */
[----:B------:R-:W-:Y:S01]  /*2290*/  @P6 SHF.L.U32 R165, R165, 0x10, RZ ;  /* 0x00000010a5a56819 */ /* 0x000fe200000006ff */
[----:B------:R-:W-:Y:S01]  /*22a0*/  FMUL.FTZ R169, R47, R218 ;  /* 0x000000da2fa97220 */ /* 0x000fe20000410000 */
[----:B------:R-:W-:-:S02]  /*22b0*/  FADD.FTZ R130, R130, R219 ;  /* 0x000000db82827221 */ /* 0x000fc40000010000 */
[----:B------:R-:W-:Y:S01]  /*22c0*/  FSEL R223, R164, RZ, P6 ;  /* 0x000000ffa4df7208 */ /* 0x000fe20003000000 */
[----:B------:R-:W-:Y:S01]  /*22d0*/  @P6 FMUL.FTZ R210, R212, R165 ;  /* 0x000000a5d4d26220 */ /* 0x000fe20000410000 */
[----:B------:R-:W-:Y:S02]  /*22e0*/  LOP3.LUT P6, RZ, R183, 0xff00, RZ, 0xc0, !PT ;  /* 0x0000ff00b7ff7812 */ /* 0x000fe400078cc0ff */
[----:B------:R-:W-:Y:S01]  /*22f0*/  MOV R212, RZ ;  /* 0x000000ff00d47202 */ /* 0x000fe20000000f00 */
[----:B------:R-:W-:Y:S02]  /*2300*/  FADD.FTZ R131, R131, R210 ;  /* 0x000000d283837221 */ /* 0x000fe40000010000 */
[----:B------:R-:W-:-:S05]  /*2310*/  @P1 SHF.L.U32 R164, R166, 0x10, RZ ;  /* 0x00000010a6a41819 */ /* 0x000fca00000006ff */
[----:B------:R-:W-:Y:S02]  /*2320*/  @P1 FMUL.FTZ R217, R211, R164 ;  /* 0x000000a4d3d91220 */ /* 0x000fe40000410000 */
[----:B------:R-:W0:Y:S01]  /*2330*/  LDC.64 R164, c[0x0][0x2f8] ;  /* 0x0000be00ffa47b82 */ /* 0x000e220000000a00 */
[----:B------:R-:W-:Y:S01]  /*2340*/  @P6 PRMT R166, R166, 0x7632, R166 ;  /* 0x00007632a6a66816 */ /* 0x000fe200000000a6 */
[----:B------:R-:W-:-:S03]  /*2350*/  FADD.FTZ R160, R160, R217 ;  /* 0x000000d9a0a07221 */ /* 0x000fc60000010000 */
[----:B------:R-:W-:Y:S01]  /*2360*/  @P6 SHF.L.U32 R168, R166, 0x10, RZ ;  /* 0x00000010a6a86819 */ /* 0x000fe200000006ff */
[----:B------:R-:W-:Y:S01]  /*2370*/  FMUL.FTZ R166, R44, R211 ;  /* 0x000000d32ca67220 */ /* 0x000fe20000410000 */
[----:B------:R-:W-:-:S03]  /*2380*/  FMUL.FTZ R211, R209, UR15 ;  /* 0x0000000fd1d37c20 */ /* 0x000fc60008410000 */
[----:B------:R-:W-:Y:S01]  /*2390*/  @P6 FMUL.FTZ R212, R213, R168 ;  /* 0x000000a8d5d46220 */ /* 0x000fe20000410000 */
[----:B------:R-:W-:Y:S01]  /*23a0*/  FMUL.FTZ R168, R45, R213 ;  /* 0x000000d52da87220 */ /* 0x000fe20000410000 */
[----:B------:R-:W-:Y:S01]  /*23b0*/  FSEL R171, R166, RZ, P1 ;  /* 0x000000ffa6ab7208 */ /* 0x000fe20000800000 */
[----:B------:R-:W-:Y:S01]  /*23c0*/  FMUL.FTZ R166, R46, R211 ;  /* 0x000000d32ea67220 */ /* 0x000fe20000410000 */
[----:B------:R-:W-:Y:S01]  /*23d0*/  LOP3.LUT P1, RZ, R183, 0xff0000, RZ, 0xc0, !PT ;  /* 0x00ff0000b7ff7812 */ /* 0x000fe2000782c0ff */
[----:B------:R-:W-:Y:S01]  /*23e0*/  FADD.FTZ R161, R161, R212 ;  /* 0x000000d4a1a17221 */ /* 0x000fe20000010000 */
[----:B------:R-:W-:Y:S02]  /*23f0*/  FSEL R216, R168, RZ, P6 ;  /* 0x000000ffa8d87208 */ /* 0x000fe40003000000 */
[----:B------:R-:W-:Y:S02]  /*2400*/  LOP3.LUT P6, RZ, R183, 0xff000000, RZ, 0xc0, !PT ;  /* 0xff000000b7ff7812 */ /* 0x000fe400078cc0ff */
[----:B------:R-:W-:-:S02]  /*2410*/  FSEL R166, R166, RZ, P1 ;  /* 0x000000ffa6a67208 */ /* 0x000fc40000800000 */
[----:B------:R-:W-:Y:S02]  /*2420*/  FSEL R209, R169, RZ, P6 ;  /* 0x000000ffa9d17208 */ /* 0x000fe40003000000 */
[----:B------:R-:W-:Y:S01]  /*2430*/  F2FP.BF16.F32.PACK_AB R168, R221, R170 ;  /* 0x000000aadda8723e */ /* 0x000fe200000010ff */
[----:B0-----:R-:W-:Y:S01]  /*2440*/  IMAD.WIDE.U32 R164, R175, 0x10, R164 ;  /* 0x00000010afa47825 */ /* 0x001fe200078e00a4 */
[----:B------:R-:W-:Y:S02]  /*2450*/  F2FP.BF16.F32.PACK_AB R170, R216, R171 ;  /* 0x000000abd8aa723e */ /* 0x000fe400000010ff */
[----:B------:R-:W-:Y:S02]  /*2460*/  F2FP.BF16.F32.PACK_AB R169, R223, R214 ;  /* 0x000000d6dfa9723e */ /* 0x000fe400000010ff */
[----:B------:R-:W-:Y:S02]  /*2470*/  F2FP.BF16.F32.PACK_AB R171, R209, R166 ;  /* 0x000000a6d1ab723e */ /* 0x000fe400000010ff */
[----:B------:R-:W-:-:S02]  /*2480*/  @P6 PRMT R209, R167, 0x7632, R209 ;  /* 0x00007632a7d16816 */ /* 0x000fc400000000d1 */
[----:B------:R-:W-:Y:S01]  /*2490*/  @P1 SHF.L.U32 R166, R167, 0x10, RZ ;  /* 0x00000010a7a61819 */ /* 0x000fe200000006ff */
[----:B------:R1:W-:Y:S01]  /*24a0*/  STG.E.128 desc[UR4][R164.64], R168 ;  /* 0x000000a8a4007986 */ /* 0x0003e2000c101d04 */
[----:B------:R-:W-:Y:S01]  /*24b0*/  HFMA2.MMA R167, -RZ, RZ, 0, 0 ;  /* 0x00000000ffa77435 */ /* 0x000fe200000001ff */
[----:B------:R-:W-:Y:S02]  /*24c0*/  @P6 SHF.L.U32 R209, R209, 0x10, RZ ;  /* 0x00000010d1d16819 */ /* 0x000fe400000006ff */
[----:B------:R-:W-:Y:S02]  /*24d0*/  MOV R214, RZ ;  /* 0x000000ff00d67202 */ /* 0x000fe40000000f00 */
[----:B------:R-:W-:Y:S01]  /*24e0*/  IADD3 R175, R175, 0x20, RZ ;  /* 0x00000020afaf7810 */ /* 0x000fe20007ffe0ff */
[----:B------:R-:W-:Y:S01]  /*24f0*/  @P1 FMUL.FTZ R167, R211, R166 ;  /* 0x000000a6d3a71220 */ /* 0x000fe20000410000 */
[----:B------:R-:W-:-:S03]  /*2500*/  @P6 FMUL.FTZ R214, R218, R209 ;  /* 0x000000d1dad66220 */ /* 0x000fc60000410000 */
[----:B------:R-:W-:Y:S01]  /*2510*/  FADD.FTZ R162, R162, R167 ;  /* 0x000000a7a2a27221 */ /* 0x000fe20000010000 */
[----:B------:R-:W-:-:S07]  /*2520*/  FADD.FTZ R163, R163, R214 ;  /* 0x000000d6a3a37221 */ /* 0x000fce0000010000 */
.L_x_3336:
[----:B------:R-:W-:Y:S05]  /*2530*/  BSYNC B1 ;  /* 0x0000000000017941 */ /* 0x000fea0003800000 */
.L_x_3335:
[----:B------:R-:W-:Y:S04]  /*2540*/  BSSY B1, `(.L_x_3337) ;  /* 0x000009e000017945 */ /* 0x000fe80003800000 */
[----:B------:R-:W-:Y:S05]  /*2550*/  @!P3 BRA `(.L_x_3338) ;  /* 0x000000080070b947 */ /* 0x000fea0003800000 */
[----:B-1----:R-:W1:Y:S02]  /*2560*/  LDC.64 R164, c[0x0][0x220] ;  /* 0x00008800ffa47b82 */ /* 0x002e640000000a00 */
        /* <DEDUP_REMOVED lines=14> */
[C---:B------:R-:W-:Y:S01]  /*2650*/  @P1 PRMT R169, R152.reuse, 0x7632, R169 ;  /* 0x0000763298a91816 */ /* 0x040fe200000000a9 */
[----:B------:R-:W-:Y:S01]  /*2660*/  @P1 IMAD.U32 R212, R155, 0x10000, RZ ;  /* 0x000100009bd41824 */ /* 0x000fe200078e00ff */
        /* <DEDUP_REMOVED lines=23> */
[--C-:B------:R-:W-:Y:S01]  /*27e0*/  FADD.FTZ R214, R188, -R171.reuse ;  /* 0x800000abbcd67221 */ /* 0x100fe20000010000 */
[----:B------:R-:W-:Y:S01]  /*27f0*/  @P1 FADD.FTZ R211, R211, R168 ;  /* 0x000000a8d3d31221 */ /* 0x000fe20000010000 */
[----:B------:R-:W-:Y:S01]  /*2800*/  @P1 PRMT R171, R154, 0x7632, R171 ;  /* 0x000076329aab1816 */ /* 0x000fe200000000ab */
[----:B------:R-:W0:Y:S01]  /*2810*/  @P6 LDC.64 R168, c[0x0][0x308] ;  /* 0x0000c200ffa86b82 */ /* 0x000e220000000a00 */
[----:B------:R-:W-:Y:S01]  /*2820*/  FADD.FTZ R170, R189, -R170 ;  /* 0x800000aabdaa7221 */ /* 0x000fe20000010000 */
[----:B------:R-:W-:Y:S01]  /*2830*/  FMUL.FTZ R209, R177, R210 ;  /* 0x000000d2b1d17220 */ /* 0x000fe20000410000 */
[----:B------:R-:W-:Y:S01]  /*2840*/  @P1 SHF.L.U32 R208, R171, 0x10, RZ ;  /* 0x00000010abd01819 */ /* 0x000fe200000006ff */
[C---:B------:R-:W-:Y:S01]  /*2850*/  FMUL.FTZ R171, R177.reuse, R214 ;  /* 0x000000d6b1ab7220 */ /* 0x040fe20000410000 */
[----:B------:R-:W-:Y:S01]  /*2860*/  @P1 SHF.L.U32 R216, R216, 0x10, RZ ;  /* 0x00000010d8d81819 */ /* 0x000fe200000006ff */
[----:B------:R-:W-:Y:S01]  /*2870*/  FMUL.FTZ R213, R177, R170 ;  /* 0x000000aab1d57220 */ /* 0x000fe20000410000 */
[----:B------:R-:W-:Y:S01]  /*2880*/  MOV R170, R180 ;  /* 0x000000b400aa7202 */ /* 0x000fe20000000f00 */
[----:B------:R-:W-:Y:S01]  /*2890*/  @P1 FADD.FTZ R209, R209, R212 ;  /* 0x000000d4d1d11221 */ /* 0x000fe20000010000 */
[----:B------:R-:W-:Y:S01]  /*28a0*/  @P6 F2FP.BF16.F32.PACK_AB R210, RZ, R219 ;  /* 0x000000dbffd2623e */ /* 0x000fe200000010ff */
[----:B------:R-:W-:Y:S01]  /*28b0*/  @P1 FADD.FTZ R213, R213, R208 ;  /* 0x000000d0d5d51221 */ /* 0x000fe20000010000 */
[----:B------:R-:W-:Y:S01]  /*28c0*/  @P1 FADD.FTZ R171, R171, R216 ;  /* 0x000000d8abab1221 */ /* 0x000fe20000010000 */
[----:B------:R-:W-:-:S02]  /*28d0*/  LOP3.LUT P1, RZ, R170, 0xff, RZ, 0xc0, !PT ;  /* 0x000000ffaaff7812 */ /* 0x000fc4000782c0ff */
[----:B------:R-:W-:Y:S02]  /*28e0*/  @P6 F2FP.BF16.F32.PACK_AB R170, RZ, R215 ;  /* 0x000000d7ffaa623e */ /* 0x000fe400000010ff */
[----:B------:R-:W-:Y:S01]  /*28f0*/  @P6 F2FP.BF16.F32.PACK_AB R214, RZ, R211 ;  /* 0x000000d3ffd6623e */ /* 0x000fe200000010ff */
[-C--:B------:R-:W-:Y:S01]  /*2900*/  FMUL.FTZ R211, R211, R176.reuse ;  /* 0x000000b0d3d37220 */ /* 0x080fe20000410000 */
        /* <DEDUP_REMOVED lines=97> */
.L_x_3338:
[----:B------:R-:W-:Y:S05]  /*2f20*/  BSYNC B1 ;  /* 0x0000000000017941 */ /* 0x000fea0003800000 */
.L_x_3337:
[----:B------:R-:W-:Y:S04]  /*2f30*/  BSSY B1, `(.L_x_3339) ;  /* 0x000009a000017945 */ /* 0x000fe80003800000 */
[----:B------:R-:W-:Y:S05]  /*2f40*/  @!P4 BRA `(.L_x_3340) ;  /* 0x000000080060c947 */ /* 0x000fea0003800000 */
[----:B-12---:R-:W1:Y:S02]  /*2f50*/  LDC.64 R164, c[0x0][0x220] ;  /* 0x00008800ffa47b82 */ /* 0x006e640000000a00 */
        /* <DEDUP_REMOVED lines=8> */
[-CC-:B------:R-:W-:Y:S01]  /*2fe0*/  FFMA.FTZ R171, R191, R207.reuse, R222.reuse ;  /* 0x000000cfbfab7223 */ /* 0x180fe200000100de */
[-C--:B------:R-:W-:Y:S01]  /*2ff0*/  FFMA.FTZ R212, R200, R207.reuse, R222 ;  /* 0x000000cfc8d47223 */ /* 0x080fe200000100de */
[--C-:B------:R-:W-:Y:S01]  /*3000*/  FADD.FTZ R168, R192, -R169.reuse ;  /* 0x800000a9c0a87221 */ /* 0x100fe20000010000 */
[----:B------:R-:W-:Y:S01]  /*3010*/  FADD.FTZ R208, R195, -R170 ;  /* 0x800000aac3d07221 */ /* 0x000fe20000010000 */
[-CC-:B------:R-:W-:Y:S01]  /*3020*/  FFMA.FTZ R205, R193, R207.reuse, R222.reuse ;  /* 0x000000cfc1cd7223 */ /* 0x180fe200000100de */
[-CC-:B------:R-:W-:Y:S01]  /*3030*/  FFMA.FTZ R209, R199, R207.reuse, R222.reuse ;  /* 0x000000cfc7d17223 */ /* 0x180fe200000100de */
[C---:B------:R-:W-:Y:S01]  /*3040*/  FMUL.FTZ R211, R177.reuse, R168 ;  /* 0x000000a8b1d37220 */ /* 0x040fe20000410000 */
[----:B------:R-:W-:Y:S01]  /*3050*/  FMUL.FTZ R213, R177, R208 ;  /* 0x000000d0b1d57220 */ /* 0x000fe20000410000 */
[----:B------:R-:W-:Y:S01]  /*3060*/  @P1 PRMT R169, R156, 0x7632, R169 ;  /* 0x000076329ca91816 */ /* 0x000fe200000000a9 */
[----:B------:R-:W-:Y:S01]  /*3070*/  FADD.FTZ R210, R194, -R171 ;  /* 0x800000abc2d27221 */ /* 0x000fe20000010000 */
[----:B------:R-:W-:Y:S01]  /*3080*/  @P1 SHF.L.U32 R170, R156, 0x10, RZ ;  /* 0x000000109caa1819 */ /* 0x000fe200000006ff */
[-CC-:B------:R-:W-:Y:S01]  /*3090*/  FFMA.FTZ R218, R202, R207.reuse, R222.reuse ;  /* 0x000000cfcada7223 */ /* 0x180fe200000100de */
[----:B------:R-:W-:Y:S01]  /*30a0*/  @P1 SHF.L.U32 R168, R169, 0x10, RZ ;  /* 0x00000010a9a81819 */ /* 0x000fe200000006ff */
[----:B------:R-:W-:Y:S01]  /*30b0*/  FFMA.FTZ R222, R206, R207, R222 ;  /* 0x000000cfcede7223 */ /* 0x000fe200000100de */
[----:B------:R-:W-:Y:S01]  /*30c0*/  ISETP.NE.AND.EX P6, PT, RZ, UR17, PT, P6 ;  /* 0x00000011ff007c0c */ /* 0x000fe2000bfc5360 */
[----:B------:R-:W-:Y:S01]  /*30d0*/  FADD.FTZ R214, R197, -R212 ;  /* 0x800000d4c5d67221 */ /* 0x000fe20000010000 */
[----:B------:R-:W-:Y:S01]  /*30e0*/  FADD.FTZ R216, R196, -R205 ;  /* 0x800000cdc4d87221 */ /* 0x000fe20000010000 */
[----:B------:R-:W-:Y:S01]  /*30f0*/  FADD.FTZ R220, R204, -R209 ;  /* 0x800000d1ccdc7221 */ /* 0x000fe20000010000 */
[----:B------:R-:W-:Y:S01]  /*3100*/  @P1 SHF.L.U32 R212, R157, 0x10, RZ ;  /* 0x000000109dd41819 */ /* 0x000fe200000006ff */
[----:B------:R-:W-:Y:S01]  /*3110*/  @P1 FADD.FTZ R213, R213, R168 ;  /* 0x000000a8d5d51221 */ /* 0x000fe20000010000 */
[----:B------:R-:W-:Y:S01]  /*3120*/  FMUL.FTZ R215, R177, R210 ;  /* 0x000000d2b1d77220 */ /* 0x000fe20000410000 */
[----:B------:R-:W-:Y:S01]  /*3130*/  @P1 FADD.FTZ R211, R211, R170 ;  /* 0x000000aad3d31221 */ /* 0x000fe20000010000 */
[----:B------:R-:W-:Y:S01]  /*3140*/  @P1 PRMT R168, R157, 0x7632, R168 ;  /* 0x000076329da81816 */ /* 0x000fe200000000a8 */
[----:B------:R-:W-:Y:S01]  /*3150*/  FADD.FTZ R218, R201, -R218 ;  /* 0x800000dac9da7221 */ /* 0x000fe20000010000 */
[C---:B------:R-:W-:Y:S01]  /*3160*/  @P1 PRMT R169, R158.reuse, 0x7632, R169 ;  /* 0x000076329ea91816 */ /* 0x040fe200000000a9 */
[----:B------:R-:W-:Y:S01]  /*3170*/  FADD.FTZ R222, R203, -R222 ;  /* 0x800000decbde7221 */ /* 0x000fe20000010000 */
[----:B------:R-:W-:Y:S01]  /*3180*/  @P1 PRMT R209, R159, 0x7632, R209 ;  /* 0x000076329fd11816 */ /* 0x000fe200000000d1 */
[C---:B------:R-:W-:Y:S01]  /*3190*/  FMUL.FTZ R207, R177.reuse, R216 ;  /* 0x000000d8b1cf7220 */ /* 0x040fe20000410000 */
[----:B------:R-:W-:Y:S01]  /*31a0*/  @P1 SHF.L.U32 R170, R158, 0x10, RZ ;  /* 0x000000109eaa1819 */ /* 0x000fe200000006ff */
[----:B------:R-:W-:Y:S01]  /*31b0*/  FMUL.FTZ R171, R177, R220 ;  /* 0x000000dcb1ab7220 */ /* 0x000fe20000410000 */
[----:B------:R-:W-:Y:S01]  /*31c0*/  @P1 SHF.L.U32 R210, R159, 0x10, RZ ;  /* 0x000000109fd21819 */ /* 0x000fe200000006ff */
[----:B------:R-:W-:Y:S01]  /*31d0*/  @P1 FADD.FTZ R215, R215, R212 ;  /* 0x000000d4d7d71221 */ /* 0x000fe20000010000 */
[----:B------:R-:W-:Y:S01]  /*31e0*/  @P1 SHF.L.U32 R168, R168, 0x10, RZ ;  /* 0x00000010a8a81819 */ /* 0x000fe200000006ff */
[C---:B------:R-:W-:Y:S01]  /*31f0*/  FMUL.FTZ R217, R177.reuse, R214 ;  /* 0x000000d6b1d97220 */ /* 0x040fe20000410000 */
        /* <DEDUP_REMOVED lines=9> */
[----:B------:R-:W-:Y:S01]  /*3290*/  @P6 F2FP.BF16.F32.PACK_AB R168, RZ, R211 ;  /* 0x000000d3ffa8623e */ /* 0x000fe200000010ff */
[-C--:B------:R-:W-:Y:S01]  /*32a0*/  FMUL.FTZ R211, R211, R176.reuse ;  /* 0x000000b0d3d37220 */ /* 0x080fe20000410000 */
[----:B------:R-:W-:Y:S01]  /*32b0*/  @P6 F2FP.BF16.F32.PACK_AB R170, RZ, R215 ;  /* 0x000000d7ffaa623e */ /* 0x000fe200000010ff */
[-C--:B------:R-:W-:Y:S01]  /*32c0*/  FMUL.FTZ R215, R215, R176.reuse ;  /* 0x000000b0d7d77220 */ /* 0x080fe20000410000 */
[----:B------:R-:W-:Y:S01]  /*32d0*/  @P6 F2FP.BF16.F32.PACK_AB R209, RZ, R207 ;  /* 0x000000cfffd1623e */ /* 0x000fe200000010ff */
[----:B------:R-:W-:Y:S01]  /*32e0*/  FMUL.FTZ R211, R211, UR15 ;  /* 0x0000000fd3d37c20 */ /* 0x000fe20008410000 */
[----:B------:R-:W-:Y:S01]  /*32f0*/  @P6 F2FP.BF16.F32.PACK_AB R212, RZ, R171 ;  /* 0x000000abffd4623e */ /* 0x000fe200000010ff */
[----:B------:R-:W-:Y:S01]  /*3300*/  FMUL.FTZ R215, R215, UR15 ;  /* 0x0000000fd7d77c20 */ /* 0x000fe20008410000 */
[----:B------:R-:W-:Y:S01]  /*3310*/  @P6 F2FP.BF16.F32.PACK_AB R169, RZ, R213 ;  /* 0x000000d5ffa9623e */ /* 0x000fe200000010ff */
[-C--:B------:R-:W-:Y:S01]  /*3320*/  FMUL.FTZ R213, R213, R176.reuse ;  /* 0x000000b0d5d57220 */ /* 0x080fe20000410000 */
[----:B------:R-:W-:Y:S01]  /*3330*/  @P6 PRMT R28, R168, 0x7610, R28 ;  /* 0x00007610a81c6816 */ /* 0x000fe2000000001c */
[-C--:B------:R-:W-:Y:S01]  /*3340*/  FMUL.FTZ R207, R207, R176.reuse ;  /* 0x000000b0cfcf7220 */ /* 0x080fe20000410000 */
[----:B------:R-:W-:Y:S01]  /*3350*/  @P6 F2FP.BF16.F32.PACK_AB R208, RZ, R217 ;  /* 0x000000d9ffd0623e */ /* 0x000fe200000010ff */
[----:B------:R-:W-:Y:S01]  /*3360*/  FMUL.FTZ R213, R213, UR15 ;  /* 0x0000000fd5d57c20 */ /* 0x000fe20008410000 */
[----:B------:R-:W-:Y:S01]  /*3370*/  @P6 F2FP.BF16.F32.PACK_AB R210, RZ, R205 ;  /* 0x000000cdffd2623e */ /* 0x000fe200000010ff */
[-C--:B------:R-:W-:Y:S01]  /*3380*/  FMUL.FTZ R217, R217, R176.reuse ;  /* 0x000000b0d9d97220 */ /* 0x080fe20000410000 */
[----:B------:R-:W-:Y:S01]  /*3390*/  @P6 F2FP.BF16.F32.PACK_AB R214, RZ, R177 ;  /* 0x000000b1ffd6623e */ /* 0x000fe200000010ff */
[-C--:B------:R-:W-:Y:S01]  /*33a0*/  FMUL.FTZ R205, R205, R176.reuse ;  /* 0x000000b0cdcd7220 */ /* 0x080fe20000410000 */
[----:B------:R-:W-:Y:S01]  /*33b0*/  @P6 PRMT R29, R170, 0x7610, R29 ;  /* 0x00007610aa1d6816 */ /* 0x000fe2000000001d */
[----:B------:R-:W-:Y:S01]  /*33c0*/  FMUL.FTZ R217, R217, UR15 ;  /* 0x0000000fd9d97c20 */ /* 0x000fe20008410000 */
[----:B------:R-:W-:Y:S01]  /*33d0*/  @P6 PRMT R30, R209, 0x7610, R30 ;  /* 0x00007610d11e6816 */ /* 0x000fe2000000001e */
[----:B------:R-:W-:Y:S01]  /*33e0*/  FMUL.FTZ R207, R207, UR15 ;  /* 0x0000000fcfcf7c20 */ /* 0x000fe20008410000 */
[----:B------:R-:W-:Y:S01]  /*33f0*/  @P6 LEA R168, P1, R175, UR16, 0x4 ;  /* 0x00000010afa86c11 */ /* 0x000fe2000f8220ff */
[-C--:B------:R-:W-:Y:S01]  /*3400*/  FMUL.FTZ R171, R171, R176.reuse ;  /* 0x000000b0abab7220 */ /* 0x080fe20000410000 */
[----:B------:R-:W-:Y:S01]  /*3410*/  @P6 PRMT R31, R212, 0x7610, R31 ;  /* 0x00007610d41f6816 */ /* 0x000fe2000000001f */
[----:B------:R-:W-:Y:S01]  /*3420*/  FMUL.FTZ R176, R177, R176 ;  /* 0x000000b0b1b07220 */ /* 0x000fe20000410000 */
[----:B------:R-:W-:-:S02]  /*3430*/  @P6 PRMT R28, R28, 0x5410, R169 ;  /* 0x000054101c1c6816 */ /* 0x000fc400000000a9 */
[----:B------:R-:W-:Y:S02]  /*3440*/  @P6 PRMT R29, R29, 0x5410, R208 ;  /* 0x000054101d1d6816 */ /* 0x000fe400000000d0 */
[----:B------:R-:W-:Y:S02]  /*3450*/  CS2R R208, SRZ ;  /* 0x0000000000d07805 */ /* 0x000fe4000001ff00 */
[----:B------:R-:W-:Y:S01]  /*3460*/  @P6 LEA.HI.X R169, R175, UR17, RZ, 0x4, P1 ;  /* 0x00000011afa96c11 */ /* 0x000fe200088f24ff */
[----:B------:R-:W-:Y:S01]  /*3470*/  FMUL.FTZ R216, R176, UR15 ;  /* 0x0000000fb0d87c20 */ /* 0x000fe20008410000 */
[----:B------:R-:W-:Y:S02]  /*3480*/  @P6 PRMT R30, R30, 0x5410, R210 ;  /* 0x000054101e1e6816 */ /* 0x000fe400000000d2 */
[----:B------:R-:W-:Y:S02]  /*3490*/  @P6 PRMT R31, R31, 0x5410, R214 ;  /* 0x000054101f1f6816 */ /* 0x000fe400000000d6 */
[----:B------:R-:W-:-:S02]  /*34a0*/  LOP3.LUT P1, RZ, R184, 0xff00, RZ, 0xc0, !PT ;  /* 0x0000ff00b8ff7812 */ /* 0x000fc4000782c0ff */
[----:B------:R-:W-:Y:S01]  /*34b0*/  MOV R170, R184 ;  /* 0x000000b800aa7202 */ /* 0x000fe20000000f00 */
[----:B------:R0:W-:Y:S03]  /*34c0*/  @P6 STG.E.128 desc[UR4][R168.64], R28 ;  /* 0x0000001ca8006986 */ /* 0x0001e6000c101d04 */
[----:B------:R-:W-:Y:S01]  /*34d0*/  LOP3.LUT P6, RZ, R170, 0xff, RZ, 0xc0, !PT ;  /* 0x000000ffaaff7812 */ /* 0x000fe200078cc0ff */
[----:B0-----:R-:W-:Y:S01]  /*34e0*/  FMUL.FTZ R168, R72, R211 ;  /* 0x000000d348a87220 */ /* 0x001fe20000410000 */
[----:B------:R-:W-:-:S05]  /*34f0*/  FMUL.FTZ R169, R73, R213 ;  /* 0x000000d549a97220 */ /* 0x000fca0000410000 */
[----:B------:R-:W-:Y:S01]  /*3500*/  FSEL R219, R169, RZ, P1 ;  /* 0x000000ffa9db7208 */ /* 0x000fe20000800000 */
[----:B------:R-:W-:Y:S01]  /*3510*/  FMUL.FTZ R169, R75, R217 ;  /* 0x000000d94ba97220 */ /* 0x000fe20000410000 */
[----:B--2---:R-:W-:-:S04]  /*3520*/  @P1 PRMT R170, R164, 0x7632, R170 ;  /* 0x00007632a4aa1816 */ /* 0x004fc800000000aa */
[----:B------:R-:W-:Y:S02]  /*3530*/  @P6 SHF.L.U32 R164, R164, 0x10, RZ ;  /* 0x00000010a4a46819 */ /* 0x000fe400000006ff */
[----:B------:R-:W-:-:S03]  /*3540*/  @P1 SHF.L.U32 R170, R170, 0x10, RZ ;  /* 0x00000010aaaa1819 */ /* 0x000fc600000006ff */
[----:B------:R-:W-:Y:S01]  /*3550*/  @P6 FMUL.FTZ R209, R211, R164 ;  /* 0x000000a4d3d16220 */ /* 0x000fe20000410000 */
[----:B------:R-:W-:Y:S01]  /*3560*/  CS2R R210, SRZ ;  /* 0x0000000000d27805 */ /* 0x000fe2000001ff00 */
[----:B------:R-:W-:Y:S01]  /*3570*/  @P1 FMUL.FTZ R208, R213, R170 ;  /* 0x000000aad5d01220 */ /* 0x000fe20000410000 */
[----:B------:R-:W-:Y:S02]  /*3580*/  FSEL R170, R168, RZ, P6 ;  /* 0x000000ffa8aa7208 */ /* 0x000fe40003000000 */
[----:B------:R-:W-:Y:S02]  /*3590*/  CS2R R212, SRZ ;  /* 0x0000000000d47805 */ /* 0x000fe4000001ff00 */
[----:B------:R-:W-:Y:S01]  /*35a0*/  LOP3.LUT P6, RZ, R184, 0xff000000, RZ, 0xc0, !PT ;  /* 0xff000000b8ff7812 */ /* 0x000fe200078cc0ff */
[----:B------:R-:W-:Y:S01]  /*35b0*/  FADD.FTZ R140, R140, R209 ;  /* 0x000000d18c8c7221 */ /* 0x000fe20000010000 */
[----:B------:R-:W-:Y:S01]  /*35c0*/  LOP3.LUT P1, RZ, R184, 0xff0000, RZ, 0xc0, !PT ;  /* 0x00ff0000b8ff7812 */ /* 0x000fe2000782c0ff */
[----:B------:R-:W-:Y:S01]  /*35d0*/  FADD.FTZ R141, R141, R208 ;  /* 0x000000d08d8d7221 */ /* 0x000fe20000010000 */
[----:B------:R-:W-:-:S09]  /*35e0*/  FSEL R169, R169, RZ, P6 ;  /* 0x000000ffa9a97208 */ /* 0x000fd20003000000 */
[C---:B------:R-:W-:Y:S02]  /*35f0*/  @P6 PRMT R164, R165.reuse, 0x7632, R164 ;  /* 0x00007632a5a46816 */ /* 0x040fe400000000a4 */
[----:B------:R-:W-:Y:S02]  /*3600*/  @P1 SHF.L.U32 R165, R165, 0x10, RZ ;  /* 0x00000010a5a51819 */ /* 0x000fe400000006ff */
[----:B------:R-:W-:Y:S01]  /*3610*/  @P6 SHF.L.U32 R168, R164, 0x10, RZ ;  /* 0x00000010a4a86819 */ /* 0x000fe200000006ff */
[----:B------:R-:W-:Y:S02]  /*3620*/  FMUL.FTZ R164, R74, R215 ;  /* 0x000000d74aa47220 */ /* 0x000fe40000410000 */
[----:B------:R-:W-:Y:S02]  /*3630*/  @P1 FMUL.FTZ R211, R215, R165 ;  /* 0x000000a5d7d31220 */ /* 0x000fe40000410000 */
[----:B------:R-:W-:Y:S01]  /*3640*/  @P6 FMUL.FTZ R210, R217, R168 ;  /* 0x000000a8d9d26220 */ /* 0x000fe20000410000 */
[----:B------:R-:W-:Y:S01]  /*3650*/  FSEL R214, R164, RZ, P1 ;  /* 0x000000ffa4d67208 */ /* 0x000fe20000800000 */
[----:B------:R-:W-:Y:S01]  /*3660*/  FMUL.FTZ R168, R205, UR15 ;  /* 0x0000000fcda87c20 */ /* 0x000fe20008410000 */
[----:B------:R-:W-:Y:S01]  /*3670*/  LOP3.LUT P1, RZ, R185, 0xff00, RZ, 0xc0, !PT ;  /* 0x0000ff00b9ff7812 */ /* 0x000fe2000782c0ff */
[----:B------:R-:W-:Y:S01]  /*3680*/  FMUL.FTZ R205, R171, UR15 ;  /* 0x0000000fabcd7c20 */ /* 0x000fe20008410000 */
[----:B------:R-:W-:Y:S01]  /*3690*/  LOP3.LUT P6, RZ, R185, 0xff, RZ, 0xc0, !PT ;  /* 0x000000ffb9ff7812 */ /* 0x000fe200078cc0ff */
[----:B------:R-:W-:Y:S01]  /*36a0*/  FADD.FTZ R142, R142, R211 ;  /* 0x000000d38e8e7221 */ /* 0x000fe20000010000 */
[----:B------:R-:W-:Y:S01]  /*36b0*/  F2FP.BF16.F32.PACK_AB R169, R169, R214 ;  /* 0x000000d6a9a9723e */ /* 0x000fe200000010ff */
[----:B------:R-:W-:-:S08]  /*36c0*/  FADD.FTZ R143, R143, R210 ;  /* 0x000000d28f8f7221 */ /* 0x000fd00000010000 */
[C---:B------:R-:W-:Y:S02]  /*36d0*/  @P1 PRMT R164, R166.reuse, 0x7632, R164 ;  /* 0x00007632a6a41816 */ /* 0x040fe400000000a4 */
[----:B------:R-:W-:Y:S02]  /*36e0*/  @P6 SHF.L.U32 R166, R166, 0x10, RZ ;  /* 0x00000010a6a66819 */ /* 0x000fe400000006ff */
[----:B------:R-:W-:Y:S01]  /*36f0*/  @P1 SHF.L.U32 R165, R164, 0x10, RZ ;  /* 0x00000010a4a51819 */ /* 0x000fe200000006ff */
[----:B------:R-:W-:Y:S02]  /*3700*/  FMUL.FTZ R164, R76, R207 ;  /* 0x000000cf4ca47220 */ /* 0x000fe40000410000 */
[----:B------:R-:W-:Y:S01]  /*3710*/  @P6 FMUL.FTZ R213, R207, R166 ;  /* 0x000000a6cfd56220 */ /* 0x000fe20000410000 */
[----:B------:R-:W-:Y:S01]  /*3720*/  FMUL.FTZ R166, R78, R205 ;  /* 0x000000cd4ea67220 */ /* 0x000fe20000410000 */
[----:B------:R-:W-:Y:S01]  /*3730*/  @P1 FMUL.FTZ R212, R168, R165 ;  /* 0x000000a5a8d41220 */ /* 0x000fe20000410000 */
[----:B------:R-:W-:Y:S01]  /*3740*/  FMUL.FTZ R165, R77, R168 ;  /* 0x000000a84da57220 */ /* 0x000fe20000410000 */
[----:B------:R-:W-:Y:S01]  /*3750*/  FSEL R177, R164, RZ, P6 ;  /* 0x000000ffa4b17208 */ /* 0x000fe20003000000 */
[----:B------:R-:W-:Y:S01]  /*3760*/  FMUL.FTZ R168, R79, R216 ;  /* 0x000000d84fa87220 */ /* 0x000fe20000410000 */
[----:B------:R-:W-:Y:S01]  /*3770*/  LEA R164, P6, R175, UR18, 0x4 ;  /* 0x00000012afa47c11 */ /* 0x000fe2000f8c20ff */
[----:B------:R-:W-:Y:S01]  /*3780*/  FADD.FTZ R144, R144, R213 ;  /* 0x000000d590907221 */ /* 0x000fe20000010000 */
[----:B------:R-:W-:Y:S01]  /*3790*/  FSEL R176, R165, RZ, P1 ;  /* 0x000000ffa5b07208 */ /* 0x000fe20000800000 */
[----:B------:R-:W-:Y:S01]  /*37a0*/  FADD.FTZ R145, R145, R212 ;  /* 0x000000d491917221 */ /* 0x000fe20000010000 */
[----:B------:R-:W-:-:S02]  /*37b0*/  LEA.HI.X R165, R175, UR19, RZ, 0x4, P6 ;  /* 0x00000013afa57c11 */ /* 0x000fc4000b0f24ff */
[C---:B------:R-:W-:Y:S02]  /*37c0*/  LOP3.LUT P1, RZ, R185.reuse, 0xff0000, RZ, 0xc0, !PT ;  /* 0x00ff0000b9ff7812 */ /* 0x040fe4000782c0ff */
[----:B------:R-:W-:Y:S02]  /*37d0*/  LOP3.LUT P6, RZ, R185, 0xff000000, RZ, 0xc0, !PT ;  /* 0xff000000b9ff7812 */ /* 0x000fe400078cc0ff */
[----:B------:R-:W-:Y:S02]  /*37e0*/  FSEL R166, R166, RZ, P1 ;  /* 0x000000ffa6a67208 */ /* 0x000fe40000800000 */
[----:B------:R-:W-:Y:S02]  /*37f0*/  FSEL R171, R168, RZ, P6 ;  /* 0x000000ffa8ab7208 */ /* 0x000fe40003000000 */
[----:B------:R-:W-:Y:S02]  /*3800*/  F2FP.BF16.F32.PACK_AB R168, R219, R170 ;  /* 0x000000aadba8723e */ /* 0x000fe400000010ff */
[----:B------:R-:W-:-:S02]  /*3810*/  F2FP.BF16.F32.PACK_AB R170, R176, R177 ;  /* 0x000000b1b0aa723e */ /* 0x000fc400000010ff */
[----:B------:R-:W-:Y:S02]  /*3820*/  F2FP.BF16.F32.PACK_AB R171, R171, R166 ;  /* 0x000000a6abab723e */ /* 0x000fe400000010ff */
[C---:B------:R-:W-:Y:S02]  /*3830*/  @P1 SHF.L.U32 R166, R167.reuse, 0x10, RZ ;  /* 0x00000010a7a61819 */ /* 0x040fe400000006ff */
[----:B------:R-:W-:Y:S01]  /*3840*/  @P6 PRMT R175, R167, 0x7632, R175 ;  /* 0x00007632a7af6816 */ /* 0x000fe200000000af */
[----:B------:R3:W-:Y:S01]  /*3850*/  STG.E.128 desc[UR4][R164.64], R168 ;  /* 0x000000a8a4007986 */ /* 0x0007e2000c101d04 */
[----:B------:R-:W-:Y:S01]  /*3860*/  HFMA2.MMA R167, -RZ, RZ, 0, 0 ;  /* 0x00000000ffa77435 */ /* 0x000fe200000001ff */
[----:B------:R-:W-:Y:S02]  /*3870*/  MOV R176, RZ ;  /* 0x000000ff00b07202 */ /* 0x000fe40000000f00 */
[----:B------:R-:W-:-:S03]  /*3880*/  @P6 SHF.L.U32 R175, R175, 0x10, RZ ;  /* 0x00000010afaf6819 */ /* 0x000fc600000006ff */
[----:B------:R-:W-:Y:S02]  /*3890*/  @P1 FMUL.FTZ R167, R205, R166 ;  /* 0x000000a6cda71220 */ /* 0x000fe40000410000 */
[----:B------:R-:W-:Y:S02]  /*38a0*/  @P6 FMUL.FTZ R176, R216, R175 ;  /* 0x000000afd8b06220 */ /* 0x000fe40000410000 */
[----:B------:R-:W-:Y:S02]  /*38b0*/  FADD.FTZ R146, R146, R167 ;  /* 0x000000a792927221 */ /* 0x000fe40000010000 */
[----:B------:R-:W-:-:S07]  /*38c0*/  FADD.FTZ R147, R147, R176 ;  /* 0x000000b093937221 */ /* 0x000fce0000010000 */
.L_x_3340:
[----:B------:R-:W-:Y:S05]  /*38d0*/  BSYNC B1 ;  /* 0x0000000000017941 */ /* 0x000fea0003800000 */
.L_x_3339:
[----:B-123--:R-:W1:Y:S02]  /*38e0*/  LDC.64 R164, c[0x0][0x210] ;  /* 0x00008400ffa47b82 */ /* 0x00ee640000000a00 */
[----:B-1----:R-:W-:-:S05]  /*38f0*/  IMAD R4, R164, 0x4, R4 ;  /* 0x00000004a4047824 */ /* 0x002fca00078e0204 */
[----:B------:R-:W-:-:S13]  /*3900*/  ISETP.GE.AND P1, PT, R4, R165, PT ;  /* 0x000000a50400720c */ /* 0x000fda0003f26270 */
[----:B------:R-:W-:Y:S05]  /*3910*/  @!P1 BRA `(.L_x_3341) ;  /* 0xffffffcc003c9947 */ /* 0x000fea000383ffff */
.L_x_3327:
[----:B------:R-:W-:Y:S05]  /*3920*/  BSYNC B0 ;  /* 0x0000000000007941 */ /* 0x000fea0003800000 */
.L_x_3326:
[----:B------:R-:W1:Y:S01]  /*3930*/  S2R R4, SR_CgaCtaId ;  /* 0x0000000000047919 */ /* 0x000e620000008800 */
[----:B------:R-:W-:Y:S01]  /*3940*/  SHF.R.U32.HI R7, RZ, 0x5, R0 ;  /* 0x00000005ff077819 */ /* 0x000fe20000011600 */
        /* <DEDUP_REMOVED lines=26> */
[----:B------:R-:W1:Y:S04]  /*3af0*/  LDS R8, [R3+0x600] ;  /* 0x0006000003087984 */ /* 0x000e680000000800 */
[----:B------:R-:W2:Y:S04]  /*3b00*/  LDS R15, [R3+0x1200] ;  /* 0x00120000030f7984 */ /* 0x000ea80000000800 */
[----:B------:R-:W3:Y:S04]  /*3b10*/  LDS R4, [R3] ;  /* 0x0000000003047984 */ /* 0x000ee80000000800 */
        /* <DEDUP_REMOVED lines=21> */
[----:B------:R-:W-:-:S03]  /*3c70*/  FADD.FTZ R9, RZ, R9 ;  /* 0x00000009ff097221 */ /* 0x000fc60000010000 */
        /* <DEDUP_REMOVED lines=51> */
[----:B-----5:R-:W4:Y:S01]  /*3fb0*/  LDS R33, [R3+0x1e00] ;  /* 0x001e000003217984 */ /* 0x020f220000000800 */
        /* <DEDUP_REMOVED lines=26> */
[----:B------:R-:W-:-:S02]  /*4160*/  SHF.L.U32 R14, R28, 0x2, RZ ;  /* 0x000000021c0e7819 */ /* 0x000fc400000006ff */
[----:B------:R-:W-:Y:S01]  /*4170*/  STS.128 [R2+0x10], R160 ;  /* 0x000010a002007388 */ /* 0x000fe20000000c00 */
[----:B------:R-:W-:-:S03]  /*4180*/  FADD.FTZ R41, R4, R41 ;  /* 0x0000002904297221 */ /* 0x000fc60000010000 */
[----:B------:R-:W-:Y:S01]  /*4190*/  STS.128 [R2+0x400], R132 ;  /* 0x0004008402007388 */ /* 0x000fe20000000c00 */
[----:B0-----:R-:W-:Y:S01]  /*41a0*/  FADD.FTZ R19, R5, R24 ;  /* 0x0000001805137221 */ /* 0x001fe20000010000 */
[----:B------:R-:W-:Y:S02]  /*41b0*/  IADD3.X R5, RZ, RZ, RZ, P6, !PT ;  /* 0x000000ffff057210 */ /* 0x000fe400037fe4ff */
[----:B------:R-:W-:Y:S01]  /*41c0*/  STS.128 [R2+0x410], R136 ;  /* 0x0004108802007388 */ /* 0x000fe20000000c00 */
[----:B------:R-:W-:Y:S01]  /*41d0*/  IADD3 R20, P6, R14, UR6, RZ ;  /* 0x000000060e147c10 */ /* 0x000fe2000ffde0ff */
[----:B-1----:R-:W-:Y:S01]  /*41e0*/  FADD.FTZ R43, R6, R43 ;  /* 0x0000002b062b7221 */ /* 0x002fe20000010000 */
[----:B------:R-:W-:Y:S01]  /*41f0*/  SHF.L.U64.HI R4, R28, 0x2, R5 ;  /* 0x000000021c047819 */ /* 0x000fe20000010205 */
        /* <DEDUP_REMOVED lines=24> */
[----:B------:R-:W-:-:S03]  /*4380*/  FADD.FTZ R10, R10, R49 ;  /* 0x000000310a0a7221 */ /* 0x000fc60000010000 */
        /* <DEDUP_REMOVED lines=38> */
[----:B------:R2:W-:Y:S03]  /*45f0*/  STG.E desc[UR4][R6.64], R57 ;  /* 0x0000003906007986 */ /* 0x0005e6000c101904 */
[----:B------:R-:W-:Y:S02]  /*4600*/  IADD3.X R23, RZ, R23, RZ, P5, !PT ;  /* 0x00000017ff177210 */ /* 0x000fe40002ffe4ff */
[----:B-1----:R-:W-:Y:S02]  /*4610*/  IADD3.X R3, RZ, R3, RZ, P6, !PT ;  /* 0x00000003ff037210 */ /* 0x002fe400037fe4ff */
[----:B------:R-:W-:-:S04]  /*4620*/  IADD3 R14, P6, R14, 0x200, RZ ;  /* 0x000002000e0e7810 */ /* 0x000fc80007fde0ff */
[----:B------:R-:W-:-:S09]  /*4630*/  IADD3.X R21, RZ, R21, RZ, P6, !PT ;  /* 0x00000015ff157210 */ /* 0x000fd200037fe4ff */
.L_x_3343:
[----:B------:R-:W-:Y:S05]  /*4640*/  BSYNC B0 ;  /* 0x0000000000007941 */ /* 0x000fea0003800000 */
.L_x_3342:
        /* <DEDUP_REMOVED lines=15> */
[----:B-1----:R-:W-:Y:S02]  /*4740*/  IADD3.X R3, RZ, R3, RZ, P0, !PT ;  /* 0x00000003ff037210 */ /* 0x002fe400007fe4ff */
[----:B------:R-:W-:-:S07]  /*4750*/  IADD3.X R21, RZ, R21, RZ, P6, !PT ;  /* 0x00000015ff157210 */ /* 0x000fce00037fe4ff */
.L_x_3345:
[----:B------:R-:W-:Y:S05]  /*4760*/  BSYNC B0 ;  /* 0x0000000000007941 */ /* 0x000fea0003800000 */
.L_x_3344:
[----:B------:R-:W-:Y:S01]  /*4770*/  BSSY B0, `(.L_x_3346) ;  /* 0x0000011000007945 */ /* 0x000fe20003800000 */
[----:B------:R-:W-:-:S03]  /*4780*/  FADD.FTZ R45, R10, R45 ;  /* 0x0000002d0a2d7221 */ /* 0x000fc60000010000 */
        /* <DEDUP_REMOVED lines=15> */
.L_x_3347:
[----:B------:R-:W-:Y:S05]  /*4880*/  BSYNC B0 ;  /* 0x0000000000007941 */ /* 0x000fea0003800000 */
.L_x_3346:
[----:B------:R-:W-:Y:S01]  /*4890*/  BSSY B0, `(.L_x_3348) ;  /* 0x0000011000007945 */ /* 0x000fe20003800000 */
[----:B0-----:R-:W-:-:S03]  /*48a0*/  FADD.FTZ R47, R8, R47 ;  /* 0x0000002f082f7221 */ /* 0x001fc60000010000 */
[----:B------:R-:W-:Y:S05]  /*48b0*/  @!P2 BRA `(.L_x_3349) ;  /* 0x000000000038a947 */ /* 0x000fea0003800000 */
[----:B------:R-:W-:Y:S02]  /*48c0*/  MOV R2, R20 ;  /* 0x0000001400027202 */ /* 0x000fe40000000f00 */
[----:B--234-:R-:W-:Y:S02]  /*48d0*/  MOV R4, R18 ;  /* 0x0000001200047202 */ /* 0x01cfe40000000f00 */
        /* <DEDUP_REMOVED lines=10> */
[----:B0-----:R-:W-:Y:S02]  /*4980*/  IADD3.X R3, RZ, R3, RZ, P0, !PT ;  /* 0x00000003ff037210 */ /* 0x001fe400007fe4ff */
[----:B------:R-:W-:-:S07]  /*4990*/  IADD3.X R21, RZ, R21, RZ, P2, !PT ;  /* 0x00000015ff157210 */ /* 0x000fce00017fe4ff */
.L_x_3349:
[----:B------:R-:W-:Y:S05]  /*49a0*/  BSYNC B0 ;  /* 0x0000000000007941 */ /* 0x000fea0003800000 */
.L_x_3348:
        /* <DEDUP_REMOVED lines=17> */
.L_x_3351:
[----:B------:R-:W-:Y:S05]  /*4ac0*/  BSYNC B0 ;  /* 0x0000000000007941 */ /* 0x000fea0003800000 */
.L_x_3350:
        /* <DEDUP_REMOVED lines=10> */
.L_x_3334:
        /* <DEDUP_REMOVED lines=8> */
.L_x_3353:
[----:B------:R-:W-:Y:S05]  /*4bf0*/  BSYNC B1 ;  /* 0x0000000000017941 */ /* 0x000fea0003800000 */
.L_x_3352:
        /* <DEDUP_REMOVED lines=8> */
.L_x_3354:
[----:B------:R-:W-:Y:S01]  /*4c80*/  FADD.FTZ R164, R164, R209 ;  /* 0x000000d1a4a47221 */ /* 0x000fe20000010000 */
[----:B------:R-:W-:-:S04]  /*4c90*/  HFMA2.MMA R211, -RZ, RZ, 0, 1.1920928955078125e-07 ;  /* 0x00000002ffd37435 */ /* 0x000fc800000001ff */
[----:B------:R-:W-:Y:S02]  /*4ca0*/  MOV R208, R164 ;  /* 0x000000a400d07202 */ /* 0x000fe40000000f00 */
[----:B------:R-:W-:-:S07]  /*4cb0*/  MOV R165, R207 ;  /* 0x000000cf00a57202 */ /* 0x000fce0000000f00 */
[----:B------:R-:W-:Y:S05]  /*4cc0*/  WARPSYNC.COLLECTIVE R205, `(.L_x_3355) ;  /* 0x00000000cd087348 */ /* 0x000fea0003c00000 */
[----:B------:R0:W1:Y:S02]  /*4cd0*/  SHFL.BFLY P1, R207, R208, R211, R212 ;  /* 0x0c0000d3d0cf7389 */ /* 0x00006400000200d4 */
[----:B01----:R-:W-:Y:S01]  /*4ce0*/  ENDCOLLECTIVE ;  /* 0x000000000000791b */ /* 0x003fe20003800000 */
.L_x_3355:
[----:B------:R-:W-:-:S05]  /*4cf0*/  FADD.FTZ R165, R165, R210 ;  /* 0x000000d2a5a57221 */ /* 0x000fca0000010000 */
[----:B------:R-:W-:Y:S02]  /*4d00*/  MOV R208, R165 ;  /* 0x000000a500d07202 */ /* 0x000fe40000000f00 */
[----:B------:R-:W-:-:S07]  /*4d10*/  MOV R167, R207 ;  /* 0x000000cf00a77202 */ /* 0x000fce0000000f00 */
[----:B------:R-:W-:Y:S05]  /*4d20*/  WARPSYNC.COLLECTIVE R205, `(.L_x_3356) ;  /* 0x00000000cd087348 */ /* 0x000fea0003c00000 */
[----:B------:R0:W1:Y:S02]  /*4d30*/  SHFL.BFLY P1, R207, R208, R211, R212 ;  /* 0x0c0000d3d0cf7389 */ /* 0x00006400000200d4 */
[----:B01----:R-:W-:Y:S01]  /*4d40*/  ENDCOLLECTIVE ;  /* 0x000000000000791b */ /* 0x003fe20003800000 */
.L_x_3356:
[----:B------:R-:W-:Y:S01]  /*4d50*/  FADD.FTZ R167, R164, R167 ;  /* 0x000000a7a4a77221 */ /* 0x000fe20000010000 */
[----:B------:R-:W-:-:S04]  /*4d60*/  HFMA2.MMA R211, -RZ, RZ, 0, 2.384185791015625e-07 ;  /* 0x00000004ffd37435 */ /* 0x000fc800000001ff */
[----:B------:R-:W-:Y:S02]  /*4d70*/  MOV R208, R167 ;  /* 0x000000a700d07202 */ /* 0x000fe40000000f00 */
[----:B------:R-:W-:-:S07]  /*4d80*/  MOV R166, R207 ;  /* 0x000000cf00a67202 */ /* 0x000fce0000000f00 */
[----:B------:R-:W-:Y:S05]  /*4d90*/  WARPSYNC.COLLECTIVE R205, `(.L_x_3357) ;  /* 0x00000000cd087348 */ /* 0x000fea0003c00000 */
[----:B------:R0:W1:Y:S02]  /*4da0*/  SHFL.BFLY P1, R207, R208, R211, R212 ;  /* 0x0c0000d3d0cf7389 */ /* 0x00006400000200d4 */
[----:B01----:R-:W-:Y:S01]  /*4db0*/  ENDCOLLECTIVE ;  /* 0x000000000000791b */ /* 0x003fe20003800000 */
.L_x_3357:
[----:B------:R-:W-:-:S05]  /*4dc0*/  FADD.FTZ R166, R165, R166 ;  /* 0x000000a6a5a67221 */ /* 0x000fca0000010000 */
[----:B------:R-:W-:Y:S02]  /*4dd0*/  MOV R208, R166 ;  /* 0x000000a600d07202 */ /* 0x000fe40000000f00 */
[----:B------:R-:W-:-:S07]  /*4de0*/  MOV R168, R207 ;  /* 0x000000cf00a87202 */ /* 0x000fce0000000f00 */
[----:B------:R-:W-:Y:S05]  /*4df0*/  WARPSYNC.COLLECTIVE R205, `(.L_x_3358) ;  /* 0x00000000cd087348 */ /* 0x000fea0003c00000 */
[----:B------:R0:W1:Y:S02]  /*4e00*/  SHFL.BFLY P1, R207, R208, R211, R212 ;  /* 0x0c0000d3d0cf7389 */ /* 0x00006400000200d4 */
[----:B01----:R-:W-:Y:S01]  /*4e10*/  ENDCOLLECTIVE ;  /* 0x000000000000791b */ /* 0x003fe20003800000 */
.L_x_3358:
[----:B------:R-:W-:Y:S01]  /*4e20*/  FADD.FTZ R168, R167, R168 ;  /* 0x000000a8a7a87221 */ /* 0x000fe20000010000 */
[----:B------:R-:W-:-:S04]  /*4e30*/  HFMA2.MMA R211, -RZ, RZ, 0, 4.76837158203125e-07 ;  /* 0x00000008ffd37435 */ /* 0x000fc800000001ff */
[----:B------:R-:W-:Y:S02]  /*4e40*/  MOV R208, R168 ;  /* 0x000000a800d07202 */ /* 0x000fe40000000f00 */
[----:B------:R-:W-:-:S07]  /*4e50*/  MOV R169, R207 ;  /* 0x000000cf00a97202 */ /* 0x000fce0000000f00 */
[----:B------:R-:W-:Y:S05]  /*4e60*/  WARPSYNC.COLLECTIVE R205, `(.L_x_3359) ;  /* 0x00000000cd087348 */ /* 0x000fea0003c00000 */
[----:B------:R0:W1:Y:S02]  /*4e70*/  SHFL.BFLY P1, R207, R208, R211, R212 ;  /* 0x0c0000d3d0cf7389 */ /* 0x00006400000200d4 */
[----:B01----:R-:W-:Y:S01]  /*4e80*/  ENDCOLLECTIVE ;  /* 0x000000000000791b */ /* 0x003fe20003800000 */
.L_x_3359:
[----:B------:R-:W-:-:S05]  /*4e90*/  FADD.FTZ R169, R166, R169 ;  /* 0x000000a9a6a97221 */ /* 0x000fca0000010000 */
[----:B------:R-:W-:Y:S02]  /*4ea0*/  MOV R208, R169 ;  /* 0x000000a900d07202 */ /* 0x000fe40000000f00 */
[----:B------:R-:W-:-:S07]  /*4eb0*/  MOV R171, R207 ;  /* 0x000000cf00ab7202 */ /* 0x000fce0000000f00 */
[----:B------:R-:W-:Y:S05]  /*4ec0*/  WARPSYNC.COLLECTIVE R205, `(.L_x_3360) ;  /* 0x00000000cd087348 */ /* 0x000fea0003c00000 */
[----:B------:R0:W1:Y:S02]  /*4ed0*/  SHFL.BFLY P1, R207, R208, R211, R212 ;  /* 0x0c0000d3d0cf7389 */ /* 0x00006400000200d4 */
[----:B01----:R-:W-:Y:S01]  /*4ee0*/  ENDCOLLECTIVE ;  /* 0x000000000000791b */ /* 0x003fe20003800000 */
.L_x_3360:
[----:B------:R-:W-:Y:S01]  /*4ef0*/  FADD.FTZ R171, R168, R171 ;  /* 0x000000aba8ab7221 */ /* 0x000fe20000010000 */
[----:B------:R-:W-:-:S04]  /*4f00*/  HFMA2.MMA R211, -RZ, RZ, 0, 9.5367431640625e-07 ;  /* 0x00000010ffd37435 */ /* 0x000fc800000001ff */
[----:B------:R-:W-:Y:S02]  /*4f10*/  MOV R208, R171 ;  /* 0x000000ab00d07202 */ /* 0x000fe40000000f00 */
[----:B------:R-:W-:-:S07]  /*4f20*/  MOV R170, R207 ;  /* 0x000000cf00aa7202 */ /* 0x000fce0000000f00 */
[----:B------:R-:W-:Y:S05]  /*4f30*/  WARPSYNC.COLLECTIVE R205, `(.L_x_3361) ;  /* 0x00000000cd087348 */ /* 0x000fea0003c00000 */
[----:B------:R0:W1:Y:S02]  /*4f40*/  SHFL.BFLY P1, R207, R208, R211, R212 ;  /* 0x0c0000d3d0cf7389 */ /* 0x00006400000200d4 */
[----:B01----:R-:W-:Y:S01]  /*4f50*/  ENDCOLLECTIVE ;  /* 0x000000000000791b */ /* 0x003fe20003800000 */
.L_x_3361:
[----:B------:R-:W-:-:S05]  /*4f60*/  FADD.FTZ R170, R169, R170 ;  /* 0x000000aaa9aa7221 */ /* 0x000fca0000010000 */
[----:B------:R-:W-:Y:S02]  /*4f70*/  MOV R208, R170 ;  /* 0x000000aa00d07202 */ /* 0x000fe40000000f00 */
[----:B------:R-:W-:-:S07]  /*4f80*/  MOV R164, R207 ;  /* 0x000000cf00a47202 */ /* 0x000fce0000000f00 */
[----:B------:R-:W-:Y:S05]  /*4f90*/  WARPSYNC.COLLECTIVE R205, `(.L_x_3362) ;  /* 0x00000000cd087348 */ /* 0x000fea0003c00000 */
[----:B------:R0:W1:Y:S02]  /*4fa0*/  SHFL.BFLY P1, R207, R208, R211, R212 ;  /* 0x0c0000d3d0cf7389 */ /* 0x00006400000200d4 */
[----:B01----:R-:W-:Y:S01]  /*4fb0*/  ENDCOLLECTIVE ;  /* 0x000000000000791b */ /* 0x003fe20003800000 */
.L_x_3362:
[----:B------:R-:W-:Y:S01]  /*4fc0*/  MOV R165, R207 ;  /* 0x000000cf00a57202 */ /* 0x000fe20000000f00 */
[----:B------:R-:W-:Y:S06]  /*4fd0*/  BRA `(.L_x_3363) ;  /* 0xffffffc800cc7947 */ /* 0x000fec000383ffff */
.L_x_3364:
        /* <DEDUP_REMOVED lines=10> */
.L_x_11710:


//--------------------- .text._ZN10layer_norm13ln_bwd_kernelINS_13Kernel_traitsIf13__nv_bfloat16S2_S2_fjLj768ELj1ELj4ELj1ELj16ENS_18Kernel_traits_baseILj768EfS2_S2_S2_fjLj128EEEEELb1ELb1ELb0ELb1EEEvNS_9BwdParamsE --------------------------
	.section	.text._ZN10layer_norm13ln_bwd_kernelINS_13Kernel_traitsIf13__nv_bfloat16S2_S2_fjLj768ELj1ELj4ELj1ELj16ENS_18Kernel_traits_baseILj768EfS2_S2_S2_fjLj128EEEEELb1ELb1ELb0ELb1EEEvNS_9BwdParamsE,"ax",@progbits
	.align	128
        .global         _ZN10layer_norm13ln_bwd_kernelINS_13Kernel_traitsIf13__nv_bfloat16S2_S2_fjLj768ELj1ELj4ELj1ELj16ENS_18Kernel_traits_baseILj768EfS2_S2_S2_fjLj128EEEEELb1ELb1ELb0ELb1EEEvNS_9BwdParamsE
        .type           _ZN10layer_norm13ln_bwd_kernelINS_13Kernel_traitsIf13__nv_bfloat16S2_S2_fjLj768ELj1ELj4ELj1ELj16ENS_18Kernel_traits_baseILj768EfS2_S2_S2_fjLj128EEEEELb1ELb1ELb0ELb1EEEvNS_9BwdParamsE,@function
        .size           _ZN10layer_norm13ln_bwd_kernelINS_13Kernel_traitsIf13__nv_bfloat16S2_S2_fjLj768ELj1ELj4ELj1ELj16ENS_18Kernel_traits_baseILj768EfS2_S2_S2_fjLj128EEEEELb1ELb1ELb0ELb1EEEvNS_9BwdParamsE,(.L_x_11711 - _ZN10layer_norm13ln_bwd_kernelINS_13Kernel_traitsIf13__nv_bfloat16S2_S2_fjLj768ELj1ELj4ELj1ELj16ENS_18Kernel_traits_baseILj768EfS2_S2_S2_fjLj128EEEEELb1ELb1ELb0ELb1EEEvNS_9BwdParamsE)
        .other          _ZN10layer_norm13ln_bwd_kernelINS_13Kernel_traitsIf13__nv_bfloat16S2_S2_fjLj768ELj1ELj4ELj1ELj16ENS_18Kernel_traits_baseILj768EfS2_S2_S2_fjLj128EEEEELb1ELb1ELb0ELb1EEEvNS_9BwdParamsE,@"STO_CUDA_ENTRY STV_DEFAULT"
_ZN10layer_norm13ln_bwd_kernelINS_13Kernel_traitsIf13__nv_bfloat16S2_S2_fjLj768ELj1ELj4ELj1ELj16ENS_18Kernel_traits_baseILj768EfS2_S2_S2_fjLj128EEEEELb1ELb1ELb0ELb1EEEvNS_9BwdParamsE:
.text._ZN10layer_norm13ln_bwd_kernelINS_13Kernel_traitsIf13__nv_bfloat16S2_S2_fjLj768ELj1ELj4ELj1ELj16ENS_18Kernel_traits_baseILj768EfS2_S2_S2_fjLj128EEEEELb1ELb1ELb0ELb1EEEvNS_9BwdParamsE:
        /* <DEDUP_REMOVED lines=53> */
.L_x_3366:
        /* <DEDUP_REMOVED lines=62> */
.L_x_3370:
        /* <DEDUP_REMOVED lines=12> */
[C---:B------:R-:W-:Y:S02]  /*07f0*/  IADD3 R181, R183.reuse, 0x20, RZ ;  /* 0x00000020b7b57810 */ /* 0x040fe40007ffe0ff */
[C---:B------:R-:W-:Y:S02]  /*0800*/  IADD3 R175, R183.reuse, 0x40, RZ ;  /* 0x00000040b7af7810 */ /* 0x040fe40007ffe0ff */
[----:B------:R-:W-:Y:S01]  /*0810*/  @P0 LEA.HI.X R71, R176, R75, R72, 0x1, P1 ;  /* 0x0000004bb0470211 */ /* 0x000fe200008f0c48 */
[----:B-1----:R-:W-:-:S04]  /*0820*/  IMAD.WIDE.U32 R72, R183, 0x10, R68 ;  /* 0x00000010b7487825 */ /* 0x002fc800078e0044 */
[----:B------:R-:W-:Y:S01]  /*0830*/  IMAD.WIDE.U32 R80, R181, 0x10, R68 ;  /* 0x00000010b5507825 */ /* 0x000fe200078e0044 */
[----:B------:R-:W4:Y:S03]  /*0840*/  @P0 LDG.E.U16 R0, desc[UR4][R70.64] ;  /* 0x0000000446000981 */ /* 0x000f26000c1e1500 */
[----:B--2---:R-:W-:Y:S01]  /*0850*/  IMAD.WIDE R96, R176, 0x4, R96 ;  /* 0x00000004b0607825 */ /* 0x004fe200078e0260 */
[----:B------:R-:W2:Y:S03]  /*0860*/  LDG.E.128 R72, desc[UR4][R72.64] ;  /* 0x0000000448487981 */ /* 0x000ea6000c1e1d00 */
[----:B------:R-:W-:Y:S01]  /*0870*/  IMAD.WIDE.U32 R88, R175, 0x10, R68 ;  /* 0x00000010af587825 */ /* 0x000fe200078e0044 */
[----:B------:R-:W2:Y:S03]  /*0880*/  LDG.E.128 R80, desc[UR4][R80.64] ;  /* 0x0000000450507981 */ /* 0x000ea6000c1e1d00 */
[C---:B---3--:R-:W-:Y:S01]  /*0890*/  IMAD.WIDE.U32 R76, R183.reuse, 0x10, R2 ;  /* 0x00000010b74c7825 */ /* 0x048fe200078e0002 */
[----:B------:R1:W3:Y:S01]  /*08a0*/  LDG.E R187, desc[UR4][R96.64] ;  /* 0x0000000460bb7981 */ /* 0x0002e2000c1e1900 */
[----:B------:R-:W-:-:S02]  /*08b0*/  IADD3 R179, R183, 0x40, RZ ;  /* 0x00000040b7b37810 */ /* 0x000fc40007ffe0ff */
[----:B------:R-:W-:Y:S01]  /*08c0*/  IMAD.WIDE.U32 R84, R181, 0x10, R2 ;  /* 0x00000010b5547825 */ /* 0x000fe200078e0002 */
[----:B------:R-:W3:Y:S03]  /*08d0*/  LDG.E.128 R88, desc[UR4][R88.64] ;  /* 0x0000000458587981 */ /* 0x000ee6000c1e1d00 */
[----:B0-----:R-:W-:Y:S01]  /*08e0*/  IMAD.WIDE R184, R176, 0x4, R92 ;  /* 0x00000004b0b87825 */ /* 0x001fe200078e025c */
[----:B------:R-:W3:Y:S03]  /*08f0*/  LDG.E.128 R76, desc[UR4][R76.64] ;  /* 0x000000044c4c7981 */ /* 0x000ee6000c1e1d00 */
[----:B------:R-:W-:Y:S01]  /*0900*/  IMAD.WIDE.U32 R68, R179, 0x10, R2 ;  /* 0x00000010b3447825 */ /* 0x000fe200078e0002 */
[----:B------:R-:W3:Y:S01]  /*0910*/  LDG.E.128 R84, desc[UR4][R84.64] ;  /* 0x0000000454547981 */ /* 0x000ee2000c1e1d00 */
[----:B------:R-:W-:Y:S01]  /*0920*/  ISETP.NE.U32.AND P1, PT, RZ, UR12, PT ;  /* 0x0000000cff007c0c */ /* 0x000fe2000bf25070 */
[----:B------:R-:W0:Y:S02]  /*0930*/  LDC.64 R2, c[0x0][0x240] ;  /* 0x00009000ff027b82 */ /* 0x000e240000000a00 */
[----:B------:R-:W3:Y:S04]  /*0940*/  LDG.E R178, desc[UR4][R184.64] ;  /* 0x00000004b8b27981 */ /* 0x000ee8000c1e1900 */
[----:B------:R-:W3:Y:S01]  /*0950*/  LDG.E.128 R68, desc[UR4][R68.64] ;  /* 0x0000000444447981 */ /* 0x000ee2000c1e1d00 */
[----:B------:R-:W-:-:S13]  /*0960*/  ISETP.NE.AND.EX P1, PT, RZ, UR13, PT, P1 ;  /* 0x0000000dff007c0c */ /* 0x000fda000bf25310 */
[----:B------:R-:W0:Y:S08]  /*0970*/  @P1 LDC.64 R94, c[0x0][0x2c8] ;  /* 0x0000b200ff5e1b82 */ /* 0x000e300000000a00 */
[----:B------:R-:W0:Y:S08]  /*0980*/  @P1 LDC.64 R92, c[0x0][0x2c8] ;  /* 0x0000b200ff5c1b82 */ /* 0x000e300000000a00 */
[----:B-1----:R-:W1:Y:S01]  /*0990*/  @P1 LDC.64 R96, c[0x0][0x2c8] ;  /* 0x0000b200ff601b82 */ /* 0x002e620000000a00 */
[----:B0-----:R-:W-:-:S04]  /*09a0*/  @P1 IMAD.WIDE.U32 R160, R183, 0x10, R94 ;  /* 0x00000010b7a01825 */ /* 0x001fc800078e005e */
[----:B------:R-:W-:Y:S01]  /*09b0*/  IMAD.WIDE.U32 R94, R183, 0x8, R2 ;  /* 0x00000008b75e7825 */ /* 0x000fe200078e0002 */
        /* <DEDUP_REMOVED lines=9> */
[----:B-1----:R-:W-:Y:S01]  /*0a50*/  @P1 IMAD.WIDE.U32 R96, R181, 0x10, R96 ;  /* 0x00000010b5601825 */ /* 0x002fe200078e0060 */
[----:B0-----:R-:W-:-:S04]  /*0a60*/  MOV R160, 0x3f800000 ;  /* 0x3f80000000a07802 */ /* 0x001fc80000000f00 */
[----:B------:R2:W5:Y:S01]  /*0a70*/  @P1 LDG.E.128 R56, desc[UR4][R96.64] ;  /* 0x0000000460381981 */ /* 0x000562000c1e1d00 */
[----:B------:R-:W-:Y:S01]  /*0a80*/  UMOV UR6, 0xffffffff ;  /* 0xffffffff00067882 */ /* 0x000fe20000000000 */
[----:B----4-:R-:W-:Y:S02]  /*0a90*/  @P0 SHF.L.U32 R160, R0, 0x10, RZ ;  /* 0x0000001000a00819 */ /* 0x010fe400000006ff */
[----:B--2---:R-:W-:Y:S02]  /*0aa0*/  PRMT R97, R74, 0x7632, R97 ;  /* 0x000076324a617816 */ /* 0x004fe40000000061 */
[C---:B------:R-:W-:Y:S02]  /*0ab0*/  PRMT R0, R72.reuse, 0x7632, R0 ;  /* 0x0000763248007816 */ /* 0x040fe40000000000 */
[----:B------:R-:W-:Y:S02]  /*0ac0*/  SHF.L.U32 R182, R72, 0x10, RZ ;  /* 0x0000001048b67819 */ /* 0x000fe400000006ff */
[----:B------:R-:W-:-:S02]  /*0ad0*/  PRMT R193, R83, 0x7632, R193 ;  /* 0x0000763253c17816 */ /* 0x000fc400000000c1 */
[----:B---3--:R-:W-:Y:S02]  /*0ae0*/  FSEL R205, R187, RZ, !P2 ;  /* 0x000000ffbbcd7208 */ /* 0x008fe40005000000 */
[----:B------:R-:W-:Y:S02]  /*0af0*/  PRMT R184, R73, 0x7632, R184 ;  /* 0x0000763249b87816 */ /* 0x000fe400000000b8 */
[----:B------:R-:W-:Y:S02]  /*0b00*/  PRMT R198, R91, 0x7632, R198 ;  /* 0x000076325bc67816 */ /* 0x000fe400000000c6 */
[----:B------:R-:W-:Y:S02]  /*0b10*/  SHF.L.U32 R83, R83, 0x10, RZ ;  /* 0x0000001053537819 */ /* 0x000fe400000006ff */
[----:B------:R-:W-:Y:S02]  /*0b20*/  SHF.L.U32 R97, R97, 0x10, RZ ;  /* 0x0000001061617819 */ /* 0x000fe400000006ff */
[----:B------:R-:W-:-:S02]  /*0b30*/  SHF.L.U32 R186, R74, 0x10, RZ ;  /* 0x000000104aba7819 */ /* 0x000fc400000006ff */
[C---:B------:R-:W-:Y:S02]  /*0b40*/  PRMT R180, R76.reuse, 0x7632, R180 ;  /* 0x000076324cb47816 */ /* 0x040fe400000000b4 */
[----:B------:R-:W-:Y:S02]  /*0b50*/  SHF.L.U32 R157, R76, 0x10, RZ ;  /* 0x000000104c9d7819 */ /* 0x000fe400000006ff */
[----:B------:R-:W-:Y:S02]  /*0b60*/  SHF.L.U32 R0, R0, 0x10, RZ ;  /* 0x0000001000007819 */ /* 0x000fe400000006ff */
[C---:B------:R-:W-:Y:S02]  /*0b70*/  PRMT R74, R79.reuse, 0x7632, R74 ;  /* 0x000076324f4a7816 */ /* 0x040fe4000000004a */
[----:B------:R-:W-:Y:S01]  /*0b80*/  SHF.L.U32 R76, R79, 0x10, RZ ;  /* 0x000000104f4c7819 */ /* 0x000fe200000006ff */
[----:B------:R-:W-:Y:S01]  /*0b90*/  FADD.FTZ R79, -R205, R182 ;  /* 0x000000b6cd4f7221 */ /* 0x000fe20000010100 */
[----:B------:R-:W-:-:S02]  /*0ba0*/  PRMT R197, R90, 0x7632, R197 ;  /* 0x000076325ac57816 */ /* 0x000fc400000000c5 */
[----:B------:R-:W-:Y:S02]  /*0bb0*/  SHF.L.U32 R193, R193, 0x10, RZ ;  /* 0x00000010c1c17819 */ /* 0x000fe400000006ff */
[C---:B------:R-:W-:Y:S02]  /*0bc0*/  PRMT R188, R75.reuse, 0x7632, R188 ;  /* 0x000076324bbc7816 */ /* 0x040fe400000000bc */
[----:B------:R-:W-:Y:S02]  /*0bd0*/  SHF.L.U32 R189, R75, 0x10, RZ ;  /* 0x000000104bbd7819 */ /* 0x000fe400000006ff */
[----:B------:R-:W-:Y:S01]  /*0be0*/  SHF.L.U32 R198, R198, 0x10, RZ ;  /* 0x00000010c6c67819 */ /* 0x000fe200000006ff */
[C---:B------:R-:W-:Y:S01]  /*0bf0*/  FADD.FTZ R203, -R205.reuse, R97 ;  /* 0x00000061cdcb7221 */ /* 0x040fe20000010100 */
[C---:B------:R-:W-:Y:S01]  /*0c00*/  PRMT R75, R78.reuse, 0x7632, R75 ;  /* 0x000076324e4b7816 */ /* 0x040fe2000000004b */
[----:B------:R-:W-:Y:S01]  /*0c10*/  FADD.FTZ R221, -R205, R83 ;  /* 0x00000053cddd7221 */ /* 0x000fe20000010100 */
[----:B------:R-:W-:-:S02]  /*0c20*/  SHF.L.U32 R72, R78, 0x10, RZ ;  /* 0x000000104e487819 */ /* 0x000fc400000006ff */
[----:B------:R-:W-:Y:S01]  /*0c30*/  SHF.L.U32 R184, R184, 0x10, RZ ;  /* 0x00000010b8b87819 */ /* 0x000fe200000006ff */
[----:B------:R-:W-:Y:S01]  /*0c40*/  FADD.FTZ R207, -R205, R0 ;  /* 0x00000000cdcf7221 */ /* 0x000fe20000010100 */
[----:B------:R-:W-:Y:S01]  /*0c50*/  PRMT R78, R80, 0x7632, R78 ;  /* 0x00007632504e7816 */ /* 0x000fe2000000004e */
[----:B------:R-:W-:Y:S01]  /*0c60*/  FMUL.FTZ R83, R48, R157 ;  /* 0x0000009d30537220 */ /* 0x000fe20000410000 */
[----:B------:R-:W-:Y:S02]  /*0c70*/  SHF.L.U32 R190, R80, 0x10, RZ ;  /* 0x0000001050be7819 */ /* 0x000fe400000006ff */
[----:B------:R-:W-:Y:S02]  /*0c80*/  PRMT R191, R81, 0x7632, R191 ;  /* 0x0000763251bf7816 */ /* 0x000fe400000000bf */
[----:B------:R-:W-:Y:S02]  /*0c90*/  PRMT R192, R82, 0x7632, R192 ;  /* 0x0000763252c07816 */ /* 0x000fe400000000c0 */
[----:B------:R-:W-:-:S02]  /*0ca0*/  PRMT R194, R88, 0x7632, R194 ;  /* 0x0000763258c27816 */ /* 0x000fc400000000c2 */
[----:B------:R-:W-:Y:S02]  /*0cb0*/  PRMT R195, R89, 0x7632, R195 ;  /* 0x0000763259c37816 */ /* 0x000fe400000000c3 */
[----:B------:R-:W-:Y:S01]  /*0cc0*/  SHF.L.U32 R180, R180, 0x10, RZ ;  /* 0x00000010b4b47819 */ /* 0x000fe200000006ff */
[----:B------:R-:W-:Y:S01]  /*0cd0*/  FMUL.FTZ R0, R178, R79 ;  /* 0x0000004fb2007220 */ /* 0x000fe20000410000 */
[----:B------:R-:W-:Y:S02]  /*0ce0*/  SHF.L.U32 R185, R73, 0x10, RZ ;  /* 0x0000001049b97819 */ /* 0x000fe400000006ff */
[----:B------:R-:W-:Y:S02]  /*0cf0*/  PRMT R80, R87, 0x7632, R80 ;  /* 0x0000763257507816 */ /* 0x000fe40000000050 */
[----:B------:R-:W-:Y:S01]  /*0d00*/  SHF.L.U32 R97, R197, 0x10, RZ ;  /* 0x00000010c5617819 */ /* 0x000fe200000006ff */
[----:B------:R-:W-:Y:S01]  /*0d10*/  FADD.FTZ R197, -R205, R193 ;  /* 0x000000c1cdc57221 */ /* 0x000fe20000010100 */
[----:B------:R-:W-:Y:S01]  /*0d20*/  SHF.L.U32 R81, R81, 0x10, RZ ;  /* 0x0000001051517819 */ /* 0x000fe200000006ff */
[----:B------:R-:W-:Y:S01]  /*0d30*/  FADD.FTZ R193, -R205, R198 ;  /* 0x000000c6cdc17221 */ /* 0x000fe20000010100 */
[----:B------:R-:W-:Y:S01]  /*0d40*/  PRMT R73, R77, 0x7632, R73 ;  /* 0x000076324d497816 */ /* 0x000fe20000000049 */
[----:B------:R-:W-:Y:S01]  /*0d50*/  FADD.FTZ R209, -R205, R184 ;  /* 0x000000b8cdd17221 */ /* 0x000fe20000010100 */
[----:B------:R-:W-:-:S02]  /*0d60*/  SHF.L.U32 R82, R82, 0x10, RZ ;  /* 0x0000001052527819 */ /* 0x000fc400000006ff */
[----:B------:R-:W-:Y:S02]  /*0d70*/  SHF.L.U32 R196, R89, 0x10, RZ ;  /* 0x0000001059c47819 */ /* 0x000fe400000006ff */
[----:B------:R-:W-:Y:S01]  /*0d80*/  SHF.L.U32 R199, R91, 0x10, RZ ;  /* 0x000000105bc77819 */ /* 0x000fe200000006ff */
[----:B------:R-:W-:Y:S01]  /*0d90*/  FMUL.FTZ R204, R49, R180 ;  /* 0x000000b431cc7220 */ /* 0x000fe20000410000 */
        /* <DEDUP_REMOVED lines=9> */
[----:B------:R-:W-:-:S02]  /*0e30*/  PRMT R198, R69, 0x7632, R198 ;  /* 0x0000763245c67816 */ /* 0x000fc400000000c6 */
[----:B------:R-:W-:Y:S01]  /*0e40*/  SHF.L.U32 R200, R69, 0x10, RZ ;  /* 0x0000001045c87819 */ /* 0x000fe200000006ff */
[----:B------:R-:W-:Y:S01]  /*0e50*/  FADD.FTZ R69, RZ, R83 ;  /* 0x00000053ff457221 */ /* 0x000fe20000010000 */
[----:B------:R-:W-:Y:S01]  /*0e60*/  SHF.L.U32 R194, R80, 0x10, RZ ;  /* 0x0000001050c27819 */ /* 0x000fe200000006ff */
[C---:B------:R-:W-:Y:S01]  /*0e70*/  FADD.FTZ R185, -R205.reuse, R185 ;  /* 0x000000b9cdb97221 */ /* 0x040fe20000010100 */
[----:B------:R-:W-:Y:S01]  /*0e80*/  FMUL.FTZ R207, R178, R207 ;  /* 0x000000cfb2cf7220 */ /* 0x000fe20000410000 */
[----:B------:R-:W-:Y:S01]  /*0e90*/  FFMA.FTZ R80, R0, R83, RZ ;  /* 0x0000005300507223 */ /* 0x000fe200000100ff */
[----:B------:R-:W-:Y:S01]  /*0ea0*/  FADD.FTZ R217, -R205, R81 ;  /* 0x00000051cdd97221 */ /* 0x000fe20000010100 */
[----:B------:R-:W-:Y:S01]  /*0eb0*/  SHF.L.U32 R202, R73, 0x10, RZ ;  /* 0x0000001049ca7819 */ /* 0x000fe200000006ff */
[C---:B------:R-:W-:Y:S01]  /*0ec0*/  FADD.FTZ R187, -R205.reuse, R186 ;  /* 0x000000bacdbb7221 */ /* 0x040fe20000010100 */
[C---:B------:R-:W-:Y:S01]  /*0ed0*/  FADD.FTZ R211, -R205.reuse, R189 ;  /* 0x000000bdcdd37221 */ /* 0x040fe20000010100 */
[C---:B------:R-:W-:Y:S01]  /*0ee0*/  FADD.FTZ R219, -R205.reuse, R82 ;  /* 0x00000052cddb7221 */ /* 0x040fe20000010100 */
[C---:B------:R-:W-:Y:S01]  /*0ef0*/  FADD.FTZ R81, -R205.reuse, R199 ;  /* 0x000000c7cd517221 */ /* 0x040fe20000010100 */
        /* <DEDUP_REMOVED lines=12> */
[----:B------:R-:W-:Y:S01]  /*0fc0*/  FMUL.FTZ R82, R50, R77 ;  /* 0x0000004d32527220 */ /* 0x000fe20000410000 */
[----:B------:R-:W-:Y:S01]  /*0fd0*/  FADD.FTZ R69, R69, R204 ;  /* 0x000000cc45457221 */ /* 0x000fe20000010000 */
[C---:B------:R-:W-:Y:S01]  /*0fe0*/  FMUL.FTZ R205, R178.reuse, R185 ;  /* 0x000000b9b2cd7220 */ /* 0x040fe20000410000 */
        /* <DEDUP_REMOVED lines=21> */
[C---:B------:R-:W-:Y:S01]  /*1140*/  PRMT R84, R86.reuse, 0x7632, R84 ;  /* 0x0000763256547816 */ /* 0x040fe20000000054 */
[----:B------:R-:W-:Y:S01]  /*1150*/  FMUL.FTZ R78, R45, R78 ;  /* 0x0000004e2d4e7220 */ /* 0x000fe20000410000 */
[----:B------:R-:W-:Y:S01]  /*1160*/  FADD.FTZ R69, R69, R72 ;  /* 0x0000004845457221 */ /* 0x000fe20000010000 */
[----:B------:R-:W-:Y:S01]  /*1170*/  SHF.L.U32 R86, R86, 0x10, RZ ;  /* 0x0000001056567819 */ /* 0x000fe200000006ff */
[----:B------:R-:W-:Y:S01]  /*1180*/  FFMA.FTZ R80, R73, R72, R80 ;  /* 0x0000004849507223 */ /* 0x000fe20000010050 */
[----:B------:R-:W-:Y:S01]  /*1190*/  SHF.L.U32 R74, R74, 0x10, RZ ;  /* 0x000000104a4a7819 */ /* 0x000fe200000006ff */
[----:B------:R-:W-:Y:S01]  /*11a0*/  FMUL.FTZ R182, R178, R219 ;  /* 0x000000dbb2b67220 */ /* 0x000fe20000410000 */
[----:B------:R-:W-:Y:S01]  /*11b0*/  FADD.FTZ R159, R76, R159 ;  /* 0x0000009f4c9f7221 */ /* 0x000fe20000010000 */
[-C--:B------:R-:W-:Y:S01]  /*11c0*/  FFMA.FTZ R162, R75, R76.reuse, R162 ;  /* 0x0000004c4ba27223 */ /* 0x080fe200000100a2 */
[----:B------:R-:W-:Y:S01]  /*11d0*/  FMUL.FTZ R79, R178, R213 ;  /* 0x000000d5b24f7220 */ /* 0x000fe20000410000 */
[----:B------:R-:W-:Y:S01]  /*11e0*/  FMUL.FTZ R76, R46, R76 ;  /* 0x0000004c2e4c7220 */ /* 0x000fe20000410000 */
[----:B------:R-:W-:Y:S01]  /*11f0*/  FADD.FTZ R69, R69, R78 ;  /* 0x0000004e45457221 */ /* 0x000fe20000010000 */
[----:B------:R-:W-:Y:S01]  /*1200*/  PRMT R206, R70, 0x7632, R206 ;  /* 0x0000763246ce7816 */ /* 0x000fe200000000ce */
        /* <DEDUP_REMOVED lines=8> */
[-C--:B------:R-:W-:Y:S01]  /*1290*/  FFMA.FTZ R158, R79, R74.reuse, R158 ;  /* 0x0000004a4f9e7223 */ /* 0x080fe2000001009e */
[C---:B------:R-:W-:Y:S01]  /*12a0*/  FMUL.FTZ R186, R178.reuse, R215 ;  /* 0x000000d7b2ba7220 */ /* 0x040fe20000410000 */
[----:B------:R-:W-:Y:S01]  /*12b0*/  FMUL.FTZ R86, R178, R189 ;  /* 0x000000bdb2567220 */ /* 0x000fe20000410000 */
[----:B------:R-:W-:Y:S01]  /*12c0*/  FMUL.FTZ R74, R47, R74 ;  /* 0x0000004a2f4a7220 */ /* 0x000fe20000410000 */
[----:B------:R-:W-:Y:S01]  /*12d0*/  FADD.FTZ R69, R69, R76 ;  /* 0x0000004c45457221 */ /* 0x000fe20000010000 */
[----:B------:R-:W-:Y:S01]  /*12e0*/  FFMA.FTZ R80, R75, R76, R80 ;  /* 0x0000004c4b507223 */ /* 0x000fe20000010050 */
[----:B------:R-:W-:Y:S01]  /*12f0*/  SHF.L.U32 R196, R156, 0x10, RZ ;  /* 0x000000109cc47819 */ /* 0x000fe200000006ff */
[----:B------:R-:W-:Y:S01]  /*1300*/  FADD.FTZ R137, R161, R137 ;  /* 0x00000089a1897221 */ /* 0x000fe20000010000 */
[----:B------:R-:W-:Y:S01]  /*1310*/  SHF.L.U32 R192, R84, 0x10, RZ ;  /* 0x0000001054c07819 */ /* 0x000fe200000006ff */
        /* <DEDUP_REMOVED lines=23> */
[----:B------:R-:W-:Y:S01]  /*1490*/  FMUL.FTZ R198, R43, R96 ;  /* 0x000000602bc67220 */ /* 0x000fe20000410000 */
[----:B------:R-:W-:Y:S01]  /*14a0*/  FADD.FTZ R189, R80, R185 ;  /* 0x000000b950bd7221 */ /* 0x000fe20000010000 */
[----:B------:R-:W-:Y:S01]  /*14b0*/  FMUL.FTZ R201, R178, R201 ;  /* 0x000000c9b2c97220 */ /* 0x000fe20000410000 */
[----:B------:R-:W-:Y:S01]  /*14c0*/  FFMA.FTZ R70, R190, R185, R69 ;  /* 0x000000b9be467223 */ /* 0x000fe20000010045 */
[----:B------:R-:W-:Y:S01]  /*14d0*/  FMUL.FTZ R195, R178, R195 ;  /* 0x000000c3b2c37220 */ /* 0x000fe20000410000 */
[----:B------:R-:W-:-:S02]  /*14e0*/  FADD.FTZ R80, R189, R198 ;  /* 0x000000c6bd507221 */ /* 0x000fc40000010000 */
        /* <DEDUP_REMOVED lines=12> */
[----:B------:R-:W-:Y:S01]  /*15b0*/  PRMT R88, R68, 0x7632, R88 ;  /* 0x0000763244587816 */ /* 0x000fe20000000058 */
        /* <DEDUP_REMOVED lines=82> */
.L_x_3382:
[----:B------:R-:W3:Y:S02]  /*1ae0*/  LDC.64 R80, c[0x0][0x220] ;  /* 0x00008800ff507b82 */ /* 0x000ee40000000a00 */
[----:B---3--:R-:W-:-:S06]  /*1af0*/  IMAD.WIDE.U32 R68, R183, 0x10, R80 ;  /* 0x00000010b7447825 */ /* 0x008fcc00078e0050 */
[----:B------:R-:W3:Y:S01]  /*1b00*/  LDG.E.128 R68, desc[UR4][R68.64] ;  /* 0x0000000444447981 */ /* 0x000ee2000c1e1d00 */
[----:B-1----:R-:W-:Y:S01]  /*1b10*/  FADD.FTZ R211, R206, R211 ;  /* 0x000000d3ced37221 */ /* 0x002fe20000010000 */
[----:B--2---:R-:W-:Y:S01]  /*1b20*/  FADD.FTZ R200, R208, R213 ;  /* 0x000000d5d0c87221 */ /* 0x004fe20000010000 */
[----:B0----5:R-:W-:Y:S02]  /*1b30*/  MOV R206, R94 ;  /* 0x0000005e00ce7202 */ /* 0x021fe40000000f00 */
[----:B------:R-:W-:Y:S01]  /*1b40*/  FMUL.FTZ R203, R211, UR11 ;  /* 0x0000000bd3cb7c20 */ /* 0x000fe20008410000 */
[----:B------:R-:W-:Y:S01]  /*1b50*/  FMUL.FTZ R200, R200, UR11 ;  /* 0x0000000bc8c87c20 */ /* 0x000fe20008410000 */
[----:B------:R-:W-:Y:S02]  /*1b60*/  LOP3.LUT P5, RZ, R94, 0xff00, RZ, 0xc0, !PT ;  /* 0x0000ff005eff7812 */ /* 0x000fe400078ac0ff */
[----:B------:R-:W-:Y:S02]  /*1b70*/  LOP3.LUT P3, RZ, R206, 0xff, RZ, 0xc0, !PT ;  /* 0x000000ffceff7812 */ /* 0x000fe4000786c0ff */
[----:B------:R-:W-:-:S02]  /*1b80*/  FSEL R203, R203, RZ, !P2 ;  /* 0x000000ffcbcb7208 */ /* 0x000fc40005000000 */
[----:B------:R-:W-:Y:S02]  /*1b90*/  @P1 PRMT R206, R52, 0x7632, R206 ;  /* 0x0000763234ce1816 */ /* 0x000fe400000000ce */
[----:B------:R-:W-:Y:S01]  /*1ba0*/  LOP3.LUT P4, RZ, R94, 0xff0000, RZ, 0xc0, !PT ;  /* 0x00ff00005eff7812 */ /* 0x000fe2000788c0ff */
[-CC-:B------:R-:W-:Y:S01]  /*1bb0*/  FFMA.FTZ R0, R0, R200.reuse, R203.reuse ;  /* 0x000000c800007223 */ /* 0x180fe200000100cb */
[-CC-:B------:R-:W-:Y:S01]  /*1bc0*/  FFMA.FTZ R207, R207, R200.reuse, R203.reuse ;  /* 0x000000c8cfcf7223 */ /* 0x180fe200000100cb */
[-C--:B------:R-:W-:Y:S01]  /*1bd0*/  FFMA.FTZ R205, R205, R200.reuse, R203 ;  /* 0x000000c8cdcd7223 */ /* 0x080fe200000100cb */
[----:B------:R-:W-:Y:S01]  /*1be0*/  @P1 SHF.L.U32 R206, R206, 0x10, RZ ;  /* 0x00000010cece1819 */ /* 0x000fe200000006ff */
[----:B------:R-:W-:Y:S01]  /*1bf0*/  FADD.FTZ R83, R83, -R0 ;  /* 0x8000000053537221 */ /* 0x000fe20000010000 */
[----:B------:R-:W-:Y:S01]  /*1c00*/  FADD.FTZ R207, R204, -R207 ;  /* 0x800000cfcccf7221 */ /* 0x000fe20000010000 */
[----:B------:R-:W-:Y:S01]  /*1c10*/  @P1 SHF.L.U32 R0, R52, 0x10, RZ ;  /* 0x0000001034001819 */ /* 0x000fe200000006ff */
[----:B------:R-:W-:Y:S01]  /*1c20*/  FADD.FTZ R215, R82, -R205 ;  /* 0x800000cd52d77221 */ /* 0x000fe20000010000 */
[C---:B------:R-:W-:Y:S01]  /*1c30*/  FMUL.FTZ R211, R178.reuse, R83 ;  /* 0x00000053b2d37220 */ /* 0x040fe20000410000 */
[-C--:B------:R-:W-:Y:S01]  /*1c40*/  FFMA.FTZ R213, R209, R200.reuse, R203 ;  /* 0x000000c8d1d57223 */ /* 0x080fe200000100cb */
[----:B------:R-:W-:Y:S01]  /*1c50*/  @P1 PRMT R82, R53, 0x7632, R82 ;  /* 0x0000763235521816 */ /* 0x000fe20000000052 */
[----:B------:R-:W-:Y:S01]  /*1c60*/  FMUL.FTZ R209, R178, R207 ;  /* 0x000000cfb2d17220 */ /* 0x000fe20000410000 */
[----:B------:R-:W-:Y:S01]  /*1c70*/  @P1 FADD.FTZ R211, R211, R0 ;  /* 0x00000000d3d31221 */ /* 0x000fe20000010000 */
[----:B------:R-:W-:Y:S01]  /*1c80*/  LOP3.LUT P6, RZ, R94, 0xff000000, RZ, 0xc0, !PT ;  /* 0xff0000005eff7812 */ /* 0x000fe200078cc0ff */
[----:B------:R-:W-:Y:S01]  /*1c90*/  FADD.FTZ R213, R202, -R213 ;  /* 0x800000d5cad57221 */ /* 0x000fe20000010000 */
[----:B------:R-:W-:Y:S01]  /*1ca0*/  @P1 SHF.L.U32 R204, R82, 0x10, RZ ;  /* 0x0000001052cc1819 */ /* 0x000fe200000006ff */
[----:B------:R-:W-:Y:S01]  /*1cb0*/  @P1 FADD.FTZ R209, R209, R206 ;  /* 0x000000ced1d11221 */ /* 0x000fe20000010000 */
[----:B------:R-:W-:Y:S01]  /*1cc0*/  @P1 SHF.L.U32 R202, R53, 0x10, RZ ;  /* 0x0000001035ca1819 */ /* 0x000fe200000006ff */
[C---:B------:R-:W-:Y:S01]  /*1cd0*/  FMUL.FTZ R215, R178.reuse, R215 ;  /* 0x000000d7b2d77220 */ /* 0x040fe20000410000 */
[----:B------:R-:W-:Y:S01]  /*1ce0*/  HFMA2.MMA R0, -RZ, RZ, 0, 0 ;  /* 0x00000000ff007435 */ /* 0x000fe200000001ff */
[----:B------:R-:W-:Y:S01]  /*1cf0*/  FMUL.FTZ R213, R178, R213 ;  /* 0x000000d5b2d57220 */ /* 0x000fe20000410000 */
[----:B------:R-:W-:Y:S01]  /*1d00*/  ISETP.NE.U32.AND P2, PT, RZ, UR14, PT ;  /* 0x0000000eff007c0c */ /* 0x000fe2000bf45070 */
[----:B------:R-:W-:Y:S01]  /*1d10*/  @P1 FADD.FTZ R215, R215, R202 ;  /* 0x000000cad7d71221 */ /* 0x000fe20000010000 */
[-CC-:B------:R-:W-:Y:S01]  /*1d20*/  FFMA.FTZ R77, R77, R200.reuse, R203.reuse ;  /* 0x000000c84d4d7223 */ /* 0x180fe200000100cb */
[----:B------:R-:W-:Y:S01]  /*1d30*/  @P1 FADD.FTZ R213, R213, R204 ;  /* 0x000000ccd5d51221 */ /* 0x000fe20000010000 */
[----:B------:R-:W-:Y:S01]  /*1d40*/  ISETP.NE.AND.EX P2, PT, RZ, UR15, PT, P2 ;  /* 0x0000000fff007c0c */ /* 0x000fe2000bf45320 */
[-CC-:B------:R-:W-:Y:S01]  /*1d50*/  FFMA.FTZ R79, R79, R200.reuse, R203.reuse ;  /* 0x000000c84f4f7223 */ /* 0x180fe200000100cb */
[-CC-:B------:R-:W-:Y:S01]  /*1d60*/  FFMA.FTZ R73, R73, R200.reuse, R203.reuse ;  /* 0x000000c849497223 */ /* 0x180fe200000100cb */
[----:B------:R-:W-:Y:S01]  /*1d70*/  FFMA.FTZ R75, R75, R200, R203 ;  /* 0x000000c84b4b7223 */ /* 0x000fe200000100cb */
[----:B------:R-:W-:Y:S01]  /*1d80*/  MOV R205, RZ ;  /* 0x000000ff00cd7202 */ /* 0x000fe20000000f00 */
[----:B------:R-:W-:Y:S01]  /*1d90*/  FADD.FTZ R77, R78, -R77 ;  /* 0x8000004d4e4d7221 */ /* 0x000fe20000010000 */
[----:B------:R-:W-:Y:S01]  /*1da0*/  FADD.FTZ R79, R74, -R79 ;  /* 0x8000004f4a4f7221 */ /* 0x000fe20000010000 */
[----:B------:R-:W-:Y:S01]  /*1db0*/  @P1 PRMT R74, R54, 0x7632, R74 ;  /* 0x00007632364a1816 */ /* 0x000fe2000000004a */
[----:B------:R-:W-:Y:S01]  /*1dc0*/  FADD.FTZ R73, R72, -R73 ;  /* 0x8000004948497221 */ /* 0x000fe20000010000 */
[C---:B------:R-:W-:Y:S01]  /*1dd0*/  @P1 PRMT R78, R55.reuse, 0x7632, R78 ;  /* 0x00007632374e1816 */ /* 0x040fe2000000004e */
[----:B------:R-:W-:Y:S01]  /*1de0*/  FADD.FTZ R75, R76, -R75 ;  /* 0x8000004b4c4b7221 */ /* 0x000fe20000010000 */
        /* <DEDUP_REMOVED lines=8> */
[----:B------:R-:W-:Y:S01]  /*1e70*/  MOV R207, RZ ;  /* 0x000000ff00cf7202 */ /* 0x000fe20000000f00 */
[----:B------:R-:W-:Y:S01]  /*1e80*/  @P1 FADD.FTZ R73, R73, R72 ;  /* 0x0000004849491221 */ /* 0x000fe20000010000 */
[----:B------:R-:W-:Y:S01]  /*1e90*/  @P1 FADD.FTZ R77, R77, R74 ;  /* 0x0000004a4d4d1221 */ /* 0x000fe20000010000 */
[----:B------:R-:W-:Y:S01]  /*1ea0*/  @P1 FADD.FTZ R75, R75, R76 ;  /* 0x0000004c4b4b1221 */ /* 0x000fe20000010000 */
[----:B------:R-:W-:-:S02]  /*1eb0*/  @P1 FADD.FTZ R79, R79, R78 ;  /* 0x0000004e4f4f1221 */ /* 0x000fc40000010000 */
[----:B------:R-:W-:Y:S01]  /*1ec0*/  @P2 F2FP.BF16.F32.PACK_AB R72, RZ, R73 ;  /* 0x00000049ff48223e */ /* 0x000fe200000010ff */
[-C--:B------:R-:W-:Y:S01]  /*1ed0*/  FMUL.FTZ R73, R73, R160.reuse ;  /* 0x000000a049497220 */ /* 0x080fe20000410000 */
[----:B------:R-:W-:Y:S01]  /*1ee0*/  @P2 F2FP.BF16.F32.PACK_AB R74, RZ, R77 ;  /* 0x0000004dff4a223e */ /* 0x000fe200000010ff */
[-C--:B------:R-:W-:Y:S01]  /*1ef0*/  FMUL.FTZ R77, R77, R160.reuse ;  /* 0x000000a04d4d7220 */ /* 0x080fe20000410000 */
[----:B------:R-:W-:Y:S01]  /*1f00*/  @P2 F2FP.BF16.F32.PACK_AB R76, RZ, R75 ;  /* 0x0000004bff4c223e */ /* 0x000fe200000010ff */
[----:B------:R-:W-:Y:S01]  /*1f10*/  FMUL.FTZ R75, R75, R160 ;  /* 0x000000a04b4b7220 */ /* 0x000fe20000410000 */
[----:B------:R-:W-:Y:S01]  /*1f20*/  @P2 PRMT R66, R72, 0x7610, R66 ;  /* 0x0000761048422816 */ /* 0x000fe20000000042 */
[----:B------:R-:W-:Y:S01]  /*1f30*/  FMUL.FTZ R208, R77, UR16 ;  /* 0x000000104dd07c20 */ /* 0x000fe20008410000 */
[----:B------:R-:W-:Y:S02]  /*1f40*/  @P2 PRMT R67, R76, 0x7610, R67 ;  /* 0x000076104c432816 */ /* 0x000fe40000000043 */
[----:B------:R-:W-:-:S02]  /*1f50*/  @P2 PRMT R66, R66, 0x5410, R74 ;  /* 0x0000541042422816 */ /* 0x000fc4000000004a */
[C---:B---3--:R-:W-:Y:S02]  /*1f60*/  @P5 PRMT R83, R68.reuse, 0x7632, R83 ;  /* 0x0000763244535816 */ /* 0x048fe40000000053 */
[----:B------:R-:W-:Y:S01]  /*1f70*/  @P3 SHF.L.U32 R82, R68, 0x10, RZ ;  /* 0x0000001044523819 */ /* 0x000fe200000006ff */
[-C--:B------:R-:W-:Y:S01]  /*1f80*/  FMUL.FTZ R68, R211, R160.reuse ;  /* 0x000000a0d3447220 */ /* 0x080fe20000410000 */
[----:B------:R-:W-:Y:S01]  /*1f90*/  @P5 SHF.L.U32 R94, R83, 0x10, RZ ;  /* 0x00000010535e5819 */ /* 0x000fe200000006ff */
[-C--:B------:R-:W-:Y:S01]  /*1fa0*/  FMUL.FTZ R83, R209, R160.reuse ;  /* 0x000000a0d1537220 */ /* 0x080fe20000410000 */
[----:B------:R-:W-:Y:S01]  /*1fb0*/  @P2 F2FP.BF16.F32.PACK_AB R211, RZ, R211 ;  /* 0x000000d3ffd3223e */ /* 0x000fe200000010ff */
[----:B------:R-:W-:Y:S01]  /*1fc0*/  FMUL.FTZ R217, R68, UR16 ;  /* 0x0000001044d97c20 */ /* 0x000fe20008410000 */
[----:B------:R-:W-:Y:S01]  /*1fd0*/  FMUL.FTZ R68, R215, R160 ;  /* 0x000000a0d7447220 */ /* 0x000fe20000410000 */
[----:B------:R-:W-:Y:S01]  /*1fe0*/  FMUL.FTZ R206, R83, UR16 ;  /* 0x0000001053ce7c20 */ /* 0x000fe20008410000 */
[----:B------:R-:W-:Y:S01]  /*1ff0*/  @P6 PRMT R83, R69, 0x7632, R83 ;  /* 0x0000763245536816 */ /* 0x000fe20000000053 */
[----:B------:R-:W-:Y:S01]  /*2000*/  @P3 FMUL.FTZ R0, R217, R82 ;  /* 0x00000052d9003220 */ /* 0x000fe20000410000 */
[----:B------:R-:W-:Y:S01]  /*2010*/  @P4 SHF.L.U32 R82, R69, 0x10, RZ ;  /* 0x0000001045524819 */ /* 0x000fe200000006ff */
[----:B------:R-:W-:Y:S01]  /*2020*/  FMUL.FTZ R69, R213, R160 ;  /* 0x000000a0d5457220 */ /* 0x000fe20000410000 */
[----:B------:R-:W-:Y:S01]  /*2030*/  @P5 FMUL.FTZ R205, R206, R94 ;  /* 0x0000005ececd5220 */ /* 0x000fe20000410000 */
[----:B------:R-:W-:Y:S01]  /*2040*/  HFMA2.MMA R94, -RZ, RZ, 0, 0 ;  /* 0x00000000ff5e7435 */ /* 0x000fe200000001ff */
[----:B------:R-:W-:Y:S01]  /*2050*/  FMUL.FTZ R219, R68, UR16 ;  /* 0x0000001044db7c20 */ /* 0x000fe20008410000 */
[----:B------:R-:W-:Y:S01]  /*2060*/  @P6 SHF.L.U32 R83, R83, 0x10, RZ ;  /* 0x0000001053536819 */ /* 0x000fe200000006ff */
[----:B------:R-:W-:Y:S01]  /*2070*/  FMUL.FTZ R68, R69, UR16 ;  /* 0x0000001045447c20 */ /* 0x000fe20008410000 */
[----:B------:R-:W-:Y:S01]  /*2080*/  FMUL.FTZ R202, R24, R217 ;  /* 0x000000d918ca7220 */ /* 0x000fe20000410000 */
[----:B------:R-:W-:Y:S01]  /*2090*/  FMUL.FTZ R204, R26, R219 ;  /* 0x000000db1acc7220 */ /* 0x000fe20000410000 */
[----:B------:R-:W-:Y:S01]  /*20a0*/  @P4 FMUL.FTZ R94, R219, R82 ;  /* 0x00000052db5e4220 */ /* 0x000fe20000410000 */
[----:B------:R-:W-:Y:S01]  /*20b0*/  @P6 FMUL.FTZ R207, R68, R83 ;  /* 0x0000005344cf6220 */ /* 0x000fe20000410000 */
[----:B------:R-:W-:Y:S01]  /*20c0*/  FMUL.FTZ R217, R25, R206 ;  /* 0x000000ce19d97220 */ /* 0x000fe20000410000 */
[----:B------:R-:W-:Y:S01]  /*20d0*/  FMUL.FTZ R219, R27, R68 ;  /* 0x000000441bdb7220 */ /* 0x000fe20000410000 */
[----:B------:R-:W0:Y:S01]  /*20e0*/  LDC.64 R82, c[0x0][0x2f8] ;  /* 0x0000be00ff527b82 */ /* 0x000e220000000a00 */
[----:B------:R-:W-:Y:S01]  /*20f0*/  FSEL R202, R202, RZ, P3 ;  /* 0x000000ffcaca7208 */ /* 0x000fe20001800000 */
[----:B------:R-:W-:Y:S01]  /*2100*/  FMUL.FTZ R206, R73, UR16 ;  /* 0x0000001049ce7c20 */ /* 0x000fe20008410000 */
[----:B------:R-:W-:Y:S01]  /*2110*/  FSEL R217, R217, RZ, P5 ;  /* 0x000000ffd9d97208 */ /* 0x000fe20002800000 */
[----:B------:R-:W-:Y:S01]  /*2120*/  FMUL.FTZ R73, R21, R208 ;  /* 0x000000d015497220 */ /* 0x000fe20000410000 */
[----:B------:R-:W-:Y:S01]  /*2130*/  FSEL R204, R204, RZ, P4 ;  /* 0x000000ffcccc7208 */ /* 0x000fe20002000000 */
[----:B------:R-:W-:Y:S01]  /*2140*/  FMUL.FTZ R72, R20, R206 ;  /* 0x000000ce14487220 */ /* 0x000fe20000410000 */
[----:B------:R-:W-:Y:S01]  /*2150*/  FSEL R219, R219, RZ, P6 ;  /* 0x000000ffdbdb7208 */ /* 0x000fe20003000000 */
[----:B------:R-:W1:Y:S01]  /*2160*/  @P2 LDC.64 R68, c[0x0][0x308] ;  /* 0x0000c200ff442b82 */ /* 0x000e620000000a00 */
[----:B------:R-:W-:-:S02]  /*2170*/  LOP3.LUT P3, RZ, R95, 0xff, RZ, 0xc0, !PT ;  /* 0x000000ff5fff7812 */ /* 0x000fc4000786c0ff */
[C---:B------:R-:W-:Y:S02]  /*2180*/  LOP3.LUT P5, RZ, R95.reuse, 0xff00, RZ, 0xc0, !PT ;  /* 0x0000ff005fff7812 */ /* 0x040fe400078ac0ff */
[C---:B------:R-:W-:Y:S02]  /*2190*/  LOP3.LUT P4, RZ, R95.reuse, 0xff0000, RZ, 0xc0, !PT ;  /* 0x00ff00005fff7812 */ /* 0x040fe4000788c0ff */
[----:B------:R-:W-:Y:S02]  /*21a0*/  LOP3.LUT P6, RZ, R95, 0xff000000, RZ, 0xc0, !PT ;  /* 0xff0000005fff7812 */ /* 0x000fe400078cc0ff */
[----:B------:R-:W-:Y:S01]  /*21b0*/  @P2 F2FP.BF16.F32.PACK_AB R95, RZ, R79 ;  /* 0x0000004fff5f223e */ /* 0x000fe200000010ff */
[----:B------:R-:W-:Y:S01]  /*21c0*/  FMUL.FTZ R79, R79, R160 ;  /* 0x000000a04f4f7220 */ /* 0x000fe20000410000 */
[----:B------:R-:W-:Y:S01]  /*21d0*/  @P2 PRMT R64, R211, 0x7610, R64 ;  /* 0x00007610d3402816 */ /* 0x000fe20000000040 */
[----:B------:R-:W-:Y:S01]  /*21e0*/  FMUL.FTZ R211, R75, UR16 ;  /* 0x000000104bd37c20 */ /* 0x000fe20008410000 */
[----:B------:R-:W-:Y:S01]  /*21f0*/  @P2 F2FP.BF16.F32.PACK_AB R215, RZ, R215 ;  /* 0x000000d7ffd7223e */ /* 0x000fe200000010ff */
[----:B------:R-:W-:Y:S01]  /*2200*/  FMUL.FTZ R210, R79, UR16 ;  /* 0x000000104fd27c20 */ /* 0x000fe20008410000 */
[----:B------:R-:W-:Y:S01]  /*2210*/  @P2 F2FP.BF16.F32.PACK_AB R209, RZ, R209 ;  /* 0x000000d1ffd1223e */ /* 0x000fe200000010ff */
[----:B------:R-:W-:Y:S01]  /*2220*/  FMUL.FTZ R75, R22, R211 ;  /* 0x000000d3164b7220 */ /* 0x000fe20000410000 */
[----:B------:R-:W-:Y:S01]  /*2230*/  @P2 F2FP.BF16.F32.PACK_AB R213, RZ, R213 ;  /* 0x000000d5ffd5223e */ /* 0x000fe200000010ff */
[----:B------:R-:W-:Y:S01]  /*2240*/  FMUL.FTZ R77, R23, R210 ;  /* 0x000000d2174d7220 */ /* 0x000fe20000410000 */
[----:B------:R-:W-:Y:S01]  /*2250*/  @P2 PRMT R65, R215, 0x7610, R65 ;  /* 0x00007610d7412816 */ /* 0x000fe20000000041 */
[----:B0-----:R-:W-:Y:S01]  /*2260*/  IMAD.WIDE.U32 R82, R183, 0x10, R82 ;  /* 0x00000010b7527825 */ /* 0x001fe200078e0052 */
[----:B------:R-:W-:-:S02]  /*2270*/  FSEL R72, R72, RZ, P3 ;  /* 0x000000ff48487208 */ /* 0x000fc40001800000 */
[----:B------:R-:W-:Y:S01]  /*2280*/  FSEL R75, R75, RZ, P4 ;  /* 0x000000ff4b4b7208 */ /* 0x000fe20002000000 */
[----:B-1----:R-:W-:Y:S01]  /*2290*/  @P2 IMAD.WIDE.U32 R68, R183, 0x10, R68 ;  /* 0x00000010b7442825 */ /* 0x002fe200078e0044 */
[----:B------:R-:W-:Y:S02]  /*22a0*/  FSEL R76, R77, RZ, P6 ;  /* 0x000000ff4d4c7208 */ /* 0x000fe40003000000 */
[----:B------:R-:W-:Y:S02]  /*22b0*/  FSEL R73, R73, RZ, P5 ;  /* 0x000000ff49497208 */ /* 0x000fe40002800000 */
[----:B------:R-:W-:Y:S02]  /*22c0*/  @P2 PRMT R64, R64, 0x5410, R209 ;  /* 0x0000541040402816 */ /* 0x000fe400000000d1 */
[----:B------:R-:W-:Y:S02]  /*22d0*/  @P2 PRMT R65, R65, 0x5410, R213 ;  /* 0x0000541041412816 */ /* 0x000fe400000000d5 */
[----:B------:R-:W-:-:S02]  /*22e0*/  F2FP.BF16.F32.PACK_AB R79, R76, R75 ;  /* 0x0000004b4c4f723e */ /* 0x000fc400000010ff */
[----:B------:R-:W-:Y:S01]  /*22f0*/  F2FP.BF16.F32.PACK_AB R78, R73, R72 ;  /* 0x00000048494e723e */ /* 0x000fe200000010ff */
[----:B------:R-:W-:Y:S01]  /*2300*/  IMAD.WIDE.U32 R72, R181, 0x10, R80 ;  /* 0x00000010b5487825 */ /* 0x000fe200078e0050 */
[----:B------:R-:W-:Y:S02]  /*2310*/  @P2 PRMT R67, R67, 0x5410, R95 ;  /* 0x0000541043432816 */ /* 0x000fe4000000005f */
[----:B------:R-:W-:Y:S02]  /*2320*/  F2FP.BF16.F32.PACK_AB R77, R219, R204 ;  /* 0x000000ccdb4d723e */ /* 0x000fe400000010ff */
[----:B------:R-:W-:Y:S01]  /*2330*/  F2FP.BF16.F32.PACK_AB R76, R217, R202 ;  /* 0x000000cad94c723e */ /* 0x000fe200000010ff */
[----:B------:R0:W-:Y:S04]  /*2340*/  @P2 STG.E.128 desc[UR4][R68.64], R64 ;  /* 0x0000004044002986 */ /* 0x0001e8000c101d04 */
[----:B------:R1:W-:Y:S04]  /*2350*/  STG.E.128 desc[UR4][R82.64], R76 ;  /* 0x0000004c52007986 */ /* 0x0003e8000c101d04 */
[----:B------:R-:W2:Y:S01]  /*2360*/  LDG.E.128 R72, desc[UR4][R72.64] ;  /* 0x0000000448487981 */ /* 0x000ea2000c1e1d00 */
[----:B------:R-:W-:Y:S01]  /*2370*/  HFMA2.MMA R202, -RZ, RZ, 0, 0 ;  /* 0x00000000ffca7435 */ /* 0x000fe200000001ff */
[----:B------:R-:W-:Y:S01]  /*2380*/  @P3 SHF.L.U32 R95, R70, 0x10, RZ ;  /* 0x00000010465f3819 */ /* 0x000fe200000006ff */
[--C-:B------:R-:W-:Y:S01]  /*2390*/  FFMA.FTZ R186, R186, R200, R203.reuse ;  /* 0x000000c8baba7223 */ /* 0x100fe200000100cb */
[----:B------:R-:W-:Y:S01]  /*23a0*/  MOV R183, R92 ;  /* 0x0000005c00b77202 */ /* 0x000fe20000000f00 */
[-CC-:B------:R-:W-:Y:S01]  /*23b0*/  FFMA.FTZ R199, R199, R200.reuse, R203.reuse ;  /* 0x000000c8c7c77223 */ /* 0x180fe200000100cb */
[----:B------:R-:W-:Y:S01]  /*23c0*/  @P5 PRMT R70, R70, 0x7632, R70 ;  /* 0x0000763246465816 */ /* 0x000fe20000000046 */
[----:B------:R-:W-:Y:S01]  /*23d0*/  FADD.FTZ R161, R161, -R186 ;  /* 0x800000baa1a17221 */ /* 0x000fe20000010000 */
[----:B------:R-:W-:Y:S01]  /*23e0*/  @P3 FMUL.FTZ R202, R206, R95 ;  /* 0x0000005fceca3220 */ /* 0x000fe20000410000 */
[----:B------:R-:W-:Y:S01]  /*23f0*/  LOP3.LUT P3, RZ, R183, 0xff, RZ, 0xc0, !PT ;  /* 0x000000ffb7ff7812 */ /* 0x000fe2000786c0ff */
[----:B------:R-:W-:Y:S01]  /*2400*/  HFMA2.MMA R95, -RZ, RZ, 0, 0 ;  /* 0x00000000ff5f7435 */ /* 0x000fe200000001ff */
[C---:B0-----:R-:W-:Y:S01]  /*2410*/  @P4 SHF.L.U32 R68, R71.reuse, 0x10, RZ ;  /* 0x0000001047444819 */ /* 0x041fe200000006ff */
[-C--:B------:R-:W-:Y:S01]  /*2420*/  FFMA.FTZ R190, R190, R200.reuse, R203 ;  /* 0x000000c8bebe7223 */ /* 0x080fe200000100cb */
[----:B------:R-:W-:Y:S01]  /*2430*/  @P5 SHF.L.U32 R70, R70, 0x10, RZ ;  /* 0x0000001046465819 */ /* 0x000fe200000006ff */
[----:B------:R-:W-:Y:S01]  /*2440*/  FADD.FTZ R199, R196, -R199 ;  /* 0x800000c7c4c77221 */ /* 0x000fe20000010000 */
[----:B-1----:R-:W-:Y:S01]  /*2450*/  @P6 PRMT R76, R71, 0x7632, R76 ;  /* 0x00007632474c6816 */ /* 0x002fe2000000004c */
[----:B------:R-:W-:Y:S01]  /*2460*/  FMUL.FTZ R71, R178, R161 ;  /* 0x000000a1b2477220 */ /* 0x000fe20000410000 */
[C---:B------:R-:W-:Y:S01]  /*2470*/  @P1 SHF.L.U32 R78, R56.reuse, 0x10, RZ ;  /* 0x00000010384e1819 */ /* 0x040fe200000006ff */
[----:B------:R-:W-:Y:S01]  /*2480*/  HFMA2.MMA R161, -RZ, RZ, 0, 0 ;  /* 0x00000000ffa17435 */ /* 0x000fe200000001ff */
[----:B------:R-:W-:Y:S01]  /*2490*/  @P1 PRMT R69, R56, 0x7632, R69 ;  /* 0x0000763238451816 */ /* 0x000fe20000000045 */
[----:B------:R-:W-:Y:S01]  /*24a0*/  FFMA.FTZ R201, R201, R200, R203 ;  /* 0x000000c8c9c97223 */ /* 0x000fe200000100cb */
[----:B------:R-:W-:Y:S01]  /*24b0*/  MOV R186, RZ ;  /* 0x000000ff00ba7202 */ /* 0x000fe20000000f00 */
[----:B------:R-:W-:Y:S01]  /*24c0*/  @P4 FMUL.FTZ R186, R211, R68 ;  /* 0x00000044d3ba4220 */ /* 0x000fe20000410000 */
[----:B------:R-:W-:Y:S01]  /*24d0*/  @P6 SHF.L.U32 R76, R76, 0x10, RZ ;  /* 0x000000104c4c6819 */ /* 0x000fe200000006ff */
[----:B------:R-:W-:Y:S01]  /*24e0*/  @P1 FADD.FTZ R71, R71, R78 ;  /* 0x0000004e47471221 */ /* 0x000fe20000010000 */
[----:B------:R-:W-:Y:S01]  /*24f0*/  @P1 PRMT R68, R57, 0x7632, R68 ;  /* 0x0000763239441816 */ /* 0x000fe20000000044 */
[----:B------:R-:W-:Y:S01]  /*2500*/  FADD.FTZ R185, R185, -R190 ;  /* 0x800000beb9b97221 */ /* 0x000fe20000010000 */
[----:B------:R-:W-:Y:S01]  /*2510*/  @P1 SHF.L.U32 R82, R69, 0x10, RZ ;  /* 0x0000001045521819 */ /* 0x000fe200000006ff */
[----:B------:R-:W-:Y:S01]  /*2520*/  @P5 FMUL.FTZ R95, R208, R70 ;  /* 0x00000046d05f5220 */ /* 0x000fe20000410000 */
[----:B------:R-:W-:Y:S01]  /*2530*/  FMUL.FTZ R69, R178, R199 ;  /* 0x000000c7b2457220 */ /* 0x000fe20000410000 */
[----:B------:R-:W-:Y:S01]  /*2540*/  LOP3.LUT P5, RZ, R92, 0xff000000, RZ, 0xc0, !PT ;  /* 0xff0000005cff7812 */ /* 0x000fe200078ac0ff */
[----:B------:R-:W-:Y:S01]  /*2550*/  @P6 FMUL.FTZ R161, R210, R76 ;  /* 0x0000004cd2a16220 */ /* 0x000fe20000410000 */
[----:B------:R-:W-:Y:S01]  /*2560*/  @P1 SHF.L.U32 R78, R68, 0x10, RZ ;  /* 0x00000010444e1819 */ /* 0x000fe200000006ff */
[----:B------:R-:W-:Y:S01]  /*2570*/  FADD.FTZ R201, R198, -R201 ;  /* 0x800000c9c6c97221 */ /* 0x000fe20000010000 */
[----:B------:R-:W-:Y:S01]  /*2580*/  LOP3.LUT P4, RZ, R92, 0xff0000, RZ, 0xc0, !PT ;  /* 0x00ff00005cff7812 */ /* 0x000fe2000788c0ff */
[-C--:B------:R-:W-:Y:S01]  /*2590*/  FMUL.FTZ R68, R71, R160.reuse ;  /* 0x000000a047447220 */ /* 0x080fe20000410000 */
[----:B------:R-:W-:Y:S01]  /*25a0*/  @P1 SHF.L.U32 R76, R57, 0x10, RZ ;  /* 0x00000010394c1819 */ /* 0x000fe200000006ff */
[C---:B------:R-:W-:Y:S01]  /*25b0*/  FMUL.FTZ R79, R178.reuse, R185 ;  /* 0x000000b9b24f7220 */ /* 0x040fe20000410000 */
[----:B------:R-:W-:Y:S01]  /*25c0*/  @P1 FADD.FTZ R69, R69, R82 ;  /* 0x0000005245451221 */ /* 0x000fe20000010000 */
[----:B------:R-:W-:Y:S01]  /*25d0*/  FMUL.FTZ R201, R178, R201 ;  /* 0x000000c9b2c97220 */ /* 0x000fe20000410000 */
[----:B------:R-:W-:Y:S01]  /*25e0*/  FMUL.FTZ R77, R68, UR16 ;  /* 0x00000010444d7c20 */ /* 0x000fe20008410000 */
[----:B------:R-:W-:Y:S01]  /*25f0*/  @P1 FADD.FTZ R79, R79, R76 ;  /* 0x0000004c4f4f1221 */ /* 0x000fe20000010000 */
[-C--:B------:R-:W-:Y:S01]  /*2600*/  FMUL.FTZ R68, R69, R160.reuse ;  /* 0x000000a045447220 */ /* 0x080fe20000410000 */
[----:B------:R-:W-:Y:S01]  /*2610*/  MOV R190, RZ ;  /* 0x000000ff00be7202 */ /* 0x000fe20000000f00 */
[----:B------:R-:W-:Y:S01]  /*2620*/  @P1 FADD.FTZ R201, R201, R78 ;  /* 0x0000004ec9c91221 */ /* 0x000fe20000010000 */
[----:B------:R-:W-:Y:S01]  /*2630*/  LOP3.LUT P6, RZ, R92, 0xff00, RZ, 0xc0, !PT ;  /* 0x0000ff005cff7812 */ /* 0x000fe200078cc0ff */
[----:B------:R-:W-:Y:S01]  /*2640*/  FMUL.FTZ R78, R68, UR16 ;  /* 0x00000010444e7c20 */ /* 0x000fe20008410000 */
[----:B------:R-:W-:Y:S01]  /*2650*/  HFMA2.MMA R185, -RZ, RZ, 0, 0 ;  /* 0x00000000ffb97435 */ /* 0x000fe200000001ff */
[----:B------:R-:W-:Y:S01]  /*2660*/  FMUL.FTZ R76, R201, R160 ;  /* 0x000000a0c94c7220 */ /* 0x000fe20000410000 */
[----:B------:R-:W-:Y:S01]  /*2670*/  MOV R92, RZ ;  /* 0x000000ff005c7202 */ /* 0x000fe20000000f00 */
[-CC-:B------:R-:W-:Y:S01]  /*2680*/  FFMA.FTZ R182, R182, R200.reuse, R203.reuse ;  /* 0x000000c8b6b67223 */ /* 0x180fe200000100cb */
[-CC-:B------:R-:W-:Y:S01]  /*2690*/  FFMA.FTZ R195, R195, R200.reuse, R203.reuse ;  /* 0x000000c8c3c37223 */ /* 0x180fe200000100cb */
[----:B------:R-:W-:Y:S01]  /*26a0*/  FMUL.FTZ R76, R76, UR16 ;  /* 0x000000104c4c7c20 */ /* 0x000fe20008410000 */
[----:B------:R-:W-:Y:S01]  /*26b0*/  HFMA2.MMA R183, -RZ, RZ, 0, 0 ;  /* 0x00000000ffb77435 */ /* 0x000fe200000001ff */
[-CC-:B------:R-:W-:Y:S01]  /*26c0*/  FFMA.FTZ R188, R188, R200.reuse, R203.reuse ;  /* 0x000000c8bcbc7223 */ /* 0x180fe200000100cb */
[----:B------:R-:W-:Y:S01]  /*26d0*/  FFMA.FTZ R197, R197, R200, R203 ;  /* 0x000000c8c5c57223 */ /* 0x000fe200000100cb */
[----:B------:R-:W-:Y:S01]  /*26e0*/  FADD.FTZ R157, R157, -R182 ;  /* 0x800000b69d9d7221 */ /* 0x000fe20000010000 */
[----:B------:R-:W-:Y:S01]  /*26f0*/  FADD.FTZ R195, R192, -R195 ;  /* 0x800000c3c0c37221 */ /* 0x000fe20000010000 */
[----:B------:R-:W-:Y:S01]  /*2700*/  FADD.FTZ R187, R187, -R188 ;  /* 0x800000bcbbbb7221 */ /* 0x000fe20000010000 */
[----:B------:R-:W-:Y:S01]  /*2710*/  FADD.FTZ R197, R194, -R197 ;  /* 0x800000c5c2c57221 */ /* 0x000fe20000010000 */
[C---:B------:R-:W-:Y:S01]  /*2720*/  FMUL.FTZ R157, R178.reuse, R157 ;  /* 0x0000009db29d7220 */ /* 0x040fe20000410000 */
[C---:B------:R-:W-:Y:S01]  /*2730*/  FMUL.FTZ R195, R178.reuse, R195 ;  /* 0x000000c3b2c37220 */ /* 0x040fe20000410000 */
[C---:B------:R-:W-:Y:S01]  /*2740*/  FMUL.FTZ R187, R178.reuse, R187 ;  /* 0x000000bbb2bb7220 */ /* 0x040fe20000410000 */
[----:B------:R-:W-:Y:S01]  /*2750*/  FMUL.FTZ R197, R178, R197 ;  /* 0x000000c5b2c57220 */ /* 0x000fe20000410000 */
[----:B------:R-:W-:-:S02]  /*2760*/  @P2 F2FP.BF16.F32.PACK_AB R201, RZ, R201 ;  /* 0x000000c9ffc9223e */ /* 0x000fc400000010ff */
[C---:B--2---:R-:W-:Y:S02]  /*2770*/  @P3 SHF.L.U32 R70, R72.reuse, 0x10, RZ ;  /* 0x0000001048463819 */ /* 0x044fe400000006ff */
[C---:B------:R-:W-:Y:S02]  /*2780*/  @P5 PRMT R68, R73.reuse, 0x7632, R68 ;  /* 0x0000763249445816 */ /* 0x040fe40000000044 */
[----:B------:R-:W-:Y:S01]  /*2790*/  @P4 SHF.L.U32 R73, R73, 0x10, RZ ;  /* 0x0000001049494819 */ /* 0x000fe200000006ff */
[----:B------:R-:W-:Y:S01]  /*27a0*/  @P3 FMUL.FTZ R190, R77, R70 ;  /* 0x000000464dbe3220 */ /* 0x000fe20000410000 */
[----:B------:R-:W-:Y:S01]  /*27b0*/  FMUL.FTZ R70, R79, R160 ;  /* 0x000000a04f467220 */ /* 0x000fe20000410000 */
[----:B------:R-:W-:Y:S02]  /*27c0*/  @P6 PRMT R72, R72, 0x7632, R72 ;  /* 0x0000763248486816 */ /* 0x000fe40000000048 */
[----:B------:R-:W-:Y:S01]  /*27d0*/  @P2 F2FP.BF16.F32.PACK_AB R79, RZ, R79 ;  /* 0x0000004fff4f223e */ /* 0x000fe200000010ff */
[----:B------:R-:W-:Y:S01]  /*27e0*/  FMUL.FTZ R82, R70, UR16 ;  /* 0x0000001046527c20 */ /* 0x000fe20008410000 */
[----:B------:R-:W-:Y:S01]  /*27f0*/  @P5 SHF.L.U32 R70, R68, 0x10, RZ ;  /* 0x0000001044465819 */ /* 0x000fe200000006ff */
[----:B------:R-:W-:Y:S01]  /*2800*/  FMUL.FTZ R68, R16, R77 ;  /* 0x0000004d10447220 */ /* 0x000fe20000410000 */
[----:B------:R-:W-:Y:S01]  /*2810*/  @P6 SHF.L.U32 R72, R72, 0x10, RZ ;  /* 0x0000001048486819 */ /* 0x000fe200000006ff */
[----:B------:R-:W-:Y:S01]  /*2820*/  @P4 FMUL.FTZ R92, R82, R73 ;  /* 0x00000049525c4220 */ /* 0x000fe20000410000 */
[----:B------:R-:W-:Y:S01]  /*2830*/  FMUL.FTZ R73, R18, R82 ;  /* 0x0000005212497220 */ /* 0x000fe20000410000 */
[----:B------:R-:W-:Y:S01]  /*2840*/  @P5 FMUL.FTZ R185, R76, R70 ;  /* 0x000000464cb95220 */ /* 0x000fe20000410000 */
[----:B------:R-:W0:Y:S01]  /*2850*/  @P2 LDC.64 R82, c[0x0][0x308] ;  /* 0x0000c200ff522b82 */ /* 0x000e220000000a00 */
[----:B------:R-:W-:Y:S01]  /*2860*/  FMUL.FTZ R76, R19, R76 ;  /* 0x0000004c134c7220 */ /* 0x000fe20000410000 */
[----:B------:R-:W-:Y:S01]  /*2870*/  FMUL.FTZ R70, R17, R78 ;  /* 0x0000004e11467220 */ /* 0x000fe20000410000 */
[C---:B------:R-:W-:Y:S01]  /*2880*/  @P1 PRMT R77, R59.reuse, 0x7632, R77 ;  /* 0x000076323b4d1816 */ /* 0x040fe2000000004d */
[----:B------:R-:W-:Y:S01]  /*2890*/  @P6 FMUL.FTZ R183, R78, R72 ;  /* 0x000000484eb76220 */ /* 0x000fe20000410000 */
[----:B------:R-:W-:-:S02]  /*28a0*/  @P1 SHF.L.U32 R78, R59, 0x10, RZ ;  /* 0x000000103b4e1819 */ /* 0x000fc400000006ff */
[----:B------:R-:W-:Y:S02]  /*28b0*/  FSEL R209, R76, RZ, P5 ;  /* 0x000000ff4cd17208 */ /* 0x000fe40002800000 */
[----:B------:R-:W-:Y:S01]  /*28c0*/  @P1 PRMT R76, R58, 0x7632, R76 ;  /* 0x000076323a4c1816 */ /* 0x000fe2000000004c */
[----:B------:R-:W-:Y:S01]  /*28d0*/  @P1 FADD.FTZ R187, R187, R78 ;  /* 0x0000004ebbbb1221 */ /* 0x000fe20000010000 */
[----:B------:R-:W-:Y:S02]  /*28e0*/  FSEL R199, R70, RZ, P6 ;  /* 0x000000ff46c77208 */ /* 0x000fe40003000000 */
[----:B------:R-:W-:Y:S02]  /*28f0*/  @P1 SHF.L.U32 R70, R58, 0x10, RZ ;  /* 0x000000103a461819 */ /* 0x000fe400000006ff */
[----:B------:R-:W-:Y:S02]  /*2900*/  @P1 SHF.L.U32 R76, R76, 0x10, RZ ;  /* 0x000000104c4c1819 */ /* 0x000fe400000006ff */
[----:B------:R-:W-:Y:S01]  /*2910*/  @P1 SHF.L.U32 R182, R77, 0x10, RZ ;  /* 0x000000104db61819 */ /* 0x000fe200000006ff */
[----:B------:R-:W-:Y:S01]  /*2920*/  @P1 FADD.FTZ R157, R157, R70 ;  /* 0x000000469d9d1221 */ /* 0x000fe20000010000 */
[----:B------:R-:W-:Y:S01]  /*2930*/  LEA R72, P6, R181, UR18, 0x4 ;  /* 0x00000012b5487c11 */ /* 0x000fe2000f8c20ff */
[----:B------:R-:W-:Y:S01]  /*2940*/  @P1 FADD.FTZ R195, R195, R76 ;  /* 0x0000004cc3c31221 */ /* 0x000fe20000010000 */
[----:B------:R-:W-:Y:S01]  /*2950*/  FSEL R196, R73, RZ, P4 ;  /* 0x000000ff49c47208 */ /* 0x000fe20002000000 */
[----:B------:R-:W-:Y:S01]  /*2960*/  @P1 FADD.FTZ R197, R197, R182 ;  /* 0x000000b6c5c51221 */ /* 0x000fe20000010000 */
[----:B------:R-:W-:Y:S01]  /*2970*/  FSEL R68, R68, RZ, P3 ;  /* 0x000000ff44447208 */ /* 0x000fe20001800000 */
[-C--:B------:R-:W-:Y:S01]  /*2980*/  FMUL.FTZ R188, R195, R160.reuse ;  /* 0x000000a0c3bc7220 */ /* 0x080fe20000410000 */
[----:B------:R-:W-:Y:S01]  /*2990*/  LEA.HI.X R73, R181, UR19, RZ, 0x4, P6 ;  /* 0x00000013b5497c11 */ /* 0x000fe2000b0f24ff */
[-C--:B------:R-:W-:Y:S01]  /*29a0*/  FMUL.FTZ R182, R197, R160.reuse ;  /* 0x000000a0c5b67220 */ /* 0x080fe20000410000 */
[----:B------:R-:W-:Y:S01]  /*29b0*/  @P2 F2FP.BF16.F32.PACK_AB R78, RZ, R157 ;  /* 0x0000009dff4e223e */ /* 0x000fe200000010ff */
[----:B------:R-:W-:Y:S01]  /*29c0*/  FMUL.FTZ R157, R157, R160 ;  /* 0x000000a09d9d7220 */ /* 0x000fe20000410000 */
[----:B------:R-:W-:Y:S01]  /*29d0*/  LOP3.LUT P3, RZ, R93, 0xff, RZ, 0xc0, !PT ;  /* 0x000000ff5dff7812 */ /* 0x000fe2000786c0ff */
[----:B0-----:R-:W-:Y:S01]  /*29e0*/  @P2 IMAD.WIDE.U32 R82, R181, 0x10, R82 ;  /* 0x00000010b5522825 */ /* 0x001fe200078e0052 */
[----:B------:R-:W-:-:S03]  /*29f0*/  LOP3.LUT P4, RZ, R93, 0xff00, RZ, 0xc0, !PT ;  /* 0x0000ff005dff7812 */ /* 0x000fc6000788c0ff */
[----:B------:R-:W-:Y:S01]  /*2a00*/  FMUL.FTZ R181, R157, UR16 ;  /* 0x000000109db57c20 */ /* 0x000fe20008410000 */
[C---:B------:R-:W-:Y:S01]  /*2a10*/  LOP3.LUT P5, RZ, R93.reuse, 0xff0000, RZ, 0xc0, !PT ;  /* 0x00ff00005dff7812 */ /* 0x040fe200078ac0ff */
[----:B------:R-:W-:Y:S01]  /*2a20*/  FMUL.FTZ R188, R188, UR16 ;  /* 0x00000010bcbc7c20 */ /* 0x000fe20008410000 */
[----:B------:R-:W-:Y:S01]  /*2a30*/  LOP3.LUT P6, RZ, R93, 0xff000000, RZ, 0xc0, !PT ;  /* 0xff0000005dff7812 */ /* 0x000fe200078cc0ff */
[----:B------:R-:W-:Y:S01]  /*2a40*/  FMUL.FTZ R93, R187, R160 ;  /* 0x000000a0bb5d7220 */ /* 0x000fe20000410000 */
[----:B------:R-:W-:Y:S01]  /*2a50*/  FMUL.FTZ R182, R182, UR16 ;  /* 0x00000010b6b67c20 */ /* 0x000fe20008410000 */
[----:B------:R-:W-:Y:S01]  /*2a60*/  @P2 F2FP.BF16.F32.PACK_AB R77, RZ, R69 ;  /* 0x00000045ff4d223e */ /* 0x000fe200000010ff */
[----:B------:R-:W-:Y:S01]  /*2a70*/  FMUL.FTZ R69, R12, R181 ;  /* 0x000000b50c457220 */ /* 0x000fe20000410000 */
[----:B------:R-:W-:Y:S01]  /*2a80*/  FMUL.FTZ R93, R93, UR16 ;  /* 0x000000105d5d7c20 */ /* 0x000fe20008410000 */
[----:B------:R-:W-:Y:S01]  /*2a90*/  @P2 F2FP.BF16.F32.PACK_AB R76, RZ, R71 ;  /* 0x00000047ff4c223e */ /* 0x000fe200000010ff */
[----:B------:R-:W-:Y:S01]  /*2aa0*/  FMUL.FTZ R70, R13, R188 ;  /* 0x000000bc0d467220 */ /* 0x000fe20000410000 */
[----:B------:R-:W-:Y:S01]  /*2ab0*/  FMUL.FTZ R157, R15, R182 ;  /* 0x000000b60f9d7220 */ /* 0x000fe20000410000 */
[----:B------:R-:W-:Y:S01]  /*2ac0*/  FMUL.FTZ R71, R14, R93 ;  /* 0x0000005d0e477220 */ /* 0x000fe20000410000 */
[----:B------:R-:W-:-:S02]  /*2ad0*/  @P2 F2FP.BF16.F32.PACK_AB R187, RZ, R187 ;  /* 0x000000bbffbb223e */ /* 0x000fc400000010ff */
[----:B------:R-:W-:Y:S02]  /*2ae0*/  @P2 F2FP.BF16.F32.PACK_AB R195, RZ, R195 ;  /* 0x000000c3ffc3223e */ /* 0x000fe400000010ff */
[----:B------:R-:W-:Y:S02]  /*2af0*/  FSEL R69, R69, RZ, P3 ;  /* 0x000000ff45457208 */ /* 0x000fe40001800000 */
[----:B------:R-:W-:Y:S02]  /*2b00*/  FSEL R70, R70, RZ, P4 ;  /* 0x000000ff46467208 */ /* 0x000fe40002000000 */
[----:B------:R-:W-:Y:S02]  /*2b10*/  @P2 F2FP.BF16.F32.PACK_AB R197, RZ, R197 ;  /* 0x000000c5ffc5223e */ /* 0x000fe400000010ff */
[----:B------:R-:W-:Y:S02]  /*2b20*/  @P2 PRMT R64, R76, 0x7610, R64 ;  /* 0x000076104c402816 */ /* 0x000fe40000000040 */
[----:B------:R-:W-:-:S02]  /*2b30*/  @P2 PRMT R65, R79, 0x7610, R65 ;  /* 0x000076104f412816 */ /* 0x000fc40000000041 */
[----:B------:R-:W-:Y:S02]  /*2b40*/  @P2 PRMT R66, R78, 0x7610, R66 ;  /* 0x000076104e422816 */ /* 0x000fe40000000042 */
[----:B------:R-:W-:Y:S02]  /*2b50*/  @P2 PRMT R67, R187, 0x7610, R67 ;  /* 0x00007610bb432816 */ /* 0x000fe40000000043 */
[----:B------:R-:W-:Y:S02]  /*2b60*/  FSEL R71, R71, RZ, P5 ;  /* 0x000000ff47477208 */ /* 0x000fe40002800000 */
[----:B------:R-:W-:Y:S02]  /*2b70*/  FSEL R192, R157, RZ, P6 ;  /* 0x000000ff9dc07208 */ /* 0x000fe40003000000 */
[----:B------:R-:W-:Y:S02]  /*2b80*/  F2FP.BF16.F32.PACK_AB R70, R70, R69 ;  /* 0x000000454646723e */ /* 0x000fe400000010ff */
[----:B------:R-:W-:Y:S01]  /*2b90*/  @P2 PRMT R64, R64, 0x5410, R77 ;  /* 0x0000541040402816 */ /* 0x000fe2000000004d */
[----:B------:R-:W-:Y:S01]  /*2ba0*/  IMAD.WIDE.U32 R76, R175, 0x10, R80 ;  /* 0x00000010af4c7825 */ /* 0x000fe200078e0050 */
[----:B------:R-:W-:-:S02]  /*2bb0*/  @P2 PRMT R65, R65, 0x5410, R201 ;  /* 0x0000541041412816 */ /* 0x000fc400000000c9 */
[----:B------:R-:W-:Y:S02]  /*2bc0*/  @P2 PRMT R66, R66, 0x5410, R195 ;  /* 0x0000541042422816 */ /* 0x000fe400000000c3 */
        /* <DEDUP_REMOVED lines=9> */
[-CC-:B------:R-:W-:Y:S01]  /*2c60*/  FFMA.FTZ R91, R91, R200.reuse, R203.reuse ;  /* 0x000000c85b5b7223 */ /* 0x180fe200000100cb */
[----:B------:R-:W-:Y:S01]  /*2c70*/  MOV R80, RZ ;  /* 0x000000ff00507202 */ /* 0x000fe20000000f00 */
[----:B------:R-:W-:Y:S01]  /*2c80*/  FADD.FTZ R87, R87, -R90 ;  /* 0x8000005a57577221 */ /* 0x000fe20000010000 */
[-C--:B------:R-:W-:Y:S01]  /*2c90*/  FFMA.FTZ R89, R89, R200.reuse, R203 ;  /* 0x000000c859597223 */ /* 0x080fe200000100cb */
[----:B------:R-:W-:Y:S01]  /*2ca0*/  @P3 FMUL.FTZ R80, R181, R81 ;  /* 0x00000051b5503220 */ /* 0x000fe20000410000 */
[----:B------:R-:W-:Y:S01]  /*2cb0*/  FADD.FTZ R91, R180, -R91 ;  /* 0x8000005bb45b7221 */ /* 0x000fe20000010000 */
[----:B------:R-:W-:Y:S01]  /*2cc0*/  FMUL.FTZ R87, R178, R87 ;  /* 0x00000057b2577220 */ /* 0x000fe20000410000 */
[-C--:B------:R-:W-:Y:S01]  /*2cd0*/  FFMA.FTZ R96, R96, R200.reuse, R203 ;  /* 0x000000c860607223 */ /* 0x080fe200000100cb */
[----:B------:R-:W-:Y:S01]  /*2ce0*/  FADD.FTZ R89, R156, -R89 ;  /* 0x800000599c597221 */ /* 0x000fe20000010000 */
[----:B------:R-:W-:Y:S01]  /*2cf0*/  FMUL.FTZ R91, R178, R91 ;  /* 0x0000005bb25b7220 */ /* 0x000fe20000410000 */
[-CC-:B------:R-:W-:Y:S01]  /*2d00*/  FFMA.FTZ R88, R88, R200.reuse, R203.reuse ;  /* 0x000000c858587223 */ /* 0x180fe200000100cb */
[-C--:B0-----:R-:W-:Y:S01]  /*2d10*/  FFMA.FTZ R69, R86, R200.reuse, R203 ;  /* 0x000000c856457223 */ /* 0x081fe200000100cb */
[----:B------:R-:W-:Y:S01]  /*2d20*/  @P1 SHF.L.U32 R68, R60, 0x10, RZ ;  /* 0x000000103c441819 */ /* 0x000fe200000006ff */
[----:B------:R-:W-:Y:S01]  /*2d30*/  FADD.FTZ R189, R189, -R96 ;  /* 0x80000060bdbd7221 */ /* 0x000fe20000010000 */
[----:B------:R-:W-:Y:S01]  /*2d40*/  FMUL.FTZ R89, R178, R89 ;  /* 0x00000059b2597220 */ /* 0x000fe20000410000 */
[--C-:B------:R-:W-:Y:S01]  /*2d50*/  FADD.FTZ R71, R84, -R69.reuse ;  /* 0x8000004554477221 */ /* 0x100fe20000010000 */
[----:B------:R-:W-:Y:S01]  /*2d60*/  @P1 PRMT R69, R60, 0x7632, R69 ;  /* 0x000076323c451816 */ /* 0x000fe20000000045 */
[----:B------:R-:W-:Y:S01]  /*2d70*/  @P1 FADD.FTZ R87, R87, R68 ;  /* 0x0000004457571221 */ /* 0x000fe20000010000 */
[----:B------:R-:W-:Y:S01]  /*2d80*/  FADD.FTZ R85, R85, -R88 ;  /* 0x8000005855557221 */ /* 0x000fe20000010000 */
[C---:B------:R-:W-:Y:S01]  /*2d90*/  FMUL.FTZ R81, R178.reuse, R71 ;  /* 0x00000047b2517220 */ /* 0x040fe20000410000 */
[----:B------:R-:W-:Y:S01]  /*2da0*/  @P1 PRMT R71, R61, 0x7632, R71 ;  /* 0x000076323d471816 */ /* 0x000fe20000000047 */
[C---:B------:R-:W-:Y:S01]  /*2db0*/  FMUL.FTZ R189, R178.reuse, R189 ;  /* 0x000000bdb2bd7220 */ /* 0x040fe20000410000 */
[----:B------:R-:W-:Y:S01]  /*2dc0*/  @P1 SHF.L.U32 R70, R69, 0x10, RZ ;  /* 0x0000001045461819 */ /* 0x000fe200000006ff */
[----:B------:R-:W-:Y:S01]  /*2dd0*/  FMUL.FTZ R85, R178, R85 ;  /* 0x00000055b2557220 */ /* 0x000fe20000410000 */
[----:B------:R-:W-:Y:S01]  /*2de0*/  @P1 SHF.L.U32 R68, R71, 0x10, RZ ;  /* 0x0000001047441819 */ /* 0x000fe200000006ff */
[----:B------:R-:W-:Y:S01]  /*2df0*/  FFMA.FTZ R97, R97, R200, R203 ;  /* 0x000000c861617223 */ /* 0x000fe200000100cb */
[----:B------:R-:W-:Y:S01]  /*2e00*/  @P1 SHF.L.U32 R72, R61, 0x10, RZ ;  /* 0x000000103d481819 */ /* 0x000fe200000006ff */
[----:B------:R-:W-:Y:S01]  /*2e10*/  @P1 FADD.FTZ R89, R89, R70 ;  /* 0x0000004659591221 */ /* 0x000fe20000010000 */
[C---:B------:R-:W-:Y:S01]  /*2e20*/  @P1 SHF.L.U32 R70, R62.reuse, 0x10, RZ ;  /* 0x000000103e461819 */ /* 0x040fe200000006ff */
[----:B------:R-:W-:Y:S01]  /*2e30*/  @P1 FADD.FTZ R91, R91, R68 ;  /* 0x000000445b5b1221 */ /* 0x000fe20000010000 */
[----:B------:R-:W-:Y:S01]  /*2e40*/  @P1 SHF.L.U32 R68, R63, 0x10, RZ ;  /* 0x000000103f441819 */ /* 0x000fe200000006ff */
[----:B------:R-:W-:Y:S01]  /*2e50*/  @P1 FADD.FTZ R85, R85, R72 ;  /* 0x0000004855551221 */ /* 0x000fe20000010000 */
[----:B------:R-:W-:Y:S01]  /*2e60*/  @P1 PRMT R69, R62, 0x7632, R69 ;  /* 0x000076323e451816 */ /* 0x000fe20000000045 */
[----:B------:R-:W-:Y:S01]  /*2e70*/  @P1 FADD.FTZ R81, R81, R70 ;  /* 0x0000004651511221 */ /* 0x000fe20000010000 */
[----:B------:R-:W-:Y:S01]  /*2e80*/  @P4 PRMT R74, R74, 0x7632, R74 ;  /* 0x000076324a4a4816 */ /* 0x000fe2000000004a */
[----:B------:R-:W-:Y:S01]  /*2e90*/  @P1 FADD.FTZ R189, R189, R68 ;  /* 0x00000044bdbd1221 */ /* 0x000fe20000010000 */
[----:B------:R-:W-:-:S02]  /*2ea0*/  @P5 SHF.L.U32 R68, R75, 0x10, RZ ;  /* 0x000000104b445819 */ /* 0x000fc400000006ff */
[----:B------:R-:W-:Y:S02]  /*2eb0*/  CS2R R70, SRZ ;  /* 0x0000000000467805 */ /* 0x000fe4000001ff00 */
[----:B------:R-:W-:Y:S01]  /*2ec0*/  MOV R157, R2 ;  /* 0x00000002009d7202 */ /* 0x000fe20000000f00 */
[----:B------:R-:W-:Y:S01]  /*2ed0*/  FADD.FTZ R97, R184, -R97 ;  /* 0x80000061b8617221 */ /* 0x000fe20000010000 */
[----:B------:R-:W-:Y:S01]  /*2ee0*/  @P1 SHF.L.U32 R72, R69, 0x10, RZ ;  /* 0x0000001045481819 */ /* 0x000fe200000006ff */
[----:B------:R-:W-:Y:S01]  /*2ef0*/  @P5 FMUL.FTZ R70, R93, R68 ;  /* 0x000000445d465220 */ /* 0x000fe20000410000 */
[----:B------:R-:W-:Y:S01]  /*2f00*/  @P4 SHF.L.U32 R69, R74, 0x10, RZ ;  /* 0x000000104a454819 */ /* 0x000fe200000006ff */
[----:B------:R-:W-:Y:S01]  /*2f10*/  FMUL.FTZ R97, R178, R97 ;  /* 0x00000061b2617220 */ /* 0x000fe20000410000 */
[----:B------:R-:W-:Y:S01]  /*2f20*/  LOP3.LUT P3, RZ, R157, 0xff, RZ, 0xc0, !PT ;  /* 0x000000ff9dff7812 */ /* 0x000fe2000786c0ff */
[----:B------:R-:W-:Y:S01]  /*2f30*/  FFMA.FTZ R200, R193, R200, R203 ;  /* 0x000000c8c1c87223 */ /* 0x000fe200000100cb */
[----:B------:R-:W-:Y:S01]  /*2f40*/  LOP3.LUT P5, RZ, R3, 0xff, RZ, 0xc0, !PT ;  /* 0x000000ff03ff7812 */ /* 0x000fe200078ac0ff */
[----:B------:R-:W-:Y:S01]  /*2f50*/  @P4 FMUL.FTZ R71, R188, R69 ;  /* 0x00000045bc474220 */ /* 0x000fe20000410000 */
[----:B------:R-:W-:Y:S01]  /*2f60*/  @P6 PRMT R75, R75, 0x7632, R75 ;  /* 0x000076324b4b6816 */ /* 0x000fe2000000004b */
[----:B------:R-:W-:Y:S01]  /*2f70*/  HFMA2.MMA R73, -RZ, RZ, 0, 0 ;  /* 0x00000000ff497435 */ /* 0x000fe200000001ff */
[----:B------:R-:W-:Y:S01]  /*2f80*/  LOP3.LUT P4, RZ, R2, 0xff0000, RZ, 0xc0, !PT ;  /* 0x00ff000002ff7812 */ /* 0x000fe2000788c0ff */
[----:B------:R-:W-:Y:S01]  /*2f90*/  @P1 FADD.FTZ R97, R97, R72 ;  /* 0x0000004861611221 */ /* 0x000fe20000010000 */
[----:B------:R-:W-:Y:S01]  /*2fa0*/  @P6 SHF.L.U32 R75, R75, 0x10, RZ ;  /* 0x000000104b4b6819 */ /* 0x000fe200000006ff */
[----:B------:R-:W-:Y:S01]  /*2fb0*/  FADD.FTZ R191, R191, -R200 ;  /* 0x800000c8bfbf7221 */ /* 0x000fe20000010000 */
[----:B------:R-:W-:Y:S01]  /*2fc0*/  @P1 PRMT R72, R63, 0x7632, R72 ;  /* 0x000076323f481816 */ /* 0x000fe20000000048 */
[-C--:B------:R-:W-:Y:S01]  /*2fd0*/  FMUL.FTZ R68, R87, R160.reuse ;  /* 0x000000a057447220 */ /* 0x080fe20000410000 */
[-C--:B------:R-:W-:Y:S01]  /*2fe0*/  FMUL.FTZ R69, R85, R160.reuse ;  /* 0x000000a055457220 */ /* 0x080fe20000410000 */
[-C--:B------:R-:W-:Y:S01]  /*2ff0*/  FMUL.FTZ R74, R81, R160.reuse ;  /* 0x000000a0514a7220 */ /* 0x080fe20000410000 */
[----:B------:R-:W-:Y:S01]  /*3000*/  @P1 SHF.L.U32 R72, R72, 0x10, RZ ;  /* 0x0000001048481819 */ /* 0x000fe200000006ff */
[----:B------:R-:W-:Y:S01]  /*3010*/  @P6 FMUL.FTZ R73, R182, R75 ;  /* 0x0000004bb6496220 */ /* 0x000fe20000410000 */
[----:B------:R-:W-:Y:S01]  /*3020*/  FMUL.FTZ R191, R178, R191 ;  /* 0x000000bfb2bf7220 */ /* 0x000fe20000410000 */
[----:B------:R-:W-:Y:S01]  /*3030*/  FMUL.FTZ R75, R68, UR16 ;  /* 0x00000010444b7c20 */ /* 0x000fe20008410000 */
[----:B------:R-:W-:Y:S01]  /*3040*/  FMUL.FTZ R83, R69, UR16 ;  /* 0x0000001045537c20 */ /* 0x000fe20008410000 */
[----:B------:R-:W-:Y:S01]  /*3050*/  FMUL.FTZ R74, R74, UR16 ;  /* 0x000000104a4a7c20 */ /* 0x000fe20008410000 */
[----:B------:R-:W-:Y:S01]  /*3060*/  @P1 FADD.FTZ R191, R191, R72 ;  /* 0x00000048bfbf1221 */ /* 0x000fe20000010000 */
[----:B------:R-:W-:Y:S01]  /*3070*/  HFMA2.MMA R84, -RZ, RZ, 0, 0 ;  /* 0x00000000ff547435 */ /* 0x000fe200000001ff */
[----:B------:R-:W-:Y:S01]  /*3080*/  MOV R82, RZ ;  /* 0x000000ff00527202 */ /* 0x000fe20000000f00 */
[----:B------:R-:W-:Y:S01]  /*3090*/  IMAD.MOV.U32 R86, RZ, RZ, RZ ;  /* 0x000000ffff567224 */ /* 0x000fe200078e00ff */
[----:B------:R-:W-:Y:S01]  /*30a0*/  LOP3.LUT P6, RZ, R3, 0xff0000, RZ, 0xc0, !PT ;  /* 0x00ff000003ff7812 */ /* 0x000fe200078cc0ff */
[----:B------:R-:W-:Y:S01]  /*30b0*/  FADD.FTZ R121, R0, R121 ;  /* 0x0000007900797221 */ /* 0x000fe20000010000 */
[-C--:B------:R-:W-:Y:S01]  /*30c0*/  FMUL.FTZ R0, R189, R160.reuse ;  /* 0x000000a0bd007220 */ /* 0x080fe20000410000 */
[----:B------:R-:W-:Y:S01]  /*30d0*/  FADD.FTZ R109, R80, R109 ;  /* 0x0000006d506d7221 */ /* 0x000fe20000010000 */
[----:B------:R-:W-:Y:S01]  /*30e0*/  @P2 F2FP.BF16.F32.PACK_AB R80, RZ, R97 ;  /* 0x00000061ff50223e */ /* 0x000fe200000010ff */
[-C--:B------:R-:W-:Y:S01]  /*30f0*/  FMUL.FTZ R97, R97, R160.reuse ;  /* 0x000000a061617220 */ /* 0x080fe20000410000 */
[----:B------:R-:W-:Y:S01]  /*3100*/  FMUL.FTZ R93, R0, UR16 ;  /* 0x00000010005d7c20 */ /* 0x000fe20008410000 */
[----:B------:R-:W-:Y:S01]  /*3110*/  @P2 F2FP.BF16.F32.PACK_AB R0, RZ, R89 ;  /* 0x00000059ff00223e */ /* 0x000fe200000010ff */
[----:B------:R-:W-:Y:S01]  /*3120*/  FMUL.FTZ R89, R89, R160 ;  /* 0x000000a059597220 */ /* 0x000fe20000410000 */
[----:B------:R-:W-:Y:S01]  /*3130*/  LOP3.LUT P1, RZ, R2, 0xff00, RZ, 0xc0, !PT ;  /* 0x0000ff0002ff7812 */ /* 0x000fe2000782c0ff */
[----:B------:R-:W-:Y:S01]  /*3140*/  FADD.FTZ R111, R92, R111 ;  /* 0x0000006f5c6f7221 */ /* 0x000fe20000010000 */
[----:B------:R-:W-:Y:S01]  /*3150*/  MOV R88, RZ ;  /* 0x000000ff00587202 */ /* 0x000fe20000000f00 */
[----:B------:R-:W-:Y:S01]  /*3160*/  FMUL.FTZ R89, R89, UR16 ;  /* 0x0000001059597c20 */ /* 0x000fe20008410000 */
[----:B------:R-:W-:Y:S01]  /*3170*/  FADD.FTZ R108, R73, R108 ;  /* 0x0000006c496c7221 */ /* 0x000fe20000010000 */
[----:B------:R-:W-:Y:S01]  /*3180*/  FMUL.FTZ R97, R97, UR16 ;  /* 0x0000001061617c20 */ /* 0x000fe20008410000 */
[----:B------:R-:W-:Y:S01]  /*3190*/  FADD.FTZ R110, R71, R110 ;  /* 0x0000006e476e7221 */ /* 0x000fe20000010000 */
[----:B------:R-:W-:Y:S01]  /*31a0*/  FADD.FTZ R107, R70, R107 ;  /* 0x0000006b466b7221 */ /* 0x000fe20000010000 */
[----:B------:R-:W-:Y:S01]  /*31b0*/  FMUL.FTZ R71, R6, R93 ;  /* 0x0000005d06477220 */ /* 0x000fe20000410000 */
[----:B------:R-:W-:Y:S01]  /*31c0*/  @P2 F2FP.BF16.F32.PACK_AB R87, RZ, R87 ;  /* 0x00000057ff57223e */ /* 0x000fe200000010ff */
[----:B------:R-:W-:Y:S01]  /*31d0*/  FMUL.FTZ R70, R5, R97 ;  /* 0x0000006105467220 */ /* 0x000fe20000410000 */
[----:B------:R-:W-:Y:S01]  /*31e0*/  @P2 F2FP.BF16.F32.PACK_AB R85, RZ, R85 ;  /* 0x00000055ff55223e */ /* 0x000fe200000010ff */
[----:B------:R-:W-:Y:S01]  /*31f0*/  FADD.FTZ R122, R205, R122 ;  /* 0x0000007acd7a7221 */ /* 0x000fe20000010000 */
[----:B------:R-:W-:Y:S01]  /*3200*/  @P2 F2FP.BF16.F32.PACK_AB R81, RZ, R81 ;  /* 0x00000051ff51223e */ /* 0x000fe200000010ff */
[----:B------:R-:W-:Y:S01]  /*3210*/  FADD.FTZ R119, R94, R119 ;  /* 0x000000775e777221 */ /* 0x000fe20000010000 */
[----:B------:R-:W-:Y:S01]  /*3220*/  @P2 F2FP.BF16.F32.PACK_AB R189, RZ, R189 ;  /* 0x000000bdffbd223e */ /* 0x000fe200000010ff */
[----:B------:R-:W-:Y:S01]  /*3230*/  FADD.FTZ R120, R207, R120 ;  /* 0x00000078cf787221 */ /* 0x000fe20000010000 */
[----:B------:R-:W-:Y:S01]  /*3240*/  FSEL R71, R71, RZ, P6 ;  /* 0x000000ff47477208 */ /* 0x000fe20003000000 */
[----:B------:R-:W-:Y:S01]  /*3250*/  FADD.FTZ R117, R202, R117 ;  /* 0x00000075ca757221 */ /* 0x000fe20000010000 */
[----:B------:R-:W-:Y:S01]  /*3260*/  @P2 PRMT R64, R87, 0x7610, R64 ;  /* 0x0000761057402816 */ /* 0x000fe20000000040 */
[----:B------:R-:W-:Y:S01]  /*3270*/  FADD.FTZ R118, R95, R118 ;  /* 0x000000765f767221 */ /* 0x000fe20000010000 */
[----:B------:R-:W-:Y:S01]  /*3280*/  @P2 PRMT R65, R85, 0x7610, R65 ;  /* 0x0000761055412816 */ /* 0x000fe20000000041 */
[----:B------:R-:W-:Y:S01]  /*3290*/  FADD.FTZ R115, R186, R115 ;  /* 0x00000073ba737221 */ /* 0x000fe20000010000 */
[----:B------:R-:W-:Y:S01]  /*32a0*/  @P2 PRMT R66, R81, 0x7610, R66 ;  /* 0x0000761051422816 */ /* 0x000fe20000000042 */
[----:B------:R-:W-:Y:S01]  /*32b0*/  HFMA2.MMA R81, -RZ, RZ, 0, 0 ;  /* 0x00000000ff517435 */ /* 0x000fe200000001ff */
[----:B------:R-:W-:Y:S01]  /*32c0*/  @P2 PRMT R67, R189, 0x7610, R67 ;  /* 0x00007610bd432816 */ /* 0x000fe20000000043 */
[----:B------:R-:W-:Y:S01]  /*32d0*/  FADD.FTZ R116, R161, R116 ;  /* 0x00000074a1747221 */ /* 0x000fe20000010000 */
[----:B------:R-:W-:Y:S01]  /*32e0*/  @P2 PRMT R64, R64, 0x5410, R0 ;  /* 0x0000541040402816 */ /* 0x000fe20000000000 */
[----:B------:R-:W-:Y:S01]  /*32f0*/  FADD.FTZ R113, R190, R113 ;  /* 0x00000071be717221 */ /* 0x000fe20000010000 */
[----:B------:R-:W-:Y:S01]  /*3300*/  @P2 PRMT R66, R66, 0x5410, R80 ;  /* 0x0000541042422816 */ /* 0x000fe20000000050 */
[----:B------:R-:W-:Y:S01]  /*3310*/  FADD.FTZ R114, R183, R114 ;  /* 0x00000072b7727221 */ /* 0x000fe20000010000 */
[----:B------:R-:W-:Y:S01]  /*3320*/  FADD.FTZ R112, R185, R112 ;  /* 0x00000070b9707221 */ /* 0x000fe20000010000 */
[----:B--2---:R-:W-:-:S02]  /*3330*/  @P3 SHF.L.U32 R68, R76, 0x10, RZ ;  /* 0x000000104c443819 */ /* 0x004fc400000006ff */
[----:B------:R-:W-:Y:S02]  /*3340*/  @P5 SHF.L.U32 R69, R78, 0x10, RZ ;  /* 0x000000104e455819 */ /* 0x000fe400000006ff */
[----:B------:R-:W-:Y:S01]  /*3350*/  @P4 SHF.L.U32 R72, R77, 0x10, RZ ;  /* 0x000000104d484819 */ /* 0x000fe200000006ff */
[----:B------:R-:W-:Y:S01]  /*3360*/  @P3 FMUL.FTZ R82, R75, R68 ;  /* 0x000000444b523220 */ /* 0x000fe20000410000 */
[----:B------:R-:W-:Y:S01]  /*3370*/  FMUL.FTZ R68, R8, R75 ;  /* 0x0000004b08447220 */ /* 0x000fe20000410000 */
[----:B------:R-:W-:Y:S01]  /*3380*/  @P5 FMUL.FTZ R86, R74, R69 ;  /* 0x000000454a565220 */ /* 0x000fe20000410000 */
[----:B------:R-:W-:Y:S01]  /*3390*/  FMUL.FTZ R69, R10, R83 ;  /* 0x000000530a457220 */ /* 0x000fe20000410000 */
[----:B------:R-:W-:Y:S01]  /*33a0*/  @P4 FMUL.FTZ R84, R83, R72 ;  /* 0x0000004853544220 */ /* 0x000fe20000410000 */
[----:B------:R-:W-:Y:S01]  /*33b0*/  FMUL.FTZ R72, R4, R74 ;  /* 0x0000004a04487220 */ /* 0x000fe20000410000 */
[----:B------:R-:W-:Y:S01]  /*33c0*/  FSEL R74, R68, RZ, P3 ;  /* 0x000000ff444a7208 */ /* 0x000fe20001800000 */
[----:B------:R-:W-:Y:S01]  /*33d0*/  FADD.FTZ R105, R82, R105 ;  /* 0x0000006952697221 */ /* 0x000fe20000010000 */
[----:B------:R-:W-:Y:S01]  /*33e0*/  FSEL R83, R69, RZ, P4 ;  /* 0x000000ff45537208 */ /* 0x000fe20002000000 */
[----:B------:R-:W-:Y:S01]  /*33f0*/  FADD.FTZ R103, R84, R103 ;  /* 0x0000006754677221 */ /* 0x000fe20000010000 */
[----:B------:R-:W0:Y:S01]  /*3400*/  @P2 LDC.64 R68, c[0x0][0x308] ;  /* 0x0000c200ff442b82 */ /* 0x000e220000000a00 */
[----:B------:R-:W-:Y:S01]  /*3410*/  @P2 F2FP.BF16.F32.PACK_AB R75, RZ, R91 ;  /* 0x0000005bff4b223e */ /* 0x000fe200000010ff */
[-C--:B------:R-:W-:Y:S01]  /*3420*/  FMUL.FTZ R91, R91, R160.reuse ;  /* 0x000000a05b5b7220 */ /* 0x080fe20000410000 */
[----:B------:R-:W-:Y:S01]  /*3430*/  FMUL.FTZ R160, R191, R160 ;  /* 0x000000a0bfa07220 */ /* 0x000fe20000410000 */
[----:B------:R-:W-:Y:S01]  /*3440*/  LOP3.LUT P3, RZ, R2, 0xff000000, RZ, 0xc0, !PT ;  /* 0xff00000002ff7812 */ /* 0x000fe2000786c0ff */
[----:B------:R-:W-:Y:S01]  /*3450*/  FADD.FTZ R101, R86, R101 ;  /* 0x0000006556657221 */ /* 0x000fe20000010000 */
[----:B------:R-:W-:Y:S01]  /*3460*/  @P6 SHF.L.U32 R2, R79, 0x10, RZ ;  /* 0x000000104f026819 */ /* 0x000fe200000006ff */
[----:B------:R-:W-:Y:S01]  /*3470*/  FMUL.FTZ R160, R160, UR16 ;  /* 0x00000010a0a07c20 */ /* 0x000fe20008410000 */
[----:B------:R-:W-:Y:S01]  /*3480*/  FMUL.FTZ R91, R91, UR16 ;  /* 0x000000105b5b7c20 */ /* 0x000fe20008410000 */
[----:B------:R-:W-:-:S02]  /*3490*/  FSEL R90, R72, RZ, P5 ;  /* 0x000000ff485a7208 */ /* 0x000fc40002800000 */
[----:B------:R-:W-:Y:S01]  /*34a0*/  LOP3.LUT P4, RZ, R3, 0xff00, RZ, 0xc0, !PT ;  /* 0x0000ff0003ff7812 */ /* 0x000fe2000788c0ff */
[----:B------:R-:W-:Y:S01]  /*34b0*/  @P6 FMUL.FTZ R88, R93, R2 ;  /* 0x000000025d586220 */ /* 0x000fe20000410000 */
[----:B------:R-:W-:Y:S01]  /*34c0*/  LOP3.LUT P5, RZ, R3, 0xff000000, RZ, 0xc0, !PT ;  /* 0xff00000003ff7812 */ /* 0x000fe200078ac0ff */
[----:B------:R-:W-:Y:S01]  /*34d0*/  FMUL.FTZ R72, R7, R160 ;  /* 0x000000a007487220 */ /* 0x000fe20000410000 */
[----:B------:R-:W-:Y:S01]  /*34e0*/  @P2 F2FP.BF16.F32.PACK_AB R191, RZ, R191 ;  /* 0x000000bfffbf223e */ /* 0x000fe200000010ff */
[----:B------:R-:W-:Y:S01]  /*34f0*/  FADD.FTZ R99, R88, R99 ;  /* 0x0000006358637221 */ /* 0x000fe20000010000 */
[----:B------:R-:W-:Y:S02]  /*3500*/  FSEL R93, R70, RZ, P4 ;  /* 0x000000ff465d7208 */ /* 0x000fe40002000000 */
[----:B------:R-:W-:Y:S02]  /*3510*/  FSEL R92, R72, RZ, P5 ;  /* 0x000000ff485c7208 */ /* 0x000fe40002800000 */
[----:B------:R-:W-:-:S02]  /*3520*/  @P2 PRMT R65, R65, 0x5410, R75 ;  /* 0x0000541041412816 */ /* 0x000fc4000000004b */
[----:B------:R-:W-:Y:S01]  /*3530*/  @P2 PRMT R67, R67, 0x5410, R191 ;  /* 0x0000541043432816 */ /* 0x000fe200000000bf */
[----:B0-----:R-:W-:-:S04]  /*3540*/  @P2 IMAD.WIDE.U32 R2, R179, 0x10, R68 ;  /* 0x00000010b3022825 */ /* 0x001fc800078e0044 */
[----:B------:R-:W-:Y:S01]  /*3550*/  FMUL.FTZ R69, R11, R91 ;  /* 0x0000005b0b457220 */ /* 0x000fe20000410000 */
[----:B------:R-:W-:Y:S01]  /*3560*/  FMUL.FTZ R68, R9, R89 ;  /* 0x0000005909447220 */ /* 0x000fe20000410000 */
[----:B------:R-:W-:Y:S02]  /*3570*/  F2FP.BF16.F32.PACK_AB R71, R92, R71 ;  /* 0x000000475c47723e */ /* 0x000fe400000010ff */
[----:B------:R-:W-:Y:S01]  /*3580*/  F2FP.BF16.F32.PACK_AB R70, R93, R90 ;  /* 0x0000005a5d46723e */ /* 0x000fe200000010ff */
[----:B------:R0:W-:Y:S01]  /*3590*/  @P2 STG.E.128 desc[UR4][R2.64], R64 ;  /* 0x0000004002002986 */ /* 0x0001e2000c101d04 */
[----:B------:R-:W-:Y:S02]  /*35a0*/  FSEL R72, R69, RZ, P3 ;  /* 0x000000ff45487208 */ /* 0x000fe40001800000 */
[----:B------:R-:W-:Y:S02]  /*35b0*/  FSEL R73, R68, RZ, P1 ;  /* 0x000000ff44497208 */ /* 0x000fe40000800000 */
[----:B------:R-:W-:-:S02]  /*35c0*/  F2FP.BF16.F32.PACK_AB R69, R72, R83 ;  /* 0x000000534845723e */ /* 0x000fc400000010ff */
[----:B------:R-:W-:Y:S02]  /*35d0*/  F2FP.BF16.F32.PACK_AB R68, R73, R74 ;  /* 0x0000004a4944723e */ /* 0x000fe400000010ff */
[----:B------:R-:W1:Y:S01]  /*35e0*/  LDC.64 R72, c[0x0][0x210] ;  /* 0x00008400ff487b82 */ /* 0x000e620000000a00 */
[C---:B------:R-:W-:Y:S02]  /*35f0*/  LEA R74, P6, R175.reuse, UR18, 0x4 ;  /* 0x00000012af4a7c11 */ /* 0x040fe4000f8c20ff */
[----:B------:R-:W-:Y:S02]  /*3600*/  @P1 PRMT R76, R76, 0x7632, R76 ;  /* 0x000076324c4c1816 */ /* 0x000fe4000000004c */
[----:B------:R-:W-:Y:S02]  /*3610*/  LEA.HI.X R75, R175, UR19, RZ, 0x4, P6 ;  /* 0x00000013af4b7c11 */ /* 0x000fe4000b0f24ff */
[----:B------:R-:W-:Y:S01]  /*3620*/  @P3 PRMT R0, R77, 0x7632, R0 ;  /* 0x000076324d003816 */ /* 0x000fe20000000000 */
[----:B------:R-:W-:Y:S01]  /*3630*/  HFMA2.MMA R77, -RZ, RZ, 0, 0 ;  /* 0x00000000ff4d7435 */ /* 0x000fe200000001ff */
[----:B------:R-:W-:Y:S01]  /*3640*/  @P1 SHF.L.U32 R76, R76, 0x10, RZ ;  /* 0x000000104c4c1819 */ /* 0x000fe200000006ff */
[----:B------:R0:W-:Y:S01]  /*3650*/  STG.E.128 desc[UR4][R74.64], R68 ;  /* 0x000000444a007986 */ /* 0x0001e2000c101d04 */
[----:B------:R-:W-:-:S02]  /*3660*/  @P4 PRMT R78, R78, 0x7632, R78 ;  /* 0x000076324e4e4816 */ /* 0x000fc4000000004e */
[----:B------:R-:W-:Y:S01]  /*3670*/  @P5 PRMT R80, R79, 0x7632, R80 ;  /* 0x000076324f505816 */ /* 0x000fe20000000050 */
[----:B------:R-:W-:Y:S01]  /*3680*/  @P1 FMUL.FTZ R77, R89, R76 ;  /* 0x0000004c594d1220 */ /* 0x000fe20000410000 */
[----:B------:R-:W-:Y:S02]  /*3690*/  @P3 SHF.L.U32 R0, R0, 0x10, RZ ;  /* 0x0000001000003819 */ /* 0x000fe400000006ff */
[----:B------:R-:W-:Y:S01]  /*36a0*/  @P4 SHF.L.U32 R78, R78, 0x10, RZ ;  /* 0x000000104e4e4819 */ /* 0x000fe200000006ff */
[----:B------:R-:W-:Y:S01]  /*36b0*/  FADD.FTZ R106, R77, R106 ;  /* 0x0000006a4d6a7221 */ /* 0x000fe20000010000 */
[----:B------:R-:W-:Y:S02]  /*36c0*/  @P5 SHF.L.U32 R80, R80, 0x10, RZ ;  /* 0x0000001050505819 */ /* 0x000fe400000006ff */
[----:B------:R-:W-:Y:S01]  /*36d0*/  MOV R79, RZ ;  /* 0x000000ff004f7202 */ /* 0x000fe20000000f00 */
[----:B------:R-:W-:Y:S01]  /*36e0*/  @P3 FMUL.FTZ R79, R91, R0 ;  /* 0x000000005b4f3220 */ /* 0x000fe20000410000 */
[----:B------:R-:W-:Y:S01]  /*36f0*/  MOV R83, RZ ;  /* 0x000000ff00537202 */ /* 0x000fe20000000f00 */
[----:B------:R-:W-:Y:S01]  /*3700*/  @P4 FMUL.FTZ R81, R97, R78 ;  /* 0x0000004e61514220 */ /* 0x000fe20000410000 */
[----:B-1----:R-:W-:Y:S01]  /*3710*/  LEA R176, R72, R176, 0x2 ;  /* 0x000000b048b07211 */ /* 0x002fe200078e10ff */
[----:B------:R-:W-:Y:S01]  /*3720*/  @P5 FMUL.FTZ R83, R160, R80 ;  /* 0x00000050a0535220 */ /* 0x000fe20000410000 */
[----:B------:R-:W-:Y:S01]  /*3730*/  FADD.FTZ R104, R79, R104 ;  /* 0x000000684f687221 */ /* 0x000fe20000010000 */
[----:B------:R-:W-:Y:S01]  /*3740*/  FADD.FTZ R102, R81, R102 ;  /* 0x0000006651667221 */ /* 0x000fe20000010000 */
[----:B------:R-:W-:Y:S01]  /*3750*/  ISETP.GE.AND P1, PT, R176, R73, PT ;  /* 0x00000049b000720c */ /* 0x000fe20003f26270 */
[----:B------:R-:W-:-:S12]  /*3760*/  FADD.FTZ R100, R83, R100 ;  /* 0x0000006453647221 */ /* 0x000fd80000010000 */
[----:B0-----:R-:W-:Y:S05]  /*3770*/  @!P1 BRA `(.L_x_3370) ;  /* 0xffffffcc00ec9947 */ /* 0x001fea000383ffff */
[----:B------:R-:W-:Y:S05]  /*3780*/  BSYNC B1 ;  /* 0x0000000000017941 */ /* 0x000fea0003800000 */
.L_x_3368:
[----:B------:R-:W-:Y:S01]  /*3790*/  MOV R4, R177 ;  /* 0x000000b100047202 */ /* 0x000fe20000000f00 */
[----:B------:R-:W-:Y:S01]  /*37a0*/  IMAD.MOV.U32 R74, RZ, RZ, R123 ;  /* 0x000000ffff4a7224 */ /* 0x000fe200078e007b */
        /* <DEDUP_REMOVED lines=70> */
.L_x_3367:
[----:B------:R-:W-:Y:S05]  /*3c10*/  BSYNC B0 ;  /* 0x0000000000007941 */ /* 0x000fea0003800000 */
.L_x_3365:
        /* <DEDUP_REMOVED lines=150> */
[----:B------:R-:W-:Y:S01]  /*4580*/  IADD3.X R7, RZ, RZ, RZ, P0, !PT ;  /* 0x000000ffff077210 */ /* 0x000fe200007fe4ff */
[----:B--2---:R-:W-:Y:S01]  /*4590*/  FADD.FTZ R40, R40, R25 ;  /* 0x0000001928287221 */ /* 0x004fe20000010000 */
[----:B------:R-:W2:Y:S01]  /*45a0*/  LDS R55, [R76+0x2600] ;  /* 0x002600004c377984 */ /* 0x000ea20000000800 */
[----:B------:R-:W-:Y:S02]  /*45b0*/  IADD3 R2, P0, R6, UR6, RZ ;  /* 0x0000000606027c10 */ /* 0x000fe4000ff1e0ff */
[----:B------:R-:W-:Y:S01]  /*45c0*/  SHF.L.U64.HI R7, R98, 0x2, R7 ;  /* 0x0000000262077819 */ /* 0x000fe20000010207 */
[----:B------:R-:W2:Y:S01]  /*45d0*/  LDS R25, [R76+0x1200] ;  /* 0x001200004c197984 */ /* 0x000ea20000000800 */
[----:B---3--:R-:W-:Y:S02]  /*45e0*/  FADD.FTZ R0, RZ, R0 ;  /* 0x00000000ff007221 */ /* 0x008fe40000010000 */
[----:B------:R-:W-:Y:S01]  /*45f0*/  IADD3.X R3, R7, UR7, RZ, P0, !PT ;  /* 0x0000000707037c10 */ /* 0x000fe200087fe4ff */
[----:B------:R-:W3:Y:S01]  /*4600*/  LDS R14, [R76+0xa00] ;  /* 0x000a00004c0e7984 */ /* 0x000ee20000000800 */
[----:B------:R-:W-:Y:S01]  /*4610*/  ULDC.64 UR6, c[0x0][0x2f0] ;  /* 0x0000bc0000067ab9 */ /* 0x000fe20000000a00 */
[----:B----4-:R-:W-:Y:S01]  /*4620*/  FADD.FTZ R8, RZ, R8 ;  /* 0x00000008ff087221 */ /* 0x010fe20000010000 */
[----:B-----5:R-:W-:Y:S01]  /*4630*/  FADD.FTZ R0, R0, R19 ;  /* 0x0000001300007221 */ /* 0x020fe20000010000 */
[----:B------:R-:W4:Y:S01]  /*4640*/  LDS R29, [R76+0x1400] ;  /* 0x001400004c1d7984 */ /* 0x000f220000000800 */
[----:B------:R-:W-:Y:S01]  /*4650*/  IADD3 R6, P0, R6, UR6, RZ ;  /* 0x0000000606067c10 */ /* 0x000fe2000ff1e0ff */
[----:B------:R-:W-:-:S02]  /*4660*/  FADD.FTZ R10, RZ, R10 ;  /* 0x0000000aff0a7221 */ /* 0x000fc40000010000 */
[----:B------:R-:W5:Y:S01]  /*4670*/  LDS R47, [R76+0x1e00] ;  /* 0x001e00004c2f7984 */ /* 0x000f620000000800 */
[C---:B------:R-:W-:Y:S01]  /*4680*/  IADD3.X R5, R7.reuse, UR9, RZ, P1, !PT ;  /* 0x0000000907057c10 */ /* 0x040fe20008ffe4ff */
        /* <DEDUP_REMOVED lines=14> */
[----:B------:R-:W-:-:S03]  /*4770*/  FADD.FTZ R10, R10, R25 ;  /* 0x000000190a0a7221 */ /* 0x000fc60000010000 */
        /* <DEDUP_REMOVED lines=29> */
.L_x_3369:
        /* <DEDUP_REMOVED lines=8> */
.L_x_3372:
[----:B------:R-:W-:Y:S05]  /*49d0*/  BSYNC B2 ;  /* 0x0000000000027941 */ /* 0x000fea0003800000 */
.L_x_3371:
        /* <DEDUP_REMOVED lines=8> */
.L_x_3373:
[----:B------:R-:W-:Y:S01]  /*4a60*/  FADD.FTZ R69, R80, R69 ;  /* 0x0000004550457221 */ /* 0x000fe20000010000 */
[----:B------:R-:W-:-:S04]  /*4a70*/  HFMA2.MMA R212, -RZ, RZ, 0, 1.1920928955078125e-07 ;  /* 0x00000002ffd47435 */ /* 0x000fc800000001ff */
[----:B------:R-:W-:Y:S02]  /*4a80*/  MOV R215, R69 ;  /* 0x0000004500d77202 */ /* 0x000fe40000000f00 */
[----:B------:R-:W-:-:S07]  /*4a90*/  MOV R71, R213 ;  /* 0x000000d500477202 */ /* 0x000fce0000000f00 */
[----:B------:R-:W-:Y:S05]  /*4aa0*/  WARPSYNC.COLLECTIVE R210, `(.L_x_3374) ;  /* 0x00000000d2087348 */ /* 0x000fea0003c00000 */
[----:B------:R0:W1:Y:S02]  /*4ab0*/  SHFL.BFLY P3, R213, R215, R212, R217 ;  /* 0x0c0000d4d7d57389 */ /* 0x00006400000600d9 */
[----:B01----:R-:W-:Y:S01]  /*4ac0*/  ENDCOLLECTIVE ;  /* 0x000000000000791b */ /* 0x003fe20003800000 */
.L_x_3374:
[----:B------:R-:W-:-:S05]  /*4ad0*/  FADD.FTZ R71, R70, R71 ;  /* 0x0000004746477221 */ /* 0x000fca0000010000 */
[----:B------:R-:W-:Y:S02]  /*4ae0*/  MOV R215, R71 ;  /* 0x0000004700d77202 */ /* 0x000fe40000000f00 */
[----:B------:R-:W-:-:S07]  /*4af0*/  MOV R68, R213 ;  /* 0x000000d500447202 */ /* 0x000fce0000000f00 */
[----:B------:R-:W-:Y:S05]  /*4b00*/  WARPSYNC.COLLECTIVE R210, `(.L_x_3375) ;  /* 0x00000000d2087348 */ /* 0x000fea0003c00000 */
[----:B------:R0:W1:Y:S02]  /*4b10*/  SHFL.BFLY P3, R213, R215, R212, R217 ;  /* 0x0c0000d4d7d57389 */ /* 0x00006400000600d9 */
[----:B01----:R-:W-:Y:S01]  /*4b20*/  ENDCOLLECTIVE ;  /* 0x000000000000791b */ /* 0x003fe20003800000 */
.L_x_3375:
[----:B------:R-:W-:Y:S01]  /*4b30*/  FADD.FTZ R68, R69, R68 ;  /* 0x0000004445447221 */ /* 0x000fe20000010000 */
[----:B------:R-:W-:-:S04]  /*4b40*/  HFMA2.MMA R212, -RZ, RZ, 0, 2.384185791015625e-07 ;  /* 0x00000004ffd47435 */ /* 0x000fc800000001ff */
[----:B------:R-:W-:Y:S02]  /*4b50*/  MOV R215, R68 ;  /* 0x0000004400d77202 */ /* 0x000fe40000000f00 */
[----:B------:R-:W-:-:S07]  /*4b60*/  MOV R200, R213 ;  /* 0x000000d500c87202 */ /* 0x000fce0000000f00 */
[----:B------:R-:W-:Y:S05]  /*4b70*/  WARPSYNC.COLLECTIVE R210, `(.L_x_3376) ;  /* 0x00000000d2087348 */ /* 0x000fea0003c00000 */
[----:B------:R0:W1:Y:S02]  /*4b80*/  SHFL.BFLY P3, R213, R215, R212, R217 ;  /* 0x0c0000d4d7d57389 */ /* 0x00006400000600d9 */
[----:B01----:R-:W-:Y:S01]  /*4b90*/  ENDCOLLECTIVE ;  /* 0x000000000000791b */ /* 0x003fe20003800000 */
.L_x_3376:
[----:B------:R-:W-:-:S05]  /*4ba0*/  FADD.FTZ R200, R71, R200 ;  /* 0x000000c847c87221 */ /* 0x000fca0000010000 */
[----:B------:R-:W-:Y:S02]  /*4bb0*/  MOV R215, R200 ;  /* 0x000000c800d77202 */ /* 0x000fe40000000f00 */
[----:B------:R-:W-:-:S07]  /*4bc0*/  MOV R81, R213 ;  /* 0x000000d500517202 */ /* 0x000fce0000000f00 */
[----:B------:R-:W-:Y:S05]  /*4bd0*/  WARPSYNC.COLLECTIVE R210, `(.L_x_3377) ;  /* 0x00000000d2087348 */ /* 0x000fea0003c00000 */
[----:B------:R0:W1:Y:S02]  /*4be0*/  SHFL.BFLY P3, R213, R215, R212, R217 ;  /* 0x0c0000d4d7d57389 */ /* 0x00006400000600d9 */
[----:B01----:R-:W-:Y:S01]  /*4bf0*/  ENDCOLLECTIVE ;  /* 0x000000000000791b */ /* 0x003fe20003800000 */
.L_x_3377:
[----:B------:R-:W-:Y:S01]  /*4c00*/  FADD.FTZ R81, R68, R81 ;  /* 0x0000005144517221 */ /* 0x000fe20000010000 */
[----:B------:R-:W-:-:S04]  /*4c10*/  HFMA2.MMA R212, -RZ, RZ, 0, 4.76837158203125e-07 ;  /* 0x00000008ffd47435 */ /* 0x000fc800000001ff */
[----:B------:R-:W-:Y:S02]  /*4c20*/  MOV R215, R81 ;  /* 0x0000005100d77202 */ /* 0x000fe40000000f00 */
[----:B------:R-:W-:-:S07]  /*4c30*/  MOV R203, R213 ;  /* 0x000000d500cb7202 */ /* 0x000fce0000000f00 */
[----:B------:R-:W-:Y:S05]  /*4c40*/  WARPSYNC.COLLECTIVE R210, `(.L_x_3378) ;  /* 0x00000000d2087348 */ /* 0x000fea0003c00000 */
[----:B------:R0:W1:Y:S02]  /*4c50*/  SHFL.BFLY P3, R213, R215, R212, R217 ;  /* 0x0c0000d4d7d57389 */ /* 0x00006400000600d9 */
[----:B01----:R-:W-:Y:S01]  /*4c60*/  ENDCOLLECTIVE ;  /* 0x000000000000791b */ /* 0x003fe20003800000 */
.L_x_3378:
[----:B------:R-:W-:-:S05]  /*4c70*/  FADD.FTZ R203, R200, R203 ;  /* 0x000000cbc8cb7221 */ /* 0x000fca0000010000 */
[----:B------:R-:W-:Y:S02]  /*4c80*/  MOV R215, R203 ;  /* 0x000000cb00d77202 */ /* 0x000fe40000000f00 */
[----:B------:R-:W-:-:S07]  /*4c90*/  MOV R70, R213 ;  /* 0x000000d500467202 */ /* 0x000fce0000000f00 */
[----:B------:R-:W-:Y:S05]  /*4ca0*/  WARPSYNC.COLLECTIVE R210, `(.L_x_3379) ;  /* 0x00000000d2087348 */ /* 0x000fea0003c00000 */
[----:B------:R0:W1:Y:S02]  /*4cb0*/  SHFL.BFLY P3, R213, R215, R212, R217 ;  /* 0x0c0000d4d7d57389 */ /* 0x00006400000600d9 */
[----:B01----:R-:W-:Y:S01]  /*4cc0*/  ENDCOLLECTIVE ;  /* 0x000000000000791b */ /* 0x003fe20003800000 */
.L_x_3379:
[----:B------:R-:W-:Y:S01]  /*4cd0*/  FADD.FTZ R206, R81, R70 ;  /* 0x0000004651ce7221 */ /* 0x000fe20000010000 */
[----:B------:R-:W-:-:S04]  /*4ce0*/  HFMA2.MMA R212, -RZ, RZ, 0, 9.5367431640625e-07 ;  /* 0x00000010ffd47435 */ /* 0x000fc800000001ff */
[----:B------:R-:W-:Y:S02]  /*4cf0*/  MOV R215, R206 ;  /* 0x000000ce00d77202 */ /* 0x000fe40000000f00 */
[----:B------:R-:W-:-:S07]  /*4d00*/  MOV R80, R213 ;  /* 0x000000d500507202 */ /* 0x000fce0000000f00 */
[----:B------:R-:W-:Y:S05]  /*4d10*/  WARPSYNC.COLLECTIVE R210, `(.L_x_3380) ;  /* 0x00000000d2087348 */ /* 0x000fea0003c00000 */
[----:B------:R0:W1:Y:S02]  /*4d20*/  SHFL.BFLY P3, R213, R215, R212, R217 ;  /* 0x0c0000d4d7d57389 */ /* 0x00006400000600d9 */
[----:B01----:R-:W-:Y:S01]  /*4d30*/  ENDCOLLECTIVE ;  /* 0x000000000000791b */ /* 0x003fe20003800000 */
.L_x_3380:
[----:B------:R-:W-:-:S05]  /*4d40*/  FADD.FTZ R208, R203, R80 ;  /* 0x00000050cbd07221 */ /* 0x000fca0000010000 */
[----:B------:R-:W-:Y:S02]  /*4d50*/  MOV R215, R208 ;  /* 0x000000d000d77202 */ /* 0x000fe40000000f00 */
[----:B------:R-:W-:-:S07]  /*4d60*/  MOV R211, R213 ;  /* 0x000000d500d37202 */ /* 0x000fce0000000f00 */
[----:B------:R-:W-:Y:S05]  /*4d70*/  WARPSYNC.COLLECTIVE R210, `(.L_x_3381) ;  /* 0x00000000d2087348 */ /* 0x000fea0003c00000 */
[----:B------:R0:W1:Y:S02]  /*4d80*/  SHFL.BFLY P3, R213, R215, R212, R217 ;  /* 0x0c0000d4d7d57389 */ /* 0x00006400000600d9 */
[----:B01----:R-:W-:Y:S01]  /*4d90*/  ENDCOLLECTIVE ;  /* 0x000000000000791b */ /* 0x003fe20003800000 */
.L_x_3381:
[----:B------:R-:W-:Y:S05]  /*4da0*/  BRA `(.L_x_3382) ;  /* 0xffffffcc004c7947 */ /* 0x000fea000383ffff */
.L_x_3383:
        /* <DEDUP_REMOVED lines=13> */
.L_x_11711:


//--------------------- .text._ZN10layer_norm22ln_bwd_finalize_kernelINS_22Kernel_traits_finalizeILj768Ef13__nv_bfloat16S2_S2_fjLb1ELj1024ELj4ENS_18Kernel_traits_baseILj768EfS2_S2_S2_fjLj1024EEEEELb1ELb0EEEvNS_9BwdParamsE --------------------------
	.section	.text._ZN10layer_norm22ln_bwd_finalize_kernelINS_22Kernel_traits_finalizeILj768Ef13__nv_bfloat16S2_S2_fjLb1ELj1024ELj4ENS_18Kernel_traits_baseILj768EfS2_S2_S2_fjLj1024EEEEELb1ELb0EEEvNS_9BwdParamsE,"ax",@progbits
	.align	128
        .global         _ZN10layer_norm22ln_bwd_finalize_kernelINS_22Kernel_traits_finalizeILj768Ef13__nv_bfloat16S2_S2_fjLb1ELj1024ELj4ENS_18Kernel_traits_baseILj768EfS2_S2_S2_fjLj1024EEEEELb1ELb0EEEvNS_9BwdParamsE
        .type           _ZN10layer_norm22ln_bwd_finalize_kernelINS_22Kernel_traits_finalizeILj768Ef13__nv_bfloat16S2_S2_fjLb1ELj1024ELj4ENS_18Kernel_traits_baseILj768EfS2_S2_S2_fjLj1024EEEEELb1ELb0EEEvNS_9BwdParamsE,@function
        .size           _ZN10layer_norm22ln_bwd_finalize_kernelINS_22Kernel_traits_finalizeILj768Ef13__nv_bfloat16S2_S2_fjLb1ELj1024ELj4ENS_18Kernel_traits_baseILj768EfS2_S2_S2_fjLj1024EEEEELb1ELb0EEEvNS_9BwdParamsE,(.L_x_11712 - _ZN10layer_norm22ln_bwd_finalize_kernelINS_22Kernel_traits_finalizeILj768Ef13__nv_bfloat16S2_S2_fjLb1ELj1024ELj4ENS_18Kernel_traits_baseILj768EfS2_S2_S2_fjLj1024EEEEELb1ELb0EEEvNS_9BwdParamsE)
        .other          _ZN10layer_norm22ln_bwd_finalize_kernelINS_22Kernel_traits_finalizeILj768Ef13__nv_bfloat16S2_S2_fjLb1ELj1024ELj4ENS_18Kernel_traits_baseILj768EfS2_S2_S2_fjLj1024EEEEELb1ELb0EEEvNS_9BwdParamsE,@"STO_CUDA_ENTRY STV_DEFAULT"
_ZN10layer_norm22ln_bwd_finalize_kernelINS_22Kernel_traits_finalizeILj768Ef13__nv_bfloat16S2_S2_fjLb1ELj1024ELj4ENS_18Kernel_traits_baseILj768EfS2_S2_S2_fjLj1024EEEEELb1ELb0EEEvNS_9BwdParamsE:
.text._ZN10layer_norm22ln_bwd_finalize_kernelINS_22Kernel_traits_finalizeILj768Ef13__nv_bfloat16S2_S2_fjLb1ELj1024ELj4ENS_18Kernel_traits_baseILj768EfS2_S2_S2_fjLj1024EEEEELb1ELb0EEEvNS_9BwdParamsE:
        /* <DEDUP_REMOVED lines=24> */
.L_x_3396:
[----:B0--3--:R-:W0:Y:S01]  /*0180*/  LDC R8, c[0x0][0x210] ;  /* 0x00008400ff087b82 */ /* 0x009e220000000800 */
[----:B------:R-:W-:Y:S01]  /*0190*/  BSSY B0, `(.L_x_3384) ;  /* 0x0000086000007945 */ /* 0x000fe20003800000 */
[----:B------:R-:W-:Y:S01]  /*01a0*/  HFMA2.MMA R11, -RZ, RZ, 0, 0 ;  /* 0x00000000ff0b7435 */ /* 0x000fe200000001ff */
[----:B------:R-:W-:Y:S01]  /*01b0*/  MOV R22, RZ ;  /* 0x000000ff00167202 */ /* 0x000fe20000000f00 */
[----:B------:R-:W-:-:S04]  /*01c0*/  HFMA2.MMA R24, -RZ, RZ, 0, 0 ;  /* 0x00000000ff187435 */ /* 0x000fc800000001ff */
[----:B-1----:R-:W1:Y:S01]  /*01d0*/  LDC R9, c[0x0][0x218] ;  /* 0x00008600ff097b82 */ /* 0x002e620000000800 */
[----:B0-----:R-:W-:-:S04]  /*01e0*/  ISETP.GE.U32.AND P1, PT, R3, R8, PT ;  /* 0x000000080300720c */ /* 0x001fc80003f26070 */
[----:B-1----:R-:W-:-:S13]  /*01f0*/  ISETP.GE.U32.OR P1, PT, R4, R9, P1 ;  /* 0x000000090400720c */ /* 0x002fda0000f26470 */
[----:B--2---:R-:W-:Y:S05]  /*0200*/  @P1 BRA `(.L_x_3385) ;  /* 0x0000000400f81947 */ /* 0x004fea0003800000 */
[----:B------:R-:W-:Y:S01]  /*0210*/  ISETP.GE.U32.AND P2, PT, R3, R8, PT ;  /* 0x000000080300720c */ /* 0x000fe20003f46070 */
[----:B------:R-:W-:-:S12]  /*0220*/  IMAD.MOV.U32 R23, RZ, RZ, R3 ;  /* 0x000000ffff177224 */ /* 0x000fd800078e0003 */
        /* <DEDUP_REMOVED lines=13> */
[----:B------:R-:W-:Y:S02]  /*0300*/  ISETP.LE.U32.OR P1, PT, R10, 0x60, P1 ;  /* 0x000000600a00780c */ /* 0x000fe40000f23470 */
[----:B------:R-:W-:Y:S02]  /*0310*/  MOV R24, RZ ;  /* 0x000000ff00187202 */ /* 0x000fe40000000f00 */
[----:B------:R-:W-:Y:S02]  /*0320*/  MOV R22, RZ ;  /* 0x000000ff00167202 */ /* 0x000fe40000000f00 */
[----:B------:R-:W-:Y:S01]  /*0330*/  MOV R11, RZ ;  /* 0x000000ff000b7202 */ /* 0x000fe20000000f00 */
[----:B------:R-:W-:Y:S01]  /*0340*/  BSSY B1, `(.L_x_3386) ;  /* 0x0000039000017945 */ /* 0x000fe20003800000 */
[----:B---3--:R-:W-:Y:S01]  /*0350*/  @P2 FADD.FTZ R24, R24, R13 ;  /* 0x0000000d18182221 */ /* 0x008fe20000010000 */
[----:B----4-:R-:W-:Y:S02]  /*0360*/  @P2 FADD.FTZ R22, R22, R15 ;  /* 0x0000000f16162221 */ /* 0x010fe40000010000 */
[----:B--2---:R-:W-:Y:S01]  /*0370*/  @P2 FADD.FTZ R11, R11, R16 ;  /* 0x000000100b0b2221 */ /* 0x004fe20000010000 */
[----:B------:R-:W-:Y:S01]  /*0380*/  PLOP3.LUT P2, PT, P2, PT, PT, 0x8, 0x0 ;  /* 0x000000000000781c */ /* 0x000fe2000174e170 */
[----:B------:R-:W-:-:S12]  /*0390*/  @P1 BRA `(.L_x_3387) ;  /* 0x0000000000cc1947 */ /* 0x000fd80003800000 */
[----:B------:R-:W-:Y:S02]  /*03a0*/  PLOP3.LUT P2, PT, PT, PT, PT, 0x8, 0x0 ;  /* 0x000000000000781c */ /* 0x000fe40003f4e170 */
[----:B------:R-:W-:-:S11]  /*03b0*/  IADD3 R12, R8, -0x60, RZ ;  /* 0xffffffa0080c7810 */ /* 0x000fd60007ffe0ff */
.L_x_3388:
[----:B------:R-:W0:Y:S01]  /*03c0*/  LDC.64 R14, c[0x0][0x2d0] ;  /* 0x0000b400ff0e7b82 */ /* 0x000e220000000a00 */
[C---:B------:R-:W-:Y:S01]  /*03d0*/  IADD3 R27, R23.reuse, 0x20, RZ ;  /* 0x00000020171b7810 */ /* 0x040fe20007ffe0ff */
[----:B------:R-:W-:-:S04]  /*03e0*/  IMAD R25, R23, R9, R4 ;  /* 0x0000000917197224 */ /* 0x000fc800078e0204 */
[----:B------:R-:W-:Y:S02]  /*03f0*/  IMAD R27, R27, R9, R4 ;  /* 0x000000091b1b7224 */ /* 0x000fe400078e0204 */
[----:B0-----:R-:W-:-:S04]  /*0400*/  IMAD.WIDE.U32 R20, R25, 0x4, R14 ;  /* 0x0000000419147825 */ /* 0x001fc800078e000e */
[----:B------:R-:W-:Y:S01]  /*0410*/  IMAD.WIDE.U32 R16, R27, 0x4, R14 ;  /* 0x000000041b107825 */ /* 0x000fe200078e000e */
[----:B------:R0:W2:Y:S04]  /*0420*/  LDG.E R26, desc[UR6][R20.64] ;  /* 0x00000006141a7981 */ /* 0x0000a8000c1e1900 */
[----:B------:R1:W3:Y:S01]  /*0430*/  LDG.E R10, desc[UR6][R16.64] ;  /* 0x00000006100a7981 */ /* 0x0002e2000c1e1900 */
[C---:B------:R-:W-:Y:S01]  /*0440*/  VIADD R19, R23.reuse, 0x40 ;  /* 0x0000004017137836 */ /* 0x040fe20000000000 */
[----:B------:R-:W-:-:S03]  /*0450*/  IADD3 R29, R23, 0x60, RZ ;  /* 0x00000060171d7810 */ /* 0x000fc60007ffe0ff */
[-CC-:B------:R-:W-:Y:S02]  /*0460*/  IMAD R19, R19, R9.reuse, R4.reuse ;  /* 0x0000000913137224 */ /* 0x180fe400078e0204 */
[----:B------:R-:W-:Y:S02]  /*0470*/  IMAD R29, R29, R9, R4 ;  /* 0x000000091d1d7224 */ /* 0x000fe400078e0204 */
[--C-:B0-----:R-:W-:Y:S01]  /*0480*/  IMAD.WIDE.U32 R20, R19, 0x4, R14.reuse ;  /* 0x0000000413147825 */ /* 0x101fe200078e000e */
[----:B-1----:R-:W0:Y:S03]  /*0490*/  LDC.64 R16, c[0x0][0x2d8] ;  /* 0x0000b600ff107b82 */ /* 0x002e260000000a00 */
        /* <DEDUP_REMOVED lines=23> */
[----:B------:R-:W-:-:S04]  /*0610*/  IADD3 R23, R23, 0x80, RZ ;  /* 0x0000008017177810 */ /* 0x000fc80007ffe0ff */
        /* <DEDUP_REMOVED lines=11> */
.L_x_3387:
[----:B------:R-:W-:Y:S05]  /*06d0*/  BSYNC B1 ;  /* 0x0000000000017941 */ /* 0x000fea0003800000 */
.L_x_3386:
        /* <DEDUP_REMOVED lines=31> */
.L_x_3390:
[----:B------:R-:W-:Y:S05]  /*08d0*/  BSYNC B1 ;  /* 0x0000000000017941 */ /* 0x000fea0003800000 */
.L_x_3389:
        /* <DEDUP_REMOVED lines=16> */
.L_x_3391:
[----:B------:R-:W-:Y:S05]  /*09e0*/  BSYNC B1 ;  /* 0x0000000000017941 */ /* 0x000fea0003800000 */
.L_x_3385:
[----:B------:R-:W-:Y:S05]  /*09f0*/  BSYNC B0 ;  /* 0x0000000000007941 */ /* 0x000fea0003800000 */
.L_x_3384:
        /* <DEDUP_REMOVED lines=40> */
.L_x_3412:
        /* <DEDUP_REMOVED lines=8> */
.L_x_3392:
[----:B------:R-:W-:Y:S01]  /*0d00*/  SHF.L.U32 R8, R5, 0x1, RZ ;  /* 0x0000000105087819 */ /* 0x000fe200000006ff */
[----:B------:R-:W-:Y:S05]  /*0d10*/  WARPSYNC.ALL ;  /* 0x0000000000007948 */ /* 0x000fea0003800000 */
[----:B------:R-:W-:Y:S01]  /*0d20*/  BAR.SYNC.DEFER_BLOCKING 0x0 ;  /* 0x0000000000007b1d */ /* 0x000fe20000010000 */
[----:B------:R-:W-:-:S05]  /*0d30*/  ISETP.GE.U32.OR P1, PT, R8, R9, P0 ;  /* 0x000000090800720c */ /* 0x000fca0000726470 */
[----:B------:R-:W-:Y:S08]  /*0d40*/  BSSY B0, `(.L_x_3394) ;  /* 0x0000010000007945 */ /* 0x000ff00003800000 */
[----:B------:R-:W-:Y:S05]  /*0d50*/  @P1 BRA `(.L_x_3395) ;  /* 0x0000000000381947 */ /* 0x000fea0003800000 */
[----:B------:R-:W-:Y:S01]  /*0d60*/  SHF.L.U32 R8, R0, 0x3, RZ ;  /* 0x0000000300087819 */ /* 0x000fe200000006ff */
[----:B------:R-:W3:Y:S03]  /*0d70*/  LDC.64 R16, c[0x0][0x318] ;  /* 0x0000c600ff107b82 */ /* 0x000ee60000000a00 */
[----:B------:R-:W-:-:S05]  /*0d80*/  LOP3.LUT R20, R8, 0xf8, RZ, 0xc0, !PT ;  /* 0x000000f808147812 */ /* 0x000fca00078ec0ff */
[----:B0-2---:R-:W0:Y:S01]  /*0d90*/  LDS.64 R12, [R20+UR4+0x3000] ;  /* 0x00300004140c7984 */ /* 0x005e220008000a00 */
[----:B------:R-:W2:Y:S03]  /*0da0*/  LDC.64 R18, c[0x0][0x310] ;  /* 0x0000c400ff127b82 */ /* 0x000ea60000000a00 */
[----:B------:R-:W4:Y:S04]  /*0db0*/  LDS.64 R10, [R20+UR4+0x3080] ;  /* 0x00308004140a7984 */ /* 0x000f280008000a00 */
[----:B------:R-:W5:Y:S01]  /*0dc0*/  LDS.64 R8, [R20+UR4+0x3100] ;  /* 0x0031000414087984 */ /* 0x000f620008000a00 */
[----:B------:R-:W1:Y:S01]  /*0dd0*/  LDC.64 R14, c[0x0][0x330] ;  /* 0x0000cc00ff0e7b82 */ /* 0x000e620000000a00 */
[----:B---3--:R-:W-:-:S04]  /*0de0*/  IMAD.WIDE.U32 R16, R5, 0x8, R16 ;  /* 0x0000000805107825 */ /* 0x008fc800078e0010 */
[----:B--2---:R-:W-:-:S04]  /*0df0*/  IMAD.WIDE.U32 R18, R5, 0x8, R18 ;  /* 0x0000000805127825 */ /* 0x004fc800078e0012 */
[----:B-1----:R-:W-:Y:S01]  /*0e00*/  IMAD.WIDE.U32 R14, R5, 0x8, R14 ;  /* 0x00000008050e7825 */ /* 0x002fe200078e000e */
[----:B0-----:R3:W-:Y:S04]  /*0e10*/  STG.E.64 desc[UR6][R16.64], R12 ;  /* 0x0000000c10007986 */ /* 0x0017e8000c101b06 */
[----:B----4-:R3:W-:Y:S04]  /*0e20*/  STG.E.64 desc[UR6][R18.64], R10 ;  /* 0x0000000a12007986 */ /* 0x0107e8000c101b06 */
[----:B-----5:R3:W-:Y:S02]  /*0e30*/  STG.E.64 desc[UR6][R14.64], R8 ;  /* 0x000000080e007986 */ /* 0x0207e4000c101b06 */
.L_x_3395:
[----:B------:R-:W-:Y:S05]  /*0e40*/  BSYNC B0 ;  /* 0x0000000000007941 */ /* 0x000fea0003800000 */
.L_x_3394:
[C---:B------:R-:W-:Y:S01]  /*0e50*/  ISETP.GT.U32.AND P1, PT, R4.reuse, -0x301, PT ;  /* 0xfffffcff0400780c */ /* 0x040fe20003f24070 */
[----:B------:R-:W-:Y:S01]  /*0e60*/  VIADD R4, R4, 0x300 ;  /* 0x0000030004047836 */ /* 0x000fe20000000000 */
[----:B------:R-:W-:-:S11]  /*0e70*/  IADD3 R5, R5, 0x180, RZ ;  /* 0x0000018005057810 */ /* 0x000fd60007ffe0ff */
[----:B------:R-:W-:Y:S05]  /*0e80*/  @P1 BRA `(.L_x_3396) ;  /* 0xfffffff000bc1947 */ /* 0x000fea000383ffff */
[----:B------:R-:W-:Y:S05]  /*0e90*/  EXIT ;  /* 0x000000000000794d */ /* 0x000fea0003800000 */
.L_x_3393:
[----:B0-----:R-:W-:Y:S01]  /*0ea0*/  HFMA2.MMA R24, -RZ, RZ, 0, 5.9604644775390625e-08 ;  /* 0x00000001ff187435 */ /* 0x001fe200000001ff */
[----:B----4-:R-:W-:Y:S02]  /*0eb0*/  MOV R23, R10 ;  /* 0x0000000a00177202 */ /* 0x010fe40000000f00 */
[----:B------:R-:W-:Y:S02]  /*0ec0*/  MOV R25, 0x1f ;  /* 0x0000001f00197802 */ /* 0x000fe40000000f00 */
[----:B------:R-:W-:-:S07]  /*0ed0*/  MOV R20, 0xffffffff ;  /* 0xffffffff00147802 */ /* 0x000fce0000000f00 */
[----:B-123--:R-:W-:Y:S05]  /*0ee0*/  WARPSYNC.COLLECTIVE R20, `(.L_x_3397) ;  /* 0x0000000014087348 */ /* 0x00efea0003c00000 */
[----:B------:R0:W4:Y:S02]  /*0ef0*/  SHFL.BFLY P2, R22, R23, R24, R25 ;  /* 0x0c00001817167389 */ /* 0x0001240000040019 */
[----:B01234-:R-:W-:Y:S01]  /*0f00*/  ENDCOLLECTIVE ;  /* 0x000000000000791b */ /* 0x01ffe20003800000 */
.L_x_3397:
[----:B------:R-:W-:Y:S01]  /*0f10*/  IMAD.MOV.U32 R24, RZ, RZ, 0x2 ;  /* 0x00000002ff187424 */ /* 0x000fe200078e00ff */
[----:B------:R-:W-:-:S05]  /*0f20*/  MOV R11, R22 ;  /* 0x00000016000b7202 */ /* 0x000fca0000000f00 */
[----:B------:R-:W-:-:S05]  /*0f30*/  FADD.FTZ R11, R10, R11 ;  /* 0x0000000b0a0b7221 */ /* 0x000fca0000010000 */
[----:B------:R-:W-:-:S07]  /*0f40*/  MOV R23, R11 ;  /* 0x0000000b00177202 */ /* 0x000fce0000000f00 */
[----:B------:R-:W-:Y:S05]  /*0f50*/  WARPSYNC.COLLECTIVE R20, `(.L_x_3398) ;  /* 0x0000000014087348 */ /* 0x000fea0003c00000 */
[----:B------:R0:W1:Y:S02]  /*0f60*/  SHFL.BFLY P2, R22, R23, R24, R25 ;  /* 0x0c00001817167389 */ /* 0x0000640000040019 */
[----:B01----:R-:W-:Y:S01]  /*0f70*/  ENDCOLLECTIVE ;  /* 0x000000000000791b */ /* 0x003fe20003800000 */
.L_x_3398:
[----:B------:R-:W-:Y:S01]  /*0f80*/  HFMA2.MMA R24, -RZ, RZ, 0, 2.384185791015625e-07 ;  /* 0x00000004ff187435 */ /* 0x000fe200000001ff */
[----:B------:R-:W-:-:S05]  /*0f90*/  MOV R14, R22 ;  /* 0x00000016000e7202 */ /* 0x000fca0000000f00 */
[----:B------:R-:W-:-:S05]  /*0fa0*/  FADD.FTZ R14, R11, R14 ;  /* 0x0000000e0b0e7221 */ /* 0x000fca0000010000 */
[----:B------:R-:W-:-:S07]  /*0fb0*/  MOV R23, R14 ;  /* 0x0000000e00177202 */ /* 0x000fce0000000f00 */
[----:B------:R-:W-:Y:S05]  /*0fc0*/  WARPSYNC.COLLECTIVE R20, `(.L_x_3399) ;  /* 0x0000000014087348 */ /* 0x000fea0003c00000 */
[----:B------:R0:W1:Y:S02]  /*0fd0*/  SHFL.BFLY P2, R22, R23, R24, R25 ;  /* 0x0c00001817167389 */ /* 0x0000640000040019 */
[----:B01----:R-:W-:Y:S01]  /*0fe0*/  ENDCOLLECTIVE ;  /* 0x000000000000791b */ /* 0x003fe20003800000 */
.L_x_3399:
[----:B------:R-:W-:Y:S01]  /*0ff0*/  HFMA2.MMA R24, -RZ, RZ, 0, 4.76837158203125e-07 ;  /* 0x00000008ff187435 */ /* 0x000fe200000001ff */
[----:B------:R-:W-:-:S05]  /*1000*/  MOV R13, R22 ;  /* 0x00000016000d7202 */ /* 0x000fca0000000f00 */
[----:B------:R-:W-:-:S05]  /*1010*/  FADD.FTZ R13, R14, R13 ;  /* 0x0000000d0e0d7221 */ /* 0x000fca0000010000 */
[----:B------:R-:W-:-:S07]  /*1020*/  MOV R23, R13 ;  /* 0x0000000d00177202 */ /* 0x000fce0000000f00 */
[----:B------:R-:W-:Y:S05]  /*1030*/  WARPSYNC.COLLECTIVE R20, `(.L_x_3400) ;  /* 0x0000000014087348 */ /* 0x000fea0003c00000 */
[----:B------:R0:W1:Y:S02]  /*1040*/  SHFL.BFLY P2, R22, R23, R24, R25 ;  /* 0x0c00001817167389 */ /* 0x0000640000040019 */
[----:B01----:R-:W-:Y:S01]  /*1050*/  ENDCOLLECTIVE ;  /* 0x000000000000791b */ /* 0x003fe20003800000 */
.L_x_3400:
[----:B------:R-:W-:Y:S01]  /*1060*/  HFMA2.MMA R24, -RZ, RZ, 0, 9.5367431640625e-07 ;  /* 0x00000010ff187435 */ /* 0x000fe200000001ff */
[----:B------:R-:W-:-:S05]  /*1070*/  MOV R10, R22 ;  /* 0x00000016000a7202 */ /* 0x000fca0000000f00 */
[----:B------:R-:W-:-:S04]  /*1080*/  FADD.FTZ R11, R13, R10 ;  /* 0x0000000a0d0b7221 */ /* 0x000fc80000010000 */
[----:B------:R-:W-:-:S07]  /*1090*/  IMAD.MOV.U32 R23, RZ, RZ, R11 ;  /* 0x000000ffff177224 */ /* 0x000fce00078e000b */
[----:B------:R-:W-:Y:S05]  /*10a0*/  WARPSYNC.COLLECTIVE R20, `(.L_x_3401) ;  /* 0x0000000014087348 */ /* 0x000fea0003c00000 */
[----:B------:R0:W1:Y:S02]  /*10b0*/  SHFL.BFLY P2, R22, R23, R24, R25 ;  /* 0x0c00001817167389 */ /* 0x0000640000040019 */
[----:B01----:R-:W-:Y:S01]  /*10c0*/  ENDCOLLECTIVE ;  /* 0x000000000000791b */ /* 0x003fe20003800000 */
.L_x_3401:
[----:B------:R-:W-:Y:S01]  /*10d0*/  HFMA2.MMA R24, -RZ, RZ, 0, 5.9604644775390625e-08 ;  /* 0x00000001ff187435 */ /* 0x000fe200000001ff */
[----:B------:R-:W-:Y:S02]  /*10e0*/  MOV R23, R12 ;  /* 0x0000000c00177202 */ /* 0x000fe40000000f00 */
[----:B------:R-:W-:-:S08]  /*10f0*/  MOV R10, R22 ;  /* 0x00000016000a7202 */ /* 0x000fd00000000f00 */
[----:B------:R-:W-:Y:S05]  /*1100*/  WARPSYNC.COLLECTIVE R20, `(.L_x_3402) ;  /* 0x0000000014087348 */ /* 0x000fea0003c00000 */
[----:B------:R0:W1:Y:S02]  /*1110*/  SHFL.BFLY P2, R22, R23, R24, R25 ;  /* 0x0c00001817167389 */ /* 0x0000640000040019 */
[----:B01----:R-:W-:Y:S01]  /*1120*/  ENDCOLLECTIVE ;  /* 0x000000000000791b */ /* 0x003fe20003800000 */
.L_x_3402:
[----:B------:R-:W-:Y:S01]  /*1130*/  HFMA2.MMA R24, -RZ, RZ, 0, 1.1920928955078125e-07 ;  /* 0x00000002ff187435 */ /* 0x000fe200000001ff */
[----:B------:R-:W-:-:S05]  /*1140*/  MOV R13, R22 ;  /* 0x00000016000d7202 */ /* 0x000fca0000000f00 */
[----:B------:R-:W-:-:S05]  /*1150*/  FADD.FTZ R15, R12, R13 ;  /* 0x0000000d0c0f7221 */ /* 0x000fca0000010000 */
[----:B------:R-:W-:-:S07]  /*1160*/  MOV R23, R15 ;  /* 0x0000000f00177202 */ /* 0x000fce0000000f00 */
[----:B------:R-:W-:Y:S05]  /*1170*/  WARPSYNC.COLLECTIVE R20, `(.L_x_3403) ;  /* 0x0000000014087348 */ /* 0x000fea0003c00000 */
[----:B------:R0:W1:Y:S02]  /*1180*/  SHFL.BFLY P2, R22, R23, R24, R25 ;  /* 0x0c00001817167389 */ /* 0x0000640000040019 */
[----:B01----:R-:W-:Y:S01]  /*1190*/  ENDCOLLECTIVE ;  /* 0x000000000000791b */ /* 0x003fe20003800000 */
.L_x_3403:
[----:B------:R-:W-:Y:S01]  /*11a0*/  HFMA2.MMA R24, -RZ, RZ, 0, 2.384185791015625e-07 ;  /* 0x00000004ff187435 */ /* 0x000fe200000001ff */
[----:B------:R-:W-:-:S04]  /*11b0*/  IMAD.MOV.U32 R16, RZ, RZ, R22 ;  /* 0x000000ffff107224 */ /* 0x000fc800078e0016 */
[----:B------:R-:W-:-:S05]  /*11c0*/  FADD.FTZ R16, R15, R16 ;  /* 0x000000100f107221 */ /* 0x000fca0000010000 */
[----:B------:R-:W-:-:S07]  /*11d0*/  MOV R23, R16 ;  /* 0x0000001000177202 */ /* 0x000fce0000000f00 */
[----:B------:R-:W-:Y:S05]  /*11e0*/  WARPSYNC.COLLECTIVE R20, `(.L_x_3404) ;  /* 0x0000000014087348 */ /* 0x000fea0003c00000 */
[----:B------:R0:W1:Y:S02]  /*11f0*/  SHFL.BFLY P2, R22, R23, R24, R25 ;  /* 0x0c00001817167389 */ /* 0x0000640000040019 */
[----:B01----:R-:W-:Y:S01]  /*1200*/  ENDCOLLECTIVE ;  /* 0x000000000000791b */ /* 0x003fe20003800000 */
.L_x_3404:
[----:B------:R-:W-:Y:S01]  /*1210*/  HFMA2.MMA R24, -RZ, RZ, 0, 4.76837158203125e-07 ;  /* 0x00000008ff187435 */ /* 0x000fe200000001ff */
[----:B------:R-:W-:-:S05]  /*1220*/  MOV R17, R22 ;  /* 0x0000001600117202 */ /* 0x000fca0000000f00 */
[----:B------:R-:W-:-:S05]  /*1230*/  FADD.FTZ R17, R16, R17 ;  /* 0x0000001110117221 */ /* 0x000fca0000010000 */
[----:B------:R-:W-:-:S07]  /*1240*/  MOV R23, R17 ;  /* 0x0000001100177202 */ /* 0x000fce0000000f00 */
[----:B------:R-:W-:Y:S05]  /*1250*/  WARPSYNC.COLLECTIVE R20, `(.L_x_3405) ;  /* 0x0000000014087348 */ /* 0x000fea0003c00000 */
[----:B------:R0:W1:Y:S02]  /*1260*/  SHFL.BFLY P2, R22, R23, R24, R25 ;  /* 0x0c00001817167389 */ /* 0x0000640000040019 */
[----:B01----:R-:W-:Y:S01]  /*1270*/  ENDCOLLECTIVE ;  /* 0x000000000000791b */ /* 0x003fe20003800000 */
.L_x_3405:
[----:B------:R-:W-:Y:S01]  /*1280*/  IMAD.MOV.U32 R24, RZ, RZ, 0x10 ;  /* 0x00000010ff187424 */ /* 0x000fe200078e00ff */
[----:B------:R-:W-:-:S05]  /*1290*/  MOV R12, R22 ;  /* 0x00000016000c7202 */ /* 0x000fca0000000f00 */
[----:B------:R-:W-:-:S05]  /*12a0*/  FADD.FTZ R12, R17, R12 ;  /* 0x0000000c110c7221 */ /* 0x000fca0000010000 */
[----:B------:R-:W-:-:S07]  /*12b0*/  MOV R23, R12 ;  /* 0x0000000c00177202 */ /* 0x000fce0000000f00 */
[----:B------:R-:W-:Y:S05]  /*12c0*/  WARPSYNC.COLLECTIVE R20, `(.L_x_3406) ;  /* 0x0000000014087348 */ /* 0x000fea0003c00000 */
[----:B------:R0:W1:Y:S02]  /*12d0*/  SHFL.BFLY P2, R22, R23, R24, R25 ;  /* 0x0c00001817167389 */ /* 0x0000640000040019 */
[----:B01----:R-:W-:Y:S01]  /*12e0*/  ENDCOLLECTIVE ;  /* 0x000000000000791b */ /* 0x003fe20003800000 */
.L_x_3406:
[----:B------:R-:W-:Y:S01]  /*12f0*/  HFMA2.MMA R24, -RZ, RZ, 0, 5.9604644775390625e-08 ;  /* 0x00000001ff187435 */ /* 0x000fe200000001ff */
[----:B------:R-:W-:Y:S02]  /*1300*/  MOV R23, R8 ;  /* 0x0000000800177202 */ /* 0x000fe40000000f00 */
[----:B------:R-:W-:-:S08]  /*1310*/  MOV R15, R22 ;  /* 0x00000016000f7202 */ /* 0x000fd00000000f00 */
[----:B------:R-:W-:Y:S05]  /*1320*/  WARPSYNC.COLLECTIVE R20, `(.L_x_3407) ;  /* 0x0000000014087348 */ /* 0x000fea0003c00000 */
[----:B------:R0:W1:Y:S02]  /*1330*/  SHFL.BFLY P2, R22, R23, R24, R25 ;  /* 0x0c00001817167389 */ /* 0x0000640000040019 */
[----:B01----:R-:W-:Y:S01]  /*1340*/  ENDCOLLECTIVE ;  /* 0x000000000000791b */ /* 0x003fe20003800000 */
.L_x_3407:
[----:B------:R-:W-:Y:S01]  /*1350*/  HFMA2.MMA R24, -RZ, RZ, 0, 1.1920928955078125e-07 ;  /* 0x00000002ff187435 */ /* 0x000fe200000001ff */
[----:B------:R-:W-:-:S05]  /*1360*/  MOV R17, R22 ;  /* 0x0000001600117202 */ /* 0x000fca0000000f00 */
[----:B------:R-:W-:-:S05]  /*1370*/  FADD.FTZ R18, R8, R17 ;  /* 0x0000001108127221 */ /* 0x000fca0000010000 */
[----:B------:R-:W-:-:S07]  /*1380*/  MOV R23, R18 ;  /* 0x0000001200177202 */ /* 0x000fce0000000f00 */
[----:B------:R-:W-:Y:S05]  /*1390*/  WARPSYNC.COLLECTIVE R20, `(.L_x_3408) ;  /* 0x0000000014087348 */ /* 0x000fea0003c00000 */
[----:B------:R0:W1:Y:S02]  /*13a0*/  SHFL.BFLY P2, R22, R23, R24, R25 ;  /* 0x0c00001817167389 */ /* 0x0000640000040019 */
[----:B01----:R-:W-:Y:S01]  /*13b0*/  ENDCOLLECTIVE ;  /* 0x000000000000791b */ /* 0x003fe20003800000 */
.L_x_3408:
[----:B------:R-:W-:Y:S01]  /*13c0*/  HFMA2.MMA R24, -RZ, RZ, 0, 2.384185791015625e-07 ;  /* 0x00000004ff187435 */ /* 0x000fe200000001ff */
[----:B------:R-:W-:-:S05]  /*13d0*/  MOV R13, R22 ;  /* 0x00000016000d7202 */ /* 0x000fca0000000f00 */
[----:B------:R-:W-:-:S04]  /*13e0*/  FADD.FTZ R19, R18, R13 ;  /* 0x0000000d12137221 */ /* 0x000fc80000010000 */
[----:B------:R-:W-:-:S07]  /*13f0*/  IMAD.MOV.U32 R23, RZ, RZ, R19 ;  /* 0x000000ffff177224 */ /* 0x000fce00078e0013 */
[----:B------:R-:W-:Y:S05]  /*1400*/  WARPSYNC.COLLECTIVE R20, `(.L_x_3409) ;  /* 0x0000000014087348 */ /* 0x000fea0003c00000 */
[----:B------:R0:W1:Y:S02]  /*1410*/  SHFL.BFLY P2, R22, R23, R24, R25 ;  /* 0x0c00001817167389 */ /* 0x0000640000040019 */
[----:B01----:R-:W-:Y:S01]  /*1420*/  ENDCOLLECTIVE ;  /* 0x000000000000791b */ /* 0x003fe20003800000 */
.L_x_3409:
[----:B------:R-:W-:Y:S01]  /*1430*/  HFMA2.MMA R24, -RZ, RZ, 0, 4.76837158203125e-07 ;  /* 0x00000008ff187435 */ /* 0x000fe200000001ff */
[----:B------:R-:W-:-:S05]  /*1440*/  MOV R8, R22 ;  /* 0x0000001600087202 */ /* 0x000fca0000000f00 */
[----:B------:R-:W-:-:S05]  /*1450*/  FADD.FTZ R8, R19, R8 ;  /* 0x0000000813087221 */ /* 0x000fca0000010000 */
[----:B------:R-:W-:-:S07]  /*1460*/  MOV R23, R8 ;  /* 0x0000000800177202 */ /* 0x000fce0000000f00 */
[----:B------:R-:W-:Y:S05]  /*1470*/  WARPSYNC.COLLECTIVE R20, `(.L_x_3410) ;  /* 0x0000000014087348 */ /* 0x000fea0003c00000 */
[----:B------:R0:W1:Y:S02]  /*1480*/  SHFL.BFLY P2, R22, R23, R24, R25 ;  /* 0x0c00001817167389 */ /* 0x0000640000040019 */
[----:B01----:R-:W-:Y:S01]  /*1490*/  ENDCOLLECTIVE ;  /* 0x000000000000791b */ /* 0x003fe20003800000 */
.L_x_3410:
[----:B------:R-:W-:Y:S01]  /*14a0*/  HFMA2.MMA R24, -RZ, RZ, 0, 9.5367431640625e-07 ;  /* 0x00000010ff187435 */ /* 0x000fe200000001ff */
[----:B------:R-:W-:-:S05]  /*14b0*/  MOV R21, R22 ;  /* 0x0000001600157202 */ /* 0x000fca0000000f00 */
[----:B------:R-:W-:-:S05]  /*14c0*/  FADD.FTZ R21, R8, R21 ;  /* 0x0000001508157221 */ /* 0x000fca0000010000 */
[----:B------:R-:W-:-:S07]  /*14d0*/  MOV R23, R21 ;  /* 0x0000001500177202 */ /* 0x000fce0000000f00 */
[----:B------:R-:W-:Y:S05]  /*14e0*/  WARPSYNC.COLLECTIVE R20, `(.L_x_3411) ;  /* 0x0000000014087348 */ /* 0x000fea0003c00000 */
[----:B------:R0:W1:Y:S02]  /*14f0*/  SHFL.BFLY P2, R22, R23, R24, R25 ;  /* 0x0c00001817167389 */ /* 0x0000640000040019 */
[----:B01----:R-:W-:Y:S01]  /*1500*/  ENDCOLLECTIVE ;  /* 0x000000000000791b */ /* 0x003fe20003800000 */
.L_x_3411:
[----:B------:R-:W-:Y:S01]  /*1510*/  MOV R14, R22 ;  /* 0x00000016000e7202 */ /* 0x000fe20000000f00 */
[----:B------:R-:W-:Y:S06]  /*1520*/  BRA `(.L_x_3412) ;  /* 0xfffffff400d47947 */ /* 0x000fec000383ffff */
.L_x_3413:
        /* <DEDUP_REMOVED lines=13> */
.L_x_11712:


//--------------------- .text._ZN10layer_norm13ln_bwd_kernelINS_13Kernel_traitsIf13__nv_bfloat16S2_S2_fjLj768ELj1ELj4ELj1ELj16ENS_18Kernel_traits_baseILj768EfS2_S2_S2_fjLj128EEEEELb1ELb1ELb1ELb0EEEvNS_9BwdParamsE --------------------------
	.section	.text._ZN10layer_norm13ln_bwd_kernelINS_13Kernel_traitsIf13__nv_bfloat16S2_S2_fjLj768ELj1ELj4ELj1ELj16ENS_18Kernel_traits_baseILj768EfS2_S2_S2_fjLj128EEEEELb1ELb1ELb1ELb0EEEvNS_9BwdParamsE,"ax",@progbits
	.align	128
        .global         _ZN10layer_norm13ln_bwd_kernelINS_13Kernel_traitsIf13__nv_bfloat16S2_S2_fjLj768ELj1ELj4ELj1ELj16ENS_18Kernel_traits_baseILj768EfS2_S2_S2_fjLj128EEEEELb1ELb1ELb1ELb0EEEvNS_9BwdParamsE
        .type           _ZN10layer_norm13ln_bwd_kernelINS_13Kernel_traitsIf13__nv_bfloat16S2_S2_fjLj768ELj1ELj4ELj1ELj16ENS_18Kernel_traits_baseILj768EfS2_S2_S2_fjLj128EEEEELb1ELb1ELb1ELb0EEEvNS_9BwdParamsE,@function
        .size           _ZN10layer_norm13ln_bwd_kernelINS_13Kernel_traitsIf13__nv_bfloat16S2_S2_fjLj768ELj1ELj4ELj1ELj16ENS_18Kernel_traits_baseILj768EfS2_S2_S2_fjLj128EEEEELb1ELb1ELb1ELb0EEEvNS_9BwdParamsE,(.L_x_11713 - _ZN10layer_norm13ln_bwd_kernelINS_13Kernel_traitsIf13__nv_bfloat16S2_S2_fjLj768ELj1ELj4ELj1ELj16ENS_18Kernel_traits_baseILj768EfS2_S2_S2_fjLj128EEEEELb1ELb1ELb1ELb0EEEvNS_9BwdParamsE)
        .other          _ZN10layer_norm13ln_bwd_kernelINS_13Kernel_traitsIf13__nv_bfloat16S2_S2_fjLj768ELj1ELj4ELj1ELj16ENS_18Kernel_traits_baseILj768EfS2_S2_S2_fjLj128EEEEELb1ELb1ELb1ELb0EEEvNS_9BwdParamsE,@"STO_CUDA_ENTRY STV_DEFAULT"
_ZN10layer_norm13ln_bwd_kernelINS_13Kernel_traitsIf13__nv_bfloat16S2_S2_fjLj768ELj1ELj4ELj1ELj16ENS_18Kernel_traits_baseILj768EfS2_S2_S2_fjLj128EEEEELb1ELb1ELb1ELb0EEEvNS_9BwdParamsE:
.text._ZN10layer_norm13ln_bwd_kernelINS_13Kernel_traitsIf13__nv_bfloat16S2_S2_fjLj768ELj1ELj4ELj1ELj16ENS_18Kernel_traits_baseILj768EfS2_S2_S2_fjLj128EEEEELb1ELb1ELb1ELb0EEEvNS_9BwdParamsE:
        /* <DEDUP_REMOVED lines=35> */
[----:B---3--:R-:W-:-:S03]  /*0230*/  @P1 IMAD.WIDE.U32 R16, R11, 0x20, R12 ;  /* 0x000000200b101825 */ /* 0x008fc600078e000c */
[----:B------:R3:W5:Y:S01]  /*0240*/  @P1 LDG.E.128 R52, desc[UR4][R14.64+0x10] ;  /* 0x000010040e341981 */ /* 0x000762000c1e1d00 */
[----:B------:R-:W-:-:S03]  /*0250*/  @P1 VIADD R11, R11, 0x20 ;  /* 0x000000200b0b1836 */ /* 0x000fc60000000000 */
        /* <DEDUP_REMOVED lines=10> */
[----:B--2---:R-:W-:-:S04]  /*0300*/  LEA R4, R3, R2, 0x2 ;  /* 0x0000000203047211 */ /* 0x004fc800078e10ff */
[----:B------:R-:W-:Y:S01]  /*0310*/  ISETP.GE.AND P2, PT, R4, UR6, PT ;  /* 0x0000000604007c0c */ /* 0x000fe2000bf46270 */
[----:B------:R-:W-:Y:S01]  /*0320*/  ULDC.64 UR6, c[0x0][0x2c8] ;  /* 0x0000b20000067ab9 */ /* 0x000fe20000000a00 */
        /* <DEDUP_REMOVED lines=39> */
[----:B------:R-:W-:-:S11]  /*05a0*/  HFMA2.MMA R81, -RZ, RZ, 0, 0 ;  /* 0x00000000ff517435 */ /* 0x000fd600000001ff */
.L_x_3560:
[----:B-1234-:R-:W1:Y:S08]  /*05b0*/  LDC.64 R172, c[0x0][0x288] ;  /* 0x0000a200ffac7b82 */ /* 0x01ee700000000a00 */
[----:B------:R-:W2:Y:S08]  /*05c0*/  LDC.64 R174, c[0x0][0x258] ;  /* 0x00009600ffae7b82 */ /* 0x000eb00000000a00 */
[----:B------:R-:W3:Y:S01]  /*05d0*/  LDC.64 R8, c[0x0][0x280] ;  /* 0x0000a000ff087b82 */ /* 0x000ee20000000a00 */
[----:B-1----:R-:W-:-:S07]  /*05e0*/  IMAD.WIDE R172, R4, 0x4, R172 ;  /* 0x0000000404ac7825 */ /* 0x002fce00078e02ac */
[----:B------:R-:W1:Y:S01]  /*05f0*/  LDC.64 R196, c[0x0][0x2c8] ;  /* 0x0000b200ffc47b82 */ /* 0x000e620000000a00 */
[----:B------:R1:W4:Y:S01]  /*0600*/  LDG.E R178, desc[UR4][R172.64] ;  /* 0x00000004acb27981 */ /* 0x000322000c1e1900 */
        /* <DEDUP_REMOVED lines=28> */
[----:B-1----:R-:W-:-:S05]  /*07d0*/  IMAD.WIDE.U32 R174, R177, 0x8, R174 ;  /* 0x00000008b1ae7825 */ /* 0x002fca00078e00ae */
[----:B------:R2:W5:Y:S01]  /*07e0*/  LDG.E.64 R194, desc[UR4][R174.64] ;  /* 0x00000004aec27981 */ /* 0x000562000c1e1b00 */
[----:B------:R-:W-:Y:S02]  /*07f0*/  IADD3 R179, R8, 0x20, RZ ;  /* 0x0000002008b37810 */ /* 0x000fe40007ffe0ff */
[----:B------:R-:W-:-:S07]  /*0800*/  IADD3 R177, R177, 0x20, RZ ;  /* 0x00000020b1b17810 */ /* 0x000fce0007ffe0ff */
.L_x_3419:
[----:B------:R-:W-:Y:S05]  /*0810*/  BSYNC B2 ;  /* 0x0000000000027941 */ /* 0x000fea0003800000 */
.L_x_3418:
[----:B------:R-:W-:Y:S04]  /*0820*/  BSSY B2, `(.L_x_3420) ;  /* 0x000000b000027945 */ /* 0x000fe80003800000 */
[----:B------:R-:W-:Y:S05]  /*0830*/  @!P1 BRA `(.L_x_3421) ;  /* 0x0000000000249947 */ /* 0x000fea0003800000 */
[----:B------:R-:W1:Y:S01]  /*0840*/  LDC.64 R192, c[0x0][0x240] ;  /* 0x00009000ffc07b82 */ /* 0x000e620000000a00 */
[----:B------:R-:W-:-:S04]  /*0850*/  ISETP.NE.U32.AND P4, PT, RZ, UR6, PT ;  /* 0x00000006ff007c0c */ /* 0x000fc8000bf85070 */
[----:B------:R-:W-:-:S13]  /*0860*/  ISETP.NE.AND.EX P4, PT, RZ, UR7, PT, P4 ;  /* 0x00000007ff007c0c */ /* 0x000fda000bf85340 */
[----:B--2---:R-:W-:-:S05]  /*0870*/  @P4 IMAD.WIDE.U32 R172, R179, 0x10, R196 ;  /* 0x00000010b3ac4825 */ /* 0x004fca00078e00c4 */
[----:B------:R3:W5:Y:S01]  /*0880*/  @P4 LDG.E.128 R156, desc[UR4][R172.64] ;  /* 0x00000004ac9c4981 */ /* 0x000762000c1e1d00 */
[----:B-1----:R-:W-:-:S06]  /*0890*/  IMAD.WIDE.U32 R192, R177, 0x8, R192 ;  /* 0x00000008b1c07825 */ /* 0x002fcc00078e00c0 */
[----:B------:R-:W5:Y:S01]  /*08a0*/  LDG.E.64 R192, desc[UR4][R192.64] ;  /* 0x00000004c0c07981 */ /* 0x000f62000c1e1b00 */
[----:B------:R-:W-:Y:S01]  /*08b0*/  VIADD R177, R177, 0x20 ;  /* 0x00000020b1b17836 */ /* 0x000fe20000000000 */
[----:B---3--:R-:W-:-:S07]  /*08c0*/  IADD3 R179, R179, 0x20, RZ ;  /* 0x00000020b3b37810 */ /* 0x008fce0007ffe0ff */
.L_x_3421:
[----:B------:R-:W-:Y:S05]  /*08d0*/  BSYNC B2 ;  /* 0x0000000000027941 */ /* 0x000fea0003800000 */
.L_x_3420:
        /* <DEDUP_REMOVED lines=11> */
[----:B------:R-:W-:Y:S01]  /*0990*/  MOV R222, RZ ;  /* 0x000000ff00de7202 */ /* 0x000fe20000000f00 */
[----:B---3--:R-:W-:Y:S06]  /*09a0*/  BRA `(.L_x_3422) ;  /* 0x0000001000e47947 */ /* 0x008fec0003800000 */
.L_x_3417:
[----:B------:R-:W1:Y:S02]  /*09b0*/  LDC.64 R174, c[0x0][0x250] ;  /* 0x00009400ffae7b82 */ /* 0x000e640000000a00 */
[----:B-1----:R-:W-:-:S06]  /*09c0*/  IMAD.WIDE R174, R4, 0x4, R174 ;  /* 0x0000000404ae7825 */ /* 0x002fcc00078e02ae */
[----:B------:R-:W2:Y:S01]  /*09d0*/  LDG.E R174, desc[UR4][R174.64] ;  /* 0x00000004aeae7981 */ /* 0x000ea2000c1e1900 */
[----:B-----5:R-:W-:Y:S01]  /*09e0*/  ISETP.GE.AND P3, PT, R9, 0x1, PT ;  /* 0x000000010900780c */ /* 0x020fe20003f66270 */
[----:B------:R-:W-:Y:S01]  /*09f0*/  BSSY B2, `(.L_x_3423) ;  /* 0x0000072000027945 */ /* 0x000fe20003800000 */
[----:B0-----:R-:W-:Y:S01]  /*0a00*/  ISETP.NE.AND P4, PT, R5, RZ, PT ;  /* 0x000000ff0500720c */ /* 0x001fe20003f85270 */
[----:B------:R-:W-:Y:S01]  /*0a10*/  HFMA2.MMA R221, -RZ, RZ, 0, 0 ;  /* 0x00000000ffdd7435 */ /* 0x000fe200000001ff */
[----:B------:R-:W-:Y:S01]  /*0a20*/  MOV R219, RZ ;  /* 0x000000ff00db7202 */ /* 0x000fe20000000f00 */
[----:B------:R-:W-:Y:S01]  /*0a30*/  IMAD.MOV.U32 R222, RZ, RZ, RZ ;  /* 0x000000ffffde7224 */ /* 0x000fe200078e00ff */
[----:B------:R-:W-:-:S07]  /*0a40*/  MOV R223, R8 ;  /* 0x0000000800df7202 */ /* 0x000fce0000000f00 */
[----:B------:R-:W-:-:S05]  /*0a50*/  @P3 IADD3 R10, R9, -0x1, RZ ;  /* 0xffffffff090a3810 */ /* 0x000fca0007ffe0ff */
[----:B------:R-:W-:Y:S02]  /*0a60*/  @P3 IMAD R177, R10, R7, RZ ;  /* 0x000000070ab13224 */ /* 0x000fe400078e02ff */
[----:B------:R-:W-:-:S03]  /*0a70*/  VIADD R10, R178, 0xffffffff ;  /* 0xffffffffb20a7836 */ /* 0x000fc60000000000 */
[----:B------:R-:W-:Y:S01]  /*0a80*/  @P3 SHF.R.S32.HI R178, RZ, 0x1f, R177 ;  /* 0x0000001fffb23819 */ /* 0x000fe200000114b1 */
[----:B------:R-:W-:Y:S01]  /*0a90*/  IMAD R176, R10, R7, RZ ;  /* 0x000000070ab07224 */ /* 0x000fe200078e02ff */
[----:B------:R-:W-:Y:S02]  /*0aa0*/  LOP3.LUT R10, R6, 0x1f, RZ, 0xc0, !PT ;  /* 0x0000001f060a7812 */ /* 0x000fe400078ec0ff */
        /* <DEDUP_REMOVED lines=19> */
[----:B------:R-:W-:Y:S01]  /*0be0*/  IADD3 R223, R8, 0x20, RZ ;  /* 0x0000002008df7810 */ /* 0x000fe20007ffe0ff */
[----:B------:R-:W-:Y:S01]  /*0bf0*/  VIADD R219, R219, 0x20 ;  /* 0x00000020dbdb7836 */ /* 0x000fe20000000000 */
[----:B------:R-:W-:-:S02]  /*0c00*/  IADD3 R220, R220, 0x20, RZ ;  /* 0x00000020dcdc7810 */ /* 0x000fc40007ffe0ff */
[C---:B---3--:R-:W-:Y:S01]  /*0c10*/  SHF.L.U32 R22, R12.reuse, 0x10, RZ ;  /* 0x000000100c167819 */ /* 0x048fe200000006ff */
[C---:B------:R-:W-:Y:S01]  /*0c20*/  IMAD.U32 R24, R13.reuse, 0x10000, RZ ;  /* 0x000100000d187824 */ /* 0x040fe200078e00ff */
[----:B------:R-:W-:Y:S02]  /*0c30*/  PRMT R3, R12, 0x7632, R3 ;  /* 0x000076320c037816 */ /* 0x000fe40000000003 */
[----:B------:R-:W-:Y:S01]  /*0c40*/  PRMT R23, R13, 0x7632, R23 ;  /* 0x000076320d177816 */ /* 0x000fe20000000017 */
[----:B------:R-:W-:Y:S01]  /*0c50*/  FADD.FTZ R11, -R217, R22 ;  /* 0x00000016d90b7221 */ /* 0x000fe20000010100 */
[----:B------:R-:W-:Y:S02]  /*0c60*/  SHF.L.U32 R174, R14, 0x10, RZ ;  /* 0x000000100eae7819 */ /* 0x000fe400000006ff */
[C---:B------:R-:W-:Y:S01]  /*0c70*/  PRMT R175, R15.reuse, 0x7632, R175 ;  /* 0x000076320faf7816 */ /* 0x040fe200000000af */
[C---:B----4-:R-:W-:Y:S01]  /*0c80*/  IMAD.U32 R13, R16.reuse, 0x10000, RZ ;  /* 0x00010000100d7824 */ /* 0x050fe200078e00ff */
[----:B------:R-:W-:Y:S01]  /*0c90*/  SHF.L.U32 R176, R15, 0x10, RZ ;  /* 0x000000100fb07819 */ /* 0x000fe200000006ff */
[----:B------:R-:W-:Y:S01]  /*0ca0*/  FADD.FTZ R15, -R217, R24 ;  /* 0x00000018d90f7221 */ /* 0x000fe20000010100 */
[----:B------:R-:W-:-:S02]  /*0cb0*/  PRMT R12, R16, 0x7632, R12 ;  /* 0x00007632100c7816 */ /* 0x000fc4000000000c */
[C---:B------:R-:W-:Y:S02]  /*0cc0*/  PRMT R16, R18.reuse, 0x7632, R16 ;  /* 0x0000763212107816 */ /* 0x040fe40000000010 */
[----:B0-----:R-:W-:Y:S01]  /*0cd0*/  SHF.L.U32 R21, R18, 0x10, RZ ;  /* 0x0000001012157819 */ /* 0x001fe200000006ff */
[----:B------:R-:W-:Y:S01]  /*0ce0*/  IMAD.U32 R177, R19, 0x10000, RZ ;  /* 0x0001000013b17824 */ /* 0x000fe200078e00ff */
[----:B------:R-:W-:Y:S02]  /*0cf0*/  PRMT R26, R14, 0x7632, R26 ;  /* 0x000076320e1a7816 */ /* 0x000fe4000000001a */
[----:B------:R-:W-:Y:S01]  /*0d00*/  SHF.L.U32 R18, R3, 0x10, RZ ;  /* 0x0000001003127819 */ /* 0x000fe200000006ff */
[C---:B------:R-:W-:Y:S01]  /*0d10*/  FMUL.FTZ R3, R2.reuse, R11 ;  /* 0x0000000b02037220 */ /* 0x040fe20000410000 */
[----:B------:R-:W-:Y:S02]  /*0d20*/  PRMT R14, R17, 0x7632, R14 ;  /* 0x00007632110e7816 */ /* 0x000fe4000000000e */
[----:B-1----:R-:W-:Y:S01]  /*0d30*/  PRMT R173, R19, 0x7632, R173 ;  /* 0x0000763213ad7816 */ /* 0x002fe200000000ad */
[----:B------:R-:W-:Y:S01]  /*0d40*/  FADD.FTZ R19, -R217, R174 ;  /* 0x000000aed9137221 */ /* 0x000fe20000010100 */
[----:B------:R-:W-:Y:S01]  /*0d50*/  SHF.L.U32 R17, R17, 0x10, RZ ;  /* 0x0000001011117819 */ /* 0x000fe200000006ff */
[----:B------:R-:W-:Y:S01]  /*0d60*/  FMUL.FTZ R11, R2, R15 ;  /* 0x0000000f020b7220 */ /* 0x000fe20000410000 */
[----:B------:R-:W-:Y:S01]  /*0d70*/  SHF.L.U32 R22, R12, 0x10, RZ ;  /* 0x000000100c167819 */ /* 0x000fe200000006ff */
[----:B------:R-:W-:Y:S01]  /*0d80*/  FADD.FTZ R104, R104, R13 ;  /* 0x0000000d68687221 */ /* 0x000fe20000010000 */
[----:B------:R-:W-:Y:S01]  /*0d90*/  SHF.L.U32 R24, R26, 0x10, RZ ;  /* 0x000000101a187819 */ /* 0x000fe200000006ff */
[-C--:B------:R-:W-:Y:S01]  /*0da0*/  FFMA.FTZ R80, R3, R13.reuse, R80 ;  /* 0x0000000d03507223 */ /* 0x080fe20000010050 */
[----:B------:R-:W-:Y:S01]  /*0db0*/  FMUL.FTZ R12, R32, R13 ;  /* 0x0000000d200c7220 */ /* 0x000fe20000410000 */
[----:B------:R-:W-:-:S02]  /*0dc0*/  IMAD.U32 R26, R14, 0x10000, RZ ;  /* 0x000100000e1a7824 */ /* 0x000fc400078e00ff */
[----:B------:R-:W-:Y:S01]  /*0dd0*/  FMUL.FTZ R13, R2, R19 ;  /* 0x00000013020d7220 */ /* 0x000fe20000410000 */
[----:B------:R-:W-:Y:S02]  /*0de0*/  IMAD.U32 R20, R23, 0x10000, RZ ;  /* 0x0001000017147824 */ /* 0x000fe400078e00ff */
[----:B------:R-:W-:Y:S01]  /*0df0*/  FADD.FTZ R106, R106, R17 ;  /* 0x000000116a6a7221 */ /* 0x000fe20000010000 */
[-C--:B------:R-:W-:Y:S01]  /*0e00*/  FFMA.FTZ R82, R11, R17.reuse, R82 ;  /* 0x000000110b527223 */ /* 0x080fe20000010052 */
[----:B------:R-:W-:Y:S01]  /*0e10*/  FMUL.FTZ R14, R34, R17 ;  /* 0x00000011220e7220 */ /* 0x000fe20000410000 */
[C---:B------:R-:W-:Y:S01]  /*0e20*/  FADD.FTZ R23, -R217.reuse, R176 ;  /* 0x000000b0d9177221 */ /* 0x040fe20000010100 */
[----:B------:R-:W-:Y:S01]  /*0e30*/  FADD.FTZ R17, -R217, R18 ;  /* 0x00000012d9117221 */ /* 0x000fe20000010100 */
[----:B------:R-:W-:Y:S01]  /*0e40*/  SHF.L.U32 R172, R16, 0x10, RZ ;  /* 0x0000001010ac7819 */ /* 0x000fe200000006ff */
[----:B------:R-:W-:Y:S01]  /*0e50*/  FADD.FTZ R108, R108, R21 ;  /* 0x000000156c6c7221 */ /* 0x000fe20000010000 */
[-C--:B------:R-:W-:Y:S01]  /*0e60*/  FFMA.FTZ R84, R13, R21.reuse, R84 ;  /* 0x000000150d547223 */ /* 0x080fe20000010054 */
[----:B------:R-:W-:Y:S01]  /*0e70*/  FMUL.FTZ R16, R36, R21 ;  /* 0x0000001524107220 */ /* 0x000fe20000410000 */
[C---:B------:R-:W-:Y:S01]  /*0e80*/  FADD.FTZ R21, -R217.reuse, R20 ;  /* 0x00000014d9157221 */ /* 0x040fe20000010100 */
[C---:B------:R-:W-:Y:S01]  /*0e90*/  FMUL.FTZ R15, R2.reuse, R23 ;  /* 0x00000017020f7220 */ /* 0x040fe20000410000 */
[----:B------:R-:W-:Y:S01]  /*0ea0*/  FMUL.FTZ R20, R2, R17 ;  /* 0x0000001102147220 */ /* 0x000fe20000410000 */
[----:B------:R-:W-:Y:S01]  /*0eb0*/  FADD.FTZ R23, -R217, R24 ;  /* 0x00000018d9177221 */ /* 0x000fe20000010100 */
[----:B------:R-:W-:Y:S01]  /*0ec0*/  FMUL.FTZ R17, R33, R22 ;  /* 0x0000001621117220 */ /* 0x000fe20000410000 */
[----:B------:R-:W-:Y:S01]  /*0ed0*/  FADD.FTZ R24, RZ, R12 ;  /* 0x0000000cff187221 */ /* 0x000fe20000010000 */
[----:B------:R-:W-:Y:S01]  /*0ee0*/  FFMA.FTZ R19, R3, R12, RZ ;  /* 0x0000000c03137223 */ /* 0x000fe200000100ff */
        /* <DEDUP_REMOVED lines=25> */
[----:B------:R-:W-:-:S02]  /*1080*/  FMUL.FTZ R23, R39, R176 ;  /* 0x000000b027177220 */ /* 0x000fc40000410000 */
        /* <DEDUP_REMOVED lines=8> */
.L_x_3424:
[----:B------:R-:W-:Y:S05]  /*1110*/  BSYNC B2 ;  /* 0x0000000000027941 */ /* 0x000fea0003800000 */
.L_x_3423:
        /* <DEDUP_REMOVED lines=12> */
[----:B------:R-:W5:Y:S11]  /*11e0*/  LDG.E.64 R192, desc[UR4][R182.64] ;  /* 0x00000004b6c07981 */ /* 0x000f76000c1e1b00 */
[----:B------:R-:W-:-:S05]  /*11f0*/  @P4 IMAD.WIDE.U32 R180, R223, 0x10, R196 ;  /* 0x00000010dfb44825 */ /* 0x000fca00078e00c4 */
[----:B------:R0:W5:Y:S01]  /*1200*/  @P4 LDG.E.128 R156, desc[UR4][R180.64] ;  /* 0x00000004b49c4981 */ /* 0x000162000c1e1d00 */
[----:B------:R-:W-:Y:S02]  /*1210*/  IADD3 R220, R220, 0x20, RZ ;  /* 0x00000020dcdc7810 */ /* 0x000fe40007ffe0ff */
[----:B------:R-:W-:Y:S02]  /*1220*/  IADD3 R219, R219, 0x20, RZ ;  /* 0x00000020dbdb7810 */ /* 0x000fe40007ffe0ff */
[----:B------:R-:W-:Y:S02]  /*1230*/  IADD3 R223, R223, 0x20, RZ ;  /* 0x00000020dfdf7810 */ /* 0x000fe40007ffe0ff */
[C---:B---3--:R-:W-:Y:S02]  /*1240*/  PRMT R27, R172.reuse, 0x7632, R27 ;  /* 0x00007632ac1b7816 */ /* 0x048fe4000000001b */
[----:B------:R-:W-:Y:S02]  /*1250*/  SHF.L.U32 R172, R172, 0x10, RZ ;  /* 0x00000010acac7819 */ /* 0x000fe400000006ff */
[----:B------:R-:W-:-:S02]  /*1260*/  SHF.L.U32 R186, R173, 0x10, RZ ;  /* 0x00000010adba7819 */ /* 0x000fc400000006ff */
[C---:B------:R-:W-:Y:S02]  /*1270*/  SHF.L.U32 R188, R174.reuse, 0x10, RZ ;  /* 0x00000010aebc7819 */ /* 0x040fe400000006ff */
[----:B------:R-:W-:Y:S01]  /*1280*/  PRMT R185, R174, 0x7632, R185 ;  /* 0x00007632aeb97816 */ /* 0x000fe200000000b9 */
[----:B------:R-:W-:Y:S01]  /*1290*/  IMAD.U32 R200, R175, 0x10000, RZ ;  /* 0x00010000afc87824 */ /* 0x000fe200078e00ff */
[----:B------:R-:W-:Y:S01]  /*12a0*/  PRMT R184, R173, 0x7632, R184 ;  /* 0x00007632adb87816 */ /* 0x000fe200000000b8 */
[----:B------:R-:W-:Y:S01]  /*12b0*/  FADD.FTZ R173, -R217, R172 ;  /* 0x000000acd9ad7221 */ /* 0x000fe20000010100 */
[----:B------:R-:W-:Y:S01]  /*12c0*/  PRMT R198, R175, 0x7632, R198 ;  /* 0x00007632afc67816 */ /* 0x000fe200000000c6 */
[C---:B0-----:R-:W-:Y:S01]  /*12d0*/  FADD.FTZ R181, -R217.reuse, R186 ;  /* 0x000000bad9b57221 */ /* 0x041fe20000010100 */
[C---:B----4-:R-:W-:Y:S01]  /*12e0*/  PRMT R174, R176.reuse, 0x7632, R174 ;  /* 0x00007632b0ae7816 */ /* 0x050fe200000000ae */
[----:B------:R-:W-:Y:S01]  /*12f0*/  FADD.FTZ R183, -R217, R188 ;  /* 0x000000bcd9b77221 */ /* 0x000fe20000010100 */
[----:B------:R-:W-:Y:S01]  /*1300*/  SHF.L.U32 R175, R176, 0x10, RZ ;  /* 0x00000010b0af7819 */ /* 0x000fe200000006ff */
[----:B------:R-:W-:Y:S01]  /*1310*/  IMAD.U32 R188, R185, 0x10000, RZ ;  /* 0x00010000b9bc7824 */ /* 0x000fe200078e00ff */
[----:B------:R-:W-:Y:S01]  /*1320*/  SHF.L.U32 R172, R27, 0x10, RZ ;  /* 0x000000101bac7819 */ /* 0x000fe200000006ff */
[----:B------:R-:W-:Y:S01]  /*1330*/  FADD.FTZ R185, -R217, R200 ;  /* 0x000000c8d9b97221 */ /* 0x000fe20000010100 */
[C---:B------:R-:W-:Y:S01]  /*1340*/  PRMT R176, R177.reuse, 0x7632, R176 ;  /* 0x00007632b1b07816 */ /* 0x040fe200000000b0 */
[C---:B------:R-:W-:Y:S01]  /*1350*/  FMUL.FTZ R27, R2.reuse, R173 ;  /* 0x000000ad021b7220 */ /* 0x040fe20000410000 */
[----:B------:R-:W-:Y:S01]  /*1360*/  SHF.L.U32 R177, R177, 0x10, RZ ;  /* 0x00000010b1b17819 */ /* 0x000fe200000006ff */
[----:B------:R-:W-:Y:S01]  /*1370*/  FMUL.FTZ R181, R2, R181 ;  /* 0x000000b502b57220 */ /* 0x000fe20000410000 */
[----:B------:R-:W-:-:S02]  /*1380*/  PRMT R187, R178, 0x7632, R187 ;  /* 0x00007632b2bb7816 */ /* 0x000fc400000000bb */
[----:B------:R-:W-:Y:S02]  /*1390*/  SHF.L.U32 R189, R178, 0x10, RZ ;  /* 0x00000010b2bd7819 */ /* 0x000fe400000006ff */
[----:B------:R-:W-:Y:S01]  /*13a0*/  SHF.L.U32 R178, R184, 0x10, RZ ;  /* 0x00000010b8b27819 */ /* 0x000fe200000006ff */
[----:B------:R-:W-:Y:S01]  /*13b0*/  FMUL.FTZ R180, R48, R175 ;  /* 0x000000af30b47220 */ /* 0x000fe20000410000 */
[----:B------:R-:W-:Y:S01]  /*13c0*/  SHF.L.U32 R174, R174, 0x10, RZ ;  /* 0x00000010aeae7819 */ /* 0x000fe200000006ff */
[----:B------:R-:W-:Y:S01]  /*13d0*/  FADD.FTZ R173, -R217, R172 ;  /* 0x000000acd9ad7221 */ /* 0x000fe20000010100 */
[C---:B------:R-:W-:Y:S01]  /*13e0*/  PRMT R199, R179.reuse, 0x7632, R199 ;  /* 0x00007632b3c77816 */ /* 0x040fe200000000c7 */
[----:B------:R-:W-:Y:S01]  /*13f0*/  IMAD.U32 R179, R179, 0x10000, RZ ;  /* 0x00010000b3b37824 */ /* 0x000fe200078e00ff */
[----:B------:R-:W-:Y:S01]  /*1400*/  SHF.L.U32 R198, R198, 0x10, RZ ;  /* 0x00000010c6c67819 */ /* 0x000fe200000006ff */
[----:B------:R-:W-:Y:S01]  /*1410*/  FMUL.FTZ R185, R2, R185 ;  /* 0x000000b902b97220 */ /* 0x000fe20000410000 */
[----:B------:R-:W-:Y:S01]  /*1420*/  FADD.FTZ R112, R112, R175 ;  /* 0x000000af70707221 */ /* 0x000fe20000010000 */
[----:B------:R-:W-:Y:S01]  /*1430*/  FFMA.FTZ R88, R27, R175, R88 ;  /* 0x000000af1b587223 */ /* 0x000fe20000010058 */
[----:B------:R-:W-:Y:S01]  /*1440*/  FADD.FTZ R114, R114, R177 ;  /* 0x000000b172727221 */ /* 0x000fe20000010000 */
[-C--:B------:R-:W-:Y:S01]  /*1450*/  FFMA.FTZ R90, R181, R177.reuse, R90 ;  /* 0x000000b1b55a7223 */ /* 0x080fe2000001005a */
[----:B------:R-:W-:Y:S01]  /*1460*/  FMUL.FTZ R182, R50, R177 ;  /* 0x000000b132b67220 */ /* 0x000fe20000410000 */
[----:B------:R-:W-:-:S02]  /*1470*/  IMAD.U32 R202, R187, 0x10000, RZ ;  /* 0x00010000bbca7824 */ /* 0x000fc400078e00ff */
[C---:B------:R-:W-:Y:S01]  /*1480*/  FADD.FTZ R175, -R217.reuse, R178 ;  /* 0x000000b2d9af7221 */ /* 0x040fe20000010100 */
[----:B------:R-:W-:Y:S01]  /*1490*/  FADD.FTZ R177, -R217, R188 ;  /* 0x000000bcd9b17221 */ /* 0x000fe20000010100 */
[----:B------:R-:W-:Y:S01]  /*14a0*/  FMUL.FTZ R188, R2, R173 ;  /* 0x000000ad02bc7220 */ /* 0x000fe20000410000 */
[----:B------:R-:W-:Y:S01]  /*14b0*/  FADD.FTZ R172, R221, R180 ;  /* 0x000000b4ddac7221 */ /* 0x000fe20000010000 */
[----:B------:R-:W-:Y:S01]  /*14c0*/  FMUL.FTZ R187, R49, R174 ;  /* 0x000000ae31bb7220 */ /* 0x000fe20000410000 */
[----:B------:R-:W-:Y:S01]  /*14d0*/  FADD.FTZ R118, R118, R179 ;  /* 0x000000b376767221 */ /* 0x000fe20000010000 */
[-C--:B------:R-:W-:Y:S01]  /*14e0*/  FFMA.FTZ R94, R185, R179.reuse, R94 ;  /* 0x000000b3b95e7223 */ /* 0x080fe2000001005e */
[----:B------:R-:W-:Y:S01]  /*14f0*/  FMUL.FTZ R186, R54, R179 ;  /* 0x000000b336ba7220 */ /* 0x000fe20000410000 */
[----:B------:R-:W-:Y:S01]  /*1500*/  FFMA.FTZ R173, R27, R180, R222 ;  /* 0x000000b41bad7223 */ /* 0x000fe200000100de */
[----:B------:R-:W-:Y:S01]  /*1510*/  FADD.FTZ R179, -R217, R198 ;  /* 0x000000c6d9b37221 */ /* 0x000fe20000010100 */
[----:B------:R-:W-:Y:S01]  /*1520*/  FMUL.FTZ R198, R2, R175 ;  /* 0x000000af02c67220 */ /* 0x000fe20000410000 */
        /* <DEDUP_REMOVED lines=18> */
[----:B------:R-:W-:-:S03]  /*1650*/  FFMA.FTZ R173, R183, R184, R172 ;  /* 0x000000b8b7ad7223 */ /* 0x000fc600000100ac */
        /* <DEDUP_REMOVED lines=14> */
.L_x_3426:
[----:B------:R-:W-:Y:S05]  /*1740*/  BSYNC B2 ;  /* 0x0000000000027941 */ /* 0x000fea0003800000 */
.L_x_3425:
        /* <DEDUP_REMOVED lines=20> */
[C---:B------:R-:W-:Y:S01]  /*1890*/  SHF.L.U32 R208, R174.reuse, 0x10, RZ ;  /* 0x00000010aed07819 */ /* 0x040fe200000006ff */
[----:B------:R-:W-:Y:S01]  /*18a0*/  IMAD.U32 R172, R25, 0x10000, RZ ;  /* 0x0001000019ac7824 */ /* 0x000fe200078e00ff */
[----:B------:R-:W-:Y:S01]  /*18b0*/  PRMT R206, R174, 0x7632, R206 ;  /* 0x00007632aece7816 */ /* 0x000fe200000000ce */
[----:B------:R-:W-:Y:S01]  /*18c0*/  FADD.FTZ R205, -R217, R204 ;  /* 0x000000ccd9cd7221 */ /* 0x000fe20000010100 */
[----:B------:R-:W-:Y:S01]  /*18d0*/  PRMT R209, R175, 0x7632, R209 ;  /* 0x00007632afd17816 */ /* 0x000fe200000000d1 */
[----:B0-----:R-:W-:Y:S01]  /*18e0*/  FADD.FTZ R197, -R217, R172 ;  /* 0x000000acd9c57221 */ /* 0x001fe20000010100 */
[----:B------:R-:W-:Y:S01]  /*18f0*/  SHF.L.U32 R174, R203, 0x10, RZ ;  /* 0x00000010cbae7819 */ /* 0x000fe200000006ff */
[----:B------:R-:W-:Y:S01]  /*1900*/  FADD.FTZ R207, -R217, R208 ;  /* 0x000000d0d9cf7221 */ /* 0x000fe20000010100 */
[----:B------:R-:W-:Y:S01]  /*1910*/  SHF.L.U32 R210, R175, 0x10, RZ ;  /* 0x00000010afd27819 */ /* 0x000fe200000006ff */
[C---:B----4-:R-:W-:Y:S01]  /*1920*/  IMAD.U32 R175, R176.reuse, 0x10000, RZ ;  /* 0x00010000b0af7824 */ /* 0x050fe200078e00ff */
[----:B------:R-:W-:Y:S01]  /*1930*/  PRMT R172, R176, 0x7632, R172 ;  /* 0x00007632b0ac7816 */ /* 0x000fe200000000ac */
[----:B------:R-:W-:Y:S01]  /*1940*/  FMUL.FTZ R203, R2, R205 ;  /* 0x000000cd02cb7220 */ /* 0x000fe20000410000 */
[----:B------:R-:W-:Y:S01]  /*1950*/  SHF.L.U32 R196, R209, 0x10, RZ ;  /* 0x00000010d1c47819 */ /* 0x000fe200000006ff */
[----:B------:R-:W-:Y:S01]  /*1960*/  FADD.FTZ R211, -R217, R174 ;  /* 0x000000aed9d37221 */ /* 0x000fe20000010100 */
[----:B------:R-:W-:Y:S01]  /*1970*/  SHF.L.U32 R209, R178, 0x10, RZ ;  /* 0x00000010b2d17819 */ /* 0x000fe200000006ff */
[----:B------:R-:W-:Y:S01]  /*1980*/  FMUL.FTZ R205, R2, R207 ;  /* 0x000000cf02cd7220 */ /* 0x000fe20000410000 */
[----:B------:R-:W-:-:S02]  /*1990*/  IMAD.U32 R174, R172, 0x10000, RZ ;  /* 0x00010000acae7824 */ /* 0x000fc400078e00ff */
[----:B------:R-:W-:Y:S01]  /*19a0*/  FMUL.FTZ R204, R64, R175 ;  /* 0x000000af40cc7220 */ /* 0x000fe20000410000 */
[----:B------:R-:W-:Y:S01]  /*19b0*/  FMUL.FTZ R25, R2, R173 ;  /* 0x000000ad02197220 */ /* 0x000fe20000410000 */
[----:B------:R-:W-:Y:S01]  /*19c0*/  SHF.L.U32 R206, R206, 0x10, RZ ;  /* 0x00000010cece7819 */ /* 0x000fe200000006ff */
[----:B------:R-:W-:Y:S01]  /*19d0*/  FADD.FTZ R100, R100, R209 ;  /* 0x000000d164647221 */ /* 0x000fe20000010000 */
[----:B------:R-:W-:Y:S01]  /*19e0*/  PRMT R176, R177, 0x7632, R176 ;  /* 0x00007632b1b07816 */ /* 0x000fe200000000b0 */
[-C--:B------:R-:W-:Y:S01]  /*19f0*/  FFMA.FTZ R124, R205, R209.reuse, R124 ;  /* 0x000000d1cd7c7223 */ /* 0x080fe2000001007c */
[----:B------:R-:W-:Y:S01]  /*1a00*/  FMUL.FTZ R208, R68, R209 ;  /* 0x000000d144d07220 */ /* 0x000fe20000410000 */
[----:B------:R-:W-:Y:S01]  /*1a10*/  FADD.FTZ R215, -R217, R210 ;  /* 0x000000d2d9d77221 */ /* 0x000fe20000010100 */
[----:B------:R-:W-:Y:S01]  /*1a20*/  SHF.L.U32 R177, R177, 0x10, RZ ;  /* 0x00000010b1b17819 */ /* 0x000fe200000006ff */
[----:B------:R-:W-:Y:S01]  /*1a30*/  FADD.FTZ R172, R221, R204 ;  /* 0x000000ccddac7221 */ /* 0x000fe20000010000 */
[----:B------:R-:W-:Y:S01]  /*1a40*/  FMUL.FTZ R209, R65, R174 ;  /* 0x000000ae41d17220 */ /* 0x000fe20000410000 */
[----:B------:R-:W-:Y:S01]  /*1a50*/  FMUL.FTZ R210, R2, R197 ;  /* 0x000000c502d27220 */ /* 0x000fe20000410000 */
[C---:B------:R-:W-:Y:S01]  /*1a60*/  FFMA.FTZ R173, R25.reuse, R204, R222 ;  /* 0x000000cc19ad7223 */ /* 0x040fe200000100de */
[----:B------:R-:W-:Y:S01]  /*1a70*/  FADD.FTZ R96, R96, R175 ;  /* 0x000000af60607221 */ /* 0x000fe20000010000 */
[----:B------:R-:W-:Y:S01]  /*1a80*/  FFMA.FTZ R120, R25, R175, R120 ;  /* 0x000000af19787223 */ /* 0x000fe20000010078 */
[C---:B------:R-:W-:Y:S01]  /*1a90*/  FADD.FTZ R213, -R217.reuse, R206 ;  /* 0x000000ced9d57221 */ /* 0x040fe20000010100 */
[----:B------:R-:W-:Y:S01]  /*1aa0*/  SHF.L.U32 R176, R176, 0x10, RZ ;  /* 0x00000010b0b07819 */ /* 0x000fe200000006ff */
[----:B------:R-:W-:Y:S01]  /*1ab0*/  FADD.FTZ R175, R172, R209 ;  /* 0x000000d1acaf7221 */ /* 0x000fe20000010000 */
[----:B------:R-:W-:Y:S01]  /*1ac0*/  FMUL.FTZ R206, R66, R177 ;  /* 0x000000b142ce7220 */ /* 0x000fe20000410000 */
[----:B------:R-:W-:Y:S01]  /*1ad0*/  FFMA.FTZ R172, R210, R209, R173 ;  /* 0x000000d1d2ac7223 */ /* 0x000fe200000100ad */
[--C-:B------:R-:W-:Y:S01]  /*1ae0*/  FADD.FTZ R217, -R217, R196.reuse ;  /* 0x000000c4d9d97221 */ /* 0x100fe20000010100 */
[----:B------:R-:W-:Y:S01]  /*1af0*/  PRMT R196, R178, 0x7632, R196 ;  /* 0x00007632b2c47816 */ /* 0x000fe200000000c4 */
        /* <DEDUP_REMOVED lines=36> */
.L_x_3422:
[----:B------:R-:W-:Y:S05]  /*1d40*/  BSYNC B1 ;  /* 0x0000000000017941 */ /* 0x000fea0003800000 */
.L_x_3416:
        /* <DEDUP_REMOVED lines=20> */
.L_x_3582:
[----:B------:R-:W-:Y:S02]  /*1e90*/  @P3 VIADD R174, R9, 0xffffffff ;  /* 0xffffffff09ae3836 */ /* 0x000fe40000000000 */
[----:B--2---:R-:W-:Y:S01]  /*1ea0*/  FADD.FTZ R172, R179, R172 ;  /* 0x000000acb3ac7221 */ /* 0x004fe20000010000 */
[----:B---3--:R-:W-:Y:S01]  /*1eb0*/  FADD.FTZ R173, R178, R173 ;  /* 0x000000adb2ad7221 */ /* 0x008fe20000010000 */
[----:B------:R-:W-:Y:S01]  /*1ec0*/  @P3 LOP3.LUT R10, R6, 0x1f, RZ, 0xc0, !PT ;  /* 0x0000001f060a3812 */ /* 0x000fe200078ec0ff */
[----:B------:R-:W-:Y:S01]  /*1ed0*/  @P3 IMAD R174, R174, R7, RZ ;  /* 0x00000007aeae3224 */ /* 0x000fe200078e02ff */
[----:B------:R-:W-:Y:S01]  /*1ee0*/  BSSY B1, `(.L_x_3428) ;  /* 0x000011a000017945 */ /* 0x000fe20003800000 */
[----:B------:R-:W-:Y:S01]  /*1ef0*/  FMUL.FTZ R176, R172, UR8 ;  /* 0x00000008acb07c20 */ /* 0x000fe20008410000 */
[----:B------:R-:W-:Y:S02]  /*1f00*/  FMUL.FTZ R177, R173, UR8 ;  /* 0x00000008adb17c20 */ /* 0x000fe40008410000 */
[----:B------:R-:W-:-:S04]  /*1f10*/  @P3 SHF.R.S32.HI R9, RZ, 0x1f, R174 ;  /* 0x0000001fff093819 */ /* 0x000fc800000114ae */
[----:B------:R-:W-:Y:S01]  /*1f20*/  @P3 LEA.HI R175, R9, R174, RZ, 0x3 ;  /* 0x000000ae09af3211 */ /* 0x000fe200078f18ff */
[----:B------:R-:W-:-:S06]  /*1f30*/  HFMA2.MMA R9, -RZ, RZ, 0, 0 ;  /* 0x00000000ff097435 */ /* 0x000fcc00000001ff */
[----:B------:R-:W-:Y:S01]  /*1f40*/  @P3 LEA.HI.SX32 R9, R175, R10, 0x1d ;  /* 0x0000000aaf093211 */ /* 0x000fe200078feaff */
[----:B------:R-:W-:Y:S06]  /*1f50*/  @!P0 BRA `(.L_x_3429) ;  /* 0x0000001000488947 */ /* 0x000fec0003800000 */
[----:B------:R-:W-:Y:S04]  /*1f60*/  BSSY B2, `(.L_x_3430) ;  /* 0x0000005000027945 */ /* 0x000fe80003800000 */
[----:B------:R-:W-:Y:S05]  /*1f70*/  @!P3 BRA `(.L_x_3431) ;  /* 0x00000000000cb947 */ /* 0x000fea0003800000 */
[----:B------:R-:W2:Y:S02]  /*1f80*/  LDC.64 R168, c[0x0][0x220] ;  /* 0x00008800ffa87b82 */ /* 0x000ea40000000a00 */
[----:B--2---:R-:W-:-:S06]  /*1f90*/  IMAD.WIDE.U32 R168, R9, 0x10, R168 ;  /* 0x0000001009a87825 */ /* 0x004fcc00078e00a8 */
[----:B------:R-:W5:Y:S02]  /*1fa0*/  LDG.E.128 R168, desc[UR4][R168.64] ;  /* 0x00000004a8a87981 */ /* 0x000f64000c1e1d00 */
.L_x_3431:
[----:B------:R-:W-:Y:S05]  /*1fb0*/  BSYNC B2 ;  /* 0x0000000000027941 */ /* 0x000fea0003800000 */
.L_x_3430:
[----:B------:R-:W-:Y:S04]  /*1fc0*/  BSSY B2, `(.L_x_3432) ;  /* 0x0000013000027945 */ /* 0x000fe80003800000 */
[----:B------:R-:W-:Y:S05]  /*1fd0*/  @P2 BRA `(.L_x_3433) ;  /* 0x00000000001c2947 */ /* 0x000fea0003800000 */
[----:B------:R-:W-:Y:S01]  /*1fe0*/  UISETP.NE.U32.AND UP0, UPT, UR6, URZ, UPT ;  /* 0x0000003f0600728c */ /* 0x000fe2000bf05070 */
[----:B------:R-:W-:-:S03]  /*1ff0*/  MOV R173, RZ ;  /* 0x000000ff00ad7202 */ /* 0x000fc60000000f00 */
[----:B------:R-:W-:-:S06]  /*2000*/  UISETP.NE.AND.EX UP0, UPT, UR7, URZ, UPT, UP0 ;  /* 0x0000003f0700728c */ /* 0x000fcc000bf05300 */
[----:B------:R-:W-:-:S13]  /*2010*/  PLOP3.LUT P4, PT, PT, PT, UP0, 0x80, 0x0 ;  /* 0x000000000000781c */ /* 0x000fda0003f8f008 */
[----:B------:R-:W-:Y:S05]  /*2020*/  @!P4 BRA `(.L_x_3434) ;  /* 0x000000000030c947 */ /* 0x000fea0003800000 */
[----:B-----5:R-:W-:Y:S01]  /*2030*/  SHF.L.U32 R173, R152, 0x10, RZ ;  /* 0x0000001098ad7819 */ /* 0x020fe200000006ff */
[----:B------:R-:W-:Y:S06]  /*2040*/  BRA `(.L_x_3434) ;  /* 0x0000000000287947 */ /* 0x000fec0003800000 */
.L_x_3433:
        /* <DEDUP_REMOVED lines=8> */
[----:B-----5:R-:W-:-:S04]  /*20d0*/  @P4 IMAD.U32 R172, R152, 0x10000, RZ ;  /* 0x0001000098ac4824 */ /* 0x020fc800078e00ff */
[----:B------:R-:W-:-:S07]  /*20e0*/  @P4 FADD.FTZ R173, R173, R172 ;  /* 0x000000acadad4221 */ /* 0x000fce0000010000 */
.L_x_3434:
[----:B------:R-:W-:Y:S05]  /*20f0*/  BSYNC B2 ;  /* 0x0000000000027941 */ /* 0x000fea0003800000 */
.L_x_3432:
[----:B------:R-:W-:Y:S01]  /*2100*/  ISETP.NE.U32.AND P5, PT, RZ, UR10, PT ;  /* 0x0000000aff007c0c */ /* 0x000fe2000bfa5070 */
[----:B------:R-:W-:Y:S03]  /*2110*/  BSSY B2, `(.L_x_3435) ;  /* 0x000000f000027945 */ /* 0x000fe60003800000 */
[----:B------:R-:W-:-:S13]  /*2120*/  ISETP.NE.AND.EX P5, PT, RZ, UR11, PT, P5 ;  /* 0x0000000bff007c0c */ /* 0x000fda000bfa5350 */
[----:B------:R-:W-:Y:S01]  /*2130*/  @P5 F2FP.BF16.F32.PACK_AB R172, RZ, R173 ;  /* 0x000000adffac523e */ /* 0x000fe200000010ff */
[----:B------:R-:W-:Y:S06]  /*2140*/  @!P3 BRA `(.L_x_3436) ;  /* 0x00000000002cb947 */ /* 0x000fec0003800000 */
[----:B-----5:R-:W-:Y:S01]  /*2150*/  LOP3.LUT P6, RZ, R194, 0xff, RZ, 0xc0, !PT ;  /* 0x000000ffc2ff7812 */ /* 0x020fe200078cc0ff */
[----:B------:R-:W-:Y:S01]  /*2160*/  FMUL.FTZ R173, R173, UR13 ;  /* 0x0000000dadad7c20 */ /* 0x000fe20008410000 */
[----:B------:R-:W-:-:S03]  /*2170*/  HFMA2.MMA R175, -RZ, RZ, 0, 0 ;  /* 0x00000000ffaf7435 */ /* 0x000fc600000001ff */
[----:B-1----:R-:W-:-:S04]  /*2180*/  FMUL.FTZ R178, R173, UR12 ;  /* 0x0000000cadb27c20 */ /* 0x002fc80008410000 */
[----:B------:R-:W-:-:S04]  /*2190*/  FMUL.FTZ R174, R44, R178 ;  /* 0x000000b22cae7220 */ /* 0x000fc80000410000 */
[----:B------:R-:W-:Y:S02]  /*21a0*/  @P6 SHF.L.U32 R173, R168, 0x10, RZ ;  /* 0x00000010a8ad6819 */ /* 0x000fe400000006ff */
[----:B------:R-:W-:-:S03]  /*21b0*/  FSEL R174, R174, RZ, P6 ;  /* 0x000000ffaeae7208 */ /* 0x000fc60003000000 */
[----:B------:R-:W-:Y:S01]  /*21c0*/  @P6 FMUL.FTZ R175, R178, R173 ;  /* 0x000000adb2af6220 */ /* 0x000fe20000410000 */
[----:B------:R-:W-:-:S03]  /*21d0*/  F2FP.BF16.F32.PACK_AB R174, RZ, R174 ;  /* 0x000000aeffae723e */ /* 0x000fc600000010ff */
[----:B------:R-:W-:Y:S01]  /*21e0*/  FADD.FTZ R128, R128, R175 ;  /* 0x000000af80807221 */ /* 0x000fe20000010000 */
[----:B------:R-:W-:-:S07]  /*21f0*/  PRMT R160, R174, 0x7610, R160 ;  /* 0x00007610aea07816 */ /* 0x000fce00000000a0 */
.L_x_3436:
[----:B------:R-:W-:Y:S05]  /*2200*/  BSYNC B2 ;  /* 0x0000000000027941 */ /* 0x000fea0003800000 */
.L_x_3435:
        /* <DEDUP_REMOVED lines=8> */
.L_x_3438:
[----:B0-----:R-:W-:Y:S02]  /*2290*/  ISETP.NE.AND P6, PT, R5, RZ, PT ;  /* 0x000000ff0500720c */ /* 0x001fe40003fc5270 */
[----:B-----5:R-:W-:Y:S02]  /*22a0*/  @P4 PRMT R174, R152, 0x7632, R174 ;  /* 0x0000763298ae4816 */ /* 0x020fe400000000ae */
[----:B------:R-:W-:Y:S02]  /*22b0*/  FSEL R173, R176, RZ, !P6 ;  /* 0x000000ffb0ad7208 */ /* 0x000fe40007000000 */
[----:B------:R-:W-:-:S03]  /*22c0*/  @P4 SHF.L.U32 R174, R174, 0x10, RZ ;  /* 0x00000010aeae4819 */ /* 0x000fc600000006ff */
[----:B------:R-:W-:-:S04]  /*22d0*/  FFMA.FTZ R172, R20, R177, R173 ;  /* 0x000000b114ac7223 */ /* 0x000fc800000100ad */
[----:B------:R-:W-:-:S04]  /*22e0*/  FADD.FTZ R173, R17, -R172 ;  /* 0x800000ac11ad7221 */ /* 0x000fc80000010000 */
[----:B------:R-:W-:-:S04]  /*22f0*/  FMUL.FTZ R173, R2, R173 ;  /* 0x000000ad02ad7220 */ /* 0x000fc80000410000 */
[----:B------:R-:W-:-:S07]  /*2300*/  @P4 FADD.FTZ R173, R173, R174 ;  /* 0x000000aeadad4221 */ /* 0x000fce0000010000 */
.L_x_3439:
[----:B------:R-:W-:Y:S05]  /*2310*/  BSYNC B2 ;  /* 0x0000000000027941 */ /* 0x000fea0003800000 */
.L_x_3437:
[----:B------:R-:W-:Y:S01]  /*2320*/  BSSY B2, `(.L_x_3440) ;  /* 0x000000f000027945 */ /* 0x000fe20003800000 */
[----:B------:R-:W-:-:S03]  /*2330*/  @P5 F2FP.BF16.F32.PACK_AB R172, RZ, R173 ;  /* 0x000000adffac523e */ /* 0x000fc600000010ff */
[----:B------:R-:W-:Y:S05]  /*2340*/  @!P3 BRA `(.L_x_3441) ;  /* 0x000000000030b947 */ /* 0x000fea0003800000 */
[----:B-----5:R-:W-:Y:S01]  /*2350*/  LOP3.LUT P6, RZ, R194, 0xff00, RZ, 0xc0, !PT ;  /* 0x0000ff00c2ff7812 */ /* 0x020fe200078cc0ff */
[----:B------:R-:W-:Y:S01]  /*2360*/  FMUL.FTZ R173, R173, UR13 ;  /* 0x0000000dadad7c20 */ /* 0x000fe20008410000 */
[----:B------:R-:W-:-:S03]  /*2370*/  HFMA2.MMA R174, -RZ, RZ, 0, 0 ;  /* 0x00000000ffae7435 */ /* 0x000fc600000001ff */
[----:B-1----:R-:W-:-:S04]  /*2380*/  FMUL.FTZ R178, R173, UR12 ;  /* 0x0000000cadb27c20 */ /* 0x002fc80008410000 */
[----:B------:R-:W-:-:S04]  /*2390*/  FMUL.FTZ R175, R45, R178 ;  /* 0x000000b22daf7220 */ /* 0x000fc80000410000 */
[----:B------:R-:W-:Y:S02]  /*23a0*/  @P6 PRMT R173, R168, 0x7632, R173 ;  /* 0x00007632a8ad6816 */ /* 0x000fe400000000ad */
[----:B------:R-:W-:Y:S02]  /*23b0*/  FSEL R175, R175, RZ, P6 ;  /* 0x000000ffafaf7208 */ /* 0x000fe40003000000 */
[----:B------:R-:W-:Y:S02]  /*23c0*/  @P6 SHF.L.U32 R173, R173, 0x10, RZ ;  /* 0x00000010adad6819 */ /* 0x000fe400000006ff */
[----:B------:R-:W-:-:S03]  /*23d0*/  F2FP.BF16.F32.PACK_AB R175, RZ, R175 ;  /* 0x000000afffaf723e */ /* 0x000fc600000010ff */
[----:B------:R-:W-:Y:S01]  /*23e0*/  @P6 FMUL.FTZ R174, R178, R173 ;  /* 0x000000adb2ae6220 */ /* 0x000fe20000410000 */
[----:B------:R-:W-:-:S03]  /*23f0*/  PRMT R160, R160, 0x5410, R175 ;  /* 0x00005410a0a07816 */ /* 0x000fc600000000af */
[----:B------:R-:W-:-:S07]  /*2400*/  FADD.FTZ R129, R129, R174 ;  /* 0x000000ae81817221 */ /* 0x000fce0000010000 */
.L_x_3441:
[----:B------:R-:W-:Y:S05]  /*2410*/  BSYNC B2 ;  /* 0x0000000000027941 */ /* 0x000fea0003800000 */
.L_x_3440:
[----:B------:R-:W-:Y:S01]  /*2420*/  BSSY B2, `(.L_x_3442) ;  /* 0x000000e000027945 */ /* 0x000fe20003800000 */
[----:B------:R-:W-:-:S03]  /*2430*/  @P5 PRMT R164, R164, 0x5410, R172 ;  /* 0x00005410a4a45816 */ /* 0x000fc600000000ac */
[----:B------:R-:W-:Y:S05]  /*2440*/  @P2 BRA `(.L_x_3443) ;  /* 0x0000000000102947 */ /* 0x000fea0003800000 */
[----:B------:R-:W-:Y:S01]  /*2450*/  IMAD.MOV.U32 R173, RZ, RZ, RZ ;  /* 0x000000ffffad7224 */ /* 0x000fe200078e00ff */
[----:B------:R-:W-:Y:S06]  /*2460*/  @!P4 BRA `(.L_x_3444) ;  /* 0x000000000024c947 */ /* 0x000fec0003800000 */
[----:B-----5:R-:W-:Y:S01]  /*2470*/  SHF.L.U32 R173, R153, 0x10, RZ ;  /* 0x0000001099ad7819 */ /* 0x020fe200000006ff */
[----:B------:R-:W-:Y:S06]  /*2480*/  BRA `(.L_x_3444) ;  /* 0x00000000001c7947 */ /* 0x000fec0003800000 */
.L_x_3443:
[----:B0-----:R-:W-:-:S04]  /*2490*/  ISETP.NE.AND P6, PT, R5, RZ, PT ;  /* 0x000000ff0500720c */ /* 0x001fc80003fc5270 */
[----:B------:R-:W-:-:S05]  /*24a0*/  FSEL R172, R176, RZ, !P6 ;  /* 0x000000ffb0ac7208 */ /* 0x000fca0007000000 */
[----:B------:R-:W-:Y:S01]  /*24b0*/  FFMA.FTZ R173, R11, R177, R172 ;  /* 0x000000b10bad7223 */ /* 0x000fe200000100ac */
[----:B-----5:R-:W-:-:S03]  /*24c0*/  @P4 SHF.L.U32 R172, R153, 0x10, RZ ;  /* 0x0000001099ac4819 */ /* 0x020fc600000006ff */
[----:B------:R-:W-:-:S04]  /*24d0*/  FADD.FTZ R173, R14, -R173 ;  /* 0x800000ad0ead7221 */ /* 0x000fc80000010000 */
[----:B------:R-:W-:-:S04]  /*24e0*/  FMUL.FTZ R173, R2, R173 ;  /* 0x000000ad02ad7220 */ /* 0x000fc80000410000 */
[----:B------:R-:W-:-:S07]  /*24f0*/  @P4 FADD.FTZ R173, R173, R172 ;  /* 0x000000acadad4221 */ /* 0x000fce0000010000 */
.L_x_3444:
[----:B------:R-:W-:Y:S05]  /*2500*/  BSYNC B2 ;  /* 0x0000000000027941 */ /* 0x000fea0003800000 */
.L_x_3442:
[----:B------:R-:W-:Y:S01]  /*2510*/  BSSY B2, `(.L_x_3445) ;  /* 0x000000e000027945 */ /* 0x000fe20003800000 */
[----:B------:R-:W-:-:S03]  /*2520*/  @P5 F2FP.BF16.F32.PACK_AB R172, RZ, R173 ;  /* 0x000000adffac523e */ /* 0x000fc600000010ff */
[----:B------:R-:W-:Y:S05]  /*2530*/  @!P3 BRA `(.L_x_3446) ;  /* 0x00000000002cb947 */ /* 0x000fea0003800000 */
[----:B------:R-:W-:Y:S01]  /*2540*/  FMUL.FTZ R173, R173, UR13 ;  /* 0x0000000dadad7c20 */ /* 0x000fe20008410000 */
[----:B-----5:R-:W-:Y:S02]  /*2550*/  LOP3.LUT P6, RZ, R194, 0xff0000, RZ, 0xc0, !PT ;  /* 0x00ff0000c2ff7812 */ /* 0x020fe400078cc0ff */
[----:B------:R-:W-:Y:S01]  /*2560*/  MOV R175, RZ ;  /* 0x000000ff00af7202 */ /* 0x000fe20000000f00 */
[----:B-1----:R-:W-:-:S04]  /*2570*/  FMUL.FTZ R178, R173, UR12 ;  /* 0x0000000cadb27c20 */ /* 0x002fc80008410000 */
[----:B------:R-:W-:-:S05]  /*2580*/  FMUL.FTZ R174, R46, R178 ;  /* 0x000000b22eae7220 */ /* 0x000fca0000410000 */
[----:B------:R-:W-:Y:S01]  /*2590*/  FSEL R174, R174, RZ, P6 ;  /* 0x000000ffaeae7208 */ /* 0x000fe20003000000 */
[----:B------:R-:W-:-:S03]  /*25a0*/  @P6 IMAD.U32 R173, R169, 0x10000, RZ ;  /* 0x00010000a9ad6824 */ /* 0x000fc600078e00ff */
[----:B------:R-:W-:Y:S01]  /*25b0*/  F2FP.BF16.F32.PACK_AB R174, RZ, R174 ;  /* 0x000000aeffae723e */ /* 0x000fe200000010ff */
[----:B------:R-:W-:-:S03]  /*25c0*/  @P6 FMUL.FTZ R175, R178, R173 ;  /* 0x000000adb2af6220 */ /* 0x000fc60000410000 */
[----:B------:R-:W-:Y:S01]  /*25d0*/  PRMT R161, R174, 0x7610, R161 ;  /* 0x00007610aea17816 */ /* 0x000fe200000000a1 */
[----:B------:R-:W-:-:S07]  /*25e0*/  FADD.FTZ R130, R130, R175 ;  /* 0x000000af82827221 */ /* 0x000fce0000010000 */
.L_x_3446:
[----:B------:R-:W-:Y:S05]  /*25f0*/  BSYNC B2 ;  /* 0x0000000000027941 */ /* 0x000fea0003800000 */
.L_x_3445:
        /* <DEDUP_REMOVED lines=8> */
.L_x_3448:
        /* <DEDUP_REMOVED lines=8> */
.L_x_3449:
[----:B------:R-:W-:Y:S05]  /*2700*/  BSYNC B2 ;  /* 0x0000000000027941 */ /* 0x000fea0003800000 */
.L_x_3447:
[----:B------:R-:W-:Y:S01]  /*2710*/  BSSY B2, `(.L_x_3450) ;  /* 0x000000f000027945 */ /* 0x000fe20003800000 */
[----:B------:R-:W-:-:S03]  /*2720*/  @P5 F2FP.BF16.F32.PACK_AB R172, RZ, R173 ;  /* 0x000000adffac523e */ /* 0x000fc600000010ff */
[----:B------:R-:W-:Y:S05]  /*2730*/  @!P3 BRA `(.L_x_3451) ;  /* 0x000000000030b947 */ /* 0x000fea0003800000 */
[----:B-----5:R-:W-:Y:S01]  /*2740*/  LOP3.LUT P6, RZ, R194, 0xff000000, RZ, 0xc0, !PT ;  /* 0xff000000c2ff7812 */ /* 0x020fe200078cc0ff */
[----:B------:R-:W-:Y:S01]  /*2750*/  FMUL.FTZ R173, R173, UR13 ;  /* 0x0000000dadad7c20 */ /* 0x000fe20008410000 */
[----:B------:R-:W-:-:S03]  /*2760*/  IMAD.MOV.U32 R174, RZ, RZ, RZ ;  /* 0x000000ffffae7224 */ /* 0x000fc600078e00ff */
        /* <DEDUP_REMOVED lines=9> */
.L_x_3451:
[----:B------:R-:W-:Y:S05]  /*2800*/  BSYNC B2 ;  /* 0x0000000000027941 */ /* 0x000fea0003800000 */
.L_x_3450:
[----:B------:R-:W-:Y:S01]  /*2810*/  BSSY B2, `(.L_x_3452) ;  /* 0x000000e000027945 */ /* 0x000fe20003800000 */
[----:B------:R-:W-:-:S03]  /*2820*/  @P5 PRMT R165, R165, 0x5410, R172 ;  /* 0x00005410a5a55816 */ /* 0x000fc600000000ac */
[----:B------:R-:W-:Y:S05]  /*2830*/  @P2 BRA `(.L_x_3453) ;  /* 0x0000000000102947 */ /* 0x000fea0003800000 */
[----:B------:R-:W-:Y:S01]  /*2840*/  MOV R173, RZ ;  /* 0x000000ff00ad7202 */ /* 0x000fe20000000f00 */
[----:B------:R-:W-:Y:S06]  /*2850*/  @!P4 BRA `(.L_x_3454) ;  /* 0x000000000024c947 */ /* 0x000fec0003800000 */
[----:B-----5:R-:W-:Y:S01]  /*2860*/  SHF.L.U32 R173, R154, 0x10, RZ ;  /* 0x000000109aad7819 */ /* 0x020fe200000006ff */
[----:B------:R-:W-:Y:S06]  /*2870*/  BRA `(.L_x_3454) ;  /* 0x00000000001c7947 */ /* 0x000fec0003800000 */
.L_x_3453:
[----:B0-----:R-:W-:-:S04]  /*2880*/  ISETP.NE.AND P6, PT, R5, RZ, PT ;  /* 0x000000ff0500720c */ /* 0x001fc80003fc5270 */
[----:B------:R-:W-:-:S05]  /*2890*/  FSEL R172, R176, RZ, !P6 ;  /* 0x000000ffb0ac7208 */ /* 0x000fca0007000000 */
[----:B------:R-:W-:Y:S01]  /*28a0*/  FFMA.FTZ R173, R13, R177, R172 ;  /* 0x000000b10dad7223 */ /* 0x000fe200000100ac */
[----:B-----5:R-:W-:-:S03]  /*28b0*/  @P4 IMAD.U32 R172, R154, 0x10000, RZ ;  /* 0x000100009aac4824 */ /* 0x020fc600078e00ff */
[----:B------:R-:W-:-:S04]  /*28c0*/  FADD.FTZ R173, R16, -R173 ;  /* 0x800000ad10ad7221 */ /* 0x000fc80000010000 */
[----:B------:R-:W-:-:S04]  /*28d0*/  FMUL.FTZ R173, R2, R173 ;  /* 0x000000ad02ad7220 */ /* 0x000fc80000410000 */
[----:B------:R-:W-:-:S07]  /*28e0*/  @P4 FADD.FTZ R173, R173, R172 ;  /* 0x000000acadad4221 */ /* 0x000fce0000010000 */
.L_x_3454:
[----:B------:R-:W-:Y:S05]  /*28f0*/  BSYNC B2 ;  /* 0x0000000000027941 */ /* 0x000fea0003800000 */
.L_x_3452:
        /* <DEDUP_REMOVED lines=14> */
.L_x_3456:
[----:B------:R-:W-:Y:S05]  /*29e0*/  BSYNC B2 ;  /* 0x0000000000027941 */ /* 0x000fea0003800000 */
.L_x_3455:
        /* <DEDUP_REMOVED lines=8> */
.L_x_3458:
        /* <DEDUP_REMOVED lines=8> */
.L_x_3459:
[----:B------:R-:W-:Y:S05]  /*2af0*/  BSYNC B2 ;  /* 0x0000000000027941 */ /* 0x000fea0003800000 */
.L_x_3457:
        /* <DEDUP_REMOVED lines=15> */
.L_x_3461:
[----:B------:R-:W-:Y:S05]  /*2bf0*/  BSYNC B2 ;  /* 0x0000000000027941 */ /* 0x000fea0003800000 */
.L_x_3460:
[----:B------:R-:W-:Y:S01]  /*2c00*/  BSSY B2, `(.L_x_3462) ;  /* 0x000000e000027945 */ /* 0x000fe20003800000 */
[----:B------:R-:W-:-:S03]  /*2c10*/  @P5 PRMT R166, R166, 0x5410, R172 ;  /* 0x00005410a6a65816 */ /* 0x000fc600000000ac */
[----:B------:R-:W-:Y:S05]  /*2c20*/  @P2 BRA `(.L_x_3463) ;  /* 0x0000000000102947 */ /* 0x000fea0003800000 */
[----:B------:R-:W-:Y:S01]  /*2c30*/  IMAD.MOV.U32 R173, RZ, RZ, RZ ;  /* 0x000000ffffad7224 */ /* 0x000fe200078e00ff */
[----:B------:R-:W-:Y:S06]  /*2c40*/  @!P4 BRA `(.L_x_3464) ;  /* 0x000000000024c947 */ /* 0x000fec0003800000 */
[----:B-----5:R-:W-:Y:S01]  /*2c50*/  SHF.L.U32 R173, R155, 0x10, RZ ;  /* 0x000000109bad7819 */ /* 0x020fe200000006ff */
[----:B------:R-:W-:Y:S06]  /*2c60*/  BRA `(.L_x_3464) ;  /* 0x00000000001c7947 */ /* 0x000fec0003800000 */
.L_x_3463:
[----:B0-----:R-:W-:-:S04]  /*2c70*/  ISETP.NE.AND P6, PT, R5, RZ, PT ;  /* 0x000000ff0500720c */ /* 0x001fc80003fc5270 */
[----:B------:R-:W-:-:S05]  /*2c80*/  FSEL R172, R176, RZ, !P6 ;  /* 0x000000ffb0ac7208 */ /* 0x000fca0007000000 */
[----:B------:R-:W-:Y:S01]  /*2c90*/  FFMA.FTZ R173, R15, R177, R172 ;  /* 0x000000b10fad7223 */ /* 0x000fe200000100ac */
[----:B-----5:R-:W-:-:S03]  /*2ca0*/  @P4 SHF.L.U32 R172, R155, 0x10, RZ ;  /* 0x000000109bac4819 */ /* 0x020fc600000006ff */
[----:B------:R-:W-:-:S04]  /*2cb0*/  FADD.FTZ R173, R18, -R173 ;  /* 0x800000ad12ad7221 */ /* 0x000fc80000010000 */
[----:B------:R-:W-:-:S04]  /*2cc0*/  FMUL.FTZ R173, R2, R173 ;  /* 0x000000ad02ad7220 */ /* 0x000fc80000410000 */
[----:B------:R-:W-:-:S07]  /*2cd0*/  @P4 FADD.FTZ R173, R173, R172 ;  /* 0x000000acadad4221 */ /* 0x000fce0000010000 */
.L_x_3464:
[----:B------:R-:W-:Y:S05]  /*2ce0*/  BSYNC B2 ;  /* 0x0000000000027941 */ /* 0x000fea0003800000 */
.L_x_3462:
        /* <DEDUP_REMOVED lines=14> */
.L_x_3466:
[----:B------:R-:W-:Y:S05]  /*2dd0*/  BSYNC B2 ;  /* 0x0000000000027941 */ /* 0x000fea0003800000 */
.L_x_3465:
[----:B------:R-:W-:Y:S01]  /*2de0*/  BSSY B2, `(.L_x_3467) ;  /* 0x0000010000027945 */ /* 0x000fe20003800000 */
[----:B------:R-:W-:-:S03]  /*2df0*/  @P5 PRMT R167, R172, 0x7610, R167 ;  /* 0x00007610aca75816 */ /* 0x000fc600000000a7 */
[----:B------:R-:W-:Y:S05]  /*2e00*/  @P2 BRA `(.L_x_3468) ;  /* 0x0000000000142947 */ /* 0x000fea0003800000 */
[----:B-1----:R-:W-:Y:S01]  /*2e10*/  HFMA2.MMA R178, -RZ, RZ, 0, 0 ;  /* 0x00000000ffb27435 */ /* 0x002fe200000001ff */
[----:B------:R-:W-:Y:S10]  /*2e20*/  @!P4 BRA `(.L_x_3469) ;  /* 0x00000000002cc947 */ /* 0x000ff40003800000 */
[----:B-----5:R-:W-:-:S04]  /*2e30*/  PRMT R178, R155, 0x7632, R178 ;  /* 0x000076329bb27816 */ /* 0x020fc800000000b2 */
[----:B------:R-:W-:Y:S01]  /*2e40*/  SHF.L.U32 R178, R178, 0x10, RZ ;  /* 0x00000010b2b27819 */ /* 0x000fe200000006ff */
[----:B------:R-:W-:Y:S06]  /*2e50*/  BRA `(.L_x_3469) ;  /* 0x0000000000207947 */ /* 0x000fec0003800000 */
.L_x_3468:
[----:B0-----:R-:W-:Y:S02]  /*2e60*/  ISETP.NE.AND P6, PT, R5, RZ, PT ;  /* 0x000000ff0500720c */ /* 0x001fe40003fc5270 */
[----:B-----5:R-:W-:Y:S02]  /*2e70*/  @P4 PRMT R174, R155, 0x7632, R174 ;  /* 0x000076329bae4816 */ /* 0x020fe400000000ae */
[----:B------:R-:W-:Y:S02]  /*2e80*/  FSEL R173, R176, RZ, !P6 ;  /* 0x000000ffb0ad7208 */ /* 0x000fe40007000000 */
[----:B------:R-:W-:-:S03]  /*2e90*/  @P4 SHF.L.U32 R175, R174, 0x10, RZ ;  /* 0x00000010aeaf4819 */ /* 0x000fc600000006ff */
[----:B------:R-:W-:-:S04]  /*2ea0*/  FFMA.FTZ R172, R26, R177, R173 ;  /* 0x000000b11aac7223 */ /* 0x000fc800000100ad */
[----:B------:R-:W-:-:S04]  /*2eb0*/  FADD.FTZ R173, R23, -R172 ;  /* 0x800000ac17ad7221 */ /* 0x000fc80000010000 */
[----:B-1----:R-:W-:-:S04]  /*2ec0*/  FMUL.FTZ R178, R2, R173 ;  /* 0x000000ad02b27220 */ /* 0x002fc80000410000 */
[----:B------:R-:W-:-:S07]  /*2ed0*/  @P4 FADD.FTZ R178, R178, R175 ;  /* 0x000000afb2b24221 */ /* 0x000fce0000010000 */
.L_x_3469:
[----:B------:R-:W-:Y:S05]  /*2ee0*/  BSYNC B2 ;  /* 0x0000000000027941 */ /* 0x000fea0003800000 */
.L_x_3467:
        /* <DEDUP_REMOVED lines=8> */
[----:B-----5:R-:W-:Y:S01]  /*2f70*/  LOP3.LUT P4, RZ, R195, 0xff000000, RZ, 0xc0, !PT ;  /* 0xff000000c3ff7812 */ /* 0x020fe2000788c0ff */
[----:B------:R-:W-:-:S04]  /*2f80*/  FMUL.FTZ R178, R178, UR13 ;  /* 0x0000000db2b27c20 */ /* 0x000fc80008410000 */
[----:B------:R-:W-:Y:S01]  /*2f90*/  FMUL.FTZ R220, R178, UR12 ;  /* 0x0000000cb2dc7c20 */ /* 0x000fe20008410000 */
[----:B------:R-:W-:-:S03]  /*2fa0*/  IMAD.MOV.U32 R178, RZ, RZ, RZ ;  /* 0x000000ffffb27224 */ /* 0x000fc600078e00ff */
        /* <DEDUP_REMOVED lines=8> */
.L_x_3471:
[----:B------:R-:W-:Y:S05]  /*3030*/  BSYNC B2 ;  /* 0x0000000000027941 */ /* 0x000fea0003800000 */
.L_x_3470:
[----:B------:R2:W-:Y:S01]  /*3040*/  @P5 STG.E.128 desc[UR4][R174.64], R164 ;  /* 0x000000a4ae005986 */ /* 0x0005e2000c101d04 */
[----:B------:R-:W-:Y:S02]  /*3050*/  IADD3 R8, R8, 0x20, RZ ;  /* 0x0000002008087810 */ /* 0x000fe40007ffe0ff */
[----:B------:R-:W-:Y:S01]  /*3060*/  IADD3 R9, R9, 0x20, RZ ;  /* 0x0000002009097810 */ /* 0x000fe20007ffe0ff */
[----:B------:R2:W-:Y:S06]  /*3070*/  @P3 STG.E.128 desc[UR4][R172.64], R160 ;  /* 0x000000a0ac003986 */ /* 0x0005ec000c101d04 */
.L_x_3429:
[----:B------:R-:W-:Y:S05]  /*3080*/  BSYNC B1 ;  /* 0x0000000000017941 */ /* 0x000fea0003800000 */
.L_x_3428:
[----:B------:R-:W-:Y:S04]  /*3090*/  BSSY B1, `(.L_x_3472) ;  /* 0x0000114000017945 */ /* 0x000fe80003800000 */
[----:B------:R-:W-:Y:S05]  /*30a0*/  @!P1 BRA `(.L_x_3473) ;  /* 0x0000001000489947 */ /* 0x000fea0003800000 */
[----:B------:R-:W-:Y:S04]  /*30b0*/  BSSY B2, `(.L_x_3474) ;  /* 0x0000005000027945 */ /* 0x000fe80003800000 */
[----:B------:R-:W-:Y:S05]  /*30c0*/  @!P3 BRA `(.L_x_3475) ;  /* 0x00000000000cb947 */ /* 0x000fea0003800000 */
[----:B-----5:R-:W3:Y:S02]  /*30d0*/  LDC.64 R168, c[0x0][0x220] ;  /* 0x00008800ffa87b82 */ /* 0x020ee40000000a00 */
[----:B---3--:R-:W-:-:S06]  /*30e0*/  IMAD.WIDE.U32 R168, R9, 0x10, R168 ;  /* 0x0000001009a87825 */ /* 0x008fcc00078e00a8 */
[----:B------:R-:W5:Y:S02]  /*30f0*/  LDG.E.128 R168, desc[UR4][R168.64] ;  /* 0x00000004a8a87981 */ /* 0x000f64000c1e1d00 */
.L_x_3475:
[----:B------:R-:W-:Y:S05]  /*3100*/  BSYNC B2 ;  /* 0x0000000000027941 */ /* 0x000fea0003800000 */
.L_x_3474:
[----:B------:R-:W-:Y:S04]  /*3110*/  BSSY B2, `(.L_x_3476) ;  /* 0x0000013000027945 */ /* 0x000fe80003800000 */
[----:B------:R-:W-:Y:S05]  /*3120*/  @P2 BRA `(.L_x_3477) ;  /* 0x00000000001c2947 */ /* 0x000fea0003800000 */
[----:B------:R-:W-:Y:S01]  /*3130*/  UISETP.NE.U32.AND UP0, UPT, UR6, URZ, UPT ;  /* 0x0000003f0600728c */ /* 0x000fe2000bf05070 */
[----:B--2---:R-:W-:-:S03]  /*3140*/  IMAD.MOV.U32 R173, RZ, RZ, RZ ;  /* 0x000000ffffad7224 */ /* 0x004fc600078e00ff */
[----:B------:R-:W-:-:S06]  /*3150*/  UISETP.NE.AND.EX UP0, UPT, UR7, URZ, UPT, UP0 ;  /* 0x0000003f0700728c */ /* 0x000fcc000bf05300 */
[----:B------:R-:W-:-:S13]  /*3160*/  PLOP3.LUT P4, PT, PT, PT, UP0, 0x80, 0x0 ;  /* 0x000000000000781c */ /* 0x000fda0003f8f008 */
[----:B------:R-:W-:Y:S05]  /*3170*/  @!P4 BRA `(.L_x_3478) ;  /* 0x000000000030c947 */ /* 0x000fea0003800000 */
[----:B-----5:R-:W-:Y:S01]  /*3180*/  SHF.L.U32 R173, R156, 0x10, RZ ;  /* 0x000000109cad7819 */ /* 0x020fe200000006ff */
[----:B------:R-:W-:Y:S06]  /*3190*/  BRA `(.L_x_3478) ;  /* 0x0000000000287947 */ /* 0x000fec0003800000 */
.L_x_3477:
[----:B------:R-:W-:Y:S01]  /*31a0*/  UISETP.NE.U32.AND UP0, UPT, UR6, URZ, UPT ;  /* 0x0000003f0600728c */ /* 0x000fe2000bf05070 */
[----:B0-----:R-:W-:-:S03]  /*31b0*/  ISETP.NE.AND P5, PT, R5, RZ, PT ;  /* 0x000000ff0500720c */ /* 0x001fc60003fa5270 */
[----:B------:R-:W-:Y:S01]  /*31c0*/  UISETP.NE.AND.EX UP0, UPT, UR7, URZ, UPT, UP0 ;  /* 0x0000003f0700728c */ /* 0x000fe2000bf05300 */
[----:B--2---:R-:W-:-:S05]  /*31d0*/  FSEL R172, R176, RZ, !P5 ;  /* 0x000000ffb0ac7208 */ /* 0x004fca0006800000 */
[----:B------:R-:W-:Y:S01]  /*31e0*/  PLOP3.LUT P4, PT, PT, PT, UP0, 0x80, 0x0 ;  /* 0x000000000000781c */ /* 0x000fe20003f8f008 */
[----:B------:R-:W-:-:S04]  /*31f0*/  FFMA.FTZ R173, R27, R177, R172 ;  /* 0x000000b11bad7223 */ /* 0x000fc800000100ac */
[----:B------:R-:W-:-:S04]  /*3200*/  FADD.FTZ R173, R180, -R173 ;  /* 0x800000adb4ad7221 */ /* 0x000fc80000010000 */
[----:B------:R-:W-:-:S04]  /*3210*/  FMUL.FTZ R173, R2, R173 ;  /* 0x000000ad02ad7220 */ /* 0x000fc80000410000 */
[----:B-----5:R-:W-:-:S05]  /*3220*/  @P4 SHF.L.U32 R172, R156, 0x10, RZ ;  /* 0x000000109cac4819 */ /* 0x020fca00000006ff */
[----:B------:R-:W-:-:S07]  /*3230*/  @P4 FADD.FTZ R173, R173, R172 ;  /* 0x000000acadad4221 */ /* 0x000fce0000010000 */
.L_x_3478:
[----:B------:R-:W-:Y:S05]  /*3240*/  BSYNC B2 ;  /* 0x0000000000027941 */ /* 0x000fea0003800000 */
.L_x_3476:
[----:B------:R-:W-:Y:S01]  /*3250*/  ISETP.NE.U32.AND P5, PT, RZ, UR10, PT ;  /* 0x0000000aff007c0c */ /* 0x000fe2000bfa5070 */
[----:B------:R-:W-:Y:S03]  /*3260*/  BSSY B2, `(.L_x_3479) ;  /* 0x000000f000027945 */ /* 0x000fe60003800000 */
[----:B------:R-:W-:-:S13]  /*3270*/  ISETP.NE.AND.EX P5, PT, RZ, UR11, PT, P5 ;  /* 0x0000000bff007c0c */ /* 0x000fda000bfa5350 */
[----:B------:R-:W-:Y:S01]  /*3280*/  @P5 F2FP.BF16.F32.PACK_AB R172, RZ, R173 ;  /* 0x000000adffac523e */ /* 0x000fe200000010ff */
[----:B------:R-:W-:Y:S06]  /*3290*/  @!P3 BRA `(.L_x_3480) ;  /* 0x00000000002cb947 */ /* 0x000fec0003800000 */
        /* <DEDUP_REMOVED lines=11> */
.L_x_3480:
[----:B------:R-:W-:Y:S05]  /*3350*/  BSYNC B2 ;  /* 0x0000000000027941 */ /* 0x000fea0003800000 */
.L_x_3479:
        /* <DEDUP_REMOVED lines=8> */
.L_x_3482:
        /* <DEDUP_REMOVED lines=8> */
.L_x_3483:
[----:B------:R-:W-:Y:S05]  /*3460*/  BSYNC B2 ;  /* 0x0000000000027941 */ /* 0x000fea0003800000 */
.L_x_3481:
        /* <DEDUP_REMOVED lines=15> */
.L_x_3485:
[----:B------:R-:W-:Y:S05]  /*3560*/  BSYNC B2 ;  /* 0x0000000000027941 */ /* 0x000fea0003800000 */
.L_x_3484:
[----:B------:R-:W-:Y:S01]  /*3570*/  BSSY B2, `(.L_x_3486) ;  /* 0x000000e000027945 */ /* 0x000fe20003800000 */
[----:B------:R-:W-:-:S03]  /*3580*/  @P5 PRMT R164, R164, 0x5410, R172 ;  /* 0x00005410a4a45816 */ /* 0x000fc600000000ac */
[----:B------:R-:W-:Y:S05]  /*3590*/  @P2 BRA `(.L_x_3487) ;  /* 0x0000000000102947 */ /* 0x000fea0003800000 */
[----:B------:R-:W-:Y:S01]  /*35a0*/  MOV R173, RZ ;  /* 0x000000ff00ad7202 */ /* 0x000fe20000000f00 */
[----:B------:R-:W-:Y:S06]  /*35b0*/  @!P4 BRA `(.L_x_3488) ;  /* 0x000000000024c947 */ /* 0x000fec0003800000 */
[----:B-----5:R-:W-:Y:S01]  /*35c0*/  SHF.L.U32 R173, R157, 0x10, RZ ;  /* 0x000000109dad7819 */ /* 0x020fe200000006ff */
[----:B------:R-:W-:Y:S06]  /*35d0*/  BRA `(.L_x_3488) ;  /* 0x00000000001c7947 */ /* 0x000fec0003800000 */
.L_x_3487:
[----:B0-----:R-:W-:-:S04]  /*35e0*/  ISETP.NE.AND P6, PT, R5, RZ, PT ;  /* 0x000000ff0500720c */ /* 0x001fc80003fc5270 */
[----:B------:R-:W-:-:S05]  /*35f0*/  FSEL R172, R176, RZ, !P6 ;  /* 0x000000ffb0ac7208 */ /* 0x000fca0007000000 */
[----:B------:R-:W-:Y:S01]  /*3600*/  FFMA.FTZ R173, R181, R177, R172 ;  /* 0x000000b1b5ad7223 */ /* 0x000fe200000100ac */
[----:B-----5:R-:W-:-:S03]  /*3610*/  @P4 IMAD.U32 R172, R157, 0x10000, RZ ;  /* 0x000100009dac4824 */ /* 0x020fc600078e00ff */
[----:B------:R-:W-:-:S04]  /*3620*/  FADD.FTZ R173, R182, -R173 ;  /* 0x800000adb6ad7221 */ /* 0x000fc80000010000 */
[----:B------:R-:W-:-:S04]  /*3630*/  FMUL.FTZ R173, R2, R173 ;  /* 0x000000ad02ad7220 */ /* 0x000fc80000410000 */
[----:B------:R-:W-:-:S07]  /*3640*/  @P4 FADD.FTZ R173, R173, R172 ;  /* 0x000000acadad4221 */ /* 0x000fce0000010000 */
.L_x_3488:
[----:B------:R-:W-:Y:S05]  /*3650*/  BSYNC B2 ;  /* 0x0000000000027941 */ /* 0x000fea0003800000 */
.L_x_3486:
        /* <DEDUP_REMOVED lines=14> */
.L_x_3490:
[----:B------:R-:W-:Y:S05]  /*3740*/  BSYNC B2 ;  /* 0x0000000000027941 */ /* 0x000fea0003800000 */
.L_x_3489:
        /* <DEDUP_REMOVED lines=8> */
.L_x_3492:
        /* <DEDUP_REMOVED lines=8> */
.L_x_3493:
[----:B------:R-:W-:Y:S05]  /*3850*/  BSYNC B2 ;  /* 0x0000000000027941 */ /* 0x000fea0003800000 */
.L_x_3491:
        /* <DEDUP_REMOVED lines=15> */
.L_x_3495:
[----:B------:R-:W-:Y:S05]  /*3950*/  BSYNC B2 ;  /* 0x0000000000027941 */ /* 0x000fea0003800000 */
.L_x_3494:
[----:B------:R-:W-:Y:S01]  /*3960*/  BSSY B2, `(.L_x_3496) ;  /* 0x000000e000027945 */ /* 0x000fe20003800000 */
[----:B------:R-:W-:-:S03]  /*3970*/  @P5 PRMT R165, R165, 0x5410, R172 ;  /* 0x00005410a5a55816 */ /* 0x000fc600000000ac */
[----:B------:R-:W-:Y:S05]  /*3980*/  @P2 BRA `(.L_x_3497) ;  /* 0x0000000000102947 */ /* 0x000fea0003800000 */
[----:B------:R-:W-:Y:S01]  /*3990*/  IMAD.MOV.U32 R173, RZ, RZ, RZ ;  /* 0x000000ffffad7224 */ /* 0x000fe200078e00ff */
[----:B------:R-:W-:Y:S06]  /*39a0*/  @!P4 BRA `(.L_x_3498) ;  /* 0x000000000024c947 */ /* 0x000fec0003800000 */
[----:B-----5:R-:W-:Y:S01]  /*39b0*/  SHF.L.U32 R173, R158, 0x10, RZ ;  /* 0x000000109ead7819 */ /* 0x020fe200000006ff */
[----:B------:R-:W-:Y:S06]  /*39c0*/  BRA `(.L_x_3498) ;  /* 0x00000000001c7947 */ /* 0x000fec0003800000 */
.L_x_3497:
[----:B0-----:R-:W-:-:S04]  /*39d0*/  ISETP.NE.AND P6, PT, R5, RZ, PT ;  /* 0x000000ff0500720c */ /* 0x001fc80003fc5270 */
[----:B------:R-:W-:-:S05]  /*39e0*/  FSEL R172, R176, RZ, !P6 ;  /* 0x000000ffb0ac7208 */ /* 0x000fca0007000000 */
[----:B------:R-:W-:Y:S01]  /*39f0*/  FFMA.FTZ R173, R183, R177, R172 ;  /* 0x000000b1b7ad7223 */ /* 0x000fe200000100ac */
[----:B-----5:R-:W-:-:S03]  /*3a00*/  @P4 SHF.L.U32 R172, R158, 0x10, RZ ;  /* 0x000000109eac4819 */ /* 0x020fc600000006ff */
[----:B------:R-:W-:-:S04]  /*3a10*/  FADD.FTZ R173, R184, -R173 ;  /* 0x800000adb8ad7221 */ /* 0x000fc80000010000 */
[----:B------:R-:W-:-:S04]  /*3a20*/  FMUL.FTZ R173, R2, R173 ;  /* 0x000000ad02ad7220 */ /* 0x000fc80000410000 */
[----:B------:R-:W-:-:S07]  /*3a30*/  @P4 FADD.FTZ R173, R173, R172 ;  /* 0x000000acadad4221 */ /* 0x000fce0000010000 */
.L_x_3498:
[----:B------:R-:W-:Y:S05]  /*3a40*/  BSYNC B2 ;  /* 0x0000000000027941 */ /* 0x000fea0003800000 */
.L_x_3496:
        /* <DEDUP_REMOVED lines=14> */
.L_x_3500:
[----:B------:R-:W-:Y:S05]  /*3b30*/  BSYNC B2 ;  /* 0x0000000000027941 */ /* 0x000fea0003800000 */
.L_x_3499:
        /* <DEDUP_REMOVED lines=8> */
.L_x_3502:
        /* <DEDUP_REMOVED lines=8> */
.L_x_3503:
[----:B------:R-:W-:Y:S05]  /*3c40*/  BSYNC B2 ;  /* 0x0000000000027941 */ /* 0x000fea0003800000 */
.L_x_3501:
        /* <DEDUP_REMOVED lines=15> */
.L_x_3505:
[----:B------:R-:W-:Y:S05]  /*3d40*/  BSYNC B2 ;  /* 0x0000000000027941 */ /* 0x000fea0003800000 */
.L_x_3504:
[----:B------:R-:W-:Y:S01]  /*3d50*/  BSSY B2, `(.L_x_3506) ;  /* 0x000000e000027945 */ /* 0x000fe20003800000 */
[----:B------:R-:W-:-:S03]  /*3d60*/  @P5 PRMT R166, R166, 0x5410, R172 ;  /* 0x00005410a6a65816 */ /* 0x000fc600000000ac */
[----:B------:R-:W-:Y:S05]  /*3d70*/  @P2 BRA `(.L_x_3507) ;  /* 0x0000000000102947 */ /* 0x000fea0003800000 */
[----:B------:R-:W-:Y:S01]  /*3d80*/  MOV R173, RZ ;  /* 0x000000ff00ad7202 */ /* 0x000fe20000000f00 */
[----:B------:R-:W-:Y:S06]  /*3d90*/  @!P4 BRA `(.L_x_3508) ;  /* 0x000000000024c947 */ /* 0x000fec0003800000 */
[----:B-----5:R-:W-:Y:S01]  /*3da0*/  SHF.L.U32 R173, R159, 0x10, RZ ;  /* 0x000000109fad7819 */ /* 0x020fe200000006ff */
[----:B------:R-:W-:Y:S06]  /*3db0*/  BRA `(.L_x_3508) ;  /* 0x00000000001c7947 */ /* 0x000fec0003800000 */
.L_x_3507:
[----:B0-----:R-:W-:-:S04]  /*3dc0*/  ISETP.NE.AND P6, PT, R5, RZ, PT ;  /* 0x000000ff0500720c */ /* 0x001fc80003fc5270 */
[----:B------:R-:W-:-:S05]  /*3dd0*/  FSEL R172, R176, RZ, !P6 ;  /* 0x000000ffb0ac7208 */ /* 0x000fca0007000000 */
[----:B------:R-:W-:Y:S01]  /*3de0*/  FFMA.FTZ R173, R185, R177, R172 ;  /* 0x000000b1b9ad7223 */ /* 0x000fe200000100ac */
[----:B-----5:R-:W-:-:S03]  /*3df0*/  @P4 IMAD.U32 R172, R159, 0x10000, RZ ;  /* 0x000100009fac4824 */ /* 0x020fc600078e00ff */
[----:B------:R-:W-:-:S04]  /*3e00*/  FADD.FTZ R173, R186, -R173 ;  /* 0x800000adbaad7221 */ /* 0x000fc80000010000 */
[----:B------:R-:W-:-:S04]  /*3e10*/  FMUL.FTZ R173, R2, R173 ;  /* 0x000000ad02ad7220 */ /* 0x000fc80000410000 */
[----:B------:R-:W-:-:S07]  /*3e20*/  @P4 FADD.FTZ R173, R173, R172 ;  /* 0x000000acadad4221 */ /* 0x000fce0000010000 */
.L_x_3508:
[----:B------:R-:W-:Y:S05]  /*3e30*/  BSYNC B2 ;  /* 0x0000000000027941 */ /* 0x000fea0003800000 */
.L_x_3506:
        /* <DEDUP_REMOVED lines=14> */
.L_x_3510:
[----:B------:R-:W-:Y:S05]  /*3f20*/  BSYNC B2 ;  /* 0x0000000000027941 */ /* 0x000fea0003800000 */
.L_x_3509:
[----:B------:R-:W-:Y:S01]  /*3f30*/  BSSY B2, `(.L_x_3511) ;  /* 0x0000010000027945 */ /* 0x000fe20003800000 */
[----:B------:R-:W-:-:S03]  /*3f40*/  @P5 PRMT R167, R172, 0x7610, R167 ;  /* 0x00007610aca75816 */ /* 0x000fc600000000a7 */
[----:B------:R-:W-:Y:S05]  /*3f50*/  @P2 BRA `(.L_x_3512) ;  /* 0x0000000000142947 */ /* 0x000fea0003800000 */
[----:B-1----:R-:W-:Y:S01]  /*3f60*/  MOV R178, RZ ;  /* 0x000000ff00b27202 */ /* 0x002fe20000000f00 */
[----:B------:R-:W-:Y:S06]  /*3f70*/  @!P4 BRA `(.L_x_3513) ;  /* 0x00000000002cc947 */ /* 0x000fec0003800000 */
[----:B-----5:R-:W-:-:S05]  /*3f80*/  PRMT R178, R159, 0x7632, R178 ;  /* 0x000076329fb27816 */ /* 0x020fca00000000b2 */
[----:B------:R-:W-:Y:S01]  /*3f90*/  IMAD.U32 R178, R178, 0x10000, RZ ;  /* 0x00010000b2b27824 */ /* 0x000fe200078e00ff */
[----:B------:R-:W-:Y:S06]  /*3fa0*/  BRA `(.L_x_3513) ;  /* 0x0000000000207947 */ /* 0x000fec0003800000 */
.L_x_3512:
        /* <DEDUP_REMOVED lines=8> */
.L_x_3513:
[----:B------:R-:W-:Y:S05]  /*4030*/  BSYNC B2 ;  /* 0x0000000000027941 */ /* 0x000fea0003800000 */
.L_x_3511:
        /* <DEDUP_REMOVED lines=11> */
[----:B------:R-:W-:-:S03]  /*40f0*/  HFMA2.MMA R178, -RZ, RZ, 0, 0 ;  /* 0x00000000ffb27435 */ /* 0x000fc600000001ff */
        /* <DEDUP_REMOVED lines=8> */
.L_x_3515:
[----:B------:R-:W-:Y:S05]  /*4180*/  BSYNC B2 ;  /* 0x0000000000027941 */ /* 0x000fea0003800000 */
.L_x_3514:
[----:B------:R3:W-:Y:S01]  /*4190*/  @P5 STG.E.128 desc[UR4][R174.64], R164 ;  /* 0x000000a4ae005986 */ /* 0x0007e2000c101d04 */
[----:B------:R-:W-:Y:S01]  /*41a0*/  VIADD R8, R8, 0x20 ;  /* 0x0000002008087836 */ /* 0x000fe20000000000 */
[----:B------:R-:W-:Y:S02]  /*41b0*/  IADD3 R9, R9, 0x20, RZ ;  /* 0x0000002009097810 */ /* 0x000fe40007ffe0ff */
[----:B------:R3:W-:Y:S05]  /*41c0*/  @P3 STG.E.128 desc[UR4][R172.64], R160 ;  /* 0x000000a0ac003986 */ /* 0x0007ea000c101d04 */
.L_x_3473:
[----:B------:R-:W-:Y:S05]  /*41d0*/  BSYNC B1 ;  /* 0x0000000000017941 */ /* 0x000fea0003800000 */
.L_x_3472:
[----:B------:R-:W-:Y:S01]  /*41e0*/  ISETP.NE.AND P4, PT, R0, RZ, PT ;  /* 0x000000ff0000720c */ /* 0x000fe20003f85270 */
[----:B------:R-:W-:-:S12]  /*41f0*/  BSSY B1, `(.L_x_3516) ;  /* 0x0000112000017945 */ /* 0x000fd80003800000 */
[----:B------:R-:W-:Y:S05]  /*4200*/  @!P4 BRA `(.L_x_3517) ;  /* 0x000000100040c947 */ /* 0x000fea0003800000 */
[----:B------:R-:W-:Y:S04]  /*4210*/  BSSY B2, `(.L_x_3518) ;  /* 0x0000005000027945 */ /* 0x000fe80003800000 */
[----:B------:R-:W-:Y:S05]  /*4220*/  @!P3 BRA `(.L_x_3519) ;  /* 0x00000000000cb947 */ /* 0x000fea0003800000 */
[----:B-----5:R-:W4:Y:S02]  /*4230*/  LDC.64 R168, c[0x0][0x220] ;  /* 0x00008800ffa87b82 */ /* 0x020f240000000a00 */
[----:B----4-:R-:W-:-:S06]  /*4240*/  IMAD.WIDE.U32 R168, R9, 0x10, R168 ;  /* 0x0000001009a87825 */ /* 0x010fcc00078e00a8 */
[----:B------:R-:W5:Y:S02]  /*4250*/  LDG.E.128 R168, desc[UR4][R168.64] ;  /* 0x00000004a8a87981 */ /* 0x000f64000c1e1d00 */
.L_x_3519:
[----:B------:R-:W-:Y:S05]  /*4260*/  BSYNC B2 ;  /* 0x0000000000027941 */ /* 0x000fea0003800000 */
.L_x_3518:
[----:B------:R-:W-:Y:S04]  /*4270*/  BSSY B2, `(.L_x_3520) ;  /* 0x0000013000027945 */ /* 0x000fe80003800000 */
[----:B------:R-:W-:Y:S05]  /*4280*/  @P2 BRA `(.L_x_3521) ;  /* 0x00000000001c2947 */ /* 0x000fea0003800000 */
[----:B------:R-:W-:Y:S01]  /*4290*/  UISETP.NE.U32.AND UP0, UPT, UR6, URZ, UPT ;  /* 0x0000003f0600728c */ /* 0x000fe2000bf05070 */
[----:B--23--:R-:W-:-:S03]  /*42a0*/  MOV R173, RZ ;  /* 0x000000ff00ad7202 */ /* 0x00cfc60000000f00 */
[----:B------:R-:W-:-:S06]  /*42b0*/  UISETP.NE.AND.EX UP0, UPT, UR7, URZ, UPT, UP0 ;  /* 0x0000003f0700728c */ /* 0x000fcc000bf05300 */
[----:B------:R-:W-:-:S13]  /*42c0*/  PLOP3.LUT P4, PT, PT, PT, UP0, 0x80, 0x0 ;  /* 0x000000000000781c */ /* 0x000fda0003f8f008 */
[----:B------:R-:W-:Y:S05]  /*42d0*/  @!P4 BRA `(.L_x_3522) ;  /* 0x000000000030c947 */ /* 0x000fea0003800000 */
[----:B-----5:R-:W-:Y:S01]  /*42e0*/  SHF.L.U32 R173, R28, 0x10, RZ ;  /* 0x000000101cad7819 */ /* 0x020fe200000006ff */
[----:B------:R-:W-:Y:S06]  /*42f0*/  BRA `(.L_x_3522) ;  /* 0x0000000000287947 */ /* 0x000fec0003800000 */
.L_x_3521:
[----:B------:R-:W-:Y:S01]  /*4300*/  UISETP.NE.U32.AND UP0, UPT, UR6, URZ, UPT ;  /* 0x0000003f0600728c */ /* 0x000fe2000bf05070 */
[----:B0-----:R-:W-:-:S03]  /*4310*/  ISETP.NE.AND P5, PT, R5, RZ, PT ;  /* 0x000000ff0500720c */ /* 0x001fc60003fa5270 */
[----:B------:R-:W-:Y:S01]  /*4320*/  UISETP.NE.AND.EX UP0, UPT, UR7, URZ, UPT, UP0 ;  /* 0x0000003f0700728c */ /* 0x000fe2000bf05300 */
[----:B--23--:R-:W-:-:S05]  /*4330*/  FSEL R172, R176, RZ, !P5 ;  /* 0x000000ffb0ac7208 */ /* 0x00cfca0006800000 */
[----:B------:R-:W-:Y:S01]  /*4340*/  PLOP3.LUT P4, PT, PT, PT, UP0, 0x80, 0x0 ;  /* 0x000000000000781c */ /* 0x000fe20003f8f008 */
[----:B------:R-:W-:-:S04]  /*4350*/  FFMA.FTZ R173, R25, R177, R172 ;  /* 0x000000b119ad7223 */ /* 0x000fc800000100ac */
[----:B------:R-:W-:-:S04]  /*4360*/  FADD.FTZ R173, R204, -R173 ;  /* 0x800000adccad7221 */ /* 0x000fc80000010000 */
[----:B------:R-:W-:-:S04]  /*4370*/  FMUL.FTZ R173, R2, R173 ;  /* 0x000000ad02ad7220 */ /* 0x000fc80000410000 */
[----:B-----5:R-:W-:-:S04]  /*4380*/  @P4 IMAD.U32 R172, R28, 0x10000, RZ ;  /* 0x000100001cac4824 */ /* 0x020fc800078e00ff */
[----:B------:R-:W-:-:S07]  /*4390*/  @P4 FADD.FTZ R173, R173, R172 ;  /* 0x000000acadad4221 */ /* 0x000fce0000010000 */
.L_x_3522:
[----:B------:R-:W-:Y:S05]  /*43a0*/  BSYNC B2 ;  /* 0x0000000000027941 */ /* 0x000fea0003800000 */
.L_x_3520:
        /* <DEDUP_REMOVED lines=16> */
.L_x_3524:
[----:B------:R-:W-:Y:S05]  /*44b0*/  BSYNC B2 ;  /* 0x0000000000027941 */ /* 0x000fea0003800000 */
.L_x_3523:
        /* <DEDUP_REMOVED lines=8> */
.L_x_3526:
        /* <DEDUP_REMOVED lines=8> */
.L_x_3527:
[----:B------:R-:W-:Y:S05]  /*45c0*/  BSYNC B2 ;  /* 0x0000000000027941 */ /* 0x000fea0003800000 */
.L_x_3525:
        /* <DEDUP_REMOVED lines=15> */
.L_x_3529:
[----:B------:R-:W-:Y:S05]  /*46c0*/  BSYNC B2 ;  /* 0x0000000000027941 */ /* 0x000fea0003800000 */
.L_x_3528:
[----:B------:R-:W-:Y:S01]  /*46d0*/  BSSY B2, `(.L_x_3530) ;  /* 0x000000e000027945 */ /* 0x000fe20003800000 */
[----:B------:R-:W-:-:S03]  /*46e0*/  @P5 PRMT R164, R164, 0x5410, R172 ;  /* 0x00005410a4a45816 */ /* 0x000fc600000000ac */
[----:B------:R-:W-:Y:S05]  /*46f0*/  @P2 BRA `(.L_x_3531) ;  /* 0x0000000000102947 */ /* 0x000fea0003800000 */
[----:B------:R-:W-:Y:S01]  /*4700*/  IMAD.MOV.U32 R173, RZ, RZ, RZ ;  /* 0x000000ffffad7224 */ /* 0x000fe200078e00ff */
[----:B------:R-:W-:Y:S06]  /*4710*/  @!P4 BRA `(.L_x_3532) ;  /* 0x000000000024c947 */ /* 0x000fec0003800000 */
[----:B-----5:R-:W-:Y:S01]  /*4720*/  SHF.L.U32 R173, R29, 0x10, RZ ;  /* 0x000000101dad7819 */ /* 0x020fe200000006ff */
[----:B------:R-:W-:Y:S06]  /*4730*/  BRA `(.L_x_3532) ;  /* 0x00000000001c7947 */ /* 0x000fec0003800000 */
.L_x_3531:
[----:B0-----:R-:W-:-:S04]  /*4740*/  ISETP.NE.AND P6, PT, R5, RZ, PT ;  /* 0x000000ff0500720c */ /* 0x001fc80003fc5270 */
[----:B------:R-:W-:-:S05]  /*4750*/  FSEL R172, R176, RZ, !P6 ;  /* 0x000000ffb0ac7208 */ /* 0x000fca0007000000 */
[----:B------:R-:W-:Y:S01]  /*4760*/  FFMA.FTZ R173, R203, R177, R172 ;  /* 0x000000b1cbad7223 */ /* 0x000fe200000100ac */
[----:B-----5:R-:W-:-:S03]  /*4770*/  @P4 SHF.L.U32 R172, R29, 0x10, RZ ;  /* 0x000000101dac4819 */ /* 0x020fc600000006ff */
[----:B------:R-:W-:-:S04]  /*4780*/  FADD.FTZ R173, R206, -R173 ;  /* 0x800000adcead7221 */ /* 0x000fc80000010000 */
[----:B------:R-:W-:-:S04]  /*4790*/  FMUL.FTZ R173, R2, R173 ;  /* 0x000000ad02ad7220 */ /* 0x000fc80000410000 */
[----:B------:R-:W-:-:S07]  /*47a0*/  @P4 FADD.FTZ R173, R173, R172 ;  /* 0x000000acadad4221 */ /* 0x000fce0000010000 */
.L_x_3532:
[----:B------:R-:W-:Y:S05]  /*47b0*/  BSYNC B2 ;  /* 0x0000000000027941 */ /* 0x000fea0003800000 */
.L_x_3530:
        /* <DEDUP_REMOVED lines=14> */
.L_x_3534:
[----:B------:R-:W-:Y:S05]  /*48a0*/  BSYNC B2 ;  /* 0x0000000000027941 */ /* 0x000fea0003800000 */
.L_x_3533:
        /* <DEDUP_REMOVED lines=8> */
.L_x_3536:
        /* <DEDUP_REMOVED lines=8> */
.L_x_3537:
[----:B------:R-:W-:Y:S05]  /*49b0*/  BSYNC B2 ;  /* 0x0000000000027941 */ /* 0x000fea0003800000 */
.L_x_3535:
        /* <DEDUP_REMOVED lines=15> */
.L_x_3539:
[----:B------:R-:W-:Y:S05]  /*4ab0*/  BSYNC B2 ;  /* 0x0000000000027941 */ /* 0x000fea0003800000 */
.L_x_3538:
[----:B------:R-:W-:Y:S01]  /*4ac0*/  BSSY B2, `(.L_x_3540) ;  /* 0x000000e000027945 */ /* 0x000fe20003800000 */
[----:B------:R-:W-:-:S03]  /*4ad0*/  @P5 PRMT R165, R165, 0x5410, R172 ;  /* 0x00005410a5a55816 */ /* 0x000fc600000000ac */
[----:B------:R-:W-:Y:S05]  /*4ae0*/  @P2 BRA `(.L_x_3541) ;  /* 0x0000000000102947 */ /* 0x000fea0003800000 */
[----:B------:R-:W-:Y:S01]  /*4af0*/  MOV R173, RZ ;  /* 0x000000ff00ad7202 */ /* 0x000fe20000000f00 */
[----:B------:R-:W-:Y:S06]  /*4b00*/  @!P4 BRA `(.L_x_3542) ;  /* 0x000000000024c947 */ /* 0x000fec0003800000 */
[----:B-----5:R-:W-:Y:S01]  /*4b10*/  SHF.L.U32 R173, R30, 0x10, RZ ;  /* 0x000000101ead7819 */ /* 0x020fe200000006ff */
[----:B------:R-:W-:Y:S06]  /*4b20*/  BRA `(.L_x_3542) ;  /* 0x00000000001c7947 */ /* 0x000fec0003800000 */
.L_x_3541:
[----:B0-----:R-:W-:-:S04]  /*4b30*/  ISETP.NE.AND P6, PT, R5, RZ, PT ;  /* 0x000000ff0500720c */ /* 0x001fc80003fc5270 */
[----:B------:R-:W-:-:S05]  /*4b40*/  FSEL R172, R176, RZ, !P6 ;  /* 0x000000ffb0ac7208 */ /* 0x000fca0007000000 */
[----:B------:R-:W-:Y:S01]  /*4b50*/  FFMA.FTZ R173, R205, R177, R172 ;  /* 0x000000b1cdad7223 */ /* 0x000fe200000100ac */
[----:B-----5:R-:W-:-:S03]  /*4b60*/  @P4 IMAD.U32 R172, R30, 0x10000, RZ ;  /* 0x000100001eac4824 */ /* 0x020fc600078e00ff */
[----:B------:R-:W-:-:S04]  /*4b70*/  FADD.FTZ R173, R208, -R173 ;  /* 0x800000add0ad7221 */ /* 0x000fc80000010000 */
[----:B------:R-:W-:-:S04]  /*4b80*/  FMUL.FTZ R173, R2, R173 ;  /* 0x000000ad02ad7220 */ /* 0x000fc80000410000 */
[----:B------:R-:W-:-:S07]  /*4b90*/  @P4 FADD.FTZ R173, R173, R172 ;  /* 0x000000acadad4221 */ /* 0x000fce0000010000 */
.L_x_3542:
[----:B------:R-:W-:Y:S05]  /*4ba0*/  BSYNC B2 ;  /* 0x0000000000027941 */ /* 0x000fea0003800000 */
.L_x_3540:
        /* <DEDUP_REMOVED lines=14> */
.L_x_3544:
[----:B------:R-:W-:Y:S05]  /*4c90*/  BSYNC B2 ;  /* 0x0000000000027941 */ /* 0x000fea0003800000 */
.L_x_3543:
        /* <DEDUP_REMOVED lines=8> */
.L_x_3546:
        /* <DEDUP_REMOVED lines=8> */
.L_x_3547:
[----:B------:R-:W-:Y:S05]  /*4da0*/  BSYNC B2 ;  /* 0x0000000000027941 */ /* 0x000fea0003800000 */
.L_x_3545:
        /* <DEDUP_REMOVED lines=15> */
.L_x_3549:
[----:B------:R-:W-:Y:S05]  /*4ea0*/  BSYNC B2 ;  /* 0x0000000000027941 */ /* 0x000fea0003800000 */
.L_x_3548:
[----:B------:R-:W-:Y:S01]  /*4eb0*/  BSSY B2, `(.L_x_3550) ;  /* 0x000000e000027945 */ /* 0x000fe20003800000 */
[----:B------:R-:W-:-:S03]  /*4ec0*/  @P5 PRMT R166, R166, 0x5410, R172 ;  /* 0x00005410a6a65816 */ /* 0x000fc600000000ac */
[----:B------:R-:W-:Y:S05]  /*4ed0*/  @P2 BRA `(.L_x_3551) ;  /* 0x0000000000102947 */ /* 0x000fea0003800000 */
[----:B------:R-:W-:Y:S01]  /*4ee0*/  IMAD.MOV.U32 R173, RZ, RZ, RZ ;  /* 0x000000ffffad7224 */ /* 0x000fe200078e00ff */
[----:B------:R-:W-:Y:S06]  /*4ef0*/  @!P4 BRA `(.L_x_3552) ;  /* 0x000000000024c947 */ /* 0x000fec0003800000 */
[----:B-----5:R-:W-:Y:S01]  /*4f00*/  SHF.L.U32 R173, R31, 0x10, RZ ;  /* 0x000000101fad7819 */ /* 0x020fe200000006ff */
[----:B------:R-:W-:Y:S06]  /*4f10*/  BRA `(.L_x_3552) ;  /* 0x00000000001c7947 */ /* 0x000fec0003800000 */
.L_x_3551:
[----:B0-----:R-:W-:-:S04]  /*4f20*/  ISETP.NE.AND P6, PT, R5, RZ, PT ;  /* 0x000000ff0500720c */ /* 0x001fc80003fc5270 */
[----:B------:R-:W-:-:S05]  /*4f30*/  FSEL R172, R176, RZ, !P6 ;  /* 0x000000ffb0ac7208 */ /* 0x000fca0007000000 */
[----:B------:R-:W-:Y:S01]  /*4f40*/  FFMA.FTZ R173, R207, R177, R172 ;  /* 0x000000b1cfad7223 */ /* 0x000fe200000100ac */
[----:B-----5:R-:W-:-:S03]  /*4f50*/  @P4 SHF.L.U32 R172, R31, 0x10, RZ ;  /* 0x000000101fac4819 */ /* 0x020fc600000006ff */
[----:B------:R-:W-:-:S04]  /*4f60*/  FADD.FTZ R173, R216, -R173 ;  /* 0x800000add8ad7221 */ /* 0x000fc80000010000 */
[----:B------:R-:W-:-:S04]  /*4f70*/  FMUL.FTZ R173, R2, R173 ;  /* 0x000000ad02ad7220 */ /* 0x000fc80000410000 */
[----:B------:R-:W-:-:S07]  /*4f80*/  @P4 FADD.FTZ R173, R173, R172 ;  /* 0x000000acadad4221 */ /* 0x000fce0000010000 */
.L_x_3552:
[----:B------:R-:W-:Y:S05]  /*4f90*/  BSYNC B2 ;  /* 0x0000000000027941 */ /* 0x000fea0003800000 */
.L_x_3550:
        /* <DEDUP_REMOVED lines=14> */
.L_x_3554:
[----:B------:R-:W-:Y:S05]  /*5080*/  BSYNC B2 ;  /* 0x0000000000027941 */ /* 0x000fea0003800000 */
.L_x_3553:
        /* <DEDUP_REMOVED lines=8> */
.L_x_3556:
        /* <DEDUP_REMOVED lines=8> */
.L_x_3557:
[----:B------:R-:W-:Y:S05]  /*5190*/  BSYNC B2 ;  /* 0x0000000000027941 */ /* 0x000fea0003800000 */
.L_x_3555:
[----:B------:R-:W2:Y:S01]  /*51a0*/  @P5 LDC.64 R174, c[0x0][0x308] ;  /* 0x0000c200ffae5b82 */ /* 0x000ea20000000a00 */
[----:B------:R-:W-:Y:S01]  /*51b0*/  @P5 F2FP.BF16.F32.PACK_AB R176, RZ, R2 ;  /* 0x00000002ffb0523e */ /* 0x000fe200000010ff */
[----:B------:R-:W-:Y:S03]  /*51c0*/  BSSY B2, `(.L_x_3558) ;  /* 0x0000012000027945 */ /* 0x000fe60003800000 */
[----:B------:R-:W-:-:S03]  /*51d0*/  @P5 PRMT R167, R167, 0x5410, R176 ;  /* 0x00005410a7a75816 */ /* 0x000fc600000000b0 */
[----:B------:R-:W3:Y:S01]  /*51e0*/  @P3 LDC.64 R172, c[0x0][0x2f8] ;  /* 0x0000be00ffac3b82 */ /* 0x000ee20000000a00 */
[----:B--2---:R-:W-:-:S04]  /*51f0*/  @P5 IMAD.WIDE.U32 R174, R8, 0x10, R174 ;  /* 0x0000001008ae5825 */ /* 0x004fc800078e00ae */
[----:B---3--:R-:W-:Y:S01]  /*5200*/  @P3 IMAD.WIDE.U32 R172, R9, 0x10, R172 ;  /* 0x0000001009ac3825 */ /* 0x008fe200078e00ac */
        /* <DEDUP_REMOVED lines=13> */
.L_x_3559:
[----:B------:R-:W-:Y:S05]  /*52e0*/  BSYNC B2 ;  /* 0x0000000000027941 */ /* 0x000fea0003800000 */
.L_x_3558:
[----:B------:R4:W-:Y:S04]  /*52f0*/  @P5 STG.E.128 desc[UR4][R174.64], R164 ;  /* 0x000000a4ae005986 */ /* 0x0009e8000c101d04 */
[----:B------:R4:W-:Y:S02]  /*5300*/  @P3 STG.E.128 desc[UR4][R172.64], R160 ;  /* 0x000000a0ac003986 */ /* 0x0009e4000c101d04 */
.L_x_3517:
[----:B------:R-:W-:Y:S05]  /*5310*/  BSYNC B1 ;  /* 0x0000000000017941 */ /* 0x000fea0003800000 */
.L_x_3516:
[----:B------:R-:W0:Y:S02]  /*5320*/  LDC.64 R8, c[0x0][0x210] ;  /* 0x00008400ff087b82 */ /* 0x000e240000000a00 */
[----:B0-----:R-:W-:-:S04]  /*5330*/  LEA R4, R8, R4, 0x2 ;  /* 0x0000000408047211 */ /* 0x001fc800078e10ff */
[----:B------:R-:W-:-:S13]  /*5340*/  ISETP.GE.AND P2, PT, R4, R9, PT ;  /* 0x000000090400720c */ /* 0x000fda0003f46270 */
[----:B------:R-:W-:Y:S05]  /*5350*/  @!P2 BRA `(.L_x_3560) ;  /* 0xffffffb00094a947 */ /* 0x000fea000383ffff */
.L_x_3415:
[----:B------:R-:W-:Y:S05]  /*5360*/  BSYNC B0 ;  /* 0x0000000000007941 */ /* 0x000fea0003800000 */
.L_x_3414:
        /* <DEDUP_REMOVED lines=23> */
[----:B-----5:R-:W-:-:S03]  /*54e0*/  IADD3 R30, P6, R27, R6, RZ ;  /* 0x000000061b1e7210 */ /* 0x020fc60007fde0ff */
        /* <DEDUP_REMOVED lines=135> */
[----:B---3--:R-:W-:Y:S01]  /*5d60*/  FADD.FTZ R5, R5, R10 ;  /* 0x0000000a05057221 */ /* 0x008fe20000010000 */
[----:B------:R-:W-:Y:S02]  /*5d70*/  SHF.L.U32 R10, R30, 0x2, RZ ;  /* 0x000000021e0a7819 */ /* 0x000fe400000006ff */
[----:B------:R-:W3:Y:S01]  /*5d80*/  LDS R55, [R3+0x2e00] ;  /* 0x002e000003377984 */ /* 0x000ee20000000800 */
[----:B----4-:R-:W-:Y:S01]  /*5d90*/  FADD.FTZ R28, R28, R51 ;  /* 0x000000331c1c7221 */ /* 0x010fe20000010000 */
[----:B------:R-:W-:Y:S02]  /*5da0*/  IADD3 R2, P6, R10, UR14, RZ ;  /* 0x0000000e0a027c10 */ /* 0x000fe4000ffde0ff */
[----:B------:R-:W4:Y:S01]  /*5db0*/  LDS R33, [R3+0x1a00] ;  /* 0x001a000003217984 */ /* 0x000f220000000800 */
[----:B------:R-:W-:Y:S01]  /*5dc0*/  FADD.FTZ R0, R0, R23 ;  /* 0x0000001700007221 */ /* 0x000fe20000010000 */
[----:B------:R-:W-:-:S02]  /*5dd0*/  SHF.L.U64.HI R23, R30, 0x2, R7 ;  /* 0x000000021e177819 */ /* 0x000fc40000010207 */
        /* <DEDUP_REMOVED lines=42> */
.L_x_3562:
[----:B------:R-:W-:Y:S05]  /*6080*/  BSYNC B0 ;  /* 0x0000000000007941 */ /* 0x000fea0003800000 */
.L_x_3561:
        /* <DEDUP_REMOVED lines=16> */
.L_x_3564:
[----:B------:R-:W-:Y:S05]  /*6190*/  BSYNC B0 ;  /* 0x0000000000007941 */ /* 0x000fea0003800000 */
.L_x_3563:
        /* <DEDUP_REMOVED lines=16> */
.L_x_3566:
[----:B------:R-:W-:Y:S05]  /*62a0*/  BSYNC B0 ;  /* 0x0000000000007941 */ /* 0x000fea0003800000 */
.L_x_3565:
        /* <DEDUP_REMOVED lines=16> */
.L_x_3568:
[----:B------:R-:W-:Y:S05]  /*63b0*/  BSYNC B0 ;  /* 0x0000000000007941 */ /* 0x000fea0003800000 */
.L_x_3567:
        /* <DEDUP_REMOVED lines=16> */
.L_x_3570:
[----:B------:R-:W-:Y:S05]  /*64c0*/  BSYNC B0 ;  /* 0x0000000000007941 */ /* 0x000fea0003800000 */
.L_x_3569:
        /* <DEDUP_REMOVED lines=9> */
.L_x_3427:
[----:B------:R-:W-:Y:S01]  /*6560*/  HFMA2.MMA R219, -RZ, RZ, 0, 5.9604644775390625e-08 ;  /* 0x00000001ffdb7435 */ /* 0x000fe200000001ff */
[----:B------:R-:W-:Y:S01]  /*6570*/  BSSY B1, `(.L_x_3571) ;  /* 0x0000007000017945 */ /* 0x000fe20003800000 */
[----:B------:R-:W-:Y:S01]  /*6580*/  MOV R217, R221 ;  /* 0x000000dd00d97202 */ /* 0x000fe20000000f00 */
[----:B------:R-:W-:Y:S01]  /*6590*/  IMAD.MOV.U32 R220, RZ, RZ, 0x1f ;  /* 0x0000001fffdc7424 */ /* 0x000fe200078e00ff */
[----:B------:R-:W-:-:S07]  /*65a0*/  MOV R196, 0xffffffff ;  /* 0xffffffff00c47802 */ /* 0x000fce0000000f00 */
[----:B0-2--5:R-:W-:Y:S05]  /*65b0*/  WARPSYNC.COLLECTIVE R196, `(.L_x_3572) ;  /* 0x00000000c4087348 */ /* 0x025fea0003c00000 */
[----:B------:R1:W3:Y:S02]  /*65c0*/  SHFL.BFLY P4, R197, R217, R219, R220 ;  /* 0x0c0000dbd9c57389 */ /* 0x0002e400000800dc */
[----:B0123-5:R-:W-:Y:S01]  /*65d0*/  ENDCOLLECTIVE ;  /* 0x000000000000791b */ /* 0x02ffe20003800000 */
.L_x_3572:
[----:B------:R-:W-:Y:S05]  /*65e0*/  BSYNC B1 ;  /* 0x0000000000017941 */ /* 0x000fea0003800000 */
.L_x_3571:
        /* <DEDUP_REMOVED lines=8> */
.L_x_3573:
[----:B------:R-:W-:Y:S01]  /*6670*/  FADD.FTZ R172, R172, R221 ;  /* 0x000000ddacac7221 */ /* 0x000fe20000010000 */
[----:B------:R-:W-:-:S03]  /*6680*/  HFMA2.MMA R219, -RZ, RZ, 0, 1.1920928955078125e-07 ;  /* 0x00000002ffdb7435 */ /* 0x000fc600000001ff */
[----:B------:R-:W-:Y:S01]  /*6690*/  IMAD.MOV.U32 R217, RZ, RZ, R172 ;  /* 0x000000ffffd97224 */ /* 0x000fe200078e00ac */
[----:B------:R-:W-:-:S07]  /*66a0*/  MOV R173, R197 ;  /* 0x000000c500ad7202 */ /* 0x000fce0000000f00 */
[----:B------:R-:W-:Y:S05]  /*66b0*/  WARPSYNC.COLLECTIVE R196, `(.L_x_3574) ;  /* 0x00000000c4087348 */ /* 0x000fea0003c00000 */
[----:B------:R0:W1:Y:S02]  /*66c0*/  SHFL.BFLY P4, R197, R217, R219, R220 ;  /* 0x0c0000dbd9c57389 */ /* 0x00006400000800dc */
[----:B01----:R-:W-:Y:S01]  /*66d0*/  ENDCOLLECTIVE ;  /* 0x000000000000791b */ /* 0x003fe20003800000 */
.L_x_3574:
[----:B------:R-:W-:-:S05]  /*66e0*/  FADD.FTZ R173, R173, R222 ;  /* 0x000000deadad7221 */ /* 0x000fca0000010000 */
[----:B------:R-:W-:Y:S02]  /*66f0*/  MOV R217, R173 ;  /* 0x000000ad00d97202 */ /* 0x000fe40000000f00 */
[----:B------:R-:W-:-:S07]  /*6700*/  MOV R175, R197 ;  /* 0x000000c500af7202 */ /* 0x000fce0000000f00 */
[----:B------:R-:W-:Y:S05]  /*6710*/  WARPSYNC.COLLECTIVE R196, `(.L_x_3575) ;  /* 0x00000000c4087348 */ /* 0x000fea0003c00000 */
[----:B------:R0:W1:Y:S02]  /*6720*/  SHFL.BFLY P4, R197, R217, R219, R220 ;  /* 0x0c0000dbd9c57389 */ /* 0x00006400000800dc */
[----:B01----:R-:W-:Y:S01]  /*6730*/  ENDCOLLECTIVE ;  /* 0x000000000000791b */ /* 0x003fe20003800000 */
.L_x_3575:
[----:B------:R-:W-:Y:S01]  /*6740*/  FADD.FTZ R175, R172, R175 ;  /* 0x000000afacaf7221 */ /* 0x000fe20000010000 */
[----:B------:R-:W-:-:S04]  /*6750*/  HFMA2.MMA R219, -RZ, RZ, 0, 2.384185791015625e-07 ;  /* 0x00000004ffdb7435 */ /* 0x000fc800000001ff */
[----:B------:R-:W-:Y:S01]  /*6760*/  MOV R217, R175 ;  /* 0x000000af00d97202 */ /* 0x000fe20000000f00 */
[----:B------:R-:W-:-:S07]  /*6770*/  IMAD.MOV.U32 R174, RZ, RZ, R197 ;  /* 0x000000ffffae7224 */ /* 0x000fce00078e00c5 */
[----:B------:R-:W-:Y:S05]  /*6780*/  WARPSYNC.COLLECTIVE R196, `(.L_x_3576) ;  /* 0x00000000c4087348 */ /* 0x000fea0003c00000 */
[----:B------:R0:W1:Y:S02]  /*6790*/  SHFL.BFLY P4, R197, R217, R219, R220 ;  /* 0x0c0000dbd9c57389 */ /* 0x00006400000800dc */
[----:B01----:R-:W-:Y:S01]  /*67a0*/  ENDCOLLECTIVE ;  /* 0x000000000000791b */ /* 0x003fe20003800000 */
.L_x_3576:
[----:B------:R-:W-:-:S04]  /*67b0*/  FADD.FTZ R174, R173, R174 ;  /* 0x000000aeadae7221 */ /* 0x000fc80000010000 */
[----:B------:R-:W-:Y:S01]  /*67c0*/  IMAD.MOV.U32 R217, RZ, RZ, R174 ;  /* 0x000000ffffd97224 */ /* 0x000fe200078e00ae */
[----:B------:R-:W-:-:S07]  /*67d0*/  MOV R176, R197 ;  /* 0x000000c500b07202 */ /* 0x000fce0000000f00 */
[----:B------:R-:W-:Y:S05]  /*67e0*/  WARPSYNC.COLLECTIVE R196, `(.L_x_3577) ;  /* 0x00000000c4087348 */ /* 0x000fea0003c00000 */
[----:B------:R0:W1:Y:S02]  /*67f0*/  SHFL.BFLY P4, R197, R217, R219, R220 ;  /* 0x0c0000dbd9c57389 */ /* 0x00006400000800dc */
[----:B01----:R-:W-:Y:S01]  /*6800*/  ENDCOLLECTIVE ;  /* 0x000000000000791b */ /* 0x003fe20003800000 */
.L_x_3577:
[----:B------:R-:W-:Y:S01]  /*6810*/  FADD.FTZ R176, R175, R176 ;  /* 0x000000b0afb07221 */ /* 0x000fe20000010000 */
[----:B------:R-:W-:-:S04]  /*6820*/  HFMA2.MMA R219, -RZ, RZ, 0, 4.76837158203125e-07 ;  /* 0x00000008ffdb7435 */ /* 0x000fc800000001ff */
[----:B------:R-:W-:Y:S02]  /*6830*/  MOV R217, R176 ;  /* 0x000000b000d97202 */ /* 0x000fe40000000f00 */
[----:B------:R-:W-:-:S07]  /*6840*/  MOV R177, R197 ;  /* 0x000000c500b17202 */ /* 0x000fce0000000f00 */
[----:B------:R-:W-:Y:S05]  /*6850*/  WARPSYNC.COLLECTIVE R196, `(.L_x_3578) ;  /* 0x00000000c4087348 */ /* 0x000fea0003c00000 */
[----:B------:R0:W1:Y:S02]  /*6860*/  SHFL.BFLY P4, R197, R217, R219, R220 ;  /* 0x0c0000dbd9c57389 */ /* 0x00006400000800dc */
[----:B01----:R-:W-:Y:S01]  /*6870*/  ENDCOLLECTIVE ;  /* 0x000000000000791b */ /* 0x003fe20003800000 */
.L_x_3578:
[----:B------:R-:W-:-:S05]  /*6880*/  FADD.FTZ R177, R174, R177 ;  /* 0x000000b1aeb17221 */ /* 0x000fca0000010000 */
[----:B------:R-:W-:Y:S01]  /*6890*/  MOV R217, R177 ;  /* 0x000000b100d97202 */ /* 0x000fe20000000f00 */
[----:B------:R-:W-:-:S07]  /*68a0*/  IMAD.MOV.U32 R179, RZ, RZ, R197 ;  /* 0x000000ffffb37224 */ /* 0x000fce00078e00c5 */
[----:B------:R-:W-:Y:S05]  /*68b0*/  WARPSYNC.COLLECTIVE R196, `(.L_x_3579) ;  /* 0x00000000c4087348 */ /* 0x000fea0003c00000 */
[----:B------:R0:W1:Y:S02]  /*68c0*/  SHFL.BFLY P4, R197, R217, R219, R220 ;  /* 0x0c0000dbd9c57389 */ /* 0x00006400000800dc */
[----:B01----:R-:W-:Y:S01]  /*68d0*/  ENDCOLLECTIVE ;  /* 0x000000000000791b */ /* 0x003fe20003800000 */
.L_x_3579:
[----:B------:R-:W-:-:S05]  /*68e0*/  FADD.FTZ R179, R176, R179 ;  /* 0x000000b3b0b37221 */ /* 0x000fca0000010000 */
[----:B------:R-:W-:Y:S01]  /*68f0*/  MOV R217, R179 ;  /* 0x000000b300d97202 */ /* 0x000fe20000000f00 */
[----:B------:R-:W-:Y:S01]  /*6900*/  IMAD.MOV.U32 R219, RZ, RZ, 0x10 ;  /* 0x00000010ffdb7424 */ /* 0x000fe200078e00ff */
[----:B------:R-:W-:-:S07]  /*6910*/  MOV R178, R197 ;  /* 0x000000c500b27202 */ /* 0x000fce0000000f00 */
[----:B------:R-:W-:Y:S05]  /*6920*/  WARPSYNC.COLLECTIVE R196, `(.L_x_3580) ;  /* 0x00000000c4087348 */ /* 0x000fea0003c00000 */
[----:B------:R0:W1:Y:S02]  /*6930*/  SHFL.BFLY P4, R197, R217, R219, R220 ;  /* 0x0c0000dbd9c57389 */ /* 0x00006400000800dc */
[----:B01----:R-:W-:Y:S01]  /*6940*/  ENDCOLLECTIVE ;  /* 0x000000000000791b */ /* 0x003fe20003800000 */
.L_x_3580:
[----:B------:R-:W-:-:S05]  /*6950*/  FADD.FTZ R178, R177, R178 ;  /* 0x000000b2b1b27221 */ /* 0x000fca0000010000 */
[----:B------:R-:W-:Y:S02]  /*6960*/  MOV R217, R178 ;  /* 0x000000b200d97202 */ /* 0x000fe40000000f00 */
[----:B------:R-:W-:-:S07]  /*6970*/  MOV R172, R197 ;  /* 0x000000c500ac7202 */ /* 0x000fce0000000f00 */
[----:B------:R-:W-:Y:S05]  /*6980*/  WARPSYNC.COLLECTIVE R196, `(.L_x_3581) ;  /* 0x00000000c4087348 */ /* 0x000fea0003c00000 */
[----:B------:R0:W1:Y:S02]  /*6990*/  SHFL.BFLY P4, R197, R217, R219, R220 ;  /* 0x0c0000dbd9c57389 */ /* 0x00006400000800dc */
[----:B01----:R-:W-:Y:S01]  /*69a0*/  ENDCOLLECTIVE ;  /* 0x000000000000791b */ /* 0x003fe20003800000 */
.L_x_3581:
[----:B------:R-:W-:Y:S01]  /*69b0*/  MOV R173, R197 ;  /* 0x000000c500ad7202 */ /* 0x000fe20000000f00 */
[----:B------:R-:W-:Y:S06]  /*69c0*/  BRA `(.L_x_3582) ;  /* 0xffffffb400307947 */ /* 0x000fec000383ffff */
.L_x_3583:
        /* <DEDUP_REMOVED lines=11> */
.L_x_11713:


//--------------------- .text._ZN10layer_norm22ln_bwd_finalize_kernelINS_22Kernel_traits_finalizeILj768Ef13__nv_bfloat16S2_S2_fjLb1ELj1024ELj4ENS_18Kernel_traits_baseILj768EfS2_S2_S2_fjLj1024EEEEELb1ELb1EEEvNS_9BwdParamsE --------------------------
	.section	.text._ZN10layer_norm22ln_bwd_finalize_kernelINS_22Kernel_traits_finalizeILj768Ef13__nv_bfloat16S2_S2_fjLb1ELj1024ELj4ENS_18Kernel_traits_baseILj768EfS2_S2_S2_fjLj1024EEEEELb1ELb1EEEvNS_9BwdParamsE,"ax",@progbits
	.align	128
        .global         _ZN10layer_norm22ln_bwd_finalize_kernelINS_22Kernel_traits_finalizeILj768Ef13__nv_bfloat16S2_S2_fjLb1ELj1024ELj4ENS_18Kernel_traits_baseILj768EfS2_S2_S2_fjLj1024EEEEELb1ELb1EEEvNS_9BwdParamsE
        .type           _ZN10layer_norm22ln_bwd_finalize_kernelINS_22Kernel_traits_finalizeILj768Ef13__nv_bfloat16S2_S2_fjLb1ELj1024ELj4ENS_18Kernel_traits_baseILj768EfS2_S2_S2_fjLj1024EEEEELb1ELb1EEEvNS_9BwdParamsE,@function
        .size           _ZN10layer_norm22ln_bwd_finalize_kernelINS_22Kernel_traits_finalizeILj768Ef13__nv_bfloat16S2_S2_fjLb1ELj1024ELj4ENS_18Kernel_traits_baseILj768EfS2_S2_S2_fjLj1024EEEEELb1ELb1EEEvNS_9BwdParamsE,(.L_x_11714 - _ZN10layer_norm22ln_bwd_finalize_kernelINS_22Kernel_traits_finalizeILj768Ef13__nv_bfloat16S2_S2_fjLb1ELj1024ELj4ENS_18Kernel_traits_baseILj768EfS2_S2_S2_fjLj1024EEEEELb1ELb1EEEvNS_9BwdParamsE)
        .other          _ZN10layer_norm22ln_bwd_finalize_kernelINS_22Kernel_traits_finalizeILj768Ef13__nv_bfloat16S2_S2_fjLb1ELj1024ELj4ENS_18Kernel_traits_baseILj768EfS2_S2_S2_fjLj1024EEEEELb1ELb1EEEvNS_9BwdParamsE,@"STO_CUDA_ENTRY STV_DEFAULT"
_ZN10layer_norm22ln_bwd_finalize_kernelINS_22Kernel_traits_finalizeILj768Ef13__nv_bfloat16S2_S2_fjLb1ELj1024ELj4ENS_18Kernel_traits_baseILj768EfS2_S2_S2_fjLj1024EEEEELb1ELb1EEEvNS_9BwdParamsE:
.text._ZN10layer_norm22ln_bwd_finalize_kernelINS_22Kernel_traits_finalizeILj768Ef13__nv_bfloat16S2_S2_fjLb1ELj1024ELj4ENS_18Kernel_traits_baseILj768EfS2_S2_S2_fjLj1024EEEEELb1ELb1EEEvNS_9BwdParamsE:
        /* <DEDUP_REMOVED lines=25> */
.L_x_3595:
        /* <DEDUP_REMOVED lines=20> */
[CC--:B------:R-:W-:Y:S02]  /*02d0*/  ISETP.GE.U32.AND P1, PT, R21.reuse, R8.reuse, PT ;  /* 0x000000081500720c */ /* 0x0c0fe40003f26070 */
[----:B------:R-:W-:-:S04]  /*02e0*/  IADD3 R9, -R21, R8, RZ ;  /* 0x0000000815097210 */ /* 0x000fc80007ffe1ff */
        /* <DEDUP_REMOVED lines=9> */
[----:B------:R-:W-:Y:S01]  /*0380*/  PLOP3.LUT P2, PT, PT, PT, PT, 0x8, 0x0 ;  /* 0x000000000000781c */ /* 0x000fe20003f4e170 */
[----:B------:R-:W-:-:S12]  /*0390*/  VIADD R9, R8, 0xffffffa0 ;  /* 0xffffffa008097836 */ /* 0x000fd80000000000 */
.L_x_3588:
        /* <DEDUP_REMOVED lines=49> */
.L_x_3587:
[----:B------:R-:W-:Y:S05]  /*06b0*/  BSYNC B1 ;  /* 0x0000000000017941 */ /* 0x000fea0003800000 */
.L_x_3586:
        /* <DEDUP_REMOVED lines=32> */
.L_x_3590:
[----:B------:R-:W-:Y:S05]  /*08c0*/  BSYNC B1 ;  /* 0x0000000000017941 */ /* 0x000fea0003800000 */
.L_x_3589:
        /* <DEDUP_REMOVED lines=16> */
.L_x_3585:
[----:B------:R-:W-:Y:S05]  /*09d0*/  BSYNC B0 ;  /* 0x0000000000007941 */ /* 0x000fea0003800000 */
.L_x_3584:
        /* <DEDUP_REMOVED lines=40> */
.L_x_3611:
        /* <DEDUP_REMOVED lines=8> */
.L_x_3591:
        /* <DEDUP_REMOVED lines=8> */
[----:B------:R-:W4:Y:S03]  /*0d60*/  LDC.64 R18, c[0x0][0x310] ;  /* 0x0000c400ff127b82 */ /* 0x000f260000000a00 */
[----:B01----:R-:W0:Y:S04]  /*0d70*/  LDS.64 R10, [R20+UR4+0x3080] ;  /* 0x00308004140a7984 */ /* 0x003e280008000a00 */
[----:B------:R-:W1:Y:S01]  /*0d80*/  LDS.64 R8, [R20+UR4+0x3100] ;  /* 0x0031000414087984 */ /* 0x000e620008000a00 */
[----:B------:R-:W5:Y:S01]  /*0d90*/  LDC.64 R14, c[0x0][0x330] ;  /* 0x0000cc00ff0e7b82 */ /* 0x000f620000000a00 */
[----:B--2---:R-:W-:-:S04]  /*0da0*/  IMAD.WIDE.U32 R16, R5, 0x8, R16 ;  /* 0x0000000805107825 */ /* 0x004fc800078e0010 */
[----:B----4-:R-:W-:-:S04]  /*0db0*/  IMAD.WIDE.U32 R18, R5, 0x8, R18 ;  /* 0x0000000805127825 */ /* 0x010fc800078e0012 */
[----:B-----5:R-:W-:Y:S01]  /*0dc0*/  IMAD.WIDE.U32 R14, R5, 0x8, R14 ;  /* 0x00000008050e7825 */ /* 0x020fe200078e000e */
[----:B---3--:R3:W-:Y:S04]  /*0dd0*/  STG.E.64 desc[UR6][R16.64], R12 ;  /* 0x0000000c10007986 */ /* 0x0087e8000c101b06 */
[----:B0-----:R3:W-:Y:S04]  /*0de0*/  STG.E.64 desc[UR6][R18.64], R10 ;  /* 0x0000000a12007986 */ /* 0x0017e8000c101b06 */
[----:B-1----:R3:W-:Y:S02]  /*0df0*/  STG.E.64 desc[UR6][R14.64], R8 ;  /* 0x000000080e007986 */ /* 0x0027e4000c101b06 */
.L_x_3594:
[----:B------:R-:W-:Y:S05]  /*0e00*/  BSYNC B0 ;  /* 0x0000000000007941 */ /* 0x000fea0003800000 */
.L_x_3593:
[C---:B------:R-:W-:Y:S01]  /*0e10*/  ISETP.GT.U32.AND P1, PT, R4.reuse, -0x301, PT ;  /* 0xfffffcff0400780c */ /* 0x040fe20003f24070 */
[----:B------:R-:W-:Y:S01]  /*0e20*/  VIADD R4, R4, 0x300 ;  /* 0x0000030004047836 */ /* 0x000fe20000000000 */
[----:B------:R-:W-:-:S11]  /*0e30*/  IADD3 R5, R5, 0x180, RZ ;  /* 0x0000018005057810 */ /* 0x000fd60007ffe0ff */
[----:B------:R-:W-:Y:S05]  /*0e40*/  @P1 BRA `(.L_x_3595) ;  /* 0xfffffff000d01947 */ /* 0x000fea000383ffff */
[----:B------:R-:W-:Y:S05]  /*0e50*/  EXIT ;  /* 0x000000000000794d */ /* 0x000fea0003800000 */
.L_x_3592:
[----:B------:R-:W-:Y:S01]  /*0e60*/  HFMA2.MMA R22, -RZ, RZ, 0, 5.9604644775390625e-08 ;  /* 0x00000001ff167435 */ /* 0x000fe200000001ff */
[----:B---3--:R-:W-:Y:S02]  /*0e70*/  MOV R23, R8 ;  /* 0x0000000800177202 */ /* 0x008fe40000000f00 */
[----:B------:R-:W-:Y:S02]  /*0e80*/  MOV R25, 0x1f ;  /* 0x0000001f00197802 */ /* 0x000fe40000000f00 */
[----:B------:R-:W-:-:S07]  /*0e90*/  MOV R20, 0xffffffff ;  /* 0xffffffff00147802 */ /* 0x000fce0000000f00 */
[----:B012---:R-:W-:Y:S05]  /*0ea0*/  WARPSYNC.COLLECTIVE R20, `(.L_x_3596) ;  /* 0x0000000014087348 */ /* 0x007fea0003c00000 */
[----:B------:R3:W4:Y:S02]  /*0eb0*/  SHFL.BFLY P2, R21, R23, R22, R25 ;  /* 0x0c00001617157389 */ /* 0x0007240000040019 */
[----:B01234-:R-:W-:Y:S01]  /*0ec0*/  ENDCOLLECTIVE ;  /* 0x000000000000791b */ /* 0x01ffe20003800000 */
.L_x_3596:
[----:B------:R-:W-:Y:S01]  /*0ed0*/  HFMA2.MMA R22, -RZ, RZ, 0, 1.1920928955078125e-07 ;  /* 0x00000002ff167435 */ /* 0x000fe200000001ff */
[----:B------:R-:W-:-:S05]  /*0ee0*/  MOV R9, R21 ;  /* 0x0000001500097202 */ /* 0x000fca0000000f00 */
[----:B------:R-:W-:-:S05]  /*0ef0*/  FADD.FTZ R9, R8, R9 ;  /* 0x0000000908097221 */ /* 0x000fca0000010000 */
[----:B------:R-:W-:-:S07]  /*0f00*/  MOV R23, R9 ;  /* 0x0000000900177202 */ /* 0x000fce0000000f00 */
[----:B------:R-:W-:Y:S05]  /*0f10*/  WARPSYNC.COLLECTIVE R20, `(.L_x_3597) ;  /* 0x0000000014087348 */ /* 0x000fea0003c00000 */
[----:B------:R0:W1:Y:S02]  /*0f20*/  SHFL.BFLY P2, R21, R23, R22, R25 ;  /* 0x0c00001617157389 */ /* 0x0000640000040019 */
[----:B01----:R-:W-:Y:S01]  /*0f30*/  ENDCOLLECTIVE ;  /* 0x000000000000791b */ /* 0x003fe20003800000 */
.L_x_3597:
[----:B------:R-:W-:Y:S01]  /*0f40*/  HFMA2.MMA R22, -RZ, RZ, 0, 2.384185791015625e-07 ;  /* 0x00000004ff167435 */ /* 0x000fe200000001ff */
[----:B------:R-:W-:-:S04]  /*0f50*/  IMAD.MOV.U32 R12, RZ, RZ, R21 ;  /* 0x000000ffff0c7224 */ /* 0x000fc800078e0015 */
[----:B------:R-:W-:-:S05]  /*0f60*/  FADD.FTZ R12, R9, R12 ;  /* 0x0000000c090c7221 */ /* 0x000fca0000010000 */
[----:B------:R-:W-:-:S07]  /*0f70*/  MOV R23, R12 ;  /* 0x0000000c00177202 */ /* 0x000fce0000000f00 */
[----:B------:R-:W-:Y:S05]  /*0f80*/  WARPSYNC.COLLECTIVE R20, `(.L_x_3598) ;  /* 0x0000000014087348 */ /* 0x000fea0003c00000 */
[----:B------:R0:W1:Y:S02]  /*0f90*/  SHFL.BFLY P2, R21, R23, R22, R25 ;  /* 0x0c00001617157389 */ /* 0x0000640000040019 */
[----:B01----:R-:W-:Y:S01]  /*0fa0*/  ENDCOLLECTIVE ;  /* 0x000000000000791b */ /* 0x003fe20003800000 */
.L_x_3598:
[----:B------:R-:W-:Y:S01]  /*0fb0*/  HFMA2.MMA R22, -RZ, RZ, 0, 4.76837158203125e-07 ;  /* 0x00000008ff167435 */ /* 0x000fe200000001ff */
[----:B------:R-:W-:-:S05]  /*0fc0*/  MOV R13, R21 ;  /* 0x00000015000d7202 */ /* 0x000fca0000000f00 */
[----:B------:R-:W-:-:S05]  /*0fd0*/  FADD.FTZ R13, R12, R13 ;  /* 0x0000000d0c0d7221 */ /* 0x000fca0000010000 */
[----:B------:R-:W-:-:S07]  /*0fe0*/  MOV R23, R13 ;  /* 0x0000000d00177202 */ /* 0x000fce0000000f00 */
[----:B------:R-:W-:Y:S05]  /*0ff0*/  WARPSYNC.COLLECTIVE R20, `(.L_x_3599) ;  /* 0x0000000014087348 */ /* 0x000fea0003c00000 */
[----:B------:R0:W1:Y:S02]  /*1000*/  SHFL.BFLY P2, R21, R23, R22, R25 ;  /* 0x0c00001617157389 */ /* 0x0000640000040019 */
[----:B01----:R-:W-:Y:S01]  /*1010*/  ENDCOLLECTIVE ;  /* 0x000000000000791b */ /* 0x003fe20003800000 */
.L_x_3599:
[----:B------:R-:W-:Y:S01]  /*1020*/  HFMA2.MMA R22, -RZ, RZ, 0, 9.5367431640625e-07 ;  /* 0x00000010ff167435 */ /* 0x000fe200000001ff */
[----:B------:R-:W-:-:S05]  /*1030*/  MOV R8, R21 ;  /* 0x0000001500087202 */ /* 0x000fca0000000f00 */
[----:B------:R-:W-:-:S05]  /*1040*/  FADD.FTZ R9, R13, R8 ;  /* 0x000000080d097221 */ /* 0x000fca0000010000 */
[----:B------:R-:W-:-:S07]  /*1050*/  MOV R23, R9 ;  /* 0x0000000900177202 */ /* 0x000fce0000000f00 */
[----:B------:R-:W-:Y:S05]  /*1060*/  WARPSYNC.COLLECTIVE R20, `(.L_x_3600) ;  /* 0x0000000014087348 */ /* 0x000fea0003c00000 */
[----:B------:R0:W1:Y:S02]  /*1070*/  SHFL.BFLY P2, R21, R23, R22, R25 ;  /* 0x0c00001617157389 */ /* 0x0000640000040019 */
[----:B01----:R-:W-:Y:S01]  /*1080*/  ENDCOLLECTIVE ;  /* 0x000000000000791b */ /* 0x003fe20003800000 */
.L_x_3600:
[----:B------:R-:W-:Y:S01]  /*1090*/  HFMA2.MMA R22, -RZ, RZ, 0, 5.9604644775390625e-08 ;  /* 0x00000001ff167435 */ /* 0x000fe200000001ff */
[----:B------:R-:W-:Y:S01]  /*10a0*/  IMAD.MOV.U32 R23, RZ, RZ, R11 ;  /* 0x000000ffff177224 */ /* 0x000fe200078e000b */
[----:B------:R-:W-:-:S09]  /*10b0*/  MOV R8, R21 ;  /* 0x0000001500087202 */ /* 0x000fd20000000f00 */
[----:B------:R-:W-:Y:S05]  /*10c0*/  WARPSYNC.COLLECTIVE R20, `(.L_x_3601) ;  /* 0x0000000014087348 */ /* 0x000fea0003c00000 */
[----:B------:R0:W1:Y:S02]  /*10d0*/  SHFL.BFLY P2, R21, R23, R22, R25 ;  /* 0x0c00001617157389 */ /* 0x0000640000040019 */
[----:B01----:R-:W-:Y:S01]  /*10e0*/  ENDCOLLECTIVE ;  /* 0x000000000000791b */ /* 0x003fe20003800000 */
.L_x_3601:
[----:B------:R-:W-:Y:S01]  /*10f0*/  HFMA2.MMA R22, -RZ, RZ, 0, 1.1920928955078125e-07 ;  /* 0x00000002ff167435 */ /* 0x000fe200000001ff */
[----:B------:R-:W-:-:S05]  /*1100*/  MOV R12, R21 ;  /* 0x00000015000c7202 */ /* 0x000fca0000000f00 */
[----:B------:R-:W-:-:S05]  /*1110*/  FADD.FTZ R14, R11, R12 ;  /* 0x0000000c0b0e7221 */ /* 0x000fca0000010000 */
[----:B------:R-:W-:-:S07]  /*1120*/  MOV R23, R14 ;  /* 0x0000000e00177202 */ /* 0x000fce0000000f00 */
[----:B------:R-:W-:Y:S05]  /*1130*/  WARPSYNC.COLLECTIVE R20, `(.L_x_3602) ;  /* 0x0000000014087348 */ /* 0x000fea0003c00000 */
[----:B------:R0:W1:Y:S02]  /*1140*/  SHFL.BFLY P2, R21, R23, R22, R25 ;  /* 0x0c00001617157389 */ /* 0x0000640000040019 */
[----:B01----:R-:W-:Y:S01]  /*1150*/  ENDCOLLECTIVE ;  /* 0x000000000000791b */ /* 0x003fe20003800000 */
.L_x_3602:
[----:B------:R-:W-:Y:S01]  /*1160*/  HFMA2.MMA R22, -RZ, RZ, 0, 2.384185791015625e-07 ;  /* 0x00000004ff167435 */ /* 0x000fe200000001ff */
[----:B------:R-:W-:-:S05]  /*1170*/  MOV R13, R21 ;  /* 0x00000015000d7202 */ /* 0x000fca0000000f00 */
[----:B------:R-:W-:-:S05]  /*1180*/  FADD.FTZ R15, R14, R13 ;  /* 0x0000000d0e0f7221 */ /* 0x000fca0000010000 */
[----:B------:R-:W-:-:S07]  /*1190*/  MOV R23, R15 ;  /* 0x0000000f00177202 */ /* 0x000fce0000000f00 */
[----:B------:R-:W-:Y:S05]  /*11a0*/  WARPSYNC.COLLECTIVE R20, `(.L_x_3603) ;  /* 0x0000000014087348 */ /* 0x000fea0003c00000 */
[----:B------:R0:W1:Y:S02]  /*11b0*/  SHFL.BFLY P2, R21, R23, R22, R25 ;  /* 0x0c00001617157389 */ /* 0x0000640000040019 */
[----:B01----:R-:W-:Y:S01]  /*11c0*/  ENDCOLLECTIVE ;  /* 0x000000000000791b */ /* 0x003fe20003800000 */
.L_x_3603:
[----:B------:R-:W-:Y:S01]  /*11d0*/  IMAD.MOV.U32 R22, RZ, RZ, 0x8 ;  /* 0x00000008ff167424 */ /* 0x000fe200078e00ff */
[----:B------:R-:W-:-:S05]  /*11e0*/  MOV R16, R21 ;  /* 0x0000001500107202 */ /* 0x000fca0000000f00 */
[----:B------:R-:W-:-:S05]  /*11f0*/  FADD.FTZ R16, R15, R16 ;  /* 0x000000100f107221 */ /* 0x000fca0000010000 */
[----:B------:R-:W-:-:S07]  /*1200*/  MOV R23, R16 ;  /* 0x0000001000177202 */ /* 0x000fce0000000f00 */
[----:B------:R-:W-:Y:S05]  /*1210*/  WARPSYNC.COLLECTIVE R20, `(.L_x_3604) ;  /* 0x0000000014087348 */ /* 0x000fea0003c00000 */
[----:B------:R0:W1:Y:S02]  /*1220*/  SHFL.BFLY P2, R21, R23, R22, R25 ;  /* 0x0c00001617157389 */ /* 0x0000640000040019 */
[----:B01----:R-:W-:Y:S01]  /*1230*/  ENDCOLLECTIVE ;  /* 0x000000000000791b */ /* 0x003fe20003800000 */
.L_x_3604:
[----:B------:R-:W-:Y:S01]  /*1240*/  HFMA2.MMA R22, -RZ, RZ, 0, 9.5367431640625e-07 ;  /* 0x00000010ff167435 */ /* 0x000fe200000001ff */
[----:B------:R-:W-:-:S05]  /*1250*/  MOV R11, R21 ;  /* 0x00000015000b7202 */ /* 0x000fca0000000f00 */
[----:B------:R-:W-:-:S05]  /*1260*/  FADD.FTZ R11, R16, R11 ;  /* 0x0000000b100b7221 */ /* 0x000fca0000010000 */
[----:B------:R-:W-:-:S07]  /*1270*/  MOV R23, R11 ;  /* 0x0000000b00177202 */ /* 0x000fce0000000f00 */
[----:B------:R-:W-:Y:S05]  /*1280*/  WARPSYNC.COLLECTIVE R20, `(.L_x_3605) ;  /* 0x0000000014087348 */ /* 0x000fea0003c00000 */
[----:B------:R0:W1:Y:S02]  /*1290*/  SHFL.BFLY P2, R21, R23, R22, R25 ;  /* 0x0c00001617157389 */ /* 0x0000640000040019 */
[----:B01----:R-:W-:Y:S01]  /*12a0*/  ENDCOLLECTIVE ;  /* 0x000000000000791b */ /* 0x003fe20003800000 */
.L_x_3605:
[----:B------:R-:W-:Y:S01]  /*12b0*/  HFMA2.MMA R22, -RZ, RZ, 0, 5.9604644775390625e-08 ;  /* 0x00000001ff167435 */ /* 0x000fe200000001ff */
[----:B------:R-:W-:Y:S02]  /*12c0*/  MOV R23, R10 ;  /* 0x0000000a00177202 */ /* 0x000fe40000000f00 */
[----:B------:R-:W-:-:S08]  /*12d0*/  MOV R12, R21 ;  /* 0x00000015000c7202 */ /* 0x000fd00000000f00 */
[----:B------:R-:W-:Y:S05]  /*12e0*/  WARPSYNC.COLLECTIVE R20, `(.L_x_3606) ;  /* 0x0000000014087348 */ /* 0x000fea0003c00000 */
[----:B------:R0:W1:Y:S02]  /*12f0*/  SHFL.BFLY P2, R21, R23, R22, R25 ;  /* 0x0c00001617157389 */ /* 0x0000640000040019 */
[----:B01----:R-:W-:Y:S01]  /*1300*/  ENDCOLLECTIVE ;  /* 0x000000000000791b */ /* 0x003fe20003800000 */
.L_x_3606:
[----:B------:R-:W-:Y:S01]  /*1310*/  HFMA2.MMA R22, -RZ, RZ, 0, 1.1920928955078125e-07 ;  /* 0x00000002ff167435 */ /* 0x000fe200000001ff */
[----:B------:R-:W-:-:S05]  /*1320*/  MOV R13, R21 ;  /* 0x00000015000d7202 */ /* 0x000fca0000000f00 */
[----:B------:R-:W-:-:S05]  /*1330*/  FADD.FTZ R17, R10, R13 ;  /* 0x0000000d0a117221 */ /* 0x000fca0000010000 */
[----:B------:R-:W-:-:S07]  /*1340*/  MOV R23, R17 ;  /* 0x0000001100177202 */ /* 0x000fce0000000f00 */
[----:B------:R-:W-:Y:S05]  /*1350*/  WARPSYNC.COLLECTIVE R20, `(.L_x_3607) ;  /* 0x0000000014087348 */ /* 0x000fea0003c00000 */
[----:B------:R0:W1:Y:S02]  /*1360*/  SHFL.BFLY P2, R21, R23, R22, R25 ;  /* 0x0c00001617157389 */ /* 0x0000640000040019 */
[----:B01----:R-:W-:Y:S01]  /*1370*/  ENDCOLLECTIVE ;  /* 0x000000000000791b */ /* 0x003fe20003800000 */
.L_x_3607:
[----:B------:R-:W-:Y:S01]  /*1380*/  HFMA2.MMA R22, -RZ, RZ, 0, 2.384185791015625e-07 ;  /* 0x00000004ff167435 */ /* 0x000fe200000001ff */
[----:B------:R-:W-:-:S04]  /*1390*/  IMAD.MOV.U32 R16, RZ, RZ, R21 ;  /* 0x000000ffff107224 */ /* 0x000fc800078e0015 */
[----:B------:R-:W-:-:S05]  /*13a0*/  FADD.FTZ R18, R17, R16 ;  /* 0x0000001011127221 */ /* 0x000fca0000010000 */
[----:B------:R-:W-:-:S07]  /*13b0*/  MOV R23, R18 ;  /* 0x0000001200177202 */ /* 0x000fce0000000f00 */
[----:B------:R-:W-:Y:S05]  /*13c0*/  WARPSYNC.COLLECTIVE R20, `(.L_x_3608) ;  /* 0x0000000014087348 */ /* 0x000fea0003c00000 */
[----:B------:R0:W1:Y:S02]  /*13d0*/  SHFL.BFLY P2, R21, R23, R22, R25 ;  /* 0x0c00001617157389 */ /* 0x0000640000040019 */
[----:B01----:R-:W-:Y:S01]  /*13e0*/  ENDCOLLECTIVE ;  /* 0x000000000000791b */ /* 0x003fe20003800000 */
.L_x_3608:
[----:B------:R-:W-:Y:S01]  /*13f0*/  HFMA2.MMA R22, -RZ, RZ, 0, 4.76837158203125e-07 ;  /* 0x00000008ff167435 */ /* 0x000fe200000001ff */
[----:B------:R-:W-:-:S05]  /*1400*/  MOV R19, R21 ;  /* 0x0000001500137202 */ /* 0x000fca0000000f00 */
[----:B------:R-:W-:-:S05]  /*1410*/  FADD.FTZ R19, R18, R19 ;  /* 0x0000001312137221 */ /* 0x000fca0000010000 */
[----:B------:R-:W-:-:S07]  /*1420*/  MOV R23, R19 ;  /* 0x0000001300177202 */ /* 0x000fce0000000f00 */
[----:B------:R-:W-:Y:S05]  /*1430*/  WARPSYNC.COLLECTIVE R20, `(.L_x_3609) ;  /* 0x0000000014087348 */ /* 0x000fea0003c00000 */
[----:B------:R0:W1:Y:S02]  /*1440*/  SHFL.BFLY P2, R21, R23, R22, R25 ;  /* 0x0c00001617157389 */ /* 0x0000640000040019 */
[----:B01----:R-:W-:Y:S01]  /*1450*/  ENDCOLLECTIVE ;  /* 0x000000000000791b */ /* 0x003fe20003800000 */
.L_x_3609:
[----:B------:R-:W-:Y:S01]  /*1460*/  HFMA2.MMA R22, -RZ, RZ, 0, 9.5367431640625e-07 ;  /* 0x00000010ff167435 */ /* 0x000fe200000001ff */
[----:B------:R-:W-:-:S05]  /*1470*/  MOV R10, R21 ;  /* 0x00000015000a7202 */ /* 0x000fca0000000f00 */
[----:B------:R-:W-:-:S05]  /*1480*/  FADD.FTZ R10, R19, R10 ;  /* 0x0000000a130a7221 */ /* 0x000fca0000010000 */
[----:B------:R-:W-:-:S07]  /*1490*/  MOV R23, R10 ;  /* 0x0000000a00177202 */ /* 0x000fce0000000f00 */
[----:B------:R-:W-:Y:S05]  /*14a0*/  WARPSYNC.COLLECTIVE R20, `(.L_x_3610) ;  /* 0x0000000014087348 */ /* 0x000fea0003c00000 */
[----:B------:R0:W1:Y:S02]  /*14b0*/  SHFL.BFLY P2, R21, R23, R22, R25 ;  /* 0x0c00001617157389 */ /* 0x0000640000040019 */
[----:B01----:R-:W-:Y:S01]  /*14c0*/  ENDCOLLECTIVE ;  /* 0x000000000000791b */ /* 0x003fe20003800000 */
.L_x_3610:
[----:B------:R-:W-:Y:S01]  /*14d0*/  MOV R15, R21 ;  /* 0x00000015000f7202 */ /* 0x000fe20000000f00 */
[----:B------:R-:W-:Y:S06]  /*14e0*/  BRA `(.L_x_3611) ;  /* 0xfffffff400dc7947 */ /* 0x000fec000383ffff */
.L_x_3612:
        /* <DEDUP_REMOVED lines=9> */
.L_x_11714:


//--------------------- .text._ZN10layer_norm13ln_bwd_kernelINS_13Kernel_traitsIf13__nv_bfloat16S2_S2_fjLj768ELj1ELj4ELj1ELj16ENS_18Kernel_traits_baseILj768EfS2_S2_S2_fjLj128EEEEELb1ELb1ELb1ELb1EEEvNS_9BwdParamsE --------------------------
	.section	.text._ZN10layer_norm13ln_bwd_kernelINS_13Kernel_traitsIf13__nv_bfloat16S2_S2_fjLj768ELj1ELj4ELj1ELj16ENS_18Kernel_traits_baseILj768EfS2_S2_S2_fjLj128EEEEELb1ELb1ELb1ELb1EEEvNS_9BwdParamsE,"ax",@progbits
	.align	128
        .global         _ZN10layer_norm13ln_bwd_kernelINS_13Kernel_traitsIf13__nv_bfloat16S2_S2_fjLj768ELj1ELj4ELj1ELj16ENS_18Kernel_traits_baseILj768EfS2_S2_S2_fjLj128EEEEELb1ELb1ELb1ELb1EEEvNS_9BwdParamsE
        .type           _ZN10layer_norm13ln_bwd_kernelINS_13Kernel_traitsIf13__nv_bfloat16S2_S2_fjLj768ELj1ELj4ELj1ELj16ENS_18Kernel_traits_baseILj768EfS2_S2_S2_fjLj128EEEEELb1ELb1ELb1ELb1EEEvNS_9BwdParamsE,@function
        .size           _ZN10layer_norm13ln_bwd_kernelINS_13Kernel_traitsIf13__nv_bfloat16S2_S2_fjLj768ELj1ELj4ELj1ELj16ENS_18Kernel_traits_baseILj768EfS2_S2_S2_fjLj128EEEEELb1ELb1ELb1ELb1EEEvNS_9BwdParamsE,(.L_x_11715 - _ZN10layer_norm13ln_bwd_kernelINS_13Kernel_traitsIf13__nv_bfloat16S2_S2_fjLj768ELj1ELj4ELj1ELj16ENS_18Kernel_traits_baseILj768EfS2_S2_S2_fjLj128EEEEELb1ELb1ELb1ELb1EEEvNS_9BwdParamsE)
        .other          _ZN10layer_norm13ln_bwd_kernelINS_13Kernel_traitsIf13__nv_bfloat16S2_S2_fjLj768ELj1ELj4ELj1ELj16ENS_18Kernel_traits_baseILj768EfS2_S2_S2_fjLj128EEEEELb1ELb1ELb1ELb1EEEvNS_9BwdParamsE,@"STO_CUDA_ENTRY STV_DEFAULT"
_ZN10layer_norm13ln_bwd_kernelINS_13Kernel_traitsIf13__nv_bfloat16S2_S2_fjLj768ELj1ELj4ELj1ELj16ENS_18Kernel_traits_baseILj768EfS2_S2_S2_fjLj128EEEEELb1ELb1ELb1ELb1EEEvNS_9BwdParamsE:
.text._ZN10layer_norm13ln_bwd_kernelINS_13Kernel_traitsIf13__nv_bfloat16S2_S2_fjLj768ELj1ELj4ELj1ELj16ENS_18Kernel_traits_baseILj768EfS2_S2_S2_fjLj128EEEEELb1ELb1ELb1ELb1EEEvNS_9BwdParamsE:
[----:B------:R-:W-:Y:S01]  /*0000*/  LDC R1, c[0x0][0x28] ;  /* 0x00000a00ff017b82 */ /* 0x000fe20000000800 */
[----:B------:R-:W0:Y:S01]  /*0010*/  S2R R0, SR_TID.X ;  /* 0x0000000000007919 */ /* 0x000e220000002100 */
[----:B------:R-:W-:Y:S01]  /*0020*/  ULDC UR4, c[0x0][0x214] ;  /* 0x0000850000047ab9 */ /* 0x000fe20000000800 */
[----:B------:R-:W-:Y:S01]  /*0030*/  ULDC UR10, c[0x0][0x290] ;  /* 0x0000a400000a7ab9 */ /* 0x000fe20000000800 */
[----:B------:R-:W-:Y:S01]  /*0040*/  ULDC.64 UR14, c[0x0][0x298] ;  /* 0x0000a600000e7ab9 */ /* 0x000fe20000000a00 */
[----:B------:R-:W1:Y:S01]  /*0050*/  S2R R2, SR_CTAID.X ;  /* 0x0000000000027919 */ /* 0x000e620000002500 */
        /* <DEDUP_REMOVED lines=45> */
.L_x_3614:
[----:B------:R-:W-:Y:S01]  /*0330*/  SHF.L.U32 R2, R0, 0x5, RZ ;  /* 0x0000000500027819 */ /* 0x000fe200000006ff */
[----:B------:R-:W-:Y:S01]  /*0340*/  ULDC.64 UR8, c[0x0][0x278] ;  /* 0x00009e0000087ab9 */ /* 0x000fe20000000a00 */
[----:B------:R-:W-:Y:S02]  /*0350*/  ULDC.64 UR6, c[0x0][0x260] ;  /* 0x0000980000067ab9 */ /* 0x000fe40000000a00 */
[----:B------:R-:W-:-:S04]  /*0360*/  LOP3.LUT R2, R2, 0x3e0, RZ, 0xc0, !PT ;  /* 0x000003e002027812 */ /* 0x000fc800078ec0ff */
[C---:B------:R-:W-:Y:S02]  /*0370*/  IADD3 R6, P1, R2.reuse, UR8, RZ ;  /* 0x0000000802067c10 */ /* 0x040fe4000ff3e0ff */
[----:B------:R-:W-:Y:S02]  /*0380*/  IADD3 R4, P0, R2, UR6, RZ ;  /* 0x0000000602047c10 */ /* 0x000fe4000ff1e0ff */
[----:B------:R-:W0:Y:S01]  /*0390*/  LDC.U8 R2, c[0x0][0x2a0] ;  /* 0x0000a800ff027b82 */ /* 0x000e220000000000 */
[----:B------:R-:W-:Y:S01]  /*03a0*/  IMAD.X R7, RZ, RZ, UR9, P1 ;  /* 0x00000009ff077e24 */ /* 0x000fe200088e06ff */
[----:B------:R-:W-:-:S04]  /*03b0*/  IADD3.X R5, RZ, UR7, RZ, P0, !PT ;  /* 0x00000007ff057c10 */ /* 0x000fc800087fe4ff */
        /* <DEDUP_REMOVED lines=48> */
.L_x_3744:
        /* <DEDUP_REMOVED lines=8> */
[----:B------:R-:W-:Y:S01]  /*0740*/  LOP3.LUT R214, R0, 0x1f, RZ, 0xc0, !PT ;  /* 0x0000001f00d67812 */ /* 0x000fe200078ec0ff */
[----:B------:R-:W-:Y:S01]  /*0750*/  BSSY B1, `(.L_x_3616) ;  /* 0x000014a000017945 */ /* 0x000fe20003800000 */
[----:B-----5:R1:W5:Y:S01]  /*0760*/  LDG.E R210, desc[UR4][R200.64] ;  /* 0x00000004c8d27981 */ /* 0x020362000c1e1900 */
[----:B--2---:R-:W-:-:S04]  /*0770*/  IMAD.WIDE R198, R207, 0x4, R194 ;  /* 0x00000004cfc67825 */ /* 0x004fc800078e02c2 */
[----:B------:R-:W2:Y:S01]  /*0780*/  LDC.64 R194, c[0x0][0x250] ;  /* 0x00009400ffc27b82 */ /* 0x000ea20000000a00 */
        /* <DEDUP_REMOVED lines=15> */
[----:B------:R-:W-:Y:S01]  /*0880*/  IMAD.U32 R215, RZ, RZ, UR16 ;  /* 0x00000010ffd77e24 */ /* 0x000fe2000f8e00ff */
[----:B------:R-:W-:Y:S01]  /*0890*/  HFMA2.MMA R195, -RZ, RZ, 0, 0 ;  /* 0x00000000ffc37435 */ /* 0x000fe200000001ff */
[----:B------:R-:W-:-:S03]  /*08a0*/  MOV R216, UR17 ;  /* 0x0000001100d87c02 */ /* 0x000fc60008000f00 */
        /* <DEDUP_REMOVED lines=18> */
[----:B------:R-:W-:Y:S01]  /*09d0*/  HFMA2.MMA R218, -RZ, RZ, 0, 0 ;  /* 0x00000000ffda7435 */ /* 0x000fe200000001ff */
[----:B------:R-:W-:Y:S01]  /*09e0*/  MOV R217, RZ ;  /* 0x000000ff00d97202 */ /* 0x000fe20000000f00 */
[----:B-1----:R-:W-:Y:S09]  /*09f0*/  BRA `(.L_x_3618) ;  /* 0x00000010007c7947 */ /* 0x002ff20003800000 */
.L_x_3617:
        /* <DEDUP_REMOVED lines=10> */
[--C-:B------:R-:W-:Y:S02]  /*0aa0*/  IMAD.WIDE.U32 R16, R211, 0x10, R8.reuse ;  /* 0x00000010d3107825 */ /* 0x100fe400078e0008 */
[----:B------:R-:W2:Y:S02]  /*0ab0*/  LDG.E.128 R24, desc[UR4][R24.64] ;  /* 0x0000000418187981 */ /* 0x000ea4000c1e1d00 */
[----:B------:R-:W-:Y:S02]  /*0ac0*/  VIADD R13, R3, 0x20 ;  /* 0x00000020030d7836 */ /* 0x000fe40000000000 */
[----:B------:R-:W-:Y:S01]  /*0ad0*/  IMAD.WIDE.U32 R8, R209, 0x10, R8 ;  /* 0x00000010d1087825 */ /* 0x000fe200078e0008 */
[----:B------:R-:W2:Y:S03]  /*0ae0*/  LDG.E.128 R16, desc[UR4][R16.64] ;  /* 0x0000000410107981 */ /* 0x000ea6000c1e1d00 */
[----:B---3--:R-:W-:-:S02]  /*0af0*/  IMAD.WIDE.U32 R12, R13, 0x10, R4 ;  /* 0x000000100d0c7825 */ /* 0x008fc400078e0004 */
[----:B------:R-:W3:Y:S02]  /*0b00*/  LDG.E.128 R8, desc[UR4][R8.64] ;  /* 0x0000000408087981 */ /* 0x000ee4000c1e1d00 */
[C-C-:B------:R-:W-:Y:S01]  /*0b10*/  IMAD.WIDE.U32 R20, R3.reuse, 0x10, R4.reuse ;  /* 0x0000001003147825 */ /* 0x140fe200078e0004 */
[----:B------:R-:W-:Y:S01]  /*0b20*/  IADD3 R3, R3, 0x40, RZ ;  /* 0x0000004003037810 */ /* 0x000fe20007ffe0ff */
[----:B------:R-:W3:Y:S04]  /*0b30*/  LDG.E.128 R12, desc[UR4][R12.64] ;  /* 0x000000040c0c7981 */ /* 0x000ee8000c1e1d00 */
[----:B------:R-:W-:Y:S01]  /*0b40*/  IMAD.WIDE.U32 R4, R3, 0x10, R4 ;  /* 0x0000001003047825 */ /* 0x000fe200078e0004 */
[----:B------:R-:W3:Y:S05]  /*0b50*/  LDG.E.128 R20, desc[UR4][R20.64] ;  /* 0x0000000414147981 */ /* 0x000eea000c1e1d00 */
        /* <DEDUP_REMOVED lines=8> */
[C---:B-1----:R-:W-:Y:S02]  /*0be0*/  IADD3 R193, R195.reuse, 0x20, RZ ;  /* 0x00000020c3c17810 */ /* 0x042fe40007ffe0ff */
[C---:B------:R-:W-:Y:S01]  /*0bf0*/  IADD3 R3, R195.reuse, 0x40, RZ ;  /* 0x00000040c3037810 */ /* 0x040fe20007ffe0ff */
        /* <DEDUP_REMOVED lines=11> */
[----:B------:R2:W5:Y:S04]  /*0cb0*/  @P0 LDG.E.128 R32, desc[UR4][R198.64] ;  /* 0x00000004c6200981 */ /* 0x000568000c1e1d00 */
[----:B------:R0:W5:Y:S01]  /*0cc0*/  @P0 LDG.E.128 R28, desc[UR4][R196.64] ;  /* 0x00000004c41c0981 */ /* 0x000162000c1e1d00 */
[----:B------:R-:W-:-:S04]  /*0cd0*/  ISETP.NE.AND P0, PT, R2, RZ, PT ;  /* 0x000000ff0200720c */ /* 0x000fc80003f05270 */
[----:B--2---:R-:W-:Y:S02]  /*0ce0*/  FSEL R199, R189, RZ, !P0 ;  /* 0x000000ffbdc77208 */ /* 0x004fe40004000000 */
[----:B------:R-:W-:Y:S02]  /*0cf0*/  PRMT R176, R25, 0x7632, R176 ;  /* 0x0000763219b07816 */ /* 0x000fe400000000b0 */
[C---:B------:R-:W-:Y:S01]  /*0d00*/  PRMT R3, R24.reuse, 0x7632, R3 ;  /* 0x0000763218037816 */ /* 0x040fe20000000003 */
[----:B------:R-:W-:Y:S01]  /*0d10*/  IMAD.U32 R24, R24, 0x10000, RZ ;  /* 0x0001000018187824 */ /* 0x000fe200078e00ff */
[----:B------:R-:W-:Y:S02]  /*0d20*/  PRMT R182, R26, 0x7632, R182 ;  /* 0x000076321ab67816 */ /* 0x000fe400000000b6 */
[----:B------:R-:W-:Y:S02]  /*0d30*/  SHF.L.U32 R187, R27, 0x10, RZ ;  /* 0x000000101bbb7819 */ /* 0x000fe400000006ff */
[----:B------:R-:W-:-:S02]  /*0d40*/  SHF.L.U32 R176, R176, 0x10, RZ ;  /* 0x00000010b0b07819 */ /* 0x000fc400000006ff */
[----:B---3--:R-:W-:Y:S01]  /*0d50*/  PRMT R190, R10, 0x7632, R190 ;  /* 0x000076320abe7816 */ /* 0x008fe200000000be */
[----:B------:R-:W-:Y:S01]  /*0d60*/  IMAD.U32 R3, R3, 0x10000, RZ ;  /* 0x0001000003037824 */ /* 0x000fe200078e00ff */
[----:B------:R-:W-:Y:S02]  /*0d70*/  SHF.L.U32 R184, R26, 0x10, RZ ;  /* 0x000000101ab87819 */ /* 0x000fe400000006ff */
[C---:B------:R-:W-:Y:S02]  /*0d80*/  PRMT R181, R14.reuse, 0x7632, R181 ;  /* 0x000076320eb57816 */ /* 0x040fe400000000b5 */
[----:B------:R-:W-:Y:S02]  /*0d90*/  SHF.L.U32 R185, R14, 0x10, RZ ;  /* 0x000000100eb97819 */ /* 0x000fe400000006ff */
[C---:B------:R-:W-:Y:S02]  /*0da0*/  PRMT R14, R9.reuse, 0x7632, R14 ;  /* 0x00007632090e7816 */ /* 0x040fe4000000000e */
[----:B------:R-:W-:Y:S01]  /*0db0*/  SHF.L.U32 R189, R9, 0x10, RZ ;  /* 0x0000001009bd7819 */ /* 0x000fe200000006ff */
[----:B------:R-:W-:Y:S01]  /*0dc0*/  FADD.FTZ R9, -R199, R24 ;  /* 0x00000018c7097221 */ /* 0x000fe20000010100 */
[----:B------:R-:W-:Y:S01]  /*0dd0*/  SHF.L.U32 R190, R190, 0x10, RZ ;  /* 0x00000010bebe7819 */ /* 0x000fe200000006ff */
[----:B------:R-:W-:Y:S01]  /*0de0*/  IMAD.U32 R205, R20, 0x10000, RZ ;  /* 0x0001000014cd7824 */ /* 0x000fe200078e00ff */
[----:B------:R-:W-:Y:S01]  /*0df0*/  PRMT R186, R27, 0x7632, R186 ;  /* 0x000076321bba7816 */ /* 0x000fe200000000ba */
[----:B------:R-:W-:Y:S01]  /*0e00*/  IMAD.U32 R201, R12, 0x10000, RZ ;  /* 0x000100000cc97824 */ /* 0x000fe200078e00ff */
[----:B------:R-:W-:-:S02]  /*0e10*/  PRMT R180, R13, 0x7632, R180 ;  /* 0x000076320db47816 */ /* 0x000fc400000000b4 */
[----:B------:R-:W-:Y:S01]  /*0e20*/  SHF.L.U32 R191, R13, 0x10, RZ ;  /* 0x000000100dbf7819 */ /* 0x000fe200000006ff */
[C---:B------:R-:W-:Y:S01]  /*0e30*/  FADD.FTZ R13, -R199.reuse, R187 ;  /* 0x000000bbc70d7221 */ /* 0x040fe20000010100 */
[----:B------:R-:W-:Y:S01]  /*0e40*/  SHF.L.U32 R182, R182, 0x10, RZ ;  /* 0x00000010b6b67819 */ /* 0x000fe200000006ff */
[----:B------:R-:W-:Y:S01]  /*0e50*/  FADD.FTZ R223, -R199, R176 ;  /* 0x000000b0c7df7221 */ /* 0x000fe20000010100 */
[----:B------:R-:W-:Y:S02]  /*0e60*/  PRMT R26, R20, 0x7632, R26 ;  /* 0x00007632141a7816 */ /* 0x000fe4000000001a */
[C---:B------:R-:W-:Y:S02]  /*0e70*/  PRMT R172, R21.reuse, 0x7632, R172 ;  /* 0x0000763215ac7816 */ /* 0x040fe400000000ac */
[----:B------:R-:W-:Y:S02]  /*0e80*/  SHF.L.U32 R177, R21, 0x10, RZ ;  /* 0x0000001015b17819 */ /* 0x000fe400000006ff */
[----:B------:R-:W-:-:S02]  /*0e90*/  PRMT R174, R22, 0x7632, R174 ;  /* 0x0000763216ae7816 */ /* 0x000fc400000000ae */
[----:B------:R-:W-:Y:S02]  /*0ea0*/  SHF.L.U32 R175, R22, 0x10, RZ ;  /* 0x0000001016af7819 */ /* 0x000fe400000006ff */
[C---:B------:R-:W-:Y:S02]  /*0eb0*/  PRMT R27, R23.reuse, 0x7632, R27 ;  /* 0x00007632171b7816 */ /* 0x040fe4000000001b */
[----:B------:R-:W-:Y:S02]  /*0ec0*/  SHF.L.U32 R173, R23, 0x10, RZ ;  /* 0x0000001017ad7819 */ /* 0x000fe400000006ff */
[----:B------:R-:W-:Y:S01]  /*0ed0*/  PRMT R178, R12, 0x7632, R178 ;  /* 0x000076320cb27816 */ /* 0x000fe200000000b2 */
[----:B------:R-:W-:Y:S01]  /*0ee0*/  FADD.FTZ R221, -R199, R3 ;  /* 0x00000003c7dd7221 */ /* 0x000fe20000010100 */
[----:B------:R-:W-:Y:S02]  /*0ef0*/  PRMT R20, R16, 0x7632, R20 ;  /* 0x0000763210147816 */ /* 0x000fe40000000014 */
[----:B------:R-:W-:-:S02]  /*0f00*/  PRMT R21, R17, 0x7632, R21 ;  /* 0x0000763211157816 */ /* 0x000fc40000000015 */
[----:B------:R-:W-:Y:S02]  /*0f10*/  PRMT R22, R18, 0x7632, R22 ;  /* 0x0000763212167816 */ /* 0x000fe40000000016 */
[----:B------:R-:W-:Y:S02]  /*0f20*/  PRMT R23, R19, 0x7632, R23 ;  /* 0x0000763213177816 */ /* 0x000fe40000000017 */
[----:B------:R-:W-:Y:S02]  /*0f30*/  PRMT R12, R8, 0x7632, R12 ;  /* 0x00007632080c7816 */ /* 0x000fe4000000000c */
[----:B0-----:R-:W-:Y:S01]  /*0f40*/  PRMT R196, R11, 0x7632, R196 ;  /* 0x000076320bc47816 */ /* 0x001fe200000000c4 */
[----:B------:R-:W-:Y:S01]  /*0f50*/  FADD.FTZ R249, -R199, R190 ;  /* 0x000000bec7f97221 */ /* 0x000fe20000010100 */
[----:B------:R-:W-:Y:S01]  /*0f60*/  SHF.L.U32 R197, R11, 0x10, RZ ;  /* 0x000000100bc57819 */ /* 0x000fe200000006ff */
[C---:B------:R-:W-:Y:S01]  /*0f70*/  FADD.FTZ R11, -R199.reuse, R184 ;  /* 0x000000b8c70b7221 */ /* 0x040fe20000010100 */
[----:B------:R-:W-:Y:S01]  /*0f80*/  FMUL.FTZ R3, R208, R9 ;  /* 0x00000009d0037220 */ /* 0x000fe20000410000 */
[----:B------:R-:W-:Y:S01]  /*0f90*/  SHF.L.U32 R186, R186, 0x10, RZ ;  /* 0x00000010baba7819 */ /* 0x000fe200000006ff */
[----:B------:R-:W-:Y:S01]  /*0fa0*/  FADD.FTZ R225, -R199, R182 ;  /* 0x000000b6c7e17221 */ /* 0x000fe20000010100 */
[----:B------:R-:W-:Y:S01]  /*0fb0*/  PRMT R190, R6, 0x7632, R190 ;  /* 0x0000763206be7816 */ /* 0x000fe200000000be */
[----:B------:R-:W-:Y:S01]  /*0fc0*/  FMUL.FTZ R9, R208, R13 ;  /* 0x0000000dd0097220 */ /* 0x000fe20000410000 */
[----:B------:R-:W-:Y:S01]  /*0fd0*/  SHF.L.U32 R187, R6, 0x10, RZ ;  /* 0x0000001006bb7819 */ /* 0x000fe200000006ff */
[----:B------:R-:W-:Y:S01]  /*0fe0*/  FMUL.FTZ R6, R208, R223 ;  /* 0x000000dfd0067220 */ /* 0x000fe20000410000 */
        /* <DEDUP_REMOVED lines=11> */
[----:B------:R-:W-:Y:S01]  /*10a0*/  FMUL.FTZ R26, R84, R205 ;  /* 0x000000cd541a7220 */ /* 0x000fe20000410000 */
[----:B------:R-:W-:-:S02]  /*10b0*/  SHF.L.U32 R21, R21, 0x10, RZ ;  /* 0x0000001015157819 */ /* 0x000fc400000006ff */
[----:B------:R-:W-:Y:S02]  /*10c0*/  SHF.L.U32 R22, R22, 0x10, RZ ;  /* 0x0000001016167819 */ /* 0x000fe400000006ff */
[----:B------:R-:W-:Y:S02]  /*10d0*/  SHF.L.U32 R23, R23, 0x10, RZ ;  /* 0x0000001017177819 */ /* 0x000fe400000006ff */
[----:B------:R-:W-:Y:S02]  /*10e0*/  SHF.L.U32 R14, R14, 0x10, RZ ;  /* 0x000000100e0e7819 */ /* 0x000fe400000006ff */
[----:B------:R-:W-:Y:S01]  /*10f0*/  SHF.L.U32 R196, R196, 0x10, RZ ;  /* 0x00000010c4c47819 */ /* 0x000fe200000006ff */
[-C--:B------:R-:W-:Y:S01]  /*1100*/  FFMA.FTZ R94, R9, R173.reuse, R94 ;  /* 0x000000ad095e7223 */ /* 0x080fe2000001005e */
[----:B------:R-:W-:Y:S01]  /*1110*/  FADD.FTZ R118, R118, R173 ;  /* 0x000000ad76767221 */ /* 0x000fe20000010000 */
[----:B------:R-:W-:Y:S01]  /*1120*/  FMUL.FTZ R176, R82, R173 ;  /* 0x000000ad52b07220 */ /* 0x000fe20000410000 */
[----:B------:R-:W-:Y:S01]  /*1130*/  PRMT R183, R15, 0x7632, R183 ;  /* 0x000076320fb77816 */ /* 0x000fe200000000b7 */
[----:B------:R-:W-:Y:S01]  /*1140*/  FADD.FTZ R251, -R199, R197 ;  /* 0x000000c5c7fb7221 */ /* 0x000fe20000010100 */
[----:B------:R-:W-:Y:S01]  /*1150*/  SHF.L.U32 R179, R15, 0x10, RZ ;  /* 0x000000100fb37819 */ /* 0x000fe200000006ff */
[----:B------:R-:W-:Y:S01]  /*1160*/  FADD.FTZ R227, -R199, R186 ;  /* 0x000000bac7e37221 */ /* 0x000fe20000010100 */
[----:B------:R-:W-:Y:S01]  /*1170*/  SHF.L.U32 R198, R27, 0x10, RZ ;  /* 0x000000101bc67819 */ /* 0x000fe200000006ff */
[-C--:B------:R-:W-:Y:S01]  /*1180*/  FFMA.FTZ R91, R6, R184.reuse, R91 ;  /* 0x000000b8065b7223 */ /* 0x080fe2000001005b */
[----:B------:R-:W-:Y:S01]  /*1190*/  FADD.FTZ R115, R115, R184 ;  /* 0x000000b873737221 */ /* 0x000fe20000010000 */
        /* <DEDUP_REMOVED lines=17> */
[----:B------:R-:W-:-:S02]  /*12b0*/  IMAD.U32 R219, R4, 0x10000, RZ ;  /* 0x0001000004db7824 */ /* 0x000fc400078e00ff */
[----:B------:R-:W-:Y:S01]  /*12c0*/  FFMA.FTZ R88, R3, R205, R88 ;  /* 0x000000cd03587223 */ /* 0x000fe20000010058 */
[----:B------:R-:W-:Y:S01]  /*12d0*/  FADD.FTZ R112, R112, R205 ;  /* 0x000000cd70707221 */ /* 0x000fe20000010000 */
[----:B------:R-:W-:Y:S01]  /*12e0*/  FMUL.FTZ R27, R85, R182 ;  /* 0x000000b6551b7220 */ /* 0x000fe20000410000 */
[----:B------:R-:W-:Y:S01]  /*12f0*/  FADD.FTZ R184, RZ, R26 ;  /* 0x0000001affb87221 */ /* 0x000fe20000010000 */
[C---:B------:R-:W-:Y:S01]  /*1300*/  PRMT R189, R7.reuse, 0x7632, R189 ;  /* 0x0000763207bd7816 */ /* 0x040fe200000000bd */
[C---:B------:R-:W-:Y:S01]  /*1310*/  FMUL.FTZ R4, R208.reuse, R221 ;  /* 0x000000ddd0047220 */ /* 0x040fe20000410000 */
[----:B------:R-:W-:Y:S01]  /*1320*/  SHF.L.U32 R199, R7, 0x10, RZ ;  /* 0x0000001007c77819 */ /* 0x000fe200000006ff */
[----:B------:R-:W-:Y:S01]  /*1330*/  FFMA.FTZ R205, R3, R26, RZ ;  /* 0x0000001a03cd7223 */ /* 0x000fe200000100ff */
[----:B------:R-:W-:Y:S01]  /*1340*/  FMUL.FTZ R7, R208, R11 ;  /* 0x0000000bd0077220 */ /* 0x000fe20000410000 */
[----:B------:R-:W-:Y:S01]  /*1350*/  SHF.L.U32 R196, R174, 0x10, RZ ;  /* 0x00000010aec47819 */ /* 0x000fe200000006ff */
[----:B------:R-:W-:Y:S01]  /*1360*/  FMUL.FTZ R8, R208, R225 ;  /* 0x000000e1d0087220 */ /* 0x000fe20000410000 */
[----:B------:R-:W-:Y:S01]  /*1370*/  SHF.L.U32 R204, R181, 0x10, RZ ;  /* 0x00000010b5cc7819 */ /* 0x000fe200000006ff */
[----:B------:R-:W-:Y:S01]  /*1380*/  FMUL.FTZ R172, R86, R177 ;  /* 0x000000b156ac7220 */ /* 0x000fe20000410000 */
[C---:B------:R-:W-:Y:S01]  /*1390*/  PRMT R188, R5.reuse, 0x7632, R188 ;  /* 0x0000763205bc7816 */ /* 0x040fe200000000bc */
[----:B------:R-:W-:Y:S01]  /*13a0*/  FADD.FTZ R181, R184, R27 ;  /* 0x0000001bb8b57221 */ /* 0x000fe20000010000 */
[----:B------:R-:W-:Y:S01]  /*13b0*/  SHF.L.U32 R217, R5, 0x10, RZ ;  /* 0x0000001005d97819 */ /* 0x000fe200000006ff */
        /* <DEDUP_REMOVED lines=15> */
[----:B------:R-:W-:Y:S01]  /*14b0*/  SHF.L.U32 R218, R186, 0x10, RZ ;  /* 0x00000010bada7819 */ /* 0x000fe200000006ff */
[----:B------:R-:W-:Y:S01]  /*14c0*/  FADD.FTZ R179, R196, R173 ;  /* 0x000000adc4b37221 */ /* 0x000fe20000010000 */
[----:B------:R-:W-:-:S03]  /*14d0*/  FFMA.FTZ R186, R6, R173, R181 ;  /* 0x000000ad06ba7223 */ /* 0x000fc600000100b5 */
[----:B------:R-:W-:Y:S01]  /*14e0*/  FADD.FTZ R196, R179, R174 ;  /* 0x000000aeb3c47221 */ /* 0x000fe20000010000 */
[----:B------:R-:W-:Y:S01]  /*14f0*/  FFMA.FTZ R179, R7, R174, R186 ;  /* 0x000000ae07b37223 */ /* 0x000fe200000100ba */
[----:B------:R-:W-:Y:S02]  /*1500*/  IMAD.U32 R220, R188, 0x10000, RZ ;  /* 0x00010000bcdc7824 */ /* 0x000fe400078e00ff */
        /* <DEDUP_REMOVED lines=10> */
[----:B------:R-:W-:-:S02]  /*15b0*/  IMAD.U32 R198, R178, 0x10000, RZ ;  /* 0x00010000b2c67824 */ /* 0x000fc400078e00ff */
[----:B------:R-:W-:Y:S01]  /*15c0*/  FMUL.FTZ R178, R76, R201 ;  /* 0x000000c94cb27220 */ /* 0x000fe20000410000 */
[----:B------:R-:W-:Y:S01]  /*15d0*/  FADD.FTZ R181, R196, R177 ;  /* 0x000000b1c4b57221 */ /* 0x000fe20000010000 */
[----:B------:R-:W-:Y:S01]  /*15e0*/  FMUL.FTZ R11, R208, R15 ;  /* 0x0000000fd00b7220 */ /* 0x000fe20000410000 */
[----:B------:R-:W-:Y:S01]  /*15f0*/  FFMA.FTZ R222, R10, R177, R179 ;  /* 0x000000b10ade7223 */ /* 0x000fe200000100b3 */
[----:B------:R-:W-:Y:S01]  /*1600*/  FMUL.FTZ R179, R77, R198 ;  /* 0x000000c64db37220 */ /* 0x000fe20000410000 */
[----:B------:R-:W-:Y:S01]  /*1610*/  FADD.FTZ R196, R181, R178 ;  /* 0x000000b2b5c47221 */ /* 0x000fe20000010000 */
[----:B------:R-:W-:Y:S01]  /*1620*/  FMUL.FTZ R12, R208, R229 ;  /* 0x000000e5d00c7220 */ /* 0x000fe20000410000 */
[----:B------:R-:W-:Y:S01]  /*1630*/  FFMA.FTZ R181, R11, R178, R222 ;  /* 0x000000b20bb57223 */ /* 0x000fe200000100de */
[----:B------:R-:W-:Y:S01]  /*1640*/  SHF.L.U32 R200, R180, 0x10, RZ ;  /* 0x00000010b4c87819 */ /* 0x000fe200000006ff */
[----:B------:R-:W-:Y:S01]  /*1650*/  FMUL.FTZ R180, R78, R191 ;  /* 0x000000bf4eb47220 */ /* 0x000fe20000410000 */
[----:B------:R-:W-:Y:S01]  /*1660*/  SHF.L.U32 R206, R183, 0x10, RZ ;  /* 0x00000010b7ce7819 */ /* 0x000fe200000006ff */
[----:B------:R-:W-:Y:S01]  /*1670*/  FADD.FTZ R183, R196, R179 ;  /* 0x000000b3c4b77221 */ /* 0x000fe20000010000 */
[----:B------:R-:W-:Y:S01]  /*1680*/  SHF.L.U32 R222, R190, 0x10, RZ ;  /* 0x00000010bede7819 */ /* 0x000fe200000006ff */
[----:B------:R-:W-:Y:S01]  /*1690*/  FFMA.FTZ R190, R12, R179, R181 ;  /* 0x000000b30cbe7223 */ /* 0x000fe200000100b5 */
[C---:B------:R-:W-:Y:S01]  /*16a0*/  FMUL.FTZ R15, R208.reuse, R19 ;  /* 0x00000013d00f7220 */ /* 0x040fe20000410000 */
[----:B------:R-:W-:Y:S01]  /*16b0*/  FMUL.FTZ R181, R79, R200 ;  /* 0x000000c84fb57220 */ /* 0x000fe20000410000 */
[----:B------:R-:W-:Y:S01]  /*16c0*/  FADD.FTZ R196, R183, R180 ;  /* 0x000000b4b7c47221 */ /* 0x000fe20000010000 */
[----:B------:R-:W-:Y:S01]  /*16d0*/  FMUL.FTZ R14, R208, R231 ;  /* 0x000000e7d00e7220 */ /* 0x000fe20000410000 */
        /* <DEDUP_REMOVED lines=16> */
[----:B------:R-:W-:Y:S01]  /*17e0*/  FMUL.FTZ R185, R75, R206 ;  /* 0x000000ce4bb97220 */ /* 0x000fe20000410000 */
[C---:B------:R-:W-:Y:S01]  /*17f0*/  FMUL.FTZ R18, R208.reuse, R237 ;  /* 0x000000edd0127220 */ /* 0x040fe20000410000 */
[----:B------:R-:W-:Y:S01]  /*1800*/  FADD.FTZ R196, R191, R184 ;  /* 0x000000b8bfc47221 */ /* 0x000fe20000010000 */
[----:B------:R-:W-:Y:S01]  /*1810*/  FFMA.FTZ R191, R17, R184, R190 ;  /* 0x000000b811bf7223 */ /* 0x000fe200000100be */
[----:B------:R-:W-:Y:S01]  /*1820*/  FMUL.FTZ R23, R208, R247 ;  /* 0x000000f7d0177220 */ /* 0x000fe20000410000 */
[----:B------:R-:W-:Y:S01]  /*1830*/  FFMA.FTZ R96, R11, R201, R96 ;  /* 0x000000c90b607223 */ /* 0x000fe20000010060 */
[----:B------:R-:W-:Y:S01]  /*1840*/  FADD.FTZ R120, R120, R201 ;  /* 0x000000c978787221 */ /* 0x000fe20000010000 */
[----:B------:R-:W-:Y:S01]  /*1850*/  FMUL.FTZ R186, R68, R219 ;  /* 0x000000db44ba7220 */ /* 0x000fe20000410000 */
[----:B------:R-:W-:Y:S01]  /*1860*/  FFMA.FTZ R97, R12, R198, R97 ;  /* 0x000000c60c617223 */ /* 0x000fe20000010061 */
[----:B------:R-:W-:Y:S01]  /*1870*/  FADD.FTZ R121, R121, R198 ;  /* 0x000000c679797221 */ /* 0x000fe20000010000 */
[----:B------:R-:W-:Y:S01]  /*1880*/  FADD.FTZ R201, R196, R185 ;  /* 0x000000b9c4c97221 */ /* 0x000fe20000010000 */
[----:B------:R-:W-:Y:S01]  /*1890*/  FMUL.FTZ R19, R208, R239 ;  /* 0x000000efd0137220 */ /* 0x000fe20000410000 */
[----:B------:R-:W-:Y:S01]  /*18a0*/  FFMA.FTZ R198, R18, R185, R191 ;  /* 0x000000b912c67223 */ /* 0x000fe200000100bf */
[-C--:B------:R-:W-:Y:S01]  /*18b0*/  FFMA.FTZ R108, R23, R187.reuse, R108 ;  /* 0x000000bb176c7223 */ /* 0x080fe2000001006c */
[----:B------:R-:W-:Y:S01]  /*18c0*/  FADD.FTZ R132, R132, R187 ;  /* 0x000000bb84847221 */ /* 0x000fe20000010000 */
[----:B------:R-:W-:Y:S01]  /*18d0*/  FMUL.FTZ R190, R64, R187 ;  /* 0x000000bb40be7220 */ /* 0x000fe20000410000 */
        /* <DEDUP_REMOVED lines=8> */
[----:B------:R-:W-:Y:S01]  /*1960*/  FFMA.FTZ R99, R14, R200, R99 ;  /* 0x000000c80e637223 */ /* 0x000fe20000010063 */
[----:B------:R-:W-:Y:S01]  /*1970*/  FADD.FTZ R123, R123, R200 ;  /* 0x000000c87b7b7221 */ /* 0x000fe20000010000 */
[----:B------:R-:W-:Y:S01]  /*1980*/  SHF.L.U32 R200, R189, 0x10, RZ ;  /* 0x00000010bdc87819 */ /* 0x000fe200000006ff */
[----:B------:R-:W-:Y:S01]  /*1990*/  FMUL.FTZ R189, R71, R220 ;  /* 0x000000dc47bd7220 */ /* 0x000fe20000410000 */
[----:B------:R-:W-:Y:S01]  /*19a0*/  FADD.FTZ R198, R201, R188 ;  /* 0x000000bcc9c67221 */ /* 0x000fe20000010000 */
[----:B------:R-:W-:Y:S01]  /*19b0*/  FMUL.FTZ R22, R208, R245 ;  /* 0x000000f5d0167220 */ /* 0x000fe20000410000 */
[----:B------:R-:W-:-:S02]  /*19c0*/  FFMA.FTZ R191, R21, R188, R196 ;  /* 0x000000bc15bf7223 */ /* 0x000fc400000100c4 */
[----:B------:R-:W-:Y:S02]  /*19d0*/  FADD.FTZ R201, R198, R189 ;  /* 0x000000bdc6c97221 */ /* 0x000fe40000010000 */
[----:B------:R-:W-:Y:S01]  /*19e0*/  FFMA.FTZ R196, R22, R189, R191 ;  /* 0x000000bd16c47223 */ /* 0x000fe200000100bf */
[C---:B------:R-:W-:Y:S01]  /*19f0*/  FMUL.FTZ R25, R208.reuse, R251 ;  /* 0x000000fbd0197220 */ /* 0x040fe20000410000 */
[----:B------:R-:W-:Y:S01]  /*1a00*/  FADD.FTZ R198, R201, R190 ;  /* 0x000000bec9c67221 */ /* 0x000fe20000010000 */
[----:B------:R-:W-:Y:S01]  /*1a10*/  FMUL.FTZ R24, R208, R249 ;  /* 0x000000f9d0187220 */ /* 0x000fe20000410000 */
        /* <DEDUP_REMOVED lines=29> */
.L_x_3618:
[----:B------:R-:W-:Y:S05]  /*1bf0*/  BSYNC B1 ;  /* 0x0000000000017941 */ /* 0x000fea0003800000 */
.L_x_3616:
        /* <DEDUP_REMOVED lines=26> */
.L_x_3756:
        /* <DEDUP_REMOVED lines=21> */
.L_x_3621:
        /* <DEDUP_REMOVED lines=9> */
.L_x_3622:
[----:B------:R-:W-:Y:S05]  /*1f80*/  BSYNC B1 ;  /* 0x0000000000017941 */ /* 0x000fea0003800000 */
.L_x_3620:
[----:B------:R-:W-:Y:S01]  /*1f90*/  ISETP.NE.U32.AND P1, PT, RZ, UR12, PT ;  /* 0x0000000cff007c0c */ /* 0x000fe2000bf25070 */
[----:B------:R-:W-:Y:S03]  /*1fa0*/  BSSY B1, `(.L_x_3623) ;  /* 0x000000f000017945 */ /* 0x000fe60003800000 */
[----:B------:R-:W-:-:S13]  /*1fb0*/  ISETP.NE.AND.EX P1, PT, RZ, UR13, PT, P1 ;  /* 0x0000000dff007c0c */ /* 0x000fda000bf25310 */
[----:B------:R-:W-:Y:S01]  /*1fc0*/  @P1 F2FP.BF16.F32.PACK_AB R196, RZ, R197 ;  /* 0x000000c5ffc4123e */ /* 0x000fe200000010ff */
[----:B------:R-:W-:Y:S06]  /*1fd0*/  @!P3 BRA `(.L_x_3624) ;  /* 0x00000000002cb947 */ /* 0x000fec0003800000 */
[----:B------:R-:W-:Y:S01]  /*1fe0*/  LOP3.LUT P4, RZ, R223, 0xff, RZ, 0xc0, !PT ;  /* 0x000000ffdfff7812 */ /* 0x000fe2000788c0ff */
[----:B------:R-:W-:-:S04]  /*1ff0*/  FMUL.FTZ R197, R197, UR15 ;  /* 0x0000000fc5c57c20 */ /* 0x000fc80008410000 */
[----:B------:R-:W-:Y:S01]  /*2000*/  FMUL.FTZ R215, R197, UR14 ;  /* 0x0000000ec5d77c20 */ /* 0x000fe20008410000 */
[----:B------:R-:W-:-:S03]  /*2010*/  MOV R197, RZ ;  /* 0x000000ff00c57202 */ /* 0x000fc60000000f00 */
[----:B------:R-:W-:-:S04]  /*2020*/  FMUL.FTZ R199, R60, R215 ;  /* 0x000000d73cc77220 */ /* 0x000fc80000410000 */
[----:B-----5:R-:W-:Y:S02]  /*2030*/  @P4 SHF.L.U32 R198, R160, 0x10, RZ ;  /* 0x00000010a0c64819 */ /* 0x020fe400000006ff */
[----:B------:R-:W-:-:S03]  /*2040*/  FSEL R199, R199, RZ, P4 ;  /* 0x000000ffc7c77208 */ /* 0x000fc60002000000 */
[----:B------:R-:W-:Y:S01]  /*2050*/  @P4 FMUL.FTZ R197, R215, R198 ;  /* 0x000000c6d7c54220 */ /* 0x000fe20000410000 */
[----:B------:R-:W-:-:S03]  /*2060*/  F2FP.BF16.F32.PACK_AB R199, RZ, R199 ;  /* 0x000000c7ffc7723e */ /* 0x000fc600000010ff */
[----:B------:R-:W-:Y:S01]  /*2070*/  FADD.FTZ R136, R136, R197 ;  /* 0x000000c588887221 */ /* 0x000fe20000010000 */
[----:B------:R-:W-:-:S07]  /*2080*/  PRMT R164, R199, 0x7610, R164 ;  /* 0x00007610c7a47816 */ /* 0x000fce00000000a4 */
.L_x_3624:
[----:B------:R-:W-:Y:S05]  /*2090*/  BSYNC B1 ;  /* 0x0000000000017941 */ /* 0x000fea0003800000 */
.L_x_3623:
        /* <DEDUP_REMOVED lines=8> */
.L_x_3626:
        /* <DEDUP_REMOVED lines=8> */
.L_x_3627:
[----:B------:R-:W-:Y:S05]  /*21a0*/  BSYNC B1 ;  /* 0x0000000000017941 */ /* 0x000fea0003800000 */
.L_x_3625:
[----:B------:R-:W-:Y:S01]  /*21b0*/  BSSY B1, `(.L_x_3628) ;  /* 0x000000f000017945 */ /* 0x000fe20003800000 */
[----:B------:R-:W-:-:S03]  /*21c0*/  @P1 F2FP.BF16.F32.PACK_AB R196, RZ, R197 ;  /* 0x000000c5ffc4123e */ /* 0x000fc600000010ff */
[----:B------:R-:W-:Y:S05]  /*21d0*/  @!P3 BRA `(.L_x_3629) ;  /* 0x000000000030b947 */ /* 0x000fea0003800000 */
[----:B------:R-:W-:Y:S01]  /*21e0*/  LOP3.LUT P4, RZ, R194, 0xff00, RZ, 0xc0, !PT ;  /* 0x0000ff00c2ff7812 */ /* 0x000fe2000788c0ff */
[----:B------:R-:W-:Y:S01]  /*21f0*/  FMUL.FTZ R197, R197, UR15 ;  /* 0x0000000fc5c57c20 */ /* 0x000fe20008410000 */
[----:B------:R-:W-:-:S03]  /*2200*/  MOV R198, RZ ;  /* 0x000000ff00c67202 */ /* 0x000fc60000000f00 */
[----:B------:R-:W-:-:S04]  /*2210*/  FMUL.FTZ R212, R197, UR14 ;  /* 0x0000000ec5d47c20 */ /* 0x000fc80008410000 */
[----:B------:R-:W-:-:S04]  /*2220*/  FMUL.FTZ R199, R61, R212 ;  /* 0x000000d43dc77220 */ /* 0x000fc80000410000 */
[----:B-----5:R-:W-:Y:S02]  /*2230*/  @P4 PRMT R197, R160, 0x7632, R197 ;  /* 0x00007632a0c54816 */ /* 0x020fe400000000c5 */
[----:B------:R-:W-:Y:S02]  /*2240*/  FSEL R199, R199, RZ, P4 ;  /* 0x000000ffc7c77208 */ /* 0x000fe40002000000 */
[----:B------:R-:W-:Y:S02]  /*2250*/  @P4 SHF.L.U32 R197, R197, 0x10, RZ ;  /* 0x00000010c5c54819 */ /* 0x000fe400000006ff */
[----:B------:R-:W-:-:S03]  /*2260*/  F2FP.BF16.F32.PACK_AB R199, RZ, R199 ;  /* 0x000000c7ffc7723e */ /* 0x000fc600000010ff */
[----:B------:R-:W-:Y:S01]  /*2270*/  @P4 FMUL.FTZ R198, R212, R197 ;  /* 0x000000c5d4c64220 */ /* 0x000fe20000410000 */
[----:B------:R-:W-:-:S03]  /*2280*/  PRMT R164, R164, 0x5410, R199 ;  /* 0x00005410a4a47816 */ /* 0x000fc600000000c7 */
[----:B------:R-:W-:-:S07]  /*2290*/  FADD.FTZ R137, R137, R198 ;  /* 0x000000c689897221 */ /* 0x000fce0000010000 */
.L_x_3629:
[----:B------:R-:W-:Y:S05]  /*22a0*/  BSYNC B1 ;  /* 0x0000000000017941 */ /* 0x000fea0003800000 */
.L_x_3628:
[----:B------:R-:W-:Y:S01]  /*22b0*/  BSSY B1, `(.L_x_3630) ;  /* 0x000000e000017945 */ /* 0x000fe20003800000 */
[----:B------:R-:W-:-:S03]  /*22c0*/  @P1 PRMT R168, R168, 0x5410, R196 ;  /* 0x00005410a8a81816 */ /* 0x000fc600000000c4 */
[----:B------:R-:W-:Y:S05]  /*22d0*/  @P2 BRA `(.L_x_3631) ;  /* 0x0000000000102947 */ /* 0x000fea0003800000 */
[----:B------:R-:W-:Y:S01]  /*22e0*/  HFMA2.MMA R197, -RZ, RZ, 0, 0 ;  /* 0x00000000ffc57435 */ /* 0x000fe200000001ff */
[----:B------:R-:W-:Y:S10]  /*22f0*/  @!P0 BRA `(.L_x_3632) ;  /* 0x0000000000248947 */ /* 0x000ff40003800000 */
[----:B------:R-:W-:Y:S01]  /*2300*/  SHF.L.U32 R197, R37, 0x10, RZ ;  /* 0x0000001025c57819 */ /* 0x000fe200000006ff */
[----:B------:R-:W-:Y:S06]  /*2310*/  BRA `(.L_x_3632) ;  /* 0x00000000001c7947 */ /* 0x000fec0003800000 */
.L_x_3631:
[----:B------:R-:W-:-:S04]  /*2320*/  ISETP.NE.AND P4, PT, R2, RZ, PT ;  /* 0x000000ff0200720c */ /* 0x000fc80003f85270 */
[----:B------:R-:W-:-:S05]  /*2330*/  FSEL R196, R200, RZ, !P4 ;  /* 0x000000ffc8c47208 */ /* 0x000fca0006000000 */
[----:B------:R-:W-:Y:S01]  /*2340*/  FFMA.FTZ R197, R5, R210, R196 ;  /* 0x000000d205c57223 */ /* 0x000fe200000100c4 */
[----:B------:R-:W-:-:S03]  /*2350*/  @P0 IMAD.U32 R196, R37, 0x10000, RZ ;  /* 0x0001000025c40824 */ /* 0x000fc600078e00ff */
[----:B------:R-:W-:-:S04]  /*2360*/  FADD.FTZ R197, R172, -R197 ;  /* 0x800000c5acc57221 */ /* 0x000fc80000010000 */
[----:B------:R-:W-:-:S04]  /*2370*/  FMUL.FTZ R197, R208, R197 ;  /* 0x000000c5d0c57220 */ /* 0x000fc80000410000 */
[----:B------:R-:W-:-:S07]  /*2380*/  @P0 FADD.FTZ R197, R197, R196 ;  /* 0x000000c4c5c50221 */ /* 0x000fce0000010000 */
.L_x_3632:
[----:B------:R-:W-:Y:S05]  /*2390*/  BSYNC B1 ;  /* 0x0000000000017941 */ /* 0x000fea0003800000 */
.L_x_3630:
[----:B------:R-:W-:Y:S01]  /*23a0*/  BSSY B1, `(.L_x_3633) ;  /* 0x000000e000017945 */ /* 0x000fe20003800000 */
[----:B------:R-:W-:-:S03]  /*23b0*/  @P1 F2FP.BF16.F32.PACK_AB R196, RZ, R197 ;  /* 0x000000c5ffc4123e */ /* 0x000fc600000010ff */
[----:B------:R-:W-:Y:S05]  /*23c0*/  @!P3 BRA `(.L_x_3634) ;  /* 0x00000000002cb947 */ /* 0x000fea0003800000 */
        /* <DEDUP_REMOVED lines=11> */
.L_x_3634:
[----:B------:R-:W-:Y:S05]  /*2480*/  BSYNC B1 ;  /* 0x0000000000017941 */ /* 0x000fea0003800000 */
.L_x_3633:
        /* <DEDUP_REMOVED lines=8> */
.L_x_3636:
        /* <DEDUP_REMOVED lines=8> */
.L_x_3637:
[----:B------:R-:W-:Y:S05]  /*2590*/  BSYNC B1 ;  /* 0x0000000000017941 */ /* 0x000fea0003800000 */
.L_x_3635:
        /* <DEDUP_REMOVED lines=15> */
.L_x_3639:
[----:B------:R-:W-:Y:S05]  /*2690*/  BSYNC B1 ;  /* 0x0000000000017941 */ /* 0x000fea0003800000 */
.L_x_3638:
[----:B------:R-:W-:Y:S01]  /*26a0*/  BSSY B1, `(.L_x_3640) ;  /* 0x000000e000017945 */ /* 0x000fe20003800000 */
[----:B------:R-:W-:-:S03]  /*26b0*/  @P1 PRMT R169, R169, 0x5410, R196 ;  /* 0x00005410a9a91816 */ /* 0x000fc600000000c4 */
[----:B------:R-:W-:Y:S05]  /*26c0*/  @P2 BRA `(.L_x_3641) ;  /* 0x0000000000102947 */ /* 0x000fea0003800000 */
[----:B------:R-:W-:Y:S01]  /*26d0*/  HFMA2.MMA R197, -RZ, RZ, 0, 0 ;  /* 0x00000000ffc57435 */ /* 0x000fe200000001ff */
[----:B------:R-:W-:Y:S10]  /*26e0*/  @!P0 BRA `(.L_x_3642) ;  /* 0x0000000000248947 */ /* 0x000ff40003800000 */
[----:B------:R-:W-:Y:S01]  /*26f0*/  SHF.L.U32 R197, R38, 0x10, RZ ;  /* 0x0000001026c57819 */ /* 0x000fe200000006ff */
[----:B------:R-:W-:Y:S06]  /*2700*/  BRA `(.L_x_3642) ;  /* 0x00000000001c7947 */ /* 0x000fec0003800000 */
.L_x_3641:
[----:B------:R-:W-:-:S04]  /*2710*/  ISETP.NE.AND P4, PT, R2, RZ, PT ;  /* 0x000000ff0200720c */ /* 0x000fc80003f85270 */
[----:B------:R-:W-:-:S05]  /*2720*/  FSEL R196, R200, RZ, !P4 ;  /* 0x000000ffc8c47208 */ /* 0x000fca0006000000 */
[----:B------:R-:W-:Y:S01]  /*2730*/  FFMA.FTZ R197, R7, R210, R196 ;  /* 0x000000d207c57223 */ /* 0x000fe200000100c4 */
[----:B------:R-:W-:-:S03]  /*2740*/  @P0 IMAD.U32 R196, R38, 0x10000, RZ ;  /* 0x0001000026c40824 */ /* 0x000fc600078e00ff */
[----:B------:R-:W-:-:S04]  /*2750*/  FADD.FTZ R197, R174, -R197 ;  /* 0x800000c5aec57221 */ /* 0x000fc80000010000 */
[----:B------:R-:W-:-:S04]  /*2760*/  FMUL.FTZ R197, R208, R197 ;  /* 0x000000c5d0c57220 */ /* 0x000fc80000410000 */
[----:B------:R-:W-:-:S07]  /*2770*/  @P0 FADD.FTZ R197, R197, R196 ;  /* 0x000000c4c5c50221 */ /* 0x000fce0000010000 */
.L_x_3642:
[----:B------:R-:W-:Y:S05]  /*2780*/  BSYNC B1 ;  /* 0x0000000000017941 */ /* 0x000fea0003800000 */
.L_x_3640:
        /* <DEDUP_REMOVED lines=14> */
.L_x_3644:
[----:B------:R-:W-:Y:S05]  /*2870*/  BSYNC B1 ;  /* 0x0000000000017941 */ /* 0x000fea0003800000 */
.L_x_3643:
        /* <DEDUP_REMOVED lines=8> */
.L_x_3646:
        /* <DEDUP_REMOVED lines=8> */
.L_x_3647:
[----:B------:R-:W-:Y:S05]  /*2980*/  BSYNC B1 ;  /* 0x0000000000017941 */ /* 0x000fea0003800000 */
.L_x_3645:
        /* <DEDUP_REMOVED lines=15> */
.L_x_3649:
[----:B------:R-:W-:Y:S05]  /*2a80*/  BSYNC B1 ;  /* 0x0000000000017941 */ /* 0x000fea0003800000 */
.L_x_3648:
[----:B------:R-:W-:Y:S01]  /*2a90*/  BSSY B1, `(.L_x_3650) ;  /* 0x000000e000017945 */ /* 0x000fe20003800000 */
[----:B------:R-:W-:-:S03]  /*2aa0*/  @P1 PRMT R170, R170, 0x5410, R196 ;  /* 0x00005410aaaa1816 */ /* 0x000fc600000000c4 */
[----:B------:R-:W-:Y:S05]  /*2ab0*/  @P2 BRA `(.L_x_3651) ;  /* 0x0000000000102947 */ /* 0x000fea0003800000 */
[----:B------:R-:W-:Y:S01]  /*2ac0*/  HFMA2.MMA R197, -RZ, RZ, 0, 0 ;  /* 0x00000000ffc57435 */ /* 0x000fe200000001ff */
[----:B------:R-:W-:Y:S10]  /*2ad0*/  @!P0 BRA `(.L_x_3652) ;  /* 0x0000000000248947 */ /* 0x000ff40003800000 */
[----:B------:R-:W-:Y:S01]  /*2ae0*/  SHF.L.U32 R197, R39, 0x10, RZ ;  /* 0x0000001027c57819 */ /* 0x000fe200000006ff */
[----:B------:R-:W-:Y:S06]  /*2af0*/  BRA `(.L_x_3652) ;  /* 0x00000000001c7947 */ /* 0x000fec0003800000 */
.L_x_3651:
[----:B------:R-:W-:-:S04]  /*2b00*/  ISETP.NE.AND P4, PT, R2, RZ, PT ;  /* 0x000000ff0200720c */ /* 0x000fc80003f85270 */
[----:B------:R-:W-:-:S05]  /*2b10*/  FSEL R196, R200, RZ, !P4 ;  /* 0x000000ffc8c47208 */ /* 0x000fca0006000000 */
[----:B------:R-:W-:Y:S01]  /*2b20*/  FFMA.FTZ R197, R9, R210, R196 ;  /* 0x000000d209c57223 */ /* 0x000fe200000100c4 */
[----:B------:R-:W-:-:S03]  /*2b30*/  @P0 IMAD.U32 R196, R39, 0x10000, RZ ;  /* 0x0001000027c40824 */ /* 0x000fc600078e00ff */
[----:B------:R-:W-:-:S04]  /*2b40*/  FADD.FTZ R197, R176, -R197 ;  /* 0x800000c5b0c57221 */ /* 0x000fc80000010000 */
[----:B------:R-:W-:-:S04]  /*2b50*/  FMUL.FTZ R197, R208, R197 ;  /* 0x000000c5d0c57220 */ /* 0x000fc80000410000 */
[----:B------:R-:W-:-:S07]  /*2b60*/  @P0 FADD.FTZ R197, R197, R196 ;  /* 0x000000c4c5c50221 */ /* 0x000fce0000010000 */
.L_x_3652:
[----:B------:R-:W-:Y:S05]  /*2b70*/  BSYNC B1 ;  /* 0x0000000000017941 */ /* 0x000fea0003800000 */
.L_x_3650:
        /* <DEDUP_REMOVED lines=14> */
.L_x_3654:
[----:B------:R-:W-:Y:S05]  /*2c60*/  BSYNC B1 ;  /* 0x0000000000017941 */ /* 0x000fea0003800000 */
.L_x_3653:
        /* <DEDUP_REMOVED lines=8> */
.L_x_3656:
        /* <DEDUP_REMOVED lines=8> */
.L_x_3657:
[----:B------:R-:W-:Y:S05]  /*2d70*/  BSYNC B1 ;  /* 0x0000000000017941 */ /* 0x000fea0003800000 */
.L_x_3655:
        /* <DEDUP_REMOVED lines=20> */
.L_x_3659:
[----:B------:R-:W-:Y:S05]  /*2ec0*/  BSYNC B1 ;  /* 0x0000000000017941 */ /* 0x000fea0003800000 */
.L_x_3658:
        /* <DEDUP_REMOVED lines=8> */
.L_x_3661:
[----:B------:R-:W-:Y:S05]  /*2f50*/  BSYNC B1 ;  /* 0x0000000000017941 */ /* 0x000fea0003800000 */
.L_x_3660:
[----:B------:R-:W-:Y:S04]  /*2f60*/  BSSY B1, `(.L_x_3662) ;  /* 0x000000d000017945 */ /* 0x000fe80003800000 */
[----:B------:R-:W-:Y:S05]  /*2f70*/  @P2 BRA `(.L_x_3663) ;  /* 0x0000000000102947 */ /* 0x000fea0003800000 */
[----:B------:R-:W-:Y:S01]  /*2f80*/  HFMA2.MMA R195, -RZ, RZ, 0, 0 ;  /* 0x00000000ffc37435 */ /* 0x000fe200000001ff */
[----:B------:R-:W-:Y:S10]  /*2f90*/  @!P0 BRA `(.L_x_3664) ;  /* 0x0000000000248947 */ /* 0x000ff40003800000 */
[----:B------:R-:W-:Y:S01]  /*2fa0*/  IMAD.U32 R195, R32, 0x10000, RZ ;  /* 0x0001000020c37824 */ /* 0x000fe200078e00ff */
[----:B------:R-:W-:Y:S06]  /*2fb0*/  BRA `(.L_x_3664) ;  /* 0x00000000001c7947 */ /* 0x000fec0003800000 */
.L_x_3663:
[----:B------:R-:W-:-:S04]  /*2fc0*/  ISETP.NE.AND P4, PT, R2, RZ, PT ;  /* 0x000000ff0200720c */ /* 0x000fc80003f85270 */
[----:B------:R-:W-:-:S05]  /*2fd0*/  FSEL R194, R200, RZ, !P4 ;  /* 0x000000ffc8c27208 */ /* 0x000fca0006000000 */
[----:B------:R-:W-:Y:S01]  /*2fe0*/  FFMA.FTZ R195, R11, R210, R194 ;  /* 0x000000d20bc37223 */ /* 0x000fe200000100c2 */
[----:B------:R-:W-:-:S03]  /*2ff0*/  @P0 SHF.L.U32 R194, R32, 0x10, RZ ;  /* 0x0000001020c20819 */ /* 0x000fc600000006ff */
[----:B------:R-:W-:-:S04]  /*3000*/  FADD.FTZ R195, R178, -R195 ;  /* 0x800000c3b2c37221 */ /* 0x000fc80000010000 */
[----:B------:R-:W-:-:S04]  /*3010*/  FMUL.FTZ R195, R208, R195 ;  /* 0x000000c3d0c37220 */ /* 0x000fc80000410000 */
[----:B------:R-:W-:-:S07]  /*3020*/  @P0 FADD.FTZ R195, R195, R194 ;  /* 0x000000c2c3c30221 */ /* 0x000fce0000010000 */
.L_x_3664:
[----:B------:R-:W-:Y:S05]  /*3030*/  BSYNC B1 ;  /* 0x0000000000017941 */ /* 0x000fea0003800000 */
.L_x_3662:
[----:B------:R-:W-:Y:S01]  /*3040*/  BSSY B1, `(.L_x_3665) ;  /* 0x000000e000017945 */ /* 0x000fe20003800000 */
[----:B------:R-:W-:-:S03]  /*3050*/  @P1 F2FP.BF16.F32.PACK_AB R194, RZ, R195 ;  /* 0x000000c3ffc2123e */ /* 0x000fc600000010ff */
[----:B------:R-:W-:Y:S05]  /*3060*/  @!P3 BRA `(.L_x_3666) ;  /* 0x00000000002cb947 */ /* 0x000fea0003800000 */
[----:B------:R-:W-:Y:S01]  /*3070*/  LOP3.LUT P4, RZ, R222, 0xff, RZ, 0xc0, !PT ;  /* 0x000000ffdeff7812 */ /* 0x000fe2000788c0ff */
[----:B------:R-:W-:-:S04]  /*3080*/  FMUL.FTZ R195, R195, UR15 ;  /* 0x0000000fc3c37c20 */ /* 0x000fc80008410000 */
[----:B-1----:R-:W-:Y:S01]  /*3090*/  FMUL.FTZ R197, R195, UR14 ;  /* 0x0000000ec3c57c20 */ /* 0x002fe20008410000 */
        /* <DEDUP_REMOVED lines=8> */
.L_x_3666:
[----:B------:R-:W-:Y:S05]  /*3120*/  BSYNC B1 ;  /* 0x0000000000017941 */ /* 0x000fea0003800000 */
.L_x_3665:
[----:B------:R-:W-:Y:S01]  /*3130*/  BSSY B1, `(.L_x_3667) ;  /* 0x0000010000017945 */ /* 0x000fe20003800000 */
[----:B-1----:R-:W-:-:S03]  /*3140*/  @P1 PRMT R168, R194, 0x7610, R168 ;  /* 0x00007610c2a81816 */ /* 0x002fc600000000a8 */
[----:B------:R-:W-:Y:S05]  /*3150*/  @P2 BRA `(.L_x_3668) ;  /* 0x0000000000142947 */ /* 0x000fea0003800000 */
[----:B------:R-:W-:Y:S01]  /*3160*/  HFMA2.MMA R195, -RZ, RZ, 0, 0 ;  /* 0x00000000ffc37435 */ /* 0x000fe200000001ff */
[----:B------:R-:W-:Y:S10]  /*3170*/  @!P0 BRA `(.L_x_3669) ;  /* 0x00000000002c8947 */ /* 0x000ff40003800000 */
[----:B------:R-:W-:-:S05]  /*3180*/  PRMT R195, R32, 0x7632, R195 ;  /* 0x0000763220c37816 */ /* 0x000fca00000000c3 */
[----:B------:R-:W-:Y:S01]  /*3190*/  IMAD.U32 R195, R195, 0x10000, RZ ;  /* 0x00010000c3c37824 */ /* 0x000fe200078e00ff */
[----:B------:R-:W-:Y:S06]  /*31a0*/  BRA `(.L_x_3669) ;  /* 0x0000000000207947 */ /* 0x000fec0003800000 */
.L_x_3668:
        /* <DEDUP_REMOVED lines=8> */
.L_x_3669:
[----:B------:R-:W-:Y:S05]  /*3230*/  BSYNC B1 ;  /* 0x0000000000017941 */ /* 0x000fea0003800000 */
.L_x_3667:
        /* <DEDUP_REMOVED lines=15> */
.L_x_3671:
[----:B------:R-:W-:Y:S05]  /*3330*/  BSYNC B1 ;  /* 0x0000000000017941 */ /* 0x000fea0003800000 */
.L_x_3670:
[----:B------:R-:W-:Y:S01]  /*3340*/  BSSY B1, `(.L_x_3672) ;  /* 0x000000e000017945 */ /* 0x000fe20003800000 */
[----:B------:R-:W-:-:S03]  /*3350*/  @P1 PRMT R168, R168, 0x5410, R194 ;  /* 0x00005410a8a81816 */ /* 0x000fc600000000c2 */
[----:B------:R-:W-:Y:S05]  /*3360*/  @P2 BRA `(.L_x_3673) ;  /* 0x0000000000102947 */ /* 0x000fea0003800000 */
[----:B------:R-:W-:Y:S01]  /*3370*/  HFMA2.MMA R195, -RZ, RZ, 0, 0 ;  /* 0x00000000ffc37435 */ /* 0x000fe200000001ff */
[----:B------:R-:W-:Y:S10]  /*3380*/  @!P0 BRA `(.L_x_3674) ;  /* 0x0000000000248947 */ /* 0x000ff40003800000 */
[----:B------:R-:W-:Y:S01]  /*3390*/  IMAD.U32 R195, R33, 0x10000, RZ ;  /* 0x0001000021c37824 */ /* 0x000fe200078e00ff */
[----:B------:R-:W-:Y:S06]  /*33a0*/  BRA `(.L_x_3674) ;  /* 0x00000000001c7947 */ /* 0x000fec0003800000 */
.L_x_3673:
[----:B------:R-:W-:-:S04]  /*33b0*/  ISETP.NE.AND P4, PT, R2, RZ, PT ;  /* 0x000000ff0200720c */ /* 0x000fc80003f85270 */
[----:B------:R-:W-:-:S05]  /*33c0*/  FSEL R194, R200, RZ, !P4 ;  /* 0x000000ffc8c27208 */ /* 0x000fca0006000000 */
[----:B------:R-:W-:Y:S01]  /*33d0*/  FFMA.FTZ R195, R13, R210, R194 ;  /* 0x000000d20dc37223 */ /* 0x000fe200000100c2 */
[----:B------:R-:W-:-:S03]  /*33e0*/  @P0 SHF.L.U32 R194, R33, 0x10, RZ ;  /* 0x0000001021c20819 */ /* 0x000fc600000006ff */
[----:B------:R-:W-:-:S04]  /*33f0*/  FADD.FTZ R195, R180, -R195 ;  /* 0x800000c3b4c37221 */ /* 0x000fc80000010000 */
[----:B------:R-:W-:-:S04]  /*3400*/  FMUL.FTZ R195, R208, R195 ;  /* 0x000000c3d0c37220 */ /* 0x000fc80000410000 */
[----:B------:R-:W-:-:S07]  /*3410*/  @P0 FADD.FTZ R195, R195, R194 ;  /* 0x000000c2c3c30221 */ /* 0x000fce0000010000 */
.L_x_3674:
[----:B------:R-:W-:Y:S05]  /*3420*/  BSYNC B1 ;  /* 0x0000000000017941 */ /* 0x000fea0003800000 */
.L_x_3672:
        /* <DEDUP_REMOVED lines=14> */
.L_x_3676:
[----:B------:R-:W-:Y:S05]  /*3510*/  BSYNC B1 ;  /* 0x0000000000017941 */ /* 0x000fea0003800000 */
.L_x_3675:
        /* <DEDUP_REMOVED lines=8> */
.L_x_3678:
        /* <DEDUP_REMOVED lines=8> */
.L_x_3679:
[----:B------:R-:W-:Y:S05]  /*3620*/  BSYNC B1 ;  /* 0x0000000000017941 */ /* 0x000fea0003800000 */
.L_x_3677:
        /* <DEDUP_REMOVED lines=15> */
.L_x_3681:
[----:B------:R-:W-:Y:S05]  /*3720*/  BSYNC B1 ;  /* 0x0000000000017941 */ /* 0x000fea0003800000 */
.L_x_3680:
[----:B------:R-:W-:Y:S01]  /*3730*/  BSSY B1, `(.L_x_3682) ;  /* 0x000000e000017945 */ /* 0x000fe20003800000 */
[----:B------:R-:W-:-:S03]  /*3740*/  @P1 PRMT R169, R169, 0x5410, R194 ;  /* 0x00005410a9a91816 */ /* 0x000fc600000000c2 */
[----:B------:R-:W-:Y:S05]  /*3750*/  @P2 BRA `(.L_x_3683) ;  /* 0x0000000000102947 */ /* 0x000fea0003800000 */
[----:B------:R-:W-:Y:S01]  /*3760*/  HFMA2.MMA R195, -RZ, RZ, 0, 0 ;  /* 0x00000000ffc37435 */ /* 0x000fe200000001ff */
[----:B------:R-:W-:Y:S10]  /*3770*/  @!P0 BRA `(.L_x_3684) ;  /* 0x0000000000248947 */ /* 0x000ff40003800000 */
[----:B------:R-:W-:Y:S01]  /*3780*/  IMAD.U32 R195, R34, 0x10000, RZ ;  /* 0x0001000022c37824 */ /* 0x000fe200078e00ff */
[----:B------:R-:W-:Y:S06]  /*3790*/  BRA `(.L_x_3684) ;  /* 0x00000000001c7947 */ /* 0x000fec0003800000 */
.L_x_3683:
[----:B------:R-:W-:-:S04]  /*37a0*/  ISETP.NE.AND P4, PT, R2, RZ, PT ;  /* 0x000000ff0200720c */ /* 0x000fc80003f85270 */
[----:B------:R-:W-:-:S05]  /*37b0*/  FSEL R194, R200, RZ, !P4 ;  /* 0x000000ffc8c27208 */ /* 0x000fca0006000000 */
[----:B------:R-:W-:Y:S01]  /*37c0*/  FFMA.FTZ R195, R15, R210, R194 ;  /* 0x000000d20fc37223 */ /* 0x000fe200000100c2 */
[----:B------:R-:W-:-:S03]  /*37d0*/  @P0 SHF.L.U32 R194, R34, 0x10, RZ ;  /* 0x0000001022c20819 */ /* 0x000fc600000006ff */
[----:B------:R-:W-:-:S04]  /*37e0*/  FADD.FTZ R195, R182, -R195 ;  /* 0x800000c3b6c37221 */ /* 0x000fc80000010000 */
[----:B------:R-:W-:-:S04]  /*37f0*/  FMUL.FTZ R195, R208, R195 ;  /* 0x000000c3d0c37220 */ /* 0x000fc80000410000 */
[----:B------:R-:W-:-:S07]  /*3800*/  @P0 FADD.FTZ R195, R195, R194 ;  /* 0x000000c2c3c30221 */ /* 0x000fce0000010000 */
.L_x_3684:
[----:B------:R-:W-:Y:S05]  /*3810*/  BSYNC B1 ;  /* 0x0000000000017941 */ /* 0x000fea0003800000 */
.L_x_3682:
        /* <DEDUP_REMOVED lines=14> */
.L_x_3686:
[----:B------:R-:W-:Y:S05]  /*3900*/  BSYNC B1 ;  /* 0x0000000000017941 */ /* 0x000fea0003800000 */
.L_x_3685:
        /* <DEDUP_REMOVED lines=8> */
.L_x_3688:
        /* <DEDUP_REMOVED lines=8> */
.L_x_3689:
[----:B------:R-:W-:Y:S05]  /*3a10*/  BSYNC B1 ;  /* 0x0000000000017941 */ /* 0x000fea0003800000 */
.L_x_3687:
        /* <DEDUP_REMOVED lines=15> */
.L_x_3691:
[----:B------:R-:W-:Y:S05]  /*3b10*/  BSYNC B1 ;  /* 0x0000000000017941 */ /* 0x000fea0003800000 */
.L_x_3690:
[----:B------:R-:W-:Y:S01]  /*3b20*/  BSSY B1, `(.L_x_3692) ;  /* 0x000000e000017945 */ /* 0x000fe20003800000 */
[----:B------:R-:W-:-:S03]  /*3b30*/  @P1 PRMT R170, R170, 0x5410, R194 ;  /* 0x00005410aaaa1816 */ /* 0x000fc600000000c2 */
[----:B------:R-:W-:Y:S05]  /*3b40*/  @P2 BRA `(.L_x_3693) ;  /* 0x0000000000102947 */ /* 0x000fea0003800000 */
[----:B------:R-:W-:Y:S01]  /*3b50*/  HFMA2.MMA R195, -RZ, RZ, 0, 0 ;  /* 0x00000000ffc37435 */ /* 0x000fe200000001ff */
[----:B------:R-:W-:Y:S10]  /*3b60*/  @!P0 BRA `(.L_x_3694) ;  /* 0x0000000000248947 */ /* 0x000ff40003800000 */
[----:B------:R-:W-:Y:S01]  /*3b70*/  IMAD.U32 R195, R35, 0x10000, RZ ;  /* 0x0001000023c37824 */ /* 0x000fe200078e00ff */
[----:B------:R-:W-:Y:S06]  /*3b80*/  BRA `(.L_x_3694) ;  /* 0x00000000001c7947 */ /* 0x000fec0003800000 */
.L_x_3693:
[----:B------:R-:W-:-:S04]  /*3b90*/  ISETP.NE.AND P4, PT, R2, RZ, PT ;  /* 0x000000ff0200720c */ /* 0x000fc80003f85270 */
[----:B------:R-:W-:-:S05]  /*3ba0*/  FSEL R194, R200, RZ, !P4 ;  /* 0x000000ffc8c27208 */ /* 0x000fca0006000000 */
[----:B------:R-:W-:Y:S01]  /*3bb0*/  FFMA.FTZ R195, R17, R210, R194 ;  /* 0x000000d211c37223 */ /* 0x000fe200000100c2 */
[----:B------:R-:W-:-:S03]  /*3bc0*/  @P0 SHF.L.U32 R194, R35, 0x10, RZ ;  /* 0x0000001023c20819 */ /* 0x000fc600000006ff */
[----:B------:R-:W-:-:S04]  /*3bd0*/  FADD.FTZ R195, R184, -R195 ;  /* 0x800000c3b8c37221 */ /* 0x000fc80000010000 */
[----:B------:R-:W-:-:S04]  /*3be0*/  FMUL.FTZ R195, R208, R195 ;  /* 0x000000c3d0c37220 */ /* 0x000fc80000410000 */
[----:B------:R-:W-:-:S07]  /*3bf0*/  @P0 FADD.FTZ R195, R195, R194 ;  /* 0x000000c2c3c30221 */ /* 0x000fce0000010000 */
.L_x_3694:
[----:B------:R-:W-:Y:S05]  /*3c00*/  BSYNC B1 ;  /* 0x0000000000017941 */ /* 0x000fea0003800000 */
.L_x_3692:
        /* <DEDUP_REMOVED lines=14> */
.L_x_3696:
[----:B------:R-:W-:Y:S05]  /*3cf0*/  BSYNC B1 ;  /* 0x0000000000017941 */ /* 0x000fea0003800000 */
.L_x_3695:
        /* <DEDUP_REMOVED lines=8> */
.L_x_3698:
        /* <DEDUP_REMOVED lines=8> */
.L_x_3699:
[----:B------:R-:W-:Y:S05]  /*3e00*/  BSYNC B1 ;  /* 0x0000000000017941 */ /* 0x000fea0003800000 */
.L_x_3697:
[----:B------:R-:W1:Y:S01]  /*3e10*/  @P1 LDC.64 R194, c[0x0][0x308] ;  /* 0x0000c200ffc21b82 */ /* 0x000e620000000a00 */
[----:B------:R-:W-:Y:S01]  /*3e20*/  @P3 IADD3 R213, R201, 0x20, RZ ;  /* 0x00000020c9d53810 */ /* 0x000fe20007ffe0ff */
[----:B------:R-:W-:Y:S01]  /*3e30*/  BSSY B1, `(.L_x_3700) ;  /* 0x0000013000017945 */ /* 0x000fe20003800000 */
[----:B------:R-:W-:-:S04]  /*3e40*/  @P1 F2FP.BF16.F32.PACK_AB R199, RZ, R198 ;  /* 0x000000c6ffc7123e */ /* 0x000fc800000010ff */
[----:B------:R-:W-:Y:S01]  /*3e50*/  @P1 PRMT R171, R171, 0x5410, R199 ;  /* 0x00005410abab1816 */ /* 0x000fe200000000c7 */
        /* <DEDUP_REMOVED lines=16> */
.L_x_3701:
[----:B------:R-:W-:Y:S05]  /*3f60*/  BSYNC B1 ;  /* 0x0000000000017941 */ /* 0x000fea0003800000 */
.L_x_3700:
[----:B------:R1:W-:Y:S01]  /*3f70*/  @P1 STG.E.128 desc[UR4][R194.64], R168 ;  /* 0x000000a8c2001986 */ /* 0x0003e2000c101d04 */
[----:B------:R-:W-:Y:S01]  /*3f80*/  BSSY B1, `(.L_x_3702) ;  /* 0x0000007000017945 */ /* 0x000fe20003800000 */
[----:B------:R-:W-:Y:S02]  /*3f90*/  VIADD R201, R201, 0x40 ;  /* 0x00000040c9c97836 */ /* 0x000fe40000000000 */
[----:B------:R1:W-:Y:S01]  /*3fa0*/  @P3 STG.E.128 desc[UR4][R196.64], R164 ;  /* 0x000000a4c4003986 */ /* 0x0003e2000c101d04 */
[----:B------:R-:W-:Y:S05]  /*3fb0*/  @!P3 BRA `(.L_x_3703) ;  /* 0x00000000000cb947 */ /* 0x000fea0003800000 */
[----:B-----5:R-:W2:Y:S02]  /*3fc0*/  LDC.64 R160, c[0x0][0x220] ;  /* 0x00008800ffa07b82 */ /* 0x020ea40000000a00 */
[----:B--2---:R-:W-:-:S06]  /*3fd0*/  IMAD.WIDE.U32 R160, R201, 0x10, R160 ;  /* 0x00000010c9a07825 */ /* 0x004fcc00078e00a0 */
[----:B------:R-:W5:Y:S02]  /*3fe0*/  LDG.E.128 R160, desc[UR4][R160.64] ;  /* 0x00000004a0a07981 */ /* 0x000f64000c1e1d00 */
.L_x_3703:
[----:B------:R-:W-:Y:S05]  /*3ff0*/  BSYNC B1 ;  /* 0x0000000000017941 */ /* 0x000fea0003800000 */
.L_x_3702:
[----:B------:R-:W-:Y:S04]  /*4000*/  BSSY B1, `(.L_x_3704) ;  /* 0x000000d000017945 */ /* 0x000fe80003800000 */
[----:B------:R-:W-:Y:S05]  /*4010*/  @P2 BRA `(.L_x_3705) ;  /* 0x0000000000102947 */ /* 0x000fea0003800000 */
[----:B------:R-:W-:Y:S01]  /*4020*/  HFMA2.MMA R193, -RZ, RZ, 0, 0 ;  /* 0x00000000ffc17435 */ /* 0x000fe200000001ff */
[----:B------:R-:W-:Y:S10]  /*4030*/  @!P0 BRA `(.L_x_3706) ;  /* 0x0000000000248947 */ /* 0x000ff40003800000 */
[----:B------:R-:W-:Y:S01]  /*4040*/  SHF.L.U32 R193, R28, 0x10, RZ ;  /* 0x000000101cc17819 */ /* 0x000fe200000006ff */
[----:B------:R-:W-:Y:S06]  /*4050*/  BRA `(.L_x_3706) ;  /* 0x00000000001c7947 */ /* 0x000fec0003800000 */
.L_x_3705:
[----:B------:R-:W-:-:S04]  /*4060*/  ISETP.NE.AND P4, PT, R2, RZ, PT ;  /* 0x000000ff0200720c */ /* 0x000fc80003f85270 */
[----:B------:R-:W-:-:S05]  /*4070*/  FSEL R192, R200, RZ, !P4 ;  /* 0x000000ffc8c07208 */ /* 0x000fca0006000000 */
[----:B------:R-:W-:Y:S01]  /*4080*/  FFMA.FTZ R193, R19, R210, R192 ;  /* 0x000000d213c17223 */ /* 0x000fe200000100c0 */
[----:B------:R-:W-:-:S03]  /*4090*/  @P0 SHF.L.U32 R192, R28, 0x10, RZ ;  /* 0x000000101cc00819 */ /* 0x000fc600000006ff */
[----:B------:R-:W-:-:S04]  /*40a0*/  FADD.FTZ R193, R186, -R193 ;  /* 0x800000c1bac17221 */ /* 0x000fc80000010000 */
[----:B------:R-:W-:-:S04]  /*40b0*/  FMUL.FTZ R193, R208, R193 ;  /* 0x000000c1d0c17220 */ /* 0x000fc80000410000 */
[----:B------:R-:W-:-:S07]  /*40c0*/  @P0 FADD.FTZ R193, R193, R192 ;  /* 0x000000c0c1c10221 */ /* 0x000fce0000010000 */
.L_x_3706:
[----:B------:R-:W-:Y:S05]  /*40d0*/  BSYNC B1 ;  /* 0x0000000000017941 */ /* 0x000fea0003800000 */
.L_x_3704:
        /* <DEDUP_REMOVED lines=8> */
[----:B-----5:R-:W-:Y:S01]  /*4160*/  @P4 IMAD.U32 R196, R160, 0x10000, RZ ;  /* 0x00010000a0c44824 */ /* 0x020fe200078e00ff */
[----:B------:R-:W-:-:S03]  /*4170*/  FSEL R194, R194, RZ, P4 ;  /* 0x000000ffc2c27208 */ /* 0x000fc60002000000 */
[----:B------:R-:W-:Y:S01]  /*4180*/  @P4 FMUL.FTZ R193, R196, R195 ;  /* 0x000000c3c4c14220 */ /* 0x000fe20000410000 */
[----:B------:R-:W-:-:S03]  /*4190*/  F2FP.BF16.F32.PACK_AB R194, RZ, R194 ;  /* 0x000000c2ffc2723e */ /* 0x000fc600000010ff */
[----:B------:R-:W-:Y:S01]  /*41a0*/  FADD.FTZ R156, R156, R193 ;  /* 0x000000c19c9c7221 */ /* 0x000fe20000010000 */
[----:B------:R-:W-:-:S07]  /*41b0*/  PRMT R164, R194, 0x7610, R164 ;  /* 0x00007610c2a47816 */ /* 0x000fce00000000a4 */
.L_x_3708:
[----:B------:R-:W-:Y:S05]  /*41c0*/  BSYNC B1 ;  /* 0x0000000000017941 */ /* 0x000fea0003800000 */
.L_x_3707:
[----:B------:R-:W-:Y:S01]  /*41d0*/  BSSY B1, `(.L_x_3709) ;  /* 0x0000010000017945 */ /* 0x000fe20003800000 */
[----:B-1----:R-:W-:-:S03]  /*41e0*/  @P1 PRMT R168, R192, 0x7610, R168 ;  /* 0x00007610c0a81816 */ /* 0x002fc600000000a8 */
[----:B------:R-:W-:Y:S05]  /*41f0*/  @P2 BRA `(.L_x_3710) ;  /* 0x0000000000142947 */ /* 0x000fea0003800000 */
[----:B------:R-:W-:Y:S01]  /*4200*/  HFMA2.MMA R193, -RZ, RZ, 0, 0 ;  /* 0x00000000ffc17435 */ /* 0x000fe200000001ff */
[----:B------:R-:W-:Y:S10]  /*4210*/  @!P0 BRA `(.L_x_3711) ;  /* 0x00000000002c8947 */ /* 0x000ff40003800000 */
[----:B------:R-:W-:-:S04]  /*4220*/  PRMT R193, R28, 0x7632, R193 ;  /* 0x000076321cc17816 */ /* 0x000fc800000000c1 */
[----:B------:R-:W-:Y:S01]  /*4230*/  SHF.L.U32 R193, R193, 0x10, RZ ;  /* 0x00000010c1c17819 */ /* 0x000fe200000006ff */
[----:B------:R-:W-:Y:S06]  /*4240*/  BRA `(.L_x_3711) ;  /* 0x0000000000207947 */ /* 0x000fec0003800000 */
.L_x_3710:
        /* <DEDUP_REMOVED lines=8> */
.L_x_3711:
[----:B------:R-:W-:Y:S05]  /*42d0*/  BSYNC B1 ;  /* 0x0000000000017941 */ /* 0x000fea0003800000 */
.L_x_3709:
        /* <DEDUP_REMOVED lines=9> */
[----:B------:R-:W-:-:S03]  /*4370*/  FSEL R195, R195, RZ, P4 ;  /* 0x000000ffc3c37208 */ /* 0x000fc60002000000 */
[----:B------:R-:W-:Y:S01]  /*4380*/  @P4 IMAD.U32 R193, R193, 0x10000, RZ ;  /* 0x00010000c1c14824 */ /* 0x000fe200078e00ff */
[----:B------:R-:W-:-:S03]  /*4390*/  F2FP.BF16.F32.PACK_AB R195, RZ, R195 ;  /* 0x000000c3ffc3723e */ /* 0x000fc600000010ff */
[----:B------:R-:W-:Y:S01]  /*43a0*/  @P4 FMUL.FTZ R194, R196, R193 ;  /* 0x000000c1c4c24220 */ /* 0x000fe20000410000 */
[----:B------:R-:W-:-:S03]  /*43b0*/  PRMT R164, R164, 0x5410, R195 ;  /* 0x00005410a4a47816 */ /* 0x000fc600000000c3 */
[----:B------:R-:W-:-:S07]  /*43c0*/  FADD.FTZ R157, R157, R194 ;  /* 0x000000c29d9d7221 */ /* 0x000fce0000010000 */
.L_x_3713:
[----:B------:R-:W-:Y:S05]  /*43d0*/  BSYNC B1 ;  /* 0x0000000000017941 */ /* 0x000fea0003800000 */
.L_x_3712:
[----:B------:R-:W-:Y:S01]  /*43e0*/  BSSY B1, `(.L_x_3714) ;  /* 0x000000e000017945 */ /* 0x000fe20003800000 */
[----:B------:R-:W-:-:S03]  /*43f0*/  @P1 PRMT R168, R168, 0x5410, R192 ;  /* 0x00005410a8a81816 */ /* 0x000fc600000000c0 */
[----:B------:R-:W-:Y:S05]  /*4400*/  @P2 BRA `(.L_x_3715) ;  /* 0x0000000000102947 */ /* 0x000fea0003800000 */
[----:B------:R-:W-:Y:S01]  /*4410*/  HFMA2.MMA R193, -RZ, RZ, 0, 0 ;  /* 0x00000000ffc17435 */ /* 0x000fe200000001ff */
[----:B------:R-:W-:Y:S10]  /*4420*/  @!P0 BRA `(.L_x_3716) ;  /* 0x0000000000248947 */ /* 0x000ff40003800000 */
[----:B------:R-:W-:Y:S01]  /*4430*/  SHF.L.U32 R193, R29, 0x10, RZ ;  /* 0x000000101dc17819 */ /* 0x000fe200000006ff */
[----:B------:R-:W-:Y:S06]  /*4440*/  BRA `(.L_x_3716) ;  /* 0x00000000001c7947 */ /* 0x000fec0003800000 */
.L_x_3715:
[----:B------:R-:W-:-:S04]  /*4450*/  ISETP.NE.AND P4, PT, R2, RZ, PT ;  /* 0x000000ff0200720c */ /* 0x000fc80003f85270 */
[----:B------:R-:W-:-:S05]  /*4460*/  FSEL R192, R200, RZ, !P4 ;  /* 0x000000ffc8c07208 */ /* 0x000fca0006000000 */
[----:B------:R-:W-:Y:S01]  /*4470*/  FFMA.FTZ R193, R21, R210, R192 ;  /* 0x000000d215c17223 */ /* 0x000fe200000100c0 */
[----:B------:R-:W-:-:S03]  /*4480*/  @P0 SHF.L.U32 R192, R29, 0x10, RZ ;  /* 0x000000101dc00819 */ /* 0x000fc600000006ff */
[----:B------:R-:W-:-:S04]  /*4490*/  FADD.FTZ R193, R188, -R193 ;  /* 0x800000c1bcc17221 */ /* 0x000fc80000010000 */
[----:B------:R-:W-:-:S04]  /*44a0*/  FMUL.FTZ R193, R208, R193 ;  /* 0x000000c1d0c17220 */ /* 0x000fc80000410000 */
[----:B------:R-:W-:-:S07]  /*44b0*/  @P0 FADD.FTZ R193, R193, R192 ;  /* 0x000000c0c1c10221 */ /* 0x000fce0000010000 */
.L_x_3716:
[----:B------:R-:W-:Y:S05]  /*44c0*/  BSYNC B1 ;  /* 0x0000000000017941 */ /* 0x000fea0003800000 */
.L_x_3714:
        /* <DEDUP_REMOVED lines=14> */
.L_x_3718:
[----:B------:R-:W-:Y:S05]  /*45b0*/  BSYNC B1 ;  /* 0x0000000000017941 */ /* 0x000fea0003800000 */
.L_x_3717:
        /* <DEDUP_REMOVED lines=8> */
.L_x_3720:
        /* <DEDUP_REMOVED lines=8> */
.L_x_3721:
[----:B------:R-:W-:Y:S05]  /*46c0*/  BSYNC B1 ;  /* 0x0000000000017941 */ /* 0x000fea0003800000 */
.L_x_3719:
        /* <DEDUP_REMOVED lines=15> */
.L_x_3723:
[----:B------:R-:W-:Y:S05]  /*47c0*/  BSYNC B1 ;  /* 0x0000000000017941 */ /* 0x000fea0003800000 */
.L_x_3722:
[----:B------:R-:W-:Y:S01]  /*47d0*/  BSSY B1, `(.L_x_3724) ;  /* 0x000000e000017945 */ /* 0x000fe20003800000 */
[----:B------:R-:W-:-:S03]  /*47e0*/  @P1 PRMT R169, R169, 0x5410, R192 ;  /* 0x00005410a9a91816 */ /* 0x000fc600000000c0 */
[----:B------:R-:W-:Y:S05]  /*47f0*/  @P2 BRA `(.L_x_3725) ;  /* 0x0000000000102947 */ /* 0x000fea0003800000 */
[----:B------:R-:W-:Y:S01]  /*4800*/  HFMA2.MMA R193, -RZ, RZ, 0, 0 ;  /* 0x00000000ffc17435 */ /* 0x000fe200000001ff */
[----:B------:R-:W-:Y:S10]  /*4810*/  @!P0 BRA `(.L_x_3726) ;  /* 0x0000000000248947 */ /* 0x000ff40003800000 */
[----:B------:R-:W-:Y:S01]  /*4820*/  SHF.L.U32 R193, R30, 0x10, RZ ;  /* 0x000000101ec17819 */ /* 0x000fe200000006ff */
[----:B------:R-:W-:Y:S06]  /*4830*/  BRA `(.L_x_3726) ;  /* 0x00000000001c7947 */ /* 0x000fec0003800000 */
.L_x_3725:
[----:B------:R-:W-:-:S04]  /*4840*/  ISETP.NE.AND P4, PT, R2, RZ, PT ;  /* 0x000000ff0200720c */ /* 0x000fc80003f85270 */
[----:B------:R-:W-:-:S05]  /*4850*/  FSEL R192, R200, RZ, !P4 ;  /* 0x000000ffc8c07208 */ /* 0x000fca0006000000 */
[----:B------:R-:W-:Y:S01]  /*4860*/  FFMA.FTZ R193, R23, R210, R192 ;  /* 0x000000d217c17223 */ /* 0x000fe200000100c0 */
[----:B------:R-:W-:-:S03]  /*4870*/  @P0 SHF.L.U32 R192, R30, 0x10, RZ ;  /* 0x000000101ec00819 */ /* 0x000fc600000006ff */
[----:B------:R-:W-:-:S04]  /*4880*/  FADD.FTZ R193, R190, -R193 ;  /* 0x800000c1bec17221 */ /* 0x000fc80000010000 */
[----:B------:R-:W-:-:S04]  /*4890*/  FMUL.FTZ R193, R208, R193 ;  /* 0x000000c1d0c17220 */ /* 0x000fc80000410000 */
[----:B------:R-:W-:-:S07]  /*48a0*/  @P0 FADD.FTZ R193, R193, R192 ;  /* 0x000000c0c1c10221 */ /* 0x000fce0000010000 */
.L_x_3726:
[----:B------:R-:W-:Y:S05]  /*48b0*/  BSYNC B1 ;  /* 0x0000000000017941 */ /* 0x000fea0003800000 */
.L_x_3724:
        /* <DEDUP_REMOVED lines=14> */
.L_x_3728:
[----:B------:R-:W-:Y:S05]  /*49a0*/  BSYNC B1 ;  /* 0x0000000000017941 */ /* 0x000fea0003800000 */
.L_x_3727:
        /* <DEDUP_REMOVED lines=8> */
.L_x_3730:
        /* <DEDUP_REMOVED lines=8> */
.L_x_3731:
[----:B------:R-:W-:Y:S05]  /*4ab0*/  BSYNC B1 ;  /* 0x0000000000017941 */ /* 0x000fea0003800000 */
.L_x_3729:
        /* <DEDUP_REMOVED lines=15> */
.L_x_3733:
[----:B------:R-:W-:Y:S05]  /*4bb0*/  BSYNC B1 ;  /* 0x0000000000017941 */ /* 0x000fea0003800000 */
.L_x_3732:
[----:B------:R-:W-:Y:S01]  /*4bc0*/  BSSY B1, `(.L_x_3734) ;  /* 0x000000e000017945 */ /* 0x000fe20003800000 */
[----:B------:R-:W-:-:S03]  /*4bd0*/  @P1 PRMT R170, R170, 0x5410, R192 ;  /* 0x00005410aaaa1816 */ /* 0x000fc600000000c0 */
[----:B------:R-:W-:Y:S05]  /*4be0*/  @P2 BRA `(.L_x_3735) ;  /* 0x0000000000102947 */ /* 0x000fea0003800000 */
[----:B------:R-:W-:Y:S01]  /*4bf0*/  HFMA2.MMA R193, -RZ, RZ, 0, 0 ;  /* 0x00000000ffc17435 */ /* 0x000fe200000001ff */
[----:B------:R-:W-:Y:S10]  /*4c00*/  @!P0 BRA `(.L_x_3736) ;  /* 0x0000000000248947 */ /* 0x000ff40003800000 */
[----:B------:R-:W-:Y:S01]  /*4c10*/  SHF.L.U32 R193, R31, 0x10, RZ ;  /* 0x000000101fc17819 */ /* 0x000fe200000006ff */
[----:B------:R-:W-:Y:S06]  /*4c20*/  BRA `(.L_x_3736) ;  /* 0x00000000001c7947 */ /* 0x000fec0003800000 */
.L_x_3735:
[----:B------:R-:W-:-:S04]  /*4c30*/  ISETP.NE.AND P4, PT, R2, RZ, PT ;  /* 0x000000ff0200720c */ /* 0x000fc80003f85270 */
[----:B------:R-:W-:-:S05]  /*4c40*/  FSEL R192, R200, RZ, !P4 ;  /* 0x000000ffc8c07208 */ /* 0x000fca0006000000 */
[----:B------:R-:W-:Y:S01]  /*4c50*/  FFMA.FTZ R193, R25, R210, R192 ;  /* 0x000000d219c17223 */ /* 0x000fe200000100c0 */
[----:B------:R-:W-:-:S03]  /*4c60*/  @P0 SHF.L.U32 R192, R31, 0x10, RZ ;  /* 0x000000101fc00819 */ /* 0x000fc600000006ff */
[----:B------:R-:W-:-:S04]  /*4c70*/  FADD.FTZ R193, R204, -R193 ;  /* 0x800000c1ccc17221 */ /* 0x000fc80000010000 */
[----:B------:R-:W-:-:S04]  /*4c80*/  FMUL.FTZ R193, R208, R193 ;  /* 0x000000c1d0c17220 */ /* 0x000fc80000410000 */
[----:B------:R-:W-:-:S07]  /*4c90*/  @P0 FADD.FTZ R193, R193, R192 ;  /* 0x000000c0c1c10221 */ /* 0x000fce0000010000 */
.L_x_3736:
[----:B------:R-:W-:Y:S05]  /*4ca0*/  BSYNC B1 ;  /* 0x0000000000017941 */ /* 0x000fea0003800000 */
.L_x_3734:
        /* <DEDUP_REMOVED lines=14> */
.L_x_3738:
[----:B------:R-:W-:Y:S05]  /*4d90*/  BSYNC B1 ;  /* 0x0000000000017941 */ /* 0x000fea0003800000 */
.L_x_3737:
        /* <DEDUP_REMOVED lines=8> */
.L_x_3740:
        /* <DEDUP_REMOVED lines=8> */
.L_x_3741:
[----:B------:R-:W-:Y:S05]  /*4ea0*/  BSYNC B1 ;  /* 0x0000000000017941 */ /* 0x000fea0003800000 */
.L_x_3739:
[----:B------:R-:W-:Y:S01]  /*4eb0*/  @P1 F2FP.BF16.F32.PACK_AB R192, RZ, R193 ;  /* 0x000000c1ffc0123e */ /* 0x000fe200000010ff */
[----:B------:R-:W-:Y:S03]  /*4ec0*/  BSSY B1, `(.L_x_3742) ;  /* 0x000000f000017945 */ /* 0x000fe60003800000 */
[----:B------:R-:W-:Y:S01]  /*4ed0*/  @P1 PRMT R171, R171, 0x5410, R192 ;  /* 0x00005410abab1816 */ /* 0x000fe200000000c0 */
[----:B------:R-:W-:Y:S06]  /*4ee0*/  @!P3 BRA `(.L_x_3743) ;  /* 0x000000000030b947 */ /* 0x000fec0003800000 */
        /* <DEDUP_REMOVED lines=12> */
.L_x_3743:
[----:B------:R-:W-:Y:S05]  /*4fb0*/  BSYNC B1 ;  /* 0x0000000000017941 */ /* 0x000fea0003800000 */
.L_x_3742:
        /* <DEDUP_REMOVED lines=10> */
.L_x_3615:
[----:B------:R-:W-:Y:S05]  /*5060*/  BSYNC B0 ;  /* 0x0000000000007941 */ /* 0x000fea0003800000 */
.L_x_3613:
[----:B------:R-:W1:Y:S01]  /*5070*/  S2R R4, SR_CgaCtaId ;  /* 0x0000000000047919 */ /* 0x000e620000008800 */
[----:B------:R-:W-:Y:S01]  /*5080*/  SHF.R.U32.HI R2, RZ, 0x5, R0 ;  /* 0x00000005ff027819 */ /* 0x000fe20000011600 */
[----:B------:R-:W-:Y:S05]  /*5090*/  WARPSYNC.ALL ;  /* 0x0000000000007948 */ /* 0x000fea0003800000 */
[----:B------:R-:W-:Y:S01]  /*50a0*/  LOP3.LUT R5, R0, 0x1f, RZ, 0xc0, !PT ;  /* 0x0000001f00057812 */ /* 0x000fe200078ec0ff */
[----:B------:R-:W2:Y:S01]  /*50b0*/  S2R R15, SR_CTAID.X ;  /* 0x00000000000f7919 */ /* 0x000ea20000002500 */
[----:B------:R-:W-:Y:S01]  /*50c0*/  MOV R3, 0x400 ;  /* 0x0000040000037802 */ /* 0x000fe20000000f00 */
[----:B------:R-:W-:Y:S01]  /*50d0*/  ULDC UR6, c[0x0][0x218] ;  /* 0x0000860000067ab9 */ /* 0x000fe20000000800 */
[----:B------:R-:W-:Y:S01]  /*50e0*/  ULDC.64 UR8, c[0x0][0x2d0] ;  /* 0x0000b40000087ab9 */ /* 0x000fe20000000a00 */
[----:B------:R-:W-:Y:S01]  /*50f0*/  IMAD R2, R2, 0x60, R5 ;  /* 0x0000006002027824 */ /* 0x000fe200078e0205 */
[----:B-1----:R-:W-:-:S04]  /*5100*/  LEA R3, R4, R3, 0x18 ;  /* 0x0000000304037211 */ /* 0x002fc800078ec0ff */
[-C--:B------:R-:W-:Y:S02]  /*5110*/  LEA R2, R2, R3.reuse, 0x5 ;  /* 0x0000000302027211 */ /* 0x080fe400078e28ff */
[----:B------:R-:W-:Y:S01]  /*5120*/  LEA R8, R0, R3, 0x2 ;  /* 0x0000000300087211 */ /* 0x000fe200078e10ff */
[----:B--2---:R-:W-:Y:S02]  /*5130*/  IMAD R15, R15, UR6, RZ ;  /* 0x000000060f0f7c24 */ /* 0x004fe4000f8e02ff */
        /* <DEDUP_REMOVED lines=24> */
[----:B------:R-:W2:Y:S01]  /*52c0*/  LDS R0, [R8+0x1800] ;  /* 0x0018000008007984 */ /* 0x000ea20000000800 */
[----:B----4-:R-:W-:-:S03]  /*52d0*/  FADD.FTZ R6, RZ, R6 ;  /* 0x00000006ff067221 */ /* 0x010fc60000010000 */
[----:B------:R-:W3:Y:S01]  /*52e0*/  LDS R15, [R8+0x2400] ;  /* 0x00240000080f7984 */ /* 0x000ee20000000800 */
        /* <DEDUP_REMOVED lines=16> */
[----:B------:R-:W1:Y:S01]  /*53f0*/  LDS R16, [R8+0x2800] ;  /* 0x0028000008107984 */ /* 0x000e620000000800 */
[----:B--2---:R-:W-:Y:S01]  /*5400*/  FADD.FTZ R0, R3, R0 ;  /* 0x0000000003007221 */ /* 0x004fe20000010000 */
[----:B------:R-:W-:Y:S02]  /*5410*/  IADD3.X R3, RZ, RZ, RZ, P0, !PT ;  /* 0x000000ffff037210 */ /* 0x000fe400007fe4ff */
[----:B------:R-:W2:Y:S01]  /*5420*/  LDS R20, [R8+0x2e00] ;  /* 0x002e000008147984 */ /* 0x000ea20000000800 */
[----:B---3--:R-:W-:Y:S01]  /*5430*/  FADD.FTZ R15, R0, R15 ;  /* 0x0000000f000f7221 */ /* 0x008fe20000010000 */
[----:B------:R-:W-:Y:S01]  /*5440*/  BAR.SYNC.DEFER_BLOCKING 0x0 ;  /* 0x0000000000007b1d */ /* 0x000fe20000010000 */
[----:B0-----:R-:W-:Y:S01]  /*5450*/  FADD.FTZ R5, R5, R10 ;  /* 0x0000000a05057221 */ /* 0x001fe20000010000 */
[----:B----4-:R-:W-:Y:S01]  /*5460*/  FADD.FTZ R4, R4, R11 ;  /* 0x0000000b04047221 */ /* 0x010fe20000010000 */
[----:B------:R-:W-:-:S03]  /*5470*/  FADD.FTZ R7, R7, R12 ;  /* 0x0000000c07077221 */ /* 0x000fc60000010000 */
[----:B------:R-:W-:Y:S01]  /*5480*/  FADD.FTZ R17, R4, R17 ;  /* 0x0000001104117221 */ /* 0x000fe20000010000 */
[----:B------:R-:W-:Y:S01]  /*5490*/  STS.128 [R2], R88 ;  /* 0x0000005802007388 */ /* 0x000fe20000000c00 */
[----:B------:R-:W-:Y:S01]  /*54a0*/  FADD.FTZ R6, R6, R13 ;  /* 0x0000000d06067221 */ /* 0x000fe20000010000 */
[----:B------:R-:W-:Y:S02]  /*54b0*/  FADD.FTZ R13, R7, R18 ;  /* 0x00000012070d7221 */ /* 0x000fe40000010000 */
[----:B------:R-:W-:Y:S01]  /*54c0*/  STS.128 [R2+0x10], R92 ;  /* 0x0000105c02007388 */ /* 0x000fe20000000c00 */
[----:B-1----:R-:W-:Y:S01]  /*54d0*/  FADD.FTZ R9, R9, R14 ;  /* 0x0000000e09097221 */ /* 0x002fe20000010000 */
[----:B------:R-:W-:Y:S01]  /*54e0*/  FADD.FTZ R19, R6, R19 ;  /* 0x0000001306137221 */ /* 0x000fe20000010000 */
[----:B------:R-:W-:Y:S01]  /*54f0*/  IMAD.SHL.U32 R6, R48, 0x4, RZ ;  /* 0x0000000430067824 */ /* 0x000fe200078e00ff */
[----:B------:R-:W-:Y:S01]  /*5500*/  STS.128 [R2+0x400], R96 ;  /* 0x0004006002007388 */ /* 0x000fe20000000c00 */
[----:B------:R-:W-:-:S03]  /*5510*/  FADD.FTZ R11, R5, R16 ;  /* 0x00000010050b7221 */ /* 0x000fc60000010000 */
[----:B------:R-:W-:Y:S01]  /*5520*/  STS.128 [R2+0x410], R100 ;  /* 0x0004106402007388 */ /* 0x000fe20000000c00 */
[----:B--2---:R-:W-:Y:S01]  /*5530*/  FADD.FTZ R9, R9, R20 ;  /* 0x0000001409097221 */ /* 0x004fe20000010000 */
[----:B------:R-:W-:Y:S02]  /*5540*/  SHF.L.U64.HI R20, R48, 0x2, R3 ;  /* 0x0000000230147819 */ /* 0x000fe40000010203 */
[----:B------:R-:W-:Y:S01]  /*5550*/  STS.128 [R2+0x800], R104 ;  /* 0x0008006802007388 */ /* 0x000fe20000000c00 */
[----:B------:R-:W-:-:S03]  /*5560*/  IADD3 R4, P1, R6, UR8, RZ ;  /* 0x0000000806047c10 */ /* 0x000fc6000ff3e0ff */
[----:B------:R-:W-:Y:S01]  /*5570*/  STS.128 [R2+0x810], R108 ;  /* 0x0008106c02007388 */ /* 0x000fe20000000c00 */
[----:B------:R-:W-:Y:S01]  /*5580*/  IADD3.X R5, R20, UR9, RZ, P1, !PT ;  /* 0x0000000914057c10 */ /* 0x000fe20008ffe4ff */
        /* <DEDUP_REMOVED lines=129> */
.L_x_3619:
        /* <DEDUP_REMOVED lines=8> */
.L_x_3746:
[----:B------:R-:W-:Y:S05]  /*5e20*/  BSYNC B1 ;  /* 0x0000000000017941 */ /* 0x000fea0003800000 */
.L_x_3745:
[----:B------:R-:W-:Y:S01]  /*5e30*/  HFMA2.MMA R226, -RZ, RZ, 0, 5.9604644775390625e-08 ;  /* 0x00000001ffe27435 */ /* 0x000fe200000001ff */
[----:B------:R-:W-:Y:S01]  /*5e40*/  MOV R225, R218 ;  /* 0x000000da00e17202 */ /* 0x000fe20000000f00 */
[----:B------:R-:W-:Y:S01]  /*5e50*/  IMAD.MOV.U32 R196, RZ, RZ, R221 ;  /* 0x000000ffffc47224 */ /* 0x000fe200078e00dd */
[----:B------:R-:W-:Y:S02]  /*5e60*/  MOV R227, 0x1f ;  /* 0x0000001f00e37802 */ /* 0x000fe40000000f00 */
[----:B------:R-:W-:Y:S01]  /*5e70*/  MOV R224, 0xffffffff ;  /* 0xffffffff00e07802 */ /* 0x000fe20000000f00 */
[----:B------:R-:W-:-:S07]  /*5e80*/  FADD.FTZ R196, R196, R217 ;  /* 0x000000d9c4c47221 */ /* 0x000fce0000010000 */
[----:B------:R-:W-:Y:S05]  /*5e90*/  WARPSYNC.COLLECTIVE R224, `(.L_x_3747) ;  /* 0x00000000e0087348 */ /* 0x000fea0003c00000 */
[----:B------:R0:W1:Y:S02]  /*5ea0*/  SHFL.BFLY P0, R221, R225, R226, R227 ;  /* 0x0c0000e2e1dd7389 */ /* 0x00006400000000e3 */
[----:B01----:R-:W-:Y:S01]  /*5eb0*/  ENDCOLLECTIVE ;  /* 0x000000000000791b */ /* 0x003fe20003800000 */
.L_x_3747:
[----:B------:R-:W-:Y:S01]  /*5ec0*/  HFMA2.MMA R226, -RZ, RZ, 0, 1.1920928955078125e-07 ;  /* 0x00000002ffe27435 */ /* 0x000fe200000001ff */
[----:B------:R-:W-:Y:S01]  /*5ed0*/  MOV R225, R196 ;  /* 0x000000c400e17202 */ /* 0x000fe20000000f00 */
[----:B------:R-:W-:-:S09]  /*5ee0*/  IMAD.MOV.U32 R197, RZ, RZ, R221 ;  /* 0x000000ffffc57224 */ /* 0x000fd200078e00dd */
[----:B------:R-:W-:Y:S05]  /*5ef0*/  WARPSYNC.COLLECTIVE R224, `(.L_x_3748) ;  /* 0x00000000e0087348 */ /* 0x000fea0003c00000 */
[----:B------:R0:W1:Y:S02]  /*5f00*/  SHFL.BFLY P0, R221, R225, R226, R227 ;  /* 0x0c0000e2e1dd7389 */ /* 0x00006400000000e3 */
[----:B01----:R-:W-:Y:S01]  /*5f10*/  ENDCOLLECTIVE ;  /* 0x000000000000791b */ /* 0x003fe20003800000 */
.L_x_3748:
[----:B------:R-:W-:-:S05]  /*5f20*/  FADD.FTZ R197, R197, R218 ;  /* 0x000000dac5c57221 */ /* 0x000fca0000010000 */
[----:B------:R-:W-:Y:S02]  /*5f30*/  MOV R225, R197 ;  /* 0x000000c500e17202 */ /* 0x000fe40000000f00 */
[----:B------:R-:W-:-:S07]  /*5f40*/  MOV R199, R221 ;  /* 0x000000dd00c77202 */ /* 0x000fce0000000f00 */
[----:B------:R-:W-:Y:S05]  /*5f50*/  WARPSYNC.COLLECTIVE R224, `(.L_x_3749) ;  /* 0x00000000e0087348 */ /* 0x000fea0003c00000 */
[----:B------:R0:W1:Y:S02]  /*5f60*/  SHFL.BFLY P0, R221, R225, R226, R227 ;  /* 0x0c0000e2e1dd7389 */ /* 0x00006400000000e3 */
[----:B01----:R-:W-:Y:S01]  /*5f70*/  ENDCOLLECTIVE ;  /* 0x000000000000791b */ /* 0x003fe20003800000 */
.L_x_3749:
[----:B------:R-:W-:Y:S01]  /*5f80*/  FADD.FTZ R199, R196, R199 ;  /* 0x000000c7c4c77221 */ /* 0x000fe20000010000 */
[----:B------:R-:W-:-:S04]  /*5f90*/  HFMA2.MMA R226, -RZ, RZ, 0, 2.384185791015625e-07 ;  /* 0x00000004ffe27435 */ /* 0x000fc800000001ff */
[----:B------:R-:W-:Y:S01]  /*5fa0*/  MOV R225, R199 ;  /* 0x000000c700e17202 */ /* 0x000fe20000000f00 */
[----:B------:R-:W-:-:S07]  /*5fb0*/  IMAD.MOV.U32 R198, RZ, RZ, R221 ;  /* 0x000000ffffc67224 */ /* 0x000fce00078e00dd */
[----:B------:R-:W-:Y:S05]  /*5fc0*/  WARPSYNC.COLLECTIVE R224, `(.L_x_3750) ;  /* 0x00000000e0087348 */ /* 0x000fea0003c00000 */
[----:B------:R0:W1:Y:S02]  /*5fd0*/  SHFL.BFLY P0, R221, R225, R226, R227 ;  /* 0x0c0000e2e1dd7389 */ /* 0x00006400000000e3 */
[----:B01----:R-:W-:Y:S01]  /*5fe0*/  ENDCOLLECTIVE ;  /* 0x000000000000791b */ /* 0x003fe20003800000 */
.L_x_3750:
[----:B------:R-:W-:-:S05]  /*5ff0*/  FADD.FTZ R198, R197, R198 ;  /* 0x000000c6c5c67221 */ /* 0x000fca0000010000 */
[----:B------:R-:W-:Y:S02]  /*6000*/  MOV R225, R198 ;  /* 0x000000c600e17202 */ /* 0x000fe40000000f00 */
[----:B------:R-:W-:-:S07]  /*6010*/  MOV R200, R221 ;  /* 0x000000dd00c87202 */ /* 0x000fce0000000f00 */
[----:B------:R-:W-:Y:S05]  /*6020*/  WARPSYNC.COLLECTIVE R224, `(.L_x_3751) ;  /* 0x00000000e0087348 */ /* 0x000fea0003c00000 */
[----:B------:R0:W1:Y:S02]  /*6030*/  SHFL.BFLY P0, R221, R225, R226, R227 ;  /* 0x0c0000e2e1dd7389 */ /* 0x00006400000000e3 */
[----:B01----:R-:W-:Y:S01]  /*6040*/  ENDCOLLECTIVE ;  /* 0x000000000000791b */ /* 0x003fe20003800000 */
.L_x_3751:
[----:B------:R-:W-:Y:S01]  /*6050*/  FADD.FTZ R200, R199, R200 ;  /* 0x000000c8c7c87221 */ /* 0x000fe20000010000 */
[----:B------:R-:W-:-:S04]  /*6060*/  HFMA2.MMA R226, -RZ, RZ, 0, 4.76837158203125e-07 ;  /* 0x00000008ffe27435 */ /* 0x000fc800000001ff */
[----:B------:R-:W-:Y:S01]  /*6070*/  MOV R225, R200 ;  /* 0x000000c800e17202 */ /* 0x000fe20000000f00 */
[----:B------:R-:W-:-:S07]  /*6080*/  IMAD.MOV.U32 R201, RZ, RZ, R221 ;  /* 0x000000ffffc97224 */ /* 0x000fce00078e00dd */
[----:B------:R-:W-:Y:S05]  /*6090*/  WARPSYNC.COLLECTIVE R224, `(.L_x_3752) ;  /* 0x00000000e0087348 */ /* 0x000fea0003c00000 */
[----:B------:R0:W1:Y:S02]  /*60a0*/  SHFL.BFLY P0, R221, R225, R226, R227 ;  /* 0x0c0000e2e1dd7389 */ /* 0x00006400000000e3 */
[----:B01----:R-:W-:Y:S01]  /*60b0*/  ENDCOLLECTIVE ;  /* 0x000000000000791b */ /* 0x003fe20003800000 */
.L_x_3752:
[----:B------:R-:W-:-:S05]  /*60c0*/  FADD.FTZ R201, R198, R201 ;  /* 0x000000c9c6c97221 */ /* 0x000fca0000010000 */
[----:B------:R-:W-:Y:S02]  /*60d0*/  MOV R225, R201 ;  /* 0x000000c900e17202 */ /* 0x000fe40000000f00 */
[----:B------:R-:W-:-:S07]  /*60e0*/  MOV R217, R221 ;  /* 0x000000dd00d97202 */ /* 0x000fce0000000f00 */
[----:B------:R-:W-:Y:S05]  /*60f0*/  WARPSYNC.COLLECTIVE R224, `(.L_x_3753) ;  /* 0x00000000e0087348 */ /* 0x000fea0003c00000 */
[----:B------:R0:W1:Y:S02]  /*6100*/  SHFL.BFLY P0, R221, R225, R226, R227 ;  /* 0x0c0000e2e1dd7389 */ /* 0x00006400000000e3 */
[----:B01----:R-:W-:Y:S01]  /*6110*/  ENDCOLLECTIVE ;  /* 0x000000000000791b */ /* 0x003fe20003800000 */
.L_x_3753:
[----:B------:R-:W-:Y:S01]  /*6120*/  FADD.FTZ R217, R200, R217 ;  /* 0x000000d9c8d97221 */ /* 0x000fe20000010000 */
[----:B------:R-:W-:-:S04]  /*6130*/  HFMA2.MMA R226, -RZ, RZ, 0, 9.5367431640625e-07 ;  /* 0x00000010ffe27435 */ /* 0x000fc800000001ff */
[----:B------:R-:W-:Y:S01]  /*6140*/  MOV R225, R217 ;  /* 0x000000d900e17202 */ /* 0x000fe20000000f00 */
[----:B------:R-:W-:-:S07]  /*6150*/  IMAD.MOV.U32 R218, RZ, RZ, R221 ;  /* 0x000000ffffda7224 */ /* 0x000fce00078e00dd */
[----:B------:R-:W-:Y:S05]  /*6160*/  WARPSYNC.COLLECTIVE R224, `(.L_x_3754) ;  /* 0x00000000e0087348 */ /* 0x000fea0003c00000 */
[----:B------:R0:W1:Y:S02]  /*6170*/  SHFL.BFLY P0, R221, R225, R226, R227 ;  /* 0x0c0000e2e1dd7389 */ /* 0x00006400000000e3 */
[----:B01----:R-:W-:Y:S01]  /*6180*/  ENDCOLLECTIVE ;  /* 0x000000000000791b */ /* 0x003fe20003800000 */
.L_x_3754:
[----:B------:R-:W-:-:S05]  /*6190*/  FADD.FTZ R218, R201, R218 ;  /* 0x000000dac9da7221 */ /* 0x000fca0000010000 */
[----:B------:R-:W-:Y:S02]  /*61a0*/  MOV R225, R218 ;  /* 0x000000da00e17202 */ /* 0x000fe40000000f00 */
[----:B------:R-:W-:-:S07]  /*61b0*/  MOV R220, R221 ;  /* 0x000000dd00dc7202 */ /* 0x000fce0000000f00 */
[----:B------:R-:W-:Y:S05]  /*61c0*/  WARPSYNC.COLLECTIVE R224, `(.L_x_3755) ;  /* 0x00000000e0087348 */ /* 0x000fea0003c00000 */
[----:B------:R0:W1:Y:S02]  /*61d0*/  SHFL.BFLY P0, R221, R225, R226, R227 ;  /* 0x0c0000e2e1dd7389 */ /* 0x00006400000000e3 */
[----:B01----:R-:W-:Y:S01]  /*61e0*/  ENDCOLLECTIVE ;  /* 0x000000000000791b */ /* 0x003fe20003800000 */
.L_x_3755:
[----:B------:R-:W-:Y:S05]  /*61f0*/  BRA `(.L_x_3756) ;  /* 0xffffffb800e87947 */ /* 0x000fea000383ffff */
.L_x_3757:
        /* <DEDUP_REMOVED lines=16> */
.L_x_11715:


//--------------------- .text._ZN10layer_norm13ln_bwd_kernelINS_13Kernel_traitsI13__nv_bfloat16S2_fS2_fjLj768ELj1ELj4ELj1ELj16ENS_18Kernel_traits_baseILj768ES2_S2_fS2_fjLj128EEEEELb0ELb0ELb0ELb0EEEvNS_9BwdParamsE --------------------------
	.section	.text._ZN10layer_norm13ln_bwd_kernelINS_13Kernel_traitsI13__nv_bfloat16S2_fS2_fjLj768ELj1ELj4ELj1ELj16ENS_18Kernel_traits_baseILj768ES2_S2_fS2_fjLj128EEEEELb0ELb0ELb0ELb0EEEvNS_9BwdParamsE,"ax",@progbits
	.align	128
        .global         _ZN10layer_norm13ln_bwd_kernelINS_13Kernel_traitsI13__nv_bfloat16S2_fS2_fjLj768ELj1ELj4ELj1ELj16ENS_18Kernel_traits_baseILj768ES2_S2_fS2_fjLj128EEEEELb0ELb0ELb0ELb0EEEvNS_9BwdParamsE
        .type           _ZN10layer_norm13ln_bwd_kernelINS_13Kernel_traitsI13__nv_bfloat16S2_fS2_fjLj768ELj1ELj4ELj1ELj16ENS_18Kernel_traits_baseILj768ES2_S2_fS2_fjLj128EEEEELb0ELb0ELb0ELb0EEEvNS_9BwdParamsE,@function
        .size           _ZN10layer_norm13ln_bwd_kernelINS_13Kernel_traitsI13__nv_bfloat16S2_fS2_fjLj768ELj1ELj4ELj1ELj16ENS_18Kernel_traits_baseILj768ES2_S2_fS2_fjLj128EEEEELb0ELb0ELb0ELb0EEEvNS_9BwdParamsE,(.L_x_11716 - _ZN10layer_norm13ln_bwd_kernelINS_13Kernel_traitsI13__nv_bfloat16S2_fS2_fjLj768ELj1ELj4ELj1ELj16ENS_18Kernel_traits_baseILj768ES2_S2_fS2_fjLj128EEEEELb0ELb0ELb0ELb0EEEvNS_9BwdParamsE)
        .other          _ZN10layer_norm13ln_bwd_kernelINS_13Kernel_traitsI13__nv_bfloat16S2_fS2_fjLj768ELj1ELj4ELj1ELj16ENS_18Kernel_traits_baseILj768ES2_S2_fS2_fjLj128EEEEELb0ELb0ELb0ELb0EEEvNS_9BwdParamsE,@"STO_CUDA_ENTRY STV_DEFAULT"
_ZN10layer_norm13ln_bwd_kernelINS_13Kernel_traitsI13__nv_bfloat16S2_fS2_fjLj768ELj1ELj4ELj1ELj16ENS_18Kernel_traits_baseILj768ES2_S2_fS2_fjLj128EEEEELb0ELb0ELb0ELb0EEEvNS_9BwdParamsE:
.text._ZN10layer_norm13ln_bwd_kernelINS_13Kernel_traitsI13__nv_bfloat16S2_fS2_fjLj768ELj1ELj4ELj1ELj16ENS_18Kernel_traits_baseILj768ES2_S2_fS2_fjLj128EEEEELb0ELb0ELb0ELb0EEEvNS_9BwdParamsE:
[----:B------:R-:W-:Y:S01]  /*0000*/  LDC R1, c[0x0][0x28] ;  /* 0x00000a00ff017b82 */ /* 0x000fe20000000800 */
[----:B------:R-:W0:Y:S01]  /*0010*/  S2R R0, SR_TID.X ;  /* 0x0000000000007919 */ /* 0x000e220000002100 */
[----:B------:R-:W-:Y:S01]  /*0020*/  ULDC UR4, c[0x0][0x218] ;  /* 0x0000860000047ab9 */ /* 0x000fe20000000800 */
[----:B------:R-:W-:Y:S01]  /*0030*/  ULDC UR6, c[0x0][0x214] ;  /* 0x0000850000067ab9 */ /* 0x000fe20000000800 */
[----:B------:R-:W-:Y:S01]  /*0040*/  MOV R97, UR4 ;  /* 0x0000000400617c02 */ /* 0x000fe20008000f00 */
[----:B------:R-:W1:Y:S01]  /*0050*/  S2R R110, SR_CTAID.X ;  /* 0x00000000006e7919 */ /* 0x000e620000002500 */
[----:B------:R-:W-:Y:S01]  /*0060*/  ULDC.64 UR4, c[0x0][0x208] ;  /* 0x0000820000047ab9 */ /* 0x000fe20000000a00 */
[----:B------:R-:W-:Y:S01]  /*0070*/  ULDC UR13, c[0x0][0x218] ;  /* 0x00008600000d7ab9 */ /* 0x000fe20000000800 */
[----:B------:R-:W-:Y:S01]  /*0080*/  SHF.R.S32.HI R4, RZ, 0x1f, R97 ;  /* 0x0000001fff047819 */ /* 0x000fe20000011461 */
[----:B------:R-:W-:Y:S01]  /*0090*/  ULDC UR12, c[0x0][0x290] ;  /* 0x0000a400000c7ab9 */ /* 0x000fe20000000800 */
[----:B------:R-:W-:Y:S01]  /*00a0*/  ULDC.64 UR8, c[0x0][0x2c8] ;  /* 0x0000b20000087ab9 */ /* 0x000fe20000000a00 */
[----:B------:R-:W-:Y:S01]  /*00b0*/  ULDC.64 UR10, c[0x0][0x238] ;  /* 0x00008e00000a7ab9 */ /* 0x000fe20000000a00 */
[----:B------:R-:W-:Y:S01]  /*00c0*/  LEA.HI R4, R4, R97, RZ, 0x3 ;  /* 0x0000006104047211 */ /* 0x000fe200078f18ff */
        /* <DEDUP_REMOVED lines=9> */
[----:B------:R-:W2:Y:S08]  /*0160*/  @P4 LDC.64 R6, c[0x0][0x260] ;  /* 0x00009800ff064b82 */ /* 0x000eb00000000a00 */
[----:B------:R-:W3:Y:S01]  /*0170*/  @P5 LDC.64 R10, c[0x0][0x260] ;  /* 0x00009800ff0a5b82 */ /* 0x000ee20000000a00 */
[C---:B0-----:R-:W-:Y:S01]  /*0180*/  @P3 IMAD.WIDE.U32 R4, R3.reuse, 0x10, R4 ;  /* 0x0000001003043825 */ /* 0x041fe200078e0004 */
[----:B------:R-:W-:Y:S01]  /*0190*/  @P3 LOP3.LUT R3, R3, 0x20, RZ, 0xfc, !PT ;  /* 0x0000002003033812 */ /* 0x000fe200078efcff */
[----:B------:R-:W-:Y:S01]  /*01a0*/  BSSY B0, `(.L_x_3758) ;  /* 0x0000247000007945 */ /* 0x000fe20003800000 */
[----:B------:R-:W-:-:S02]  /*01b0*/  CS2R R48, SRZ ;  /* 0x0000000000307805 */ /* 0x000fc4000001ff00 */
[----:B------:R-:W-:Y:S01]  /*01c0*/  CS2R R50, SRZ ;  /* 0x0000000000327805 */ /* 0x000fe2000001ff00 */
[----:B------:R-:W5:Y:S01]  /*01d0*/  @P3 LDG.E.128 R52, desc[UR4][R4.64] ;  /* 0x0000000404343981 */ /* 0x000f62000c1e1d00 */
[C---:B--2---:R-:W-:Y:S01]  /*01e0*/  @P4 IMAD.WIDE.U32 R8, R3.reuse, 0x10, R6 ;  /* 0x0000001003084825 */ /* 0x044fe200078e0006 */
[----:B------:R-:W-:Y:S02]  /*01f0*/  @P4 IADD3 R3, R3, 0x20, RZ ;  /* 0x0000002003034810 */ /* 0x000fe40007ffe0ff */
[----:B------:R-:W-:Y:S02]  /*0200*/  CS2R R44, SRZ ;  /* 0x00000000002c7805 */ /* 0x000fe4000001ff00 */
[----:B------:R-:W-:Y:S02]  /*0210*/  CS2R R46, SRZ ;  /* 0x00000000002e7805 */ /* 0x000fe4000001ff00 */
[----:B------:R-:W-:Y:S01]  /*0220*/  CS2R R40, SRZ ;  /* 0x0000000000287805 */ /* 0x000fe2000001ff00 */
[----:B------:R0:W5:Y:S01]  /*0230*/  @P4 LDG.E.128 R56, desc[UR4][R8.64] ;  /* 0x0000000408384981 */ /* 0x000162000c1e1d00 */
[----:B---3--:R-:W-:Y:S01]  /*0240*/  @P5 IMAD.WIDE.U32 R6, R3, 0x10, R10 ;  /* 0x0000001003065825 */ /* 0x008fe200078e000a */
[----:B------:R-:W-:-:S04]  /*0250*/  SHF.R.U32.HI R3, RZ, 0x5, R0 ;  /* 0x00000005ff037819 */ /* 0x000fc80000011600 */
[----:B-1----:R-:W-:Y:S01]  /*0260*/  LEA R110, R110, R3, 0x2 ;  /* 0x000000036e6e7211 */ /* 0x002fe200078e10ff */
[----:B------:R1:W5:Y:S03]  /*0270*/  @P5 LDG.E.128 R60, desc[UR4][R6.64] ;  /* 0x00000004063c5981 */ /* 0x000366000c1e1d00 */
[----:B------:R-:W-:Y:S02]  /*0280*/  ISETP.GE.AND P0, PT, R110, UR6, PT ;  /* 0x000000066e007c0c */ /* 0x000fe4000bf06270 */
        /* <DEDUP_REMOVED lines=15> */
[----:B0-----:R-:W-:Y:S02]  /*0380*/  CS2R R8, SRZ ;  /* 0x0000000000087805 */ /* 0x001fe4000001ff00 */
[----:B------:R-:W-:Y:S02]  /*0390*/  CS2R R10, SRZ ;  /* 0x00000000000a7805 */ /* 0x000fe4000001ff00 */
[----:B------:R-:W-:Y:S02]  /*03a0*/  CS2R R4, SRZ ;  /* 0x0000000000047805 */ /* 0x000fe4000001ff00 */
[----:B-1----:R-:W-:Y:S01]  /*03b0*/  CS2R R6, SRZ ;  /* 0x0000000000067805 */ /* 0x002fe2000001ff00 */
[----:B------:R-:W-:Y:S06]  /*03c0*/  @P0 BRA `(.L_x_3759) ;  /* 0x0000002000900947 */ /* 0x000fec0003800000 */
[----:B------:R-:W-:Y:S01]  /*03d0*/  ULDC.64 UR6, c[0x0][0x270] ;  /* 0x00009c0000067ab9 */ /* 0x000fe20000000a00 */
[----:B-----5:R-:W-:Y:S01]  /*03e0*/  @P3 PRMT R109, R52, 0x7632, R109 ;  /* 0x00007632346d3816 */ /* 0x020fe2000000006d */
[----:B------:R-:W-:Y:S01]  /*03f0*/  HFMA2.MMA R49, -RZ, RZ, 0, 0 ;  /* 0x00000000ff317435 */ /* 0x000fe200000001ff */
[----:B------:R-:W-:Y:S02]  /*0400*/  @P3 PRMT R111, R53, 0x7632, R111 ;  /* 0x00007632356f3816 */ /* 0x000fe4000000006f */
[----:B------:R-:W-:Y:S02]  /*0410*/  @P3 PRMT R112, R54, 0x7632, R112 ;  /* 0x0000763236703816 */ /* 0x000fe40000000070 */
[----:B------:R-:W-:Y:S02]  /*0420*/  @P3 PRMT R113, R55, 0x7632, R113 ;  /* 0x0000763237713816 */ /* 0x000fe40000000071 */
[----:B------:R-:W-:Y:S02]  /*0430*/  @P4 PRMT R114, R56, 0x7632, R114 ;  /* 0x0000763238724816 */ /* 0x000fe40000000072 */
[----:B------:R-:W-:-:S02]  /*0440*/  @P4 PRMT R115, R57, 0x7632, R115 ;  /* 0x0000763239734816 */ /* 0x000fc40000000073 */
[----:B------:R-:W-:Y:S02]  /*0450*/  @P4 PRMT R116, R58, 0x7632, R116 ;  /* 0x000076323a744816 */ /* 0x000fe40000000074 */
[----:B------:R-:W-:Y:S02]  /*0460*/  @P4 PRMT R117, R59, 0x7632, R117 ;  /* 0x000076323b754816 */ /* 0x000fe40000000075 */
[----:B------:R-:W-:Y:S02]  /*0470*/  @P5 PRMT R118, R60, 0x7632, R118 ;  /* 0x000076323c765816 */ /* 0x000fe40000000076 */
[----:B------:R-:W-:Y:S02]  /*0480*/  @P5 PRMT R119, R61, 0x7632, R119 ;  /* 0x000076323d775816 */ /* 0x000fe40000000077 */
[----:B------:R-:W-:Y:S02]  /*0490*/  @P5 PRMT R120, R62, 0x7632, R120 ;  /* 0x000076323e785816 */ /* 0x000fe40000000078 */
[----:B------:R-:W-:Y:S01]  /*04a0*/  ISETP.NE.U32.AND P0, PT, RZ, UR6, PT ;  /* 0x00000006ff007c0c */ /* 0x000fe2000bf05070 */
[----:B------:R-:W-:Y:S01]  /*04b0*/  ULDC.U8 UR6, c[0x0][0x2a0] ;  /* 0x0000a80000067ab9 */ /* 0x000fe20000000000 */
[----:B------:R-:W-:-:S02]  /*04c0*/  @P5 PRMT R121, R63, 0x7632, R121 ;  /* 0x000076323f795816 */ /* 0x000fc40000000079 */
        /* <DEDUP_REMOVED lines=12> */
[----:B------:R-:W-:Y:S02]  /*0590*/  ISETP.NE.AND.EX P0, PT, RZ, UR7, PT, P0 ;  /* 0x00000007ff007c0c */ /* 0x000fe4000bf05300 */
        /* <DEDUP_REMOVED lines=13> */
.L_x_3773:
        /* <DEDUP_REMOVED lines=26> */
[----:B------:R-:W-:-:S05]  /*0810*/  LEA.HI.X R131, R123, UR11, RZ, 0x5, P1 ;  /* 0x0000000b7b837c11 */ /* 0x000fca00088f2cff */
[----:B------:R-:W2:Y:S04]  /*0820*/  LDG.E.128 R88, desc[UR4][R130.64] ;  /* 0x0000000482587981 */ /* 0x000ea8000c1e1d00 */
[----:B------:R-:W3:Y:S01]  /*0830*/  LDG.E.128 R84, desc[UR4][R130.64+0x10] ;  /* 0x0000100482547981 */ /* 0x000ee2000c1e1d00 */
[----:B0-----:R-:W-:-:S06]  /*0840*/  IMAD.WIDE.U32 R92, R123, 0x10, R92 ;  /* 0x000000107b5c7825 */ /* 0x001fcc00078e005c */
[----:B------:R-:W4:Y:S01]  /*0850*/  LDG.E.128 R92, desc[UR4][R92.64] ;  /* 0x000000045c5c7981 */ /* 0x000f22000c1e1d00 */
[----:B------:R-:W-:-:S04]  /*0860*/  ISETP.NE.U32.AND P1, PT, RZ, UR8, PT ;  /* 0x00000008ff007c0c */ /* 0x000fc8000bf25070 */
[----:B------:R-:W-:-:S13]  /*0870*/  ISETP.NE.AND.EX P1, PT, RZ, UR9, PT, P1 ;  /* 0x00000009ff007c0c */ /* 0x000fda000bf25310 */
[----:B------:R-:W-:-:S04]  /*0880*/  @P1 LEA R128, P2, R123, UR8, 0x5 ;  /* 0x000000087b801c11 */ /* 0x000fc8000f8428ff */
[----:B------:R-:W-:-:S05]  /*0890*/  @P1 LEA.HI.X R129, R123, UR9, RZ, 0x5, P2 ;  /* 0x000000097b811c11 */ /* 0x000fca00090f2cff */
[----:B------:R-:W5:Y:S04]  /*08a0*/  @P1 LDG.E.128 R52, desc[UR4][R128.64] ;  /* 0x0000000480341981 */ /* 0x000f68000c1e1d00 */
[----:B------:R0:W5:Y:S01]  /*08b0*/  @P1 LDG.E.128 R56, desc[UR4][R128.64+0x10] ;  /* 0x0000100480381981 */ /* 0x000162000c1e1d00 */
[C---:B--2---:R-:W-:Y:S01]  /*08c0*/  FADD.FTZ R3, -R171.reuse, R88 ;  /* 0x00000058ab037221 */ /* 0x044fe20000010100 */
[C---:B------:R-:W-:Y:S01]  /*08d0*/  FADD.FTZ R133, -R171.reuse, R89 ;  /* 0x00000059ab857221 */ /* 0x040fe20000010100 */
[----:B---3--:R-:W-:-:S04]  /*08e0*/  FADD.FTZ R131, -R171, R84 ;  /* 0x00000054ab837221 */ /* 0x008fc80000010100 */
[C---:B-----5:R-:W-:Y:S01]  /*08f0*/  FMUL.FTZ R131, R124.reuse, R131 ;  /* 0x000000837c837220 */ /* 0x060fe20000410000 */
[----:B------:R-:W-:Y:S01]  /*0900*/  FMUL.FTZ R3, R124, R3 ;  /* 0x000000037c037220 */ /* 0x000fe20000410000 */
[----:B------:R-:W-:Y:S01]  /*0910*/  FADD.FTZ R135, -R171, R90 ;  /* 0x0000005aab877221 */ /* 0x000fe20000010100 */
[C---:B----4-:R-:W-:Y:S02]  /*0920*/  PRMT R88, R92.reuse, 0x7632, R88 ;  /* 0x000076325c587816 */ /* 0x050fe40000000058 */
[----:B------:R-:W-:Y:S02]  /*0930*/  SHF.L.U32 R89, R92, 0x10, RZ ;  /* 0x000000105c597819 */ /* 0x000fe400000006ff */
[C---:B------:R-:W-:Y:S02]  /*0940*/  PRMT R92, R94.reuse, 0x7632, R92 ;  /* 0x000076325e5c7816 */ /* 0x040fe4000000005c */
[----:B------:R-:W-:Y:S02]  /*0950*/  SHF.L.U32 R94, R94, 0x10, RZ ;  /* 0x000000105e5e7819 */ /* 0x000fe400000006ff */
[----:B------:R-:W-:Y:S01]  /*0960*/  PRMT R132, R95, 0x7632, R132 ;  /* 0x000076325f847816 */ /* 0x000fe20000000084 */
[----:B------:R-:W-:Y:S01]  /*0970*/  FMUL.FTZ R126, R96, R89 ;  /* 0x00000059607e7220 */ /* 0x000fe20000410000 */
[----:B------:R-:W-:Y:S01]  /*0980*/  SHF.L.U32 R88, R88, 0x10, RZ ;  /* 0x0000001058587819 */ /* 0x000fe200000006ff */
[----:B------:R-:W-:Y:S01]  /*0990*/  FADD.FTZ R20, R20, R94 ;  /* 0x0000005e14147221 */ /* 0x000fe20000010000 */
[-C--:B------:R-:W-:Y:S01]  /*09a0*/  FFMA.FTZ R44, R131, R94.reuse, R44 ;  /* 0x0000005e832c7223 */ /* 0x080fe2000001002c */
[----:B------:R-:W-:Y:S01]  /*09b0*/  FMUL.FTZ R130, R99, R94 ;  /* 0x0000005e63827220 */ /* 0x000fe20000410000 */
[----:B------:R-:W-:Y:S01]  /*09c0*/  SHF.L.U32 R94, R132, 0x10, RZ ;  /* 0x00000010845e7819 */ /* 0x000fe200000006ff */
[----:B------:R-:W-:Y:S01]  /*09d0*/  FMUL.FTZ R132, R124, R133 ;  /* 0x000000857c847220 */ /* 0x000fe20000410000 */
[----:B------:R-:W-:Y:S01]  /*09e0*/  PRMT R90, R93, 0x7632, R90 ;  /* 0x000076325d5a7816 */ /* 0x000fe2000000005a */
[----:B------:R-:W-:Y:S01]  /*09f0*/  FMUL.FTZ R133, R109, R88 ;  /* 0x000000586d857220 */ /* 0x000fe20000410000 */
[----:B------:R-:W-:Y:S01]  /*0a00*/  SHF.L.U32 R173, R95, 0x10, RZ ;  /* 0x000000105fad7819 */ /* 0x000fe200000006ff */
[----:B------:R-:W-:Y:S01]  /*0a10*/  FADD.FTZ R95, -R171, R85 ;  /* 0x00000055ab5f7221 */ /* 0x000fe20000010100 */
[----:B------:R-:W-:Y:S01]  /*0a20*/  SHF.L.U32 R93, R93, 0x10, RZ ;  /* 0x000000105d5d7819 */ /* 0x000fe200000006ff */
[----:B------:R-:W-:Y:S01]  /*0a30*/  FADD.FTZ R84, RZ, R126 ;  /* 0x0000007eff547221 */ /* 0x000fe20000010000 */
[----:B------:R-:W-:Y:S01]  /*0a40*/  FFMA.FTZ R85, R3, R126, RZ ;  /* 0x0000007e03557223 */ /* 0x000fe200000100ff */
[C---:B------:R-:W-:Y:S01]  /*0a50*/  FADD.FTZ R175, -R171.reuse, R87 ;  /* 0x00000057abaf7221 */ /* 0x040fe20000010100 */
[----:B------:R-:W-:Y:S01]  /*0a60*/  SHF.L.U32 R90, R90, 0x10, RZ ;  /* 0x000000105a5a7819 */ /* 0x000fe200000006ff */
[----:B------:R-:W-:Y:S01]  /*0a70*/  FADD.FTZ R87, R84, R133 ;  /* 0x0000008554577221 */ /* 0x000fe20000010000 */
[C---:B------:R-:W-:Y:S01]  /*0a80*/  FADD.FTZ R91, -R171.reuse, R91 ;  /* 0x0000005bab5b7221 */ /* 0x040fe20000010100 */
[----:B0-----:R-:W-:Y:S01]  /*0a90*/  FMUL.FTZ R129, R124, R135 ;  /* 0x000000877c817220 */ /* 0x001fe20000410000 */
[----:B------:R-:W-:Y:S01]  /*0aa0*/  FMUL.FTZ R128, R98, R93 ;  /* 0x0000005d62807220 */ /* 0x000fe20000410000 */
[----:B------:R-:W-:Y:S01]  /*0ab0*/  FFMA.FTZ R84, R132, R133, R85 ;  /* 0x0000008584547223 */ /* 0x000fe20000010055 */
[----:B------:R-:W-:Y:S01]  /*0ac0*/  FADD.FTZ R137, -R171, R86 ;  /* 0x00000056ab897221 */ /* 0x000fe20000010100 */
[----:B------:R-:W-:Y:S01]  /*0ad0*/  FMUL.FTZ R134, R124, R91 ;  /* 0x0000005b7c867220 */ /* 0x000fe20000410000 */
[----:B------:R-:W-:Y:S01]  /*0ae0*/  FMUL.FTZ R135, R111, R90 ;  /* 0x0000005a6f877220 */ /* 0x000fe20000410000 */
[----:B------:R-:W-:Y:S01]  /*0af0*/  FADD.FTZ R86, R87, R128 ;  /* 0x0000008057567221 */ /* 0x000fe20000010000 */
[----:B------:R-:W-:Y:S01]  /*0b00*/  FFMA.FTZ R85, R129, R128, R84 ;  /* 0x0000008081557223 */ /* 0x000fe20000010054 */
[----:B------:R-:W-:-:S02]  /*0b10*/  SHF.L.U32 R92, R92, 0x10, RZ ;  /* 0x000000105c5c7819 */ /* 0x000fc400000006ff */
        /* <DEDUP_REMOVED lines=28> */
[----:B------:R-:W-:Y:S01]  /*0ce0*/  IADD3 R175, R123, 0x20, RZ ;  /* 0x000000207baf7810 */ /* 0x000fe20007ffe0ff */
[----:B------:R-:W-:Y:S01]  /*0cf0*/  FADD.FTZ R173, R87, R140 ;  /* 0x0000008c57ad7221 */ /* 0x000fe20000010000 */
[----:B------:R-:W-:-:S07]  /*0d00*/  FFMA.FTZ R176, R142, R140, R85 ;  /* 0x0000008c8eb07223 */ /* 0x000fce0000010055 */
.L_x_3761:
[----:B------:R-:W-:Y:S05]  /*0d10*/  BSYNC B1 ;  /* 0x0000000000017941 */ /* 0x000fea0003800000 */
.L_x_3760:
[----:B------:R-:W-:Y:S04]  /*0d20*/  BSSY B1, `(.L_x_3762) ;  /* 0x0000054000017945 */ /* 0x000fe80003800000 */
[----:B------:R-:W-:Y:S05]  /*0d30*/  @!P4 BRA `(.L_x_3763) ;  /* 0x000000040048c947 */ /* 0x000fea0003800000 */
        /* <DEDUP_REMOVED lines=13> */
[----:B------:R-:W-:Y:S01]  /*0e10*/  IADD3 R175, R175, 0x20, RZ ;  /* 0x00000020afaf7810 */ /* 0x000fe20007ffe0ff */
[C---:B--2---:R-:W-:Y:S01]  /*0e20*/  FADD.FTZ R125, -R171.reuse, R88 ;  /* 0x00000058ab7d7221 */ /* 0x044fe20000010100 */
[----:B------:R-:W-:-:S03]  /*0e30*/  FADD.FTZ R89, -R171, R89 ;  /* 0x00000059ab597221 */ /* 0x000fc60000010100 */
[C---:B-----5:R-:W-:Y:S01]  /*0e40*/  FMUL.FTZ R125, R124.reuse, R125 ;  /* 0x0000007d7c7d7220 */ /* 0x060fe20000410000 */
[C---:B------:R-:W-:Y:S01]  /*0e50*/  FADD.FTZ R141, -R171.reuse, R90 ;  /* 0x0000005aab8d7221 */ /* 0x040fe20000010100 */
[----:B---3--:R-:W-:Y:S01]  /*0e60*/  FADD.FTZ R143, -R171, R84 ;  /* 0x00000054ab8f7221 */ /* 0x008fe20000010100 */
[----:B------:R-:W-:Y:S01]  /*0e70*/  FMUL.FTZ R150, R124, R89 ;  /* 0x000000597c967220 */ /* 0x000fe20000410000 */
[C---:B----4-:R-:W-:Y:S02]  /*0e80*/  PRMT R88, R92.reuse, 0x7632, R88 ;  /* 0x000076325c587816 */ /* 0x050fe40000000058 */
[----:B------:R-:W-:Y:S02]  /*0e90*/  SHF.L.U32 R92, R92, 0x10, RZ ;  /* 0x000000105c5c7819 */ /* 0x000fe400000006ff */
[----:B0-----:R-:W-:Y:S02]  /*0ea0*/  PRMT R145, R95, 0x7632, R145 ;  /* 0x000076325f917816 */ /* 0x001fe40000000091 */
[----:B------:R-:W-:Y:S01]  /*0eb0*/  SHF.L.U32 R88, R88, 0x10, RZ ;  /* 0x0000001058587819 */ /* 0x000fe200000006ff */
[-C--:B------:R-:W-:Y:S01]  /*0ec0*/  FMUL.FTZ R144, R101, R92.reuse ;  /* 0x0000005c65907220 */ /* 0x080fe20000410000 */
[----:B------:R-:W-:Y:S01]  /*0ed0*/  FADD.FTZ R16, R16, R92 ;  /* 0x0000005c10107221 */ /* 0x000fe20000010000 */
[----:B------:R-:W-:Y:S01]  /*0ee0*/  FFMA.FTZ R40, R125, R92, R40 ;  /* 0x0000005c7d287223 */ /* 0x000fe20000010028 */
[----:B------:R-:W-:Y:S01]  /*0ef0*/  PRMT R90, R93, 0x7632, R90 ;  /* 0x000076325d5a7816 */ /* 0x000fe2000000005a */
[----:B------:R-:W-:Y:S01]  /*0f00*/  FADD.FTZ R84, R173, R144 ;  /* 0x00000090ad547221 */ /* 0x000fe20000010000 */
[----:B------:R-:W-:Y:S01]  /*0f10*/  SHF.L.U32 R153, R95, 0x10, RZ ;  /* 0x000000105f997819 */ /* 0x000fe200000006ff */
[----:B------:R-:W-:Y:S01]  /*0f20*/  FADD.FTZ R95, -R171, R85 ;  /* 0x00000055ab5f7221 */ /* 0x000fe20000010100 */
[----:B------:R-:W-:Y:S01]  /*0f30*/  SHF.L.U32 R92, R145, 0x10, RZ ;  /* 0x00000010915c7819 */ /* 0x000fe200000006ff */
[----:B------:R-:W-:Y:S01]  /*0f40*/  FMUL.FTZ R145, R114, R88 ;  /* 0x0000005872917220 */ /* 0x000fe20000410000 */
[----:B------:R-:W-:Y:S01]  /*0f50*/  SHF.L.U32 R93, R93, 0x10, RZ ;  /* 0x000000105d5d7819 */ /* 0x000fe200000006ff */
[----:B------:R-:W-:Y:S01]  /*0f60*/  FFMA.FTZ R85, R125, R144, R176 ;  /* 0x000000907d557223 */ /* 0x000fe200000100b0 */
[C---:B------:R-:W-:Y:S01]  /*0f70*/  FADD.FTZ R177, -R171.reuse, R87 ;  /* 0x00000057abb17221 */ /* 0x040fe20000010100 */
[----:B------:R-:W-:Y:S01]  /*0f80*/  PRMT R147, R94, 0x7632, R147 ;  /* 0x000076325e937816 */ /* 0x000fe20000000093 */
[----:B------:R-:W-:Y:S01]  /*0f90*/  FADD.FTZ R87, R84, R145 ;  /* 0x0000009154577221 */ /* 0x000fe20000010000 */
[----:B------:R-:W-:Y:S01]  /*0fa0*/  SHF.L.U32 R90, R90, 0x10, RZ ;  /* 0x000000105a5a7819 */ /* 0x000fe200000006ff */
[C---:B------:R-:W-:Y:S01]  /*0fb0*/  FADD.FTZ R91, -R171.reuse, R91 ;  /* 0x0000005bab5b7221 */ /* 0x040fe20000010100 */
[----:B------:R-:W-:Y:S01]  /*0fc0*/  FMUL.FTZ R141, R124, R141 ;  /* 0x0000008d7c8d7220 */ /* 0x000fe20000410000 */
[----:B------:R-:W-:Y:S01]  /*0fd0*/  FMUL.FTZ R146, R102, R93 ;  /* 0x0000005d66927220 */ /* 0x000fe20000410000 */
[----:B------:R-:W-:Y:S01]  /*0fe0*/  FFMA.FTZ R84, R150, R145, R85 ;  /* 0x0000009196547223 */ /* 0x000fe20000010055 */
[----:B------:R-:W-:Y:S01]  /*0ff0*/  SHF.L.U32 R94, R94, 0x10, RZ ;  /* 0x000000105e5e7819 */ /* 0x000fe200000006ff */
[----:B------:R-:W-:Y:S01]  /*1000*/  FADD.FTZ R149, -R171, R86 ;  /* 0x00000056ab957221 */ /* 0x000fe20000010100 */
[----:B------:R-:W-:Y:S01]  /*1010*/  SHF.L.U32 R151, R147, 0x10, RZ ;  /* 0x0000001093977819 */ /* 0x000fe200000006ff */
[C---:B------:R-:W-:Y:S01]  /*1020*/  FMUL.FTZ R152, R124.reuse, R91 ;  /* 0x0000005b7c987220 */ /* 0x040fe20000410000 */
        /* <DEDUP_REMOVED lines=35> */
.L_x_3763:
[----:B------:R-:W-:Y:S05]  /*1260*/  BSYNC B1 ;  /* 0x0000000000017941 */ /* 0x000fea0003800000 */
.L_x_3762:
        /* <DEDUP_REMOVED lines=17> */
[C---:B------:R-:W-:Y:S02]  /*1380*/  FADD.FTZ R155, -R171.reuse, R90 ;  /* 0x0000005aab9b7221 */ /* 0x040fe40000010100 */
[C---:B-----5:R-:W-:Y:S01]  /*1390*/  FMUL.FTZ R127, R124.reuse, R127 ;  /* 0x0000007f7c7f7220 */ /* 0x060fe20000410000 */
[C---:B---3--:R-:W-:Y:S01]  /*13a0*/  FADD.FTZ R157, -R171.reuse, R84 ;  /* 0x00000054ab9d7221 */ /* 0x048fe20000010100 */
[----:B------:R-:W-:Y:S01]  /*13b0*/  FMUL.FTZ R166, R124, R89 ;  /* 0x000000597ca67220 */ /* 0x000fe20000410000 */
[C---:B------:R-:W-:Y:S01]  /*13c0*/  FADD.FTZ R91, -R171.reuse, R91 ;  /* 0x0000005bab5b7221 */ /* 0x040fe20000010100 */
[----:B------:R-:W-:Y:S01]  /*13d0*/  FADD.FTZ R163, -R171, R86 ;  /* 0x00000056aba37221 */ /* 0x000fe20000010100 */
[----:B----4-:R-:W-:-:S02]  /*13e0*/  PRMT R88, R92, 0x7632, R88 ;  /* 0x000076325c587816 */ /* 0x010fc40000000058 */
[----:B------:R-:W-:Y:S02]  /*13f0*/  SHF.L.U32 R92, R92, 0x10, RZ ;  /* 0x000000105c5c7819 */ /* 0x000fe400000006ff */
[----:B------:R-:W-:Y:S02]  /*1400*/  PRMT R159, R94, 0x7632, R159 ;  /* 0x000076325e9f7816 */ /* 0x000fe4000000009f */
[----:B------:R-:W-:Y:S01]  /*1410*/  SHF.L.U32 R88, R88, 0x10, RZ ;  /* 0x0000001058587819 */ /* 0x000fe200000006ff */
[----:B0-----:R-:W-:Y:S01]  /*1420*/  FMUL.FTZ R160, R105, R92 ;  /* 0x0000005c69a07220 */ /* 0x001fe20000410000 */
[----:B------:R-:W-:Y:S02]  /*1430*/  PRMT R90, R93, 0x7632, R90 ;  /* 0x000076325d5a7816 */ /* 0x000fe4000000005a */
        /* <DEDUP_REMOVED lines=8> */
[----:B------:R-:W-:Y:S01]  /*14c0*/  FADD.FTZ R171, -R171, R87 ;  /* 0x00000057abab7221 */ /* 0x000fe20000010100 */
[----:B------:R-:W-:Y:S01]  /*14d0*/  SHF.L.U32 R90, R90, 0x10, RZ ;  /* 0x000000105a5a7819 */ /* 0x000fe200000006ff */
[----:B------:R-:W-:Y:S01]  /*14e0*/  FADD.FTZ R87, R84, R159 ;  /* 0x0000009f54577221 */ /* 0x000fe20000010000 */
[----:B------:R-:W-:Y:S01]  /*14f0*/  FMUL.FTZ R155, R124, R155 ;  /* 0x0000009b7c9b7220 */ /* 0x000fe20000410000 */
[----:B------:R-:W-:Y:S01]  /*1500*/  FMUL.FTZ R162, R106, R93 ;  /* 0x0000005d6aa27220 */ /* 0x000fe20000410000 */
[----:B------:R-:W-:Y:S01]  /*1510*/  FFMA.FTZ R84, R166, R159, R85 ;  /* 0x0000009fa6547223 */ /* 0x000fe20000010055 */
[----:B------:R-:W-:Y:S01]  /*1520*/  FADD.FTZ R8, R8, R92 ;  /* 0x0000005c08087221 */ /* 0x000fe20000010000 */
[----:B------:R-:W-:Y:S01]  /*1530*/  FFMA.FTZ R32, R127, R92, R32 ;  /* 0x0000005c7f207223 */ /* 0x000fe20000010020 */
[----:B------:R-:W-:Y:S01]  /*1540*/  SHF.L.U32 R94, R94, 0x10, RZ ;  /* 0x000000105e5e7819 */ /* 0x000fe200000006ff */
[C---:B------:R-:W-:Y:S01]  /*1550*/  FMUL.FTZ R168, R124.reuse, R91 ;  /* 0x0000005b7ca87220 */ /* 0x040fe20000410000 */
[----:B------:R-:W-:Y:S01]  /*1560*/  SHF.L.U32 R92, R161, 0x10, RZ ;  /* 0x00000010a15c7819 */ /* 0x000fe200000006ff */
        /* <DEDUP_REMOVED lines=35> */
.L_x_3765:
[----:B------:R-:W-:Y:S05]  /*17a0*/  BSYNC B1 ;  /* 0x0000000000017941 */ /* 0x000fea0003800000 */
.L_x_3764:
        /* <DEDUP_REMOVED lines=21> */
.L_x_3785:
[----:B-1----:R-:W-:Y:S01]  /*1900*/  FADD.FTZ R84, R91, R84 ;  /* 0x000000545b547221 */ /* 0x002fe20000010000 */
[----:B--2---:R-:W-:Y:S01]  /*1910*/  FADD.FTZ R85, R90, R85 ;  /* 0x000000555a557221 */ /* 0x004fe20000010000 */
[----:B------:R-:W-:Y:S02]  /*1920*/  BSSY B1, `(.L_x_3767) ;  /* 0x0000045000017945 */ /* 0x000fe40003800000 */
[----:B------:R-:W-:Y:S01]  /*1930*/  FMUL.FTZ R84, R84, UR12 ;  /* 0x0000000c54547c20 */ /* 0x000fe20008410000 */
[----:B------:R-:W-:-:S04]  /*1940*/  FMUL.FTZ R92, R85, UR12 ;  /* 0x0000000c555c7c20 */ /* 0x000fc80008410000 */
[----:B------:R-:W-:Y:S01]  /*1950*/  FSEL R93, R84, RZ, !P6 ;  /* 0x000000ff545d7208 */ /* 0x000fe20007000000 */
[----:B------:R-:W-:Y:S06]  /*1960*/  @!P3 BRA `(.L_x_3768) ;  /* 0x000000040000b947 */ /* 0x000fec0003800000 */
[----:B------:R-:W-:Y:S01]  /*1970*/  ISETP.NE.U32.AND P2, PT, RZ, UR14, PT ;  /* 0x0000000eff007c0c */ /* 0x000fe2000bf45070 */
[-CC-:B------:R-:W-:Y:S01]  /*1980*/  FFMA.FTZ R84, R132, R92.reuse, R93.reuse ;  /* 0x0000005c84547223 */ /* 0x180fe2000001005d */
[-CC-:B0-----:R-:W-:Y:S01]  /*1990*/  FFMA.FTZ R91, R129, R92.reuse, R93.reuse ;  /* 0x0000005c815b7223 */ /* 0x181fe2000001005d */
[-CC-:B------:R-:W-:Y:S01]  /*19a0*/  FFMA.FTZ R86, R134, R92.reuse, R93.reuse ;  /* 0x0000005c86567223 */ /* 0x180fe2000001005d */
[----:B------:R-:W-:Y:S01]  /*19b0*/  ISETP.NE.AND.EX P2, PT, RZ, UR15, PT, P2 ;  /* 0x0000000fff007c0c */ /* 0x000fe2000bf45320 */
[-C--:B------:R-:W-:Y:S01]  /*19c0*/  FFMA.FTZ R90, R136, R92.reuse, R93 ;  /* 0x0000005c885a7223 */ /* 0x080fe2000001005d */
[----:B------:R-:W-:Y:S01]  /*19d0*/  FADD.FTZ R87, R133, -R84 ;  /* 0x8000005485577221 */ /* 0x000fe20000010000 */
[----:B------:R-:W-:Y:S01]  /*19e0*/  FADD.FTZ R91, R128, -R91 ;  /* 0x8000005b805b7221 */ /* 0x000fe20000010000 */
[----:B------:R-:W-:Y:S01]  /*19f0*/  ISETP.NE.U32.AND P1, PT, RZ, UR8, PT ;  /* 0x00000008ff007c0c */ /* 0x000fe2000bf25070 */
[----:B------:R-:W-:Y:S01]  /*1a00*/  FADD.FTZ R95, R135, -R86 ;  /* 0x80000056875f7221 */ /* 0x000fe20000010000 */
[C---:B------:R-:W-:Y:S01]  /*1a10*/  FMUL.FTZ R86, R124.reuse, R87 ;  /* 0x000000577c567220 */ /* 0x040fe20000410000 */
[----:B------:R-:W-:Y:S01]  /*1a20*/  FADD.FTZ R171, R139, -R90 ;  /* 0x8000005a8bab7221 */ /* 0x000fe20000010000 */
[----:B------:R-:W-:Y:S01]  /*1a30*/  ISETP.NE.AND.EX P1, PT, RZ, UR9, PT, P1 ;  /* 0x00000009ff007c0c */ /* 0x000fe2000bf25310 */
[----:B------:R-:W-:Y:S01]  /*1a40*/  FMUL.FTZ R87, R124, R91 ;  /* 0x0000005b7c577220 */ /* 0x000fe20000410000 */
[-CC-:B------:R-:W-:Y:S01]  /*1a50*/  FFMA.FTZ R85, R3, R92.reuse, R93.reuse ;  /* 0x0000005c03557223 */ /* 0x180fe2000001005d */
[----:B------:R-:W0:Y:S01]  /*1a60*/  LDC.64 R88, c[0x0][0x2f8] ;  /* 0x0000be00ff587b82 */ /* 0x000e220000000a00 */
[-CC-:B------:R-:W-:Y:S01]  /*1a70*/  FFMA.FTZ R173, R137, R92.reuse, R93.reuse ;  /* 0x0000005c89ad7223 */ /* 0x180fe2000001005d */
[-CC-:B------:R-:W-:Y:S01]  /*1a80*/  FFMA.FTZ R175, R142, R92.reuse, R93.reuse ;  /* 0x0000005c8eaf7223 */ /* 0x180fe2000001005d */
[----:B------:R-:W-:Y:S01]  /*1a90*/  FFMA.FTZ R169, R131, R92, R93 ;  /* 0x0000005c83a97223 */ /* 0x000fe2000001005d */
[----:B------:R-:W-:Y:S01]  /*1aa0*/  FADD.FTZ R85, R126, -R85 ;  /* 0x800000557e557221 */ /* 0x000fe20000010000 */
[----:B------:R-:W-:Y:S01]  /*1ab0*/  FADD.FTZ R173, R138, -R173 ;  /* 0x800000ad8aad7221 */ /* 0x000fe20000010000 */
[----:B------:R-:W-:Y:S01]  /*1ac0*/  FADD.FTZ R175, R140, -R175 ;  /* 0x800000af8caf7221 */ /* 0x000fe20000010000 */
[----:B------:R-:W-:Y:S01]  /*1ad0*/  FADD.FTZ R169, R130, -R169 ;  /* 0x800000a982a97221 */ /* 0x000fe20000010000 */
[----:B------:R-:W1:Y:S01]  /*1ae0*/  @P2 LDC.64 R90, c[0x0][0x308] ;  /* 0x0000c200ff5a2b82 */ /* 0x000e620000000a00 */
        /* <DEDUP_REMOVED lines=14> */
[C---:B------:R-:W-:Y:S01]  /*1bd0*/  SEL R76, R85.reuse, R76, P2 ;  /* 0x0000004c554c7207 */ /* 0x040fe20001000000 */
[-C--:B------:R-:W-:Y:S01]  /*1be0*/  FMUL.FTZ R84, R85, R122.reuse ;  /* 0x0000007a55547220 */ /* 0x080fe20000410000 */
[----:B------:R-:W-:Y:S01]  /*1bf0*/  FMUL.FTZ R85, R86, R122 ;  /* 0x0000007a56557220 */ /* 0x000fe20000410000 */
[C---:B------:R-:W-:Y:S01]  /*1c00*/  SEL R78, R87.reuse, R78, P2 ;  /* 0x0000004e574e7207 */ /* 0x040fe20001000000 */
[-C--:B------:R-:W-:Y:S01]  /*1c10*/  FMUL.FTZ R87, R87, R122.reuse ;  /* 0x0000007a57577220 */ /* 0x080fe20000410000 */
[C---:B------:R-:W-:Y:S01]  /*1c20*/  SEL R79, R94.reuse, R79, P2 ;  /* 0x0000004f5e4f7207 */ /* 0x040fe20001000000 */
[-C--:B------:R-:W-:Y:S01]  /*1c30*/  FMUL.FTZ R94, R94, R122.reuse ;  /* 0x0000007a5e5e7220 */ /* 0x080fe20000410000 */
[----:B------:R-:W-:Y:S01]  /*1c40*/  SEL R77, R86, R77, P2 ;  /* 0x0000004d564d7207 */ /* 0x000fe20001000000 */
[----:B------:R-:W-:Y:S01]  /*1c50*/  FMUL.FTZ R86, R169, R122 ;  /* 0x0000007aa9567220 */ /* 0x000fe20000410000 */
[C---:B------:R-:W-:Y:S01]  /*1c60*/  SEL R82, R173.reuse, R82, P2 ;  /* 0x00000052ad527207 */ /* 0x040fe20001000000 */
[-C--:B------:R-:W-:Y:S01]  /*1c70*/  FMUL.FTZ R95, R176, R122.reuse ;  /* 0x0000007ab05f7220 */ /* 0x080fe20000410000 */
[C---:B------:R-:W-:Y:S01]  /*1c80*/  SEL R83, R178.reuse, R83, P2 ;  /* 0x00000053b2537207 */ /* 0x040fe20001000000 */
[-C--:B------:R-:W-:Y:S01]  /*1c90*/  FMUL.FTZ R173, R173, R122.reuse ;  /* 0x0000007aadad7220 */ /* 0x080fe20000410000 */
[----:B------:R-:W-:Y:S01]  /*1ca0*/  FMUL.FTZ R178, R178, R122 ;  /* 0x0000007ab2b27220 */ /* 0x000fe20000410000 */
[----:B------:R-:W-:Y:S01]  /*1cb0*/  F2FP.BF16.F32.PACK_AB R84, R85, R84 ;  /* 0x000000545554723e */ /* 0x000fe200000010ff */
[----:B-1----:R-:W-:Y:S01]  /*1cc0*/  @P2 IMAD.WIDE.U32 R90, R123, 0x20, R90 ;  /* 0x000000207b5a2825 */ /* 0x002fe200078e005a */
[----:B------:R-:W-:-:S02]  /*1cd0*/  SEL R80, R169, R80, P2 ;  /* 0x00000050a9507207 */ /* 0x000fc40001000000 */
[----:B------:R-:W-:Y:S01]  /*1ce0*/  SEL R81, R176, R81, P2 ;  /* 0x00000051b0517207 */ /* 0x000fe20001000000 */
[----:B0-----:R-:W-:Y:S01]  /*1cf0*/  IMAD.WIDE.U32 R88, R123, 0x10, R88 ;  /* 0x000000107b587825 */ /* 0x001fe200078e0058 */
[----:B------:R-:W-:Y:S01]  /*1d00*/  F2FP.BF16.F32.PACK_AB R85, R94, R87 ;  /* 0x000000575e55723e */ /* 0x000fe200000010ff */
[----:B------:R1:W-:Y:S01]  /*1d10*/  @P2 STG.E.128 desc[UR4][R90.64], R76 ;  /* 0x0000004c5a002986 */ /* 0x0003e2000c101d04 */
[----:B------:R-:W-:Y:S02]  /*1d20*/  F2FP.BF16.F32.PACK_AB R86, R95, R86 ;  /* 0x000000565f56723e */ /* 0x000fe400000010ff */
[----:B------:R-:W-:Y:S01]  /*1d30*/  F2FP.BF16.F32.PACK_AB R87, R178, R173 ;  /* 0x000000adb257723e */ /* 0x000fe200000010ff */
[----:B------:R1:W-:Y:S01]  /*1d40*/  @P2 STG.E.128 desc[UR4][R90.64+0x10], R80 ;  /* 0x000010505a002986 */ /* 0x0003e2000c101d04 */
[----:B------:R-:W-:-:S03]  /*1d50*/  IADD3 R123, R123, 0x20, RZ ;  /* 0x000000207b7b7810 */ /* 0x000fc60007ffe0ff */
[----:B------:R1:W-:Y:S04]  /*1d60*/  STG.E.128 desc[UR4][R88.64], R84 ;  /* 0x0000005458007986 */ /* 0x0003e8000c101d04 */
.L_x_3768:
[----:B------:R-:W-:Y:S05]  /*1d70*/  BSYNC B1 ;  /* 0x0000000000017941 */ /* 0x000fea0003800000 */
.L_x_3767:
[----:B------:R-:W-:Y:S04]  /*1d80*/  BSSY B1, `(.L_x_3769) ;  /* 0x0000042000017945 */ /* 0x000fe80003800000 */
[----:B------:R-:W-:Y:S05]  /*1d90*/  @!P4 BRA `(.L_x_3770) ;  /* 0x000000040000c947 */ /* 0x000fea0003800000 */
[----:B------:R-:W-:Y:S01]  /*1da0*/  ISETP.NE.U32.AND P1, PT, RZ, UR14, PT ;  /* 0x0000000eff007c0c */ /* 0x000fe2000bf25070 */
[-CC-:B-1----:R-:W-:Y:S01]  /*1db0*/  FFMA.FTZ R84, R150, R92.reuse, R93.reuse ;  /* 0x0000005c96547223 */ /* 0x182fe2000001005d */
        /* <DEDUP_REMOVED lines=62> */
.L_x_3770:
[----:B------:R-:W-:Y:S05]  /*21a0*/  BSYNC B1 ;  /* 0x0000000000017941 */ /* 0x000fea0003800000 */
.L_x_3769:
[----:B------:R-:W-:Y:S04]  /*21b0*/  BSSY B1, `(.L_x_3771) ;  /* 0x0000041000017945 */ /* 0x000fe80003800000 */
[----:B------:R-:W-:Y:S05]  /*21c0*/  @!P5 BRA `(.L_x_3772) ;  /* 0x0000000000fcd947 */ /* 0x000fea0003800000 */
[----:B------:R-:W-:Y:S01]  /*21d0*/  ISETP.NE.U32.AND P1, PT, RZ, UR14, PT ;  /* 0x0000000eff007c0c */ /* 0x000fe2000bf25070 */
[----:B-12---:R-:W1:Y:S01]  /*21e0*/  LDC.64 R84, c[0x0][0x2f8] ;  /* 0x0000be00ff547b82 */ /* 0x006e620000000a00 */
[----:B------:R-:W-:Y:S01]  /*21f0*/  ISETP.NE.U32.AND P2, PT, RZ, UR8, PT ;  /* 0x00000008ff007c0c */ /* 0x000fe2000bf45070 */
[-CC-:B------:R-:W-:Y:S01]  /*2200*/  FFMA.FTZ R95, R155, R92.reuse, R93.reuse ;  /* 0x0000005c9b5f7223 */ /* 0x180fe2000001005d */
[----:B------:R-:W-:Y:S01]  /*2210*/  ISETP.NE.AND.EX P1, PT, RZ, UR15, PT, P1 ;  /* 0x0000000fff007c0c */ /* 0x000fe2000bf25310 */
[-CC-:B0-----:R-:W-:Y:S01]  /*2220*/  FFMA.FTZ R90, R168, R92.reuse, R93.reuse ;  /* 0x0000005ca85a7223 */ /* 0x181fe2000001005d */
[----:B------:R-:W-:Y:S01]  /*2230*/  ISETP.NE.AND.EX P2, PT, RZ, UR9, PT, P2 ;  /* 0x00000009ff007c0c */ /* 0x000fe2000bf45320 */
        /* <DEDUP_REMOVED lines=9> */
[----:B------:R-:W-:Y:S01]  /*22d0*/  FADD.FTZ R89, R160, -R89 ;  /* 0x80000059a0597221 */ /* 0x000fe20000010000 */
[----:B------:R-:W0:Y:S01]  /*22e0*/  @P1 LDC.64 R86, c[0x0][0x308] ;  /* 0x0000c200ff561b82 */ /* 0x000e220000000a00 */
[----:B------:R-:W-:Y:S01]  /*22f0*/  FADD.FTZ R91, R159, -R88 ;  /* 0x800000589f5b7221 */ /* 0x000fe20000010000 */
[----:B------:R-:W-:Y:S01]  /*2300*/  FADD.FTZ R171, R164, -R171 ;  /* 0x800000aba4ab7221 */ /* 0x000fe20000010000 */
[----:B------:R-:W-:Y:S01]  /*2310*/  FADD.FTZ R173, R165, -R94 ;  /* 0x8000005ea5ad7221 */ /* 0x000fe20000010000 */
[----:B------:R-:W-:Y:S01]  /*2320*/  FADD.FTZ R177, R167, -R92 ;  /* 0x8000005ca7b17221 */ /* 0x000fe20000010000 */
        /* <DEDUP_REMOVED lines=16> */
[----:B-1----:R-:W-:Y:S01]  /*2430*/  IMAD.WIDE.U32 R90, R123, 0x10, R84 ;  /* 0x000000107b5a7825 */ /* 0x002fe200078e0054 */
[----:B------:R-:W-:-:S03]  /*2440*/  SEL R78, R95, R78, P1 ;  /* 0x0000004e5f4e7207 */ /* 0x000fc60000800000 */
[----:B------:R-:W-:Y:S01]  /*2450*/  FMUL.FTZ R84, R93, R122 ;  /* 0x0000007a5d547220 */ /* 0x000fe20000410000 */
[----:B------:R-:W-:Y:S01]  /*2460*/  SEL R79, R94, R79, P1 ;  /* 0x0000004f5e4f7207 */ /* 0x000fe20000800000 */
[----:B0-----:R-:W-:Y:S01]  /*2470*/  @P1 IMAD.WIDE.U32 R88, R123, 0x20, R86 ;  /* 0x000000207b581825 */ /* 0x001fe200078e0056 */
[----:B------:R-:W-:-:S03]  /*2480*/  SEL R82, R175, R82, P1 ;  /* 0x00000052af527207 */ /* 0x000fc60000800000 */
[-C--:B------:R-:W-:Y:S01]  /*2490*/  FMUL.FTZ R85, R92, R122.reuse ;  /* 0x0000007a5c557220 */ /* 0x080fe20000410000 */
[-C--:B------:R-:W-:Y:S01]  /*24a0*/  FMUL.FTZ R95, R95, R122.reuse ;  /* 0x0000007a5f5f7220 */ /* 0x080fe20000410000 */
[-C--:B------:R-:W-:Y:S01]  /*24b0*/  FMUL.FTZ R94, R94, R122.reuse ;  /* 0x0000007a5e5e7220 */ /* 0x080fe20000410000 */
[-C--:B------:R-:W-:Y:S01]  /*24c0*/  FMUL.FTZ R86, R171, R122.reuse ;  /* 0x0000007aab567220 */ /* 0x080fe20000410000 */
[-C--:B------:R-:W-:Y:S01]  /*24d0*/  FMUL.FTZ R87, R176, R122.reuse ;  /* 0x0000007ab0577220 */ /* 0x080fe20000410000 */
[-C--:B------:R-:W-:Y:S01]  /*24e0*/  FMUL.FTZ R175, R175, R122.reuse ;  /* 0x0000007aafaf7220 */ /* 0x080fe20000410000 */
[----:B------:R-:W-:Y:S01]  /*24f0*/  FMUL.FTZ R122, R124, R122 ;  /* 0x0000007a7c7a7220 */ /* 0x000fe20000410000 */
[----:B------:R-:W-:Y:S02]  /*2500*/  SEL R76, R93, R76, P1 ;  /* 0x0000004c5d4c7207 */ /* 0x000fe40000800000 */
[----:B------:R-:W-:Y:S02]  /*2510*/  SEL R77, R92, R77, P1 ;  /* 0x0000004d5c4d7207 */ /* 0x000fe40000800000 */
[----:B------:R-:W-:-:S02]  /*2520*/  SEL R80, R171, R80, P1 ;  /* 0x00000050ab507207 */ /* 0x000fc40000800000 */
[----:B------:R-:W-:Y:S01]  /*2530*/  SEL R81, R176, R81, P1 ;  /* 0x00000051b0517207 */ /* 0x000fe20000800000 */
[----:B------:R3:W-:Y:S01]  /*2540*/  @P1 STG.E.128 desc[UR4][R88.64], R76 ;  /* 0x0000004c58001986 */ /* 0x0007e2000c101d04 */
[----:B------:R-:W-:Y:S02]  /*2550*/  SEL R83, R124, R83, P1 ;  /* 0x000000537c537207 */ /* 0x000fe40000800000 */
[----:B------:R-:W-:Y:S02]  /*2560*/  F2FP.BF16.F32.PACK_AB R84, R85, R84 ;  /* 0x000000545554723e */ /* 0x000fe400000010ff */
[----:B------:R-:W-:Y:S01]  /*2570*/  F2FP.BF16.F32.PACK_AB R86, R87, R86 ;  /* 0x000000565756723e */ /* 0x000fe200000010ff */
[----:B------:R3:W-:Y:S01]  /*2580*/  @P1 STG.E.128 desc[UR4][R88.64+0x10], R80 ;  /* 0x0000105058001986 */ /* 0x0007e2000c101d04 */
[----:B------:R-:W-:Y:S02]  /*2590*/  F2FP.BF16.F32.PACK_AB R85, R94, R95 ;  /* 0x0000005f5e55723e */ /* 0x000fe400000010ff */
[----:B------:R-:W-:-:S05]  /*25a0*/  F2FP.BF16.F32.PACK_AB R87, R122, R175 ;  /* 0x000000af7a57723e */ /* 0x000fca00000010ff */
[----:B------:R3:W-:Y:S02]  /*25b0*/  STG.E.128 desc[UR4][R90.64], R84 ;  /* 0x000000545a007986 */ /* 0x0007e4000c101d04 */
.L_x_3772:
[----:B------:R-:W-:Y:S05]  /*25c0*/  BSYNC B1 ;  /* 0x0000000000017941 */ /* 0x000fea0003800000 */
.L_x_3771:
[----:B-123--:R-:W1:Y:S02]  /*25d0*/  LDC.64 R84, c[0x0][0x210] ;  /* 0x00008400ff547b82 */ /* 0x00ee640000000a00 */
[----:B-1----:R-:W-:-:S04]  /*25e0*/  LEA R110, R84, R110, 0x2 ;  /* 0x0000006e546e7211 */ /* 0x002fc800078e10ff */
[----:B------:R-:W-:-:S13]  /*25f0*/  ISETP.GE.AND P1, PT, R110, R85, PT ;  /* 0x000000556e00720c */ /* 0x000fda0003f26270 */
[----:B------:R-:W-:Y:S05]  /*2600*/  @!P1 BRA `(.L_x_3773) ;  /* 0xffffffe000189947 */ /* 0x000fea000383ffff */
.L_x_3759:
[----:B------:R-:W-:Y:S05]  /*2610*/  BSYNC B0 ;  /* 0x0000000000007941 */ /* 0x000fea0003800000 */
.L_x_3758:
[----:B-----5:R-:W1:Y:S01]  /*2620*/  S2R R52, SR_CgaCtaId ;  /* 0x0000000000347919 */ /* 0x020e620000008800 */
[----:B------:R-:W-:Y:S01]  /*2630*/  SHF.R.U32.HI R53, RZ, 0x5, R0 ;  /* 0x00000005ff357819 */ /* 0x000fe20000011600 */
[----:B------:R-:W-:Y:S05]  /*2640*/  WARPSYNC.ALL ;  /* 0x0000000000007948 */ /* 0x000fea0003800000 */
[----:B------:R-:W-:Y:S01]  /*2650*/  MOV R3, 0x400 ;  /* 0x0000040000037802 */ /* 0x000fe20000000f00 */
[----:B------:R-:W-:Y:S01]  /*2660*/  IMAD R2, R53, 0x60, R2 ;  /* 0x0000006035027824 */ /* 0x000fe200078e0202 */
[----:B------:R-:W2:Y:S01]  /*2670*/  S2R R56, SR_CTAID.X ;  /* 0x0000000000387919 */ /* 0x000ea20000002500 */
[----:B------:R-:W-:Y:S01]  /*2680*/  ULDC.64 UR6, c[0x0][0x2d8] ;  /* 0x0000b60000067ab9 */ /* 0x000fe20000000a00 */
[----:B------:R-:W-:Y:S01]  /*2690*/  ULDC.64 UR16, c[0x0][0x2d0] ;  /* 0x0000b40000107ab9 */ /* 0x000fe20000000a00 */
[----:B-1----:R-:W-:-:S04]  /*26a0*/  LEA R3, R52, R3, 0x18 ;  /* 0x0000000334037211 */ /* 0x002fc800078ec0ff */
[-C--:B------:R-:W-:Y:S02]  /*26b0*/  LEA R2, R2, R3.reuse, 0x5 ;  /* 0x0000000302027211 */ /* 0x080fe400078e28ff */
[----:B------:R-:W-:-:S03]  /*26c0*/  LEA R52, R0, R3, 0x2 ;  /* 0x0000000300347211 */ /* 0x000fc600078e10ff */
[----:B------:R1:W-:Y:S04]  /*26d0*/  STS.128 [R2], R24 ;  /* 0x0000001802007388 */ /* 0x0003e80000000c00 */
[----:B------:R-:W-:Y:S04]  /*26e0*/  STS.128 [R2+0x10], R20 ;  /* 0x0000101402007388 */ /* 0x000fe80000000c00 */
[----:B------:R-:W-:Y:S04]  /*26f0*/  STS.128 [R2+0x400], R16 ;  /* 0x0004001002007388 */ /* 0x000fe80000000c00 */
[----:B------:R-:W-:Y:S04]  /*2700*/  STS.128 [R2+0x410], R12 ;  /* 0x0004100c02007388 */ /* 0x000fe80000000c00 */
[----:B------:R-:W-:Y:S01]  /*2710*/  STS.128 [R2+0x800], R8 ;  /* 0x0008000802007388 */ /* 0x000fe20000000c00 */
[----:B-1----:R-:W-:Y:S01]  /*2720*/  IADD3 R27, R97, 0x7f, -R0 ;  /* 0x0000007f611b7810 */ /* 0x002fe20007ffe800 */
[----:B--2---:R-:W-:-:S02]  /*2730*/  IMAD R97, R56, R97, RZ ;  /* 0x0000006138617224 */ /* 0x004fc400078e02ff */
[----:B------:R-:W-:Y:S01]  /*2740*/  STS.128 [R2+0x810], R4 ;  /* 0x0008100402007388 */ /* 0x000fe20000000c00 */
[----:B------:R-:W-:Y:S01]  /*2750*/  BAR.SYNC.DEFER_BLOCKING 0x0 ;  /* 0x0000000000007b1d */ /* 0x000fe20000010000 */
        /* <DEDUP_REMOVED lines=60> */
[----:B------:R0:W-:Y:S01]  /*2b20*/  STS.128 [R2+0x810], R28 ;  /* 0x0008101c02007388 */ /* 0x0001e20000000c00 */
[----:B------:R-:W-:Y:S01]  /*2b30*/  BAR.SYNC.DEFER_BLOCKING 0x0 ;  /* 0x0000000000007b1d */ /* 0x000fe20000010000 */
[----:B0-----:R-:W-:-:S04]  /*2b40*/  IADD3 R30, P6, R97, R0, RZ ;  /* 0x00000000611e7210 */ /* 0x001fc80007fde0ff */
[----:B------:R-:W-:Y:S02]  /*2b50*/  IADD3.X R41, RZ, RZ, RZ, P6, !PT ;  /* 0x000000ffff297210 */ /* 0x000fe400037fe4ff */
[C---:B------:R-:W-:Y:S02]  /*2b60*/  SHF.L.U32 R12, R30.reuse, 0x2, RZ ;  /* 0x000000021e0c7819 */ /* 0x040fe400000006ff */
[----:B------:R-:W-:Y:S02]  /*2b70*/  SHF.L.U64.HI R41, R30, 0x2, R41 ;  /* 0x000000021e297819 */ /* 0x000fe40000010229 */
[C---:B------:R-:W-:Y:S01]  /*2b80*/  IADD3 R14, P6, R12.reuse, UR6, RZ ;  /* 0x000000060c0e7c10 */ /* 0x040fe2000ffde0ff */
[----:B------:R-:W0:Y:S03]  /*2b90*/  LDS R25, [R52] ;  /* 0x0000000034197984 */ /* 0x000e260000000800 */
[----:B------:R-:W-:Y:S01]  /*2ba0*/  IADD3.X R43, R41, UR7, RZ, P6, !PT ;  /* 0x00000007292b7c10 */ /* 0x000fe2000b7fe4ff */
[----:B------:R-:W1:Y:S01]  /*2bb0*/  LDS R56, [R52+0xc00] ;  /* 0x000c000034387984 */ /* 0x000e620000000800 */
[----:B------:R-:W-:-:S02]  /*2bc0*/  IADD3 R12, P6, R12, UR16, RZ ;  /* 0x000000100c0c7c10 */ /* 0x000fc4000ffde0ff */
[----:B------:R-:W-:Y:S01]  /*2bd0*/  @P5 MOV R3, R43 ;  /* 0x0000002b00035202 */ /* 0x000fe20000000f00 */
[----:B------:R-:W2:Y:S01]  /*2be0*/  LDS R36, [R52+0x1800] ;  /* 0x0018000034247984 */ /* 0x000ea20000000800 */
[----:B------:R-:W-:-:S03]  /*2bf0*/  IADD3.X R41, R41, UR17, RZ, P6, !PT ;  /* 0x0000001129297c10 */ /* 0x000fc6000b7fe4ff */
        /* <DEDUP_REMOVED lines=21> */
[----:B------:R-:W-:Y:S02]  /*2d50*/  @P5 MOV R2, R14 ;  /* 0x0000000e00025202 */ /* 0x000fe40000000f00 */
[----:B------:R-:W-:Y:S01]  /*2d60*/  @P5 IADD3 R14, P6, R14, 0x200, RZ ;  /* 0x000002000e0e5810 */ /* 0x000fe20007fde0ff */
[----:B------:R-:W4:Y:S01]  /*2d70*/  LDS R8, [R52+0x1400] ;  /* 0x0014000034087984 */ /* 0x000f220000000800 */
[----:B------:R-:W-:Y:S02]  /*2d80*/  FADD.FTZ R29, R29, R10 ;  /* 0x0000000a1d1d7221 */ /* 0x000fe40000010000 */
[----:B------:R-:W-:Y:S01]  /*2d90*/  @P5 IADD3.X R43, RZ, R43, RZ, P6, !PT ;  /* 0x0000002bff2b5210 */ /* 0x000fe200037fe4ff */
[----:B------:R-:W4:Y:S01]  /*2da0*/  LDS R6, [R52+0xa00] ;  /* 0x000a000034067984 */ /* 0x000f220000000800 */
[----:B------:R-:W-:-:S03]  /*2db0*/  FADD.FTZ R0, RZ, R0 ;  /* 0x00000000ff007221 */ /* 0x000fc60000010000 */
[----:B------:R-:W4:Y:S01]  /*2dc0*/  LDS R27, [R52+0x2000] ;  /* 0x00200000341b7984 */ /* 0x000f220000000800 */
[----:B------:R-:W-:-:S03]  /*2dd0*/  FADD.FTZ R0, R0, R13 ;  /* 0x0000000d00007221 */ /* 0x000fc60000010000 */
[----:B------:R-:W4:Y:S01]  /*2de0*/  LDS R17, [R52+0x1600] ;  /* 0x0016000034117984 */ /* 0x000f220000000800 */
[----:B0-----:R-:W-:-:S03]  /*2df0*/  FADD.FTZ R0, R0, R31 ;  /* 0x0000001f00007221 */ /* 0x001fc60000010000 */
[----:B------:R0:W-:Y:S01]  /*2e00*/  @P5 STG.E desc[UR4][R2.64], R33 ;  /* 0x0000002102005986 */ /* 0x0001e2000c101904 */
[----:B-1----:R-:W-:-:S03]  /*2e10*/  FADD.FTZ R35, R0, R35 ;  /* 0x0000002300237221 */ /* 0x002fc60000010000 */
[----:B------:R-:W1:Y:S01]  /*2e20*/  LDS R39, [R52+0x2c00] ;  /* 0x002c000034277984 */ /* 0x000e620000000800 */
[----:B--2---:R-:W-:-:S03]  /*2e30*/  FADD.FTZ R4, RZ, R4 ;  /* 0x00000004ff047221 */ /* 0x004fc60000010000 */
[----:B------:R-:W2:Y:S01]  /*2e40*/  LDS R10, [R52+0x2200] ;  /* 0x00220000340a7984 */ /* 0x000ea20000000800 */
[----:B---3--:R-:W-:Y:S01]  /*2e50*/  FADD.FTZ R4, R4, R15 ;  /* 0x0000000f04047221 */ /* 0x008fe20000010000 */
[----:B0-----:R-:W-:Y:S02]  /*2e60*/  @P5 MOV R2, R12 ;  /* 0x0000000c00025202 */ /* 0x001fe40000000f00 */
[----:B------:R-:W0:Y:S01]  /*2e70*/  LDS R13, [R52+0x2e00] ;  /* 0x002e0000340d7984 */ /* 0x000e220000000800 */
[-C--:B------:R-:W-:Y:S01]  /*2e80*/  @P5 MOV R3, R41.reuse ;  /* 0x0000002900035202 */ /* 0x080fe20000000f00 */
[----:B----4-:R-:W-:Y:S01]  /*2e90*/  FADD.FTZ R5, RZ, R5 ;  /* 0x00000005ff057221 */ /* 0x010fe20000010000 */
[----:B------:R-:W-:Y:S01]  /*2ea0*/  @P5 IADD3 R12, P6, R12, 0x200, RZ ;  /* 0x000002000c0c5810 */ /* 0x000fe20007fde0ff */
[----:B------:R-:W-:Y:S02]  /*2eb0*/  FADD.FTZ R4, R4, R25 ;  /* 0x0000001904047221 */ /* 0x000fe40000010000 */
        /* <DEDUP_REMOVED lines=58> */
.L_x_3766:
        /* <DEDUP_REMOVED lines=8> */
.L_x_3775:
[----:B------:R-:W-:Y:S05]  /*32e0*/  BSYNC B1 ;  /* 0x0000000000017941 */ /* 0x000fea0003800000 */
.L_x_3774:
        /* <DEDUP_REMOVED lines=8> */
.L_x_3776:
[----:B------:R-:W-:Y:S01]  /*3370*/  FADD.FTZ R84, R84, R173 ;  /* 0x000000ad54547221 */ /* 0x000fe20000010000 */
[----:B------:R-:W-:-:S04]  /*3380*/  HFMA2.MMA R94, -RZ, RZ, 0, 1.1920928955078125e-07 ;  /* 0x00000002ff5e7435 */ /* 0x000fc800000001ff */
[----:B------:R-:W-:Y:S02]  /*3390*/  MOV R95, R84 ;  /* 0x00000054005f7202 */ /* 0x000fe40000000f00 */
[----:B------:R-:W-:-:S07]  /*33a0*/  MOV R85, R93 ;  /* 0x0000005d00557202 */ /* 0x000fce0000000f00 */
[----:B------:R-:W-:Y:S05]  /*33b0*/  WARPSYNC.COLLECTIVE R92, `(.L_x_3777) ;  /* 0x000000005c087348 */ /* 0x000fea0003c00000 */
[----:B------:R0:W1:Y:S02]  /*33c0*/  SHFL.BFLY P1, R93, R95, R94, R169 ;  /* 0x0c00005e5f5d7389 */ /* 0x00006400000200a9 */
[----:B01----:R-:W-:Y:S01]  /*33d0*/  ENDCOLLECTIVE ;  /* 0x000000000000791b */ /* 0x003fe20003800000 */
.L_x_3777:
[----:B------:R-:W-:-:S05]  /*33e0*/  FADD.FTZ R85, R85, R176 ;  /* 0x000000b055557221 */ /* 0x000fca0000010000 */
[----:B------:R-:W-:Y:S02]  /*33f0*/  MOV R95, R85 ;  /* 0x00000055005f7202 */ /* 0x000fe40000000f00 */
[----:B------:R-:W-:-:S07]  /*3400*/  MOV R87, R93 ;  /* 0x0000005d00577202 */ /* 0x000fce0000000f00 */
[----:B------:R-:W-:Y:S05]  /*3410*/  WARPSYNC.COLLECTIVE R92, `(.L_x_3778) ;  /* 0x000000005c087348 */ /* 0x000fea0003c00000 */
[----:B------:R0:W1:Y:S02]  /*3420*/  SHFL.BFLY P1, R93, R95, R94, R169 ;  /* 0x0c00005e5f5d7389 */ /* 0x00006400000200a9 */
[----:B01----:R-:W-:Y:S01]  /*3430*/  ENDCOLLECTIVE ;  /* 0x000000000000791b */ /* 0x003fe20003800000 */
.L_x_3778:
[----:B------:R-:W-:Y:S01]  /*3440*/  FADD.FTZ R87, R84, R87 ;  /* 0x0000005754577221 */ /* 0x000fe20000010000 */
[----:B------:R-:W-:-:S04]  /*3450*/  HFMA2.MMA R94, -RZ, RZ, 0, 2.384185791015625e-07 ;  /* 0x00000004ff5e7435 */ /* 0x000fc800000001ff */
[----:B------:R-:W-:Y:S02]  /*3460*/  MOV R95, R87 ;  /* 0x00000057005f7202 */ /* 0x000fe40000000f00 */
[----:B------:R-:W-:-:S07]  /*3470*/  MOV R86, R93 ;  /* 0x0000005d00567202 */ /* 0x000fce0000000f00 */
[----:B------:R-:W-:Y:S05]  /*3480*/  WARPSYNC.COLLECTIVE R92, `(.L_x_3779) ;  /* 0x000000005c087348 */ /* 0x000fea0003c00000 */
[----:B------:R0:W1:Y:S02]  /*3490*/  SHFL.BFLY P1, R93, R95, R94, R169 ;  /* 0x0c00005e5f5d7389 */ /* 0x00006400000200a9 */
[----:B01----:R-:W-:Y:S01]  /*34a0*/  ENDCOLLECTIVE ;  /* 0x000000000000791b */ /* 0x003fe20003800000 */
.L_x_3779:
[----:B------:R-:W-:-:S05]  /*34b0*/  FADD.FTZ R86, R85, R86 ;  /* 0x0000005655567221 */ /* 0x000fca0000010000 */
[----:B------:R-:W-:Y:S02]  /*34c0*/  MOV R95, R86 ;  /* 0x00000056005f7202 */ /* 0x000fe40000000f00 */
[----:B------:R-:W-:-:S07]  /*34d0*/  MOV R88, R93 ;  /* 0x0000005d00587202 */ /* 0x000fce0000000f00 */
[----:B------:R-:W-:Y:S05]  /*34e0*/  WARPSYNC.COLLECTIVE R92, `(.L_x_3780) ;  /* 0x000000005c087348 */ /* 0x000fea0003c00000 */
[----:B------:R0:W1:Y:S02]  /*34f0*/  SHFL.BFLY P1, R93, R95, R94, R169 ;  /* 0x0c00005e5f5d7389 */ /* 0x00006400000200a9 */
[----:B01----:R-:W-:Y:S01]  /*3500*/  ENDCOLLECTIVE ;  /* 0x000000000000791b */ /* 0x003fe20003800000 */
.L_x_3780:
[----:B------:R-:W-:Y:S01]  /*3510*/  FADD.FTZ R88, R87, R88 ;  /* 0x0000005857587221 */ /* 0x000fe20000010000 */
[----:B------:R-:W-:-:S04]  /*3520*/  HFMA2.MMA R94, -RZ, RZ, 0, 4.76837158203125e-07 ;  /* 0x00000008ff5e7435 */ /* 0x000fc800000001ff */
[----:B------:R-:W-:Y:S02]  /*3530*/  MOV R95, R88 ;  /* 0x00000058005f7202 */ /* 0x000fe40000000f00 */
[----:B------:R-:W-:-:S07]  /*3540*/  MOV R89, R93 ;  /* 0x0000005d00597202 */ /* 0x000fce0000000f00 */
[----:B------:R-:W-:Y:S05]  /*3550*/  WARPSYNC.COLLECTIVE R92, `(.L_x_3781) ;  /* 0x000000005c087348 */ /* 0x000fea0003c00000 */
[----:B------:R0:W1:Y:S02]  /*3560*/  SHFL.BFLY P1, R93, R95, R94, R169 ;  /* 0x0c00005e5f5d7389 */ /* 0x00006400000200a9 */
[----:B01----:R-:W-:Y:S01]  /*3570*/  ENDCOLLECTIVE ;  /* 0x000000000000791b */ /* 0x003fe20003800000 */
.L_x_3781:
[----:B------:R-:W-:-:S05]  /*3580*/  FADD.FTZ R89, R86, R89 ;  /* 0x0000005956597221 */ /* 0x000fca0000010000 */
[----:B------:R-:W-:Y:S02]  /*3590*/  MOV R95, R89 ;  /* 0x00000059005f7202 */ /* 0x000fe40000000f00 */
[----:B------:R-:W-:-:S07]  /*35a0*/  MOV R91, R93 ;  /* 0x0000005d005b7202 */ /* 0x000fce0000000f00 */
[----:B------:R-:W-:Y:S05]  /*35b0*/  WARPSYNC.COLLECTIVE R92, `(.L_x_3782) ;  /* 0x000000005c087348 */ /* 0x000fea0003c00000 */
[----:B------:R0:W1:Y:S02]  /*35c0*/  SHFL.BFLY P1, R93, R95, R94, R169 ;  /* 0x0c00005e5f5d7389 */ /* 0x00006400000200a9 */
[----:B01----:R-:W-:Y:S01]  /*35d0*/  ENDCOLLECTIVE ;  /* 0x000000000000791b */ /* 0x003fe20003800000 */
.L_x_3782:
[----:B------:R-:W-:Y:S01]  /*35e0*/  FADD.FTZ R91, R88, R91 ;  /* 0x0000005b585b7221 */ /* 0x000fe20000010000 */
[----:B------:R-:W-:-:S04]  /*35f0*/  HFMA2.MMA R94, -RZ, RZ, 0, 9.5367431640625e-07 ;  /* 0x00000010ff5e7435 */ /* 0x000fc800000001ff */
[----:B------:R-:W-:Y:S02]  /*3600*/  MOV R95, R91 ;  /* 0x0000005b005f7202 */ /* 0x000fe40000000f00 */
[----:B------:R-:W-:-:S07]  /*3610*/  MOV R90, R93 ;  /* 0x0000005d005a7202 */ /* 0x000fce0000000f00 */
[----:B------:R-:W-:Y:S05]  /*3620*/  WARPSYNC.COLLECTIVE R92, `(.L_x_3783) ;  /* 0x000000005c087348 */ /* 0x000fea0003c00000 */
[----:B------:R0:W1:Y:S02]  /*3630*/  SHFL.BFLY P1, R93, R95, R94, R169 ;  /* 0x0c00005e5f5d7389 */ /* 0x00006400000200a9 */
[----:B01----:R-:W-:Y:S01]  /*3640*/  ENDCOLLECTIVE ;  /* 0x000000000000791b */ /* 0x003fe20003800000 */
.L_x_3783:
[----:B------:R-:W-:-:S05]  /*3650*/  FADD.FTZ R90, R89, R90 ;  /* 0x0000005a595a7221 */ /* 0x000fca0000010000 */
[----:B------:R-:W-:Y:S02]  /*3660*/  MOV R95, R90 ;  /* 0x0000005a005f7202 */ /* 0x000fe40000000f00 */
[----:B------:R-:W-:-:S07]  /*3670*/  MOV R84, R93 ;  /* 0x0000005d00547202 */ /* 0x000fce0000000f00 */
[----:B------:R-:W-:Y:S05]  /*3680*/  WARPSYNC.COLLECTIVE R92, `(.L_x_3784) ;  /* 0x000000005c087348 */ /* 0x000fea0003c00000 */
[----:B------:R0:W1:Y:S02]  /*3690*/  SHFL.BFLY P1, R93, R95, R94, R169 ;  /* 0x0c00005e5f5d7389 */ /* 0x00006400000200a9 */
[----:B01----:R-:W-:Y:S01]  /*36a0*/  ENDCOLLECTIVE ;  /* 0x000000000000791b */ /* 0x003fe20003800000 */
.L_x_3784:
[----:B------:R-:W-:Y:S01]  /*36b0*/  MOV R85, R93 ;  /* 0x0000005d00557202 */ /* 0x000fe20000000f00 */
[----:B------:R-:W-:Y:S06]  /*36c0*/  BRA `(.L_x_3785) ;  /* 0xffffffe0008c7947 */ /* 0x000fec000383ffff */
.L_x_3786:
        /* <DEDUP_REMOVED lines=11> */
.L_x_11716:


//--------------------- .text._ZN10layer_norm13ln_bwd_kernelINS_13Kernel_traitsI13__nv_bfloat16S2_fS2_fjLj768ELj1ELj4ELj1ELj16ENS_18Kernel_traits_baseILj768ES2_S2_fS2_fjLj128EEEEELb0ELb0ELb0ELb1EEEvNS_9BwdParamsE --------------------------
	.section	.text._ZN10layer_norm13ln_bwd_kernelINS_13Kernel_traitsI13__nv_bfloat16S2_fS2_fjLj768ELj1ELj4ELj1ELj16ENS_18Kernel_traits_baseILj768ES2_S2_fS2_fjLj128EEEEELb0ELb0ELb0ELb1EEEvNS_9BwdParamsE,"ax",@progbits
	.align	128
        .global         _ZN10layer_norm13ln_bwd_kernelINS_13Kernel_traitsI13__nv_bfloat16S2_fS2_fjLj768ELj1ELj4ELj1ELj16ENS_18Kernel_traits_baseILj768ES2_S2_fS2_fjLj128EEEEELb0ELb0ELb0ELb1EEEvNS_9BwdParamsE
        .type           _ZN10layer_norm13ln_bwd_kernelINS_13Kernel_traitsI13__nv_bfloat16S2_fS2_fjLj768ELj1ELj4ELj1ELj16ENS_18Kernel_traits_baseILj768ES2_S2_fS2_fjLj128EEEEELb0ELb0ELb0ELb1EEEvNS_9BwdParamsE,@function
        .size           _ZN10layer_norm13ln_bwd_kernelINS_13Kernel_traitsI13__nv_bfloat16S2_fS2_fjLj768ELj1ELj4ELj1ELj16ENS_18Kernel_traits_baseILj768ES2_S2_fS2_fjLj128EEEEELb0ELb0ELb0ELb1EEEvNS_9BwdParamsE,(.L_x_11717 - _ZN10layer_norm13ln_bwd_kernelINS_13Kernel_traitsI13__nv_bfloat16S2_fS2_fjLj768ELj1ELj4ELj1ELj16ENS_18Kernel_traits_baseILj768ES2_S2_fS2_fjLj128EEEEELb0ELb0ELb0ELb1EEEvNS_9BwdParamsE)
        .other          _ZN10layer_norm13ln_bwd_kernelINS_13Kernel_traitsI13__nv_bfloat16S2_fS2_fjLj768ELj1ELj4ELj1ELj16ENS_18Kernel_traits_baseILj768ES2_S2_fS2_fjLj128EEEEELb0ELb0ELb0ELb1EEEvNS_9BwdParamsE,@"STO_CUDA_ENTRY STV_DEFAULT"
_ZN10layer_norm13ln_bwd_kernelINS_13Kernel_traitsI13__nv_bfloat16S2_fS2_fjLj768ELj1ELj4ELj1ELj16ENS_18Kernel_traits_baseILj768ES2_S2_fS2_fjLj128EEEEELb0ELb0ELb0ELb1EEEvNS_9BwdParamsE:
.text._ZN10layer_norm13ln_bwd_kernelINS_13Kernel_traitsI13__nv_bfloat16S2_fS2_fjLj768ELj1ELj4ELj1ELj16ENS_18Kernel_traits_baseILj768ES2_S2_fS2_fjLj128EEEEELb0ELb0ELb0ELb1EEEvNS_9BwdParamsE:
[----:B------:R-:W-:Y:S01]  /*0000*/  LDC R1, c[0x0][0x28] ;  /* 0x00000a00ff017b82 */ /* 0x000fe20000000800 */
[----:B------:R-:W0:Y:S01]  /*0010*/  S2R R72, SR_TID.X ;  /* 0x0000000000487919 */ /* 0x000e220000002100 */
[----:B------:R-:W-:Y:S01]  /*0020*/  ULDC UR4, c[0x0][0x214] ;  /* 0x0000850000047ab9 */ /* 0x000fe20000000800 */
[----:B------:R-:W-:Y:S01]  /*0030*/  ULDC UR8, c[0x0][0x218] ;  /* 0x0000860000087ab9 */ /* 0x000fe20000000800 */
[----:B------:R-:W-:Y:S01]  /*0040*/  ULDC UR9, c[0x0][0x290] ;  /* 0x0000a40000097ab9 */ /* 0x000fe20000000800 */
        /* <DEDUP_REMOVED lines=33> */
.L_x_3788:
[----:B------:R-:W-:Y:S01]  /*0260*/  SHF.L.U32 R0, R72, 0x4, RZ ;  /* 0x0000000448007819 */ /* 0x000fe200000006ff */
[----:B------:R-:W-:-:S03]  /*0270*/  ULDC.64 UR6, c[0x0][0x260] ;  /* 0x0000980000067ab9 */ /* 0x000fc60000000a00 */
[----:B------:R-:W-:-:S04]  /*0280*/  LOP3.LUT R0, R0, 0x1f0, RZ, 0xc0, !PT ;  /* 0x000001f000007812 */ /* 0x000fc800078ec0ff */
[----:B------:R-:W-:-:S04]  /*0290*/  IADD3 R2, P0, R0, UR6, RZ ;  /* 0x0000000600027c10 */ /* 0x000fc8000ff1e0ff */
[----:B------:R-:W-:Y:S01]  /*02a0*/  IADD3.X R3, RZ, UR7, RZ, P0, !PT ;  /* 0x00000007ff037c10 */ /* 0x000fe200087fe4ff */
[----:B------:R-:W-:-:S04]  /*02b0*/  ULDC.64 UR6, c[0x0][0x270] ;  /* 0x00009c0000067ab9 */ /* 0x000fc80000000a00 */
[----:B------:R-:W2:Y:S04]  /*02c0*/  LDG.E.128 R120, desc[UR4][R2.64] ;  /* 0x0000000402787981 */ /* 0x000ea8000c1e1d00 */
[----:B------:R-:W3:Y:S04]  /*02d0*/  LDG.E.128 R124, desc[UR4][R2.64+0x200] ;  /* 0x00020004027c7981 */ /* 0x000ee8000c1e1d00 */
[----:B------:R-:W4:Y:S01]  /*02e0*/  LDG.E.128 R128, desc[UR4][R2.64+0x400] ;  /* 0x0004000402807981 */ /* 0x000f22000c1e1d00 */
[----:B------:R-:W-:Y:S01]  /*02f0*/  ISETP.NE.U32.AND P0, PT, RZ, UR6, PT ;  /* 0x00000006ff007c0c */ /* 0x000fe2000bf05070 */
[----:B------:R-:W-:Y:S01]  /*0300*/  ULDC.U8 UR6, c[0x0][0x2a0] ;  /* 0x0000a80000067ab9 */ /* 0x000fe20000000000 */
[----:B------:R-:W-:Y:S01]  /*0310*/  HFMA2.MMA R73, -RZ, RZ, 0, 0 ;  /* 0x00000000ff497435 */ /* 0x000fe200000001ff */
[----:B------:R-:W-:Y:S01]  /*0320*/  BSSY B1, `(.L_x_3790) ;  /* 0x0000219000017945 */ /* 0x000fe20003800000 */
[----:B------:R-:W-:-:S02]  /*0330*/  ISETP.NE.AND.EX P0, PT, RZ, UR7, PT, P0 ;  /* 0x00000007ff007c0c */ /* 0x000fc4000bf05300 */
        /* <DEDUP_REMOVED lines=24> */
[----:B------:R-:W-:Y:S02]  /*04c0*/  ISETP.NE.AND P4, PT, RZ, UR6, PT ;  /* 0x00000006ff007c0c */ /* 0x000fe4000bf85270 */
[----:B--2---:R-:W-:Y:S02]  /*04d0*/  PRMT R134, R120, 0x7632, R134 ;  /* 0x0000763278867816 */ /* 0x004fe40000000086 */
[----:B------:R-:W-:Y:S02]  /*04e0*/  PRMT R135, R121, 0x7632, R135 ;  /* 0x0000763279877816 */ /* 0x000fe40000000087 */
[----:B------:R-:W-:Y:S02]  /*04f0*/  PRMT R136, R122, 0x7632, R136 ;  /* 0x000076327a887816 */ /* 0x000fe40000000088 */
[----:B------:R-:W-:Y:S02]  /*0500*/  PRMT R137, R123, 0x7632, R137 ;  /* 0x000076327b897816 */ /* 0x000fe40000000089 */
[----:B---3--:R-:W-:-:S02]  /*0510*/  PRMT R138, R124, 0x7632, R138 ;  /* 0x000076327c8a7816 */ /* 0x008fc4000000008a */
[----:B------:R-:W-:Y:S02]  /*0520*/  PRMT R139, R125, 0x7632, R139 ;  /* 0x000076327d8b7816 */ /* 0x000fe4000000008b */
[----:B------:R-:W-:Y:S02]  /*0530*/  PRMT R140, R126, 0x7632, R140 ;  /* 0x000076327e8c7816 */ /* 0x000fe4000000008c */
[----:B------:R-:W-:Y:S02]  /*0540*/  PRMT R141, R127, 0x7632, R141 ;  /* 0x000076327f8d7816 */ /* 0x000fe4000000008d */
[----:B----4-:R-:W-:Y:S02]  /*0550*/  PRMT R142, R128, 0x7632, R142 ;  /* 0x00007632808e7816 */ /* 0x010fe4000000008e */
[----:B------:R-:W-:Y:S02]  /*0560*/  PRMT R143, R129, 0x7632, R143 ;  /* 0x00007632818f7816 */ /* 0x000fe4000000008f */
[----:B------:R-:W-:-:S02]  /*0570*/  PRMT R144, R130, 0x7632, R144 ;  /* 0x0000763282907816 */ /* 0x000fc40000000090 */
[----:B------:R-:W-:Y:S02]  /*0580*/  PRMT R145, R131, 0x7632, R145 ;  /* 0x0000763283917816 */ /* 0x000fe40000000091 */
        /* <DEDUP_REMOVED lines=23> */
[----:B------:R-:W-:-:S07]  /*0700*/  SHF.L.U32 R145, R145, 0x10, RZ ;  /* 0x0000001091917819 */ /* 0x000fce00000006ff */
.L_x_3792:
[----:B------:R-:W0:Y:S01]  /*0710*/  LDC.64 R2, c[0x0][0x250] ;  /* 0x00009400ff027b82 */ /* 0x000e220000000a00 */
[----:B------:R-:W-:Y:S01]  /*0720*/  IMAD R0, R119, UR8, RZ ;  /* 0x0000000877007c24 */ /* 0x000fe2000f8e02ff */
[----:B------:R-:W-:-:S04]  /*0730*/  LOP3.LUT R148, R72, 0x1f, RZ, 0xc0, !PT ;  /* 0x0000001f48947812 */ /* 0x000fc800078ec0ff */
[----:B-1----:R-:W-:Y:S02]  /*0740*/  SHF.R.S32.HI R37, RZ, 0x1f, R0 ;  /* 0x0000001fff257819 */ /* 0x002fe40000011400 */
[----:B------:R-:W1:Y:S02]  /*0750*/  @P0 LDC.64 R56, c[0x0][0x270] ;  /* 0x00009c00ff380b82 */ /* 0x000e640000000a00 */
[----:B------:R-:W-:Y:S02]  /*0760*/  LEA.HI R37, R37, R0, RZ, 0x3 ;  /* 0x0000000025257211 */ /* 0x000fe400078f18ff */
[----:B------:R-:W-:Y:S02]  /*0770*/  SHF.R.S32.HI R0, RZ, 0x1f, R119 ;  /* 0x0000001fff007819 */ /* 0x000fe40000011477 */
[----:B------:R-:W-:Y:S02]  /*0780*/  LEA.HI.SX32 R148, R37, R148, 0x1d ;  /* 0x0000009425947211 */ /* 0x000fe400078feaff */
[----:B------:R-:W2:Y:S08]  /*0790*/  LDC.64 R154, c[0x0][0x238] ;  /* 0x00008e00ff9a7b82 */ /* 0x000eb00000000a00 */
[----:B------:R-:W3:Y:S01]  /*07a0*/  LDC.64 R68, c[0x0][0x2b8] ;  /* 0x0000ae00ff447b82 */ /* 0x000ee20000000a00 */
[----:B0-----:R-:W-:-:S07]  /*07b0*/  IMAD.WIDE R2, R119, 0x4, R2 ;  /* 0x0000000477027825 */ /* 0x001fce00078e0202 */
[----:B------:R-:W0:Y:S01]  /*07c0*/  LDC.64 R150, c[0x0][0x258] ;  /* 0x00009600ff967b82 */ /* 0x000e220000000a00 */
[C---:B-1----:R-:W-:Y:S01]  /*07d0*/  @P0 LEA R56, P1, R119.reuse, R56, 0x1 ;  /* 0x0000003877380211 */ /* 0x042fe200078208ff */
[----:B------:R1:W4:Y:S01]  /*07e0*/  LDG.E R149, desc[UR4][R2.64] ;  /* 0x0000000402957981 */ /* 0x000322000c1e1900 */
[C---:B------:R-:W-:Y:S02]  /*07f0*/  IADD3 R147, R148.reuse, 0x20, RZ ;  /* 0x0000002094937810 */ /* 0x040fe40007ffe0ff */
[----:B------:R-:W-:Y:S01]  /*0800*/  @P0 LEA.HI.X R57, R119, R57, R0, 0x1, P1 ;  /* 0x0000003977390211 */ /* 0x000fe200008f0c00 */
[C---:B--2---:R-:W-:Y:S01]  /*0810*/  IMAD.WIDE.U32 R64, R148.reuse, 0x20, R154 ;  /* 0x0000002094407825 */ /* 0x044fe200078e009a */
[----:B------:R-:W-:-:S03]  /*0820*/  IADD3 R146, R148, 0x40, RZ ;  /* 0x0000004094927810 */ /* 0x000fc60007ffe0ff */
[----:B------:R-:W2:Y:S01]  /*0830*/  @P0 LDG.E.U16 R0, desc[UR4][R56.64] ;  /* 0x0000000438000981 */ /* 0x000ea2000c1e1500 */
[----:B------:R-:W-:Y:S01]  /*0840*/  IMAD.WIDE.U32 R152, R147, 0x20, R154 ;  /* 0x0000002093987825 */ /* 0x000fe200078e009a */
[----:B-1----:R-:W1:Y:S02]  /*0850*/  LDC.64 R2, c[0x0][0x2c8] ;  /* 0x0000b200ff027b82 */ /* 0x002e640000000a00 */
[----:B------:R-:W2:Y:S01]  /*0860*/  LDG.E.128 R36, desc[UR4][R64.64] ;  /* 0x0000000440247981 */ /* 0x000ea2000c1e1d00 */
[----:B---3--:R-:W-:-:S03]  /*0870*/  IMAD.WIDE.U32 R60, R148, 0x10, R68 ;  /* 0x00000010943c7825 */ /* 0x008fc600078e0044 */
[----:B------:R-:W3:Y:S01]  /*0880*/  LDG.E.128 R40, desc[UR4][R64.64+0x10] ;  /* 0x0000100440287981 */ /* 0x000ee2000c1e1d00 */
[----:B------:R-:W-:-:S03]  /*0890*/  IMAD.WIDE.U32 R66, R147, 0x10, R68 ;  /* 0x0000001093427825 */ /* 0x000fc600078e0044 */
[----:B------:R-:W3:Y:S01]  /*08a0*/  LDG.E.128 R60, desc[UR4][R60.64] ;  /* 0x000000043c3c7981 */ /* 0x000ee2000c1e1d00 */
[----:B0-----:R-:W-:-:S03]  /*08b0*/  IMAD.WIDE R150, R119, 0x4, R150 ;  /* 0x0000000477967825 */ /* 0x001fc600078e0296 */
[----:B------:R-:W3:Y:S01]  /*08c0*/  LDG.E.128 R44, desc[UR4][R152.64] ;  /* 0x00000004982c7981 */ /* 0x000ee2000c1e1d00 */
[----:B------:R-:W-:-:S03]  /*08d0*/  IMAD.WIDE.U32 R68, R146, 0x10, R68 ;  /* 0x0000001092447825 */ /* 0x000fc600078e0044 */
[----:B------:R-:W3:Y:S01]  /*08e0*/  LDG.E R150, desc[UR4][R150.64] ;  /* 0x0000000496967981 */ /* 0x000ee2000c1e1900 */
[----:B------:R-:W-:-:S03]  /*08f0*/  IMAD.WIDE.U32 R154, R146, 0x20, R154 ;  /* 0x00000020929a7825 */ /* 0x000fc600078e009a */
[----:B------:R-:W3:Y:S04]  /*0900*/  LDG.E.128 R68, desc[UR4][R68.64] ;  /* 0x0000000444447981 */ /* 0x000ee8000c1e1d00 */
[----:B------:R-:W3:Y:S04]  /*0910*/  LDG.E.128 R52, desc[UR4][R154.64] ;  /* 0x000000049a347981 */ /* 0x000ee8000c1e1d00 */
[----:B------:R0:W3:Y:S04]  /*0920*/  LDG.E.128 R48, desc[UR4][R152.64+0x10] ;  /* 0x0000100498307981 */ /* 0x0000e8000c1e1d00 */
[----:B------:R0:W3:Y:S04]  /*0930*/  LDG.E.128 R56, desc[UR4][R154.64+0x10] ;  /* 0x000010049a387981 */ /* 0x0000e8000c1e1d00 */
[----:B------:R-:W3:Y:S01]  /*0940*/  LDG.E.128 R64, desc[UR4][R66.64] ;  /* 0x0000000442407981 */ /* 0x000ee2000c1e1d00 */
[----:B-1----:R-:W-:-:S04]  /*0950*/  ISETP.NE.U32.AND P1, PT, R2, RZ, PT ;  /* 0x000000ff0200720c */ /* 0x002fc80003f25070 */
[----:B------:R-:W-:-:S13]  /*0960*/  ISETP.NE.AND.EX P1, PT, R3, RZ, PT, P1 ;  /* 0x000000ff0300720c */ /* 0x000fda0003f25310 */
[----:B------:R-:W1:Y:S08]  /*0970*/  @P1 LDC.64 R156, c[0x0][0x2c8] ;  /* 0x0000b200ff9c1b82 */ /* 0x000e700000000a00 */
[----:B0-----:R-:W0:Y:S08]  /*0980*/  @P1 LDC.64 R152, c[0x0][0x2c8] ;  /* 0x0000b200ff981b82 */ /* 0x001e300000000a00 */
[----:B------:R-:W0:Y:S01]  /*0990*/  @P1 LDC.64 R154, c[0x0][0x2c8] ;  /* 0x0000b200ff9a1b82 */ /* 0x000e220000000a00 */
[----:B-1----:R-:W-:-:S05]  /*09a0*/  @P1 IMAD.WIDE.U32 R156, R146, 0x20, R156 ;  /* 0x00000020929c1825 */ /* 0x002fca00078e009c */
[----:B------:R-:W5:Y:S04]  /*09b0*/  @P1 LDG.E.128 R20, desc[UR4][R156.64] ;  /* 0x000000049c141981 */ /* 0x000f68000c1e1d00 */
[----:B------:R3:W5:Y:S01]  /*09c0*/  @P1 LDG.E.128 R24, desc[UR4][R156.64+0x10] ;  /* 0x000010049c181981 */ /* 0x000762000c1e1d00 */
[----:B0-----:R-:W-:-:S05]  /*09d0*/  @P1 IMAD.WIDE.U32 R152, R148, 0x20, R152 ;  /* 0x0000002094981825 */ /* 0x001fca00078e0098 */
[----:B------:R-:W5:Y:S01]  /*09e0*/  @P1 LDG.E.128 R4, desc[UR4][R152.64] ;  /* 0x0000000498041981 */ /* 0x000f62000c1e1d00 */
[----:B------:R-:W-:-:S03]  /*09f0*/  @P1 IMAD.WIDE.U32 R154, R147, 0x20, R154 ;  /* 0x00000020939a1825 */ /* 0x000fc600078e009a */
[----:B------:R0:W5:Y:S04]  /*0a00*/  @P1 LDG.E.128 R8, desc[UR4][R152.64+0x10] ;  /* 0x0000100498081981 */ /* 0x000168000c1e1d00 */
[----:B------:R-:W5:Y:S04]  /*0a10*/  @P1 LDG.E.128 R12, desc[UR4][R154.64] ;  /* 0x000000049a0c1981 */ /* 0x000f68000c1e1d00 */
[----:B------:R1:W5:Y:S01]  /*0a20*/  @P1 LDG.E.128 R16, desc[UR4][R154.64+0x10] ;  /* 0x000010049a101981 */ /* 0x000362000c1e1d00 */
[----:B------:R-:W-:Y:S01]  /*0a30*/  UMOV UR6, 0xffffffff ;  /* 0xffffffff00067882 */ /* 0x000fe20000000000 */
[----:B----4-:R-:W-:-:S02]  /*0a40*/  FSEL R158, R149, RZ, !P4 ;  /* 0x000000ff959e7208 */ /* 0x010fc40006000000 */
[----:B------:R-:W-:Y:S02]  /*0a50*/  MOV R149, 0x3f800000 ;  /* 0x3f80000000957802 */ /* 0x000fe40000000f00 */
[----:B--2---:R-:W-:Y:S01]  /*0a60*/  @P0 SHF.L.U32 R149, R0, 0x10, RZ ;  /* 0x0000001000950819 */ /* 0x004fe200000006ff */
[C---:B------:R-:W-:Y:S01]  /*0a70*/  FADD.FTZ R151, -R158.reuse, R36 ;  /* 0x000000249e977221 */ /* 0x040fe20000010100 */
[C---:B------:R-:W-:Y:S01]  /*0a80*/  FADD.FTZ R37, -R158.reuse, R37 ;  /* 0x000000259e257221 */ /* 0x040fe20000010100 */
[C---:B---3--:R-:W-:Y:S01]  /*0a90*/  FADD.FTZ R157, -R158.reuse, R43 ;  /* 0x0000002b9e9d7221 */ /* 0x048fe20000010100 */
[----:B------:R-:W-:Y:S01]  /*0aa0*/  FADD.FTZ R163, -R158, R42 ;  /* 0x0000002a9ea37221 */ /* 0x000fe20000010100 */
[C---:B------:R-:W-:Y:S02]  /*0ab0*/  PRMT R36, R60.reuse, 0x7632, R36 ;  /* 0x000076323c247816 */ /* 0x040fe40000000024 */
[----:B------:R-:W-:Y:S01]  /*0ac0*/  SHF.L.U32 R43, R60, 0x10, RZ ;  /* 0x000000103c2b7819 */ /* 0x000fe200000006ff */
[----:B------:R-:W-:Y:S01]  /*0ad0*/  FADD.FTZ R171, -R158, R46 ;  /* 0x0000002e9eab7221 */ /* 0x000fe20000010100 */
[----:B------:R-:W-:Y:S01]  /*0ae0*/  PRMT R42, R62, 0x7632, R42 ;  /* 0x000076323e2a7816 */ /* 0x000fe2000000002a */
[----:B------:R-:W-:Y:S01]  /*0af0*/  FMUL.FTZ R0, R150, R151 ;  /* 0x0000009796007220 */ /* 0x000fe20000410000 */
[----:B------:R-:W-:Y:S01]  /*0b00*/  SHF.L.U32 R46, R36, 0x10, RZ ;  /* 0x00000010242e7819 */ /* 0x000fe200000006ff */
[----:B------:R-:W-:Y:S01]  /*0b10*/  FADD.FTZ R161, -R158, R41 ;  /* 0x000000299ea17221 */ /* 0x000fe20000010100 */
[----:B------:R-:W-:Y:S01]  /*0b20*/  FMUL.FTZ R37, R150, R37 ;  /* 0x0000002596257220 */ /* 0x000fe20000410000 */
[----:B------:R-:W-:Y:S01]  /*0b30*/  FADD.FTZ R132, R43, R132 ;  /* 0x000000842b847221 */ /* 0x000fe20000010000 */
[-C--:B------:R-:W-:Y:S01]  /*0b40*/  FFMA.FTZ R133, R0, R43.reuse, R133 ;  /* 0x0000002b00857223 */ /* 0x080fe20000010085 */
[----:B0-----:R-:W-:Y:S01]  /*0b50*/  PRMT R152, R68, 0x7632, R152 ;  /* 0x0000763244987816 */ /* 0x001fe20000000098 */
[----:B------:R-:W-:Y:S01]  /*0b60*/  FMUL.FTZ R43, R120, R43 ;  /* 0x0000002b782b7220 */ /* 0x000fe20000410000 */
[C---:B------:R-:W-:Y:S01]  /*0b70*/  FADD.FTZ R153, -R158.reuse, R38 ;  /* 0x000000269e997221 */ /* 0x040fe20000010100 */
[C---:B------:R-:W-:Y:S01]  /*0b80*/  FADD.FTZ R185, -R158.reuse, R52 ;  /* 0x000000349eb97221 */ /* 0x040fe20000010100 */
[C---:B-1----:R-:W-:Y:S01]  /*0b90*/  FADD.FTZ R155, -R158.reuse, R40 ;  /* 0x000000289e9b7221 */ /* 0x042fe20000010100 */
[C---:B------:R-:W-:Y:S01]  /*0ba0*/  PRMT R38, R61.reuse, 0x7632, R38 ;  /* 0x000076323d267816 */ /* 0x040fe20000000026 */
[----:B------:R-:W-:Y:S01]  /*0bb0*/  FADD.FTZ R181, -R158, R50 ;  /* 0x000000329eb57221 */ /* 0x000fe20000010100 */
[----:B------:R-:W-:Y:S01]  /*0bc0*/  SHF.L.U32 R52, R42, 0x10, RZ ;  /* 0x000000102a347819 */ /* 0x000fe200000006ff */
[----:B------:R-:W-:Y:S01]  /*0bd0*/  FADD.FTZ R159, -R158, R39 ;  /* 0x000000279e9f7221 */ /* 0x000fe20000010100 */
[----:B------:R-:W-:Y:S01]  /*0be0*/  SHF.L.U32 R40, R61, 0x10, RZ ;  /* 0x000000103d287819 */ /* 0x000fe200000006ff */
[----:B------:R-:W-:Y:S01]  /*0bf0*/  FMUL.FTZ R42, R150, R161 ;  /* 0x000000a1962a7220 */ /* 0x000fe20000410000 */
[----:B------:R-:W-:Y:S01]  /*0c00*/  PRMT R170, R71, 0x7632, R170 ;  /* 0x0000763247aa7816 */ /* 0x000fe200000000aa */
[-C--:B------:R-:W-:Y:S01]  /*0c10*/  FFMA.FTZ R118, R37, R46.reuse, R118 ;  /* 0x0000002e25767223 */ /* 0x080fe20000010076 */
[----:B------:R-:W-:Y:S01]  /*0c20*/  SHF.L.U32 R50, R71, 0x10, RZ ;  /* 0x0000001047327819 */ /* 0x000fe200000006ff */
[----:B------:R-:W-:Y:S01]  /*0c30*/  FADD.FTZ R117, R46, R117 ;  /* 0x000000752e757221 */ /* 0x000fe20000010000 */
[----:B------:R-:W-:Y:S01]  /*0c40*/  FMUL.FTZ R46, R134, R46 ;  /* 0x0000002e862e7220 */ /* 0x000fe20000410000 */
[----:B------:R-:W-:Y:S01]  /*0c50*/  SHF.L.U32 R161, R152, 0x10, RZ ;  /* 0x0000001098a17819 */ /* 0x000fe200000006ff */
[----:B------:R-:W-:Y:S01]  /*0c60*/  FADD.FTZ R71, RZ, R43 ;  /* 0x0000002bff477221 */ /* 0x000fe20000010000 */
[----:B------:R-:W-:Y:S01]  /*0c70*/  FADD.FTZ R175, -R158, R48 ;  /* 0x000000309eaf7221 */ /* 0x000fe20000010100 */
[----:B------:R-:W-:Y:S01]  /*0c80*/  FFMA.FTZ R152, R0, R43, RZ ;  /* 0x0000002b00987223 */ /* 0x000fe200000100ff */
[----:B------:R-:W-:Y:S01]  /*0c90*/  SHF.L.U32 R48, R38, 0x10, RZ ;  /* 0x0000001026307819 */ /* 0x000fe200000006ff */
[C---:B------:R-:W-:Y:S01]  /*0ca0*/  FMUL.FTZ R41, R150.reuse, R159 ;  /* 0x0000009f96297220 */ /* 0x040fe20000410000 */
[----:B------:R-:W-:Y:S01]  /*0cb0*/  FMUL.FTZ R36, R121, R40 ;  /* 0x0000002879247220 */ /* 0x000fe20000410000 */
[----:B------:R-:W-:Y:S01]  /*0cc0*/  FADD.FTZ R71, R71, R46 ;  /* 0x0000002e47477221 */ /* 0x000fe20000010000 */
[----:B------:R-:W-:Y:S01]  /*0cd0*/  FMUL.FTZ R39, R150, R153 ;  /* 0x0000009996277220 */ /* 0x000fe20000410000 */
[----:B------:R-:W-:Y:S01]  /*0ce0*/  FFMA.FTZ R154, R37, R46, R152 ;  /* 0x0000002e259a7223 */ /* 0x000fe20000010098 */
[C---:B------:R-:W-:Y:S01]  /*0cf0*/  FADD.FTZ R183, -R158.reuse, R51 ;  /* 0x000000339eb77221 */ /* 0x040fe20000010100 */
[----:B------:R-:W-:Y:S01]  /*0d00*/  FADD.FTZ R191, -R158, R54 ;  /* 0x000000369ebf7221 */ /* 0x000fe20000010100 */
[----:B------:R-:W-:Y:S01]  /*0d10*/  SHF.L.U32 R51, R62, 0x10, RZ ;  /* 0x000000103e337819 */ /* 0x000fe200000006ff */
[-C--:B------:R-:W-:Y:S01]  /*0d20*/  FFMA.FTZ R114, R41, R48.reuse, R114 ;  /* 0x0000003029727223 */ /* 0x080fe20000010072 */
[----:B------:R-:W-:Y:S01]  /*0d30*/  FADD.FTZ R113, R48, R113 ;  /* 0x0000007130717221 */ /* 0x000fe20000010000 */
[C---:B------:R-:W-:Y:S01]  /*0d40*/  FADD.FTZ R179, -R158.reuse, R49 ;  /* 0x000000319eb37221 */ /* 0x040fe20000010100 */
[----:B------:R-:W-:Y:S01]  /*0d50*/  PRMT R156, R69, 0x7632, R156 ;  /* 0x00007632459c7816 */ /* 0x000fe2000000009c */
        /* <DEDUP_REMOVED lines=11> */
[----:B------:R-:W-:Y:S01]  /*0e10*/  FFMA.FTZ R154, R39, R36, R154 ;  /* 0x00000024279a7223 */ /* 0x000fe2000001009a */
[----:B------:R-:W-:Y:S01]  /*0e20*/  SHF.L.U32 R158, R69, 0x10, RZ ;  /* 0x00000010459e7819 */ /* 0x000fe200000006ff */
[C---:B------:R-:W-:Y:S01]  /*0e30*/  FMUL.FTZ R45, R150.reuse, R155 ;  /* 0x0000009b962d7220 */ /* 0x040fe20000410000 */
[----:B------:R-:W-:Y:S01]  /*0e40*/  FMUL.FTZ R69, R150, R191 ;  /* 0x000000bf96457220 */ /* 0x000fe20000410000 */
[-C--:B------:R-:W-:Y:S01]  /*0e50*/  FMUL.FTZ R38, R122, R51.reuse ;  /* 0x000000337a267220 */ /* 0x080fe20000410000 */
[----:B------:R-:W-:Y:S01]  /*0e60*/  SHF.L.U32 R164, R156, 0x10, RZ ;  /* 0x000000109ca47819 */ /* 0x000fe200000006ff */
[----:B------:R-:W-:Y:S01]  /*0e70*/  FADD.FTZ R71, R71, R48 ;  /* 0x0000003047477221 */ /* 0x000fe20000010000 */
[----:B------:R-:W-:Y:S01]  /*0e80*/  FFMA.FTZ R156, R41, R48, R154 ;  /* 0x00000030299c7223 */ /* 0x000fe2000001009a */
[----:B------:R-:W-:Y:S01]  /*0e90*/  PRMT R44, R63, 0x7632, R44 ;  /* 0x000076323f2c7816 */ /* 0x000fe2000000002c */
[----:B------:R-:W-:Y:S01]  /*0ea0*/  FADD.FTZ R90, R51, R90 ;  /* 0x0000005a335a7221 */ /* 0x000fe20000010000 */
[----:B------:R-:W-:Y:S01]  /*0eb0*/  SHF.L.U32 R63, R63, 0x10, RZ ;  /* 0x000000103f3f7819 */ /* 0x000fe200000006ff */
        /* <DEDUP_REMOVED lines=16> */
[----:B------:R-:W-:Y:S01]  /*0fc0*/  PRMT R56, R64, 0x7632, R56 ;  /* 0x0000763240387816 */ /* 0x000fe20000000038 */
[----:B------:R-:W-:Y:S01]  /*0fd0*/  FMUL.FTZ R55, R150, R165 ;  /* 0x000000a596377220 */ /* 0x000fe20000410000 */
[----:B------:R-:W-:Y:S01]  /*0fe0*/  SHF.L.U32 R167, R64, 0x10, RZ ;  /* 0x0000001040a77819 */ /* 0x000fe200000006ff */
[----:B------:R-:W-:Y:S01]  /*0ff0*/  FFMA.FTZ R158, R151, R168, R94 ;  /* 0x000000a8979e7223 */ /* 0x000fe2000001005e */
[----:B------:R-:W-:Y:S01]  /*1000*/  FMUL.FTZ R53, R137, R54 ;  /* 0x0000003689357220 */ /* 0x000fe20000410000 */
[----:B------:R-:W-:Y:S01]  /*1010*/  FADD.FTZ R165, R168, R75 ;  /* 0x0000004ba8a57221 */ /* 0x000fe20000010000 */
[----:B------:R-:W-:Y:S01]  /*1020*/  FADD.FTZ R94, R153, R40 ;  /* 0x00000028995e7221 */ /* 0x000fe20000010000 */
[----:B------:R-:W-:Y:S01]  /*1030*/  FMUL.FTZ R44, R150, R157 ;  /* 0x0000009d962c7220 */ /* 0x000fe20000410000 */
        /* <DEDUP_REMOVED lines=18> */
[----:B------:R-:W-:Y:S01]  /*1160*/  PRMT R166, R70, 0x7632, R166 ;  /* 0x0000763246a67816 */ /* 0x000fe200000000a6 */
[----:B------:R-:W-:Y:S01]  /*1170*/  FFMA.FTZ R107, R52, R155, R107 ;  /* 0x0000009b346b7223 */ /* 0x000fe2000001006b */
[C---:B------:R-:W-:Y:S01]  /*1180*/  PRMT R62, R66.reuse, 0x7632, R62 ;  /* 0x00007632423e7816 */ /* 0x040fe2000000003e */
[----:B------:R-:W-:Y:S01]  /*1190*/  FADD.FTZ R87, R155, R87 ;  /* 0x000000579b577221 */ /* 0x000fe20000010000 */
[----:B------:R-:W-:Y:S01]  /*11a0*/  SHF.L.U32 R177, R66, 0x10, RZ ;  /* 0x0000001042b17819 */ /* 0x000fe200000006ff */
[----:B------:R-:W-:Y:S01]  /*11b0*/  FADD.FTZ R89, R54, R89 ;  /* 0x0000005936597221 */ /* 0x000fe20000010000 */
[----:B------:R-:W-:Y:S01]  /*11c0*/  FFMA.FTZ R109, R44, R54, R109 ;  /* 0x000000362c6d7223 */ /* 0x000fe2000001006d */
[----:B------:R-:W-:Y:S01]  /*11d0*/  FMUL.FTZ R155, R139, R160 ;  /* 0x000000a08b9b7220 */ /* 0x000fe20000410000 */
[----:B------:R-:W-:Y:S01]  /*11e0*/  FADD.FTZ R156, R157, R56 ;  /* 0x000000389d9c7221 */ /* 0x000fe20000010000 */
[----:B------:R-:W-:Y:S01]  /*11f0*/  FMUL.FTZ R54, R150, R173 ;  /* 0x000000ad96367220 */ /* 0x000fe20000410000 */
[----:B------:R-:W-:Y:S01]  /*1200*/  FADD.FTZ R86, R167, R86 ;  /* 0x00000056a7567221 */ /* 0x000fe20000010000 */
[----:B------:R-:W-:Y:S01]  /*1210*/  FFMA.FTZ R106, R55, R167, R106 ;  /* 0x000000a7376a7223 */ /* 0x000fe2000001006a */
[----:B------:R-:W-:Y:S01]  /*1220*/  FFMA.FTZ R75, R61, R56, R94 ;  /* 0x000000383d4b7223 */ /* 0x000fe2000001005e */
[----:B------:R-:W-:Y:S01]  /*1230*/  SHF.L.U32 R167, R166, 0x10, RZ ;  /* 0x00000010a6a77819 */ /* 0x000fe200000006ff */
[----:B------:R-:W-:Y:S01]  /*1240*/  FADD.FTZ R166, R50, R73 ;  /* 0x0000004932a67221 */ /* 0x000fe20000010000 */
[----:B------:R-:W-:Y:S01]  /*1250*/  SHF.L.U32 R159, R62, 0x10, RZ ;  /* 0x000000103e9f7819 */ /* 0x000fe200000006ff */
[----:B------:R-:W-:Y:S01]  /*1260*/  FADD.FTZ R88, R63, R88 ;  /* 0x000000583f587221 */ /* 0x000fe20000010000 */
[----:B------:R-:W-:Y:S01]  /*1270*/  PRMT R64, R67, 0x7632, R64 ;  /* 0x0000763243407816 */ /* 0x000fe20000000040 */
        /* <DEDUP_REMOVED lines=9> */
[----:B------:R-:W-:Y:S01]  /*1310*/  FMUL.FTZ R64, R150, R179 ;  /* 0x000000b396407220 */ /* 0x000fe20000410000 */
[----:B------:R-:W-:Y:S01]  /*1320*/  FFMA.FTZ R73, R63, R60, R94 ;  /* 0x0000003c3f497223 */ /* 0x000fe2000001005e */
[----:B------:R-:W-:Y:S01]  /*1330*/  FADD.FTZ R84, R65, R84 ;  /* 0x0000005441547221 */ /* 0x000fe20000010000 */
[----:B------:R-:W-:Y:S01]  /*1340*/  FFMA.FTZ R104, R61, R65, R104 ;  /* 0x000000413d687223 */ /* 0x000fe20000010068 */
[----:B------:R-:W-:Y:S01]  /*1350*/  FMUL.FTZ R62, R127, R67 ;  /* 0x000000437f3e7220 */ /* 0x000fe20000410000 */
[----:B------:R-:W-:Y:S01]  /*1360*/  FADD.FTZ R75, R156, R157 ;  /* 0x0000009d9c4b7221 */ /* 0x000fe20000010000 */
[----:B------:R-:W-:Y:S01]  /*1370*/  FMUL.FTZ R65, R150, R181 ;  /* 0x000000b596417220 */ /* 0x000fe20000410000 */
        /* <DEDUP_REMOVED lines=13> */
[----:B------:R-:W-:Y:S01]  /*1450*/  FFMA.FTZ R105, R54, R160, R105 ;  /* 0x000000a036697223 */ /* 0x000fe20000010069 */
[----:B------:R-:W-:Y:S01]  /*1460*/  FADD.FTZ R85, R160, R85 ;  /* 0x00000055a0557221 */ /* 0x000fe20000010000 */
[----:B------:R-:W-:Y:S01]  /*1470*/  FADD.FTZ R83, R159, R83 ;  /* 0x000000539f537221 */ /* 0x000fe20000010000 */
[----:B------:R-:W-:Y:S01]  /*1480*/  FFMA.FTZ R103, R64, R159, R103 ;  /* 0x0000009f40677223 */ /* 0x000fe20000010067 */
[----:B------:R-:W-:Y:S01]  /*1490*/  FFMA.FTZ R160, R163, R50, R92 ;  /* 0x00000032a3a07223 */ /* 0x000fe2000001005c */
[----:B------:R-:W-:Y:S01]  /*14a0*/  FMUL.FTZ R159, R142, R161 ;  /* 0x000000a18e9f7220 */ /* 0x000fe20000410000 */
[----:B------:R-:W-:Y:S01]  /*14b0*/  FADD.FTZ R92, R75, R152 ;  /* 0x000000984b5c7221 */ /* 0x000fe20000010000 */
[----:B------:R-:W-:Y:S01]  /*14c0*/  FMUL.FTZ R68, R150, R189 ;  /* 0x000000bd96447220 */ /* 0x000fe20000410000 */
[----:B------:R-:W-:-:S02]  /*14d0*/  FFMA.FTZ R73, R67, R152, R94 ;  /* 0x0000009843497223 */ /* 0x000fc4000001005e */
[----:B------:R-:W-:Y:S02]  /*14e0*/  FADD.FTZ R75, R92, R159 ;  /* 0x0000009f5c4b7221 */ /* 0x000fe40000010000 */
[C---:B------:R-:W-:Y:S01]  /*14f0*/  FFMA.FTZ R92, R68.reuse, R159, R73 ;  /* 0x0000009f445c7223 */ /* 0x040fe20000010049 */
[----:B------:R-:W-:Y:S01]  /*1500*/  FFMA.FTZ R99, R68, R161, R99 ;  /* 0x000000a144637223 */ /* 0x000fe20000010063 */
[----:B------:R-:W-:Y:S01]  /*1510*/  FADD.FTZ R79, R161, R79 ;  /* 0x0000004fa14f7221 */ /* 0x000fe20000010000 */
[----:B------:R-:W-:Y:S01]  /*1520*/  FADD.FTZ R94, R164, R78 ;  /* 0x0000004ea45e7221 */ /* 0x000fe20000010000 */
[----:B------:R-:W-:Y:S01]  /*1530*/  FMUL.FTZ R70, R150, R193 ;  /* 0x000000c196467220 */ /* 0x000fe20000410000 */
[----:B------:R-:W-:Y:S01]  /*1540*/  FMUL.FTZ R161, R143, R164 ;  /* 0x000000a48fa17220 */ /* 0x000fe20000410000 */
[----:B------:R-:W-:Y:S01]  /*1550*/  FADD.FTZ R78, R75, R154 ;  /* 0x0000009a4b4e7221 */ /* 0x000fe20000010000 */
[----:B------:R-:W-:Y:S01]  /*1560*/  FFMA.FTZ R73, R69, R154, R92 ;  /* 0x0000009a45497223 */ /* 0x000fe2000001005c */
[----:B------:R-:W-:Y:S01]  /*1570*/  FADD.FTZ R92, R167, R76 ;  /* 0x0000004ca75c7221 */ /* 0x000fe20000010000 */
        /* <DEDUP_REMOVED lines=22> */
[----:B------:R-:W-:Y:S01]  /*16e0*/  FFMA.FTZ R97, R70, R164, R97 ;  /* 0x000000a446617223 */ /* 0x000fe20000010061 */
[----:B------:R-:W-:Y:S01]  /*16f0*/  FFMA.FTZ R95, R172, R167, R95 ;  /* 0x000000a7ac5f7223 */ /* 0x000fe2000001005f */
[C---:B------:R-:W-:Y:S01]  /*1700*/  FFMA.FTZ R93, R171.reuse, R170, R93 ;  /* 0x000000aaab5d7223 */ /* 0x040fe2000001005d */
[----:B------:R-:W-:Y:S01]  /*1710*/  FADD.FTZ R76, R76, R57 ;  /* 0x000000394c4c7221 */ /* 0x000fe20000010000 */
[----:B------:R-:W-:Y:S01]  /*1720*/  FFMA.FTZ R74, R171, R57, R74 ;  /* 0x00000039ab4a7223 */ /* 0x000fe2000001004a */
[----:B------:R-:W-:Y:S06]  /*1730*/  BRA.DIV UR6, `(.L_x_3791) ;  /* 0x0000001a06647947 */ /* 0x000fec000b800000 */
[----:B------:R-:W0:Y:S02]  /*1740*/  SHFL.BFLY PT, R59, R76, 0x1, 0x1f ;  /* 0x0c201f004c3b7f89 */ /* 0x000e2400000e0000 */
[----:B0-----:R-:W-:Y:S01]  /*1750*/  FADD.FTZ R73, R76, R59 ;  /* 0x0000003b4c497221 */ /* 0x001fe20000010000 */
[----:B------:R-:W-:Y:S01]  /*1760*/  MOV R76, R92 ;  /* 0x0000005c004c7202 */ /* 0x000fe20000000f00 */
[----:B------:R-:W0:Y:S01]  /*1770*/  SHFL.BFLY PT, R59, R74, 0x1, 0x1f ;  /* 0x0c201f004a3b7f89 */ /* 0x000e2200000e0000 */
[----:B------:R-:W-:-:S03]  /*1780*/  MOV R92, R160 ;  /* 0x000000a0005c7202 */ /* 0x000fc60000000f00 */
[----:B------:R-:W1:Y:S01]  /*1790*/  SHFL.BFLY PT, R78, R73, 0x2, 0x1f ;  /* 0x0c401f00494e7f89 */ /* 0x000e6200000e0000 */
[----:B0-----:R-:W-:Y:S01]  /*17a0*/  FADD.FTZ R59, R74, R59 ;  /* 0x0000003b4a3b7221 */ /* 0x001fe20000010000 */
[----:B-1----:R-:W-:Y:S01]  /*17b0*/  FADD.FTZ R75, R73, R78 ;  /* 0x0000004e494b7221 */ /* 0x002fe20000010000 */
[----:B------:R-:W-:-:S03]  /*17c0*/  MOV R73, R166 ;  /* 0x000000a600497202 */ /* 0x000fc60000000f00 */
[----:B------:R-:W0:Y:S04]  /*17d0*/  SHFL.BFLY PT, R78, R59, 0x2, 0x1f ;  /* 0x0c401f003b4e7f89 */ /* 0x000e2800000e0000 */
[----:B------:R-:W1:Y:S01]  /*17e0*/  SHFL.BFLY PT, R164, R75, 0x4, 0x1f ;  /* 0x0c801f004ba47f89 */ /* 0x000e6200000e0000 */
[----:B0-----:R-:W-:Y:S01]  /*17f0*/  FADD.FTZ R78, R59, R78 ;  /* 0x0000004e3b4e7221 */ /* 0x001fe20000010000 */
[----:B-1----:R-:W-:-:S04]  /*1800*/  FADD.FTZ R164, R75, R164 ;  /* 0x000000a44ba47221 */ /* 0x002fc80000010000 */
[----:B------:R-:W0:Y:S01]  /*1810*/  SHFL.BFLY PT, R167, R78, 0x4, 0x1f ;  /* 0x0c801f004ea77f89 */ /* 0x000e2200000e0000 */
[----:B------:R-:W-:-:S03]  /*1820*/  MOV R75, R165 ;  /* 0x000000a5004b7202 */ /* 0x000fc60000000f00 */
[----:B------:R-:W1:Y:S01]  /*1830*/  SHFL.BFLY PT, R169, R164, 0x8, 0x1f ;  /* 0x0d001f00a4a97f89 */ /* 0x000e6200000e0000 */
[----:B0-----:R-:W-:Y:S01]  /*1840*/  FADD.FTZ R167, R78, R167 ;  /* 0x000000a74ea77221 */ /* 0x001fe20000010000 */
[----:B------:R-:W-:Y:S02]  /*1850*/  MOV R78, R94 ;  /* 0x0000005e004e7202 */ /* 0x000fe40000000f00 */
[----:B------:R-:W-:Y:S01]  /*1860*/  MOV R94, R158 ;  /* 0x0000009e005e7202 */ /* 0x000fe20000000f00 */
[----:B-1----:R-:W-:Y:S01]  /*1870*/  FADD.FTZ R169, R164, R169 ;  /* 0x000000a9a4a97221 */ /* 0x002fe20000010000 */
[----:B------:R-:W0:Y:S04]  /*1880*/  SHFL.BFLY PT, R74, R167, 0x8, 0x1f ;  /* 0x0d001f00a74a7f89 */ /* 0x000e2800000e0000 */
[----:B------:R1:W2:Y:S01]  /*1890*/  SHFL.BFLY PT, R158, R169, 0x10, 0x1f ;  /* 0x0e001f00a99e7f89 */ /* 0x0002a200000e0000 */
[----:B0-----:R-:W-:Y:S01]  /*18a0*/  FADD.FTZ R168, R167, R74 ;  /* 0x0000004aa7a87221 */ /* 0x001fe20000010000 */
[----:B------:R-:W-:-:S04]  /*18b0*/  MOV R74, R162 ;  /* 0x000000a2004a7202 */ /* 0x000fc80000000f00 */
[----:B--2---:R1:W0:Y:S03]  /*18c0*/  SHFL.BFLY PT, R59, R168, 0x10, 0x1f ;  /* 0x0e001f00a83b7f89 */ /* 0x00422600000e0000 */
.L_x_3804:
[----:B------:R-:W-:Y:S01]  /*18d0*/  FADD.FTZ R158, R169, R158 ;  /* 0x0000009ea99e7221 */ /* 0x000fe20000010000 */
[----:B------:R-:W-:Y:S01]  /*18e0*/  ISETP.NE.U32.AND P2, PT, RZ, UR10, PT ;  /* 0x0000000aff007c0c */ /* 0x000fe2000bf45070 */
[----:B0-----:R-:W-:Y:S01]  /*18f0*/  FADD.FTZ R59, R168, R59 ;  /* 0x0000003ba83b7221 */ /* 0x001fe20000010000 */
[----:B------:R-:W-:Y:S01]  /*1900*/  ISETP.NE.U32.AND P1, PT, R2, RZ, PT ;  /* 0x000000ff0200720c */ /* 0x000fe20003f25070 */
[----:B------:R-:W-:Y:S01]  /*1910*/  FMUL.FTZ R158, R158, UR9 ;  /* 0x000000099e9e7c20 */ /* 0x000fe20008410000 */
[----:B------:R-:W-:Y:S01]  /*1920*/  ISETP.NE.AND.EX P2, PT, RZ, UR11, PT, P2 ;  /* 0x0000000bff007c0c */ /* 0x000fe2000bf45320 */
[----:B------:R-:W-:Y:S01]  /*1930*/  FMUL.FTZ R160, R59, UR9 ;  /* 0x000000093ba07c20 */ /* 0x000fe20008410000 */
[----:B------:R-:W-:Y:S02]  /*1940*/  ISETP.NE.AND.EX P1, PT, R3, RZ, PT, P1 ;  /* 0x000000ff0300720c */ /* 0x000fe40003f25310 */
[----:B-1----:R-:W-:Y:S02]  /*1950*/  FSEL R169, R158, RZ, !P4 ;  /* 0x000000ff9ea97208 */ /* 0x002fe40006000000 */
[----:B------:R-:W-:-:S03]  /*1960*/  ISETP.NE.U32.AND P3, PT, RZ, UR10, PT ;  /* 0x0000000aff007c0c */ /* 0x000fc6000bf65070 */
[-CC-:B------:R-:W-:Y:S01]  /*1970*/  FFMA.FTZ R3, R45, R160.reuse, R169.reuse ;  /* 0x000000a02d037223 */ /* 0x180fe200000100a9 */
[-CC-:B------:R-:W-:Y:S01]  /*1980*/  FFMA.FTZ R59, R47, R160.reuse, R169.reuse ;  /* 0x000000a02f3b7223 */ /* 0x180fe200000100a9 */
[-CC-:B------:R-:W-:Y:S01]  /*1990*/  FFMA.FTZ R0, R0, R160.reuse, R169.reuse ;  /* 0x000000a000007223 */ /* 0x180fe200000100a9 */
[-C--:B------:R-:W-:Y:S01]  /*19a0*/  FFMA.FTZ R37, R37, R160.reuse, R169 ;  /* 0x000000a025257223 */ /* 0x080fe200000100a9 */
[----:B------:R-:W-:Y:S01]  /*19b0*/  FADD.FTZ R47, R38, -R3 ;  /* 0x80000003262f7221 */ /* 0x000fe20000010000 */
[-CC-:B------:R-:W-:Y:S01]  /*19c0*/  FFMA.FTZ R39, R39, R160.reuse, R169.reuse ;  /* 0x000000a027277223 */ /* 0x180fe200000100a9 */
[----:B------:R-:W0:Y:S01]  /*19d0*/  @P2 LDC.64 R2, c[0x0][0x308] ;  /* 0x0000c200ff022b82 */ /* 0x000e220000000a00 */
[-CC-:B------:R-:W-:Y:S01]  /*19e0*/  FFMA.FTZ R41, R41, R160.reuse, R169.reuse ;  /* 0x000000a029297223 */ /* 0x180fe200000100a9 */
[----:B------:R-:W-:Y:S01]  /*19f0*/  FADD.FTZ R43, R43, -R0 ;  /* 0x800000002b2b7221 */ /* 0x000fe20000010000 */
[-C--:B------:R-:W-:Y:S01]  /*1a00*/  FFMA.FTZ R66, R66, R160.reuse, R169 ;  /* 0x000000a042427223 */ /* 0x080fe200000100a9 */
[----:B------:R-:W-:Y:S01]  /*1a10*/  FADD.FTZ R37, R46, -R37 ;  /* 0x800000252e257221 */ /* 0x000fe20000010000 */
[----:B------:R-:W-:Y:S01]  /*1a20*/  FADD.FTZ R39, R36, -R39 ;  /* 0x8000002724277221 */ /* 0x000fe20000010000 */
[----:B------:R-:W-:Y:S01]  /*1a30*/  FADD.FTZ R45, R48, -R41 ;  /* 0x80000029302d7221 */ /* 0x000fe20000010000 */
[-CC-:B------:R-:W-:Y:S01]  /*1a40*/  FFMA.FTZ R42, R42, R160.reuse, R169.reuse ;  /* 0x000000a02a2a7223 */ /* 0x180fe200000100a9 */
[-C--:B------:R-:W-:Y:S01]  /*1a50*/  FFMA.FTZ R167, R67, R160.reuse, R169 ;  /* 0x000000a043a77223 */ /* 0x080fe200000100a9 */
[----:B------:R-:W-:Y:S01]  /*1a60*/  FADD.FTZ R59, R40, -R59 ;  /* 0x8000003b283b7221 */ /* 0x000fe20000010000 */
[-CC-:B------:R-:W-:Y:S01]  /*1a70*/  FFMA.FTZ R44, R44, R160.reuse, R169.reuse ;  /* 0x000000a02c2c7223 */ /* 0x180fe200000100a9 */
[----:B------:R-:W-:Y:S01]  /*1a80*/  FADD.FTZ R67, R49, -R66 ;  /* 0x8000004231437221 */ /* 0x000fe20000010000 */
[C---:B------:R-:W-:Y:S01]  /*1a90*/  FMUL.FTZ R43, R150.reuse, R43 ;  /* 0x0000002b962b7220 */ /* 0x040fe20000410000 */
[C---:B------:R-:W-:Y:S01]  /*1aa0*/  FMUL.FTZ R0, R150.reuse, R37 ;  /* 0x0000002596007220 */ /* 0x040fe20000410000 */
[C---:B------:R-:W-:Y:S01]  /*1ab0*/  FMUL.FTZ R41, R150.reuse, R39 ;  /* 0x0000002796297220 */ /* 0x040fe20000410000 */
[----:B------:R-:W-:Y:S01]  /*1ac0*/  FMUL.FTZ R40, R150, R45 ;  /* 0x0000002d96287220 */ /* 0x000fe20000410000 */
[----:B------:R-:W1:Y:S01]  /*1ad0*/  LDC.64 R48, c[0x0][0x2f8] ;  /* 0x0000be00ff307b82 */ /* 0x000e620000000a00 */
[-CC-:B------:R-:W-:Y:S01]  /*1ae0*/  FFMA.FTZ R165, R55, R160.reuse, R169.reuse ;  /* 0x000000a037a57223 */ /* 0x180fe200000100a9 */
[----:B------:R-:W-:Y:S01]  /*1af0*/  FFMA.FTZ R163, R163, R160, R169 ;  /* 0x000000a0a3a37223 */ /* 0x000fe200000100a9 */
[----:B------:R-:W-:Y:S01]  /*1b00*/  FADD.FTZ R55, R51, -R42 ;  /* 0x8000002a33377221 */ /* 0x000fe20000010000 */
[----:B------:R-:W-:Y:S01]  /*1b10*/  FADD.FTZ R53, R53, -R44 ;  /* 0x8000002c35357221 */ /* 0x000fe20000010000 */
[----:B-----5:R-:W-:Y:S01]  /*1b20*/  @P1 FADD.FTZ R43, R4, R43 ;  /* 0x0000002b042b1221 */ /* 0x020fe20000010000 */
[----:B------:R-:W-:Y:S01]  /*1b30*/  @P1 FADD.FTZ R0, R5, R0 ;  /* 0x0000000005001221 */ /* 0x000fe20000010000 */
[----:B------:R-:W-:Y:S01]  /*1b40*/  @P1 FADD.FTZ R41, R6, R41 ;  /* 0x0000002906291221 */ /* 0x000fe20000010000 */
[----:B------:R-:W-:Y:S01]  /*1b50*/  @P1 FADD.FTZ R40, R7, R40 ;  /* 0x0000002807281221 */ /* 0x000fe20000010000 */
[----:B------:R-:W-:Y:S01]  /*1b60*/  ISETP.NE.AND.EX P3, PT, RZ, UR11, PT, P3 ;  /* 0x0000000bff007c0c */ /* 0x000fe2000bf65330 */
[----:B------:R-:W-:Y:S01]  /*1b70*/  FADD.FTZ R163, R50, -R163 ;  /* 0x800000a332a37221 */ /* 0x000fe20000010000 */
[C---:B------:R-:W-:Y:S01]  /*1b80*/  FMUL.FTZ R47, R150.reuse, R47 ;  /* 0x0000002f962f7220 */ /* 0x040fe20000410000 */
[C---:B------:R-:W-:Y:S01]  /*1b90*/  FMUL.FTZ R42, R150.reuse, R55 ;  /* 0x00000037962a7220 */ /* 0x040fe20000410000 */
[----:B------:R-:W2:Y:S01]  /*1ba0*/  @P2 LDC.64 R50, c[0x0][0x308] ;  /* 0x0000c200ff322b82 */ /* 0x000ea20000000a00 */
[C---:B------:R-:W-:Y:S01]  /*1bb0*/  FMUL.FTZ R59, R150.reuse, R59 ;  /* 0x0000003b963b7220 */ /* 0x040fe20000410000 */
[----:B------:R-:W-:Y:S01]  /*1bc0*/  FMUL.FTZ R44, R150, R53 ;  /* 0x00000035962c7220 */ /* 0x000fe20000410000 */
[----:B0-----:R-:W-:Y:S01]  /*1bd0*/  @P2 IMAD.WIDE.U32 R2, R148, 0x20, R2 ;  /* 0x0000002094022825 */ /* 0x001fe200078e0002 */
[----:B------:R-:W-:-:S03]  /*1be0*/  SEL R36, R43, R28, P3 ;  /* 0x0000001c2b247207 */ /* 0x000fc60001800000 */
[----:B------:R-:W-:Y:S01]  /*1bf0*/  @P1 FADD.FTZ R47, R8, R47 ;  /* 0x0000002f082f1221 */ /* 0x000fe20000010000 */
[----:B------:R-:W-:Y:S01]  /*1c00*/  SEL R37, R0, R29, P3 ;  /* 0x0000001d00257207 */ /* 0x000fe20001800000 */
[----:B------:R-:W-:Y:S01]  /*1c10*/  @P1 FADD.FTZ R42, R9, R42 ;  /* 0x0000002a092a1221 */ /* 0x000fe20000010000 */
[----:B------:R-:W-:Y:S01]  /*1c20*/  SEL R38, R41, R30, P3 ;  /* 0x0000001e29267207 */ /* 0x000fe20001800000 */
[----:B------:R-:W-:Y:S01]  /*1c30*/  @P1 FADD.FTZ R59, R10, R59 ;  /* 0x0000003b0a3b1221 */ /* 0x000fe20000010000 */
[----:B------:R-:W-:Y:S01]  /*1c40*/  SEL R39, R40, R31, P3 ;  /* 0x0000001f28277207 */ /* 0x000fe20001800000 */
[----:B------:R-:W-:Y:S01]  /*1c50*/  @P1 FADD.FTZ R44, R11, R44 ;  /* 0x0000002c0b2c1221 */ /* 0x000fe20000010000 */
[-CC-:B------:R-:W-:Y:S01]  /*1c60*/  FFMA.FTZ R52, R52, R160.reuse, R169.reuse ;  /* 0x000000a034347223 */ /* 0x180fe200000100a9 */
[-CC-:B------:R-:W-:Y:S01]  /*1c70*/  FFMA.FTZ R61, R61, R160.reuse, R169.reuse ;  /* 0x000000a03d3d7223 */ /* 0x180fe200000100a9 */
[-CC-:B------:R-:W-:Y:S01]  /*1c80*/  FFMA.FTZ R54, R54, R160.reuse, R169.reuse ;  /* 0x000000a036367223 */ /* 0x180fe200000100a9 */
[----:B------:R0:W-:Y:S01]  /*1c90*/  @P2 STG.E.128 desc[UR4][R2.64], R36 ;  /* 0x0000002402002986 */ /* 0x0001e2000c101d04 */
[-CC-:B------:R-:W-:Y:S01]  /*1ca0*/  FFMA.FTZ R63, R63, R160.reuse, R169.reuse ;  /* 0x000000a03f3f7223 */ /* 0x180fe200000100a9 */
[-C--:B------:R-:W-:Y:S01]  /*1cb0*/  FFMA.FTZ R64, R64, R160.reuse, R169 ;  /* 0x000000a040407223 */ /* 0x080fe200000100a9 */
[----:B------:R-:W-:Y:S01]  /*1cc0*/  FADD.FTZ R165, R58, -R165 ;  /* 0x800000a53aa57221 */ /* 0x000fe20000010000 */
[----:B------:R-:W-:Y:S01]  /*1cd0*/  FADD.FTZ R153, R153, -R52 ;  /* 0x8000003499997221 */ /* 0x000fe20000010000 */
[-C--:B------:R-:W-:Y:S01]  /*1ce0*/  FMUL.FTZ R43, R43, R149.reuse ;  /* 0x000000952b2b7220 */ /* 0x080fe20000410000 */
[----:B------:R-:W-:Y:S01]  /*1cf0*/  FMUL.FTZ R40, R40, R149 ;  /* 0x0000009528287220 */ /* 0x000fe20000410000 */
[----:B------:R-:W-:Y:S01]  /*1d00*/  FADD.FTZ R61, R56, -R61 ;  /* 0x8000003d383d7221 */ /* 0x000fe20000010000 */
[----:B------:R-:W-:Y:S01]  /*1d10*/  FADD.FTZ R155, R155, -R54 ;  /* 0x800000369b9b7221 */ /* 0x000fe20000010000 */
[----:B------:R-:W-:Y:S01]  /*1d20*/  FADD.FTZ R63, R60, -R63 ;  /* 0x8000003f3c3f7221 */ /* 0x000fe20000010000 */
[----:B------:R-:W-:Y:S01]  /*1d30*/  FADD.FTZ R157, R157, -R64 ;  /* 0x800000409d9d7221 */ /* 0x000fe20000010000 */
[-CC-:B------:R-:W-:Y:S01]  /*1d40*/  FFMA.FTZ R68, R68, R160.reuse, R169.reuse ;  /* 0x000000a044447223 */ /* 0x180fe200000100a9 */
[-CC-:B------:R-:W-:Y:S01]  /*1d50*/  FFMA.FTZ R69, R69, R160.reuse, R169.reuse ;  /* 0x000000a045457223 */ /* 0x180fe200000100a9 */
[----:B------:R-:W-:Y:S01]  /*1d60*/  FFMA.FTZ R70, R70, R160, R169 ;  /* 0x000000a046467223 */ /* 0x000fe200000100a9 */
[C---:B------:R-:W-:Y:S01]  /*1d70*/  FMUL.FTZ R165, R150.reuse, R165 ;  /* 0x000000a596a57220 */ /* 0x040fe20000410000 */
[C---:B------:R-:W-:Y:S01]  /*1d80*/  FMUL.FTZ R61, R150.reuse, R61 ;  /* 0x0000003d963d7220 */ /* 0x040fe20000410000 */
[----:B------:R-:W-:Y:S01]  /*1d90*/  FMUL.FTZ R58, R150, R155 ;  /* 0x0000009b963a7220 */ /* 0x000fe20000410000 */
[----:B------:R-:W3:Y:S01]  /*1da0*/  @P2 LDC.64 R52, c[0x0][0x308] ;  /* 0x0000c200ff342b82 */ /* 0x000ee20000000a00 */
[-C--:B0-----:R-:W-:Y:S01]  /*1db0*/  FMUL.FTZ R36, R0, R149.reuse ;  /* 0x0000009500247220 */ /* 0x081fe20000410000 */
[-C--:B------:R-:W-:Y:S01]  /*1dc0*/  FMUL.FTZ R37, R41, R149.reuse ;  /* 0x0000009529257220 */ /* 0x080fe20000410000 */
[-C--:B------:R-:W-:Y:S01]  /*1dd0*/  FMUL.FTZ R38, R47, R149.reuse ;  /* 0x000000952f267220 */ /* 0x080fe20000410000 */
[-C--:B------:R-:W-:Y:S01]  /*1de0*/  FMUL.FTZ R39, R42, R149.reuse ;  /* 0x000000952a277220 */ /* 0x080fe20000410000 */
[-C--:B------:R-:W-:Y:S01]  /*1df0*/  FMUL.FTZ R0, R59, R149.reuse ;  /* 0x000000953b007220 */ /* 0x080fe20000410000 */
[----:B------:R-:W-:Y:S01]  /*1e00*/  FMUL.FTZ R41, R44, R149 ;  /* 0x000000952c297220 */ /* 0x000fe20000410000 */
[----:B------:R-:W-:Y:S01]  /*1e10*/  F2FP.BF16.F32.PACK_AB R36, R36, R43 ;  /* 0x0000002b2424723e */ /* 0x000fe200000010ff */
[C---:B------:R-:W-:Y:S01]  /*1e20*/  FMUL.FTZ R63, R150.reuse, R63 ;  /* 0x0000003f963f7220 */ /* 0x040fe20000410000 */
[----:B------:R-:W-:Y:S01]  /*1e30*/  F2FP.BF16.F32.PACK_AB R38, R39, R38 ;  /* 0x000000262726723e */ /* 0x000fe200000010ff */
[C---:B------:R-:W-:Y:S01]  /*1e40*/  FMUL.FTZ R60, R150.reuse, R157 ;  /* 0x0000009d963c7220 */ /* 0x040fe20000410000 */
[----:B------:R-:W-:Y:S01]  /*1e50*/  F2FP.BF16.F32.PACK_AB R39, R41, R0 ;  /* 0x000000002927723e */ /* 0x000fe200000010ff */
[----:B------:R-:W-:Y:S01]  /*1e60*/  FMUL.FTZ R0, R150, R153 ;  /* 0x0000009996007220 */ /* 0x000fe20000410000 */
[----:B------:R-:W-:Y:S01]  /*1e70*/  F2FP.BF16.F32.PACK_AB R37, R40, R37 ;  /* 0x000000252825723e */ /* 0x000fe200000010ff */
[----:B-1----:R-:W-:Y:S01]  /*1e80*/  IMAD.WIDE.U32 R54, R148, 0x10, R48 ;  /* 0x0000001094367825 */ /* 0x002fe200078e0030 */
[----:B------:R-:W-:-:S03]  /*1e90*/  SEL R41, R42, R33, P3 ;  /* 0x000000212a297207 */ /* 0x000fc60001800000 */
[--C-:B------:R-:W-:Y:S01]  /*1ea0*/  FFMA.FTZ R65, R65, R160, R169.reuse ;  /* 0x000000a041417223 */ /* 0x100fe200000100a9 */
[----:B------:R-:W-:Y:S01]  /*1eb0*/  SEL R40, R47, R32, P3 ;  /* 0x000000202f287207 */ /* 0x000fe20001800000 */
[----:B------:R-:W-:Y:S01]  /*1ec0*/  FFMA.FTZ R158, R151, R160, R169 ;  /* 0x000000a0979e7223 */ /* 0x000fe200000100a9 */
[----:B------:R-:W-:Y:S01]  /*1ed0*/  SEL R42, R59, R34, P3 ;  /* 0x000000223b2a7207 */ /* 0x000fe20001800000 */
[----:B------:R-:W-:Y:S01]  /*1ee0*/  FADD.FTZ R167, R152, -R167 ;  /* 0x800000a798a77221 */ /* 0x000fe20000010000 */
[----:B------:R-:W-:Y:S01]  /*1ef0*/  SEL R43, R44, R35, P3 ;  /* 0x000000232c2b7207 */ /* 0x000fe20001800000 */
[----:B------:R-:W-:Y:S01]  /*1f00*/  FADD.FTZ R159, R159, -R68 ;  /* 0x800000449f9f7221 */ /* 0x000fe20000010000 */
[----:B------:R-:W-:Y:S01]  /*1f10*/  FADD.FTZ R69, R154, -R69 ;  /* 0x800000459a457221 */ /* 0x000fe20000010000 */
[----:B------:R-:W-:Y:S01]  /*1f20*/  FADD.FTZ R161, R161, -R70 ;  /* 0x80000046a1a17221 */ /* 0x000fe20000010000 */
[----:B------:R-:W-:Y:S01]  /*1f30*/  @P1 FADD.FTZ R165, R12, R165 ;  /* 0x000000a50ca51221 */ /* 0x000fe20000010000 */
[----:B------:R-:W-:Y:S01]  /*1f40*/  @P1 FADD.FTZ R0, R13, R0 ;  /* 0x000000000d001221 */ /* 0x000fe20000010000 */
[-C--:B------:R-:W-:Y:S01]  /*1f50*/  FFMA.FTZ R151, R172, R160.reuse, R169 ;  /* 0x000000a0ac977223 */ /* 0x080fe200000100a9 */
[----:B------:R-:W-:Y:S01]  /*1f60*/  @P1 FADD.FTZ R61, R14, R61 ;  /* 0x0000003d0e3d1221 */ /* 0x000fe20000010000 */
[----:B------:R-:W-:Y:S01]  /*1f70*/  @P1 FADD.FTZ R58, R15, R58 ;  /* 0x0000003a0f3a1221 */ /* 0x000fe20000010000 */
[----:B------:R-:W-:Y:S01]  /*1f80*/  FFMA.FTZ R160, R171, R160, R169 ;  /* 0x000000a0aba07223 */ /* 0x000fe200000100a9 */
[----:B------:R-:W-:Y:S01]  /*1f90*/  @P1 FADD.FTZ R63, R16, R63 ;  /* 0x0000003f103f1221 */ /* 0x000fe20000010000 */
[----:B------:R-:W-:Y:S01]  /*1fa0*/  @P1 FADD.FTZ R60, R17, R60 ;  /* 0x0000003c113c1221 */ /* 0x000fe20000010000 */
[----:B------:R0:W-:Y:S01]  /*1fb0*/  @P2 STG.E.128 desc[UR4][R2.64+0x10], R40 ;  /* 0x0000102802002986 */ /* 0x0001e2000c101d04 */
[----:B------:R-:W-:Y:S01]  /*1fc0*/  FADD.FTZ R65, R62, -R65 ;  /* 0x800000413e417221 */ /* 0x000fe20000010000 */
[C---:B------:R-:W-:Y:S01]  /*1fd0*/  FMUL.FTZ R167, R150.reuse, R167 ;  /* 0x000000a796a77220 */ /* 0x040fe20000410000 */
[C---:B------:R-:W-:Y:S01]  /*1fe0*/  FMUL.FTZ R64, R150.reuse, R159 ;  /* 0x0000009f96407220 */ /* 0x040fe20000410000 */
[C---:B------:R-:W-:Y:S01]  /*1ff0*/  FMUL.FTZ R69, R150.reuse, R69 ;  /* 0x0000004596457220 */ /* 0x040fe20000410000 */
[----:B------:R-:W-:Y:S01]  /*2000*/  FMUL.FTZ R66, R150, R161 ;  /* 0x000000a196427220 */ /* 0x000fe20000410000 */
[----:B------:R1:W-:Y:S01]  /*2010*/  STG.E.128 desc[UR4][R54.64], R36 ;  /* 0x0000002436007986 */ /* 0x0003e2000c101d04 */
[----:B------:R-:W-:Y:S01]  /*2020*/  FADD.FTZ R71, R71, -R158 ;  /* 0x8000009e47477221 */ /* 0x000fe20000010000 */
[----:B------:R-:W-:Y:S01]  /*2030*/  FADD.FTZ R151, R156, -R151 ;  /* 0x800000979c977221 */ /* 0x000fe20000010000 */
[----:B------:R-:W-:Y:S01]  /*2040*/  SEL R44, R165, R28, P3 ;  /* 0x0000001ca52c7207 */ /* 0x000fe20001800000 */
[----:B------:R-:W-:Y:S01]  /*2050*/  FADD.FTZ R57, R57, -R160 ;  /* 0x800000a039397221 */ /* 0x000fe20000010000 */
[----:B------:R-:W-:Y:S01]  /*2060*/  SEL R45, R0, R29, P3 ;  /* 0x0000001d002d7207 */ /* 0x000fe20001800000 */
[----:B--2---:R-:W-:Y:S01]  /*2070*/  @P2 IMAD.WIDE.U32 R50, R147, 0x20, R50 ;  /* 0x0000002093322825 */ /* 0x004fe200078e0032 */
[----:B------:R-:W-:-:S03]  /*2080*/  SEL R46, R61, R30, P3 ;  /* 0x0000001e3d2e7207 */ /* 0x000fc60001800000 */
[----:B------:R-:W-:Y:S01]  /*2090*/  FMUL.FTZ R165, R165, R149 ;  /* 0x00000095a5a57220 */ /* 0x000fe20000410000 */
[----:B------:R-:W-:Y:S01]  /*20a0*/  SEL R47, R58, R31, P3 ;  /* 0x0000001f3a2f7207 */ /* 0x000fe20001800000 */
[----:B------:R-:W-:Y:S01]  /*20b0*/  FMUL.FTZ R0, R0, R149 ;  /* 0x0000009500007220 */ /* 0x000fe20000410000 */
[----:B------:R-:W-:Y:S01]  /*20c0*/  FMUL.FTZ R65, R150, R65 ;  /* 0x0000004196417220 */ /* 0x000fe20000410000 */
[----:B0-----:R-:W-:Y:S01]  /*20d0*/  FMUL.FTZ R3, R60, R149 ;  /* 0x000000953c037220 */ /* 0x001fe20000410000 */
[----:B------:R-:W-:Y:S01]  /*20e0*/  FMUL.FTZ R62, R150, R67 ;  /* 0x00000043963e7220 */ /* 0x000fe20000410000 */
[----:B------:R-:W-:Y:S01]  /*20f0*/  @P1 FADD.FTZ R167, R20, R167 ;  /* 0x000000a714a71221 */ /* 0x000fe20000010000 */
[----:B------:R-:W-:Y:S01]  /*2100*/  @P1 FADD.FTZ R64, R21, R64 ;  /* 0x0000004015401221 */ /* 0x000fe20000010000 */
[----:B------:R-:W-:Y:S01]  /*2110*/  @P1 FADD.FTZ R69, R22, R69 ;  /* 0x0000004516451221 */ /* 0x000fe20000010000 */
[----:B------:R-:W-:Y:S01]  /*2120*/  @P1 FADD.FTZ R66, R23, R66 ;  /* 0x0000004217421221 */ /* 0x000fe20000010000 */
[----:B-1----:R-:W0:Y:S01]  /*2130*/  LDC.64 R54, c[0x0][0x210] ;  /* 0x00008400ff367b82 */ /* 0x002e220000000a00 */
[----:B------:R-:W-:Y:S01]  /*2140*/  FMUL.FTZ R38, R63, R149 ;  /* 0x000000953f267220 */ /* 0x000fe20000410000 */
[C---:B------:R-:W-:Y:S01]  /*2150*/  FMUL.FTZ R71, R150.reuse, R71 ;  /* 0x0000004796477220 */ /* 0x040fe20000410000 */
[C---:B------:R-:W-:Y:S01]  /*2160*/  FMUL.FTZ R68, R150.reuse, R151 ;  /* 0x0000009796447220 */ /* 0x040fe20000410000 */
[C---:B------:R-:W-:Y:S01]  /*2170*/  FMUL.FTZ R163, R150.reuse, R163 ;  /* 0x000000a396a37220 */ /* 0x040fe20000410000 */
[----:B------:R-:W-:Y:S01]  /*2180*/  FMUL.FTZ R150, R150, R57 ;  /* 0x0000003996967220 */ /* 0x000fe20000410000 */
[----:B------:R1:W-:Y:S01]  /*2190*/  @P2 STG.E.128 desc[UR4][R50.64], R44 ;  /* 0x0000002c32002986 */ /* 0x0003e2000c101d04 */
[----:B------:R-:W-:Y:S01]  /*21a0*/  F2FP.BF16.F32.PACK_AB R36, R0, R165 ;  /* 0x000000a50024723e */ /* 0x000fe200000010ff */
[----:B------:R-:W-:Y:S01]  /*21b0*/  @P1 FADD.FTZ R65, R18, R65 ;  /* 0x0000004112411221 */ /* 0x000fe20000010000 */
[----:B------:R-:W-:Y:S01]  /*21c0*/  F2FP.BF16.F32.PACK_AB R38, R3, R38 ;  /* 0x000000260326723e */ /* 0x000fe200000010ff */
[----:B------:R-:W-:Y:S01]  /*21d0*/  @P1 FADD.FTZ R62, R19, R62 ;  /* 0x0000003e133e1221 */ /* 0x000fe20000010000 */
[-C--:B------:R-:W-:Y:S01]  /*21e0*/  FMUL.FTZ R3, R64, R149.reuse ;  /* 0x0000009540037220 */ /* 0x080fe20000410000 */
[-C--:B------:R-:W-:Y:S01]  /*21f0*/  FMUL.FTZ R0, R66, R149.reuse ;  /* 0x0000009542007220 */ /* 0x080fe20000410000 */
[----:B------:R-:W-:Y:S01]  /*2200*/  @P1 FADD.FTZ R71, R24, R71 ;  /* 0x0000004718471221 */ /* 0x000fe20000010000 */
[----:B------:R-:W-:Y:S01]  /*2210*/  @P1 FADD.FTZ R68, R25, R68 ;  /* 0x0000004419441221 */ /* 0x000fe20000010000 */
[----:B------:R-:W-:Y:S01]  /*2220*/  @P1 FADD.FTZ R163, R26, R163 ;  /* 0x000000a31aa31221 */ /* 0x000fe20000010000 */
[----:B------:R-:W-:Y:S01]  /*2230*/  @P1 FADD.FTZ R150, R27, R150 ;  /* 0x000000961b961221 */ /* 0x000fe20000010000 */
[-C--:B------:R-:W-:Y:S01]  /*2240*/  FMUL.FTZ R61, R61, R149.reuse ;  /* 0x000000953d3d7220 */ /* 0x080fe20000410000 */
[-C--:B------:R-:W-:Y:S01]  /*2250*/  FMUL.FTZ R58, R58, R149.reuse ;  /* 0x000000953a3a7220 */ /* 0x080fe20000410000 */
[-C--:B------:R-:W-:Y:S01]  /*2260*/  FMUL.FTZ R39, R65, R149.reuse ;  /* 0x0000009541277220 */ /* 0x080fe20000410000 */
[----:B------:R-:W-:Y:S01]  /*2270*/  FMUL.FTZ R2, R62, R149 ;  /* 0x000000953e027220 */ /* 0x000fe20000410000 */
[----:B------:R-:W-:Y:S01]  /*2280*/  SEL R40, R63, R32, P3 ;  /* 0x000000203f287207 */ /* 0x000fe20001800000 */
[----:B------:R-:W-:Y:S01]  /*2290*/  IMAD.WIDE.U32 R56, R147, 0x10, R48 ;  /* 0x0000001093387825 */ /* 0x000fe200078e0030 */
[----:B------:R-:W-:-:S03]  /*22a0*/  SEL R41, R60, R33, P3 ;  /* 0x000000213c297207 */ /* 0x000fc60001800000 */
[-C--:B-1----:R-:W-:Y:S01]  /*22b0*/  FMUL.FTZ R44, R167, R149.reuse ;  /* 0x00000095a72c7220 */ /* 0x082fe20000410000 */
[-C--:B------:R-:W-:Y:S01]  /*22c0*/  FMUL.FTZ R45, R69, R149.reuse ;  /* 0x00000095452d7220 */ /* 0x080fe20000410000 */
[-C--:B------:R-:W-:Y:S01]  /*22d0*/  FMUL.FTZ R46, R71, R149.reuse ;  /* 0x00000095472e7220 */ /* 0x080fe20000410000 */
[----:B------:R-:W-:Y:S01]  /*22e0*/  FMUL.FTZ R47, R163, R149 ;  /* 0x00000095a32f7220 */ /* 0x000fe20000410000 */
[----:B------:R-:W-:Y:S01]  /*22f0*/  SEL R42, R65, R34, P3 ;  /* 0x00000022412a7207 */ /* 0x000fe20001800000 */
[----:B---3--:R-:W-:Y:S01]  /*2300*/  @P2 IMAD.WIDE.U32 R52, R146, 0x20, R52 ;  /* 0x0000002092342825 */ /* 0x008fe200078e0034 */
[----:B------:R-:W-:-:S03]  /*2310*/  F2FP.BF16.F32.PACK_AB R44, R3, R44 ;  /* 0x0000002c032c723e */ /* 0x000fc600000010ff */
[----:B------:R-:W-:Y:S01]  /*2320*/  FMUL.FTZ R3, R68, R149 ;  /* 0x0000009544037220 */ /* 0x000fe20000410000 */
[----:B------:R-:W-:Y:S01]  /*2330*/  F2FP.BF16.F32.PACK_AB R45, R0, R45 ;  /* 0x0000002d002d723e */ /* 0x000fe200000010ff */
[----:B------:R-:W-:Y:S01]  /*2340*/  FMUL.FTZ R0, R150, R149 ;  /* 0x0000009596007220 */ /* 0x000fe20000410000 */
[----:B------:R-:W-:Y:S01]  /*2350*/  SEL R43, R62, R35, P3 ;  /* 0x000000233e2b7207 */ /* 0x000fe20001800000 */
[----:B------:R-:W-:Y:S01]  /*2360*/  IMAD.WIDE.U32 R48, R146, 0x10, R48 ;  /* 0x0000001092307825 */ /* 0x000fe200078e0030 */
[----:B------:R-:W-:Y:S02]  /*2370*/  F2FP.BF16.F32.PACK_AB R37, R58, R61 ;  /* 0x0000003d3a25723e */ /* 0x000fe400000010ff */
[----:B------:R-:W-:Y:S01]  /*2380*/  F2FP.BF16.F32.PACK_AB R39, R2, R39 ;  /* 0x000000270227723e */ /* 0x000fe200000010ff */
[----:B------:R1:W-:Y:S01]  /*2390*/  @P2 STG.E.128 desc[UR4][R50.64+0x10], R40 ;  /* 0x0000102832002986 */ /* 0x0003e2000c101d04 */
[----:B------:R-:W-:Y:S02]  /*23a0*/  SEL R28, R167, R28, P3 ;  /* 0x0000001ca71c7207 */ /* 0x000fe40001800000 */
[----:B------:R-:W-:Y:S01]  /*23b0*/  SEL R29, R64, R29, P3 ;  /* 0x0000001d401d7207 */ /* 0x000fe20001800000 */
[----:B------:R1:W-:Y:S01]  /*23c0*/  STG.E.128 desc[UR4][R56.64], R36 ;  /* 0x0000002438007986 */ /* 0x0003e2000c101d04 */
[----:B------:R-:W-:-:S02]  /*23d0*/  SEL R30, R69, R30, P3 ;  /* 0x0000001e451e7207 */ /* 0x000fc40001800000 */
[----:B------:R-:W-:Y:S02]  /*23e0*/  SEL R31, R66, R31, P3 ;  /* 0x0000001f421f7207 */ /* 0x000fe40001800000 */
[----:B------:R-:W-:Y:S02]  /*23f0*/  SEL R32, R71, R32, P3 ;  /* 0x0000002047207207 */ /* 0x000fe40001800000 */
[----:B------:R-:W-:Y:S01]  /*2400*/  SEL R33, R68, R33, P3 ;  /* 0x0000002144217207 */ /* 0x000fe20001800000 */
[----:B------:R1:W-:Y:S01]  /*2410*/  @P2 STG.E.128 desc[UR4][R52.64], R28 ;  /* 0x0000001c34002986 */ /* 0x0003e2000c101d04 */
[----:B------:R-:W-:Y:S02]  /*2420*/  SEL R34, R163, R34, P3 ;  /* 0x00000022a3227207 */ /* 0x000fe40001800000 */
[----:B------:R-:W-:Y:S02]  /*2430*/  SEL R35, R150, R35, P3 ;  /* 0x0000002396237207 */ /* 0x000fe40001800000 */
[----:B------:R-:W-:-:S02]  /*2440*/  F2FP.BF16.F32.PACK_AB R46, R3, R46 ;  /* 0x0000002e032e723e */ /* 0x000fc400000010ff */
[----:B------:R-:W-:Y:S01]  /*2450*/  F2FP.BF16.F32.PACK_AB R47, R0, R47 ;  /* 0x0000002f002f723e */ /* 0x000fe200000010ff */
[----:B------:R1:W-:Y:S01]  /*2460*/  @P2 STG.E.128 desc[UR4][R52.64+0x10], R32 ;  /* 0x0000102034002986 */ /* 0x0003e2000c101d04 */
[----:B0-----:R-:W-:-:S03]  /*2470*/  LEA R119, R54, R119, 0x2 ;  /* 0x0000007736777211 */ /* 0x001fc600078e10ff */
[----:B------:R1:W-:Y:S01]  /*2480*/  STG.E.128 desc[UR4][R48.64], R44 ;  /* 0x0000002c30007986 */ /* 0x0003e2000c101d04 */
[----:B------:R-:W-:-:S13]  /*2490*/  ISETP.GE.AND P1, PT, R119, R55, PT ;  /* 0x000000377700720c */ /* 0x000fda0003f26270 */
[----:B------:R-:W-:Y:S05]  /*24a0*/  @!P1 BRA `(.L_x_3792) ;  /* 0xffffffe000989947 */ /* 0x000fea000383ffff */
[----:B------:R-:W-:Y:S05]  /*24b0*/  BSYNC B1 ;  /* 0x0000000000017941 */ /* 0x000fea0003800000 */
.L_x_3790:
        /* <DEDUP_REMOVED lines=16> */
[----:B-1----:R-:W-:Y:S02]  /*25c0*/  MOV R28, R86 ;  /* 0x00000056001c7202 */ /* 0x002fe40000000f00 */
        /* <DEDUP_REMOVED lines=29> */
.L_x_3789:
[----:B------:R-:W-:Y:S05]  /*27a0*/  BSYNC B0 ;  /* 0x0000000000007941 */ /* 0x000fea0003800000 */
.L_x_3787:
        /* <DEDUP_REMOVED lines=76> */
[----:B------:R-:W-:Y:S02]  /*2c70*/  IADD3.X R3, RZ, RZ, RZ, P0, !PT ;  /* 0x000000ffff037210 */ /* 0x000fe400007fe4ff */
[----:B------:R-:W-:Y:S01]  /*2c80*/  STS.128 [R0+0x810], R36 ;  /* 0x0008102400007388 */ /* 0x000fe20000000c00 */
[----:B------:R-:W-:Y:S01]  /*2c90*/  BAR.SYNC.DEFER_BLOCKING 0x0 ;  /* 0x0000000000007b1d */ /* 0x000fe20000010000 */
[C---:B0-----:R-:W-:Y:S02]  /*2ca0*/  SHF.L.U64.HI R20, R72.reuse, 0x2, R3 ;  /* 0x0000000248147819 */ /* 0x041fe40000010203 */
        /* <DEDUP_REMOVED lines=66> */
.L_x_3791:
        /* <DEDUP_REMOVED lines=8> */
.L_x_3794:
[----:B------:R-:W-:Y:S05]  /*3150*/  BSYNC B2 ;  /* 0x0000000000027941 */ /* 0x000fea0003800000 */
.L_x_3793:
        /* <DEDUP_REMOVED lines=8> */
.L_x_3795:
[----:B------:R-:W-:Y:S01]  /*31e0*/  FADD.FTZ R73, R76, R59 ;  /* 0x0000003b4c497221 */ /* 0x000fe20000010000 */
[----:B------:R-:W-:Y:S02]  /*31f0*/  MOV R76, R92 ;  /* 0x0000005c004c7202 */ /* 0x000fe40000000f00 */
[----:B------:R-:W-:Y:S01]  /*3200*/  MOV R92, R160 ;  /* 0x000000a0005c7202 */ /* 0x000fe20000000f00 */
[----:B------:R-:W-:Y:S01]  /*3210*/  HFMA2.MMA R174, -RZ, RZ, 0, 1.1920928955078125e-07 ;  /* 0x00000002ffae7435 */ /* 0x000fe200000001ff */
[----:B------:R-:W-:Y:S02]  /*3220*/  MOV R175, R73 ;  /* 0x0000004900af7202 */ /* 0x000fe40000000f00 */
[----:B------:R-:W-:-:S08]  /*3230*/  MOV R59, R173 ;  /* 0x000000ad003b7202 */ /* 0x000fd00000000f00 */
[----:B------:R-:W-:Y:S05]  /*3240*/  WARPSYNC.COLLECTIVE R170, `(.L_x_3796) ;  /* 0x00000000aa087348 */ /* 0x000fea0003c00000 */
[----:B------:R0:W1:Y:S02]  /*3250*/  SHFL.BFLY P1, R173, R175, R174, R177 ;  /* 0x0c0000aeafad7389 */ /* 0x00006400000200b1 */
[----:B01----:R-:W-:Y:S01]  /*3260*/  ENDCOLLECTIVE ;  /* 0x000000000000791b */ /* 0x003fe20003800000 */
.L_x_3796:
[----:B------:R-:W-:-:S05]  /*3270*/  FADD.FTZ R59, R74, R59 ;  /* 0x0000003b4a3b7221 */ /* 0x000fca0000010000 */
[----:B------:R-:W-:Y:S02]  /*3280*/  MOV R175, R59 ;  /* 0x0000003b00af7202 */ /* 0x000fe40000000f00 */
[----:B------:R-:W-:-:S07]  /*3290*/  MOV R78, R173 ;  /* 0x000000ad004e7202 */ /* 0x000fce0000000f00 */
[----:B------:R-:W-:Y:S05]  /*32a0*/  WARPSYNC.COLLECTIVE R170, `(.L_x_3797) ;  /* 0x00000000aa087348 */ /* 0x000fea0003c00000 */
[----:B------:R0:W1:Y:S02]  /*32b0*/  SHFL.BFLY P1, R173, R175, R174, R177 ;  /* 0x0c0000aeafad7389 */ /* 0x00006400000200b1 */
[----:B01----:R-:W-:Y:S01]  /*32c0*/  ENDCOLLECTIVE ;  /* 0x000000000000791b */ /* 0x003fe20003800000 */
.L_x_3797:
        /* <DEDUP_REMOVED lines=8> */
.L_x_3798:
[----:B------:R-:W-:-:S05]  /*3350*/  FADD.FTZ R78, R59, R78 ;  /* 0x0000004e3b4e7221 */ /* 0x000fca0000010000 */
[----:B------:R-:W-:Y:S02]  /*3360*/  MOV R175, R78 ;  /* 0x0000004e00af7202 */ /* 0x000fe40000000f00 */
[----:B------:R-:W-:-:S07]  /*3370*/  MOV R164, R173 ;  /* 0x000000ad00a47202 */ /* 0x000fce0000000f00 */
[----:B------:R-:W-:Y:S05]  /*3380*/  WARPSYNC.COLLECTIVE R170, `(.L_x_3799) ;  /* 0x00000000aa087348 */ /* 0x000fea0003c00000 */
[----:B------:R0:W1:Y:S02]  /*3390*/  SHFL.BFLY P1, R173, R175, R174, R177 ;  /* 0x0c0000aeafad7389 */ /* 0x00006400000200b1 */
[----:B01----:R-:W-:Y:S01]  /*33a0*/  ENDCOLLECTIVE ;  /* 0x000000000000791b */ /* 0x003fe20003800000 */
.L_x_3799:
        /* <DEDUP_REMOVED lines=8> */
.L_x_3800:
        /* <DEDUP_REMOVED lines=8> */
.L_x_3801:
[----:B------:R-:W-:Y:S01]  /*34b0*/  FADD.FTZ R169, R164, R169 ;  /* 0x000000a9a4a97221 */ /* 0x000fe20000010000 */
[----:B------:R-:W-:-:S04]  /*34c0*/  HFMA2.MMA R174, -RZ, RZ, 0, 9.5367431640625e-07 ;  /* 0x00000010ffae7435 */ /* 0x000fc800000001ff */
[----:B------:R-:W-:Y:S02]  /*34d0*/  MOV R175, R169 ;  /* 0x000000a900af7202 */ /* 0x000fe40000000f00 */
[----:B------:R-:W-:-:S07]  /*34e0*/  MOV R74, R173 ;  /* 0x000000ad004a7202 */ /* 0x000fce0000000f00 */
[----:B------:R-:W-:Y:S05]  /*34f0*/  WARPSYNC.COLLECTIVE R170, `(.L_x_3802) ;  /* 0x00000000aa087348 */ /* 0x000fea0003c00000 */
[----:B------:R0:W1:Y:S02]  /*3500*/  SHFL.BFLY P1, R173, R175, R174, R177 ;  /* 0x0c0000aeafad7389 */ /* 0x00006400000200b1 */
[----:B01----:R-:W-:Y:S01]  /*3510*/  ENDCOLLECTIVE ;  /* 0x000000000000791b */ /* 0x003fe20003800000 */
.L_x_3802:
[----:B------:R-:W-:Y:S01]  /*3520*/  FADD.FTZ R168, R167, R74 ;  /* 0x0000004aa7a87221 */ /* 0x000fe20000010000 */
[----:B------:R-:W-:-:S04]  /*3530*/  MOV R74, R162 ;  /* 0x000000a2004a7202 */ /* 0x000fc80000000f00 */
[----:B------:R-:W-:Y:S02]  /*3540*/  MOV R175, R168 ;  /* 0x000000a800af7202 */ /* 0x000fe40000000f00 */
[----:B------:R-:W-:-:S07]  /*3550*/  MOV R158, R173 ;  /* 0x000000ad009e7202 */ /* 0x000fce0000000f00 */
[----:B------:R-:W-:Y:S05]  /*3560*/  WARPSYNC.COLLECTIVE R170, `(.L_x_3803) ;  /* 0x00000000aa087348 */ /* 0x000fea0003c00000 */
[----:B------:R0:W1:Y:S02]  /*3570*/  SHFL.BFLY P1, R173, R175, R174, R177 ;  /* 0x0c0000aeafad7389 */ /* 0x00006400000200b1 */
[----:B01----:R-:W-:Y:S01]  /*3580*/  ENDCOLLECTIVE ;  /* 0x000000000000791b */ /* 0x003fe20003800000 */
.L_x_3803:
[----:B------:R-:W-:Y:S01]  /*3590*/  MOV R59, R173 ;  /* 0x000000ad003b7202 */ /* 0x000fe20000000f00 */
[----:B------:R-:W-:Y:S06]  /*35a0*/  BRA `(.L_x_3804) ;  /* 0xffffffe000c87947 */ /* 0x000fec000383ffff */
.L_x_3805:
        /* <DEDUP_REMOVED lines=13> */
.L_x_11717:


//--------------------- .text._ZN10layer_norm13ln_bwd_kernelINS_13Kernel_traitsI13__nv_bfloat16S2_fS2_fjLj768ELj1ELj4ELj1ELj16ENS_18Kernel_traits_baseILj768ES2_S2_fS2_fjLj128EEEEELb0ELb0ELb1ELb0EEEvNS_9BwdParamsE --------------------------
	.section	.text._ZN10layer_norm13ln_bwd_kernelINS_13Kernel_traitsI13__nv_bfloat16S2_fS2_fjLj768ELj1ELj4ELj1ELj16ENS_18Kernel_traits_baseILj768ES2_S2_fS2_fjLj128EEEEELb0ELb0ELb1ELb0EEEvNS_9BwdParamsE,"ax",@progbits
	.align	128
        .global         _ZN10layer_norm13ln_bwd_kernelINS_13Kernel_traitsI13__nv_bfloat16S2_fS2_fjLj768ELj1ELj4ELj1ELj16ENS_18Kernel_traits_baseILj768ES2_S2_fS2_fjLj128EEEEELb0ELb0ELb1ELb0EEEvNS_9BwdParamsE
        .type           _ZN10layer_norm13ln_bwd_kernelINS_13Kernel_traitsI13__nv_bfloat16S2_fS2_fjLj768ELj1ELj4ELj1ELj16ENS_18Kernel_traits_baseILj768ES2_S2_fS2_fjLj128EEEEELb0ELb0ELb1ELb0EEEvNS_9BwdParamsE,@function
        .size           _ZN10layer_norm13ln_bwd_kernelINS_13Kernel_traitsI13__nv_bfloat16S2_fS2_fjLj768ELj1ELj4ELj1ELj16ENS_18Kernel_traits_baseILj768ES2_S2_fS2_fjLj128EEEEELb0ELb0ELb1ELb0EEEvNS_9BwdParamsE,(.L_x_11718 - _ZN10layer_norm13ln_bwd_kernelINS_13Kernel_traitsI13__nv_bfloat16S2_fS2_fjLj768ELj1ELj4ELj1ELj16ENS_18Kernel_traits_baseILj768ES2_S2_fS2_fjLj128EEEEELb0ELb0ELb1ELb0EEEvNS_9BwdParamsE)
        .other          _ZN10layer_norm13ln_bwd_kernelINS_13Kernel_traitsI13__nv_bfloat16S2_fS2_fjLj768ELj1ELj4ELj1ELj16ENS_18Kernel_traits_baseILj768ES2_S2_fS2_fjLj128EEEEELb0ELb0ELb1ELb0EEEvNS_9BwdParamsE,@"STO_CUDA_ENTRY STV_DEFAULT"
_ZN10layer_norm13ln_bwd_kernelINS_13Kernel_traitsI13__nv_bfloat16S2_fS2_fjLj768ELj1ELj4ELj1ELj16ENS_18Kernel_traits_baseILj768ES2_S2_fS2_fjLj128EEEEELb0ELb0ELb1ELb0EEEvNS_9BwdParamsE:
.text._ZN10layer_norm13ln_bwd_kernelINS_13Kernel_traitsI13__nv_bfloat16S2_fS2_fjLj768ELj1ELj4ELj1ELj16ENS_18Kernel_traits_baseILj768ES2_S2_fS2_fjLj128EEEEELb0ELb0ELb1ELb0EEEvNS_9BwdParamsE:
        /* <DEDUP_REMOVED lines=28> */
[----:B--2---:R-:W-:-:S04]  /*01c0*/  @P2 IMAD.WIDE.U32 R8, R13, 0x10, R6 ;  /* 0x000000100d082825 */ /* 0x004fc800078e0006 */
[----:B------:R-:W-:Y:S01]  /*01d0*/  @P2 VIADD R13, R13, 0x20 ;  /* 0x000000200d0d2836 */ /* 0x000fe20000000000 */
[----:B------:R0:W5:Y:S03]  /*01e0*/  @P2 LDG.E.128 R56, desc[UR4][R8.64] ;  /* 0x0000000408382981 */ /* 0x000166000c1e1d00 */
        /* <DEDUP_REMOVED lines=23> */
[----:B0-----:R-:W-:Y:S02]  /*0360*/  CS2R R8, SRZ ;  /* 0x0000000000087805 */ /* 0x001fe4000001ff00 */
[----:B------:R-:W-:Y:S02]  /*0370*/  CS2R R10, SRZ ;  /* 0x00000000000a7805 */ /* 0x000fe4000001ff00 */
[----:B------:R-:W-:-:S02]  /*0380*/  CS2R R4, SRZ ;  /* 0x0000000000047805 */ /* 0x000fc4000001ff00 */
[----:B-1----:R-:W-:Y:S01]  /*0390*/  CS2R R6, SRZ ;  /* 0x0000000000067805 */ /* 0x002fe2000001ff00 */
[----:B------:R-:W-:Y:S06]  /*03a0*/  @P0 BRA `(.L_x_3807) ;  /* 0x00000034006c0947 */ /* 0x000fec0003800000 */
        /* <DEDUP_REMOVED lines=20> */
[----:B------:R-:W-:-:S02]  /*04f0*/  @P2 PRMT R123, R57, 0x7632, R123 ;  /* 0x00007632397b2816 */ /* 0x000fc4000000007b */
[----:B------:R-:W-:Y:S02]  /*0500*/  @P2 PRMT R125, R59, 0x7632, R125 ;  /* 0x000076323b7d2816 */ /* 0x000fe4000000007d */
[----:B------:R-:W-:Y:S02]  /*0510*/  @P3 PRMT R126, R60, 0x7632, R126 ;  /* 0x000076323c7e3816 */ /* 0x000fe4000000007e */
[----:B------:R-:W-:Y:S02]  /*0520*/  @P3 PRMT R128, R62, 0x7632, R128 ;  /* 0x000076323e803816 */ /* 0x000fe40000000080 */
[----:B------:R-:W-:Y:S02]  /*0530*/  @P3 PRMT R129, R63, 0x7632, R129 ;  /* 0x000076323f813816 */ /* 0x000fe40000000081 */
[----:B------:R-:W-:Y:S02]  /*0540*/  ISETP.LT.U32.OR P0, PT, R3, 0x60, !P0 ;  /* 0x000000600300780c */ /* 0x000fe40004701470 */
        /* <DEDUP_REMOVED lines=8> */
[----:B------:R-:W-:Y:S02]  /*05d0*/  P2R R186, PR, RZ, 0x1 ;  /* 0x00000001ffba7803 */ /* 0x000fe40000000000 */
        /* <DEDUP_REMOVED lines=8> */
.L_x_3876:
[----:B------:R-:W0:Y:S08]  /*0660*/  LDC.64 R90, c[0x0][0x288] ;  /* 0x0000a200ff5a7b82 */ /* 0x000e300000000a00 */
[----:B-1----:R-:W1:Y:S08]  /*0670*/  LDC.64 R88, c[0x0][0x258] ;  /* 0x00009600ff587b82 */ /* 0x002e700000000a00 */
[----:B--2---:R-:W2:Y:S01]  /*0680*/  LDC.64 R92, c[0x0][0x280] ;  /* 0x0000a000ff5c7b82 */ /* 0x004ea20000000a00 */
        /* <DEDUP_REMOVED lines=22> */
[----:B------:R0:W5:Y:S04]  /*07f0*/  LDG.E.128 R52, desc[UR4][R102.64] ;  /* 0x0000000466347981 */ /* 0x000168000c1e1d00 */
[----:B------:R0:W5:Y:S02]  /*0800*/  LDG.E.128 R56, desc[UR4][R102.64+0x10] ;  /* 0x0000100466387981 */ /* 0x000164000c1e1d00 */
.L_x_3812:
[----:B------:R-:W-:-:S07]  /*0810*/  IADD3 R91, R131, 0x20, RZ ;  /* 0x00000020835b7810 */ /* 0x000fce0007ffe0ff */
.L_x_3811:
[----:B------:R-:W-:Y:S05]  /*0820*/  BSYNC B2 ;  /* 0x0000000000027941 */ /* 0x000fea0003800000 */
.L_x_3810:
[----:B------:R-:W-:Y:S04]  /*0830*/  BSSY B2, `(.L_x_3813) ;  /* 0x0000009000027945 */ /* 0x000fe80003800000 */
[----:B------:R-:W-:Y:S05]  /*0840*/  @!P2 BRA `(.L_x_3814) ;  /* 0x00000000001ca947 */ /* 0x000fea0003800000 */
[----:B------:R-:W-:-:S04]  /*0850*/  ISETP.NE.U32.AND P0, PT, RZ, UR12, PT ;  /* 0x0000000cff007c0c */ /* 0x000fc8000bf05070 */
[----:B------:R-:W-:-:S13]  /*0860*/  ISETP.NE.AND.EX P0, PT, RZ, UR13, PT, P0 ;  /* 0x0000000dff007c0c */ /* 0x000fda000bf05300 */
[----:B------:R-:W-:Y:S05]  /*0870*/  @!P0 BRA `(.L_x_3815) ;  /* 0x00000000000c8947 */ /* 0x000fea0003800000 */
[----:B------:R-:W-:-:S05]  /*0880*/  IMAD.WIDE.U32 R88, R91, 0x20, R100 ;  /* 0x000000205b587825 */ /* 0x000fca00078e0064 */
[----:B------:R1:W5:Y:S04]  /*0890*/  LDG.E.128 R60, desc[UR4][R88.64] ;  /* 0x00000004583c7981 */ /* 0x000368000c1e1d00 */
[----:B------:R1:W5:Y:S02]  /*08a0*/  LDG.E.128 R64, desc[UR4][R88.64+0x10] ;  /* 0x0000100458407981 */ /* 0x000364000c1e1d00 */
.L_x_3815:
[----:B------:R-:W-:-:S07]  /*08b0*/  VIADD R91, R91, 0x20 ;  /* 0x000000205b5b7836 */ /* 0x000fce0000000000 */
.L_x_3814:
[----:B------:R-:W-:Y:S05]  /*08c0*/  BSYNC B2 ;  /* 0x0000000000027941 */ /* 0x000fea0003800000 */
.L_x_3813:
[----:B------:R-:W-:Y:S01]  /*08d0*/  ISETP.NE.AND P0, PT, R186, RZ, PT ;  /* 0x000000ffba00720c */ /* 0x000fe20003f05270 */
[----:B------:R-:W-:Y:S01]  /*08e0*/  HFMA2.MMA R185, -RZ, RZ, 0, 0 ;  /* 0x00000000ffb97435 */ /* 0x000fe200000001ff */
[----:B------:R-:W-:-:S11]  /*08f0*/  MOV R182, RZ ;  /* 0x000000ff00b67202 */ /* 0x000fd60000000f00 */
[----:B------:R-:W-:Y:S05]  /*0900*/  @P0 BRA `(.L_x_3816) ;  /* 0x0000001000300947 */ /* 0x000fea0003800000 */
[----:B------:R-:W-:-:S05]  /*0910*/  IMAD.WIDE.U32 R100, R91, 0x20, R100 ;  /* 0x000000205b647825 */ /* 0x000fca00078e0064 */
[----:B------:R2:W5:Y:S04]  /*0920*/  LDG.E.128 R68, desc[UR4][R100.64] ;  /* 0x0000000464447981 */ /* 0x000568000c1e1d00 */
[----:B------:R2:W5:Y:S01]  /*0930*/  LDG.E.128 R72, desc[UR4][R100.64+0x10] ;  /* 0x0000100464487981 */ /* 0x000562000c1e1d00 */
[----:B------:R-:W-:Y:S05]  /*0940*/  BRA `(.L_x_3816) ;  /* 0x0000001000207947 */ /* 0x000fea0003800000 */
.L_x_3809:
[----:B------:R-:W0:Y:S02]  /*0950*/  LDC.64 R88, c[0x0][0x250] ;  /* 0x00009400ff587b82 */ /* 0x000e240000000a00 */
[----:B0-----:R-:W-:-:S06]  /*0960*/  IMAD.WIDE R88, R117, 0x4, R88 ;  /* 0x0000000475587825 */ /* 0x001fcc00078e0258 */
[----:B------:R-:W2:Y:S01]  /*0970*/  LDG.E R88, desc[UR4][R88.64] ;  /* 0x0000000458587981 */ /* 0x000ea2000c1e1900 */
[----:B------:R-:W-:Y:S01]  /*0980*/  VIADD R91, R91, 0xffffffff ;  /* 0xffffffff5b5b7836 */ /* 0x000fe20000000000 */
[----:B------:R-:W-:Y:S01]  /*0990*/  ISETP.NE.AND P0, PT, R184, RZ, PT ;  /* 0x000000ffb800720c */ /* 0x000fe20003f05270 */
[----:B------:R-:W-:Y:S01]  /*09a0*/  BSSY B2, `(.L_x_3817) ;  /* 0x000005c000027945 */ /* 0x000fe20003800000 */
[----:B------:R-:W-:Y:S01]  /*09b0*/  HFMA2.MMA R185, -RZ, RZ, 0, 0 ;  /* 0x00000000ffb97435 */ /* 0x000fe200000001ff */
[----:B------:R-:W-:Y:S01]  /*09c0*/  IMAD R91, R91, R0, RZ ;  /* 0x000000005b5b7224 */ /* 0x000fe200078e02ff */
[----:B------:R-:W-:Y:S01]  /*09d0*/  MOV R182, RZ ;  /* 0x000000ff00b67202 */ /* 0x000fe20000000f00 */
        /* <DEDUP_REMOVED lines=9> */
[----:B0-----:R-:W-:-:S05]  /*0a70*/  IMAD.WIDE.U32 R148, R131, 0x20, R148 ;  /* 0x0000002083947825 */ /* 0x001fca00078e0094 */
[----:B------:R-:W2:Y:S01]  /*0a80*/  LDG.E.128 R88, desc[UR4][R148.64] ;  /* 0x0000000494587981 */ /* 0x000ea2000c1e1d00 */
[----:B-1----:R-:W-:-:S03]  /*0a90*/  IMAD.WIDE.U32 R92, R181, 0x10, R92 ;  /* 0x00000010b55c7825 */ /* 0x002fc600078e005c */
[----:B------:R0:W3:Y:S04]  /*0aa0*/  LDG.E.128 R96, desc[UR4][R148.64+0x10] ;  /* 0x0000100494607981 */ /* 0x0000e8000c1e1d00 */
[----:B------:R-:W4:Y:S01]  /*0ab0*/  LDG.E.128 R92, desc[UR4][R92.64] ;  /* 0x000000045c5c7981 */ /* 0x000f22000c1e1d00 */
[----:B------:R-:W-:-:S04]  /*0ac0*/  ISETP.NE.U32.AND P0, PT, RZ, UR12, PT ;  /* 0x0000000cff007c0c */ /* 0x000fc8000bf05070 */
[----:B------:R-:W-:-:S13]  /*0ad0*/  ISETP.NE.AND.EX P0, PT, RZ, UR13, PT, P0 ;  /* 0x0000000dff007c0c */ /* 0x000fda000bf05300 */
[----:B------:R-:W5:Y:S04]  /*0ae0*/  @P0 LDG.E.128 R52, desc[UR4][R102.64] ;  /* 0x0000000466340981 */ /* 0x000f68000c1e1d00 */
[----:B------:R3:W5:Y:S01]  /*0af0*/  @P0 LDG.E.128 R56, desc[UR4][R102.64+0x10] ;  /* 0x0000100466380981 */ /* 0x000762000c1e1d00 */
[----:B------:R-:W-:Y:S01]  /*0b00*/  VIADD R183, R131, 0x20 ;  /* 0x0000002083b77836 */ /* 0x000fe20000000000 */
[----:B------:R-:W-:Y:S01]  /*0b10*/  IADD3 R181, R181, 0x20, RZ ;  /* 0x00000020b5b57810 */ /* 0x000fe20007ffe0ff */
[C-C-:B--2---:R-:W-:Y:S01]  /*0b20*/  FADD.FTZ R3, -R180.reuse, R88.reuse ;  /* 0x00000058b4037221 */ /* 0x144fe20000010100 */
[----:B------:R-:W-:Y:S01]  /*0b30*/  FADD.FTZ R151, -R180, R89 ;  /* 0x00000059b4977221 */ /* 0x000fe20000010100 */
[C---:B----4-:R-:W-:Y:S02]  /*0b40*/  PRMT R88, R92.reuse, 0x7632, R88 ;  /* 0x000076325c587816 */ /* 0x050fe40000000058 */
[----:B------:R-:W-:Y:S01]  /*0b50*/  SHF.L.U32 R89, R92, 0x10, RZ ;  /* 0x000000105c597819 */ /* 0x000fe200000006ff */
[----:B0----5:R-:W-:Y:S01]  /*0b60*/  FMUL.FTZ R148, R130, R151 ;  /* 0x0000009782947220 */ /* 0x021fe20000410000 */
[----:B------:R-:W-:Y:S01]  /*0b70*/  SHF.L.U32 R88, R88, 0x10, RZ ;  /* 0x0000001058587819 */ /* 0x000fe200000006ff */
[----:B------:R-:W-:-:S02]  /*0b80*/  FMUL.FTZ R3, R130, R3 ;  /* 0x0000000382037220 */ /* 0x000fc40000410000 */
[-C--:B------:R-:W-:Y:S01]  /*0b90*/  FMUL.FTZ R152, R104, R89.reuse ;  /* 0x0000005968987220 */ /* 0x080fe20000410000 */
[C-C-:B------:R-:W-:Y:S01]  /*0ba0*/  FADD.FTZ R153, -R180.reuse, R90.reuse ;  /* 0x0000005ab4997221 */ /* 0x140fe20000010100 */
[C---:B------:R-:W-:Y:S01]  /*0bb0*/  FADD.FTZ R91, -R180.reuse, R91 ;  /* 0x0000005bb45b7221 */ /* 0x040fe20000010100 */
[----:B------:R-:W-:Y:S01]  /*0bc0*/  PRMT R90, R93, 0x7632, R90 ;  /* 0x000076325d5a7816 */ /* 0x000fe2000000005a */
[----:B---3--:R-:W-:Y:S01]  /*0bd0*/  FADD.FTZ R103, -R180, R98 ;  /* 0x00000062b4677221 */ /* 0x008fe20000010100 */
[-C--:B------:R-:W-:Y:S01]  /*0be0*/  FFMA.FTZ R49, R148, R88.reuse, R49 ;  /* 0x0000005894317223 */ /* 0x080fe20000010031 */
[----:B------:R-:W-:Y:S01]  /*0bf0*/  FADD.FTZ R25, R25, R88 ;  /* 0x0000005819197221 */ /* 0x000fe20000010000 */
[----:B------:R-:W-:Y:S01]  /*0c00*/  FMUL.FTZ R155, R118, R88 ;  /* 0x00000058769b7220 */ /* 0x000fe20000410000 */
[----:B------:R-:W-:Y:S01]  /*0c10*/  SHF.L.U32 R93, R93, 0x10, RZ ;  /* 0x000000105d5d7819 */ /* 0x000fe200000006ff */
[----:B------:R-:W-:Y:S01]  /*0c20*/  FADD.FTZ R24, R24, R89 ;  /* 0x0000005918187221 */ /* 0x000fe20000010000 */
[C---:B------:R-:W-:Y:S01]  /*0c30*/  FFMA.FTZ R48, R3.reuse, R89, R48 ;  /* 0x0000005903307223 */ /* 0x040fe20000010030 */
[----:B------:R-:W-:Y:S01]  /*0c40*/  FADD.FTZ R88, RZ, R152 ;  /* 0x00000098ff587221 */ /* 0x000fe20000010000 */
[----:B------:R-:W-:Y:S01]  /*0c50*/  FFMA.FTZ R89, R3, R152, RZ ;  /* 0x0000009803597223 */ /* 0x000fe200000100ff */
[----:B------:R-:W-:Y:S01]  /*0c60*/  SHF.L.U32 R157, R95, 0x10, RZ ;  /* 0x000000105f9d7819 */ /* 0x000fe200000006ff */
[C---:B------:R-:W-:Y:S01]  /*0c70*/  FMUL.FTZ R149, R130.reuse, R153 ;  /* 0x0000009982957220 */ /* 0x040fe20000410000 */
[C---:B------:R-:W-:Y:S01]  /*0c80*/  FMUL.FTZ R150, R130.reuse, R91 ;  /* 0x0000005b82967220 */ /* 0x040fe20000410000 */
[----:B------:R-:W-:Y:S01]  /*0c90*/  FMUL.FTZ R153, R130, R103 ;  /* 0x0000006782997220 */ /* 0x000fe20000410000 */
[----:B------:R-:W-:-:S02]  /*0ca0*/  IMAD.U32 R90, R90, 0x10000, RZ ;  /* 0x000100005a5a7824 */ /* 0x000fc400078e00ff */
[----:B------:R-:W-:Y:S01]  /*0cb0*/  FADD.FTZ R91, R88, R155 ;  /* 0x0000009b585b7221 */ /* 0x000fe20000010000 */
[----:B------:R-:W-:Y:S01]  /*0cc0*/  FMUL.FTZ R154, R106, R93 ;  /* 0x0000005d6a9a7220 */ /* 0x000fe20000410000 */
[----:B------:R-:W-:Y:S01]  /*0cd0*/  FFMA.FTZ R88, R148, R155, R89 ;  /* 0x0000009b94587223 */ /* 0x000fe20000010059 */
[----:B------:R-:W-:Y:S01]  /*0ce0*/  FADD.FTZ R22, R22, R157 ;  /* 0x0000009d16167221 */ /* 0x000fe20000010000 */
[-C--:B------:R-:W-:Y:S01]  /*0cf0*/  FFMA.FTZ R46, R153, R157.reuse, R46 ;  /* 0x0000009d992e7223 */ /* 0x080fe2000001002e */
[----:B------:R-:W-:Y:S01]  /*0d00*/  FMUL.FTZ R158, R108, R157 ;  /* 0x0000009d6c9e7220 */ /* 0x000fe20000410000 */
[----:B------:R-:W-:Y:S01]  /*0d10*/  PRMT R92, R94, 0x7632, R92 ;  /* 0x000076325e5c7816 */ /* 0x000fe2000000005c */
[-C--:B------:R-:W-:Y:S01]  /*0d20*/  FFMA.FTZ R51, R150, R90.reuse, R51 ;  /* 0x0000005a96337223 */ /* 0x080fe20000010033 */
[----:B------:R-:W-:Y:S01]  /*0d30*/  PRMT R102, R95, 0x7632, R102 ;  /* 0x000076325f667816 */ /* 0x000fe20000000066 */
[----:B------:R-:W-:Y:S01]  /*0d40*/  FADD.FTZ R27, R27, R90 ;  /* 0x0000005a1b1b7221 */ /* 0x000fe20000010000 */
[----:B------:R-:W-:Y:S01]  /*0d50*/  FMUL.FTZ R157, R119, R90 ;  /* 0x0000005a779d7220 */ /* 0x000fe20000410000 */
[----:B------:R-:W-:-:S02]  /*0d60*/  IMAD.U32 R94, R94, 0x10000, RZ ;  /* 0x000100005e5e7824 */ /* 0x000fc400078e00ff */
[----:B------:R-:W-:Y:S01]  /*0d70*/  FADD.FTZ R95, -R180, R96 ;  /* 0x00000060b45f7221 */ /* 0x000fe20000010100 */
        /* <DEDUP_REMOVED lines=30> */
.L_x_3818:
[----:B------:R-:W-:Y:S05]  /*0f60*/  BSYNC B2 ;  /* 0x0000000000027941 */ /* 0x000fea0003800000 */
.L_x_3817:
[----:B------:R-:W-:Y:S04]  /*0f70*/  BSSY B2, `(.L_x_3819) ;  /* 0x0000054000027945 */ /* 0x000fe80003800000 */
[----:B------:R-:W-:Y:S05]  /*0f80*/  @!P2 BRA `(.L_x_3820) ;  /* 0x000000040048a947 */ /* 0x000fea0003800000 */
[----:B------:R-:W0:Y:S08]  /*0f90*/  LDC.64 R164, c[0x0][0x238] ;  /* 0x00008e00ffa47b82 */ /* 0x000e300000000a00 */
[----:B------:R-:W1:Y:S01]  /*0fa0*/  LDC.64 R88, c[0x0][0x2b8] ;  /* 0x0000ae00ff587b82 */ /* 0x000e620000000a00 */
[----:B0-----:R-:W-:-:S05]  /*0fb0*/  IMAD.WIDE.U32 R164, R183, 0x20, R164 ;  /* 0x00000020b7a47825 */ /* 0x001fca00078e00a4 */
[----:B------:R0:W2:Y:S01]  /*0fc0*/  LDG.E.128 R96, desc[UR4][R164.64+0x10] ;  /* 0x00001004a4607981 */ /* 0x0000a2000c1e1d00 */
[----:B-1----:R-:W-:-:S03]  /*0fd0*/  IMAD.WIDE.U32 R92, R181, 0x10, R88 ;  /* 0x00000010b55c7825 */ /* 0x002fc600078e0058 */
[----:B------:R-:W3:Y:S04]  /*0fe0*/  LDG.E.128 R88, desc[UR4][R164.64] ;  /* 0x00000004a4587981 */ /* 0x000ee8000c1e1d00 */
[----:B------:R-:W4:Y:S01]  /*0ff0*/  LDG.E.128 R92, desc[UR4][R92.64] ;  /* 0x000000045c5c7981 */ /* 0x000f22000c1e1d00 */
[----:B------:R-:W-:-:S04]  /*1000*/  ISETP.NE.U32.AND P0, PT, RZ, UR12, PT ;  /* 0x0000000cff007c0c */ /* 0x000fc8000bf05070 */
[----:B------:R-:W-:-:S13]  /*1010*/  ISETP.NE.AND.EX P0, PT, RZ, UR13, PT, P0 ;  /* 0x0000000dff007c0c */ /* 0x000fda000bf05300 */
[----:B------:R-:W-:-:S05]  /*1020*/  @P0 IMAD.WIDE.U32 R102, R183, 0x20, R100 ;  /* 0x00000020b7660825 */ /* 0x000fca00078e0064 */
[----:B------:R-:W5:Y:S04]  /*1030*/  @P0 LDG.E.128 R60, desc[UR4][R102.64] ;  /* 0x00000004663c0981 */ /* 0x000f68000c1e1d00 */
[----:B------:R2:W5:Y:S01]  /*1040*/  @P0 LDG.E.128 R64, desc[UR4][R102.64+0x10] ;  /* 0x0000100466400981 */ /* 0x000562000c1e1d00 */
[----:B------:R-:W-:Y:S02]  /*1050*/  IADD3 R181, R181, 0x20, RZ ;  /* 0x00000020b5b57810 */ /* 0x000fe40007ffe0ff */
[----:B------:R-:W-:Y:S01]  /*1060*/  IADD3 R183, R183, 0x20, RZ ;  /* 0x00000020b7b77810 */ /* 0x000fe20007ffe0ff */
[C-C-:B---3--:R-:W-:Y:S01]  /*1070*/  FADD.FTZ R163, -R180.reuse, R88.reuse ;  /* 0x00000058b4a37221 */ /* 0x148fe20000010100 */
[----:B------:R-:W-:Y:S01]  /*1080*/  FADD.FTZ R89, -R180, R89 ;  /* 0x00000059b4597221 */ /* 0x000fe20000010100 */
[----:B----4-:R-:W-:-:S02]  /*1090*/  PRMT R88, R92, 0x7632, R88 ;  /* 0x000076325c587816 */ /* 0x010fc40000000058 */
[----:B------:R-:W-:Y:S01]  /*10a0*/  SHF.L.U32 R92, R92, 0x10, RZ ;  /* 0x000000105c5c7819 */ /* 0x000fe200000006ff */
[----:B0----5:R-:W-:Y:S02]  /*10b0*/  FMUL.FTZ R164, R130, R89 ;  /* 0x0000005982a47220 */ /* 0x021fe40000410000 */
[----:B------:R-:W-:Y:S02]  /*10c0*/  IMAD.U32 R171, R88, 0x10000, RZ ;  /* 0x0001000058ab7824 */ /* 0x000fe400078e00ff */
[----:B------:R-:W-:Y:S01]  /*10d0*/  FMUL.FTZ R163, R130, R163 ;  /* 0x000000a382a37220 */ /* 0x000fe20000410000 */
[----:B------:R-:W-:Y:S01]  /*10e0*/  FMUL.FTZ R168, R109, R92 ;  /* 0x0000005c6da87220 */ /* 0x000fe20000410000 */
[--C-:B------:R-:W-:Y:S01]  /*10f0*/  FADD.FTZ R167, -R180, R90.reuse ;  /* 0x0000005ab4a77221 */ /* 0x100fe20000010100 */
[----:B------:R-:W-:Y:S01]  /*1100*/  PRMT R169, R94, 0x7632, R169 ;  /* 0x000076325ea97816 */ /* 0x000fe200000000a9 */
[C---:B------:R-:W-:Y:S01]  /*1110*/  FADD.FTZ R91, -R180.reuse, R91 ;  /* 0x0000005bb45b7221 */ /* 0x040fe20000010100 */
[----:B------:R-:W-:Y:S01]  /*1120*/  PRMT R90, R93, 0x7632, R90 ;  /* 0x000076325d5a7816 */ /* 0x000fe2000000005a */
[----:B--2---:R-:W-:Y:S01]  /*1130*/  FADD.FTZ R103, -R180, R98 ;  /* 0x00000062b4677221 */ /* 0x004fe20000010100 */
[-C--:B------:R-:W-:Y:S01]  /*1140*/  FFMA.FTZ R41, R164, R171.reuse, R41 ;  /* 0x000000aba4297223 */ /* 0x080fe20000010029 */
[----:B------:R-:W-:Y:S01]  /*1150*/  FADD.FTZ R17, R17, R171 ;  /* 0x000000ab11117221 */ /* 0x000fe20000010000 */
[----:B------:R-:W-:Y:S01]  /*1160*/  FADD.FTZ R88, R185, R168 ;  /* 0x000000a8b9587221 */ /* 0x000fe20000010000 */
[----:B------:R-:W-:Y:S01]  /*1170*/  FMUL.FTZ R171, R122, R171 ;  /* 0x000000ab7aab7220 */ /* 0x000fe20000410000 */
[----:B------:R-:W-:-:S02]  /*1180*/  IMAD.U32 R93, R93, 0x10000, RZ ;  /* 0x000100005d5d7824 */ /* 0x000fc400078e00ff */
[----:B------:R-:W-:Y:S01]  /*1190*/  FFMA.FTZ R89, R163, R168, R182 ;  /* 0x000000a8a3597223 */ /* 0x000fe200000100b6 */
[----:B------:R-:W-:Y:S01]  /*11a0*/  SHF.L.U32 R173, R95, 0x10, RZ ;  /* 0x000000105fad7819 */ /* 0x000fe200000006ff */
[C---:B------:R-:W-:Y:S01]  /*11b0*/  FMUL.FTZ R166, R130.reuse, R91 ;  /* 0x0000005b82a67220 */ /* 0x040fe20000410000 */
[----:B------:R-:W-:Y:S01]  /*11c0*/  SHF.L.U32 R175, R169, 0x10, RZ ;  /* 0x00000010a9af7819 */ /* 0x000fe200000006ff */
[----:B------:R-:W-:Y:S01]  /*11d0*/  FMUL.FTZ R169, R130, R103 ;  /* 0x0000006782a97220 */ /* 0x000fe20000410000 */
[----:B------:R-:W-:Y:S01]  /*11e0*/  SHF.L.U32 R90, R90, 0x10, RZ ;  /* 0x000000105a5a7819 */ /* 0x000fe200000006ff */
[----:B------:R-:W-:Y:S01]  /*11f0*/  FADD.FTZ R91, R88, R171 ;  /* 0x000000ab585b7221 */ /* 0x000fe20000010000 */
[----:B------:R-:W-:Y:S01]  /*1200*/  FMUL.FTZ R165, R130, R167 ;  /* 0x000000a782a57220 */ /* 0x000fe20000410000 */
[----:B------:R-:W-:Y:S01]  /*1210*/  FMUL.FTZ R170, R110, R93 ;  /* 0x0000005d6eaa7220 */ /* 0x000fe20000410000 */
[----:B------:R-:W-:Y:S01]  /*1220*/  FFMA.FTZ R88, R164, R171, R89 ;  /* 0x000000aba4587223 */ /* 0x000fe20000010059 */
[----:B------:R-:W-:Y:S01]  /*1230*/  FADD.FTZ R14, R14, R173 ;  /* 0x000000ad0e0e7221 */ /* 0x000fe20000010000 */
[-C--:B------:R-:W-:Y:S01]  /*1240*/  FFMA.FTZ R38, R169, R173.reuse, R38 ;  /* 0x000000ada9267223 */ /* 0x080fe20000010026 */
[----:B------:R-:W-:Y:S01]  /*1250*/  FMUL.FTZ R174, R112, R173 ;  /* 0x000000ad70ae7220 */ /* 0x000fe20000410000 */
[----:B------:R-:W-:Y:S01]  /*1260*/  SHF.L.U32 R94, R94, 0x10, RZ ;  /* 0x000000105e5e7819 */ /* 0x000fe200000006ff */
[----:B------:R-:W-:Y:S01]  /*1270*/  FADD.FTZ R97, -R180, R97 ;  /* 0x00000061b4617221 */ /* 0x000fe20000010100 */
[----:B------:R-:W-:Y:S01]  /*1280*/  PRMT R102, R95, 0x7632, R102 ;  /* 0x000076325f667816 */ /* 0x000fe20000000066 */
[-C--:B------:R-:W-:Y:S01]  /*1290*/  FFMA.FTZ R43, R166, R90.reuse, R43 ;  /* 0x0000005aa62b7223 */ /* 0x080fe2000001002b */
[----:B------:R-:W-:Y:S01]  /*12a0*/  FADD.FTZ R19, R19, R90 ;  /* 0x0000005a13137221 */ /* 0x000fe20000010000 */
[----:B------:R-:W-:Y:S01]  /*12b0*/  FMUL.FTZ R173, R123, R90 ;  /* 0x0000005a7bad7220 */ /* 0x000fe20000410000 */
[----:B------:R-:W-:Y:S01]  /*12c0*/  FADD.FTZ R95, -R180, R96 ;  /* 0x00000060b45f7221 */ /* 0x000fe20000010100 */
        /* <DEDUP_REMOVED lines=30> */
.L_x_3820:
[----:B------:R-:W-:Y:S05]  /*14b0*/  BSYNC B2 ;  /* 0x0000000000027941 */ /* 0x000fea0003800000 */
.L_x_3819:
[----:B------:R-:W-:Y:S05]  /*14c0*/  @!P3 BRA `(.L_x_3816) ;  /* 0x000000040040b947 */ /* 0x000fea0003800000 */
        /* <DEDUP_REMOVED lines=9> */
[----:B------:R-:W-:-:S05]  /*1560*/  @P0 IMAD.WIDE.U32 R100, R183, 0x20, R100 ;  /* 0x00000020b7640825 */ /* 0x000fca00078e0064 */
[----:B------:R-:W5:Y:S04]  /*1570*/  @P0 LDG.E.128 R68, desc[UR4][R100.64] ;  /* 0x0000000464440981 */ /* 0x000f68000c1e1d00 */
[----:B------:R1:W5:Y:S01]  /*1580*/  @P0 LDG.E.128 R72, desc[UR4][R100.64+0x10] ;  /* 0x0000100464480981 */ /* 0x000362000c1e1d00 */
[C-C-:B--2---:R-:W-:Y:S01]  /*1590*/  FADD.FTZ R135, -R180.reuse, R88.reuse ;  /* 0x00000058b4877221 */ /* 0x144fe20000010100 */
[----:B------:R-:W-:Y:S01]  /*15a0*/  FADD.FTZ R89, -R180, R89 ;  /* 0x00000059b4597221 */ /* 0x000fe20000010100 */
[C---:B----4-:R-:W-:Y:S01]  /*15b0*/  PRMT R88, R92.reuse, 0x7632, R88 ;  /* 0x000076325c587816 */ /* 0x050fe20000000058 */
[----:B------:R-:W-:Y:S02]  /*15c0*/  IMAD.U32 R92, R92, 0x10000, RZ ;  /* 0x000100005c5c7824 */ /* 0x000fe400078e00ff */
[----:B-----5:R-:W-:Y:S01]  /*15d0*/  FMUL.FTZ R136, R130, R89 ;  /* 0x0000005982887220 */ /* 0x020fe20000410000 */
[----:B------:R-:W-:Y:S01]  /*15e0*/  SHF.L.U32 R141, R88, 0x10, RZ ;  /* 0x00000010588d7819 */ /* 0x000fe200000006ff */
[----:B------:R-:W-:Y:S01]  /*15f0*/  FMUL.FTZ R140, R113, R92 ;  /* 0x0000005c718c7220 */ /* 0x000fe20000410000 */
[----:B------:R-:W-:Y:S01]  /*1600*/  FMUL.FTZ R135, R130, R135 ;  /* 0x0000008782877220 */ /* 0x000fe20000410000 */
[C-C-:B------:R-:W-:Y:S01]  /*1610*/  FADD.FTZ R137, -R180.reuse, R90.reuse ;  /* 0x0000005ab4897221 */ /* 0x140fe20000010100 */
[----:B------:R-:W-:Y:S01]  /*1620*/  FADD.FTZ R91, -R180, R91 ;  /* 0x0000005bb45b7221 */ /* 0x000fe20000010100 */
[----:B------:R-:W-:Y:S01]  /*1630*/  PRMT R90, R93, 0x7632, R90 ;  /* 0x000076325d5a7816 */ /* 0x000fe2000000005a */
[-C--:B------:R-:W-:Y:S01]  /*1640*/  FFMA.FTZ R33, R136, R141.reuse, R33 ;  /* 0x0000008d88217223 */ /* 0x080fe20000010021 */
[----:B------:R-:W-:Y:S01]  /*1650*/  FADD.FTZ R9, R9, R141 ;  /* 0x0000008d09097221 */ /* 0x000fe20000010000 */
[----:B------:R-:W-:Y:S01]  /*1660*/  SHF.L.U32 R93, R93, 0x10, RZ ;  /* 0x000000105d5d7819 */ /* 0x000fe200000006ff */
[----:B------:R-:W-:Y:S01]  /*1670*/  FADD.FTZ R88, R185, R140 ;  /* 0x0000008cb9587221 */ /* 0x000fe20000010000 */
[----:B------:R-:W-:Y:S01]  /*1680*/  FMUL.FTZ R141, R126, R141 ;  /* 0x0000008d7e8d7220 */ /* 0x000fe20000410000 */
[----:B------:R-:W-:Y:S01]  /*1690*/  FFMA.FTZ R89, R135, R140, R182 ;  /* 0x0000008c87597223 */ /* 0x000fe200000100b6 */
[----:B------:R-:W-:Y:S01]  /*16a0*/  FMUL.FTZ R138, R130, R91 ;  /* 0x0000005b828a7220 */ /* 0x000fe20000410000 */
[----:B------:R-:W-:Y:S01]  /*16b0*/  SHF.L.U32 R90, R90, 0x10, RZ ;  /* 0x000000105a5a7819 */ /* 0x000fe200000006ff */
[----:B------:R-:W-:Y:S01]  /*16c0*/  FADD.FTZ R91, R88, R141 ;  /* 0x0000008d585b7221 */ /* 0x000fe20000010000 */
[----:B------:R-:W-:Y:S01]  /*16d0*/  FMUL.FTZ R137, R130, R137 ;  /* 0x0000008982897220 */ /* 0x000fe20000410000 */
[----:B------:R-:W-:Y:S01]  /*16e0*/  FMUL.FTZ R142, R114, R93 ;  /* 0x0000005d728e7220 */ /* 0x000fe20000410000 */
[----:B------:R-:W-:Y:S01]  /*16f0*/  FFMA.FTZ R88, R136, R141, R89 ;  /* 0x0000008d88587223 */ /* 0x000fe20000010059 */
[----:B0-----:R-:W-:Y:S01]  /*1700*/  PRMT R102, R94, 0x7632, R102 ;  /* 0x000076325e667816 */ /* 0x001fe20000000066 */
[-C--:B------:R-:W-:Y:S01]  /*1710*/  FFMA.FTZ R35, R138, R90.reuse, R35 ;  /* 0x0000005a8a237223 */ /* 0x080fe20000010023 */
[----:B------:R-:W-:Y:S01]  /*1720*/  SHF.L.U32 R94, R94, 0x10, RZ ;  /* 0x000000105e5e7819 */ /* 0x000fe200000006ff */
[----:B------:R-:W-:Y:S01]  /*1730*/  FADD.FTZ R11, R11, R90 ;  /* 0x0000005a0b0b7221 */ /* 0x000fe20000010000 */
[----:B------:R-:W-:Y:S01]  /*1740*/  FMUL.FTZ R145, R127, R90 ;  /* 0x0000005a7f917220 */ /* 0x000fe20000410000 */
[C---:B---3--:R-:W-:Y:S01]  /*1750*/  FADD.FTZ R139, -R180.reuse, R96 ;  /* 0x00000060b48b7221 */ /* 0x048fe20000010100 */
[----:B------:R-:W-:Y:S01]  /*1760*/  FADD.FTZ R90, R91, R142 ;  /* 0x0000008e5b5a7221 */ /* 0x000fe20000010000 */
[----:B------:R-:W-:Y:S01]  /*1770*/  FFMA.FTZ R89, R137, R142, R88 ;  /* 0x0000008e89597223 */ /* 0x000fe20000010058 */
[----:B------:R-:W-:Y:S01]  /*1780*/  FADD.FTZ R97, -R180, R97 ;  /* 0x00000061b4617221 */ /* 0x000fe20000010100 */
[----:B------:R-:W-:Y:S01]  /*1790*/  FMUL.FTZ R139, R130, R139 ;  /* 0x0000008b828b7220 */ /* 0x000fe20000410000 */
[----:B------:R-:W-:-:S02]  /*17a0*/  IMAD.U32 R102, R102, 0x10000, RZ ;  /* 0x0001000066667824 */ /* 0x000fc400078e00ff */
[----:B------:R-:W-:Y:S01]  /*17b0*/  FMUL.FTZ R144, R115, R94 ;  /* 0x0000005e73907220 */ /* 0x000fe20000410000 */
[----:B------:R-:W-:Y:S01]  /*17c0*/  FADD.FTZ R91, R90, R145 ;  /* 0x000000915a5b7221 */ /* 0x000fe20000010000 */
[----:B------:R-:W-:Y:S01]  /*17d0*/  FFMA.FTZ R88, R138, R145, R89 ;  /* 0x000000918a587223 */ /* 0x000fe20000010059 */
[C---:B-1----:R-:W-:Y:S01]  /*17e0*/  PRMT R100, R95.reuse, 0x7632, R100 ;  /* 0x000076325f647816 */ /* 0x042fe20000000064 */
[----:B------:R-:W-:Y:S02]  /*17f0*/  IMAD.U32 R95, R95, 0x10000, RZ ;  /* 0x000100005f5f7824 */ /* 0x000fe400078e00ff */
[----:B------:R-:W-:Y:S01]  /*1800*/  FADD.FTZ R143, -R180, R98 ;  /* 0x00000062b48f7221 */ /* 0x000fe20000010100 */
        /* <DEDUP_REMOVED lines=28> */
.L_x_3816:
[----:B------:R-:W-:Y:S05]  /*19d0*/  BSYNC B1 ;  /* 0x0000000000017941 */ /* 0x000fea0003800000 */
.L_x_3808:
[----:B------:R-:W-:-:S03]  /*19e0*/  UMOV UR6, 0xffffffff ;  /* 0xffffffff00067882 */ /* 0x000fc60000000000 */
[----:B------:R-:W-:Y:S05]  /*19f0*/  BRA.DIV UR6, `(.L_x_3821) ;  /* 0x0000002a06f07947 */ /* 0x000fea000b800000 */
[----:B-1----:R-:W1:Y:S04]  /*1a00*/  SHFL.BFLY PT, R88, R185, 0x1, 0x1f ;  /* 0x0c201f00b9587f89 */ /* 0x002e6800000e0000 */
[----:B------:R-:W3:Y:S01]  /*1a10*/  SHFL.BFLY PT, R89, R182, 0x1, 0x1f ;  /* 0x0c201f00b6597f89 */ /* 0x000ee200000e0000 */
[----:B-1----:R-:W-:Y:S01]  /*1a20*/  FADD.FTZ R88, R88, R185 ;  /* 0x000000b958587221 */ /* 0x002fe20000010000 */
[----:B---3--:R-:W-:-:S04]  /*1a30*/  FADD.FTZ R89, R89, R182 ;  /* 0x000000b659597221 */ /* 0x008fc80000010000 */
[----:B------:R-:W1:Y:S04]  /*1a40*/  SHFL.BFLY PT, R91, R88, 0x2, 0x1f ;  /* 0x0c401f00585b7f89 */ /* 0x000e6800000e0000 */
        /* <DEDUP_REMOVED lines=11> */
[----:B------:R1:W3:Y:S04]  /*1b00*/  SHFL.BFLY PT, R88, R95, 0x10, 0x1f ;  /* 0x0e001f005f587f89 */ /* 0x0002e800000e0000 */
[----:B------:R1:W4:Y:S02]  /*1b10*/  SHFL.BFLY PT, R89, R94, 0x10, 0x1f ;  /* 0x0e001f005e597f89 */ /* 0x00032400000e0000 */
.L_x_3888:
[----:B-----5:R-:W-:Y:S01]  /*1b20*/  ISETP.GE.AND P5, PT, R179, 0x1, PT ;  /* 0x00000001b300780c */ /* 0x020fe20003fa6270 */
[----:B---3--:R-:W-:Y:S01]  /*1b30*/  FADD.FTZ R88, R95, R88 ;  /* 0x000000585f587221 */ /* 0x008fe20000010000 */
[----:B----4-:R-:W-:Y:S01]  /*1b40*/  FADD.FTZ R89, R94, R89 ;  /* 0x000000595e597221 */ /* 0x010fe20000010000 */
[----:B------:R-:W-:Y:S01]  /*1b50*/  ISETP.NE.AND P0, PT, R184, RZ, PT ;  /* 0x000000ffb800720c */ /* 0x000fe20003f05270 */
[----:B------:R-:W-:Y:S01]  /*1b60*/  BSSY B1, `(.L_x_3822) ;  /* 0x00000a5000017945 */ /* 0x000fe20003800000 */
[----:B------:R-:W-:Y:S01]  /*1b70*/  FMUL.FTZ R88, R88, UR8 ;  /* 0x0000000858587c20 */ /* 0x000fe20008410000 */
[----:B------:R-:W-:Y:S02]  /*1b80*/  IMAD.MOV.U32 R93, RZ, RZ, RZ ;  /* 0x000000ffff5d7224 */ /* 0x000fe400078e00ff */
[----:B------:R-:W-:Y:S02]  /*1b90*/  FMUL.FTZ R92, R89, UR8 ;  /* 0x00000008595c7c20 */ /* 0x000fe40008410000 */
[----:B------:R-:W-:-:S03]  /*1ba0*/  FSEL R97, R88, RZ, !P0 ;  /* 0x000000ff58617208 */ /* 0x000fc60004000000 */
[----:B------:R-:W-:Y:S02]  /*1bb0*/  @P5 IADD3 R179, R179, -0x1, RZ ;  /* 0xffffffffb3b35810 */ /* 0x000fe40007ffe0ff */
[----:B------:R-:W-:-:S03]  /*1bc0*/  @P5 LOP3.LUT R2, R105, 0x1f, RZ, 0xc0, !PT ;  /* 0x0000001f69025812 */ /* 0x000fc600078ec0ff */
[----:B------:R-:W-:-:S05]  /*1bd0*/  @P5 IMAD R179, R179, R0, RZ ;  /* 0x00000000b3b35224 */ /* 0x000fca00078e02ff */
[----:B------:R-:W-:-:S04]  /*1be0*/  @P5 SHF.R.S32.HI R90, RZ, 0x1f, R179 ;  /* 0x0000001fff5a5819 */ /* 0x000fc800000114b3 */
[----:B------:R-:W-:-:S04]  /*1bf0*/  @P5 LEA.HI R179, R90, R179, RZ, 0x3 ;  /* 0x000000b35ab35211 */ /* 0x000fc800078f18ff */
[----:B------:R-:W-:Y:S01]  /*1c00*/  @P5 LEA.HI.SX32 R93, R179, R2, 0x1d ;  /* 0x00000002b35d5211 */ /* 0x000fe200078feaff */
[----:B------:R-:W-:Y:S06]  /*1c10*/  @!P1 BRA `(.L_x_3823) ;  /* 0x0000000800649947 */ /* 0x000fec0003800000 */
[----:B------:R-:W3:Y:S01]  /*1c20*/  @!P4 LDC.64 R88, c[0x0][0x2c8] ;  /* 0x0000b200ff58cb82 */ /* 0x000ee20000000a00 */
[----:B------:R-:W-:Y:S07]  /*1c30*/  BSSY B2, `(.L_x_3824) ;  /* 0x000000e000027945 */ /* 0x000fee0003800000 */
[----:B------:R-:W4:Y:S01]  /*1c40*/  LDC.64 R90, c[0x0][0x308] ;  /* 0x0000c200ff5a7b82 */ /* 0x000f220000000a00 */
[----:B---3--:R-:W-:-:S04]  /*1c50*/  @!P4 ISETP.NE.U32.AND P0, PT, R88, RZ, PT ;  /* 0x000000ff5800c20c */ /* 0x008fc80003f05070 */
[----:B------:R-:W-:-:S04]  /*1c60*/  @!P4 ISETP.NE.AND.EX P0, PT, R89, RZ, PT, P0 ;  /* 0x000000ff5900c20c */ /* 0x000fc80003f05300 */
[----:B-1----:R-:W-:Y:S01]  /*1c70*/  @!P4 FSEL R95, R52, RZ, P0 ;  /* 0x000000ff345fc208 */ /* 0x002fe20000000000 */
[----:B----4-:R-:W-:Y:S08]  /*1c80*/  @!P4 BRA `(.L_x_3825) ;  /* 0x000000000020c947 */ /* 0x010ff00003800000 */
[----:B------:R-:W-:Y:S01]  /*1c90*/  MOV R88, UR12 ;  /* 0x0000000c00587c02 */ /* 0x000fe20008000f00 */
[----:B------:R-:W-:Y:S01]  /*1ca0*/  FFMA.FTZ R95, R3, R92, R97 ;  /* 0x0000005c035f7223 */ /* 0x000fe20000010061 */
[----:B------:R-:W-:Y:S02]  /*1cb0*/  MOV R89, UR13 ;  /* 0x0000000d00597c02 */ /* 0x000fe40008000f00 */
[----:B------:R-:W-:Y:S01]  /*1cc0*/  ISETP.NE.U32.AND P0, PT, R88, RZ, PT ;  /* 0x000000ff5800720c */ /* 0x000fe20003f05070 */
[----:B------:R-:W-:-:S03]  /*1cd0*/  FADD.FTZ R95, R152, -R95 ;  /* 0x8000005f985f7221 */ /* 0x000fc60000010000 */
[----:B------:R-:W-:Y:S01]  /*1ce0*/  ISETP.NE.AND.EX P0, PT, R89, RZ, PT, P0 ;  /* 0x000000ff5900720c */ /* 0x000fe20003f05300 */
[----:B------:R-:W-:-:S12]  /*1cf0*/  FMUL.FTZ R95, R130, R95 ;  /* 0x0000005f825f7220 */ /* 0x000fd80000410000 */
[----:B------:R-:W-:-:S07]  /*1d00*/  @P0 FADD.FTZ R95, R52, R95 ;  /* 0x0000005f345f0221 */ /* 0x000fce0000010000 */
.L_x_3825:
[----:B------:R-:W-:Y:S05]  /*1d10*/  BSYNC B2 ;  /* 0x0000000000027941 */ /* 0x000fea0003800000 */
.L_x_3824:
[----:B------:R-:W-:Y:S01]  /*1d20*/  @!P4 ISETP.NE.U32.AND P0, PT, R88, RZ, PT ;  /* 0x000000ff5800c20c */ /* 0x000fe20003f05070 */
[----:B------:R-:W-:Y:S03]  /*1d30*/  BSSY B2, `(.L_x_3826) ;  /* 0x000000a000027945 */ /* 0x000fe60003800000 */
[----:B------:R-:W-:-:S04]  /*1d40*/  @!P4 ISETP.NE.AND.EX P0, PT, R89, RZ, PT, P0 ;  /* 0x000000ff5900c20c */ /* 0x000fc80003f05300 */
[----:B------:R-:W-:Y:S01]  /*1d50*/  @!P4 FSEL R94, R53, RZ, P0 ;  /* 0x000000ff355ec208 */ /* 0x000fe20000000000 */
[----:B------:R-:W-:Y:S08]  /*1d60*/  @!P4 BRA `(.L_x_3827) ;  /* 0x000000000018c947 */ /* 0x000ff00003800000 */
[----:B------:R-:W-:Y:S01]  /*1d70*/  ISETP.NE.U32.AND P0, PT, R88, RZ, PT ;  /* 0x000000ff5800720c */ /* 0x000fe20003f05070 */
[----:B------:R-:W-:-:S03]  /*1d80*/  FFMA.FTZ R94, R148, R92, R97 ;  /* 0x0000005c945e7223 */ /* 0x000fc60000010061 */
[----:B------:R-:W-:Y:S01]  /*1d90*/  ISETP.NE.AND.EX P0, PT, R89, RZ, PT, P0 ;  /* 0x000000ff5900720c */ /* 0x000fe20003f05300 */
[----:B------:R-:W-:-:S04]  /*1da0*/  FADD.FTZ R99, R155, -R94 ;  /* 0x8000005e9b637221 */ /* 0x000fc80000010000 */
[----:B------:R-:W-:-:S08]  /*1db0*/  FMUL.FTZ R94, R130, R99 ;  /* 0x00000063825e7220 */ /* 0x000fd00000410000 */
[----:B------:R-:W-:-:S07]  /*1dc0*/  @P0 FADD.FTZ R94, R53, R94 ;  /* 0x0000005e355e0221 */ /* 0x000fce0000010000 */
.L_x_3827:
[----:B------:R-:W-:Y:S05]  /*1dd0*/  BSYNC B2 ;  /* 0x0000000000027941 */ /* 0x000fea0003800000 */
.L_x_3826:
        /* <DEDUP_REMOVED lines=11> */
.L_x_3829:
[----:B------:R-:W-:Y:S05]  /*1e90*/  BSYNC B2 ;  /* 0x0000000000027941 */ /* 0x000fea0003800000 */
.L_x_3828:
        /* <DEDUP_REMOVED lines=8> */
[----:B--2---:R-:W-:-:S04]  /*1f20*/  FADD.FTZ R101, R157, -R96 ;  /* 0x800000609d657221 */ /* 0x004fc80000010000 */
[----:B------:R-:W-:-:S08]  /*1f30*/  FMUL.FTZ R96, R130, R101 ;  /* 0x0000006582607220 */ /* 0x000fd00000410000 */
[----:B------:R-:W-:-:S07]  /*1f40*/  @P0 FADD.FTZ R96, R55, R96 ;  /* 0x0000006037600221 */ /* 0x000fce0000010000 */
.L_x_3831:
[----:B------:R-:W-:Y:S05]  /*1f50*/  BSYNC B2 ;  /* 0x0000000000027941 */ /* 0x000fea0003800000 */
.L_x_3830:
[----:B------:R-:W-:Y:S01]  /*1f60*/  @!P4 ISETP.NE.U32.AND P0, PT, R88, RZ, PT ;  /* 0x000000ff5800c20c */ /* 0x000fe20003f05070 */
[----:B------:R-:W-:Y:S03]  /*1f70*/  BSSY B2, `(.L_x_3832) ;  /* 0x000000a000027945 */ /* 0x000fe60003800000 */
[----:B------:R-:W-:-:S04]  /*1f80*/  @!P4 ISETP.NE.AND.EX P0, PT, R89, RZ, PT, P0 ;  /* 0x000000ff5900c20c */ /* 0x000fc80003f05300 */
[----:B--2---:R-:W-:Y:S01]  /*1f90*/  @!P4 FSEL R101, R56, RZ, P0 ;  /* 0x000000ff3865c208 */ /* 0x004fe20000000000 */
[----:B------:R-:W-:Y:S08]  /*1fa0*/  @!P4 BRA `(.L_x_3833) ;  /* 0x000000000018c947 */ /* 0x000ff00003800000 */
[----:B------:R-:W-:Y:S01]  /*1fb0*/  ISETP.NE.U32.AND P0, PT, R88, RZ, PT ;  /* 0x000000ff5800720c */ /* 0x000fe20003f05070 */
[----:B------:R-:W-:-:S03]  /*1fc0*/  FFMA.FTZ R101, R151, R92, R97 ;  /* 0x0000005c97657223 */ /* 0x000fc60000010061 */
[----:B------:R-:W-:Y:S01]  /*1fd0*/  ISETP.NE.AND.EX P0, PT, R89, RZ, PT, P0 ;  /* 0x000000ff5900720c */ /* 0x000fe20003f05300 */
[----:B------:R-:W-:-:S04]  /*1fe0*/  FADD.FTZ R101, R156, -R101 ;  /* 0x800000659c657221 */ /* 0x000fc80000010000 */
[----:B------:R-:W-:-:S08]  /*1ff0*/  FMUL.FTZ R101, R130, R101 ;  /* 0x0000006582657220 */ /* 0x000fd00000410000 */
[----:B------:R-:W-:-:S07]  /*2000*/  @P0 FADD.FTZ R101, R56, R101 ;  /* 0x0000006538650221 */ /* 0x000fce0000010000 */
.L_x_3833:
[----:B------:R-:W-:Y:S05]  /*2010*/  BSYNC B2 ;  /* 0x0000000000027941 */ /* 0x000fea0003800000 */
.L_x_3832:
        /* <DEDUP_REMOVED lines=8> */
[----:B0-----:R-:W-:-:S04]  /*20a0*/  FADD.FTZ R103, R159, -R98 ;  /* 0x800000629f677221 */ /* 0x001fc80000010000 */
[----:B------:R-:W-:-:S08]  /*20b0*/  FMUL.FTZ R98, R130, R103 ;  /* 0x0000006782627220 */ /* 0x000fd00000410000 */
[----:B------:R-:W-:-:S07]  /*20c0*/  @P0 FADD.FTZ R98, R57, R98 ;  /* 0x0000006239620221 */ /* 0x000fce0000010000 */
.L_x_3835:
[----:B------:R-:W-:Y:S05]  /*20d0*/  BSYNC B2 ;  /* 0x0000000000027941 */ /* 0x000fea0003800000 */
.L_x_3834:
[----:B------:R-:W-:Y:S01]  /*20e0*/  @!P4 ISETP.NE.U32.AND P0, PT, R88, RZ, PT ;  /* 0x000000ff5800c20c */ /* 0x000fe20003f05070 */
[----:B------:R-:W-:Y:S03]  /*20f0*/  BSSY B2, `(.L_x_3836) ;  /* 0x000000a000027945 */ /* 0x000fe60003800000 */
[----:B------:R-:W-:-:S04]  /*2100*/  @!P4 ISETP.NE.AND.EX P0, PT, R89, RZ, PT, P0 ;  /* 0x000000ff5900c20c */ /* 0x000fc80003f05300 */
[----:B0-----:R-:W-:Y:S01]  /*2110*/  @!P4 FSEL R103, R58, RZ, P0 ;  /* 0x000000ff3a67c208 */ /* 0x001fe20000000000 */
[----:B------:R-:W-:Y:S08]  /*2120*/  @!P4 BRA `(.L_x_3837) ;  /* 0x000000000018c947 */ /* 0x000ff00003800000 */
[----:B------:R-:W-:Y:S01]  /*2130*/  ISETP.NE.U32.AND P0, PT, R88, RZ, PT ;  /* 0x000000ff5800720c */ /* 0x000fe20003f05070 */
[----:B------:R-:W-:-:S03]  /*2140*/  FFMA.FTZ R103, R153, R92, R97 ;  /* 0x0000005c99677223 */ /* 0x000fc60000010061 */
[----:B------:R-:W-:Y:S01]  /*2150*/  ISETP.NE.AND.EX P0, PT, R89, RZ, PT, P0 ;  /* 0x000000ff5900720c */ /* 0x000fe20003f05300 */
[----:B------:R-:W-:-:S04]  /*2160*/  FADD.FTZ R103, R158, -R103 ;  /* 0x800000679e677221 */ /* 0x000fc80000010000 */
[----:B------:R-:W-:-:S08]  /*2170*/  FMUL.FTZ R103, R130, R103 ;  /* 0x0000006782677220 */ /* 0x000fd00000410000 */
[----:B------:R-:W-:-:S07]  /*2180*/  @P0 FADD.FTZ R103, R58, R103 ;  /* 0x000000673a670221 */ /* 0x000fce0000010000 */
.L_x_3837:
[----:B------:R-:W-:Y:S05]  /*2190*/  BSYNC B2 ;  /* 0x0000000000027941 */ /* 0x000fea0003800000 */
.L_x_3836:
[----:B------:R-:W0:Y:S01]  /*21a0*/  @P5 LDC R102, c[0x0][0x29c] ;  /* 0x0000a700ff665b82 */ /* 0x000e220000000800 */
[----:B------:R-:W-:Y:S01]  /*21b0*/  @!P4 ISETP.NE.U32.AND P0, PT, R88, RZ, PT ;  /* 0x000000ff5800c20c */ /* 0x000fe20003f05070 */
[----:B------:R-:W-:Y:S01]  /*21c0*/  BSSY B2, `(.L_x_3838) ;  /* 0x000000c000027945 */ /* 0x000fe20003800000 */
[----:B------:R-:W-:Y:S02]  /*21d0*/  ISETP.NE.U32.AND P6, PT, R90, RZ, PT ;  /* 0x000000ff5a00720c */ /* 0x000fe40003fc5070 */
[----:B------:R-:W-:Y:S02]  /*21e0*/  @!P4 ISETP.NE.AND.EX P0, PT, R89, RZ, PT, P0 ;  /* 0x000000ff5900c20c */ /* 0x000fe40003f05300 */
[----:B------:R-:W-:Y:S02]  /*21f0*/  ISETP.NE.AND.EX P6, PT, R91, RZ, PT, P6 ;  /* 0x000000ff5b00720c */ /* 0x000fe40003fc5360 */
[----:B------:R-:W-:Y:S01]  /*2200*/  @!P4 FSEL R100, R59, RZ, P0 ;  /* 0x000000ff3b64c208 */ /* 0x000fe20000000000 */
[----:B------:R-:W-:Y:S10]  /*2210*/  @!P4 BRA `(.L_x_3839) ;  /* 0x000000000018c947 */ /* 0x000ff40003800000 */
[----:B------:R-:W-:Y:S01]  /*2220*/  ISETP.NE.U32.AND P0, PT, R88, RZ, PT ;  /* 0x000000ff5800720c */ /* 0x000fe20003f05070 */
[----:B------:R-:W-:-:S03]  /*2230*/  FFMA.FTZ R88, R162, R92, R97 ;  /* 0x0000005ca2587223 */ /* 0x000fc60000010061 */
[----:B------:R-:W-:Y:S01]  /*2240*/  ISETP.NE.AND.EX P0, PT, R89, RZ, PT, P0 ;  /* 0x000000ff5900720c */ /* 0x000fe20003f05300 */
[----:B------:R-:W-:-:S04]  /*2250*/  FADD.FTZ R89, R161, -R88 ;  /* 0x80000058a1597221 */ /* 0x000fc80000010000 */
[----:B------:R-:W-:-:S08]  /*2260*/  FMUL.FTZ R100, R130, R89 ;  /* 0x0000005982647220 */ /* 0x000fd00000410000 */
[----:B------:R-:W-:-:S07]  /*2270*/  @P0 FADD.FTZ R100, R59, R100 ;  /* 0x000000643b640221 */ /* 0x000fce0000010000 */
.L_x_3839:
[----:B------:R-:W-:Y:S05]  /*2280*/  BSYNC B2 ;  /* 0x0000000000027941 */ /* 0x000fea0003800000 */
.L_x_3838:
[----:B------:R-:W1:Y:S01]  /*2290*/  @P5 LDC R89, c[0x0][0x29c] ;  /* 0x0000a700ff595b82 */ /* 0x000e620000000800 */
[----:B------:R-:W-:Y:S02]  /*22a0*/  ISETP.NE.U32.AND P0, PT, R90, RZ, PT ;  /* 0x000000ff5a00720c */ /* 0x000fe40003f05070 */
[----:B------:R-:W-:Y:S02]  /*22b0*/  SEL R77, R94, R77, P6 ;  /* 0x0000004d5e4d7207 */ /* 0x000fe40003000000 */
[----:B------:R-:W-:Y:S02]  /*22c0*/  ISETP.NE.AND.EX P0, PT, R91, RZ, PT, P0 ;  /* 0x000000ff5b00720c */ /* 0x000fe40003f05300 */
[----:B------:R-:W-:Y:S01]  /*22d0*/  SEL R76, R95, R76, P6 ;  /* 0x0000004c5f4c7207 */ /* 0x000fe20003000000 */
[----:B------:R-:W2:Y:S01]  /*22e0*/  @P5 LDC R180, c[0x0][0x29c] ;  /* 0x0000a700ffb45b82 */ /* 0x000ea20000000800 */
[----:B------:R-:W-:Y:S01]  /*22f0*/  SEL R78, R99, R78, P6 ;  /* 0x0000004e634e7207 */ /* 0x000fe20003000000 */
[----:B0-----:R-:W-:Y:S01]  /*2300*/  @P5 FMUL.FTZ R95, R95, R102 ;  /* 0x000000665f5f5220 */ /* 0x001fe20000410000 */
[----:B------:R-:W-:-:S02]  /*2310*/  SEL R80, R101, R80, P6 ;  /* 0x0000005065507207 */ /* 0x000fc40003000000 */
[----:B------:R-:W-:Y:S02]  /*2320*/  SEL R82, R103, R82, P6 ;  /* 0x0000005267527207 */ /* 0x000fe40003000000 */
[----:B------:R-:W-:Y:S01]  /*2330*/  SEL R79, R96, R79, P6 ;  /* 0x0000004f604f7207 */ /* 0x000fe20003000000 */
[----:B------:R-:W0:Y:S01]  /*2340*/  @P5 LDC R182, c[0x0][0x29c] ;  /* 0x0000a700ffb65b82 */ /* 0x000e220000000800 */
[----:B------:R-:W-:Y:S02]  /*2350*/  SEL R81, R98, R81, P6 ;  /* 0x0000005162517207 */ /* 0x000fe40003000000 */
[----:B------:R-:W-:Y:S02]  /*2360*/  SEL R83, R100, R83, P6 ;  /* 0x0000005364537207 */ /* 0x000fe40003000000 */
[----:B------:R-:W-:-:S03]  /*2370*/  @P5 F2FP.BF16.F32.PACK_AB R95, RZ, R95 ;  /* 0x0000005fff5f523e */ /* 0x000fc600000010ff */
[----:B------:R-:W3:Y:S01]  /*2380*/  @P5 LDC R188, c[0x0][0x29c] ;  /* 0x0000a700ffbc5b82 */ /* 0x000ee20000000800 */
[----:B-1----:R-:W-:Y:S01]  /*2390*/  @P5 FMUL.FTZ R94, R94, R89 ;  /* 0x000000595e5e5220 */ /* 0x002fe20000410000 */
[----:B------:R-:W-:-:S04]  /*23a0*/  @P5 PRMT R84, R95, 0x7610, R84 ;  /* 0x000076105f545816 */ /* 0x000fc80000000054 */
[----:B------:R-:W-:Y:S02]  /*23b0*/  @P5 F2FP.BF16.F32.PACK_AB R94, RZ, R94 ;  /* 0x0000005eff5e523e */ /* 0x000fe400000010ff */
[----:B------:R-:W1:Y:S01]  /*23c0*/  @P5 LDC R179, c[0x0][0x29c] ;  /* 0x0000a700ffb35b82 */ /* 0x000e620000000800 */
[----:B--2---:R-:W-:Y:S01]  /*23d0*/  @P5 FMUL.FTZ R99, R99, R180 ;  /* 0x000000b463635220 */ /* 0x004fe20000410000 */
[----:B------:R-:W-:-:S04]  /*23e0*/  @P5 PRMT R84, R84, 0x5410, R94 ;  /* 0x0000541054545816 */ /* 0x000fc8000000005e */
[----:B------:R-:W-:Y:S02]  /*23f0*/  @P5 F2FP.BF16.F32.PACK_AB R99, RZ, R99 ;  /* 0x00000063ff63523e */ /* 0x000fe400000010ff */
[----:B------:R-:W2:Y:S01]  /*2400*/  @P5 LDC R181, c[0x0][0x29c] ;  /* 0x0000a700ffb55b82 */ /* 0x000ea20000000800 */
[----:B0-----:R-:W-:Y:S01]  /*2410*/  @P5 FMUL.FTZ R101, R101, R182 ;  /* 0x000000b665655220 */ /* 0x001fe20000410000 */
[----:B------:R-:W-:-:S04]  /*2420*/  @P5 PRMT R85, R99, 0x7610, R85 ;  /* 0x0000761063555816 */ /* 0x000fc80000000055 */
[----:B------:R-:W-:Y:S02]  /*2430*/  @P5 F2FP.BF16.F32.PACK_AB R101, RZ, R101 ;  /* 0x00000065ff65523e */ /* 0x000fe400000010ff */
[----:B------:R-:W0:Y:S01]  /*2440*/  @P5 LDC R183, c[0x0][0x29c] ;  /* 0x0000a700ffb75b82 */ /* 0x000e220000000800 */
[----:B---3--:R-:W-:Y:S01]  /*2450*/  @P5 FMUL.FTZ R103, R103, R188 ;  /* 0x000000bc67675220 */ /* 0x008fe20000410000 */
[----:B------:R-:W-:-:S04]  /*2460*/  @P5 PRMT R86, R101, 0x7610, R86 ;  /* 0x0000761065565816 */ /* 0x000fc80000000056 */
[----:B------:R-:W-:Y:S02]  /*2470*/  @P5 F2FP.BF16.F32.PACK_AB R103, RZ, R103 ;  /* 0x00000067ff67523e */ /* 0x000fe400000010ff */
[----:B------:R-:W3:Y:S01]  /*2480*/  @P0 LDC.64 R90, c[0x0][0x308] ;  /* 0x0000c200ff5a0b82 */ /* 0x000ee20000000a00 */
[----:B-1----:R-:W-:Y:S01]  /*2490*/  @P5 FMUL.FTZ R96, R96, R179 ;  /* 0x000000b360605220 */ /* 0x002fe20000410000 */
[----:B------:R-:W-:-:S04]  /*24a0*/  @P5 PRMT R87, R103, 0x7610, R87 ;  /* 0x0000761067575816 */ /* 0x000fc80000000057 */
[----:B------:R-:W-:Y:S02]  /*24b0*/  @P5 F2FP.BF16.F32.PACK_AB R96, RZ, R96 ;  /* 0x00000060ff60523e */ /* 0x000fe400000010ff */
[----:B------:R-:W1:Y:S01]  /*24c0*/  @P5 LDC.64 R88, c[0x0][0x2f8] ;  /* 0x0000be00ff585b82 */ /* 0x000e620000000a00 */
[----:B--2---:R-:W-:Y:S01]  /*24d0*/  @P5 FMUL.FTZ R98, R98, R181 ;  /* 0x000000b562625220 */ /* 0x004fe20000410000 */
[----:B------:R-:W-:-:S04]  /*24e0*/  @P5 PRMT R85, R85, 0x5410, R96 ;  /* 0x0000541055555816 */ /* 0x000fc80000000060 */
[----:B------:R-:W-:Y:S01]  /*24f0*/  @P5 F2FP.BF16.F32.PACK_AB R98, RZ, R98 ;  /* 0x00000062ff62523e */ /* 0x000fe200000010ff */
[----:B0-----:R-:W-:-:S03]  /*2500*/  @P5 FMUL.FTZ R100, R100, R183 ;  /* 0x000000b764645220 */ /* 0x001fc60000410000 */
[----:B------:R-:W-:Y:S02]  /*2510*/  @P5 PRMT R86, R86, 0x5410, R98 ;  /* 0x0000541056565816 */ /* 0x000fe40000000062 */
[----:B------:R-:W-:Y:S01]  /*2520*/  @P5 F2FP.BF16.F32.PACK_AB R100, RZ, R100 ;  /* 0x00000064ff64523e */ /* 0x000fe200000010ff */
[----:B---3--:R-:W-:-:S03]  /*2530*/  @P0 IMAD.WIDE.U32 R90, R131, 0x20, R90 ;  /* 0x00000020835a0825 */ /* 0x008fc600078e005a */
[----:B------:R-:W-:Y:S01]  /*2540*/  @P5 PRMT R87, R87, 0x5410, R100 ;  /* 0x0000541057575816 */ /* 0x000fe20000000064 */
[----:B------:R-:W-:Y:S01]  /*2550*/  VIADD R131, R131, 0x20 ;  /* 0x0000002083837836 */ /* 0x000fe20000000000 */
[----:B------:R3:W-:Y:S01]  /*2560*/  @P0 STG.E.128 desc[UR4][R90.64], R76 ;  /* 0x0000004c5a000986 */ /* 0x0007e2000c101d04 */
[----:B-1----:R-:W-:-:S03]  /*2570*/  @P5 IMAD.WIDE.U32 R88, R93, 0x10, R88 ;  /* 0x000000105d585825 */ /* 0x002fc600078e0058 */
[----:B------:R3:W-:Y:S01]  /*2580*/  @P0 STG.E.128 desc[UR4][R90.64+0x10], R80 ;  /* 0x000010505a000986 */ /* 0x0007e2000c101d04 */
[----:B------:R-:W-:-:S03]  /*2590*/  IADD3 R93, R93, 0x20, RZ ;  /* 0x000000205d5d7810 */ /* 0x000fc60007ffe0ff */
[----:B------:R3:W-:Y:S04]  /*25a0*/  @P5 STG.E.128 desc[UR4][R88.64], R84 ;  /* 0x0000005458005986 */ /* 0x0007e8000c101d04 */
.L_x_3823:
[----:B------:R-:W-:Y:S05]  /*25b0*/  BSYNC B1 ;  /* 0x0000000000017941 */ /* 0x000fea0003800000 */
.L_x_3822:
[----:B------:R-:W-:Y:S04]  /*25c0*/  BSSY B1, `(.L_x_3840) ;  /* 0x000009b000017945 */ /* 0x000fe80003800000 */
[----:B------:R-:W-:Y:S05]  /*25d0*/  @!P2 BRA `(.L_x_3841) ;  /* 0x000000080064a947 */ /* 0x000fea0003800000 */
[----:B---3--:R-:W3:Y:S01]  /*25e0*/  @!P4 LDC.64 R88, c[0x0][0x2c8] ;  /* 0x0000b200ff58cb82 */ /* 0x008ee20000000a00 */
[----:B------:R-:W-:Y:S07]  /*25f0*/  BSSY B2, `(.L_x_3842) ;  /* 0x000000e000027945 */ /* 0x000fee0003800000 */
[----:B------:R-:W4:Y:S01]  /*2600*/  LDC.64 R90, c[0x0][0x308] ;  /* 0x0000c200ff5a7b82 */ /* 0x000f220000000a00 */
[----:B---3--:R-:W-:-:S04]  /*2610*/  @!P4 ISETP.NE.U32.AND P0, PT, R88, RZ, PT ;  /* 0x000000ff5800c20c */ /* 0x008fc80003f05070 */
[----:B------:R-:W-:-:S04]  /*2620*/  @!P4 ISETP.NE.AND.EX P0, PT, R89, RZ, PT, P0 ;  /* 0x000000ff5900c20c */ /* 0x000fc80003f05300 */
[----:B-1----:R-:W-:Y:S01]  /*2630*/  @!P4 FSEL R95, R60, RZ, P0 ;  /* 0x000000ff3c5fc208 */ /* 0x002fe20000000000 */
[----:B----4-:R-:W-:Y:S08]  /*2640*/  @!P4 BRA `(.L_x_3843) ;  /* 0x000000000020c947 */ /* 0x010ff00003800000 */
[----:B------:R-:W-:Y:S01]  /*2650*/  MOV R88, UR12 ;  /* 0x0000000c00587c02 */ /* 0x000fe20008000f00 */
[----:B------:R-:W-:Y:S02]  /*2660*/  IMAD.U32 R89, RZ, RZ, UR13 ;  /* 0x0000000dff597e24 */ /* 0x000fe4000f8e00ff */
[----:B------:R-:W-:Y:S01]  /*2670*/  FFMA.FTZ R95, R163, R92, R97 ;  /* 0x0000005ca35f7223 */ /* 0x000fe20000010061 */
[----:B------:R-:W-:-:S03]  /*2680*/  ISETP.NE.U32.AND P0, PT, R88, RZ, PT ;  /* 0x000000ff5800720c */ /* 0x000fc60003f05070 */
[----:B------:R-:W-:Y:S01]  /*2690*/  FADD.FTZ R95, R168, -R95 ;  /* 0x8000005fa85f7221 */ /* 0x000fe20000010000 */
[----:B------:R-:W-:-:S03]  /*26a0*/  ISETP.NE.AND.EX P0, PT, R89, RZ, PT, P0 ;  /* 0x000000ff5900720c */ /* 0x000fc60003f05300 */
[----:B------:R-:W-:-:S10]  /*26b0*/  FMUL.FTZ R95, R130, R95 ;  /* 0x0000005f825f7220 */ /* 0x000fd40000410000 */
[----:B------:R-:W-:-:S07]  /*26c0*/  @P0 FADD.FTZ R95, R60, R95 ;  /* 0x0000005f3c5f0221 */ /* 0x000fce0000010000 */
.L_x_3843:
[----:B------:R-:W-:Y:S05]  /*26d0*/  BSYNC B2 ;  /* 0x0000000000027941 */ /* 0x000fea0003800000 */
.L_x_3842:
        /* <DEDUP_REMOVED lines=11> */
.L_x_3845:
[----:B------:R-:W-:Y:S05]  /*2790*/  BSYNC B2 ;  /* 0x0000000000027941 */ /* 0x000fea0003800000 */
.L_x_3844:
        /* <DEDUP_REMOVED lines=11> */
.L_x_3847:
[----:B------:R-:W-:Y:S05]  /*2850*/  BSYNC B2 ;  /* 0x0000000000027941 */ /* 0x000fea0003800000 */
.L_x_3846:
        /* <DEDUP_REMOVED lines=11> */
.L_x_3849:
[----:B------:R-:W-:Y:S05]  /*2910*/  BSYNC B2 ;  /* 0x0000000000027941 */ /* 0x000fea0003800000 */
.L_x_3848:
        /* <DEDUP_REMOVED lines=11> */
.L_x_3851:
[----:B------:R-:W-:Y:S05]  /*29d0*/  BSYNC B2 ;  /* 0x0000000000027941 */ /* 0x000fea0003800000 */
.L_x_3850:
        /* <DEDUP_REMOVED lines=11> */
.L_x_3853:
[----:B------:R-:W-:Y:S05]  /*2a90*/  BSYNC B2 ;  /* 0x0000000000027941 */ /* 0x000fea0003800000 */
.L_x_3852:
        /* <DEDUP_REMOVED lines=11> */
.L_x_3855:
[----:B------:R-:W-:Y:S05]  /*2b50*/  BSYNC B2 ;  /* 0x0000000000027941 */ /* 0x000fea0003800000 */
.L_x_3854:
        /* <DEDUP_REMOVED lines=14> */
.L_x_3857:
[----:B------:R-:W-:Y:S05]  /*2c40*/  BSYNC B2 ;  /* 0x0000000000027941 */ /* 0x000fea0003800000 */
.L_x_3856:
        /* <DEDUP_REMOVED lines=43> */
[----:B------:R-:W-:Y:S02]  /*2f00*/  @P5 PRMT R87, R87, 0x5410, R100 ;  /* 0x0000541057575816 */ /* 0x000fe40000000064 */
[----:B------:R-:W-:Y:S01]  /*2f10*/  IADD3 R131, R131, 0x20, RZ ;  /* 0x0000002083837810 */ /* 0x000fe20007ffe0ff */
[----:B------:R4:W-:Y:S01]  /*2f20*/  @P0 STG.E.128 desc[UR4][R90.64], R76 ;  /* 0x0000004c5a000986 */ /* 0x0009e2000c101d04 */
[----:B-1----:R-:W-:-:S03]  /*2f30*/  @P5 IMAD.WIDE.U32 R88, R93, 0x10, R88 ;  /* 0x000000105d585825 */ /* 0x002fc600078e0058 */
[----:B------:R4:W-:Y:S01]  /*2f40*/  @P0 STG.E.128 desc[UR4][R90.64+0x10], R80 ;  /* 0x000010505a000986 */ /* 0x0009e2000c101d04 */
[----:B------:R-:W-:-:S03]  /*2f50*/  IADD3 R93, R93, 0x20, RZ ;  /* 0x000000205d5d7810 */ /* 0x000fc60007ffe0ff */
[----:B------:R4:W-:Y:S04]  /*2f60*/  @P5 STG.E.128 desc[UR4][R88.64], R84 ;  /* 0x0000005458005986 */ /* 0x0009e8000c101d04 */
.L_x_3841:
[----:B------:R-:W-:Y:S05]  /*2f70*/  BSYNC B1 ;  /* 0x0000000000017941 */ /* 0x000fea0003800000 */
.L_x_3840:
[----:B------:R-:W-:Y:S04]  /*2f80*/  BSSY B1, `(.L_x_3858) ;  /* 0x0000099000017945 */ /* 0x000fe80003800000 */
[----:B------:R-:W-:Y:S05]  /*2f90*/  @!P3 BRA `(.L_x_3859) ;  /* 0x00000008005cb947 */ /* 0x000fea0003800000 */
[----:B---34-:R-:W3:Y:S01]  /*2fa0*/  @!P4 LDC.64 R90, c[0x0][0x2c8] ;  /* 0x0000b200ff5acb82 */ /* 0x018ee20000000a00 */
[----:B------:R-:W-:Y:S07]  /*2fb0*/  BSSY B2, `(.L_x_3860) ;  /* 0x000000e000027945 */ /* 0x000fee0003800000 */
[----:B-1----:R-:W1:Y:S01]  /*2fc0*/  LDC.64 R94, c[0x0][0x308] ;  /* 0x0000c200ff5e7b82 */ /* 0x002e620000000a00 */
[----:B---3--:R-:W-:-:S04]  /*2fd0*/  @!P4 ISETP.NE.U32.AND P0, PT, R90, RZ, PT ;  /* 0x000000ff5a00c20c */ /* 0x008fc80003f05070 */
[----:B------:R-:W-:-:S04]  /*2fe0*/  @!P4 ISETP.NE.AND.EX P0, PT, R91, RZ, PT, P0 ;  /* 0x000000ff5b00c20c */ /* 0x000fc80003f05300 */
[----:B------:R-:W-:Y:S01]  /*2ff0*/  @!P4 FSEL R99, R68, RZ, P0 ;  /* 0x000000ff4463c208 */ /* 0x000fe20000000000 */
[----:B-1----:R-:W-:Y:S08]  /*3000*/  @!P4 BRA `(.L_x_3861) ;  /* 0x000000000020c947 */ /* 0x002ff00003800000 */
[----:B------:R-:W-:Y:S01]  /*3010*/  IMAD.U32 R90, RZ, RZ, UR12 ;  /* 0x0000000cff5a7e24 */ /* 0x000fe2000f8e00ff */
[----:B------:R-:W-:Y:S01]  /*3020*/  MOV R91, UR13 ;  /* 0x0000000d005b7c02 */ /* 0x000fe20008000f00 */
[----:B------:R-:W-:-:S03]  /*3030*/  FFMA.FTZ R89, R135, R92, R97 ;  /* 0x0000005c87597223 */ /* 0x000fc60000010061 */
[----:B------:R-:W-:Y:S01]  /*3040*/  ISETP.NE.U32.AND P0, PT, R90, RZ, PT ;  /* 0x000000ff5a00720c */ /* 0x000fe20003f05070 */
[----:B------:R-:W-:-:S03]  /*3050*/  FADD.FTZ R89, R140, -R89 ;  /* 0x800000598c597221 */ /* 0x000fc60000010000 */
[----:B------:R-:W-:Y:S01]  /*3060*/  ISETP.NE.AND.EX P0, PT, R91, RZ, PT, P0 ;  /* 0x000000ff5b00720c */ /* 0x000fe20003f05300 */
[----:B------:R-:W-:-:S12]  /*3070*/  FMUL.FTZ R99, R130, R89 ;  /* 0x0000005982637220 */ /* 0x000fd80000410000 */
[----:B------:R-:W-:-:S07]  /*3080*/  @P0 FADD.FTZ R99, R68, R99 ;  /* 0x0000006344630221 */ /* 0x000fce0000010000 */
.L_x_3861:
[----:B------:R-:W-:Y:S05]  /*3090*/  BSYNC B2 ;  /* 0x0000000000027941 */ /* 0x000fea0003800000 */
.L_x_3860:
        /* <DEDUP_REMOVED lines=11> */
.L_x_3863:
[----:B------:R-:W-:Y:S05]  /*3150*/  BSYNC B2 ;  /* 0x0000000000027941 */ /* 0x000fea0003800000 */
.L_x_3862:
        /* <DEDUP_REMOVED lines=11> */
.L_x_3865:
[----:B------:R-:W-:Y:S05]  /*3210*/  BSYNC B2 ;  /* 0x0000000000027941 */ /* 0x000fea0003800000 */
.L_x_3864:
        /* <DEDUP_REMOVED lines=11> */
.L_x_3867:
[----:B------:R-:W-:Y:S05]  /*32d0*/  BSYNC B2 ;  /* 0x0000000000027941 */ /* 0x000fea0003800000 */
.L_x_3866:
        /* <DEDUP_REMOVED lines=11> */
.L_x_3869:
[----:B------:R-:W-:Y:S05]  /*3390*/  BSYNC B2 ;  /* 0x0000000000027941 */ /* 0x000fea0003800000 */
.L_x_3868:
        /* <DEDUP_REMOVED lines=11> */
.L_x_3871:
[----:B------:R-:W-:Y:S05]  /*3450*/  BSYNC B2 ;  /* 0x0000000000027941 */ /* 0x000fea0003800000 */
.L_x_3870:
        /* <DEDUP_REMOVED lines=11> */
.L_x_3873:
[----:B------:R-:W-:Y:S05]  /*3510*/  BSYNC B2 ;  /* 0x0000000000027941 */ /* 0x000fea0003800000 */
.L_x_3872:
[----:B------:R-:W-:Y:S01]  /*3520*/  @!P4 ISETP.NE.U32.AND P0, PT, R90, RZ, PT ;  /* 0x000000ff5a00c20c */ /* 0x000fe20003f05070 */
[----:B------:R-:W0:Y:S01]  /*3530*/  @P5 LDC R100, c[0x0][0x29c] ;  /* 0x0000a700ff645b82 */ /* 0x000e220000000800 */
[----:B------:R-:W-:Y:S02]  /*3540*/  BSSY B2, `(.L_x_3874) ;  /* 0x0000014000027945 */ /* 0x000fe40003800000 */
[----:B------:R-:W-:-:S04]  /*3550*/  @!P4 ISETP.NE.AND.EX P0, PT, R91, RZ, PT, P0 ;  /* 0x000000ff5b00c20c */ /* 0x000fc80003f05300 */
[----:B------:R-:W-:Y:S01]  /*3560*/  @!P4 FSEL R180, R75, RZ, P0 ;  /* 0x000000ff4bb4c208 */ /* 0x000fe20000000000 */
[----:B------:R-:W1:Y:S01]  /*3570*/  @P5 LDC R181, c[0x0][0x29c] ;  /* 0x0000a700ffb55b82 */ /* 0x000e620000000800 */
[----:B------:R-:W-:-:S04]  /*3580*/  ISETP.NE.U32.AND P0, PT, R94, RZ, PT ;  /* 0x000000ff5e00720c */ /* 0x000fc80003f05070 */
[----:B------:R-:W-:-:S03]  /*3590*/  ISETP.NE.AND.EX P0, PT, R95, RZ, PT, P0 ;  /* 0x000000ff5f00720c */ /* 0x000fc60003f05300 */
[----:B------:R-:W2:Y:S08]  /*35a0*/  @P5 LDC R182, c[0x0][0x29c] ;  /* 0x0000a700ffb65b82 */ /* 0x000eb00000000800 */
[----:B------:R-:W3:Y:S08]  /*35b0*/  @P5 LDC R183, c[0x0][0x29c] ;  /* 0x0000a700ffb75b82 */ /* 0x000ef00000000800 */
[----:B------:R-:W4:Y:S08]  /*35c0*/  @P5 LDC R188, c[0x0][0x29c] ;  /* 0x0000a700ffbc5b82 */ /* 0x000f300000000800 */
[----:B------:R-:W0:Y:S08]  /*35d0*/  @P5 LDC R185, c[0x0][0x29c] ;  /* 0x0000a700ffb95b82 */ /* 0x000e300000000800 */
[----:B------:R-:W0:Y:S08]  /*35e0*/  @P5 LDC R190, c[0x0][0x29c] ;  /* 0x0000a700ffbe5b82 */ /* 0x000e300000000800 */
[----:B------:R-:W0:Y:S08]  /*35f0*/  @P5 LDC R187, c[0x0][0x29c] ;  /* 0x0000a700ffbb5b82 */ /* 0x000e300000000800 */
[----:B------:R-:W0:Y:S01]  /*3600*/  @P0 LDC.64 R88, c[0x0][0x308] ;  /* 0x0000c200ff580b82 */ /* 0x000e220000000a00 */
[----:B-12---:R-:W-:Y:S05]  /*3610*/  @!P4 BRA `(.L_x_3875) ;  /* 0x000000000018c947 */ /* 0x006fea0003800000 */
[----:B------:R-:W-:Y:S01]  /*3620*/  ISETP.NE.U32.AND P4, PT, R90, RZ, PT ;  /* 0x000000ff5a00720c */ /* 0x000fe20003f85070 */
[----:B------:R-:W-:-:S03]  /*3630*/  FFMA.FTZ R92, R134, R92, R97 ;  /* 0x0000005c865c7223 */ /* 0x000fc60000010061 */
[----:B------:R-:W-:Y:S01]  /*3640*/  ISETP.NE.AND.EX P4, PT, R91, RZ, PT, P4 ;  /* 0x000000ff5b00720c */ /* 0x000fe20003f85340 */
[----:B------:R-:W-:-:S04]  /*3650*/  FADD.FTZ R91, R133, -R92 ;  /* 0x8000005c855b7221 */ /* 0x000fc80000010000 */
[----:B------:R-:W-:-:S08]  /*3660*/  FMUL.FTZ R180, R130, R91 ;  /* 0x0000005b82b47220 */ /* 0x000fd00000410000 */
[----:B------:R-:W-:-:S07]  /*3670*/  @P4 FADD.FTZ R180, R75, R180 ;  /* 0x000000b44bb44221 */ /* 0x000fce0000010000 */
.L_x_3875:
[----:B------:R-:W-:Y:S05]  /*3680*/  BSYNC B2 ;  /* 0x0000000000027941 */ /* 0x000fea0003800000 */
.L_x_3874:
[----:B0-----:R-:W-:Y:S01]  /*3690*/  @P5 FMUL.FTZ R90, R99, R100 ;  /* 0x00000064635a5220 */ /* 0x001fe20000410000 */
[----:B------:R-:W-:Y:S01]  /*36a0*/  @P5 FMUL.FTZ R91, R96, R181 ;  /* 0x000000b5605b5220 */ /* 0x000fe20000410000 */
[----:B------:R-:W-:Y:S01]  /*36b0*/  ISETP.NE.U32.AND P4, PT, R94, RZ, PT ;  /* 0x000000ff5e00720c */ /* 0x000fe20003f85070 */
[----:B------:R-:W-:-:S04]  /*36c0*/  @P0 IMAD.WIDE.U32 R88, R131, 0x20, R88 ;  /* 0x0000002083580825 */ /* 0x000fc800078e0058 */
[----:B------:R-:W-:Y:S01]  /*36d0*/  @P5 FMUL.FTZ R97, R101, R182 ;  /* 0x000000b665615220 */ /* 0x000fe20000410000 */
[----:B------:R-:W-:Y:S01]  /*36e0*/  @P5 F2FP.BF16.F32.PACK_AB R92, RZ, R90 ;  /* 0x0000005aff5c523e */ /* 0x000fe200000010ff */
[----:B----4-:R-:W-:Y:S01]  /*36f0*/  @P5 FMUL.FTZ R100, R103, R188 ;  /* 0x000000bc67645220 */ /* 0x010fe20000410000 */
[----:B------:R-:W-:Y:S01]  /*3700*/  @P5 F2FP.BF16.F32.PACK_AB R94, RZ, R91 ;  /* 0x0000005bff5e523e */ /* 0x000fe200000010ff */
[----:B------:R-:W-:Y:S01]  /*3710*/  @P5 FMUL.FTZ R131, R179, R190 ;  /* 0x000000beb3835220 */ /* 0x000fe20000410000 */
[----:B------:R-:W0:Y:S01]  /*3720*/  @P5 LDC.64 R90, c[0x0][0x2f8] ;  /* 0x0000be00ff5a5b82 */ /* 0x000e220000000a00 */
[----:B------:R-:W-:Y:S01]  /*3730*/  ISETP.NE.AND.EX P4, PT, R95, RZ, PT, P4 ;  /* 0x000000ff5f00720c */ /* 0x000fe20003f85340 */
[----:B---3--:R-:W-:Y:S01]  /*3740*/  @P5 FMUL.FTZ R95, R98, R183 ;  /* 0x000000b7625f5220 */ /* 0x008fe20000410000 */
[----:B------:R-:W-:Y:S01]  /*3750*/  @P5 FMUL.FTZ R130, R102, R185 ;  /* 0x000000b966825220 */ /* 0x000fe20000410000 */
[----:B------:R-:W-:Y:S01]  /*3760*/  @P5 FMUL.FTZ R181, R180, R187 ;  /* 0x000000bbb4b55220 */ /* 0x000fe20000410000 */
[----:B------:R-:W-:-:S02]  /*3770*/  @P5 F2FP.BF16.F32.PACK_AB R97, RZ, R97 ;  /* 0x00000061ff61523e */ /* 0x000fc400000010ff */
[----:B------:R-:W-:Y:S02]  /*3780*/  @P5 F2FP.BF16.F32.PACK_AB R100, RZ, R100 ;  /* 0x00000064ff64523e */ /* 0x000fe400000010ff */
[----:B------:R-:W-:Y:S02]  /*3790*/  @P5 F2FP.BF16.F32.PACK_AB R131, RZ, R131 ;  /* 0x00000083ff83523e */ /* 0x000fe400000010ff */
[----:B------:R-:W-:Y:S02]  /*37a0*/  @P5 F2FP.BF16.F32.PACK_AB R95, RZ, R95 ;  /* 0x0000005fff5f523e */ /* 0x000fe400000010ff */
[----:B------:R-:W-:Y:S02]  /*37b0*/  @P5 F2FP.BF16.F32.PACK_AB R130, RZ, R130 ;  /* 0x00000082ff82523e */ /* 0x000fe400000010ff */
[----:B------:R-:W-:Y:S02]  /*37c0*/  @P5 F2FP.BF16.F32.PACK_AB R181, RZ, R181 ;  /* 0x000000b5ffb5523e */ /* 0x000fe400000010ff */
[----:B------:R-:W-:-:S02]  /*37d0*/  @P5 PRMT R84, R92, 0x7610, R84 ;  /* 0x000076105c545816 */ /* 0x000fc40000000054 */
[----:B------:R-:W-:Y:S02]  /*37e0*/  @P5 PRMT R85, R97, 0x7610, R85 ;  /* 0x0000761061555816 */ /* 0x000fe40000000055 */
[----:B------:R-:W-:Y:S02]  /*37f0*/  @P5 PRMT R86, R100, 0x7610, R86 ;  /* 0x0000761064565816 */ /* 0x000fe40000000056 */
[----:B------:R-:W-:Y:S01]  /*3800*/  @P5 PRMT R87, R131, 0x7610, R87 ;  /* 0x0000761083575816 */ /* 0x000fe20000000057 */
[----:B0-----:R-:W-:Y:S01]  /*3810*/  @P5 IMAD.WIDE.U32 R90, R93, 0x10, R90 ;  /* 0x000000105d5a5825 */ /* 0x001fe200078e005a */
[----:B------:R-:W-:Y:S02]  /*3820*/  SEL R76, R99, R76, P4 ;  /* 0x0000004c634c7207 */ /* 0x000fe40002000000 */
[----:B------:R-:W-:Y:S02]  /*3830*/  SEL R77, R96, R77, P4 ;  /* 0x0000004d604d7207 */ /* 0x000fe40002000000 */
[----:B------:R-:W-:-:S02]  /*3840*/  SEL R78, R101, R78, P4 ;  /* 0x0000004e654e7207 */ /* 0x000fc40002000000 */
[----:B------:R-:W-:Y:S02]  /*3850*/  SEL R79, R98, R79, P4 ;  /* 0x0000004f624f7207 */ /* 0x000fe40002000000 */
[----:B------:R-:W-:Y:S02]  /*3860*/  SEL R80, R103, R80, P4 ;  /* 0x0000005067507207 */ /* 0x000fe40002000000 */
[----:B------:R-:W-:Y:S01]  /*3870*/  SEL R81, R102, R81, P4 ;  /* 0x0000005166517207 */ /* 0x000fe20002000000 */
[----:B------:R0:W-:Y:S01]  /*3880*/  @P0 STG.E.128 desc[UR4][R88.64], R76 ;  /* 0x0000004c58000986 */ /* 0x0001e2000c101d04 */
[----:B------:R-:W-:Y:S02]  /*3890*/  SEL R82, R179, R82, P4 ;  /* 0x00000052b3527207 */ /* 0x000fe40002000000 */
[----:B------:R-:W-:Y:S02]  /*38a0*/  SEL R83, R180, R83, P4 ;  /* 0x00000053b4537207 */ /* 0x000fe40002000000 */
[----:B------:R-:W-:-:S02]  /*38b0*/  @P5 PRMT R84, R84, 0x5410, R94 ;  /* 0x0000541054545816 */ /* 0x000fc4000000005e */
[----:B------:R-:W-:Y:S01]  /*38c0*/  @P5 PRMT R85, R85, 0x5410, R95 ;  /* 0x0000541055555816 */ /* 0x000fe2000000005f */
[----:B------:R0:W-:Y:S01]  /*38d0*/  @P0 STG.E.128 desc[UR4][R88.64+0x10], R80 ;  /* 0x0000105058000986 */ /* 0x0001e2000c101d04 */
[----:B------:R-:W-:Y:S02]  /*38e0*/  @P5 PRMT R86, R86, 0x5410, R130 ;  /* 0x0000541056565816 */ /* 0x000fe40000000082 */
[----:B------:R-:W-:-:S05]  /*38f0*/  @P5 PRMT R87, R87, 0x5410, R181 ;  /* 0x0000541057575816 */ /* 0x000fca00000000b5 */
[----:B------:R0:W-:Y:S02]  /*3900*/  @P5 STG.E.128 desc[UR4][R90.64], R84 ;  /* 0x000000545a005986 */ /* 0x0001e4000c101d04 */
.L_x_3859:
[----:B------:R-:W-:Y:S05]  /*3910*/  BSYNC B1 ;  /* 0x0000000000017941 */ /* 0x000fea0003800000 */
.L_x_3858:
[----:B0--34-:R-:W0:Y:S02]  /*3920*/  LDC.64 R88, c[0x0][0x210] ;  /* 0x00008400ff587b82 */ /* 0x019e240000000a00 */
[----:B0-----:R-:W-:-:S04]  /*3930*/  LEA R117, R88, R117, 0x2 ;  /* 0x0000007558757211 */ /* 0x001fc800078e10ff */
[----:B------:R-:W-:-:S13]  /*3940*/  ISETP.GE.AND P0, PT, R117, R89, PT ;  /* 0x000000597500720c */ /* 0x000fda0003f06270 */
[----:B------:R-:W-:Y:S05]  /*3950*/  @!P0 BRA `(.L_x_3876) ;  /* 0xffffffcc00408947 */ /* 0x000fea000383ffff */
.L_x_3807:
[----:B------:R-:W-:Y:S05]  /*3960*/  BSYNC B0 ;  /* 0x0000000000007941 */ /* 0x000fea0003800000 */
.L_x_3806:
[----:B-----5:R-:W0:Y:S01]  /*3970*/  S2R R52, SR_CgaCtaId ;  /* 0x0000000000347919 */ /* 0x020e220000008800 */
[----:B------:R-:W-:Y:S01]  /*3980*/  SHF.R.U32.HI R2, RZ, 0x5, R105 ;  /* 0x00000005ff027819 */ /* 0x000fe20000011669 */
[----:B------:R-:W-:Y:S05]  /*3990*/  WARPSYNC.ALL ;  /* 0x0000000000007948 */ /* 0x000fea0003800000 */
[----:B------:R-:W-:Y:S01]  /*39a0*/  LOP3.LUT R53, R105, 0x1f, RZ, 0xc0, !PT ;  /* 0x0000001f69357812 */ /* 0x000fe200078ec0ff */
[----:B------:R-:W-:Y:S01]  /*39b0*/  ULDC.64 UR6, c[0x0][0x2d8] ;  /* 0x0000b60000067ab9 */ /* 0x000fe20000000a00 */
[----:B------:R-:W-:Y:S01]  /*39c0*/  MOV R3, 0x400 ;  /* 0x0000040000037802 */ /* 0x000fe20000000f00 */
[----:B------:R-:W-:-:S02]  /*39d0*/  ULDC.64 UR10, c[0x0][0x2d0] ;  /* 0x0000b400000a7ab9 */ /* 0x000fc40000000a00 */
[----:B------:R-:W-:Y:S02]  /*39e0*/  IMAD R2, R2, 0x60, R53 ;  /* 0x0000006002027824 */ /* 0x000fe400078e0235 */
[----:B------:R-:W3:Y:S01]  /*39f0*/  S2R R53, SR_CTAID.X ;  /* 0x0000000000357919 */ /* 0x000ee20000002500 */
[----:B0-----:R-:W-:-:S04]  /*3a00*/  LEA R3, R52, R3, 0x18 ;  /* 0x0000000334037211 */ /* 0x001fc800078ec0ff */
[----:B------:R-:W-:Y:S01]  /*3a10*/  LEA R52, R105, R3, 0x2 ;  /* 0x0000000369347211 */ /* 0x000fe200078e10ff */
[----:B------:R-:W-:-:S05]  /*3a20*/  IMAD R2, R2, 0x20, R3 ;  /* 0x0000002002027824 */ /* 0x000fca00078e0203 */
[----:B------:R0:W-:Y:S04]  /*3a30*/  STS.128 [R2], R24 ;  /* 0x0000001802007388 */ /* 0x0001e80000000c00 */
[----:B------:R-:W-:Y:S01]  /*3a40*/  STS.128 [R2+0x10], R20 ;  /* 0x0000101402007388 */ /* 0x000fe20000000c00 */
[----:B---3--:R-:W-:-:S03]  /*3a50*/  IMAD R58, R53, R0, RZ ;  /* 0x00000000353a7224 */ /* 0x008fc600078e02ff */
[----:B------:R-:W-:Y:S04]  /*3a60*/  STS.128 [R2+0x400], R16 ;  /* 0x0004001002007388 */ /* 0x000fe80000000c00 */
[----:B------:R-:W-:Y:S04]  /*3a70*/  STS.128 [R2+0x410], R12 ;  /* 0x0004100c02007388 */ /* 0x000fe80000000c00 */
[----:B------:R-:W-:Y:S01]  /*3a80*/  STS.128 [R2+0x800], R8 ;  /* 0x0008000802007388 */ /* 0x000fe20000000c00 */
[----:B0-----:R-:W-:Y:S02]  /*3a90*/  IADD3 R27, R0, 0x7f, -R105 ;  /* 0x0000007f001b7810 */ /* 0x001fe40007ffe869 */
[----:B------:R-:W-:Y:S01]  /*3aa0*/  IADD3 R105, P6, R58, R105, RZ ;  /* 0x000000693a697210 */ /* 0x000fe20007fde0ff */
[----:B------:R-:W-:Y:S01]  /*3ab0*/  STS.128 [R2+0x810], R4 ;  /* 0x0008100402007388 */ /* 0x000fe20000000c00 */
[----:B------:R-:W-:Y:S01]  /*3ac0*/  BAR.SYNC.DEFER_BLOCKING 0x0 ;  /* 0x0000000000007b1d */ /* 0x000fe20000010000 */
[----:B------:R-:W-:-:S02]  /*3ad0*/  LOP3.LUT P5, RZ, R27, 0xffffff80, RZ, 0xc0, !PT ;  /* 0xffffff801bff7812 */ /* 0x000fc400078ac0ff */
[C---:B------:R-:W-:Y:S02]  /*3ae0*/  ISETP.GE.U32.AND P4, PT, R27.reuse, 0x100, PT ;  /* 0x000001001b00780c */ /* 0x040fe40003f86070 */
[C---:B------:R-:W-:Y:S02]  /*3af0*/  ISETP.GE.U32.AND P3, PT, R27.reuse, 0x180, PT ;  /* 0x000001801b00780c */ /* 0x040fe40003f66070 */
[C---:B------:R-:W-:Y:S02]  /*3b00*/  ISETP.GE.U32.AND P2, PT, R27.reuse, 0x200, PT ;  /* 0x000002001b00780c */ /* 0x040fe40003f46070 */
[C---:B------:R-:W-:Y:S02]  /*3b10*/  ISETP.GE.U32.AND P1, PT, R27.reuse, 0x280, PT ;  /* 0x000002801b00780c */ /* 0x040fe40003f26070 */
[----:B------:R-:W-:Y:S01]  /*3b20*/  ISETP.GE.U32.AND P0, PT, R27, 0x300, PT ;  /* 0x000003001b00780c */ /* 0x000fe20003f06070 */
[----:B------:R-:W0:Y:S04]  /*3b30*/  LDS R3, [R52] ;  /* 0x0000000034037984 */ /* 0x000e280000000800 */
[----:B------:R-:W3:Y:S04]  /*3b40*/  LDS R24, [R52+0xc00] ;  /* 0x000c000034187984 */ /* 0x000ee80000000800 */
[----:B------:R-:W4:Y:S04]  /*3b50*/  LDS R20, [R52+0x200] ;  /* 0x0002000034147984 */ /* 0x000f280000000800 */
        /* <DEDUP_REMOVED lines=8> */
[----:B0-----:R-:W-:-:S03]  /*3be0*/  FADD.FTZ R3, RZ, R3 ;  /* 0x00000003ff037221 */ /* 0x001fc60000010000 */
[----:B------:R-:W0:Y:S01]  /*3bf0*/  LDS R11, [R52+0x1600] ;  /* 0x00160000340b7984 */ /* 0x000e220000000800 */
[----:B---3--:R-:W-:-:S03]  /*3c00*/  FADD.FTZ R3, R3, R24 ;  /* 0x0000001803037221 */ /* 0x008fc60000010000 */
[----:B------:R-:W3:Y:S01]  /*3c10*/  LDS R10, [R52+0x1800] ;  /* 0x00180000340a7984 */ /* 0x000ee20000000800 */
[----:B----4-:R-:W-:-:S03]  /*3c20*/  FADD.FTZ R20, RZ, R20 ;  /* 0x00000014ff147221 */ /* 0x010fc60000010000 */
[----:B------:R-:W4:Y:S01]  /*3c30*/  LDS R14, [R52+0x1a00] ;  /* 0x001a0000340e7984 */ /* 0x000f220000000800 */
[----:B-1----:R-:W-:-:S03]  /*3c40*/  FADD.FTZ R17, R20, R17 ;  /* 0x0000001114117221 */ /* 0x002fc60000010000 */
[----:B------:R-:W1:Y:S01]  /*3c50*/  LDS R16, [R52+0x1c00] ;  /* 0x001c000034107984 */ /* 0x000e620000000800 */
[----:B--2---:R-:W-:-:S03]  /*3c60*/  FADD.FTZ R12, RZ, R12 ;  /* 0x0000000cff0c7221 */ /* 0x004fc60000010000 */
[----:B------:R-:W2:Y:S01]  /*3c70*/  LDS R13, [R52+0x1e00] ;  /* 0x001e0000340d7984 */ /* 0x000ea20000000800 */
[----:B------:R-:W-:Y:S01]  /*3c80*/  FADD.FTZ R9, R12, R9 ;  /* 0x000000090c097221 */ /* 0x000fe20000010000 */
[----:B------:R-:W-:Y:S02]  /*3c90*/  SHF.L.U32 R12, R105, 0x2, RZ ;  /* 0x00000002690c7819 */ /* 0x000fe400000006ff */
        /* <DEDUP_REMOVED lines=11> */
[----:B0-----:R-:W-:-:S03]  /*3d50*/  FADD.FTZ R6, R6, R11 ;  /* 0x0000000b06067221 */ /* 0x001fc60000010000 */
[----:B------:R-:W0:Y:S01]  /*3d60*/  LDS R54, [R52+0x2c00] ;  /* 0x002c000034367984 */ /* 0x000e220000000800 */
[----:B---3--:R-:W-:-:S03]  /*3d70*/  FADD.FTZ R3, R3, R10 ;  /* 0x0000000a03037221 */ /* 0x008fc60000010000 */
[----:B------:R-:W3:Y:S01]  /*3d80*/  LDS R23, [R52+0x2e00] ;  /* 0x002e000034177984 */ /* 0x000ee20000000800 */
[----:B----4-:R-:W-:Y:S01]  /*3d90*/  FADD.FTZ R14, R17, R14 ;  /* 0x0000000e110e7221 */ /* 0x010fe20000010000 */
        /* <DEDUP_REMOVED lines=12> */
[----:B------:R1:W-:Y:S01]  /*3e60*/  STS.128 [R2+0x400], R40 ;  /* 0x0004002802007388 */ /* 0x0003e20000000c00 */
[----:B0-----:R-:W-:Y:S01]  /*3e70*/  FADD.FTZ R11, R5, R54 ;  /* 0x00000036050b7221 */ /* 0x001fe20000010000 */
[----:B------:R-:W-:Y:S02]  /*3e80*/  IADD3 R14, P6, R12, UR6, RZ ;  /* 0x000000060c0e7c10 */ /* 0x000fe4000ffde0ff */
[----:B------:R-:W-:Y:S01]  /*3e90*/  STS.128 [R2+0x410], R36 ;  /* 0x0004102402007388 */ /* 0x000fe20000000c00 */
[----:B---3--:R-:W-:-:S03]  /*3ea0*/  FADD.FTZ R23, R6, R23 ;  /* 0x0000001706177221 */ /* 0x008fc60000010000 */
[----:B------:R-:W-:Y:S04]  /*3eb0*/  STS.128 [R2+0x800], R32 ;  /* 0x0008002002007388 */ /* 0x000fe80000000c00 */
[----:B------:R-:W-:Y:S01]  /*3ec0*/  STS.128 [R2+0x810], R28 ;  /* 0x0008101c02007388 */ /* 0x000fe20000000c00 */
[----:B------:R-:W-:Y:S01]  /*3ed0*/  BAR.SYNC.DEFER_BLOCKING 0x0 ;  /* 0x0000000000007b1d */ /* 0x000fe20000010000 */
[----:B-1----:R-:W-:-:S04]  /*3ee0*/  SHF.L.U64.HI R41, R105, 0x2, R4 ;  /* 0x0000000269297819 */ /* 0x002fc80000010204 */
[C---:B------:R-:W-:Y:S02]  /*3ef0*/  IADD3.X R43, R41.reuse, UR7, RZ, P6, !PT ;  /* 0x00000007292b7c10 */ /* 0x040fe4000b7fe4ff */
[----:B------:R-:W-:Y:S02]  /*3f00*/  IADD3 R12, P6, R12, UR10, RZ ;  /* 0x0000000a0c0c7c10 */ /* 0x000fe4000ffde0ff */
[----:B------:R-:W-:Y:S02]  /*3f10*/  @P5 MOV R3, R43 ;  /* 0x0000002b00035202 */ /* 0x000fe40000000f00 */
        /* <DEDUP_REMOVED lines=20> */
[----:B------:R-:W-:Y:S01]  /*4060*/  LDS R37, [R52+0x2a00] ;  /* 0x002a000034257984 */ /* 0x000fe20000000800 */
[----:B------:R-:W-:-:S03]  /*4070*/  FADD.FTZ R27, R0, R27 ;  /* 0x0000001b001b7221 */ /* 0x000fc60000010000 */
[----:B------:R-:W4:Y:S01]  /*4080*/  LDS R25, [R52+0x1e00] ;  /* 0x001e000034197984 */ /* 0x000f220000000800 */
[----:B------:R-:W-:-:S03]  /*4090*/  FADD.FTZ R27, R27, R2 ;  /* 0x000000021b1b7221 */ /* 0x000fc60000010000 */
[----:B------:R-:W4:Y:S01]  /*40a0*/  LDS R0, [R52+0x800] ;  /* 0x0008000034007984 */ /* 0x000f220000000800 */
[----:B------:R-:W-:Y:S01]  /*40b0*/  @P5 IMAD.MOV.U32 R2, RZ, RZ, R14 ;  /* 0x000000ffff025224 */ /* 0x000fe200078e000e */
[----:B------:R-:W-:Y:S01]  /*40c0*/  @P5 IADD3 R14, P6, R14, 0x200, RZ ;  /* 0x000002000e0e5810 */ /* 0x000fe20007fde0ff */
[----:B------:R-:W-:Y:S01]  /*40d0*/  FADD.FTZ R33, R27, R10 ;  /* 0x0000000a1b217221 */ /* 0x000fe20000010000 */
[----:B------:R-:W4:Y:S03]  /*40e0*/  LDS R15, [R52+0x1400] ;  /* 0x00140000340f7984 */ /* 0x000f260000000800 */
[----:B------:R-:W-:Y:S01]  /*40f0*/  @P5 IMAD.X R43, RZ, RZ, R43, P6 ;  /* 0x000000ffff2b5224 */ /* 0x000fe200030e062b */
        /* <DEDUP_REMOVED lines=14> */
[-C--:B------:R-:W-:Y:S02]  /*41e0*/  @P5 MOV R3, R41.reuse ;  /* 0x0000002900035202 */ /* 0x080fe40000000f00 */
[----:B------:R-:W-:Y:S01]  /*41f0*/  @P5 IADD3 R12, P6, R12, 0x200, RZ ;  /* 0x000002000c0c5810 */ /* 0x000fe20007fde0ff */
[----:B----4-:R-:W-:Y:S02]  /*4200*/  FADD.FTZ R4, R4, R25 ;  /* 0x0000001904047221 */ /* 0x010fe40000010000 */
[----:B------:R3:W-:Y:S01]  /*4210*/  @P5 STG.E desc[UR4][R2.64], R7 ;  /* 0x0000000702005986 */ /* 0x0007e2000c101904 */
[----:B------:R-:W-:Y:S01]  /*4220*/  @P5 IADD3.X R41, RZ, R41, RZ, P6, !PT ;  /* 0x00000029ff295210 */ /* 0x000fe200037fe4ff */
[----:B------:R-:W-:Y:S01]  /*4230*/  FADD.FTZ R0, RZ, R0 ;  /* 0x00000000ff007221 */ /* 0x000fe20000010000 */
[----:B------:R-:W-:-:S03]  /*4240*/  FADD.FTZ R37, R4, R37 ;  /* 0x0000002504257221 */ /* 0x000fc60000010000 */
[----:B------:R-:W-:Y:S01]  /*4250*/  FADD.FTZ R0, R0, R15 ;  /* 0x0000000f00007221 */ /* 0x000fe20000010000 */
[----:B------:R-:W-:Y:S01]  /*4260*/  FADD.FTZ R6, RZ, R6 ;  /* 0x00000006ff067221 */ /* 0x000fe20000010000 */
[----:B---3--:R-:W-:Y:S02]  /*4270*/  @P4 MOV R2, R14 ;  /* 0x0000000e00024202 */ /* 0x008fe40000000f00 */
        /* <DEDUP_REMOVED lines=13> */
[----:B------:R-:W-:Y:S01]  /*4350*/  @P4 IADD3.X R41, RZ, R41, RZ, P6, !PT ;  /* 0x00000029ff294210 */ /* 0x000fe200037fe4ff */
[----:B0-----:R-:W-:Y:S01]  /*4360*/  @P3 IMAD.MOV.U32 R2, RZ, RZ, R14 ;  /* 0x000000ffff023224 */ /* 0x001fe200078e000e */
[----:B------:R-:W-:Y:S02]  /*4370*/  @P3 MOV R3, R43 ;  /* 0x0000002b00033202 */ /* 0x000fe40000000f00 */
        /* <DEDUP_REMOVED lines=36> */
.L_x_3821:
[----:B------:R-:W-:Y:S01]  /*45c0*/  HFMA2.MMA R98, -RZ, RZ, 0, 5.9604644775390625e-08 ;  /* 0x00000001ff627435 */ /* 0x000fe200000001ff */
[----:B------:R-:W-:Y:S01]  /*45d0*/  BSSY B1, `(.L_x_3877) ;  /* 0x0000007000017945 */ /* 0x000fe20003800000 */
[----:B------:R-:W-:Y:S01]  /*45e0*/  MOV R99, R185 ;  /* 0x000000b900637202 */ /* 0x000fe20000000f00 */
[----:B--2---:R-:W-:Y:S01]  /*45f0*/  IMAD.MOV.U32 R101, RZ, RZ, 0x1f ;  /* 0x0000001fff657424 */ /* 0x004fe200078e00ff */
[----:B------:R-:W-:-:S07]  /*4600*/  MOV R96, 0xffffffff ;  /* 0xffffffff00607802 */ /* 0x000fce0000000f00 */
[----:B01---5:R-:W-:Y:S05]  /*4610*/  WARPSYNC.COLLECTIVE R96, `(.L_x_3878) ;  /* 0x0000000060087348 */ /* 0x023fea0003c00000 */
[----:B------:R2:W3:Y:S02]  /*4620*/  SHFL.BFLY P0, R97, R99, R98, R101 ;  /* 0x0c00006263617389 */ /* 0x0004e40000000065 */
[----:B0123-5:R-:W-:Y:S01]  /*4630*/  ENDCOLLECTIVE ;  /* 0x000000000000791b */ /* 0x02ffe20003800000 */
.L_x_3878:
[----:B------:R-:W-:Y:S05]  /*4640*/  BSYNC B1 ;  /* 0x0000000000017941 */ /* 0x000fea0003800000 */
.L_x_3877:
        /* <DEDUP_REMOVED lines=8> */
.L_x_3879:
[----:B------:R-:W-:Y:S01]  /*46d0*/  FADD.FTZ R88, R88, R185 ;  /* 0x000000b958587221 */ /* 0x000fe20000010000 */
[----:B------:R-:W-:-:S03]  /*46e0*/  HFMA2.MMA R98, -RZ, RZ, 0, 1.1920928955078125e-07 ;  /* 0x00000002ff627435 */ /* 0x000fc600000001ff */
[----:B------:R-:W-:Y:S01]  /*46f0*/  IMAD.MOV.U32 R99, RZ, RZ, R88 ;  /* 0x000000ffff637224 */ /* 0x000fe200078e0058 */
[----:B------:R-:W-:-:S07]  /*4700*/  MOV R89, R97 ;  /* 0x0000006100597202 */ /* 0x000fce0000000f00 */
[----:B------:R-:W-:Y:S05]  /*4710*/  WARPSYNC.COLLECTIVE R96, `(.L_x_3880) ;  /* 0x0000000060087348 */ /* 0x000fea0003c00000 */
[----:B------:R0:W1:Y:S02]  /*4720*/  SHFL.BFLY P0, R97, R99, R98, R101 ;  /* 0x0c00006263617389 */ /* 0x0000640000000065 */
[----:B01----:R-:W-:Y:S01]  /*4730*/  ENDCOLLECTIVE ;  /* 0x000000000000791b */ /* 0x003fe20003800000 */
.L_x_3880:
[----:B------:R-:W-:-:S05]  /*4740*/  FADD.FTZ R89, R89, R182 ;  /* 0x000000b659597221 */ /* 0x000fca0000010000 */
[----:B------:R-:W-:Y:S02]  /*4750*/  MOV R99, R89 ;  /* 0x0000005900637202 */ /* 0x000fe40000000f00 */
[----:B------:R-:W-:-:S07]  /*4760*/  MOV R91, R97 ;  /* 0x00000061005b7202 */ /* 0x000fce0000000f00 */
[----:B------:R-:W-:Y:S05]  /*4770*/  WARPSYNC.COLLECTIVE R96, `(.L_x_3881) ;  /* 0x0000000060087348 */ /* 0x000fea0003c00000 */
[----:B------:R0:W1:Y:S02]  /*4780*/  SHFL.BFLY P0, R97, R99, R98, R101 ;  /* 0x0c00006263617389 */ /* 0x0000640000000065 */
[----:B01----:R-:W-:Y:S01]  /*4790*/  ENDCOLLECTIVE ;  /* 0x000000000000791b */ /* 0x003fe20003800000 */
.L_x_3881:
[----:B------:R-:W-:Y:S01]  /*47a0*/  FADD.FTZ R91, R88, R91 ;  /* 0x0000005b585b7221 */ /* 0x000fe20000010000 */
[----:B------:R-:W-:-:S04]  /*47b0*/  HFMA2.MMA R98, -RZ, RZ, 0, 2.384185791015625e-07 ;  /* 0x00000004ff627435 */ /* 0x000fc800000001ff */
[----:B------:R-:W-:Y:S01]  /*47c0*/  MOV R99, R91 ;  /* 0x0000005b00637202 */ /* 0x000fe20000000f00 */
[----:B------:R-:W-:-:S07]  /*47d0*/  IMAD.MOV.U32 R90, RZ, RZ, R97 ;  /* 0x000000ffff5a7224 */ /* 0x000fce00078e0061 */
[----:B------:R-:W-:Y:S05]  /*47e0*/  WARPSYNC.COLLECTIVE R96, `(.L_x_3882) ;  /* 0x0000000060087348 */ /* 0x000fea0003c00000 */
[----:B------:R0:W1:Y:S02]  /*47f0*/  SHFL.BFLY P0, R97, R99, R98, R101 ;  /* 0x0c00006263617389 */ /* 0x0000640000000065 */
[----:B01----:R-:W-:Y:S01]  /*4800*/  ENDCOLLECTIVE ;  /* 0x000000000000791b */ /* 0x003fe20003800000 */
.L_x_3882:
[----:B------:R-:W-:-:S04]  /*4810*/  FADD.FTZ R90, R89, R90 ;  /* 0x0000005a595a7221 */ /* 0x000fc80000010000 */
[----:B------:R-:W-:Y:S01]  /*4820*/  IMAD.MOV.U32 R99, RZ, RZ, R90 ;  /* 0x000000ffff637224 */ /* 0x000fe200078e005a */
[----:B------:R-:W-:-:S07]  /*4830*/  MOV R92, R97 ;  /* 0x00000061005c7202 */ /* 0x000fce0000000f00 */
[----:B------:R-:W-:Y:S05]  /*4840*/  WARPSYNC.COLLECTIVE R96, `(.L_x_3883) ;  /* 0x0000000060087348 */ /* 0x000fea0003c00000 */
[----:B------:R0:W1:Y:S02]  /*4850*/  SHFL.BFLY P0, R97, R99, R98, R101 ;  /* 0x0c00006263617389 */ /* 0x0000640000000065 */
[----:B01----:R-:W-:Y:S01]  /*4860*/  ENDCOLLECTIVE ;  /* 0x000000000000791b */ /* 0x003fe20003800000 */
.L_x_3883:
[----:B------:R-:W-:Y:S01]  /*4870*/  FADD.FTZ R92, R91, R92 ;  /* 0x0000005c5b5c7221 */ /* 0x000fe20000010000 */
[----:B------:R-:W-:-:S04]  /*4880*/  HFMA2.MMA R98, -RZ, RZ, 0, 4.76837158203125e-07 ;  /* 0x00000008ff627435 */ /* 0x000fc800000001ff */
[----:B------:R-:W-:Y:S02]  /*4890*/  MOV R99, R92 ;  /* 0x0000005c00637202 */ /* 0x000fe40000000f00 */
[----:B------:R-:W-:-:S07]  /*48a0*/  MOV R93, R97 ;  /* 0x00000061005d7202 */ /* 0x000fce0000000f00 */
[----:B------:R-:W-:Y:S05]  /*48b0*/  WARPSYNC.COLLECTIVE R96, `(.L_x_3884) ;  /* 0x0000000060087348 */ /* 0x000fea0003c00000 */
[----:B------:R0:W1:Y:S02]  /*48c0*/  SHFL.BFLY P0, R97, R99, R98, R101 ;  /* 0x0c00006263617389 */ /* 0x0000640000000065 */
[----:B01----:R-:W-:Y:S01]  /*48d0*/  ENDCOLLECTIVE ;  /* 0x000000000000791b */ /* 0x003fe20003800000 */
.L_x_3884:
[----:B------:R-:W-:-:S05]  /*48e0*/  FADD.FTZ R93, R90, R93 ;  /* 0x0000005d5a5d7221 */ /* 0x000fca0000010000 */
[----:B------:R-:W-:Y:S01]  /*48f0*/  MOV R99, R93 ;  /* 0x0000005d00637202 */ /* 0x000fe20000000f00 */
[----:B------:R-:W-:-:S07]  /*4900*/  IMAD.MOV.U32 R95, RZ, RZ, R97 ;  /* 0x000000ffff5f7224 */ /* 0x000fce00078e0061 */
[----:B------:R-:W-:Y:S05]  /*4910*/  WARPSYNC.COLLECTIVE R96, `(.L_x_3885) ;  /* 0x0000000060087348 */ /* 0x000fea0003c00000 */
[----:B------:R0:W1:Y:S02]  /*4920*/  SHFL.BFLY P0, R97, R99, R98, R101 ;  /* 0x0c00006263617389 */ /* 0x0000640000000065 */
[----:B01----:R-:W-:Y:S01]  /*4930*/  ENDCOLLECTIVE ;  /* 0x000000000000791b */ /* 0x003fe20003800000 */
.L_x_3885:
[----:B------:R-:W-:-:S05]  /*4940*/  FADD.FTZ R95, R92, R95 ;  /* 0x0000005f5c5f7221 */ /* 0x000fca0000010000 */
[----:B------:R-:W-:Y:S01]  /*4950*/  MOV R99, R95 ;  /* 0x0000005f00637202 */ /* 0x000fe20000000f00 */
[----:B------:R-:W-:Y:S01]  /*4960*/  IMAD.MOV.U32 R98, RZ, RZ, 0x10 ;  /* 0x00000010ff627424 */ /* 0x000fe200078e00ff */
[----:B------:R-:W-:-:S07]  /*4970*/  MOV R94, R97 ;  /* 0x00000061005e7202 */ /* 0x000fce0000000f00 */
[----:B------:R-:W-:Y:S05]  /*4980*/  WARPSYNC.COLLECTIVE R96, `(.L_x_3886) ;  /* 0x0000000060087348 */ /* 0x000fea0003c00000 */
[----:B------:R0:W1:Y:S02]  /*4990*/  SHFL.BFLY P0, R97, R99, R98, R101 ;  /* 0x0c00006263617389 */ /* 0x0000640000000065 */
[----:B01----:R-:W-:Y:S01]  /*49a0*/  ENDCOLLECTIVE ;  /* 0x000000000000791b */ /* 0x003fe20003800000 */
.L_x_3886:
[----:B------:R-:W-:-:S05]  /*49b0*/  FADD.FTZ R94, R93, R94 ;  /* 0x0000005e5d5e7221 */ /* 0x000fca0000010000 */
[----:B------:R-:W-:Y:S02]  /*49c0*/  MOV R99, R94 ;  /* 0x0000005e00637202 */ /* 0x000fe40000000f00 */
[----:B------:R-:W-:-:S07]  /*49d0*/  MOV R88, R97 ;  /* 0x0000006100587202 */ /* 0x000fce0000000f00 */
[----:B------:R-:W-:Y:S05]  /*49e0*/  WARPSYNC.COLLECTIVE R96, `(.L_x_3887) ;  /* 0x0000000060087348 */ /* 0x000fea0003c00000 */
[----:B------:R0:W1:Y:S02]  /*49f0*/  SHFL.BFLY P0, R97, R99, R98, R101 ;  /* 0x0c00006263617389 */ /* 0x0000640000000065 */
[----:B01----:R-:W-:Y:S01]  /*4a00*/  ENDCOLLECTIVE ;  /* 0x000000000000791b */ /* 0x003fe20003800000 */
.L_x_3887:
[----:B------:R-:W-:Y:S01]  /*4a10*/  MOV R89, R97 ;  /* 0x0000006100597202 */ /* 0x000fe20000000f00 */
[----:B------:R-:W-:Y:S06]  /*4a20*/  BRA `(.L_x_3888) ;  /* 0xffffffd0003c7947 */ /* 0x000fec000383ffff */
.L_x_3889:
        /* <DEDUP_REMOVED lines=13> */
.L_x_11718:


//--------------------- .text._ZN10layer_norm13ln_bwd_kernelINS_13Kernel_traitsI13__nv_bfloat16S2_fS2_fjLj768ELj1ELj4ELj1ELj16ENS_18Kernel_traits_baseILj768ES2_S2_fS2_fjLj128EEEEELb0ELb0ELb1ELb1EEEvNS_9BwdParamsE --------------------------
	.section	.text._ZN10layer_norm13ln_bwd_kernelINS_13Kernel_traitsI13__nv_bfloat16S2_fS2_fjLj768ELj1ELj4ELj1ELj16ENS_18Kernel_traits_baseILj768ES2_S2_fS2_fjLj128EEEEELb0ELb0ELb1ELb1EEEvNS_9BwdParamsE,"ax",@progbits
	.align	128
        .global         _ZN10layer_norm13ln_bwd_kernelINS_13Kernel_traitsI13__nv_bfloat16S2_fS2_fjLj768ELj1ELj4ELj1ELj16ENS_18Kernel_traits_baseILj768ES2_S2_fS2_fjLj128EEEEELb0ELb0ELb1ELb1EEEvNS_9BwdParamsE
        .type           _ZN10layer_norm13ln_bwd_kernelINS_13Kernel_traitsI13__nv_bfloat16S2_fS2_fjLj768ELj1ELj4ELj1ELj16ENS_18Kernel_traits_baseILj768ES2_S2_fS2_fjLj128EEEEELb0ELb0ELb1ELb1EEEvNS_9BwdParamsE,@function
        .size           _ZN10layer_norm13ln_bwd_kernelINS_13Kernel_traitsI13__nv_bfloat16S2_fS2_fjLj768ELj1ELj4ELj1ELj16ENS_18Kernel_traits_baseILj768ES2_S2_fS2_fjLj128EEEEELb0ELb0ELb1ELb1EEEvNS_9BwdParamsE,(.L_x_11719 - _ZN10layer_norm13ln_bwd_kernelINS_13Kernel_traitsI13__nv_bfloat16S2_fS2_fjLj768ELj1ELj4ELj1ELj16ENS_18Kernel_traits_baseILj768ES2_S2_fS2_fjLj128EEEEELb0ELb0ELb1ELb1EEEvNS_9BwdParamsE)
        .other          _ZN10layer_norm13ln_bwd_kernelINS_13Kernel_traitsI13__nv_bfloat16S2_fS2_fjLj768ELj1ELj4ELj1ELj16ENS_18Kernel_traits_baseILj768ES2_S2_fS2_fjLj128EEEEELb0ELb0ELb1ELb1EEEvNS_9BwdParamsE,@"STO_CUDA_ENTRY STV_DEFAULT"
_ZN10layer_norm13ln_bwd_kernelINS_13Kernel_traitsI13__nv_bfloat16S2_fS2_fjLj768ELj1ELj4ELj1ELj16ENS_18Kernel_traits_baseILj768ES2_S2_fS2_fjLj128EEEEELb0ELb0ELb1ELb1EEEvNS_9BwdParamsE:
.text._ZN10layer_norm13ln_bwd_kernelINS_13Kernel_traitsI13__nv_bfloat16S2_fS2_fjLj768ELj1ELj4ELj1ELj16ENS_18Kernel_traits_baseILj768ES2_S2_fS2_fjLj128EEEEELb0ELb0ELb1ELb1EEEvNS_9BwdParamsE:
[----:B------:R-:W-:Y:S01]  /*0000*/  LDC R1, c[0x0][0x28] ;  /* 0x00000a00ff017b82 */ /* 0x000fe20000000800 */
[----:B------:R-:W0:Y:S01]  /*0010*/  S2R R155, SR_TID.X ;  /* 0x00000000009b7919 */ /* 0x000e220000002100 */
[----:B------:R-:W-:Y:S01]  /*0020*/  ULDC UR4, c[0x0][0x214] ;  /* 0x0000850000047ab9 */ /* 0x000fe20000000800 */
[----:B------:R-:W-:Y:S01]  /*0030*/  ULDC UR8, c[0x0][0x290] ;  /* 0x0000a40000087ab9 */ /* 0x000fe20000000800 */
[----:B------:R-:W-:Y:S01]  /*0040*/  ULDC.64 UR12, c[0x0][0x2c8] ;  /* 0x0000b200000c7ab9 */ /* 0x000fe20000000a00 */
[----:B------:R-:W1:Y:S01]  /*0050*/  S2R R3, SR_CTAID.X ;  /* 0x0000000000037919 */ /* 0x000e620000002500 */
        /* <DEDUP_REMOVED lines=31> */
.L_x_3891:
        /* <DEDUP_REMOVED lines=27> */
[----:B--2---:R-:W-:Y:S02]  /*0400*/  PRMT R136, R9, 0x7632, R136 ;  /* 0x0000763209887816 */ /* 0x004fe40000000088 */
[----:B------:R-:W-:-:S02]  /*0410*/  PRMT R137, R8, 0x7632, R137 ;  /* 0x0000763208897816 */ /* 0x000fc40000000089 */
[----:B---3--:R-:W-:Y:S02]  /*0420*/  PRMT R141, R4, 0x7632, R141 ;  /* 0x00007632048d7816 */ /* 0x008fe4000000008d */
[----:B------:R-:W-:Y:S02]  /*0430*/  PRMT R140, R5, 0x7632, R140 ;  /* 0x00007632058c7816 */ /* 0x000fe4000000008c */
[----:B------:R-:W-:Y:S02]  /*0440*/  PRMT R139, R6, 0x7632, R139 ;  /* 0x00007632068b7816 */ /* 0x000fe4000000008b */
[----:B------:R-:W-:Y:S02]  /*0450*/  PRMT R138, R7, 0x7632, R138 ;  /* 0x00007632078a7816 */ /* 0x000fe4000000008a */
[----:B------:R-:W-:Y:S02]  /*0460*/  PRMT R135, R10, 0x7632, R135 ;  /* 0x000076320a877816 */ /* 0x000fe40000000087 */
[----:B------:R-:W-:-:S02]  /*0470*/  PRMT R134, R11, 0x7632, R134 ;  /* 0x000076320b867816 */ /* 0x000fc40000000086 */
[----:B----4-:R-:W-:Y:S02]  /*0480*/  PRMT R133, R12, 0x7632, R133 ;  /* 0x000076320c857816 */ /* 0x010fe40000000085 */
        /* <DEDUP_REMOVED lines=33> */
.L_x_3945:
        /* <DEDUP_REMOVED lines=8> */
[----:B------:R4:W5:Y:S01]  /*0720*/  LDG.E R0, desc[UR4][R88.64] ;  /* 0x0000000458007981 */ /* 0x000962000c1e1900 */
[----:B--2---:R-:W-:-:S05]  /*0730*/  IMAD.WIDE R92, R154, 0x4, R92 ;  /* 0x000000049a5c7825 */ /* 0x004fca00078e025c */
[----:B------:R4:W5:Y:S01]  /*0740*/  LDG.E R160, desc[UR4][R92.64] ;  /* 0x000000045ca07981 */ /* 0x000962000c1e1900 */
[----:B0-----:R-:W-:Y:S01]  /*0750*/  IMAD R94, R154, R163, RZ ;  /* 0x000000a39a5e7224 */ /* 0x001fe200078e02ff */
[----:B------:R-:W-:-:S04]  /*0760*/  LOP3.LUT R159, R155, 0x1f, RZ, 0xc0, !PT ;  /* 0x0000001f9b9f7812 */ /* 0x000fc800078ec0ff */
        /* <DEDUP_REMOVED lines=20> */
[----:B------:R0:W5:Y:S04]  /*08b0*/  LDG.E.128 R60, desc[UR4][R124.64] ;  /* 0x000000047c3c7981 */ /* 0x000168000c1e1d00 */
[----:B------:R0:W5:Y:S04]  /*08c0*/  LDG.E.128 R64, desc[UR4][R124.64+0x10] ;  /* 0x000010047c407981 */ /* 0x000168000c1e1d00 */
[----:B------:R0:W5:Y:S04]  /*08d0*/  LDG.E.128 R68, desc[UR4][R128.64] ;  /* 0x0000000480447981 */ /* 0x000168000c1e1d00 */
[----:B------:R0:W5:Y:S01]  /*08e0*/  LDG.E.128 R72, desc[UR4][R128.64+0x10] ;  /* 0x0000100480487981 */ /* 0x000162000c1e1d00 */
[----:B------:R-:W-:Y:S01]  /*08f0*/  MOV R91, RZ ;  /* 0x000000ff005b7202 */ /* 0x000fe20000000f00 */
[----:B------:R-:W-:Y:S01]  /*0900*/  IMAD.MOV.U32 R89, RZ, RZ, RZ ;  /* 0x000000ffff597224 */ /* 0x000fe200078e00ff */
[----:B------:R-:W-:Y:S06]  /*0910*/  BRA `(.L_x_3895) ;  /* 0x0000000c00cc7947 */ /* 0x000fec0003800000 */
.L_x_3894:
        /* <DEDUP_REMOVED lines=8> */
[----:B0-----:R-:W-:-:S03]  /*09a0*/  IMAD.WIDE R104, R154, 0x4, R104 ;  /* 0x000000049a687825 */ /* 0x001fc600078e0268 */
[----:B------:R-:W-:Y:S02]  /*09b0*/  IADD3 R107, R113, 0x20, RZ ;  /* 0x00000020716b7810 */ /* 0x000fe40007ffe0ff */
[----:B------:R-:W3:Y:S01]  /*09c0*/  LDG.E R3, desc[UR4][R104.64] ;  /* 0x0000000468037981 */ /* 0x000ee2000c1e1900 */
[----:B-1----:R-:W-:-:S04]  /*09d0*/  IMAD.WIDE.U32 R164, R161, 0x20, R168 ;  /* 0x00000020a1a47825 */ /* 0x002fc800078e00a8 */
[----:B------:R-:W-:Y:S01]  /*09e0*/  IMAD.WIDE.U32 R166, R157, 0x20, R168 ;  /* 0x000000209da67825 */ /* 0x000fe200078e00a8 */
[----:B------:R-:W4:Y:S03]  /*09f0*/  LDG.E.128 R88, desc[UR4][R164.64] ;  /* 0x00000004a4587981 */ /* 0x000f26000c1e1d00 */
[C---:B--2---:R-:W-:Y:S01]  /*0a00*/  IMAD.WIDE.U32 R92, R113.reuse, 0x10, R116 ;  /* 0x00000010715c7825 */ /* 0x044fe200078e0074 */
[----:B------:R-:W-:Y:S01]  /*0a10*/  IADD3 R113, R113, 0x40, RZ ;  /* 0x0000004071717810 */ /* 0x000fe20007ffe0ff */
[----:B------:R-:W2:Y:S02]  /*0a20*/  LDG.E.128 R100, desc[UR4][R166.64] ;  /* 0x00000004a6647981 */ /* 0x000ea4000c1e1d00 */
[----:B------:R-:W-:Y:S02]  /*0a30*/  IMAD.WIDE.U32 R168, R131, 0x20, R168 ;  /* 0x0000002083a87825 */ /* 0x000fe400078e00a8 */
[----:B------:R-:W2:Y:S02]  /*0a40*/  LDG.E.128 R92, desc[UR4][R92.64] ;  /* 0x000000045c5c7981 */ /* 0x000ea4000c1e1d00 */
[----:B------:R-:W-:-:S02]  /*0a50*/  IMAD.WIDE.U32 R106, R107, 0x10, R116 ;  /* 0x000000106b6a7825 */ /* 0x000fc400078e0074 */
[----:B------:R-:W2:Y:S02]  /*0a60*/  LDG.E.128 R96, desc[UR4][R164.64+0x10] ;  /* 0x00001004a4607981 */ /* 0x000ea4000c1e1d00 */
[----:B------:R-:W-:Y:S02]  /*0a70*/  IMAD.WIDE.U32 R116, R113, 0x10, R116 ;  /* 0x0000001071747825 */ /* 0x000fe400078e0074 */
[----:B------:R4:W2:Y:S04]  /*0a80*/  LDG.E.128 R108, desc[UR4][R166.64+0x10] ;  /* 0x00001004a66c7981 */ /* 0x0008a8000c1e1d00 */
[----:B------:R-:W2:Y:S04]  /*0a90*/  LDG.E.128 R112, desc[UR4][R168.64] ;  /* 0x00000004a8707981 */ /* 0x000ea8000c1e1d00 */
[----:B------:R0:W2:Y:S04]  /*0aa0*/  LDG.E.128 R120, desc[UR4][R168.64+0x10] ;  /* 0x00001004a8787981 */ /* 0x0000a8000c1e1d00 */
[----:B------:R-:W2:Y:S04]  /*0ab0*/  LDG.E.128 R104, desc[UR4][R106.64] ;  /* 0x000000046a687981 */ /* 0x000ea8000c1e1d00 */
[----:B------:R-:W2:Y:S01]  /*0ac0*/  LDG.E.128 R116, desc[UR4][R116.64] ;  /* 0x0000000474747981 */ /* 0x000ea2000c1e1d00 */
[----:B------:R-:W-:-:S02]  /*0ad0*/  MOV R156, UR12 ;  /* 0x0000000c009c7c02 */ /* 0x000fc40008000f00 */
[----:B------:R-:W-:Y:S02]  /*0ae0*/  MOV R158, UR13 ;  /* 0x0000000d009e7c02 */ /* 0x000fe40008000f00 */
[----:B------:R-:W-:-:S04]  /*0af0*/  ISETP.NE.U32.AND P0, PT, R156, RZ, PT ;  /* 0x000000ff9c00720c */ /* 0x000fc80003f05070 */
[----:B------:R-:W-:-:S13]  /*0b00*/  ISETP.NE.AND.EX P0, PT, R158, RZ, PT, P0 ;  /* 0x000000ff9e00720c */ /* 0x000fda0003f05300 */
[----:B------:R-:W5:Y:S04]  /*0b10*/  @P0 LDG.E.128 R52, desc[UR4][R126.64] ;  /* 0x000000047e340981 */ /* 0x000f68000c1e1d00 */
[----:B------:R1:W5:Y:S04]  /*0b20*/  @P0 LDG.E.128 R56, desc[UR4][R126.64+0x10] ;  /* 0x000010047e380981 */ /* 0x000368000c1e1d00 */
[----:B------:R-:W5:Y:S04]  /*0b30*/  @P0 LDG.E.128 R60, desc[UR4][R124.64] ;  /* 0x000000047c3c0981 */ /* 0x000f68000c1e1d00 */
[----:B------:R-:W5:Y:S04]  /*0b40*/  @P0 LDG.E.128 R64, desc[UR4][R124.64+0x10] ;  /* 0x000010047c400981 */ /* 0x000f68000c1e1d00 */
[----:B------:R-:W5:Y:S04]  /*0b50*/  @P0 LDG.E.128 R68, desc[UR4][R128.64] ;  /* 0x0000000480440981 */ /* 0x000f68000c1e1d00 */
[----:B------:R1:W5:Y:S01]  /*0b60*/  @P0 LDG.E.128 R72, desc[UR4][R128.64+0x10] ;  /* 0x0000100480480981 */ /* 0x000362000c1e1d00 */
[----:B------:R-:W-:-:S04]  /*0b70*/  ISETP.NE.AND P0, PT, R187, RZ, PT ;  /* 0x000000ffbb00720c */ /* 0x000fc80003f05270 */
[----:B---3--:R-:W-:-:S05]  /*0b80*/  FSEL R162, R3, RZ, !P0 ;  /* 0x000000ff03a27208 */ /* 0x008fca0004000000 */
[C---:B----4-:R-:W-:Y:S01]  /*0b90*/  FADD.FTZ R167, -R162.reuse, R90 ;  /* 0x0000005aa2a77221 */ /* 0x050fe20000010100 */
[C---:B------:R-:W-:Y:S01]  /*0ba0*/  FADD.FTZ R165, -R162.reuse, R89 ;  /* 0x00000059a2a57221 */ /* 0x040fe20000010100 */
[C---:B------:R-:W-:Y:S01]  /*0bb0*/  FADD.FTZ R3, -R162.reuse, R88 ;  /* 0x00000058a2037221 */ /* 0x040fe20000010100 */
[C---:B0-----:R-:W-:Y:S01]  /*0bc0*/  FADD.FTZ R169, -R162.reuse, R91 ;  /* 0x0000005ba2a97221 */ /* 0x041fe20000010100 */
[----:B--2---:R-:W-:Y:S01]  /*0bd0*/  FADD.FTZ R173, -R162, R102 ;  /* 0x00000066a2ad7221 */ /* 0x004fe20000010100 */
[C---:B------:R-:W-:Y:S02]  /*0be0*/  PRMT R90, R92.reuse, 0x7632, R90 ;  /* 0x000076325c5a7816 */ /* 0x040fe4000000005a */
[----:B------:R-:W-:Y:S01]  /*0bf0*/  SHF.L.U32 R92, R92, 0x10, RZ ;  /* 0x000000105c5c7819 */ /* 0x000fe200000006ff */
[C---:B------:R-:W-:Y:S01]  /*0c00*/  FADD.FTZ R171, -R162.reuse, R100 ;  /* 0x00000064a2ab7221 */ /* 0x040fe20000010100 */
[C---:B-1----:R-:W-:Y:S01]  /*0c10*/  PRMT R126, R95.reuse, 0x7632, R126 ;  /* 0x000076325f7e7816 */ /* 0x042fe2000000007e */
[C---:B------:R-:W-:Y:S01]  /*0c20*/  FADD.FTZ R97, -R162.reuse, R97 ;  /* 0x00000061a2617221 */ /* 0x040fe20000010100 */
[----:B------:R-:W-:Y:S01]  /*0c30*/  SHF.L.U32 R129, R95, 0x10, RZ ;  /* 0x000000105f817819 */ /* 0x000fe200000006ff */
[----:B------:R-:W-:Y:S01]  /*0c40*/  FADD.FTZ R95, -R162, R96 ;  /* 0x00000060a25f7221 */ /* 0x000fe20000010100 */
[----:B------:R-:W-:Y:S01]  /*0c50*/  SHF.L.U32 R90, R90, 0x10, RZ ;  /* 0x000000105a5a7819 */ /* 0x000fe200000006ff */
[C---:B------:R-:W-:Y:S01]  /*0c60*/  FADD.FTZ R127, -R162.reuse, R98 ;  /* 0x00000062a27f7221 */ /* 0x040fe20000010100 */
[C---:B------:R-:W-:Y:S01]  /*0c70*/  PRMT R124, R93.reuse, 0x7632, R124 ;  /* 0x000076325d7c7816 */ /* 0x040fe2000000007c */
        /* <DEDUP_REMOVED lines=15> */
[----:B-----5:R-:W-:Y:S01]  /*0d70*/  FMUL.FTZ R102, R0, R165 ;  /* 0x000000a500667220 */ /* 0x020fe20000410000 */
[----:B------:R-:W-:-:S02]  /*0d80*/  IMAD.U32 R93, R93, 0x10000, RZ ;  /* 0x000100005d5d7824 */ /* 0x000fc400078e00ff */
[C---:B------:R-:W-:Y:S01]  /*0d90*/  FMUL.FTZ R103, R0.reuse, R167 ;  /* 0x000000a700677220 */ /* 0x040fe20000410000 */
[----:B------:R-:W-:Y:S01]  /*0da0*/  FMUL.FTZ R162, R153, R92 ;  /* 0x0000005c99a27220 */ /* 0x000fe20000410000 */
[----:B------:R-:W-:Y:S01]  /*0db0*/  FMUL.FTZ R3, R0, R3 ;  /* 0x0000000300037220 */ /* 0x000fe20000410000 */
[----:B------:R-:W-:Y:S01]  /*0dc0*/  PRMT R125, R94, 0x7632, R125 ;  /* 0x000076325e7d7816 */ /* 0x000fe2000000007d */
[-C--:B------:R-:W-:Y:S01]  /*0dd0*/  FFMA.FTZ R5, R102, R90.reuse, R5 ;  /* 0x0000005a66057223 */ /* 0x080fe20000010005 */
[----:B------:R-:W-:Y:S01]  /*0de0*/  FADD.FTZ R49, R49, R90 ;  /* 0x0000005a31317221 */ /* 0x000fe20000010000 */
[----:B------:R-:W-:Y:S01]  /*0df0*/  FMUL.FTZ R165, R141, R90 ;  /* 0x0000005a8da57220 */ /* 0x000fe20000410000 */
[-C--:B------:R-:W-:Y:S01]  /*0e00*/  FFMA.FTZ R6, R103, R93.reuse, R6 ;  /* 0x0000005d67067223 */ /* 0x080fe20000010006 */
[----:B------:R-:W-:Y:S01]  /*0e10*/  FADD.FTZ R50, R50, R93 ;  /* 0x0000005d32327221 */ /* 0x000fe20000010000 */
[----:B------:R-:W-:Y:S01]  /*0e20*/  FMUL.FTZ R164, R152, R93 ;  /* 0x0000005d98a47220 */ /* 0x000fe20000410000 */
[----:B------:R-:W-:Y:S01]  /*0e30*/  FADD.FTZ R90, RZ, R162 ;  /* 0x000000a2ff5a7221 */ /* 0x000fe20000010000 */
[C---:B------:R-:W-:Y:S01]  /*0e40*/  FFMA.FTZ R4, R3.reuse, R92, R4 ;  /* 0x0000005c03047223 */ /* 0x040fe20000010004 */
[----:B------:R-:W-:Y:S01]  /*0e50*/  FADD.FTZ R48, R48, R92 ;  /* 0x0000005c30307221 */ /* 0x000fe20000010000 */
[----:B------:R-:W-:Y:S01]  /*0e60*/  FFMA.FTZ R93, R3, R162, RZ ;  /* 0x000000a2035d7223 */ /* 0x000fe200000100ff */
[----:B------:R-:W-:-:S02]  /*0e70*/  PRMT R98, R105, 0x7632, R98 ;  /* 0x0000763269627816 */ /* 0x000fc40000000062 */
[----:B------:R-:W-:Y:S01]  /*0e80*/  SHF.L.U32 R175, R105, 0x10, RZ ;  /* 0x0000001069af7819 */ /* 0x000fe200000006ff */
[----:B------:R-:W-:Y:S01]  /*0e90*/  FMUL.FTZ R105, R0, R95 ;  /* 0x0000005f00697220 */ /* 0x000fe20000410000 */
[C---:B------:R-:W-:Y:S02]  /*0ea0*/  PRMT R100, R106.reuse, 0x7632, R100 ;  /* 0x000076326a647816 */ /* 0x040fe40000000064 */
[----:B------:R-:W-:Y:S01]  /*0eb0*/  SHF.L.U32 R174, R106, 0x10, RZ ;  /* 0x000000106aae7819 */ /* 0x000fe200000006ff */
[----:B------:R-:W-:Y:S01]  /*0ec0*/  FMUL.FTZ R106, R0, R97 ;  /* 0x00000061006a7220 */ /* 0x000fe20000410000 */
[----:B------:R-:W-:Y:S01]  /*0ed0*/  SHF.L.U32 R92, R125, 0x10, RZ ;  /* 0x000000107d5c7819 */ /* 0x000fe200000006ff */
[----:B------:R-:W-:Y:S01]  /*0ee0*/  FADD.FTZ R95, R90, R165 ;  /* 0x000000a55a5f7221 */ /* 0x000fe20000010000 */
[----:B------:R-:W-:Y:S01]  /*0ef0*/  SHF.L.U32 R124, R124, 0x10, RZ ;  /* 0x000000107c7c7819 */ /* 0x000fe200000006ff */
[----:B------:R-:W-:Y:S01]  /*0f00*/  FFMA.FTZ R90, R102, R165, R93 ;  /* 0x000000a5665a7223 */ /* 0x000fe2000001005d */
[----:B------:R-:W-:-:S02]  /*0f10*/  PRMT R96, R104, 0x7632, R96 ;  /* 0x0000763268607816 */ /* 0x000fc40000000060 */
[----:B------:R-:W-:Y:S01]  /*0f20*/  SHF.L.U32 R170, R104, 0x10, RZ ;  /* 0x0000001068aa7819 */ /* 0x000fe200000006ff */
        /* <DEDUP_REMOVED lines=8> */
[----:B------:R-:W-:Y:S02]  /*0fb0*/  FMUL.FTZ R166, R151, R94 ;  /* 0x0000005e97a67220 */ /* 0x000fe40000410000 */
[----:B------:R-:W-:Y:S01]  /*0fc0*/  FADD.FTZ R95, R92, R167 ;  /* 0x000000a75c5f7221 */ /* 0x000fe20000010000 */
[----:B------:R-:W-:-:S03]  /*0fd0*/  FFMA.FTZ R90, R104, R167, R93 ;  /* 0x000000a7685a7223 */ /* 0x000fc6000001005d */
[----:B------:R-:W-:Y:S01]  /*0fe0*/  FADD.FTZ R92, R95, R166 ;  /* 0x000000a65f5c7221 */ /* 0x000fe20000010000 */
[----:B------:R-:W-:Y:S01]  /*0ff0*/  FFMA.FTZ R93, R105, R166, R90 ;  /* 0x000000a6695d7223 */ /* 0x000fe2000001005a */
[C---:B------:R-:W-:Y:S01]  /*1000*/  PRMT R128, R107.reuse, 0x7632, R128 ;  /* 0x000076326b807816 */ /* 0x040fe20000000080 */
[----:B------:R-:W-:Y:S01]  /*1010*/  IMAD.U32 R126, R126, 0x10000, RZ ;  /* 0x000100007e7e7824 */ /* 0x000fe200078e00ff */
[----:B------:R-:W-:Y:S01]  /*1020*/  SHF.L.U32 R185, R107, 0x10, RZ ;  /* 0x000000106bb97819 */ /* 0x000fe200000006ff */
[----:B------:R-:W-:Y:S01]  /*1030*/  FMUL.FTZ R168, R150, R129 ;  /* 0x0000008196a87220 */ /* 0x000fe20000410000 */
[----:B------:R-:W-:Y:S01]  /*1040*/  FADD.FTZ R95, R92, R169 ;  /* 0x000000a95c5f7221 */ /* 0x000fe20000010000 */
[----:B------:R-:W-:Y:S01]  /*1050*/  FMUL.FTZ R107, R0, R127 ;  /* 0x0000007f006b7220 */ /* 0x000fe20000410000 */
[----:B------:R-:W-:Y:S01]  /*1060*/  FFMA.FTZ R90, R106, R169, R93 ;  /* 0x000000a96a5a7223 */ /* 0x000fe2000001005d */
[----:B------:R-:W-:Y:S01]  /*1070*/  FMUL.FTZ R109, R0, R171 ;  /* 0x000000ab006d7220 */ /* 0x000fe20000410000 */
[----:B------:R-:W-:Y:S01]  /*1080*/  FMUL.FTZ R171, R138, R126 ;  /* 0x0000007e8aab7220 */ /* 0x000fe20000410000 */
        /* <DEDUP_REMOVED lines=12> */
[----:B------:R-:W-:Y:S01]  /*1150*/  FMUL.FTZ R110, R0, R101 ;  /* 0x00000065006e7220 */ /* 0x000fe20000410000 */
[----:B------:R-:W-:Y:S01]  /*1160*/  FFMA.FTZ R93, R109, R170, R92 ;  /* 0x000000aa6d5d7223 */ /* 0x000fe2000001005c */
[----:B------:R-:W-:Y:S01]  /*1170*/  SHF.L.U32 R98, R98, 0x10, RZ ;  /* 0x0000001062627819 */ /* 0x000fe200000006ff */
        /* <DEDUP_REMOVED lines=26> */
[----:B------:R-:W-:-:S02]  /*1320*/  IMAD.U32 R180, R116, 0x10000, RZ ;  /* 0x0001000074b47824 */ /* 0x000fc400078e00ff */
[----:B------:R-:W-:Y:S01]  /*1330*/  FMUL.FTZ R179, R134, R128 ;  /* 0x0000008086b37220 */ /* 0x000fe20000410000 */
[----:B------:R-:W-:Y:S01]  /*1340*/  FADD.FTZ R92, R95, R176 ;  /* 0x000000b05f5c7221 */ /* 0x000fe20000010000 */
[----:B------:R-:W-:Y:S01]  /*1350*/  FMUL.FTZ R116, R0, R189 ;  /* 0x000000bd00747220 */ /* 0x000fe20000410000 */
[----:B------:R-:W-:Y:S01]  /*1360*/  FFMA.FTZ R93, R115, R176, R90 ;  /* 0x000000b0735d7223 */ /* 0x000fe2000001005a */
[----:B------:R-:W-:Y:S01]  /*1370*/  FADD.FTZ R44, R44, R94 ;  /* 0x0000005e2c2c7221 */ /* 0x000fe20000010000 */
[----:B------:R-:W-:Y:S01]  /*1380*/  FFMA.FTZ R8, R105, R94, R8 ;  /* 0x0000005e69087223 */ /* 0x000fe20000010008 */
[C---:B------:R-:W-:Y:S01]  /*1390*/  PRMT R184, R117.reuse, 0x7632, R184 ;  /* 0x0000763275b87816 */ /* 0x040fe200000000b8 */
[----:B------:R-:W-:Y:S01]  /*13a0*/  FADD.FTZ R95, R92, R179 ;  /* 0x000000b35c5f7221 */ /* 0x000fe20000010000 */
[----:B------:R-:W-:Y:S01]  /*13b0*/  SHF.L.U32 R197, R117, 0x10, RZ ;  /* 0x0000001075c57819 */ /* 0x000fe200000006ff */
[----:B------:R-:W-:Y:S01]  /*13c0*/  FMUL.FTZ R117, R0, R191 ;  /* 0x000000bf00757220 */ /* 0x000fe20000410000 */
[----:B------:R-:W-:Y:S01]  /*13d0*/  SHF.L.U32 R94, R178, 0x10, RZ ;  /* 0x00000010b25e7819 */ /* 0x000fe200000006ff */
[----:B------:R-:W-:Y:S01]  /*13e0*/  FMUL.FTZ R178, R145, R180 ;  /* 0x000000b491b27220 */ /* 0x000fe20000410000 */
[----:B------:R-:W-:Y:S01]  /*13f0*/  FFMA.FTZ R92, R116, R179, R93 ;  /* 0x000000b3745c7223 */ /* 0x000fe2000001005d */
[----:B------:R-:W-:-:S02]  /*1400*/  PRMT R88, R119, 0x7632, R88 ;  /* 0x0000763277587816 */ /* 0x000fc40000000058 */
[C---:B------:R-:W-:Y:S01]  /*1410*/  PRMT R186, R118.reuse, 0x7632, R186 ;  /* 0x0000763276ba7816 */ /* 0x040fe200000000ba */
[----:B------:R-:W-:Y:S01]  /*1420*/  FMUL.FTZ R181, R133, R94 ;  /* 0x0000005e85b57220 */ /* 0x000fe20000410000 */
[----:B------:R-:W-:Y:S01]  /*1430*/  SHF.L.U32 R182, R118, 0x10, RZ ;  /* 0x0000001076b67819 */ /* 0x000fe200000006ff */
[----:B------:R-:W-:Y:S01]  /*1440*/  FMUL.FTZ R118, R0, R193 ;  /* 0x000000c100767220 */ /* 0x000fe20000410000 */
[----:B------:R-:W-:Y:S01]  /*1450*/  FADD.FTZ R90, R95, R178 ;  /* 0x000000b25f5a7221 */ /* 0x000fe20000010000 */
[----:B------:R-:W-:Y:S01]  /*1460*/  FFMA.FTZ R93, R117, R178, R92 ;  /* 0x000000b2755d7223 */ /* 0x000fe2000001005c */
[----:B------:R-:W-:Y:S01]  /*1470*/  SHF.L.U32 R89, R119, 0x10, RZ ;  /* 0x0000001077597819 */ /* 0x000fe200000006ff */
[----:B------:R-:W-:Y:S01]  /*1480*/  FFMA.FTZ R20, R117, R180, R20 ;  /* 0x000000b475147223 */ /* 0x000fe20000010014 */
[----:B------:R-:W-:Y:S01]  /*1490*/  FADD.FTZ R32, R32, R180 ;  /* 0x000000b420207221 */ /* 0x000fe20000010000 */
[----:B------:R-:W-:Y:S01]  /*14a0*/  SHF.L.U32 R184, R184, 0x10, RZ ;  /* 0x00000010b8b87819 */ /* 0x000fe200000006ff */
[----:B------:R-:W-:-:S02]  /*14b0*/  IMAD.U32 R92, R88, 0x10000, RZ ;  /* 0x00010000585c7824 */ /* 0x000fc400078e00ff */
        /* <DEDUP_REMOVED lines=53> */
[----:B------:R-:W-:Y:S01]  /*1810*/  FADD.FTZ R31, R31, R92 ;  /* 0x0000005c1f1f7221 */ /* 0x000fe20000010000 */
[C---:B------:R-:W-:Y:S01]  /*1820*/  FFMA.FTZ R27, R188.reuse, R92, R27 ;  /* 0x0000005cbc1b7223 */ /* 0x040fe2000001001b */
[----:B------:R-:W-:Y:S01]  /*1830*/  FADD.FTZ R89, R89, R186 ;  /* 0x000000ba59597221 */ /* 0x000fe20000010000 */
[----:B------:R-:W-:-:S07]  /*1840*/  FFMA.FTZ R91, R188, R186, R91 ;  /* 0x000000babc5b7223 */ /* 0x000fce000001005b */
.L_x_3895:
[----:B------:R-:W-:Y:S05]  /*1850*/  BSYNC B1 ;  /* 0x0000000000017941 */ /* 0x000fea0003800000 */
.L_x_3893:
        /* <DEDUP_REMOVED lines=20> */
.L_x_3957:
[----:B------:R-:W4:Y:S01]  /*19a0*/  LDC.64 R88, c[0x0][0x308] ;  /* 0x0000c200ff587b82 */ /* 0x000f220000000a00 */
[----:B-----5:R-:W-:Y:S01]  /*19b0*/  ISETP.GE.AND P5, PT, R160, 0x1, PT ;  /* 0x00000001a000780c */ /* 0x020fe20003fa6270 */
[----:B--2---:R-:W-:Y:S01]  /*19c0*/  FADD.FTZ R92, R96, R97 ;  /* 0x00000061605c7221 */ /* 0x004fe20000010000 */
[----:B------:R-:W-:Y:S01]  /*19d0*/  ISETP.NE.AND P3, PT, R187, RZ, PT ;  /* 0x000000ffbb00720c */ /* 0x000fe20003f65270 */
[----:B---3--:R-:W-:Y:S01]  /*19e0*/  FADD.FTZ R90, R91, R90 ;  /* 0x0000005a5b5a7221 */ /* 0x008fe20000010000 */
[----:B------:R-:W-:Y:S01]  /*19f0*/  @!P4 ISETP.NE.U32.AND P2, PT, R156, RZ, PT ;  /* 0x000000ff9c00c20c */ /* 0x000fe20003f45070 */
[----:B------:R-:W-:Y:S01]  /*1a00*/  FMUL.FTZ R92, R92, UR8 ;  /* 0x000000085c5c7c20 */ /* 0x000fe20008410000 */
[----:B------:R-:W-:Y:S01]  /*1a10*/  @!P4 ISETP.NE.U32.AND P6, PT, R156, RZ, PT ;  /* 0x000000ff9c00c20c */ /* 0x000fe20003fc5070 */
[----:B------:R-:W-:Y:S01]  /*1a20*/  BSSY B1, `(.L_x_3897) ;  /* 0x0000025000017945 */ /* 0x000fe20003800000 */
[----:B------:R-:W-:Y:S01]  /*1a30*/  @!P4 ISETP.NE.AND.EX P2, PT, R158, RZ, PT, P2 ;  /* 0x000000ff9e00c20c */ /* 0x000fe20003f45320 */
[----:B0-----:R-:W-:Y:S01]  /*1a40*/  FMUL.FTZ R127, R90, UR8 ;  /* 0x000000085a7f7c20 */ /* 0x001fe20008410000 */
[----:B------:R-:W-:-:S02]  /*1a50*/  FSEL R124, R92, RZ, !P3 ;  /* 0x000000ff5c7c7208 */ /* 0x000fc40005800000 */
[----:B------:R-:W-:Y:S01]  /*1a60*/  @!P4 ISETP.NE.U32.AND P3, PT, R156, RZ, PT ;  /* 0x000000ff9c00c20c */ /* 0x000fe20003f65070 */
[----:B------:R-:W0:Y:S01]  /*1a70*/  @P5 LDC R100, c[0x0][0x29c] ;  /* 0x0000a700ff645b82 */ /* 0x000e220000000800 */
[----:B------:R-:W-:Y:S02]  /*1a80*/  @P5 IADD3 R160, R160, -0x1, RZ ;  /* 0xffffffffa0a05810 */ /* 0x000fe40007ffe0ff */
[C---:B------:R-:W-:Y:S02]  /*1a90*/  @!P4 ISETP.NE.AND.EX P6, PT, R158.reuse, RZ, PT, P6 ;  /* 0x000000ff9e00c20c */ /* 0x040fe40003fc5360 */
[----:B------:R-:W-:Y:S01]  /*1aa0*/  @!P4 ISETP.NE.AND.EX P3, PT, R158, RZ, PT, P3 ;  /* 0x000000ff9e00c20c */ /* 0x000fe20003f65330 */
[----:B------:R-:W-:Y:S01]  /*1ab0*/  @P5 IMAD R160, R160, R163, RZ ;  /* 0x000000a3a0a05224 */ /* 0x000fe200078e02ff */
[----:B------:R-:W-:Y:S01]  /*1ac0*/  @!P4 FSEL R93, R52, RZ, P2 ;  /* 0x000000ff345dc208 */ /* 0x000fe20001000000 */
[----:B------:R-:W2:Y:S01]  /*1ad0*/  @P5 LDC R95, c[0x0][0x29c] ;  /* 0x0000a700ff5f5b82 */ /* 0x000ea20000000800 */
[----:B------:R-:W-:-:S02]  /*1ae0*/  @!P4 FSEL R94, R53, RZ, P6 ;  /* 0x000000ff355ec208 */ /* 0x000fc40003000000 */
[C---:B----4-:R-:W-:Y:S02]  /*1af0*/  ISETP.NE.U32.AND P0, PT, R88.reuse, RZ, PT ;  /* 0x000000ff5800720c */ /* 0x050fe40003f05070 */
[----:B------:R-:W-:Y:S02]  /*1b00*/  ISETP.NE.U32.AND P1, PT, R88, RZ, PT ;  /* 0x000000ff5800720c */ /* 0x000fe40003f25070 */
[C---:B------:R-:W-:Y:S01]  /*1b10*/  ISETP.NE.AND.EX P0, PT, R89.reuse, RZ, PT, P0 ;  /* 0x000000ff5900720c */ /* 0x040fe20003f05300 */
[----:B------:R-:W3:Y:S01]  /*1b20*/  @P5 LDC R126, c[0x0][0x29c] ;  /* 0x0000a700ff7e5b82 */ /* 0x000ee20000000800 */
[----:B------:R-:W-:Y:S02]  /*1b30*/  ISETP.NE.AND.EX P1, PT, R89, RZ, PT, P1 ;  /* 0x000000ff5900720c */ /* 0x000fe40003f25310 */
[----:B------:R-:W-:Y:S02]  /*1b40*/  @P5 SHF.R.S32.HI R89, RZ, 0x1f, R160 ;  /* 0x0000001fff595819 */ /* 0x000fe400000114a0 */
[----:B------:R-:W-:-:S02]  /*1b50*/  @!P4 ISETP.NE.U32.AND P2, PT, R156, RZ, PT ;  /* 0x000000ff9c00c20c */ /* 0x000fc40003f45070 */
[----:B------:R-:W-:Y:S01]  /*1b60*/  @!P4 ISETP.NE.U32.AND P6, PT, R156, RZ, PT ;  /* 0x000000ff9c00c20c */ /* 0x000fe20003fc5070 */
[----:B------:R-:W4:Y:S01]  /*1b70*/  @P5 LDC R101, c[0x0][0x29c] ;  /* 0x0000a700ff655b82 */ /* 0x000f220000000800 */
[----:B------:R-:W-:Y:S02]  /*1b80*/  @P5 LEA.HI R160, R89, R160, RZ, 0x3 ;  /* 0x000000a059a05211 */ /* 0x000fe400078f18ff */
[----:B-1----:R-:W-:-:S05]  /*1b90*/  @!P4 FSEL R91, R54, RZ, P3 ;  /* 0x000000ff365bc208 */ /* 0x002fca0001800000 */
[----:B------:R-:W1:Y:S08]  /*1ba0*/  @P5 LDC R128, c[0x0][0x29c] ;  /* 0x0000a700ff805b82 */ /* 0x000e700000000800 */
[----:B------:R-:W0:Y:S08]  /*1bb0*/  @P5 LDC R129, c[0x0][0x29c] ;  /* 0x0000a700ff815b82 */ /* 0x000e300000000800 */
[----:B------:R-:W0:Y:S08]  /*1bc0*/  @P5 LDC R190, c[0x0][0x29c] ;  /* 0x0000a700ffbe5b82 */ /* 0x000e300000000800 */
[----:B------:R-:W0:Y:S08]  /*1bd0*/  @P5 LDC R163, c[0x0][0x29c] ;  /* 0x0000a700ffa35b82 */ /* 0x000e300000000800 */
[----:B------:R-:W0:Y:S08]  /*1be0*/  @P5 LDC.64 R96, c[0x0][0x2f8] ;  /* 0x0000be00ff605b82 */ /* 0x000e300000000a00 */
[----:B------:R-:W0:Y:S01]  /*1bf0*/  @P0 LDC.64 R98, c[0x0][0x308] ;  /* 0x0000c200ff620b82 */ /* 0x000e220000000a00 */
[----:B--234-:R-:W-:Y:S05]  /*1c00*/  @!P4 BRA `(.L_x_3898) ;  /* 0x000000000018c947 */ /* 0x01cfea0003800000 */
[----:B------:R-:W-:Y:S01]  /*1c10*/  ISETP.NE.U32.AND P3, PT, R156, RZ, PT ;  /* 0x000000ff9c00720c */ /* 0x000fe20003f65070 */
[----:B------:R-:W-:-:S03]  /*1c20*/  FFMA.FTZ R89, R3, R127, R124 ;  /* 0x0000007f03597223 */ /* 0x000fc6000001007c */
[----:B------:R-:W-:Y:S01]  /*1c30*/  ISETP.NE.AND.EX P3, PT, R158, RZ, PT, P3 ;  /* 0x000000ff9e00720c */ /* 0x000fe20003f65330 */
[----:B------:R-:W-:-:S04]  /*1c40*/  FADD.FTZ R89, R162, -R89 ;  /* 0x80000059a2597221 */ /* 0x000fc80000010000 */
[----:B------:R-:W-:-:S08]  /*1c50*/  FMUL.FTZ R93, R0, R89 ;  /* 0x00000059005d7220 */ /* 0x000fd00000410000 */
[----:B------:R-:W-:-:S07]  /*1c60*/  @P3 FADD.FTZ R93, R52, R93 ;  /* 0x0000005d345d3221 */ /* 0x000fce0000010000 */
.L_x_3898:
[----:B------:R-:W-:Y:S05]  /*1c70*/  BSYNC B1 ;  /* 0x0000000000017941 */ /* 0x000fea0003800000 */
.L_x_3897:
[----:B------:R-:W-:Y:S04]  /*1c80*/  BSSY B1, `(.L_x_3899) ;  /* 0x0000008000017945 */ /* 0x000fe80003800000 */
[----:B------:R-:W-:Y:S05]  /*1c90*/  @!P4 BRA `(.L_x_3900) ;  /* 0x000000000018c947 */ /* 0x000fea0003800000 */
[----:B------:R-:W-:Y:S01]  /*1ca0*/  ISETP.NE.U32.AND P3, PT, R156, RZ, PT ;  /* 0x000000ff9c00720c */ /* 0x000fe20003f65070 */
[----:B------:R-:W-:-:S03]  /*1cb0*/  FFMA.FTZ R88, R102, R127, R124 ;  /* 0x0000007f66587223 */ /* 0x000fc6000001007c */
[----:B------:R-:W-:Y:S01]  /*1cc0*/  ISETP.NE.AND.EX P3, PT, R158, RZ, PT, P3 ;  /* 0x000000ff9e00720c */ /* 0x000fe20003f65330 */
[----:B------:R-:W-:-:S04]  /*1cd0*/  FADD.FTZ R89, R165, -R88 ;  /* 0x80000058a5597221 */ /* 0x000fc80000010000 */
[----:B------:R-:W-:-:S08]  /*1ce0*/  FMUL.FTZ R94, R0, R89 ;  /* 0x00000059005e7220 */ /* 0x000fd00000410000 */
[----:B------:R-:W-:-:S07]  /*1cf0*/  @P3 FADD.FTZ R94, R53, R94 ;  /* 0x0000005e355e3221 */ /* 0x000fce0000010000 */
.L_x_3900:
[----:B------:R-:W-:Y:S05]  /*1d00*/  BSYNC B1 ;  /* 0x0000000000017941 */ /* 0x000fea0003800000 */
.L_x_3899:
[----:B------:R-:W-:Y:S01]  /*1d10*/  HFMA2.MMA R125, -RZ, RZ, 0, 0 ;  /* 0x00000000ff7d7435 */ /* 0x000fe200000001ff */
[----:B0-----:R-:W-:Y:S01]  /*1d20*/  @P5 FMUL.FTZ R88, R93, R100 ;  /* 0x000000645d585220 */ /* 0x001fe20000410000 */
[----:B------:R-:W-:Y:S01]  /*1d30*/  @P5 FMUL.FTZ R89, R94, R95 ;  /* 0x0000005f5e595220 */ /* 0x000fe20000410000 */
[----:B------:R-:W-:Y:S01]  /*1d40*/  @!P4 ISETP.NE.AND.EX P2, PT, R158, RZ, PT, P2 ;  /* 0x000000ff9e00c20c */ /* 0x000fe20003f45320 */
[----:B------:R-:W-:Y:S01]  /*1d50*/  BSSY B1, `(.L_x_3901) ;  /* 0x000000d000017945 */ /* 0x000fe20003800000 */
[----:B------:R-:W-:Y:S02]  /*1d60*/  @!P4 ISETP.NE.U32.AND P3, PT, R156, RZ, PT ;  /* 0x000000ff9c00c20c */ /* 0x000fe40003f65070 */
[----:B------:R-:W-:Y:S02]  /*1d70*/  @P5 LEA.HI.SX32 R125, R160, R159, 0x1d ;  /* 0x0000009fa07d5211 */ /* 0x000fe400078feaff */
[----:B------:R-:W-:Y:S02]  /*1d80*/  @P5 F2FP.BF16.F32.PACK_AB R88, RZ, R88 ;  /* 0x00000058ff58523e */ /* 0x000fe400000010ff */
[----:B------:R-:W-:-:S02]  /*1d90*/  @P5 F2FP.BF16.F32.PACK_AB R89, RZ, R89 ;  /* 0x00000059ff59523e */ /* 0x000fc400000010ff */
[----:B------:R-:W-:Y:S01]  /*1da0*/  @!P4 FSEL R100, R55, RZ, P2 ;  /* 0x000000ff3764c208 */ /* 0x000fe20001000000 */
[----:B------:R-:W-:Y:S06]  /*1db0*/  @!P4 BRA `(.L_x_3902) ;  /* 0x000000000018c947 */ /* 0x000fec0003800000 */
[----:B------:R-:W-:Y:S01]  /*1dc0*/  ISETP.NE.U32.AND P2, PT, R156, RZ, PT ;  /* 0x000000ff9c00720c */ /* 0x000fe20003f45070 */
[----:B------:R-:W-:-:S03]  /*1dd0*/  FFMA.FTZ R91, R103, R127, R124 ;  /* 0x0000007f675b7223 */ /* 0x000fc6000001007c */
[----:B------:R-:W-:Y:S01]  /*1de0*/  ISETP.NE.AND.EX P2, PT, R158, RZ, PT, P2 ;  /* 0x000000ff9e00720c */ /* 0x000fe20003f45320 */
[----:B------:R-:W-:-:S04]  /*1df0*/  FADD.FTZ R91, R164, -R91 ;  /* 0x8000005ba45b7221 */ /* 0x000fc80000010000 */
[----:B------:R-:W-:-:S08]  /*1e00*/  FMUL.FTZ R91, R0, R91 ;  /* 0x0000005b005b7220 */ /* 0x000fd00000410000 */
[----:B------:R-:W-:-:S07]  /*1e10*/  @P2 FADD.FTZ R91, R54, R91 ;  /* 0x0000005b365b2221 */ /* 0x000fce0000010000 */
.L_x_3902:
[----:B------:R-:W-:Y:S05]  /*1e20*/  BSYNC B1 ;  /* 0x0000000000017941 */ /* 0x000fea0003800000 */
.L_x_3901:
        /* <DEDUP_REMOVED lines=8> */
.L_x_3904:
[----:B------:R-:W-:Y:S05]  /*1eb0*/  BSYNC B1 ;  /* 0x0000000000017941 */ /* 0x000fea0003800000 */
.L_x_3903:
[----:B------:R-:W-:Y:S01]  /*1ec0*/  @P5 FMUL.FTZ R90, R91, R126 ;  /* 0x0000007e5b5a5220 */ /* 0x000fe20000410000 */
[----:B------:R-:W-:Y:S01]  /*1ed0*/  @P5 FMUL.FTZ R92, R100, R101 ;  /* 0x00000065645c5220 */ /* 0x000fe20000410000 */
[----:B------:R-:W-:Y:S01]  /*1ee0*/  @P5 PRMT R84, R88, 0x7610, R84 ;  /* 0x0000761058545816 */ /* 0x000fe20000000054 */
[----:B------:R-:W-:Y:S01]  /*1ef0*/  BSSY B1, `(.L_x_3905) ;  /* 0x000000f000017945 */ /* 0x000fe20003800000 */
[----:B------:R-:W-:Y:S02]  /*1f00*/  @!P4 ISETP.NE.AND.EX P6, PT, R158, RZ, PT, P6 ;  /* 0x000000ff9e00c20c */ /* 0x000fe40003fc5360 */
[----:B------:R-:W-:Y:S02]  /*1f10*/  @P5 PRMT R84, R84, 0x5410, R89 ;  /* 0x0000541054545816 */ /* 0x000fe40000000059 */
[----:B------:R-:W-:Y:S02]  /*1f20*/  @!P4 ISETP.NE.U32.AND P2, PT, R156, RZ, PT ;  /* 0x000000ff9c00c20c */ /* 0x000fe40003f45070 */
[----:B------:R-:W-:-:S02]  /*1f30*/  @!P4 ISETP.NE.AND.EX P3, PT, R158, RZ, PT, P3 ;  /* 0x000000ff9e00c20c */ /* 0x000fc40003f65330 */
[----:B------:R-:W-:Y:S02]  /*1f40*/  @P5 F2FP.BF16.F32.PACK_AB R90, RZ, R90 ;  /* 0x0000005aff5a523e */ /* 0x000fe400000010ff */
[----:B------:R-:W-:Y:S02]  /*1f50*/  @P5 F2FP.BF16.F32.PACK_AB R92, RZ, R92 ;  /* 0x0000005cff5c523e */ /* 0x000fe400000010ff */
        /* <DEDUP_REMOVED lines=8> */
.L_x_3906:
[----:B------:R-:W-:Y:S05]  /*1fe0*/  BSYNC B1 ;  /* 0x0000000000017941 */ /* 0x000fea0003800000 */
.L_x_3905:
[----:B------:R-:W-:Y:S01]  /*1ff0*/  BSSY B1, `(.L_x_3907) ;  /* 0x000000a000017945 */ /* 0x000fe20003800000 */
[----:B-1----:R-:W-:Y:S01]  /*2000*/  @P5 FMUL.FTZ R88, R89, R128 ;  /* 0x0000008059585220 */ /* 0x002fe20000410000 */
[----:B------:R-:W-:Y:S02]  /*2010*/  @!P4 FSEL R126, R57, RZ, P3 ;  /* 0x000000ff397ec208 */ /* 0x000fe40001800000 */
[----:B------:R-:W-:Y:S05]  /*2020*/  @!P4 BRA `(.L_x_3908) ;  /* 0x000000000018c947 */ /* 0x000fea0003800000 */
[----:B------:R-:W-:Y:S01]  /*2030*/  ISETP.NE.U32.AND P3, PT, R156, RZ, PT ;  /* 0x000000ff9c00720c */ /* 0x000fe20003f65070 */
[----:B------:R-:W-:-:S03]  /*2040*/  FFMA.FTZ R126, R106, R127, R124 ;  /* 0x0000007f6a7e7223 */ /* 0x000fc6000001007c */
[----:B------:R-:W-:Y:S01]  /*2050*/  ISETP.NE.AND.EX P3, PT, R158, RZ, PT, P3 ;  /* 0x000000ff9e00720c */ /* 0x000fe20003f65330 */
[----:B------:R-:W-:-:S04]  /*2060*/  FADD.FTZ R95, R169, -R126 ;  /* 0x8000007ea95f7221 */ /* 0x000fc80000010000 */
[----:B------:R-:W-:-:S08]  /*2070*/  FMUL.FTZ R126, R0, R95 ;  /* 0x0000005f007e7220 */ /* 0x000fd00000410000 */
[----:B------:R-:W-:-:S07]  /*2080*/  @P3 FADD.FTZ R126, R57, R126 ;  /* 0x0000007e397e3221 */ /* 0x000fce0000010000 */
.L_x_3908:
[----:B------:R-:W-:Y:S05]  /*2090*/  BSYNC B1 ;  /* 0x0000000000017941 */ /* 0x000fea0003800000 */
.L_x_3907:
[----:B------:R-:W-:Y:S01]  /*20a0*/  @P5 FMUL.FTZ R95, R126, R129 ;  /* 0x000000817e5f5220 */ /* 0x000fe20000410000 */
[----:B------:R-:W-:Y:S01]  /*20b0*/  @P5 PRMT R85, R90, 0x7610, R85 ;  /* 0x000076105a555816 */ /* 0x000fe20000000055 */
[----:B------:R-:W-:Y:S01]  /*20c0*/  BSSY B1, `(.L_x_3909) ;  /* 0x000000d000017945 */ /* 0x000fe20003800000 */
[----:B------:R-:W-:Y:S02]  /*20d0*/  @!P4 ISETP.NE.AND.EX P2, PT, R158, RZ, PT, P2 ;  /* 0x000000ff9e00c20c */ /* 0x000fe40003f45320 */
[----:B------:R-:W-:Y:S02]  /*20e0*/  @P5 PRMT R85, R85, 0x5410, R92 ;  /* 0x0000541055555816 */ /* 0x000fe4000000005c */
        /* <DEDUP_REMOVED lines=10> */
.L_x_3910:
[----:B------:R-:W-:Y:S05]  /*2190*/  BSYNC B1 ;  /* 0x0000000000017941 */ /* 0x000fea0003800000 */
.L_x_3909:
[----:B------:R-:W-:Y:S01]  /*21a0*/  @!P4 ISETP.NE.U32.AND P2, PT, R156, RZ, PT ;  /* 0x000000ff9c00c20c */ /* 0x000fe20003f45070 */
[----:B------:R-:W-:Y:S01]  /*21b0*/  @P5 FMUL.FTZ R90, R101, R190 ;  /* 0x000000be655a5220 */ /* 0x000fe20000410000 */
[----:B------:R-:W-:Y:S01]  /*21c0*/  @P5 PRMT R86, R88, 0x7610, R86 ;  /* 0x0000761058565816 */ /* 0x000fe20000000056 */
[----:B------:R-:W-:Y:S01]  /*21d0*/  BSSY B1, `(.L_x_3911) ;  /* 0x0000011000017945 */ /* 0x000fe20003800000 */
[----:B------:R-:W-:Y:S01]  /*21e0*/  @!P4 ISETP.NE.AND.EX P2, PT, R158, RZ, PT, P2 ;  /* 0x000000ff9e00c20c */ /* 0x000fe20003f45320 */
[----:B------:R-:W-:Y:S01]  /*21f0*/  @P0 IMAD.WIDE.U32 R98, R161, 0x20, R98 ;  /* 0x00000020a1620825 */ /* 0x000fe200078e0062 */
[----:B------:R-:W-:Y:S02]  /*2200*/  @P5 PRMT R86, R86, 0x5410, R95 ;  /* 0x0000541056565816 */ /* 0x000fe4000000005f */
[----:B------:R-:W-:Y:S02]  /*2210*/  SEL R92, R93, R76, P1 ;  /* 0x0000004c5d5c7207 */ /* 0x000fe40000800000 */
[----:B------:R-:W-:-:S02]  /*2220*/  SEL R93, R94, R77, P1 ;  /* 0x0000004d5e5d7207 */ /* 0x000fc40000800000 */
[----:B------:R-:W-:Y:S02]  /*2230*/  SEL R95, R100, R79, P1 ;  /* 0x0000004f645f7207 */ /* 0x000fe40000800000 */
[----:B------:R-:W-:Y:S02]  /*2240*/  @P5 F2FP.BF16.F32.PACK_AB R128, RZ, R90 ;  /* 0x0000005aff80523e */ /* 0x000fe400000010ff */
[----:B------:R-:W-:Y:S02]  /*2250*/  SEL R94, R91, R78, P1 ;  /* 0x0000004e5b5e7207 */ /* 0x000fe40000800000 */
        /* <DEDUP_REMOVED lines=8> */
.L_x_3912:
[----:B------:R-:W-:Y:S05]  /*22e0*/  BSYNC B1 ;  /* 0x0000000000017941 */ /* 0x000fea0003800000 */
.L_x_3911:
[----:B------:R-:W-:Y:S01]  /*22f0*/  @P5 FMUL.FTZ R129, R100, R163 ;  /* 0x000000a364815220 */ /* 0x000fe20000410000 */
[----:B------:R-:W-:Y:S01]  /*2300*/  @P5 PRMT R87, R128, 0x7610, R87 ;  /* 0x0000761080575816 */ /* 0x000fe20000000057 */
[----:B------:R0:W-:Y:S01]  /*2310*/  @P0 STG.E.128 desc[UR4][R98.64], R92 ;  /* 0x0000005c62000986 */ /* 0x0001e2000c101d04 */
[----:B------:R-:W-:Y:S01]  /*2320*/  SEL R88, R89, R80, P1 ;  /* 0x0000005059587207 */ /* 0x000fe20000800000 */
[----:B------:R-:W1:Y:S01]  /*2330*/  @P5 LDC R128, c[0x0][0x29c] ;  /* 0x0000a700ff805b82 */ /* 0x000e620000000800 */
[----:B------:R-:W-:Y:S01]  /*2340*/  @P5 F2FP.BF16.F32.PACK_AB R129, RZ, R129 ;  /* 0x00000081ff81523e */ /* 0x000fe200000010ff */
[----:B------:R-:W-:Y:S01]  /*2350*/  BSSY B1, `(.L_x_3913) ;  /* 0x0000023000017945 */ /* 0x000fe20003800000 */
[----:B------:R-:W-:Y:S02]  /*2360*/  SEL R89, R126, R81, P1 ;  /* 0x000000517e597207 */ /* 0x000fe40000800000 */
[----:B------:R-:W-:Y:S02]  /*2370*/  SEL R90, R101, R82, P1 ;  /* 0x00000052655a7207 */ /* 0x000fe40000800000 */
[----:B------:R-:W-:Y:S01]  /*2380*/  SEL R91, R100, R83, P1 ;  /* 0x00000053645b7207 */ /* 0x000fe20000800000 */
[----:B------:R-:W-:Y:S01]  /*2390*/  @P5 IMAD.WIDE.U32 R100, R125, 0x10, R96 ;  /* 0x000000107d645825 */ /* 0x000fe200078e0060 */
[----:B------:R-:W-:Y:S01]  /*23a0*/  @P5 PRMT R87, R87, 0x5410, R129 ;  /* 0x0000541057575816 */ /* 0x000fe20000000081 */
[----:B------:R-:W2:Y:S01]  /*23b0*/  @P5 LDC R126, c[0x0][0x29c] ;  /* 0x0000a700ff7e5b82 */ /* 0x000ea20000000800 */
[C---:B------:R-:W-:Y:S01]  /*23c0*/  @!P4 ISETP.NE.U32.AND P3, PT, R156.reuse, RZ, PT ;  /* 0x000000ff9c00c20c */ /* 0x040fe20003f65070 */
[----:B------:R3:W-:Y:S01]  /*23d0*/  @P0 STG.E.128 desc[UR4][R98.64+0x10], R88 ;  /* 0x0000105862000986 */ /* 0x0007e2000c101d04 */
[----:B------:R-:W-:-:S02]  /*23e0*/  @!P4 ISETP.NE.U32.AND P2, PT, R156, RZ, PT ;  /* 0x000000ff9c00c20c */ /* 0x000fc40003f45070 */
[----:B------:R-:W-:Y:S01]  /*23f0*/  @!P4 ISETP.NE.U32.AND P6, PT, R156, RZ, PT ;  /* 0x000000ff9c00c20c */ /* 0x000fe20003fc5070 */
[----:B------:R4:W-:Y:S01]  /*2400*/  @P5 STG.E.128 desc[UR4][R100.64], R84 ;  /* 0x0000005464005986 */ /* 0x0009e2000c101d04 */
[C---:B------:R-:W-:Y:S01]  /*2410*/  @!P4 ISETP.NE.AND.EX P3, PT, R158.reuse, RZ, PT, P3 ;  /* 0x000000ff9e00c20c */ /* 0x040fe20003f65330 */
[----:B------:R-:W1:Y:S01]  /*2420*/  @P5 LDC R129, c[0x0][0x29c] ;  /* 0x0000a700ff815b82 */ /* 0x000e620000000800 */
[C---:B------:R-:W-:Y:S02]  /*2430*/  @!P4 ISETP.NE.AND.EX P2, PT, R158.reuse, RZ, PT, P2 ;  /* 0x000000ff9e00c20c */ /* 0x040fe40003f45320 */
[----:B------:R-:W-:-:S04]  /*2440*/  @!P4 ISETP.NE.AND.EX P6, PT, R158, RZ, PT, P6 ;  /* 0x000000ff9e00c20c */ /* 0x000fc80003fc5360 */
[----:B0-----:R-:W-:Y:S01]  /*2450*/  @!P4 FSEL R95, R62, RZ, P6 ;  /* 0x000000ff3e5fc208 */ /* 0x001fe20003000000 */
[----:B------:R-:W0:Y:S01]  /*2460*/  @P5 LDC R159, c[0x0][0x29c] ;  /* 0x0000a700ff9f5b82 */ /* 0x000e220000000800 */
[----:B---3--:R-:W-:Y:S02]  /*2470*/  @!P4 FSEL R89, R60, RZ, P3 ;  /* 0x000000ff3c59c208 */ /* 0x008fe40001800000 */
[----:B------:R-:W-:-:S05]  /*2480*/  @!P4 FSEL R90, R61, RZ, P2 ;  /* 0x000000ff3d5ac208 */ /* 0x000fca0001000000 */
[----:B------:R-:W3:Y:S01]  /*2490*/  @P5 LDC R160, c[0x0][0x29c] ;  /* 0x0000a700ffa05b82 */ /* 0x000ee20000000800 */
[C---:B------:R-:W-:Y:S02]  /*24a0*/  @!P4 ISETP.NE.U32.AND P3, PT, R156.reuse, RZ, PT ;  /* 0x000000ff9c00c20c */ /* 0x040fe40003f65070 */
[----:B------:R-:W-:-:S05]  /*24b0*/  @!P4 ISETP.NE.U32.AND P2, PT, R156, RZ, PT ;  /* 0x000000ff9c00c20c */ /* 0x000fca0003f45070 */
[----:B------:R-:W0:Y:S08]  /*24c0*/  @P5 LDC R161, c[0x0][0x29c] ;  /* 0x0000a700ffa15b82 */ /* 0x000e300000000800 */
[----:B------:R-:W0:Y:S08]  /*24d0*/  @P5 LDC R190, c[0x0][0x29c] ;  /* 0x0000a700ffbe5b82 */ /* 0x000e300000000800 */
[----:B------:R-:W0:Y:S08]  /*24e0*/  @P5 LDC R163, c[0x0][0x29c] ;  /* 0x0000a700ffa35b82 */ /* 0x000e300000000800 */
[----:B------:R-:W0:Y:S08]  /*24f0*/  @P5 LDC.64 R96, c[0x0][0x2f8] ;  /* 0x0000be00ff605b82 */ /* 0x000e300000000a00 */
[----:B------:R-:W0:Y:S01]  /*2500*/  @P0 LDC.64 R98, c[0x0][0x308] ;  /* 0x0000c200ff620b82 */ /* 0x000e220000000a00 */
[----:B-12-4-:R-:W-:Y:S05]  /*2510*/  @!P4 BRA `(.L_x_3914) ;  /* 0x000000000018c947 */ /* 0x016fea0003800000 */
[----:B------:R-:W-:Y:S01]  /*2520*/  ISETP.NE.U32.AND P6, PT, R156, RZ, PT ;  /* 0x000000ff9c00720c */ /* 0x000fe20003fc5070 */
[----:B------:R-:W-:-:S03]  /*2530*/  FFMA.FTZ R89, R109, R127, R124 ;  /* 0x0000007f6d597223 */ /* 0x000fc6000001007c */
[----:B------:R-:W-:Y:S01]  /*2540*/  ISETP.NE.AND.EX P6, PT, R158, RZ, PT, P6 ;  /* 0x000000ff9e00720c */ /* 0x000fe20003fc5360 */
[----:B------:R-:W-:-:S04]  /*2550*/  FADD.FTZ R89, R170, -R89 ;  /* 0x80000059aa597221 */ /* 0x000fc80000010000 */
[----:B------:R-:W-:-:S08]  /*2560*/  FMUL.FTZ R89, R0, R89 ;  /* 0x0000005900597220 */ /* 0x000fd00000410000 */
[----:B------:R-:W-:-:S07]  /*2570*/  @P6 FADD.FTZ R89, R60, R89 ;  /* 0x000000593c596221 */ /* 0x000fce0000010000 */
.L_x_3914:
[----:B------:R-:W-:Y:S05]  /*2580*/  BSYNC B1 ;  /* 0x0000000000017941 */ /* 0x000fea0003800000 */
.L_x_3913:
        /* <DEDUP_REMOVED lines=8> */
.L_x_3916:
[----:B------:R-:W-:Y:S05]  /*2610*/  BSYNC B1 ;  /* 0x0000000000017941 */ /* 0x000fea0003800000 */
.L_x_3915:
[----:B------:R-:W-:Y:S01]  /*2620*/  @P5 FMUL.FTZ R88, R89, R126 ;  /* 0x0000007e59585220 */ /* 0x000fe20000410000 */
[----:B------:R-:W-:Y:S01]  /*2630*/  @P5 FMUL.FTZ R91, R90, R129 ;  /* 0x000000815a5b5220 */ /* 0x000fe20000410000 */
[----:B------:R-:W-:Y:S01]  /*2640*/  @!P4 ISETP.NE.AND.EX P3, PT, R158, RZ, PT, P3 ;  /* 0x000000ff9e00c20c */ /* 0x000fe20003f65330 */
[----:B------:R-:W-:Y:S01]  /*2650*/  BSSY B1, `(.L_x_3917) ;  /* 0x000000c000017945 */ /* 0x000fe20003800000 */
[----:B------:R-:W-:Y:S02]  /*2660*/  @!P4 ISETP.NE.U32.AND P6, PT, R156, RZ, PT ;  /* 0x000000ff9c00c20c */ /* 0x000fe40003fc5070 */
        /* <DEDUP_REMOVED lines=10> */
.L_x_3918:
[----:B------:R-:W-:Y:S05]  /*2710*/  BSYNC B1 ;  /* 0x0000000000017941 */ /* 0x000fea0003800000 */
.L_x_3917:
        /* <DEDUP_REMOVED lines=8> */
.L_x_3920:
[----:B------:R-:W-:Y:S05]  /*27a0*/  BSYNC B1 ;  /* 0x0000000000017941 */ /* 0x000fea0003800000 */
.L_x_3919:
[----:B------:R-:W-:Y:S01]  /*27b0*/  @P5 FMUL.FTZ R92, R95, R128 ;  /* 0x000000805f5c5220 */ /* 0x000fe20000410000 */
[----:B0-----:R-:W-:Y:S01]  /*27c0*/  @P5 FMUL.FTZ R93, R100, R159 ;  /* 0x0000009f645d5220 */ /* 0x001fe20000410000 */
        /* <DEDUP_REMOVED lines=16> */
.L_x_3922:
[----:B------:R-:W-:Y:S05]  /*28d0*/  BSYNC B1 ;  /* 0x0000000000017941 */ /* 0x000fea0003800000 */
.L_x_3921:
[----:B------:R-:W-:Y:S01]  /*28e0*/  BSSY B1, `(.L_x_3923) ;  /* 0x000000a000017945 */ /* 0x000fe20003800000 */
[----:B---3--:R-:W-:Y:S01]  /*28f0*/  @P5 FMUL.FTZ R88, R91, R160 ;  /* 0x000000a05b585220 */ /* 0x008fe20000410000 */
        /* <DEDUP_REMOVED lines=8> */
.L_x_3924:
[----:B------:R-:W-:Y:S05]  /*2980*/  BSYNC B1 ;  /* 0x0000000000017941 */ /* 0x000fea0003800000 */
.L_x_3923:
        /* <DEDUP_REMOVED lines=15> */
.L_x_3926:
[----:B------:R-:W-:Y:S05]  /*2a80*/  BSYNC B1 ;  /* 0x0000000000017941 */ /* 0x000fea0003800000 */
.L_x_3925:
        /* <DEDUP_REMOVED lines=8> */
[----:B------:R-:W-:-:S02]  /*2b10*/  @P5 F2FP.BF16.F32.PACK_AB R128, RZ, R92 ;  /* 0x0000005cff80523e */ /* 0x000fc400000010ff */
[----:B------:R-:W-:Y:S02]  /*2b20*/  SEL R95, R100, R79, P1 ;  /* 0x0000004f645f7207 */ /* 0x000fe40000800000 */
[----:B------:R-:W-:Y:S02]  /*2b30*/  @P5 IADD3 R157, R125, 0x20, RZ ;  /* 0x000000207d9d5810 */ /* 0x000fe40007ffe0ff */
[----:B------:R-:W-:Y:S02]  /*2b40*/  SEL R92, R89, R76, P1 ;  /* 0x0000004c595c7207 */ /* 0x000fe40000800000 */
        /* <DEDUP_REMOVED lines=9> */
.L_x_3928:
[----:B------:R-:W-:Y:S05]  /*2be0*/  BSYNC B1 ;  /* 0x0000000000017941 */ /* 0x000fea0003800000 */
.L_x_3927:
[----:B------:R-:W-:Y:S01]  /*2bf0*/  @P5 FMUL.FTZ R129, R100, R163 ;  /* 0x000000a364815220 */ /* 0x000fe20000410000 */
[----:B------:R-:W-:Y:S01]  /*2c00*/  @P5 PRMT R87, R128, 0x7610, R87 ;  /* 0x0000761080575816 */ /* 0x000fe20000000057 */
[----:B------:R-:W-:Y:S01]  /*2c10*/  @P5 IMAD.WIDE.U32 R96, R157, 0x10, R96 ;  /* 0x000000109d605825 */ /* 0x000fe200078e0060 */
[----:B------:R-:W-:Y:S01]  /*2c20*/  SEL R88, R91, R80, P1 ;  /* 0x000000505b587207 */ /* 0x000fe20000800000 */
[----:B------:R0:W-:Y:S01]  /*2c30*/  @P0 STG.E.128 desc[UR4][R98.64], R92 ;  /* 0x0000005c62000986 */ /* 0x0001e2000c101d04 */
[----:B------:R-:W-:Y:S01]  /*2c40*/  @P5 F2FP.BF16.F32.PACK_AB R129, RZ, R129 ;  /* 0x00000081ff81523e */ /* 0x000fe200000010ff */
[----:B------:R-:W1:Y:S01]  /*2c50*/  @P5 LDC R128, c[0x0][0x29c] ;  /* 0x0000a700ff805b82 */ /* 0x000e620000000800 */
[----:B------:R-:W-:Y:S01]  /*2c60*/  SEL R89, R126, R81, P1 ;  /* 0x000000517e597207 */ /* 0x000fe20000800000 */
[----:B------:R-:W-:Y:S01]  /*2c70*/  BSSY B1, `(.L_x_3929) ;  /* 0x0000021000017945 */ /* 0x000fe20003800000 */
[----:B------:R-:W-:Y:S02]  /*2c80*/  SEL R90, R101, R82, P1 ;  /* 0x00000052655a7207 */ /* 0x000fe40000800000 */
[----:B------:R-:W-:-:S02]  /*2c90*/  SEL R91, R100, R83, P1 ;  /* 0x00000053645b7207 */ /* 0x000fc40000800000 */
[----:B------:R-:W-:Y:S01]  /*2ca0*/  @P5 PRMT R87, R87, 0x5410, R129 ;  /* 0x0000541057575816 */ /* 0x000fe20000000081 */
[----:B------:R-:W2:Y:S01]  /*2cb0*/  @P5 LDC R100, c[0x0][0x29c] ;  /* 0x0000a700ff645b82 */ /* 0x000ea20000000800 */
[C---:B------:R-:W-:Y:S01]  /*2cc0*/  @!P4 ISETP.NE.U32.AND P3, PT, R156.reuse, RZ, PT ;  /* 0x000000ff9c00c20c */ /* 0x040fe20003f65070 */
[----:B------:R3:W-:Y:S01]  /*2cd0*/  @P0 STG.E.128 desc[UR4][R98.64+0x10], R88 ;  /* 0x0000105862000986 */ /* 0x0007e2000c101d04 */
[----:B------:R-:W-:Y:S02]  /*2ce0*/  @!P4 ISETP.NE.U32.AND P6, PT, R156, RZ, PT ;  /* 0x000000ff9c00c20c */ /* 0x000fe40003fc5070 */
[----:B------:R-:W-:Y:S01]  /*2cf0*/  @!P4 ISETP.NE.AND.EX P3, PT, R158, RZ, PT, P3 ;  /* 0x000000ff9e00c20c */ /* 0x000fe20003f65330 */
[----:B------:R4:W-:Y:S01]  /*2d00*/  @P5 STG.E.128 desc[UR4][R96.64], R84 ;  /* 0x0000005460005986 */ /* 0x0009e2000c101d04 */
[----:B------:R-:W-:Y:S01]  /*2d10*/  @!P4 ISETP.NE.U32.AND P2, PT, R156, RZ, PT ;  /* 0x000000ff9c00c20c */ /* 0x000fe20003f45070 */
[----:B------:R-:W1:Y:S01]  /*2d20*/  @P5 LDC R101, c[0x0][0x29c] ;  /* 0x0000a700ff655b82 */ /* 0x000e620000000800 */
[----:B------:R-:W-:-:S02]  /*2d30*/  @!P4 ISETP.NE.AND.EX P6, PT, R158, RZ, PT, P6 ;  /* 0x000000ff9e00c20c */ /* 0x000fc40003fc5360 */
[----:B------:R-:W-:-:S04]  /*2d40*/  @!P4 ISETP.NE.AND.EX P2, PT, R158, RZ, PT, P2 ;  /* 0x000000ff9e00c20c */ /* 0x000fc80003f45320 */
[----:B0-----:R-:W-:Y:S01]  /*2d50*/  @!P4 FSEL R93, R70, RZ, P2 ;  /* 0x000000ff465dc208 */ /* 0x001fe20001000000 */
[----:B------:R-:W0:Y:S01]  /*2d60*/  @P5 LDC R126, c[0x0][0x29c] ;  /* 0x0000a700ff7e5b82 */ /* 0x000e220000000800 */
[----:B------:R-:W-:Y:S02]  /*2d70*/  @!P4 ISETP.NE.U32.AND P2, PT, R156, RZ, PT ;  /* 0x000000ff9c00c20c */ /* 0x000fe40003f45070 */
[----:B---3--:R-:W-:Y:S02]  /*2d80*/  @!P4 FSEL R89, R68, RZ, P3 ;  /* 0x000000ff4459c208 */ /* 0x008fe40001800000 */
[----:B------:R-:W-:-:S03]  /*2d90*/  @!P4 ISETP.NE.U32.AND P3, PT, R156, RZ, PT ;  /* 0x000000ff9c00c20c */ /* 0x000fc60003f65070 */
[----:B------:R-:W3:Y:S01]  /*2da0*/  @P5 LDC R129, c[0x0][0x29c] ;  /* 0x0000a700ff815b82 */ /* 0x000ee20000000800 */
[----:B------:R-:W-:Y:S02]  /*2db0*/  @!P4 FSEL R90, R69, RZ, P6 ;  /* 0x000000ff455ac208 */ /* 0x000fe40003000000 */
[----:B------:R-:W-:Y:S02]  /*2dc0*/  @!P4 ISETP.NE.AND.EX P3, PT, R158, RZ, PT, P3 ;  /* 0x000000ff9e00c20c */ /* 0x000fe40003f65330 */
[----:B------:R-:W-:Y:S02]  /*2dd0*/  @!P4 ISETP.NE.U32.AND P6, PT, R156, RZ, PT ;  /* 0x000000ff9c00c20c */ /* 0x000fe40003fc5070 */
[----:B------:R-:W-:Y:S01]  /*2de0*/  @!P4 FSEL R94, R71, RZ, P3 ;  /* 0x000000ff475ec208 */ /* 0x000fe20001800000 */
[----:B------:R-:W0:Y:S08]  /*2df0*/  @P5 LDC R157, c[0x0][0x29c] ;  /* 0x0000a700ff9d5b82 */ /* 0x000e300000000800 */
[----:B------:R-:W0:Y:S01]  /*2e00*/  @P5 LDC R160, c[0x0][0x29c] ;  /* 0x0000a700ffa05b82 */ /* 0x000e220000000800 */
[----:B----4-:R-:W-:Y:S05]  /*2e10*/  @!P4 BRA `(.L_x_3930) ;  /* 0x000000000018c947 */ /* 0x010fea0003800000 */
[----:B------:R-:W-:Y:S01]  /*2e20*/  ISETP.NE.U32.AND P3, PT, R156, RZ, PT ;  /* 0x000000ff9c00720c */ /* 0x000fe20003f65070 */
[----:B------:R-:W-:-:S03]  /*2e30*/  FFMA.FTZ R89, R117, R127, R124 ;  /* 0x0000007f75597223 */ /* 0x000fc6000001007c */
[----:B------:R-:W-:Y:S01]  /*2e40*/  ISETP.NE.AND.EX P3, PT, R158, RZ, PT, P3 ;  /* 0x000000ff9e00720c */ /* 0x000fe20003f65330 */
[----:B------:R-:W-:-:S04]  /*2e50*/  FADD.FTZ R89, R178, -R89 ;  /* 0x80000059b2597221 */ /* 0x000fc80000010000 */
[----:B------:R-:W-:-:S08]  /*2e60*/  FMUL.FTZ R89, R0, R89 ;  /* 0x0000005900597220 */ /* 0x000fd00000410000 */
[----:B------:R-:W-:-:S07]  /*2e70*/  @P3 FADD.FTZ R89, R68, R89 ;  /* 0x0000005944593221 */ /* 0x000fce0000010000 */
.L_x_3930:
[----:B------:R-:W-:Y:S05]  /*2e80*/  BSYNC B1 ;  /* 0x0000000000017941 */ /* 0x000fea0003800000 */
.L_x_3929:
        /* <DEDUP_REMOVED lines=8> */
.L_x_3932:
[----:B------:R-:W-:Y:S05]  /*2f10*/  BSYNC B1 ;  /* 0x0000000000017941 */ /* 0x000fea0003800000 */
.L_x_3931:
        /* <DEDUP_REMOVED lines=8> */
.L_x_3934:
[----:B------:R-:W-:Y:S05]  /*2fa0*/  BSYNC B1 ;  /* 0x0000000000017941 */ /* 0x000fea0003800000 */
.L_x_3933:
        /* <DEDUP_REMOVED lines=8> */
.L_x_3936:
[----:B------:R-:W-:Y:S05]  /*3030*/  BSYNC B1 ;  /* 0x0000000000017941 */ /* 0x000fea0003800000 */
.L_x_3935:
[----:B--2---:R-:W-:Y:S01]  /*3040*/  @P5 FMUL.FTZ R88, R89, R100 ;  /* 0x0000006459585220 */ /* 0x004fe20000410000 */
[----:B-1----:R-:W-:Y:S01]  /*3050*/  @P5 FMUL.FTZ R91, R90, R101 ;  /* 0x000000655a5b5220 */ /* 0x002fe20000410000 */
[----:B------:R-:W-:Y:S01]  /*3060*/  @!P4 ISETP.NE.U32.AND P3, PT, R156, RZ, PT ;  /* 0x000000ff9c00c20c */ /* 0x000fe20003f65070 */
[----:B------:R-:W-:Y:S01]  /*3070*/  BSSY B1, `(.L_x_3937) ;  /* 0x0000010000017945 */ /* 0x000fe20003800000 */
[C---:B------:R-:W-:Y:S01]  /*3080*/  @!P4 ISETP.NE.AND.EX P6, PT, R158.reuse, RZ, PT, P6 ;  /* 0x000000ff9e00c20c */ /* 0x040fe20003fc5360 */
[----:B0-----:R-:W-:Y:S01]  /*3090*/  @P5 FMUL.FTZ R92, R93, R126 ;  /* 0x0000007e5d5c5220 */ /* 0x001fe20000410000 */
[----:B------:R-:W-:Y:S01]  /*30a0*/  @!P4 ISETP.NE.AND.EX P2, PT, R158, RZ, PT, P2 ;  /* 0x000000ff9e00c20c */ /* 0x000fe20003f45320 */
[----:B---3--:R-:W-:Y:S01]  /*30b0*/  @P5 FMUL.FTZ R95, R94, R129 ;  /* 0x000000815e5f5220 */ /* 0x008fe20000410000 */
[----:B------:R-:W-:Y:S02]  /*30c0*/  @!P4 ISETP.NE.AND.EX P3, PT, R158, RZ, PT, P3 ;  /* 0x000000ff9e00c20c */ /* 0x000fe40003f65330 */
[----:B------:R-:W-:-:S02]  /*30d0*/  @P5 F2FP.BF16.F32.PACK_AB R88, RZ, R88 ;  /* 0x00000058ff58523e */ /* 0x000fc400000010ff */
        /* <DEDUP_REMOVED lines=9> */
.L_x_3938:
[----:B------:R-:W-:Y:S05]  /*3170*/  BSYNC B1 ;  /* 0x0000000000017941 */ /* 0x000fea0003800000 */
.L_x_3937:
[----:B------:R-:W-:Y:S01]  /*3180*/  BSSY B1, `(.L_x_3939) ;  /* 0x000000a000017945 */ /* 0x000fe20003800000 */
[----:B------:R-:W-:Y:S01]  /*3190*/  @P5 FMUL.FTZ R96, R97, R128 ;  /* 0x0000008061605220 */ /* 0x000fe20000410000 */
        /* <DEDUP_REMOVED lines=8> */
.L_x_3940:
[----:B------:R-:W-:Y:S05]  /*3220*/  BSYNC B1 ;  /* 0x0000000000017941 */ /* 0x000fea0003800000 */
.L_x_3939:
        /* <DEDUP_REMOVED lines=10> */
.L_x_3942:
[----:B------:R-:W-:Y:S05]  /*32d0*/  BSYNC B1 ;  /* 0x0000000000017941 */ /* 0x000fea0003800000 */
.L_x_3941:
[----:B------:R-:W-:Y:S01]  /*32e0*/  @P5 FMUL.FTZ R100, R101, R160 ;  /* 0x000000a065645220 */ /* 0x000fe20000410000 */
[----:B------:R-:W-:Y:S01]  /*32f0*/  @P5 F2FP.BF16.F32.PACK_AB R92, RZ, R92 ;  /* 0x0000005cff5c523e */ /* 0x000fe200000010ff */
[----:B------:R-:W-:Y:S01]  /*3300*/  BSSY B1, `(.L_x_3943) ;  /* 0x000001d000017945 */ /* 0x000fe20003800000 */
[----:B------:R-:W-:Y:S02]  /*3310*/  @P5 F2FP.BF16.F32.PACK_AB R96, RZ, R96 ;  /* 0x00000060ff60523e */ /* 0x000fe400000010ff */
[----:B------:R-:W-:Y:S02]  /*3320*/  @!P4 ISETP.NE.U32.AND P2, PT, R156, RZ, PT ;  /* 0x000000ff9c00c20c */ /* 0x000fe40003f45070 */
[----:B------:R-:W-:Y:S02]  /*3330*/  @P5 F2FP.BF16.F32.PACK_AB R95, RZ, R95 ;  /* 0x0000005fff5f523e */ /* 0x000fe400000010ff */
[----:B------:R-:W-:Y:S02]  /*3340*/  @P5 F2FP.BF16.F32.PACK_AB R99, RZ, R99 ;  /* 0x00000063ff63523e */ /* 0x000fe400000010ff */
[----:B------:R-:W-:-:S02]  /*3350*/  @P5 F2FP.BF16.F32.PACK_AB R100, RZ, R100 ;  /* 0x00000064ff64523e */ /* 0x000fc400000010ff */
[----:B------:R-:W-:Y:S02]  /*3360*/  @!P4 ISETP.NE.AND.EX P2, PT, R158, RZ, PT, P2 ;  /* 0x000000ff9e00c20c */ /* 0x000fe40003f45320 */
[----:B------:R-:W-:Y:S02]  /*3370*/  @P5 PRMT R84, R88, 0x7610, R84 ;  /* 0x0000761058545816 */ /* 0x000fe40000000054 */
[----:B------:R-:W-:Y:S02]  /*3380*/  @P5 PRMT R85, R92, 0x7610, R85 ;  /* 0x000076105c555816 */ /* 0x000fe40000000055 */
[----:B------:R-:W-:Y:S02]  /*3390*/  @P5 PRMT R86, R96, 0x7610, R86 ;  /* 0x0000761060565816 */ /* 0x000fe40000000056 */
[----:B------:R-:W-:Y:S02]  /*33a0*/  SEL R79, R94, R79, P1 ;  /* 0x0000004f5e4f7207 */ /* 0x000fe40000800000 */
[----:B------:R-:W-:-:S02]  /*33b0*/  SEL R76, R89, R76, P1 ;  /* 0x0000004c594c7207 */ /* 0x000fc40000800000 */
[----:B------:R-:W-:Y:S02]  /*33c0*/  SEL R77, R90, R77, P1 ;  /* 0x0000004d5a4d7207 */ /* 0x000fe40000800000 */
[----:B------:R-:W-:Y:S02]  /*33d0*/  SEL R78, R93, R78, P1 ;  /* 0x0000004e5d4e7207 */ /* 0x000fe40000800000 */
[----:B------:R-:W-:Y:S02]  /*33e0*/  SEL R80, R97, R80, P1 ;  /* 0x0000005061507207 */ /* 0x000fe40000800000 */
[----:B------:R-:W-:Y:S02]  /*33f0*/  SEL R81, R98, R81, P1 ;  /* 0x0000005162517207 */ /* 0x000fe40000800000 */
[----:B------:R-:W-:Y:S02]  /*3400*/  SEL R82, R101, R82, P1 ;  /* 0x0000005265527207 */ /* 0x000fe40000800000 */
[----:B------:R-:W-:-:S02]  /*3410*/  @P5 PRMT R84, R84, 0x5410, R91 ;  /* 0x0000541054545816 */ /* 0x000fc4000000005b */
[----:B------:R-:W-:Y:S02]  /*3420*/  @P5 PRMT R85, R85, 0x5410, R95 ;  /* 0x0000541055555816 */ /* 0x000fe4000000005f */
[----:B------:R-:W-:Y:S02]  /*3430*/  @!P4 FSEL R94, R75, RZ, P2 ;  /* 0x000000ff4b5ec208 */ /* 0x000fe40001000000 */
[----:B------:R-:W-:Y:S02]  /*3440*/  @P5 PRMT R86, R86, 0x5410, R99 ;  /* 0x0000541056565816 */ /* 0x000fe40000000063 */
[----:B------:R-:W-:Y:S01]  /*3450*/  @P5 PRMT R87, R100, 0x7610, R87 ;  /* 0x0000761064575816 */ /* 0x000fe20000000057 */
[----:B------:R-:W-:Y:S06]  /*3460*/  @!P4 BRA `(.L_x_3944) ;  /* 0x000000000018c947 */ /* 0x000fec0003800000 */
[----:B------:R-:W-:Y:S01]  /*3470*/  ISETP.NE.U32.AND P2, PT, R156, RZ, PT ;  /* 0x000000ff9c00720c */ /* 0x000fe20003f45070 */
[----:B------:R-:W-:-:S03]  /*3480*/  FFMA.FTZ R127, R188, R127, R124 ;  /* 0x0000007fbc7f7223 */ /* 0x000fc6000001007c */
[----:B------:R-:W-:Y:S01]  /*3490*/  ISETP.NE.AND.EX P2, PT, R158, RZ, PT, P2 ;  /* 0x000000ff9e00720c */ /* 0x000fe20003f45320 */
[----:B------:R-:W-:-:S04]  /*34a0*/  FADD.FTZ R127, R186, -R127 ;  /* 0x8000007fba7f7221 */ /* 0x000fc80000010000 */
[----:B------:R-:W-:-:S08]  /*34b0*/  FMUL.FTZ R94, R0, R127 ;  /* 0x0000007f005e7220 */ /* 0x000fd00000410000 */
[----:B------:R-:W-:-:S07]  /*34c0*/  @P2 FADD.FTZ R94, R75, R94 ;  /* 0x0000005e4b5e2221 */ /* 0x000fce0000010000 */
.L_x_3944:
[----:B------:R-:W-:Y:S05]  /*34d0*/  BSYNC B1 ;  /* 0x0000000000017941 */ /* 0x000fea0003800000 */
.L_x_3943:
[----:B------:R-:W0:Y:S01]  /*34e0*/  @P5 LDC R95, c[0x0][0x29c] ;  /* 0x0000a700ff5f5b82 */ /* 0x000e220000000800 */
[----:B------:R-:W-:Y:S02]  /*34f0*/  @P5 IADD3 R125, R125, 0x40, RZ ;  /* 0x000000407d7d5810 */ /* 0x000fe40007ffe0ff */
[----:B------:R-:W-:-:S05]  /*3500*/  SEL R83, R94, R83, P1 ;  /* 0x000000535e537207 */ /* 0x000fca0000800000 */
[----:B------:R-:W1:Y:S08]  /*3510*/  @P0 LDC.64 R92, c[0x0][0x308] ;  /* 0x0000c200ff5c0b82 */ /* 0x000e700000000a00 */
[----:B------:R-:W2:Y:S08]  /*3520*/  @P5 LDC.64 R90, c[0x0][0x2f8] ;  /* 0x0000be00ff5a5b82 */ /* 0x000eb00000000a00 */
[----:B------:R-:W3:Y:S01]  /*3530*/  LDC.64 R88, c[0x0][0x210] ;  /* 0x00008400ff587b82 */ /* 0x000ee20000000a00 */
[----:B0-----:R-:W-:-:S05]  /*3540*/  @P5 FMUL.FTZ R0, R94, R95 ;  /* 0x0000005f5e005220 */ /* 0x001fca0000410000 */
[----:B------:R-:W-:Y:S01]  /*3550*/  @P5 F2FP.BF16.F32.PACK_AB R0, RZ, R0 ;  /* 0x00000000ff00523e */ /* 0x000fe200000010ff */
[----:B-1----:R-:W-:-:S03]  /*3560*/  @P0 IMAD.WIDE.U32 R92, R131, 0x20, R92 ;  /* 0x00000020835c0825 */ /* 0x002fc600078e005c */
[----:B------:R-:W-:Y:S02]  /*3570*/  @P5 PRMT R87, R87, 0x5410, R0 ;  /* 0x0000541057575816 */ /* 0x000fe40000000000 */
[----:B------:R0:W-:Y:S01]  /*3580*/  @P0 STG.E.128 desc[UR4][R92.64], R76 ;  /* 0x0000004c5c000986 */ /* 0x0001e2000c101d04 */
[----:B--2---:R-:W-:-:S03]  /*3590*/  @P5 IMAD.WIDE.U32 R90, R125, 0x10, R90 ;  /* 0x000000107d5a5825 */ /* 0x004fc600078e005a */
[----:B------:R0:W-:Y:S04]  /*35a0*/  @P0 STG.E.128 desc[UR4][R92.64+0x10], R80 ;  /* 0x000010505c000986 */ /* 0x0001e8000c101d04 */
[----:B------:R0:W-:Y:S01]  /*35b0*/  @P5 STG.E.128 desc[UR4][R90.64], R84 ;  /* 0x000000545a005986 */ /* 0x0001e2000c101d04 */
[----:B---3--:R-:W-:-:S04]  /*35c0*/  LEA R154, R88, R154, 0x2 ;  /* 0x0000009a589a7211 */ /* 0x008fc800078e10ff */
[----:B------:R-:W-:-:S13]  /*35d0*/  ISETP.GE.AND P0, PT, R154, R89, PT ;  /* 0x000000599a00720c */ /* 0x000fda0003f06270 */
[----:B0-----:R-:W-:Y:S05]  /*35e0*/  @!P0 BRA `(.L_x_3945) ;  /* 0xffffffd0002c8947 */ /* 0x001fea000383ffff */
.L_x_3892:
[----:B------:R-:W-:Y:S05]  /*35f0*/  BSYNC B0 ;  /* 0x0000000000007941 */ /* 0x000fea0003800000 */
.L_x_3890:
        /* <DEDUP_REMOVED lines=13> */
[----:B------:R-:W-:Y:S04]  /*36d0*/  STS.128 [R0+0x10], R44 ;  /* 0x0000102c00007388 */ /* 0x000fe80000000c00 */
[----:B------:R1:W-:Y:S04]  /*36e0*/  STS.128 [R0+0x400], R40 ;  /* 0x0004002800007388 */ /* 0x0003e80000000c00 */
[----:B------:R-:W-:Y:S04]  /*36f0*/  STS.128 [R0+0x410], R36 ;  /* 0x0004102400007388 */ /* 0x000fe80000000c00 */
[----:B------:R-:W-:Y:S04]  /*3700*/  STS.128 [R0+0x800], R32 ;  /* 0x0008002000007388 */ /* 0x000fe80000000c00 */
[----:B------:R-:W-:Y:S01]  /*3710*/  STS.128 [R0+0x810], R28 ;  /* 0x0008101c00007388 */ /* 0x000fe20000000c00 */
[----:B------:R-:W-:Y:S01]  /*3720*/  BAR.SYNC.DEFER_BLOCKING 0x0 ;  /* 0x0000000000007b1d */ /* 0x000fe20000010000 */
[----:B-1----:R-:W-:-:S05]  /*3730*/  IMAD R42, R53, UR6, RZ ;  /* 0x00000006352a7c24 */ /* 0x002fca000f8e02ff */
[----:B------:R-:W-:Y:S01]  /*3740*/  IADD3 R155, P0, R42, R155, RZ ;  /* 0x0000009b2a9b7210 */ /* 0x000fe20007f1e0ff */
[----:B------:R-:W-:Y:S01]  /*3750*/  ULDC.64 UR6, c[0x0][0x2d8] ;  /* 0x0000b60000067ab9 */ /* 0x000fe20000000a00 */
        /* <DEDUP_REMOVED lines=57> */
[----:B0-----:R-:W-:Y:S01]  /*3af0*/  IMAD.X R24, RZ, RZ, RZ, P0 ;  /* 0x000000ffff187224 */ /* 0x001fe200000e06ff */
[----:B------:R-:W-:-:S04]  /*3b00*/  IADD3 R2, P0, R3, UR6, RZ ;  /* 0x0000000603027c10 */ /* 0x000fc8000ff1e0ff */
        /* <DEDUP_REMOVED lines=65> */
.L_x_3896:
[----:B------:R-:W-:Y:S01]  /*3f20*/  HFMA2.MMA R100, -RZ, RZ, 0, 5.9604644775390625e-08 ;  /* 0x00000001ff647435 */ /* 0x000fe200000001ff */
[----:B------:R-:W-:Y:S01]  /*3f30*/  BSSY B1, `(.L_x_3946) ;  /* 0x0000007000017945 */ /* 0x000fe20003800000 */
[----:B------:R-:W-:Y:S02]  /*3f40*/  MOV R101, R89 ;  /* 0x0000005900657202 */ /* 0x000fe40000000f00 */
[----:B0-----:R-:W-:Y:S02]  /*3f50*/  MOV R125, 0x1f ;  /* 0x0000001f007d7802 */ /* 0x001fe40000000f00 */
[----:B------:R-:W-:-:S07]  /*3f60*/  MOV R98, 0xffffffff ;  /* 0xffffffff00627802 */ /* 0x000fce0000000f00 */
[----:B-----5:R-:W-:Y:S05]  /*3f70*/  WARPSYNC.COLLECTIVE R98, `(.L_x_3947) ;  /* 0x0000000062087348 */ /* 0x020fea0003c00000 */
[----:B------:R0:W1:Y:S02]  /*3f80*/  SHFL.BFLY P0, R99, R101, R100, R125 ;  /* 0x0c00006465637389 */ /* 0x000064000000007d */
[----:B01---5:R-:W-:Y:S01]  /*3f90*/  ENDCOLLECTIVE ;  /* 0x000000000000791b */ /* 0x023fe20003800000 */
.L_x_3947:
[----:B------:R-:W-:Y:S05]  /*3fa0*/  BSYNC B1 ;  /* 0x0000000000017941 */ /* 0x000fea0003800000 */
.L_x_3946:
        /* <DEDUP_REMOVED lines=8> */
.L_x_3948:
[----:B------:R-:W-:Y:S01]  /*4030*/  FADD.FTZ R88, R88, R89 ;  /* 0x0000005958587221 */ /* 0x000fe20000010000 */
[----:B------:R-:W-:-:S04]  /*4040*/  HFMA2.MMA R100, -RZ, RZ, 0, 1.1920928955078125e-07 ;  /* 0x00000002ff647435 */ /* 0x000fc800000001ff */
[----:B------:R-:W-:Y:S02]  /*4050*/  MOV R101, R88 ;  /* 0x0000005800657202 */ /* 0x000fe40000000f00 */
[----:B------:R-:W-:-:S07]  /*4060*/  MOV R90, R99 ;  /* 0x00000063005a7202 */ /* 0x000fce0000000f00 */
[----:B------:R-:W-:Y:S05]  /*4070*/  WARPSYNC.COLLECTIVE R98, `(.L_x_3949) ;  /* 0x0000000062087348 */ /* 0x000fea0003c00000 */
[----:B------:R0:W1:Y:S02]  /*4080*/  SHFL.BFLY P0, R99, R101, R100, R125 ;  /* 0x0c00006465637389 */ /* 0x000064000000007d */
[----:B01----:R-:W-:Y:S01]  /*4090*/  ENDCOLLECTIVE ;  /* 0x000000000000791b */ /* 0x003fe20003800000 */
.L_x_3949:
[----:B------:R-:W-:-:S05]  /*40a0*/  FADD.FTZ R90, R90, R91 ;  /* 0x0000005b5a5a7221 */ /* 0x000fca0000010000 */
[----:B------:R-:W-:Y:S02]  /*40b0*/  MOV R101, R90 ;  /* 0x0000005a00657202 */ /* 0x000fe40000000f00 */
[----:B------:R-:W-:-:S07]  /*40c0*/  MOV R93, R99 ;  /* 0x00000063005d7202 */ /* 0x000fce0000000f00 */
[----:B------:R-:W-:Y:S05]  /*40d0*/  WARPSYNC.COLLECTIVE R98, `(.L_x_3950) ;  /* 0x0000000062087348 */ /* 0x000fea0003c00000 */
[----:B------:R0:W1:Y:S02]  /*40e0*/  SHFL.BFLY P0, R99, R101, R100, R125 ;  /* 0x0c00006465637389 */ /* 0x000064000000007d */
[----:B01----:R-:W-:Y:S01]  /*40f0*/  ENDCOLLECTIVE ;  /* 0x000000000000791b */ /* 0x003fe20003800000 */
.L_x_3950:
[----:B------:R-:W-:Y:S01]  /*4100*/  FADD.FTZ R93, R88, R93 ;  /* 0x0000005d585d7221 */ /* 0x000fe20000010000 */
[----:B------:R-:W-:-:S04]  /*4110*/  HFMA2.MMA R100, -RZ, RZ, 0, 2.384185791015625e-07 ;  /* 0x00000004ff647435 */ /* 0x000fc800000001ff */
[----:B------:R-:W-:Y:S01]  /*4120*/  MOV R101, R93 ;  /* 0x0000005d00657202 */ /* 0x000fe20000000f00 */
[----:B------:R-:W-:-:S07]  /*4130*/  IMAD.MOV.U32 R95, RZ, RZ, R99 ;  /* 0x000000ffff5f7224 */ /* 0x000fce00078e0063 */
[----:B------:R-:W-:Y:S05]  /*4140*/  WARPSYNC.COLLECTIVE R98, `(.L_x_3951) ;  /* 0x0000000062087348 */ /* 0x000fea0003c00000 */
[----:B------:R0:W1:Y:S02]  /*4150*/  SHFL.BFLY P0, R99, R101, R100, R125 ;  /* 0x0c00006465637389 */ /* 0x000064000000007d */
[----:B01----:R-:W-:Y:S01]  /*4160*/  ENDCOLLECTIVE ;  /* 0x000000000000791b */ /* 0x003fe20003800000 */
.L_x_3951:
[----:B------:R-:W-:-:S05]  /*4170*/  FADD.FTZ R95, R90, R95 ;  /* 0x0000005f5a5f7221 */ /* 0x000fca0000010000 */
[----:B------:R-:W-:Y:S02]  /*4180*/  MOV R101, R95 ;  /* 0x0000005f00657202 */ /* 0x000fe40000000f00 */
[----:B------:R-:W-:-:S07]  /*4190*/  MOV R92, R99 ;  /* 0x00000063005c7202 */ /* 0x000fce0000000f00 */
[----:B------:R-:W-:Y:S05]  /*41a0*/  WARPSYNC.COLLECTIVE R98, `(.L_x_3952) ;  /* 0x0000000062087348 */ /* 0x000fea0003c00000 */
[----:B------:R0:W1:Y:S02]  /*41b0*/  SHFL.BFLY P0, R99, R101, R100, R125 ;  /* 0x0c00006465637389 */ /* 0x000064000000007d */
[----:B01----:R-:W-:Y:S01]  /*41c0*/  ENDCOLLECTIVE ;  /* 0x000000000000791b */ /* 0x003fe20003800000 */
.L_x_3952:
[----:B------:R-:W-:Y:S01]  /*41d0*/  FADD.FTZ R92, R93, R92 ;  /* 0x0000005c5d5c7221 */ /* 0x000fe20000010000 */
[----:B------:R-:W-:-:S04]  /*41e0*/  HFMA2.MMA R100, -RZ, RZ, 0, 4.76837158203125e-07 ;  /* 0x00000008ff647435 */ /* 0x000fc800000001ff */
[----:B------:R-:W-:Y:S02]  /*41f0*/  MOV R101, R92 ;  /* 0x0000005c00657202 */ /* 0x000fe40000000f00 */
[----:B------:R-:W-:-:S07]  /*4200*/  MOV R94, R99 ;  /* 0x00000063005e7202 */ /* 0x000fce0000000f00 */
[----:B------:R-:W-:Y:S05]  /*4210*/  WARPSYNC.COLLECTIVE R98, `(.L_x_3953) ;  /* 0x0000000062087348 */ /* 0x000fea0003c00000 */
[----:B------:R0:W1:Y:S02]  /*4220*/  SHFL.BFLY P0, R99, R101, R100, R125 ;  /* 0x0c00006465637389 */ /* 0x000064000000007d */
[----:B01----:R-:W-:Y:S01]  /*4230*/  ENDCOLLECTIVE ;  /* 0x000000000000791b */ /* 0x003fe20003800000 */
.L_x_3953:
[----:B------:R-:W-:-:S05]  /*4240*/  FADD.FTZ R94, R95, R94 ;  /* 0x0000005e5f5e7221 */ /* 0x000fca0000010000 */
[----:B------:R-:W-:Y:S01]  /*4250*/  MOV R101, R94 ;  /* 0x0000005e00657202 */ /* 0x000fe20000000f00 */
[----:B------:R-:W-:-:S07]  /*4260*/  IMAD.MOV.U32 R89, RZ, RZ, R99 ;  /* 0x000000ffff597224 */ /* 0x000fce00078e0063 */
[----:B------:R-:W-:Y:S05]  /*4270*/  WARPSYNC.COLLECTIVE R98, `(.L_x_3954) ;  /* 0x0000000062087348 */ /* 0x000fea0003c00000 */
[----:B------:R0:W1:Y:S02]  /*4280*/  SHFL.BFLY P0, R99, R101, R100, R125 ;  /* 0x0c00006465637389 */ /* 0x000064000000007d */
[----:B01----:R-:W-:Y:S01]  /*4290*/  ENDCOLLECTIVE ;  /* 0x000000000000791b */ /* 0x003fe20003800000 */
.L_x_3954:
[----:B------:R-:W-:Y:S01]  /*42a0*/  FADD.FTZ R96, R92, R89 ;  /* 0x000000595c607221 */ /* 0x000fe20000010000 */
[----:B------:R-:W-:-:S04]  /*42b0*/  HFMA2.MMA R100, -RZ, RZ, 0, 9.5367431640625e-07 ;  /* 0x00000010ff647435 */ /* 0x000fc800000001ff */
[----:B------:R-:W-:Y:S02]  /*42c0*/  MOV R101, R96 ;  /* 0x0000006000657202 */ /* 0x000fe40000000f00 */
[----:B------:R-:W-:-:S07]  /*42d0*/  MOV R91, R99 ;  /* 0x00000063005b7202 */ /* 0x000fce0000000f00 */
[----:B------:R-:W-:Y:S05]  /*42e0*/  WARPSYNC.COLLECTIVE R98, `(.L_x_3955) ;  /* 0x0000000062087348 */ /* 0x000fea0003c00000 */
[----:B------:R0:W1:Y:S02]  /*42f0*/  SHFL.BFLY P0, R99, R101, R100, R125 ;  /* 0x0c00006465637389 */ /* 0x000064000000007d */
[----:B01----:R-:W-:Y:S01]  /*4300*/  ENDCOLLECTIVE ;  /* 0x000000000000791b */ /* 0x003fe20003800000 */
.L_x_3955:
[----:B------:R-:W-:-:S05]  /*4310*/  FADD.FTZ R91, R94, R91 ;  /* 0x0000005b5e5b7221 */ /* 0x000fca0000010000 */
[----:B------:R-:W-:Y:S02]  /*4320*/  MOV R101, R91 ;  /* 0x0000005b00657202 */ /* 0x000fe40000000f00 */
[----:B------:R-:W-:-:S07]  /*4330*/  MOV R97, R99 ;  /* 0x0000006300617202 */ /* 0x000fce0000000f00 */
[----:B------:R-:W-:Y:S05]  /*4340*/  WARPSYNC.COLLECTIVE R98, `(.L_x_3956) ;  /* 0x0000000062087348 */ /* 0x000fea0003c00000 */
[----:B------:R0:W1:Y:S02]  /*4350*/  SHFL.BFLY P0, R99, R101, R100, R125 ;  /* 0x0c00006465637389 */ /* 0x000064000000007d */
[----:B01----:R-:W-:Y:S01]  /*4360*/  ENDCOLLECTIVE ;  /* 0x000000000000791b */ /* 0x003fe20003800000 */
.L_x_3956:
[----:B------:R-:W-:Y:S01]  /*4370*/  MOV R90, R99 ;  /* 0x00000063005a7202 */ /* 0x000fe20000000f00 */
[----:B------:R-:W-:Y:S06]  /*4380*/  BRA `(.L_x_3957) ;  /* 0xffffffd400847947 */ /* 0x000fec000383ffff */
.L_x_3958:
        /* <DEDUP_REMOVED lines=15> */
.L_x_11719:


//--------------------- .text._ZN10layer_norm13ln_bwd_kernelINS_13Kernel_traitsI13__nv_bfloat16S2_fS2_fjLj768ELj1ELj4ELj1ELj16ENS_18Kernel_traits_baseILj768ES2_S2_fS2_fjLj128EEEEELb0ELb1ELb0ELb0EEEvNS_9BwdParamsE --------------------------
	.section	.text._ZN10layer_norm13ln_bwd_kernelINS_13Kernel_traitsI13__nv_bfloat16S2_fS2_fjLj768ELj1ELj4ELj1ELj16ENS_18Kernel_traits_baseILj768ES2_S2_fS2_fjLj128EEEEELb0ELb1ELb0ELb0EEEvNS_9BwdParamsE,"ax",@progbits
	.align	128
        .global         _ZN10layer_norm13ln_bwd_kernelINS_13Kernel_traitsI13__nv_bfloat16S2_fS2_fjLj768ELj1ELj4ELj1ELj16ENS_18Kernel_traits_baseILj768ES2_S2_fS2_fjLj128EEEEELb0ELb1ELb0ELb0EEEvNS_9BwdParamsE
        .type           _ZN10layer_norm13ln_bwd_kernelINS_13Kernel_traitsI13__nv_bfloat16S2_fS2_fjLj768ELj1ELj4ELj1ELj16ENS_18Kernel_traits_baseILj768ES2_S2_fS2_fjLj128EEEEELb0ELb1ELb0ELb0EEEvNS_9BwdParamsE,@function
        .size           _ZN10layer_norm13ln_bwd_kernelINS_13Kernel_traitsI13__nv_bfloat16S2_fS2_fjLj768ELj1ELj4ELj1ELj16ENS_18Kernel_traits_baseILj768ES2_S2_fS2_fjLj128EEEEELb0ELb1ELb0ELb0EEEvNS_9BwdParamsE,(.L_x_11720 - _ZN10layer_norm13ln_bwd_kernelINS_13Kernel_traitsI13__nv_bfloat16S2_fS2_fjLj768ELj1ELj4ELj1ELj16ENS_18Kernel_traits_baseILj768ES2_S2_fS2_fjLj128EEEEELb0ELb1ELb0ELb0EEEvNS_9BwdParamsE)
        .other          _ZN10layer_norm13ln_bwd_kernelINS_13Kernel_traitsI13__nv_bfloat16S2_fS2_fjLj768ELj1ELj4ELj1ELj16ENS_18Kernel_traits_baseILj768ES2_S2_fS2_fjLj128EEEEELb0ELb1ELb0ELb0EEEvNS_9BwdParamsE,@"STO_CUDA_ENTRY STV_DEFAULT"
_ZN10layer_norm13ln_bwd_kernelINS_13Kernel_traitsI13__nv_bfloat16S2_fS2_fjLj768ELj1ELj4ELj1ELj16ENS_18Kernel_traits_baseILj768ES2_S2_fS2_fjLj128EEEEELb0ELb1ELb0ELb0EEEvNS_9BwdParamsE:
.text._ZN10layer_norm13ln_bwd_kernelINS_13Kernel_traitsI13__nv_bfloat16S2_fS2_fjLj768ELj1ELj4ELj1ELj16ENS_18Kernel_traits_baseILj768ES2_S2_fS2_fjLj128EEEEELb0ELb1ELb0ELb0EEEvNS_9BwdParamsE:
        /* <DEDUP_REMOVED lines=101> */
[----:B------:R-:W-:Y:S02]  /*0650*/  @P2 PRMT R22, R163, 0x7632, R22 ;  /* 0x00007632a3162816 */ /* 0x000fe40000000016 */
[----:B------:R-:W-:-:S02]  /*0660*/  @P3 PRMT R18, R159, 0x7632, R18 ;  /* 0x000076329f123816 */ /* 0x000fc40000000012 */
[C---:B------:R-:W-:Y:S02]  /*0670*/  @P4 PRMT R17, R152.reuse, 0x7632, R17 ;  /* 0x0000763298114816 */ /* 0x040fe40000000011 */
        /* <DEDUP_REMOVED lines=51> */
[----:B------:R-:W-:Y:S02]  /*09b0*/  ISETP.NE.AND P5, PT, RZ, UR6, PT ;  /* 0x00000006ff007c0c */ /* 0x000fe4000bfa5270 */
[----:B------:R-:W-:Y:S02]  /*09c0*/  SHF.L.U32 R7, R7, 0x10, RZ ;  /* 0x0000001007077819 */ /* 0x000fe400000006ff */
[----:B------:R-:W-:-:S02]  /*09d0*/  SHF.L.U32 R6, R6, 0x10, RZ ;  /* 0x0000001006067819 */ /* 0x000fc400000006ff */
[----:B------:R-:W-:Y:S02]  /*09e0*/  SHF.L.U32 R5, R5, 0x10, RZ ;  /* 0x0000001005057819 */ /* 0x000fe400000006ff */
[----:B------:R-:W-:Y:S02]  /*09f0*/  SHF.L.U32 R4, R4, 0x10, RZ ;  /* 0x0000001004047819 */ /* 0x000fe400000006ff */
[----:B------:R-:W-:Y:S02]  /*0a00*/  SHF.L.U32 R2, R3, 0x10, RZ ;  /* 0x0000001003027819 */ /* 0x000fe400000006ff */
[----:B------:R-:W-:-:S07]  /*0a10*/  SHF.L.U32 R0, R36, 0x10, RZ ;  /* 0x0000001024007819 */ /* 0x000fce00000006ff */
.L_x_3974:
        /* <DEDUP_REMOVED lines=43> */
[----:B------:R-:W-:Y:S01]  /*0cd0*/  FADD.FTZ R223, -R221, R142 ;  /* 0x0000008edddf7221 */ /* 0x000fe20000010100 */
[----:B----4-:R-:W-:-:S02]  /*0ce0*/  PRMT R144, R148, 0x7632, R144 ;  /* 0x0000763294907816 */ /* 0x010fc40000000090 */
[----:B------:R-:W-:Y:S02]  /*0cf0*/  SHF.L.U32 R145, R148, 0x10, RZ ;  /* 0x0000001094917819 */ /* 0x000fe400000006ff */
[----:B------:R-:W-:-:S03]  /*0d00*/  SHF.L.U32 R144, R144, 0x10, RZ ;  /* 0x0000001090907819 */ /* 0x000fc600000006ff */
[----:B------:R-:W-:Y:S01]  /*0d10*/  FMUL.FTZ R220, R166, R145 ;  /* 0x00000091a6dc7220 */ /* 0x000fe20000410000 */
[----:B------:R-:W-:Y:S02]  /*0d20*/  PRMT R146, R149, 0x7632, R146 ;  /* 0x0000763295927816 */ /* 0x000fe40000000092 */
[C---:B------:R-:W-:Y:S02]  /*0d30*/  PRMT R148, R150.reuse, 0x7632, R148 ;  /* 0x0000763296947816 */ /* 0x040fe40000000094 */
[----:B------:R-:W-:Y:S01]  /*0d40*/  SHF.L.U32 R179, R150, 0x10, RZ ;  /* 0x0000001096b37819 */ /* 0x000fe200000006ff */
[----:B------:R-:W-:Y:S01]  /*0d50*/  FMUL.FTZ R217, R25, R144 ;  /* 0x0000009019d97220 */ /* 0x000fe20000410000 */
[----:B------:R-:W-:Y:S01]  /*0d60*/  SHF.L.U32 R149, R149, 0x10, RZ ;  /* 0x0000001095957819 */ /* 0x000fe200000006ff */
[----:B------:R-:W-:Y:S01]  /*0d70*/  FADD.FTZ R140, RZ, R220 ;  /* 0x000000dcff8c7221 */ /* 0x000fe20000010000 */
[C---:B------:R-:W-:Y:S02]  /*0d80*/  PRMT R150, R151.reuse, 0x7632, R150 ;  /* 0x0000763297967816 */ /* 0x040fe40000000096 */
[----:B------:R-:W-:Y:S01]  /*0d90*/  SHF.L.U32 R178, R151, 0x10, RZ ;  /* 0x0000001097b27819 */ /* 0x000fe200000006ff */
[----:B------:R-:W-:Y:S01]  /*0da0*/  FADD.FTZ R151, -R221, R141 ;  /* 0x0000008ddd977221 */ /* 0x000fe20000010100 */
[----:B------:R-:W-:Y:S01]  /*0db0*/  FFMA.FTZ R141, R3, R220, RZ ;  /* 0x000000dc038d7223 */ /* 0x000fe200000100ff */
[----:B------:R-:W-:Y:S01]  /*0dc0*/  SHF.L.U32 R146, R146, 0x10, RZ ;  /* 0x0000001092927819 */ /* 0x000fe200000006ff */
[----:B------:R-:W-:Y:S01]  /*0dd0*/  FMUL.FTZ R213, R165, R149 ;  /* 0x00000095a5d57220 */ /* 0x000fe20000410000 */
[----:B------:R-:W-:Y:S01]  /*0de0*/  FADD.FTZ R140, R140, R217 ;  /* 0x000000d98c8c7221 */ /* 0x000fe20000010000 */
[----:B------:R-:W-:Y:S01]  /*0df0*/  FADD.FTZ R147, -R221, R147 ;  /* 0x00000093dd937221 */ /* 0x000fe20000010100 */
[----:B------:R-:W-:Y:S01]  /*0e00*/  FMUL.FTZ R215, R172, R215 ;  /* 0x000000d7acd77220 */ /* 0x000fe20000410000 */
[----:B------:R-:W-:Y:S01]  /*0e10*/  FFMA.FTZ R142, R218, R217, R141 ;  /* 0x000000d9da8e7223 */ /* 0x000fe2000001008d */
[----:B------:R-:W-:Y:S01]  /*0e20*/  FMUL.FTZ R211, R24, R146 ;  /* 0x0000009218d37220 */ /* 0x000fe20000410000 */
[----:B------:R-:W-:Y:S01]  /*0e30*/  FADD.FTZ R140, R140, R213 ;  /* 0x000000d58c8c7221 */ /* 0x000fe20000010000 */
[C---:B------:R-:W-:Y:S01]  /*0e40*/  FMUL.FTZ R216, R172.reuse, R147 ;  /* 0x00000093acd87220 */ /* 0x040fe20000410000 */
[----:B------:R-:W-:Y:S01]  /*0e50*/  FFMA.FTZ R141, R215, R213, R142 ;  /* 0x000000d5d78d7223 */ /* 0x000fe2000001008e */
[----:B------:R-:W-:Y:S01]  /*0e60*/  FADD.FTZ R225, -R221, R143 ;  /* 0x0000008fdde17221 */ /* 0x000fe20000010100 */
[----:B------:R-:W-:Y:S01]  /*0e70*/  FMUL.FTZ R177, R172, R177 ;  /* 0x000000b1acb17220 */ /* 0x000fe20000410000 */
[----:B------:R-:W-:Y:S01]  /*0e80*/  SHF.L.U32 R148, R148, 0x10, RZ ;  /* 0x0000001094947819 */ /* 0x000fe200000006ff */
[----:B------:R-:W-:Y:S01]  /*0e90*/  FADD.FTZ R143, R140, R211 ;  /* 0x000000d38c8f7221 */ /* 0x000fe20000010000 */
[----:B------:R-:W-:Y:S01]  /*0ea0*/  FMUL.FTZ R174, R164, R179 ;  /* 0x000000b3a4ae7220 */ /* 0x000fe20000410000 */
        /* <DEDUP_REMOVED lines=33> */
.L_x_3962:
[----:B------:R-:W-:Y:S05]  /*10c0*/  BSYNC B1 ;  /* 0x0000000000017941 */ /* 0x000fea0003800000 */
.L_x_3961:
        /* <DEDUP_REMOVED lines=17> */
[C---:B------:R-:W-:Y:S01]  /*11e0*/  FADD.FTZ R189, -R221.reuse, R141 ;  /* 0x0000008dddbd7221 */ /* 0x040fe20000010100 */
[C---:B------:R-:W-:Y:S01]  /*11f0*/  FADD.FTZ R191, -R221.reuse, R143 ;  /* 0x0000008fddbf7221 */ /* 0x040fe20000010100 */
[C---:B---3--:R-:W-:Y:S01]  /*1200*/  FADD.FTZ R185, -R221.reuse, R148 ;  /* 0x00000094ddb97221 */ /* 0x048fe20000010100 */
[----:B------:R-:W-:Y:S01]  /*1210*/  FADD.FTZ R183, -R221, R142 ;  /* 0x0000008eddb77221 */ /* 0x000fe20000010100 */
[----:B-----5:R-:W-:-:S02]  /*1220*/  FMUL.FTZ R175, R172, R175 ;  /* 0x000000afacaf7220 */ /* 0x020fc40000410000 */
[C---:B------:R-:W-:Y:S01]  /*1230*/  FMUL.FTZ R185, R172.reuse, R185 ;  /* 0x000000b9acb97220 */ /* 0x040fe20000410000 */
[C---:B------:R-:W-:Y:S01]  /*1240*/  FMUL.FTZ R192, R172.reuse, R191 ;  /* 0x000000bfacc07220 */ /* 0x040fe20000410000 */
[----:B------:R-:W-:Y:S01]  /*1250*/  FMUL.FTZ R190, R172, R189 ;  /* 0x000000bdacbe7220 */ /* 0x000fe20000410000 */
[C---:B----4-:R-:W-:Y:S02]  /*1260*/  PRMT R140, R144.reuse, 0x7632, R140 ;  /* 0x00007632908c7816 */ /* 0x050fe4000000008c */
[----:B------:R-:W-:Y:S02]  /*1270*/  SHF.L.U32 R141, R144, 0x10, RZ ;  /* 0x00000010908d7819 */ /* 0x000fe400000006ff */
[----:B------:R-:W-:Y:S02]  /*1280*/  PRMT R143, R145, 0x7632, R143 ;  /* 0x00007632918f7816 */ /* 0x000fe4000000008f */
[----:B------:R-:W-:Y:S01]  /*1290*/  SHF.L.U32 R187, R146, 0x10, RZ ;  /* 0x0000001092bb7819 */ /* 0x000fe200000006ff */
[----:B------:R-:W-:Y:S01]  /*12a0*/  FMUL.FTZ R184, R162, R141 ;  /* 0x0000008da2b87220 */ /* 0x000fe20000410000 */
[----:B------:R-:W-:-:S02]  /*12b0*/  SHF.L.U32 R142, R140, 0x10, RZ ;  /* 0x000000108c8e7819 */ /* 0x000fc400000006ff */
[----:B------:R-:W-:Y:S01]  /*12c0*/  SHF.L.U32 R143, R143, 0x10, RZ ;  /* 0x000000108f8f7819 */ /* 0x000fe200000006ff */
[----:B------:R-:W-:Y:S01]  /*12d0*/  FADD.FTZ R80, R80, R187 ;  /* 0x000000bb50507221 */ /* 0x000fe20000010000 */
[-C--:B------:R-:W-:Y:S01]  /*12e0*/  FFMA.FTZ R56, R185, R187.reuse, R56 ;  /* 0x000000bbb9387223 */ /* 0x080fe20000010038 */
[----:B------:R-:W-:Y:S01]  /*12f0*/  FMUL.FTZ R188, R160, R187 ;  /* 0x000000bba0bc7220 */ /* 0x000fe20000410000 */
[----:B------:R-:W-:Y:S01]  /*1300*/  SHF.L.U32 R145, R145, 0x10, RZ ;  /* 0x0000001091917819 */ /* 0x000fe200000006ff */
        /* <DEDUP_REMOVED lines=8> */
[----:B------:R-:W-:Y:S01]  /*1390*/  FADD.FTZ R143, R140, R187 ;  /* 0x000000bb8c8f7221 */ /* 0x000fe20000010000 */
[----:B------:R-:W-:Y:S01]  /*13a0*/  FMUL.FTZ R183, R172, R183 ;  /* 0x000000b7acb77220 */ /* 0x000fe20000410000 */
[----:B------:R-:W-:Y:S01]  /*13b0*/  FMUL.FTZ R186, R161, R145 ;  /* 0x00000091a1ba7220 */ /* 0x000fe20000410000 */
[----:B------:R-:W-:Y:S01]  /*13c0*/  FFMA.FTZ R140, R190, R187, R141 ;  /* 0x000000bbbe8c7223 */ /* 0x000fe2000001008d */
[----:B------:R-:W-:Y:S01]  /*13d0*/  PRMT R144, R146, 0x7632, R144 ;  /* 0x0000763292907816 */ /* 0x000fe20000000090 */
[----:B------:R-:W-:Y:S01]  /*13e0*/  FADD.FTZ R77, R77, R142 ;  /* 0x0000008e4d4d7221 */ /* 0x000fe20000010000 */
[----:B------:R-:W-:Y:S01]  /*13f0*/  FFMA.FTZ R53, R190, R142, R53 ;  /* 0x0000008ebe357223 */ /* 0x000fe20000010035 */
[----:B------:R-:W-:Y:S01]  /*1400*/  FADD.FTZ R142, R143, R186 ;  /* 0x000000ba8f8e7221 */ /* 0x000fe20000010000 */
[----:B------:R-:W-:Y:S01]  /*1410*/  FFMA.FTZ R141, R183, R186, R140 ;  /* 0x000000bab78d7223 */ /* 0x000fe2000001008c */
[----:B------:R-:W-:-:S02]  /*1420*/  PRMT R146, R147, 0x7632, R146 ;  /* 0x0000763293927816 */ /* 0x000fc40000000092 */
[----:B------:R-:W-:Y:S01]  /*1430*/  SHF.L.U32 R196, R147, 0x10, RZ ;  /* 0x0000001093c47819 */ /* 0x000fe200000006ff */
[C---:B------:R-:W-:Y:S01]  /*1440*/  FADD.FTZ R147, -R221.reuse, R150 ;  /* 0x00000096dd937221 */ /* 0x040fe20000010100 */
[----:B------:R-:W-:Y:S01]  /*1450*/  SHF.L.U32 R144, R144, 0x10, RZ ;  /* 0x0000001090907819 */ /* 0x000fe200000006ff */
        /* <DEDUP_REMOVED lines=27> */
.L_x_3964:
[----:B------:R-:W-:Y:S05]  /*1610*/  BSYNC B1 ;  /* 0x0000000000017941 */ /* 0x000fea0003800000 */
.L_x_3963:
        /* <DEDUP_REMOVED lines=19> */
[----:B------:R-:W-:Y:S01]  /*1750*/  FADD.FTZ R207, -R221, R143 ;  /* 0x0000008fddcf7221 */ /* 0x000fe20000010100 */
[----:B------:R-:W-:Y:S01]  /*1760*/  FMUL.FTZ R206, R172, R205 ;  /* 0x000000cdacce7220 */ /* 0x000fe20000410000 */
[----:B----4-:R-:W-:-:S02]  /*1770*/  PRMT R140, R144, 0x7632, R140 ;  /* 0x00007632908c7816 */ /* 0x010fc4000000008c */
[----:B------:R-:W-:Y:S02]  /*1780*/  SHF.L.U32 R141, R144, 0x10, RZ ;  /* 0x00000010908d7819 */ /* 0x000fe400000006ff */
[----:B------:R-:W-:-:S03]  /*1790*/  SHF.L.U32 R142, R140, 0x10, RZ ;  /* 0x000000108c8e7819 */ /* 0x000fc600000006ff */
[-C--:B0-----:R-:W-:Y:S01]  /*17a0*/  FMUL.FTZ R200, R158, R141.reuse ;  /* 0x0000008d9ec87220 */ /* 0x081fe20000410000 */
[C---:B------:R-:W-:Y:S01]  /*17b0*/  PRMT R143, R145.reuse, 0x7632, R143 ;  /* 0x00007632918f7816 */ /* 0x040fe2000000008f */
[----:B------:R-:W-:Y:S01]  /*17c0*/  FADD.FTZ R60, R60, R141 ;  /* 0x0000008d3c3c7221 */ /* 0x000fe20000010000 */
[----:B------:R-:W-:Y:S01]  /*17d0*/  SHF.L.U32 R145, R145, 0x10, RZ ;  /* 0x0000001091917819 */ /* 0x000fe200000006ff */
[----:B------:R-:W-:Y:S01]  /*17e0*/  FFMA.FTZ R84, R173, R141, R84 ;  /* 0x0000008dad547223 */ /* 0x000fe20000010054 */
[----:B------:R-:W-:Y:S01]  /*17f0*/  FADD.FTZ R140, R225, R200 ;  /* 0x000000c8e18c7221 */ /* 0x000fe20000010000 */
[----:B------:R-:W-:Y:S01]  /*1800*/  FMUL.FTZ R201, R17, R142 ;  /* 0x0000008e11c97220 */ /* 0x000fe20000410000 */
[----:B------:R-:W-:Y:S01]  /*1810*/  FFMA.FTZ R141, R173, R200, R222 ;  /* 0x000000c8ad8d7223 */ /* 0x000fe200000100de */
[----:B------:R-:W-:Y:S01]  /*1820*/  SHF.L.U32 R203, R143, 0x10, RZ ;  /* 0x000000108fcb7819 */ /* 0x000fe200000006ff */
[----:B------:R-:W-:Y:S01]  /*1830*/  FMUL.FTZ R208, R172, R207 ;  /* 0x000000cfacd07220 */ /* 0x000fe20000410000 */
        /* <DEDUP_REMOVED lines=8> */
[----:B------:R-:W-:Y:S01]  /*18c0*/  FADD.FTZ R63, R63, R203 ;  /* 0x000000cb3f3f7221 */ /* 0x000fe20000010000 */
[-C--:B------:R-:W-:Y:S01]  /*18d0*/  FFMA.FTZ R87, R208, R203.reuse, R87 ;  /* 0x000000cbd0577223 */ /* 0x080fe20000010057 */
[----:B---3--:R-:W-:Y:S01]  /*18e0*/  FADD.FTZ R199, -R221, R148 ;  /* 0x00000094ddc77221 */ /* 0x008fe20000010100 */
[----:B------:R-:W-:Y:S01]  /*18f0*/  FMUL.FTZ R203, R16, R203 ;  /* 0x000000cb10cb7220 */ /* 0x000fe20000410000 */
[----:B------:R-:W-:Y:S01]  /*1900*/  FADD.FTZ R142, R143, R202 ;  /* 0x000000ca8f8e7221 */ /* 0x000fe20000010000 */
[----:B------:R-:W-:Y:S01]  /*1910*/  FFMA.FTZ R141, R197, R202, R140 ;  /* 0x000000cac58d7223 */ /* 0x000fe2000001008c */
[----:B------:R-:W-:-:S02]  /*1920*/  PRMT R146, R147, 0x7632, R146 ;  /* 0x0000763293927816 */ /* 0x000fc40000000092 */
[----:B------:R-:W-:Y:S01]  /*1930*/  SHF.L.U32 R212, R147, 0x10, RZ ;  /* 0x0000001093d47819 */ /* 0x000fe200000006ff */
[C---:B------:R-:W-:Y:S01]  /*1940*/  FADD.FTZ R147, -R221.reuse, R150 ;  /* 0x00000096dd937221 */ /* 0x040fe20000010100 */
        /* <DEDUP_REMOVED lines=32> */
.L_x_3966:
[----:B------:R-:W-:Y:S05]  /*1b50*/  BSYNC B1 ;  /* 0x0000000000017941 */ /* 0x000fea0003800000 */
.L_x_3965:
        /* <DEDUP_REMOVED lines=21> */
.L_x_3996:
        /* <DEDUP_REMOVED lines=12> */
[----:B------:R-:W-:Y:S01]  /*1d70*/  ISETP.NE.U32.AND P1, PT, RZ, UR8, PT ;  /* 0x00000008ff007c0c */ /* 0x000fe2000bf25070 */
[-CC-:B0-----:R-:W-:Y:S01]  /*1d80*/  FFMA.FTZ R146, R215, R219.reuse, R222.reuse ;  /* 0x000000dbd7927223 */ /* 0x181fe200000100de */
[----:B------:R-:W-:Y:S01]  /*1d90*/  ISETP.NE.AND.EX P6, PT, RZ, UR15, PT, P6 ;  /* 0x0000000fff007c0c */ /* 0x000fe2000bfc5360 */
        /* <DEDUP_REMOVED lines=23> */
[----:B------:R-:W0:Y:S01]  /*1f10*/  @P6 LDC.64 R150, c[0x0][0x308] ;  /* 0x0000c200ff966b82 */ /* 0x000e220000000a00 */
[----:B------:R-:W-:Y:S01]  /*1f20*/  @P1 FADD.FTZ R145, R116, R145 ;  /* 0x0000009174911221 */ /* 0x000fe20000010000 */
[----:B------:R-:W-:Y:S01]  /*1f30*/  @P1 FADD.FTZ R224, R117, R224 ;  /* 0x000000e075e01221 */ /* 0x000fe20000010000 */
[----:B------:R-:W-:Y:S01]  /*1f40*/  @P1 FADD.FTZ R221, R118, R221 ;  /* 0x000000dd76dd1221 */ /* 0x000fe20000010000 */
[----:B------:R-:W-:Y:S01]  /*1f50*/  @P1 FADD.FTZ R226, R119, R226 ;  /* 0x000000e277e21221 */ /* 0x000fe20000010000 */
[----:B------:R-:W-:Y:S01]  /*1f60*/  @P1 FADD.FTZ R225, R120, R225 ;  /* 0x000000e178e11221 */ /* 0x000fe20000010000 */
[----:B------:R-:W-:Y:S01]  /*1f70*/  @P1 FADD.FTZ R228, R121, R228 ;  /* 0x000000e479e41221 */ /* 0x000fe20000010000 */
[----:B------:R-:W-:Y:S01]  /*1f80*/  @P1 FADD.FTZ R227, R122, R227 ;  /* 0x000000e37ae31221 */ /* 0x000fe20000010000 */
[----:B------:R-:W1:Y:S01]  /*1f90*/  LDC.64 R148, c[0x0][0x2f8] ;  /* 0x0000be00ff947b82 */ /* 0x000e620000000a00 */
[----:B------:R-:W-:Y:S01]  /*1fa0*/  @P1 FADD.FTZ R230, R123, R230 ;  /* 0x000000e67be61221 */ /* 0x000fe20000010000 */
[----:B------:R-:W-:Y:S01]  /*1fb0*/  ISETP.NE.U32.AND P1, PT, RZ, UR14, PT ;  /* 0x0000000eff007c0c */ /* 0x000fe2000bf25070 */
[----:B------:R-:W-:-:S03]  /*1fc0*/  FMUL.FTZ R223, R145, R171 ;  /* 0x000000ab91df7220 */ /* 0x000fc60000410000 */
[----:B------:R-:W-:Y:S01]  /*1fd0*/  ISETP.NE.AND.EX P1, PT, RZ, UR15, PT, P1 ;  /* 0x0000000fff007c0c */ /* 0x000fe2000bf25310 */
[----:B------:R-:W-:-:S03]  /*1fe0*/  FMUL.FTZ R144, R154, R223 ;  /* 0x000000df9a907220 */ /* 0x000fc60000410000 */
[C---:B------:R-:W-:Y:S01]  /*1ff0*/  SEL R133, R224.reuse, R133, P1 ;  /* 0x00000085e0857207 */ /* 0x040fe20000800000 */
[-C--:B------:R-:W-:Y:S01]  /*2000*/  FMUL.FTZ R224, R224, R171.reuse ;  /* 0x000000abe0e07220 */ /* 0x080fe20000410000 */
[C---:B------:R-:W-:Y:S01]  /*2010*/  SEL R134, R221.reuse, R134, P1 ;  /* 0x00000086dd867207 */ /* 0x040fe20000800000 */
[----:B------:R-:W-:Y:S01]  /*2020*/  FMUL.FTZ R221, R221, R171 ;  /* 0x000000abdddd7220 */ /* 0x000fe20000410000 */
        /* <DEDUP_REMOVED lines=9> */
[----:B------:R-:W-:Y:S01]  /*20c0*/  FMUL.FTZ R230, R230, R171 ;  /* 0x000000abe6e67220 */ /* 0x000fe20000410000 */
[----:B------:R-:W-:Y:S01]  /*20d0*/  SEL R132, R145, R132, P1 ;  /* 0x0000008491847207 */ /* 0x000fe20000800000 */
[----:B------:R-:W-:Y:S01]  /*20e0*/  FMUL.FTZ R145, R13, R224 ;  /* 0x000000e00d917220 */ /* 0x000fe20000410000 */
[----:B------:R-:W-:Y:S01]  /*20f0*/  FMUL.FTZ R146, R153, R221 ;  /* 0x000000dd99927220 */ /* 0x000fe20000410000 */
[----:B------:R-:W-:Y:S01]  /*2100*/  FMUL.FTZ R147, R12, R226 ;  /* 0x000000e20c937220 */ /* 0x000fe20000410000 */
[----:B------:R-:W-:Y:S01]  /*2110*/  FMUL.FTZ R229, R152, R225 ;  /* 0x000000e198e57220 */ /* 0x000fe20000410000 */
[----:B------:R-:W-:Y:S01]  /*2120*/  FMUL.FTZ R232, R11, R228 ;  /* 0x000000e40be87220 */ /* 0x000fe20000410000 */
[----:B------:R-:W-:Y:S01]  /*2130*/  FMUL.FTZ R231, R35, R227 ;  /* 0x000000e323e77220 */ /* 0x000fe20000410000 */
[----:B------:R-:W-:Y:S01]  /*2140*/  FMUL.FTZ R234, R10, R230 ;  /* 0x000000e60aea7220 */ /* 0x000fe20000410000 */
[----:B------:R-:W-:Y:S01]  /*2150*/  F2FP.BF16.F32.PACK_AB R144, R145, R144 ;  /* 0x000000909190723e */ /* 0x000fe200000010ff */
[----:B0-----:R-:W-:Y:S01]  /*2160*/  @P6 IMAD.WIDE.U32 R150, R170, 0x20, R150 ;  /* 0x00000020aa966825 */ /* 0x001fe200078e0096 */
[----:B------:R-:W-:-:S02]  /*2170*/  F2FP.BF16.F32.PACK_AB R145, R147, R146 ;  /* 0x000000929391723e */ /* 0x000fc400000010ff */
[----:B------:R-:W-:Y:S01]  /*2180*/  F2FP.BF16.F32.PACK_AB R146, R232, R229 ;  /* 0x000000e5e892723e */ /* 0x000fe200000010ff */
[----:B-1----:R-:W-:Y:S01]  /*2190*/  IMAD.WIDE.U32 R148, R170, 0x10, R148 ;  /* 0x00000010aa947825 */ /* 0x002fe200078e0094 */
[----:B------:R-:W-:Y:S01]  /*21a0*/  F2FP.BF16.F32.PACK_AB R147, R234, R231 ;  /* 0x000000e7ea93723e */ /* 0x000fe200000010ff */
[----:B------:R1:W-:Y:S01]  /*21b0*/  @P6 STG.E.128 desc[UR4][R150.64], R132 ;  /* 0x0000008496006986 */ /* 0x0003e2000c101d04 */
[----:B------:R-:W-:-:S03]  /*21c0*/  IADD3 R170, R170, 0x20, RZ ;  /* 0x00000020aaaa7810 */ /* 0x000fc60007ffe0ff */
[----:B------:R1:W-:Y:S04]  /*21d0*/  @P6 STG.E.128 desc[UR4][R150.64+0x10], R136 ;  /* 0x0000108896006986 */ /* 0x0003e8000c101d04 */
[----:B------:R1:W-:Y:S01]  /*21e0*/  STG.E.128 desc[UR4][R148.64], R144 ;  /* 0x0000009094007986 */ /* 0x0003e2000c101d04 */
[----:B--2---:R-:W-:Y:S02]  /*21f0*/  PRMT R229, R140, 0x7632, R229 ;  /* 0x000076328ce57816 */ /* 0x004fe400000000e5 */
[----:B------:R-:W-:Y:S02]  /*2200*/  PRMT R231, R141, 0x7632, R231 ;  /* 0x000076328de77816 */ /* 0x000fe400000000e7 */
[----:B------:R-:W-:Y:S02]  /*2210*/  PRMT R232, R142, 0x7632, R232 ;  /* 0x000076328ee87816 */ /* 0x000fe400000000e8 */
[----:B------:R-:W-:-:S02]  /*2220*/  PRMT R233, R143, 0x7632, R233 ;  /* 0x000076328fe97816 */ /* 0x000fc400000000e9 */
[----:B------:R-:W-:Y:S02]  /*2230*/  SHF.L.U32 R140, R140, 0x10, RZ ;  /* 0x000000108c8c7819 */ /* 0x000fe400000006ff */
[----:B------:R-:W-:Y:S02]  /*2240*/  SHF.L.U32 R141, R141, 0x10, RZ ;  /* 0x000000108d8d7819 */ /* 0x000fe400000006ff */
[----:B------:R-:W-:Y:S01]  /*2250*/  SHF.L.U32 R142, R142, 0x10, RZ ;  /* 0x000000108e8e7819 */ /* 0x000fe200000006ff */
[----:B------:R-:W-:Y:S01]  /*2260*/  FFMA.FTZ R92, R223, R140, R92 ;  /* 0x0000008cdf5c7223 */ /* 0x000fe2000001005c */
        /* <DEDUP_REMOVED lines=9> */
[----:B------:R-:W-:-:S02]  /*2300*/  FFMA.FTZ R95, R226, R231, R95 ;  /* 0x000000e7e25f7223 */ /* 0x000fc4000001005f */
[----:B------:R-:W-:Y:S02]  /*2310*/  FFMA.FTZ R97, R228, R232, R97 ;  /* 0x000000e8e4617223 */ /* 0x000fe40000010061 */
[----:B-1----:R-:W-:-:S07]  /*2320*/  FFMA.FTZ R99, R230, R233, R99 ;  /* 0x000000e9e6637223 */ /* 0x002fce0000010063 */
.L_x_3969:
[----:B------:R-:W-:Y:S05]  /*2330*/  BSYNC B1 ;  /* 0x0000000000017941 */ /* 0x000fea0003800000 */
.L_x_3968:
        /* <DEDUP_REMOVED lines=24> */
[----:B------:R-:W-:Y:S01]  /*24c0*/  ISETP.NE.U32.AND P6, PT, RZ, UR14, PT ;  /* 0x0000000eff007c0c */ /* 0x000fe2000bfc5070 */
        /* <DEDUP_REMOVED lines=15> */
[----:B------:R-:W-:Y:S01]  /*25c0*/  ISETP.NE.AND.EX P6, PT, RZ, UR15, PT, P6 ;  /* 0x0000000fff007c0c */ /* 0x000fe2000bfc5360 */
[-C--:B------:R-:W-:Y:S01]  /*25d0*/  FMUL.FTZ R223, R145, R171.reuse ;  /* 0x000000ab91df7220 */ /* 0x080fe20000410000 */
[----:B------:R-:W-:Y:S01]  /*25e0*/  ISETP.NE.U32.AND P1, PT, RZ, UR14, PT ;  /* 0x0000000eff007c0c */ /* 0x000fe2000bf25070 */
[-C--:B------:R-:W-:Y:S01]  /*25f0*/  FMUL.FTZ R221, R149, R171.reuse ;  /* 0x000000ab95dd7220 */ /* 0x080fe20000410000 */
[-C--:B------:R-:W-:Y:S01]  /*2600*/  FMUL.FTZ R229, R147, R171.reuse ;  /* 0x000000ab93e57220 */ /* 0x080fe20000410000 */
[-C--:B------:R-:W-:Y:S01]  /*2610*/  FMUL.FTZ R230, R144, R171.reuse ;  /* 0x000000ab90e67220 */ /* 0x080fe20000410000 */
[----:B------:R-:W-:Y:S01]  /*2620*/  ISETP.NE.AND.EX P1, PT, RZ, UR15, PT, P1 ;  /* 0x0000000fff007c0c */ /* 0x000fe2000bf25310 */
[-C--:B------:R-:W-:Y:S01]  /*2630*/  FMUL.FTZ R231, R225, R171.reuse ;  /* 0x000000abe1e77220 */ /* 0x080fe20000410000 */
[----:B------:R-:W-:Y:S01]  /*2640*/  FMUL.FTZ R234, R146, R171 ;  /* 0x000000ab92ea7220 */ /* 0x000fe20000410000 */
[----:B------:R-:W-:Y:S01]  /*2650*/  FMUL.FTZ R228, R7, R230 ;  /* 0x000000e607e47220 */ /* 0x000fe20000410000 */
[C---:B------:R-:W-:Y:S01]  /*2660*/  SEL R133, R226.reuse, R133, P1 ;  /* 0x00000085e2857207 */ /* 0x040fe20000800000 */
[----:B------:R-:W-:Y:S01]  /*2670*/  FMUL.FTZ R226, R226, R171 ;  /* 0x000000abe2e27220 */ /* 0x000fe20000410000 */
[C---:B------:R-:W-:Y:S01]  /*2680*/  SEL R135, R224.reuse, R135, P1 ;  /* 0x00000087e0877207 */ /* 0x040fe20000800000 */
[----:B------:R-:W-:Y:S01]  /*2690*/  FMUL.FTZ R224, R224, R171 ;  /* 0x000000abe0e07220 */ /* 0x000fe20000410000 */
[----:B------:R-:W-:Y:S01]  /*26a0*/  SEL R132, R145, R132, P1 ;  /* 0x0000008491847207 */ /* 0x000fe20000800000 */
        /* <DEDUP_REMOVED lines=11> */
[----:B------:R-:W-:Y:S01]  /*2760*/  @P6 LEA R150, P1, R170, UR14, 0x5 ;  /* 0x0000000eaa966c11 */ /* 0x000fe2000f8228ff */
[----:B------:R-:W-:Y:S01]  /*2770*/  FMUL.FTZ R232, R6, R234 ;  /* 0x000000ea06e87220 */ /* 0x000fe20000410000 */
[----:B------:R-:W-:-:S02]  /*2780*/  F2FP.BF16.F32.PACK_AB R144, R145, R144 ;  /* 0x000000909190723e */ /* 0x000fc400000010ff */
[C---:B------:R-:W-:Y:S02]  /*2790*/  @P6 LEA.HI.X R151, R170.reuse, UR15, RZ, 0x5, P1 ;  /* 0x0000000faa976c11 */ /* 0x040fe400088f2cff */
[----:B------:R-:W-:Y:S02]  /*27a0*/  LEA R148, P1, R170, UR16, 0x4 ;  /* 0x00000010aa947c11 */ /* 0x000fe4000f8220ff */
[----:B------:R-:W-:Y:S01]  /*27b0*/  F2FP.BF16.F32.PACK_AB R145, R147, R146 ;  /* 0x000000929391723e */ /* 0x000fe200000010ff */
[----:B------:R1:W-:Y:S01]  /*27c0*/  @P6 STG.E.128 desc[UR4][R150.64], R132 ;  /* 0x0000008496006986 */ /* 0x0003e2000c101d04 */
[----:B------:R-:W-:Y:S02]  /*27d0*/  F2FP.BF16.F32.PACK_AB R146, R228, R149 ;  /* 0x00000095e492723e */ /* 0x000fe400000010ff */
[----:B------:R-:W-:Y:S01]  /*27e0*/  LEA.HI.X R149, R170, UR17, RZ, 0x4, P1 ;  /* 0x00000011aa957c11 */ /* 0x000fe200088f24ff */
[----:B------:R1:W-:Y:S01]  /*27f0*/  @P6 STG.E.128 desc[UR4][R150.64+0x10], R136 ;  /* 0x0000108896006986 */ /* 0x0003e2000c101d04 */
[----:B------:R-:W-:-:S02]  /*2800*/  F2FP.BF16.F32.PACK_AB R147, R232, R225 ;  /* 0x000000e1e893723e */ /* 0x000fc400000010ff */
[----:B------:R-:W-:-:S03]  /*2810*/  IADD3 R170, R170, 0x20, RZ ;  /* 0x00000020aaaa7810 */ /* 0x000fc60007ffe0ff */
[----:B------:R1:W-:Y:S01]  /*2820*/  STG.E.128 desc[UR4][R148.64], R144 ;  /* 0x0000009094007986 */ /* 0x0003e2000c101d04 */
[----:B--2---:R-:W-:Y:S02]  /*2830*/  PRMT R225, R140, 0x7632, R225 ;  /* 0x000076328ce17816 */ /* 0x004fe400000000e1 */
[----:B------:R-:W-:Y:S02]  /*2840*/  PRMT R227, R141, 0x7632, R227 ;  /* 0x000076328de37816 */ /* 0x000fe400000000e3 */
[----:B------:R-:W-:Y:S02]  /*2850*/  PRMT R228, R142, 0x7632, R228 ;  /* 0x000076328ee47816 */ /* 0x000fe400000000e4 */
[----:B------:R-:W-:Y:S02]  /*2860*/  PRMT R232, R143, 0x7632, R232 ;  /* 0x000076328fe87816 */ /* 0x000fe400000000e8 */
[----:B------:R-:W-:Y:S02]  /*2870*/  SHF.L.U32 R140, R140, 0x10, RZ ;  /* 0x000000108c8c7819 */ /* 0x000fe400000006ff */
[----:B------:R-:W-:-:S02]  /*2880*/  SHF.L.U32 R141, R141, 0x10, RZ ;  /* 0x000000108d8d7819 */ /* 0x000fc400000006ff */
        /* <DEDUP_REMOVED lines=14> */
.L_x_3971:
[----:B------:R-:W-:Y:S05]  /*2970*/  BSYNC B1 ;  /* 0x0000000000017941 */ /* 0x000fea0003800000 */
.L_x_3970:
        /* <DEDUP_REMOVED lines=9> */
[-CC-:B0-----:R-:W-:Y:S01]  /*2a10*/  FFMA.FTZ R146, R208, R219.reuse, R222.reuse ;  /* 0x000000dbd0927223 */ /* 0x181fe200000100de */
[-CC-:B------:R-:W-:Y:S01]  /*2a20*/  FFMA.FTZ R221, R199, R219.reuse, R222.reuse ;  /* 0x000000dbc7dd7223 */ /* 0x180fe200000100de */
[-CC-:B------:R-:W-:Y:S01]  /*2a30*/  FFMA.FTZ R148, R210, R219.reuse, R222.reuse ;  /* 0x000000dbd2947223 */ /* 0x180fe200000100de */
[-CC-:B------:R-:W-:Y:S01]  /*2a40*/  FFMA.FTZ R223, R205, R219.reuse, R222.reuse ;  /* 0x000000dbcddf7223 */ /* 0x180fe200000100de */
[----:B------:R-:W-:Y:S01]  /*2a50*/  ISETP.NE.AND.EX P1, PT, RZ, UR9, PT, P1 ;  /* 0x00000009ff007c0c */ /* 0x000fe2000bf25310 */
        /* <DEDUP_REMOVED lines=18> */
[----:B------:R-:W-:Y:S01]  /*2b80*/  ISETP.NE.AND.EX P6, PT, RZ, UR15, PT, P6 ;  /* 0x0000000fff007c0c */ /* 0x000fe2000bfc5360 */
        /* <DEDUP_REMOVED lines=8> */
[----:B------:R-:W-:Y:S01]  /*2c10*/  ISETP.NE.U32.AND P1, PT, RZ, UR14, PT ;  /* 0x0000000eff007c0c */ /* 0x000fe2000bf25070 */
[-C--:B------:R-:W-:Y:S01]  /*2c20*/  FMUL.FTZ R219, R145, R171.reuse ;  /* 0x000000ab91db7220 */ /* 0x080fe20000410000 */
[-C--:B------:R-:W-:Y:S01]  /*2c30*/  FMUL.FTZ R172, R144, R171.reuse ;  /* 0x000000ab90ac7220 */ /* 0x080fe20000410000 */
[-C--:B------:R-:W-:Y:S01]  /*2c40*/  FMUL.FTZ R221, R149, R171.reuse ;  /* 0x000000ab95dd7220 */ /* 0x080fe20000410000 */
[----:B------:R-:W-:Y:S01]  /*2c50*/  ISETP.NE.AND.EX P1, PT, RZ, UR15, PT, P1 ;  /* 0x0000000fff007c0c */ /* 0x000fe2000bf25310 */
[-C--:B------:R-:W-:Y:S01]  /*2c60*/  FMUL.FTZ R222, R146, R171.reuse ;  /* 0x000000ab92de7220 */ /* 0x080fe20000410000 */
[-C--:B------:R-:W-:Y:S01]  /*2c70*/  FMUL.FTZ R223, R147, R171.reuse ;  /* 0x000000ab93df7220 */ /* 0x080fe20000410000 */
[-C--:B------:R-:W-:Y:S01]  /*2c80*/  FMUL.FTZ R226, R150, R171.reuse ;  /* 0x000000ab96e27220 */ /* 0x080fe20000410000 */
        /* <DEDUP_REMOVED lines=27> */
[----:B------:R-:W-:-:S05]  /*2e40*/  F2FP.BF16.F32.PACK_AB R147, R230, R171 ;  /* 0x000000abe693723e */ /* 0x000fca00000010ff */
        /* <DEDUP_REMOVED lines=21> */
.L_x_3973:
[----:B------:R-:W-:Y:S05]  /*2fa0*/  BSYNC B1 ;  /* 0x0000000000017941 */ /* 0x000fea0003800000 */
.L_x_3972:
[----:B------:R-:W1:Y:S02]  /*2fb0*/  LDC.64 R140, c[0x0][0x210] ;  /* 0x00008400ff8c7b82 */ /* 0x000e640000000a00 */
[----:B-1----:R-:W-:-:S04]  /*2fc0*/  LEA R26, R140, R26, 0x2 ;  /* 0x0000001a8c1a7211 */ /* 0x002fc800078e10ff */
[----:B------:R-:W-:-:S13]  /*2fd0*/  ISETP.GE.AND P1, PT, R26, R141, PT ;  /* 0x0000008d1a00720c */ /* 0x000fda0003f26270 */
[----:B------:R-:W-:Y:S05]  /*2fe0*/  @!P1 BRA `(.L_x_3974) ;  /* 0xffffffd8008c9947 */ /* 0x000fea000383ffff */
.L_x_3960:
[----:B------:R-:W-:Y:S05]  /*2ff0*/  BSYNC B0 ;  /* 0x0000000000007941 */ /* 0x000fea0003800000 */
.L_x_3959:
        /* <DEDUP_REMOVED lines=209> */
.L_x_3976:
[----:B------:R-:W-:Y:S05]  /*3d10*/  BSYNC B0 ;  /* 0x0000000000007941 */ /* 0x000fea0003800000 */
.L_x_3975:
        /* <DEDUP_REMOVED lines=17> */
.L_x_3978:
[----:B------:R-:W-:Y:S05]  /*3e30*/  BSYNC B0 ;  /* 0x0000000000007941 */ /* 0x000fea0003800000 */
.L_x_3977:
        /* <DEDUP_REMOVED lines=17> */
.L_x_3980:
[----:B------:R-:W-:Y:S05]  /*3f50*/  BSYNC B0 ;  /* 0x0000000000007941 */ /* 0x000fea0003800000 */
.L_x_3979:
        /* <DEDUP_REMOVED lines=17> */
.L_x_3982:
[----:B------:R-:W-:Y:S05]  /*4070*/  BSYNC B0 ;  /* 0x0000000000007941 */ /* 0x000fea0003800000 */
.L_x_3981:
        /* <DEDUP_REMOVED lines=17> */
.L_x_3984:
[----:B------:R-:W-:Y:S05]  /*4190*/  BSYNC B0 ;  /* 0x0000000000007941 */ /* 0x000fea0003800000 */
.L_x_3983:
        /* <DEDUP_REMOVED lines=10> */
.L_x_3967:
        /* <DEDUP_REMOVED lines=8> */
.L_x_3986:
[----:B------:R-:W-:Y:S05]  /*42c0*/  BSYNC B1 ;  /* 0x0000000000017941 */ /* 0x000fea0003800000 */
.L_x_3985:
        /* <DEDUP_REMOVED lines=8> */
.L_x_3987:
[----:B------:R-:W-:Y:S01]  /*4350*/  FADD.FTZ R140, R140, R225 ;  /* 0x000000e18c8c7221 */ /* 0x000fe20000010000 */
[----:B------:R-:W-:-:S04]  /*4360*/  HFMA2.MMA R150, -RZ, RZ, 0, 1.1920928955078125e-07 ;  /* 0x00000002ff967435 */ /* 0x000fc800000001ff */
[----:B------:R-:W-:Y:S02]  /*4370*/  MOV R151, R140 ;  /* 0x0000008c00977202 */ /* 0x000fe40000000f00 */
[----:B------:R-:W-:-:S07]  /*4380*/  MOV R141, R149 ;  /* 0x00000095008d7202 */ /* 0x000fce0000000f00 */
[----:B------:R-:W-:Y:S05]  /*4390*/  WARPSYNC.COLLECTIVE R148, `(.L_x_3988) ;  /* 0x0000000094087348 */ /* 0x000fea0003c00000 */
[----:B------:R0:W1:Y:S02]  /*43a0*/  SHFL.BFLY P1, R149, R151, R150, R219 ;  /* 0x0c00009697957389 */ /* 0x00006400000200db */
[----:B01----:R-:W-:Y:S01]  /*43b0*/  ENDCOLLECTIVE ;  /* 0x000000000000791b */ /* 0x003fe20003800000 */
.L_x_3988:
[----:B------:R-:W-:-:S05]  /*43c0*/  FADD.FTZ R141, R141, R222 ;  /* 0x000000de8d8d7221 */ /* 0x000fca0000010000 */
[----:B------:R-:W-:Y:S02]  /*43d0*/  MOV R151, R141 ;  /* 0x0000008d00977202 */ /* 0x000fe40000000f00 */
[----:B------:R-:W-:-:S07]  /*43e0*/  MOV R143, R149 ;  /* 0x00000095008f7202 */ /* 0x000fce0000000f00 */
[----:B------:R-:W-:Y:S05]  /*43f0*/  WARPSYNC.COLLECTIVE R148, `(.L_x_3989) ;  /* 0x0000000094087348 */ /* 0x000fea0003c00000 */
[----:B------:R0:W1:Y:S02]  /*4400*/  SHFL.BFLY P1, R149, R151, R150, R219 ;  /* 0x0c00009697957389 */ /* 0x00006400000200db */
[----:B01----:R-:W-:Y:S01]  /*4410*/  ENDCOLLECTIVE ;  /* 0x000000000000791b */ /* 0x003fe20003800000 */
.L_x_3989:
[----:B------:R-:W-:Y:S01]  /*4420*/  FADD.FTZ R143, R140, R143 ;  /* 0x0000008f8c8f7221 */ /* 0x000fe20000010000 */
[----:B------:R-:W-:-:S04]  /*4430*/  HFMA2.MMA R150, -RZ, RZ, 0, 2.384185791015625e-07 ;  /* 0x00000004ff967435 */ /* 0x000fc800000001ff */
[----:B------:R-:W-:Y:S02]  /*4440*/  MOV R151, R143 ;  /* 0x0000008f00977202 */ /* 0x000fe40000000f00 */
[----:B------:R-:W-:-:S07]  /*4450*/  MOV R142, R149 ;  /* 0x00000095008e7202 */ /* 0x000fce0000000f00 */
[----:B------:R-:W-:Y:S05]  /*4460*/  WARPSYNC.COLLECTIVE R148, `(.L_x_3990) ;  /* 0x0000000094087348 */ /* 0x000fea0003c00000 */
[----:B------:R0:W1:Y:S02]  /*4470*/  SHFL.BFLY P1, R149, R151, R150, R219 ;  /* 0x0c00009697957389 */ /* 0x00006400000200db */
[----:B01----:R-:W-:Y:S01]  /*4480*/  ENDCOLLECTIVE ;  /* 0x000000000000791b */ /* 0x003fe20003800000 */
.L_x_3990:
[----:B------:R-:W-:-:S05]  /*4490*/  FADD.FTZ R142, R141, R142 ;  /* 0x0000008e8d8e7221 */ /* 0x000fca0000010000 */
[----:B------:R-:W-:Y:S02]  /*44a0*/  MOV R151, R142 ;  /* 0x0000008e00977202 */ /* 0x000fe40000000f00 */
[----:B------:R-:W-:-:S07]  /*44b0*/  MOV R144, R149 ;  /* 0x0000009500907202 */ /* 0x000fce0000000f00 */
[----:B------:R-:W-:Y:S05]  /*44c0*/  WARPSYNC.COLLECTIVE R148, `(.L_x_3991) ;  /* 0x0000000094087348 */ /* 0x000fea0003c00000 */
[----:B------:R0:W1:Y:S02]  /*44d0*/  SHFL.BFLY P1, R149, R151, R150, R219 ;  /* 0x0c00009697957389 */ /* 0x00006400000200db */
[----:B01----:R-:W-:Y:S01]  /*44e0*/  ENDCOLLECTIVE ;  /* 0x000000000000791b */ /* 0x003fe20003800000 */
.L_x_3991:
[----:B------:R-:W-:Y:S01]  /*44f0*/  FADD.FTZ R144, R143, R144 ;  /* 0x000000908f907221 */ /* 0x000fe20000010000 */
[----:B------:R-:W-:-:S04]  /*4500*/  HFMA2.MMA R150, -RZ, RZ, 0, 4.76837158203125e-07 ;  /* 0x00000008ff967435 */ /* 0x000fc800000001ff */
[----:B------:R-:W-:Y:S02]  /*4510*/  MOV R151, R144 ;  /* 0x0000009000977202 */ /* 0x000fe40000000f00 */
[----:B------:R-:W-:-:S07]  /*4520*/  MOV R145, R149 ;  /* 0x0000009500917202 */ /* 0x000fce0000000f00 */
[----:B------:R-:W-:Y:S05]  /*4530*/  WARPSYNC.COLLECTIVE R148, `(.L_x_3992) ;  /* 0x0000000094087348 */ /* 0x000fea0003c00000 */
[----:B------:R0:W1:Y:S02]  /*4540*/  SHFL.BFLY P1, R149, R151, R150, R219 ;  /* 0x0c00009697957389 */ /* 0x00006400000200db */
[----:B01----:R-:W-:Y:S01]  /*4550*/  ENDCOLLECTIVE ;  /* 0x000000000000791b */ /* 0x003fe20003800000 */
.L_x_3992:
[----:B------:R-:W-:-:S05]  /*4560*/  FADD.FTZ R145, R142, R145 ;  /* 0x000000918e917221 */ /* 0x000fca0000010000 */
[----:B------:R-:W-:Y:S02]  /*4570*/  MOV R151, R145 ;  /* 0x0000009100977202 */ /* 0x000fe40000000f00 */
[----:B------:R-:W-:-:S07]  /*4580*/  MOV R147, R149 ;  /* 0x0000009500937202 */ /* 0x000fce0000000f00 */
[----:B------:R-:W-:Y:S05]  /*4590*/  WARPSYNC.COLLECTIVE R148, `(.L_x_3993) ;  /* 0x0000000094087348 */ /* 0x000fea0003c00000 */
[----:B------:R0:W1:Y:S02]  /*45a0*/  SHFL.BFLY P1, R149, R151, R150, R219 ;  /* 0x0c00009697957389 */ /* 0x00006400000200db */
[----:B01----:R-:W-:Y:S01]  /*45b0*/  ENDCOLLECTIVE ;  /* 0x000000000000791b */ /* 0x003fe20003800000 */
.L_x_3993:
[----:B------:R-:W-:Y:S01]  /*45c0*/  FADD.FTZ R147, R144, R147 ;  /* 0x0000009390937221 */ /* 0x000fe20000010000 */
[----:B------:R-:W-:-:S04]  /*45d0*/  HFMA2.MMA R150, -RZ, RZ, 0, 9.5367431640625e-07 ;  /* 0x00000010ff967435 */ /* 0x000fc800000001ff */
[----:B------:R-:W-:Y:S02]  /*45e0*/  MOV R151, R147 ;  /* 0x0000009300977202 */ /* 0x000fe40000000f00 */
[----:B------:R-:W-:-:S07]  /*45f0*/  MOV R146, R149 ;  /* 0x0000009500927202 */ /* 0x000fce0000000f00 */
[----:B------:R-:W-:Y:S05]  /*4600*/  WARPSYNC.COLLECTIVE R148, `(.L_x_3994) ;  /* 0x0000000094087348 */ /* 0x000fea0003c00000 */
[----:B------:R0:W1:Y:S02]  /*4610*/  SHFL.BFLY P1, R149, R151, R150, R219 ;  /* 0x0c00009697957389 */ /* 0x00006400000200db */
[----:B01----:R-:W-:Y:S01]  /*4620*/  ENDCOLLECTIVE ;  /* 0x000000000000791b */ /* 0x003fe20003800000 */
.L_x_3994:
[----:B------:R-:W-:-:S05]  /*4630*/  FADD.FTZ R146, R145, R146 ;  /* 0x0000009291927221 */ /* 0x000fca0000010000 */
[----:B------:R-:W-:Y:S02]  /*4640*/  MOV R151, R146 ;  /* 0x0000009200977202 */ /* 0x000fe40000000f00 */
[----:B------:R-:W-:-:S07]  /*4650*/  MOV R140, R149 ;  /* 0x00000095008c7202 */ /* 0x000fce0000000f00 */
[----:B------:R-:W-:Y:S05]  /*4660*/  WARPSYNC.COLLECTIVE R148, `(.L_x_3995) ;  /* 0x0000000094087348 */ /* 0x000fea0003c00000 */
[----:B------:R0:W1:Y:S02]  /*4670*/  SHFL.BFLY P1, R149, R151, R150, R219 ;  /* 0x0c00009697957389 */ /* 0x00006400000200db */
[----:B01----:R-:W-:Y:S01]  /*4680*/  ENDCOLLECTIVE ;  /* 0x000000000000791b */ /* 0x003fe20003800000 */
.L_x_3995:
[----:B------:R-:W-:Y:S01]  /*4690*/  MOV R141, R149 ;  /* 0x00000095008d7202 */ /* 0x000fe20000000f00 */
[----:B------:R-:W-:Y:S06]  /*46a0*/  BRA `(.L_x_3996) ;  /* 0xffffffd400807947 */ /* 0x000fec000383ffff */
.L_x_3997:
        /* <DEDUP_REMOVED lines=13> */
.L_x_11720:


//--------------------- .text._ZN10layer_norm13ln_bwd_kernelINS_13Kernel_traitsI13__nv_bfloat16S2_fS2_fjLj768ELj1ELj4ELj1ELj16ENS_18Kernel_traits_baseILj768ES2_S2_fS2_fjLj128EEEEELb0ELb1ELb0ELb1EEEvNS_9BwdParamsE --------------------------
	.section	.text._ZN10layer_norm13ln_bwd_kernelINS_13Kernel_traitsI13__nv_bfloat16S2_fS2_fjLj768ELj1ELj4ELj1ELj16ENS_18Kernel_traits_baseILj768ES2_S2_fS2_fjLj128EEEEELb0ELb1ELb0ELb1EEEvNS_9BwdParamsE,"ax",@progbits
	.align	128
        .global         _ZN10layer_norm13ln_bwd_kernelINS_13Kernel_traitsI13__nv_bfloat16S2_fS2_fjLj768ELj1ELj4ELj1ELj16ENS_18Kernel_traits_baseILj768ES2_S2_fS2_fjLj128EEEEELb0ELb1ELb0ELb1EEEvNS_9BwdParamsE
        .type           _ZN10layer_norm13ln_bwd_kernelINS_13Kernel_traitsI13__nv_bfloat16S2_fS2_fjLj768ELj1ELj4ELj1ELj16ENS_18Kernel_traits_baseILj768ES2_S2_fS2_fjLj128EEEEELb0ELb1ELb0ELb1EEEvNS_9BwdParamsE,@function
        .size           _ZN10layer_norm13ln_bwd_kernelINS_13Kernel_traitsI13__nv_bfloat16S2_fS2_fjLj768ELj1ELj4ELj1ELj16ENS_18Kernel_traits_baseILj768ES2_S2_fS2_fjLj128EEEEELb0ELb1ELb0ELb1EEEvNS_9BwdParamsE,(.L_x_11721 - _ZN10layer_norm13ln_bwd_kernelINS_13Kernel_traitsI13__nv_bfloat16S2_fS2_fjLj768ELj1ELj4ELj1ELj16ENS_18Kernel_traits_baseILj768ES2_S2_fS2_fjLj128EEEEELb0ELb1ELb0ELb1EEEvNS_9BwdParamsE)
        .other          _ZN10layer_norm13ln_bwd_kernelINS_13Kernel_traitsI13__nv_bfloat16S2_fS2_fjLj768ELj1ELj4ELj1ELj16ENS_18Kernel_traits_baseILj768ES2_S2_fS2_fjLj128EEEEELb0ELb1ELb0ELb1EEEvNS_9BwdParamsE,@"STO_CUDA_ENTRY STV_DEFAULT"
_ZN10layer_norm13ln_bwd_kernelINS_13Kernel_traitsI13__nv_bfloat16S2_fS2_fjLj768ELj1ELj4ELj1ELj16ENS_18Kernel_traits_baseILj768ES2_S2_fS2_fjLj128EEEEELb0ELb1ELb0ELb1EEEvNS_9BwdParamsE:
.text._ZN10layer_norm13ln_bwd_kernelINS_13Kernel_traitsI13__nv_bfloat16S2_fS2_fjLj768ELj1ELj4ELj1ELj16ENS_18Kernel_traits_baseILj768ES2_S2_fS2_fjLj128EEEEELb0ELb1ELb0ELb1EEEvNS_9BwdParamsE:
        /* <DEDUP_REMOVED lines=51> */
.L_x_3999:
[----:B------:R-:W-:Y:S01]  /*0330*/  SHF.L.U32 R2, R0, 0x4, RZ ;  /* 0x0000000400027819 */ /* 0x000fe200000006ff */
[----:B------:R-:W-:-:S03]  /*0340*/  ULDC.64 UR6, c[0x0][0x260] ;  /* 0x0000980000067ab9 */ /* 0x000fc60000000a00 */
        /* <DEDUP_REMOVED lines=9> */
[----:B------:R0:W4:Y:S04]  /*03e0*/  LDG.E.128 R24, desc[UR4][R2.64+0x400] ;  /* 0x0004000402187981 */ /* 0x000128000c1e1d00 */
[----:B------:R-:W5:Y:S04]  /*03f0*/  LDG.E.128 R12, desc[UR4][R4.64] ;  /* 0x00000004040c7981 */ /* 0x000f68000c1e1d00 */
[----:B------:R-:W5:Y:S04]  /*0400*/  LDG.E.128 R20, desc[UR4][R4.64+0x200] ;  /* 0x0002000404147981 */ /* 0x000f68000c1e1d00 */
[----:B------:R1:W5:Y:S01]  /*0410*/  LDG.E.128 R28, desc[UR4][R4.64+0x400] ;  /* 0x00040004041c7981 */ /* 0x000362000c1e1d00 */
[----:B------:R-:W-:Y:S01]  /*0420*/  ISETP.NE.U32.AND P0, PT, RZ, UR6, PT ;  /* 0x00000006ff007c0c */ /* 0x000fe2000bf05070 */
[----:B------:R-:W-:Y:S01]  /*0430*/  ULDC.U8 UR6, c[0x0][0x2a0] ;  /* 0x0000a80000067ab9 */ /* 0x000fe20000000000 */
[----:B------:R-:W-:Y:S01]  /*0440*/  HFMA2.MMA R140, -RZ, RZ, 0, 0 ;  /* 0x00000000ff8c7435 */ /* 0x000fe200000001ff */
[----:B------:R-:W-:Y:S01]  /*0450*/  BSSY B1, `(.L_x_4001) ;  /* 0x000029f000017945 */ /* 0x000fe20003800000 */
[----:B------:R-:W-:-:S02]  /*0460*/  ISETP.NE.AND.EX P0, PT, RZ, UR7, PT, P0 ;  /* 0x00000007ff007c0c */ /* 0x000fc4000bf05300 */
[----:B0-----:R-:W-:Y:S02]  /*0470*/  CS2R R2, SRZ ;  /* 0x0000000000027805 */ /* 0x001fe4000001ff00 */
[----:B------:R-:W-:Y:S02]  /*0480*/  CS2R R6, SRZ ;  /* 0x0000000000067805 */ /* 0x000fe4000001ff00 */
[----:B------:R-:W-:Y:S02]  /*0490*/  CS2R R120, SRZ ;  /* 0x0000000000787805 */ /* 0x000fe4000001ff00 */
[----:B------:R-:W-:Y:S02]  /*04a0*/  CS2R R42, SRZ ;  /* 0x00000000002a7805 */ /* 0x000fe4000001ff00 */
[----:B-1----:R-:W-:Y:S02]  /*04b0*/  CS2R R4, SRZ ;  /* 0x0000000000047805 */ /* 0x002fe4000001ff00 */
        /* <DEDUP_REMOVED lines=32> */
[----:B-----5:R-:W-:Y:S02]  /*06c0*/  PRMT R191, R12, 0x7632, R191 ;  /* 0x000076320cbf7816 */ /* 0x020fe400000000bf */
        /* <DEDUP_REMOVED lines=11> */
[----:B------:R-:W-:Y:S02]  /*0780*/  SHF.L.U32 R142, R8, 0x10, RZ ;  /* 0x00000010088e7819 */ /* 0x000fe400000006ff */
[----:B------:R-:W-:Y:S02]  /*0790*/  SHF.L.U32 R143, R9, 0x10, RZ ;  /* 0x00000010098f7819 */ /* 0x000fe400000006ff */
[----:B------:R-:W-:Y:S02]  /*07a0*/  CS2R R8, SRZ ;  /* 0x0000000000087805 */ /* 0x000fe4000001ff00 */
[----:B------:R-:W-:Y:S02]  /*07b0*/  SHF.L.U32 R144, R10, 0x10, RZ ;  /* 0x000000100a907819 */ /* 0x000fe400000006ff */
[----:B------:R-:W-:-:S02]  /*07c0*/  SHF.L.U32 R145, R11, 0x10, RZ ;  /* 0x000000100b917819 */ /* 0x000fc400000006ff */
[----:B------:R-:W-:Y:S02]  /*07d0*/  CS2R R10, SRZ ;  /* 0x00000000000a7805 */ /* 0x000fe4000001ff00 */
        /* <DEDUP_REMOVED lines=54> */
.L_x_4003:
[----:B------:R-:W0:Y:S01]  /*0b40*/  LDC.64 R82, c[0x0][0x250] ;  /* 0x00009400ff527b82 */ /* 0x000e220000000a00 */
[----:B------:R-:W-:Y:S01]  /*0b50*/  IMAD R84, R141, UR8, RZ ;  /* 0x000000088d547c24 */ /* 0x000fe2000f8e02ff */
[----:B------:R-:W-:-:S04]  /*0b60*/  SHF.R.S32.HI R86, RZ, 0x1f, R141 ;  /* 0x0000001fff567819 */ /* 0x000fc8000001148d */
[----:B------:R-:W-:Y:S02]  /*0b70*/  SHF.R.S32.HI R85, RZ, 0x1f, R84 ;  /* 0x0000001fff557819 */ /* 0x000fe40000011454 */
[----:B------:R-:W1:Y:S02]  /*0b80*/  @P0 LDC.64 R80, c[0x0][0x270] ;  /* 0x00009c00ff500b82 */ /* 0x000e640000000a00 */
[----:B------:R-:W-:Y:S02]  /*0b90*/  LEA.HI R85, R85, R84, RZ, 0x3 ;  /* 0x0000005455557211 */ /* 0x000fe400078f18ff */
[----:B------:R-:W-:-:S04]  /*0ba0*/  LOP3.LUT R84, R0, 0x1f, RZ, 0xc0, !PT ;  /* 0x0000001f00547812 */ /* 0x000fc800078ec0ff */
[----:B------:R-:W2:Y:S01]  /*0bb0*/  LDC.64 R170, c[0x0][0x238] ;  /* 0x00008e00ffaa7b82 */ /* 0x000ea20000000a00 */
[----:B------:R-:W-:-:S07]  /*0bc0*/  LEA.HI.SX32 R207, R85, R84, 0x1d ;  /* 0x0000005455cf7211 */ /* 0x000fce00078feaff */
[----:B------:R-:W3:Y:S01]  /*0bd0*/  LDC.64 R108, c[0x0][0x2b8] ;  /* 0x0000ae00ff6c7b82 */ /* 0x000ee20000000a00 */
[----:B0-----:R-:W-:-:S07]  /*0be0*/  IMAD.WIDE R98, R141, 0x4, R82 ;  /* 0x000000048d627825 */ /* 0x001fce00078e0252 */
[----:B------:R-:W0:Y:S01]  /*0bf0*/  LDC.64 R168, c[0x0][0x258] ;  /* 0x00009600ffa87b82 */ /* 0x000e220000000a00 */
[----:B------:R-:W-:Y:S01]  /*0c00*/  IADD3 R205, R207, 0x20, RZ ;  /* 0x00000020cfcd7810 */ /* 0x000fe20007ffe0ff */
[----:B------:R-:W4:Y:S01]  /*0c10*/  LDG.E R206, desc[UR4][R98.64] ;  /* 0x0000000462ce7981 */ /* 0x000f22000c1e1900 */
[----:B-1----:R-:W-:Y:S02]  /*0c20*/  @P0 LEA R100, P1, R141, R80, 0x1 ;  /* 0x000000508d640211 */ /* 0x002fe400078208ff */
[----:B------:R-:W-:Y:S02]  /*0c30*/  IADD3 R203, R207, 0x40, RZ ;  /* 0x00000040cfcb7810 */ /* 0x000fe40007ffe0ff */
[----:B------:R-:W-:Y:S01]  /*0c40*/  @P0 LEA.HI.X R101, R141, R81, R86, 0x1, P1 ;  /* 0x000000518d650211 */ /* 0x000fe200008f0c56 */
[C---:B--2---:R-:W-:Y:S01]  /*0c50*/  IMAD.WIDE.U32 R112, R207.reuse, 0x20, R170 ;  /* 0x00000020cf707825 */ /* 0x044fe200078e00aa */
[----:B------:R-:W1:Y:S03]  /*0c60*/  LDC.64 R156, c[0x0][0x2c8] ;  /* 0x0000b200ff9c7b82 */ /* 0x000e660000000a00 */
[--C-:B---3--:R-:W-:Y:S01]  /*0c70*/  IMAD.WIDE.U32 R84, R207, 0x10, R108.reuse ;  /* 0x00000010cf547825 */ /* 0x108fe200078e006c */
[----:B------:R-:W2:Y:S03]  /*0c80*/  LDG.E.128 R80, desc[UR4][R112.64] ;  /* 0x0000000470507981 */ /* 0x000ea6000c1e1d00 */
[C---:B------:R-:W-:Y:S01]  /*0c90*/  IMAD.WIDE.U32 R96, R205.reuse, 0x10, R108 ;  /* 0x00000010cd607825 */ /* 0x040fe200078e006c */
[----:B------:R-:W3:Y:S03]  /*0ca0*/  @P0 LDG.E.U16 R204, desc[UR4][R100.64] ;  /* 0x0000000464cc0981 */ /* 0x000ee6000c1e1500 */
[----:B------:R-:W-:Y:S01]  /*0cb0*/  IMAD.WIDE.U32 R160, R205, 0x20, R170 ;  /* 0x00000020cda07825 */ /* 0x000fe200078e00aa */
[----:B------:R-:W3:Y:S03]  /*0cc0*/  LDG.E.128 R84, desc[UR4][R84.64] ;  /* 0x0000000454547981 */ /* 0x000ee6000c1e1d00 */
[----:B0-----:R-:W-:Y:S01]  /*0cd0*/  IMAD.WIDE R168, R141, 0x4, R168 ;  /* 0x000000048da87825 */ /* 0x001fe200078e02a8 */
[----:B------:R-:W3:Y:S03]  /*0ce0*/  LDG.E.128 R96, desc[UR4][R96.64] ;  /* 0x0000000460607981 */ /* 0x000ee6000c1e1d00 */
[C---:B------:R-:W-:Y:S01]  /*0cf0*/  IMAD.WIDE.U32 R170, R203.reuse, 0x20, R170 ;  /* 0x00000020cbaa7825 */ /* 0x040fe200078e00aa */
[----:B------:R-:W3:Y:S03]  /*0d00*/  LDG.E.128 R92, desc[UR4][R160.64] ;  /* 0x00000004a05c7981 */ /* 0x000ee6000c1e1d00 */
[----:B------:R-:W-:Y:S01]  /*0d10*/  IMAD.WIDE.U32 R108, R203, 0x10, R108 ;  /* 0x00000010cb6c7825 */ /* 0x000fe200078e006c */
[----:B------:R-:W3:Y:S04]  /*0d20*/  LDG.E R168, desc[UR4][R168.64] ;  /* 0x00000004a8a87981 */ /* 0x000ee8000c1e1900 */
[----:B------:R-:W3:Y:S04]  /*0d30*/  LDG.E.128 R88, desc[UR4][R112.64+0x10] ;  /* 0x0000100470587981 */ /* 0x000ee8000c1e1d00 */
[----:B------:R0:W3:Y:S04]  /*0d40*/  LDG.E.128 R100, desc[UR4][R160.64+0x10] ;  /* 0x00001004a0647981 */ /* 0x0000e8000c1e1d00 */
[----:B------:R-:W3:Y:S04]  /*0d50*/  LDG.E.128 R108, desc[UR4][R108.64] ;  /* 0x000000046c6c7981 */ /* 0x000ee8000c1e1d00 */
[----:B------:R-:W3:Y:S04]  /*0d60*/  LDG.E.128 R112, desc[UR4][R170.64+0x10] ;  /* 0x00001004aa707981 */ /* 0x000ee8000c1e1d00 */
[----:B------:R3:W3:Y:S01]  /*0d70*/  LDG.E.128 R104, desc[UR4][R170.64] ;  /* 0x00000004aa687981 */ /* 0x0006e2000c1e1d00 */
[----:B-1----:R-:W-:-:S04]  /*0d80*/  ISETP.NE.U32.AND P1, PT, R156, RZ, PT ;  /* 0x000000ff9c00720c */ /* 0x002fc80003f25070 */
[----:B------:R-:W-:-:S13]  /*0d90*/  ISETP.NE.AND.EX P1, PT, R157, RZ, PT, P1 ;  /* 0x000000ff9d00720c */ /* 0x000fda0003f25310 */
[----:B0-----:R-:W0:Y:S08]  /*0da0*/  @P1 LDC.64 R160, c[0x0][0x2c8] ;  /* 0x0000b200ffa01b82 */ /* 0x001e300000000a00 */
[----:B------:R-:W1:Y:S08]  /*0db0*/  @P1 LDC.64 R162, c[0x0][0x2c8] ;  /* 0x0000b200ffa21b82 */ /* 0x000e700000000a00 */
[----:B------:R-:W1:Y:S01]  /*0dc0*/  @P1 LDC.64 R158, c[0x0][0x2c8] ;  /* 0x0000b200ff9e1b82 */ /* 0x000e620000000a00 */
[----:B------:R-:W-:Y:S01]  /*0dd0*/  MOV R169, 0x3f800000 ;  /* 0x3f80000000a97802 */ /* 0x000fe20000000f00 */
[----:B0-----:R-:W-:-:S05]  /*0de0*/  @P1 IMAD.WIDE.U32 R160, R203, 0x20, R160 ;  /* 0x00000020cba01825 */ /* 0x001fca00078e00a0 */
[----:B------:R-:W5:Y:S01]  /*0df0*/  @P1 LDG.E.128 R64, desc[UR4][R160.64] ;  /* 0x00000004a0401981 */ /* 0x000f62000c1e1d00 */
[----:B-1----:R-:W-:-:S03]  /*0e00*/  @P1 IMAD.WIDE.U32 R162, R205, 0x20, R162 ;  /* 0x00000020cda21825 */ /* 0x002fc600078e00a2 */
[----:B------:R0:W5:Y:S04]  /*0e10*/  @P1 LDG.E.128 R68, desc[UR4][R160.64+0x10] ;  /* 0x00001004a0441981 */ /* 0x000168000c1e1d00 */
[----:B------:R-:W5:Y:S04]  /*0e20*/  @P1 LDG.E.128 R56, desc[UR4][R162.64] ;  /* 0x00000004a2381981 */ /* 0x000f68000c1e1d00 */
[----:B------:R1:W5:Y:S01]  /*0e30*/  @P1 LDG.E.128 R60, desc[UR4][R162.64+0x10] ;  /* 0x00001004a23c1981 */ /* 0x000362000c1e1d00 */
[----:B------:R-:W-:-:S05]  /*0e40*/  @P1 IMAD.WIDE.U32 R158, R207, 0x20, R158 ;  /* 0x00000020cf9e1825 */ /* 0x000fca00078e009e */
[----:B------:R-:W5:Y:S04]  /*0e50*/  @P1 LDG.E.128 R48, desc[UR4][R158.64] ;  /* 0x000000049e301981 */ /* 0x000f68000c1e1d00 */
[----:B------:R1:W5:Y:S01]  /*0e60*/  @P1 LDG.E.128 R52, desc[UR4][R158.64+0x10] ;  /* 0x000010049e341981 */ /* 0x000362000c1e1d00 */
[----:B------:R-:W-:Y:S01]  /*0e70*/  UMOV UR6, 0xffffffff ;  /* 0xffffffff00067882 */ /* 0x000fe20000000000 */
[----:B----4-:R-:W-:-:S05]  /*0e80*/  FSEL R218, R206, RZ, !P4 ;  /* 0x000000ffceda7208 */ /* 0x010fca0006000000 */
[C---:B--2---:R-:W-:Y:S01]  /*0e90*/  FADD.FTZ R229, -R218.reuse, R80 ;  /* 0x00000050dae57221 */ /* 0x044fe20000010100 */
[C---:B------:R-:W-:Y:S01]  /*0ea0*/  FADD.FTZ R235, -R218.reuse, R83 ;  /* 0x00000053daeb7221 */ /* 0x040fe20000010100 */
[C---:B------:R-:W-:Y:S01]  /*0eb0*/  FADD.FTZ R231, -R218.reuse, R81 ;  /* 0x00000051dae77221 */ /* 0x040fe20000010100 */
[----:B------:R-:W-:Y:S01]  /*0ec0*/  FADD.FTZ R233, -R218, R82 ;  /* 0x00000052dae97221 */ /* 0x000fe20000010100 */
[----:B---3--:R-:W-:Y:S02]  /*0ed0*/  @P0 SHF.L.U32 R169, R204, 0x10, RZ ;  /* 0x00000010cca90819 */ /* 0x008fe400000006ff */
[C---:B------:R-:W-:Y:S02]  /*0ee0*/  PRMT R80, R84.reuse, 0x7632, R80 ;  /* 0x0000763254507816 */ /* 0x040fe40000000050 */
[----:B------:R-:W-:Y:S02]  /*0ef0*/  SHF.L.U32 R83, R84, 0x10, RZ ;  /* 0x0000001054537819 */ /* 0x000fe400000006ff */
[----:B------:R-:W-:-:S02]  /*0f00*/  PRMT R82, R85, 0x7632, R82 ;  /* 0x0000763255527816 */ /* 0x000fc40000000052 */
[----:B------:R-:W-:Y:S02]  /*0f10*/  SHF.L.U32 R210, R85, 0x10, RZ ;  /* 0x0000001055d27819 */ /* 0x000fe400000006ff */
[C---:B------:R-:W-:Y:S01]  /*0f20*/  PRMT R204, R97.reuse, 0x7632, R204 ;  /* 0x0000763261cc7816 */ /* 0x040fe200000000cc */
[----:B------:R-:W-:Y:S01]  /*0f30*/  FADD.FTZ R85, -R218, R92 ;  /* 0x0000005cda557221 */ /* 0x000fe20000010100 */
[----:B------:R-:W-:Y:S02]  /*0f40*/  SHF.L.U32 R208, R97, 0x10, RZ ;  /* 0x0000001061d07819 */ /* 0x000fe400000006ff */
[----:B------:R-:W-:Y:S01]  /*0f50*/  SHF.L.U32 R97, R80, 0x10, RZ ;  /* 0x0000001050617819 */ /* 0x000fe200000006ff */
[----:B------:R-:W-:Y:S01]  /*0f60*/  FMUL.FTZ R92, R168, R231 ;  /* 0x000000e7a85c7220 */ /* 0x000fe20000410000 */
[C---:B------:R-:W-:Y:S02]  /*0f70*/  PRMT R170, R98.reuse, 0x7632, R170 ;  /* 0x0000763262aa7816 */ /* 0x040fe400000000aa */
[----:B------:R-:W-:Y:S01]  /*0f80*/  SHF.L.U32 R171, R98, 0x10, RZ ;  /* 0x0000001062ab7819 */ /* 0x000fe200000006ff */
[----:B------:R-:W-:Y:S01]  /*0f90*/  FMUL.FTZ R98, R142, R83 ;  /* 0x000000538e627220 */ /* 0x000fe20000410000 */
[----:B------:R-:W-:Y:S01]  /*0fa0*/  FMUL.FTZ R81, R168, R229 ;  /* 0x000000e5a8517220 */ /* 0x000fe20000410000 */
[-C--:B------:R-:W-:Y:S01]  /*0fb0*/  FFMA.FTZ R139, R92, R97.reuse, R139 ;  /* 0x000000615c8b7223 */ /* 0x080fe2000001008b */
[----:B------:R-:W-:Y:S01]  /*0fc0*/  FADD.FTZ R227, -R218, R100 ;  /* 0x00000064dae37221 */ /* 0x000fe20000010100 */
[----:B------:R-:W-:Y:S01]  /*0fd0*/  FADD.FTZ R138, R97, R138 ;  /* 0x0000008a618a7221 */ /* 0x000fe20000010000 */
[----:B------:R-:W-:Y:S01]  /*0fe0*/  FMUL.FTZ R97, R179, R97 ;  /* 0x00000061b3617220 */ /* 0x000fe20000410000 */
[----:B0-----:R-:W-:-:S02]  /*0ff0*/  PRMT R160, R99, 0x7632, R160 ;  /* 0x0000763263a07816 */ /* 0x001fc400000000a0 */
[C---:B------:R-:W-:Y:S02]  /*1000*/  PRMT R100, R111.reuse, 0x7632, R100 ;  /* 0x000076326f647816 */ /* 0x040fe40000000064 */
[----:B-1----:R-:W-:Y:S01]  /*1010*/  SHF.L.U32 R162, R111, 0x10, RZ ;  /* 0x000000106fa27819 */ /* 0x002fe200000006ff */
[----:B------:R-:W-:Y:S01]  /*1020*/  FADD.FTZ R161, -R218, R114 ;  /* 0x00000072daa17221 */ /* 0x000fe20000010100 */
[----:B------:R-:W-:Y:S01]  /*1030*/  FADD.FTZ R114, RZ, R98 ;  /* 0x00000062ff727221 */ /* 0x000fe20000010000 */
[----:B------:R-:W-:Y:S01]  /*1040*/  SHF.L.U32 R216, R99, 0x10, RZ ;  /* 0x0000001063d87819 */ /* 0x000fe200000006ff */
[----:B------:R-:W-:Y:S01]  /*1050*/  FFMA.FTZ R111, R81, R98, RZ ;  /* 0x00000062516f7223 */ /* 0x000fe200000100ff */
[----:B------:R-:W-:Y:S01]  /*1060*/  PRMT R212, R86, 0x7632, R212 ;  /* 0x0000763256d47816 */ /* 0x000fe200000000d4 */
[----:B------:R-:W-:Y:S01]  /*1070*/  FADD.FTZ R213, -R218, R95 ;  /* 0x0000005fdad57221 */ /* 0x000fe20000010100 */
[----:B------:R-:W-:Y:S02]  /*1080*/  SHF.L.U32 R239, R86, 0x10, RZ ;  /* 0x0000001056ef7819 */ /* 0x000fe400000006ff */
[----:B------:R-:W-:-:S02]  /*1090*/  PRMT R84, R96, 0x7632, R84 ;  /* 0x0000763260547816 */ /* 0x000fc40000000054 */
[----:B------:R-:W-:Y:S01]  /*10a0*/  SHF.L.U32 R206, R96, 0x10, RZ ;  /* 0x0000001060ce7819 */ /* 0x000fe200000006ff */
[----:B------:R-:W-:Y:S01]  /*10b0*/  FMUL.FTZ R96, R168, R235 ;  /* 0x000000eba8607220 */ /* 0x000fe20000410000 */
[----:B------:R-:W-:Y:S01]  /*10c0*/  SHF.L.U32 R99, R82, 0x10, RZ ;  /* 0x0000001052637819 */ /* 0x000fe200000006ff */
[----:B------:R-:W-:Y:S01]  /*10d0*/  FMUL.FTZ R95, R143, R210 ;  /* 0x000000d28f5f7220 */ /* 0x000fe20000410000 */
[C---:B------:R-:W-:Y:S01]  /*10e0*/  PRMT R86, R87.reuse, 0x7632, R86 ;  /* 0x0000763257567816 */ /* 0x040fe20000000056 */
[----:B------:R-:W-:Y:S01]  /*10f0*/  FADD.FTZ R114, R114, R97 ;  /* 0x0000006172727221 */ /* 0x000fe20000010000 */
[----:B------:R-:W-:Y:S01]  /*1100*/  SHF.L.U32 R214, R87, 0x10, RZ ;  /* 0x0000001057d67819 */ /* 0x000fe200000006ff */
[----:B------:R-:W-:Y:S01]  /*1110*/  FADD.FTZ R87, -R218, R94 ;  /* 0x0000005eda577221 */ /* 0x000fe20000010100 */
[----:B------:R-:W-:Y:S01]  /*1120*/  FMUL.FTZ R94, R168, R233 ;  /* 0x000000e9a85e7220 */ /* 0x000fe20000410000 */
[----:B------:R-:W-:Y:S01]  /*1130*/  FFMA.FTZ R111, R92, R97, R111 ;  /* 0x000000615c6f7223 */ /* 0x000fe2000001006f */
[C---:B------:R-:W-:Y:S01]  /*1140*/  FADD.FTZ R211, -R218.reuse, R104 ;  /* 0x00000068dad37221 */ /* 0x040fe20000010100 */
[----:B------:R-:W-:Y:S01]  /*1150*/  FADD.FTZ R215, -R218, R103 ;  /* 0x00000067dad77221 */ /* 0x000fe20000010100 */
[-C--:B------:R-:W-:Y:S01]  /*1160*/  FFMA.FTZ R135, R96, R99.reuse, R135 ;  /* 0x0000006360877223 */ /* 0x080fe20000010087 */
[----:B------:R-:W-:Y:S01]  /*1170*/  FADD.FTZ R134, R99, R134 ;  /* 0x0000008663867221 */ /* 0x000fe20000010000 */
[----:B------:R-:W-:Y:S01]  /*1180*/  FADD.FTZ R103, -R218, R113 ;  /* 0x00000071da677221 */ /* 0x000fe20000010100 */
[----:B------:R-:W-:Y:S01]  /*1190*/  FMUL.FTZ R99, R180, R99 ;  /* 0x00000063b4637220 */ /* 0x000fe20000410000 */
[----:B------:R-:W-:Y:S01]  /*11a0*/  FADD.FTZ R114, R114, R95 ;  /* 0x0000005f72727221 */ /* 0x000fe20000010000 */
[----:B------:R-:W-:Y:S01]  /*11b0*/  FADD.FTZ R237, -R218, R88 ;  /* 0x00000058daed7221 */ /* 0x000fe20000010100 */
[----:B------:R-:W-:Y:S01]  /*11c0*/  PRMT R158, R108, 0x7632, R158 ;  /* 0x000076326c9e7816 */ /* 0x000fe2000000009e */
[----:B------:R-:W-:Y:S01]  /*11d0*/  FFMA.FTZ R113, R94, R95, R111 ;  /* 0x0000005f5e717223 */ /* 0x000fe2000001006f */
[----:B------:R-:W-:Y:S01]  /*11e0*/  SHF.L.U32 R163, R108, 0x10, RZ ;  /* 0x000000106ca37819 */ /* 0x000fe200000006ff */
[--C-:B------:R-:W-:Y:S01]  /*11f0*/  FADD.FTZ R221, -R218, R106.reuse ;  /* 0x0000006adadd7221 */ /* 0x100fe20000010100 */
[----:B------:R-:W-:Y:S01]  /*1200*/  FMUL.FTZ R108, R168, R211 ;  /* 0x000000d3a86c7220 */ /* 0x000fe20000410000 */
[----:B------:R-:W-:Y:S01]  /*1210*/  FADD.FTZ R91, -R218, R91 ;  /* 0x0000005bda5b7221 */ /* 0x000fe20000010100 */
[----:B------:R-:W-:Y:S01]  /*1220*/  PRMT R106, R109, 0x7632, R106 ;  /* 0x000076326d6a7816 */ /* 0x000fe2000000006a */
[----:B------:R-:W-:Y:S01]  /*1230*/  FADD.FTZ R140, R83, R140 ;  /* 0x0000008c538c7221 */ /* 0x000fe20000010000 */
[----:B------:R-:W-:Y:S01]  /*1240*/  FFMA.FTZ R178, R81, R83, R178 ;  /* 0x0000005351b27223 */ /* 0x000fe200000100b2 */
[----:B------:R-:W-:Y:S01]  /*1250*/  SHF.L.U32 R212, R212, 0x10, RZ ;  /* 0x00000010d4d47819 */ /* 0x000fe200000006ff */
[----:B------:R-:W-:Y:S01]  /*1260*/  FMUL.FTZ R83, R144, R239 ;  /* 0x000000ef90537220 */ /* 0x000fe20000410000 */
[----:B------:R-:W-:Y:S01]  /*1270*/  FADD.FTZ R114, R114, R99 ;  /* 0x0000006372727221 */ /* 0x000fe20000010000 */
[----:B------:R-:W-:Y:S01]  /*1280*/  FADD.FTZ R241, -R218, R89 ;  /* 0x00000059daf17221 */ /* 0x000fe20000010100 */
[----:B------:R-:W-:Y:S01]  /*1290*/  FMUL.FTZ R80, R168, R237 ;  /* 0x000000eda8507220 */ /* 0x000fe20000410000 */
[----:B------:R-:W-:Y:S01]  /*12a0*/  FFMA.FTZ R113, R96, R99, R113 ;  /* 0x0000006360717223 */ /* 0x000fe20000010071 */
[----:B------:R-:W-:Y:S01]  /*12b0*/  FADD.FTZ R89, -R218, R90 ;  /* 0x0000005ada597221 */ /* 0x000fe20000010100 */
[----:B------:R-:W-:Y:S01]  /*12c0*/  FADD.FTZ R40, R163, R40 ;  /* 0x00000028a3287221 */ /* 0x000fe20000010000 */
[-C--:B------:R-:W-:Y:S01]  /*12d0*/  FFMA.FTZ R39, R108, R163.reuse, R39 ;  /* 0x000000a36c277223 */ /* 0x080fe20000010027 */
[----:B------:R-:W-:Y:S01]  /*12e0*/  FMUL.FTZ R111, R150, R163 ;  /* 0x000000a3966f7220 */ /* 0x000fe20000410000 */
[----:B------:R-:W-:Y:S01]  /*12f0*/  FMUL.FTZ R90, R168, R91 ;  /* 0x0000005ba85a7220 */ /* 0x000fe20000410000 */
[----:B------:R-:W-:Y:S01]  /*1300*/  SHF.L.U32 R163, R106, 0x10, RZ ;  /* 0x000000106aa37819 */ /* 0x000fe200000006ff */
[----:B------:R-:W-:Y:S01]  /*1310*/  FMUL.FTZ R91, R181, R212 ;  /* 0x000000d4b55b7220 */ /* 0x000fe20000410000 */
[----:B------:R-:W-:Y:S01]  /*1320*/  FADD.FTZ R106, R114, R83 ;  /* 0x00000053726a7221 */ /* 0x000fe20000010000 */
[----:B------:R-:W-:Y:S01]  /*1330*/  FADD.FTZ R219, -R218, R93 ;  /* 0x0000005ddadb7221 */ /* 0x000fe20000010100 */
[----:B------:R-:W-:Y:S01]  /*1340*/  FMUL.FTZ R88, R168, R241 ;  /* 0x000000f1a8587220 */ /* 0x000fe20000410000 */
[----:B------:R-:W-:Y:S01]  /*1350*/  FFMA.FTZ R113, R80, R83, R113 ;  /* 0x0000005350717223 */ /* 0x000fe20000010071 */
[----:B------:R-:W-:Y:S01]  /*1360*/  SHF.L.U32 R93, R86, 0x10, RZ ;  /* 0x00000010565d7819 */ /* 0x000fe200000006ff */
[----:B------:R-:W-:Y:S01]  /*1370*/  FADD.FTZ R223, -R218, R107 ;  /* 0x0000006bdadf7221 */ /* 0x000fe20000010100 */
[C---:B------:R-:W-:Y:S01]  /*1380*/  FMUL.FTZ R82, R168.reuse, R89 ;  /* 0x00000059a8527220 */ /* 0x040fe20000410000 */
[----:B------:R-:W-:Y:S01]  /*1390*/  FMUL.FTZ R89, R145, R214 ;  /* 0x000000d691597220 */ /* 0x000fe20000410000 */
[----:B------:R-:W-:Y:S01]  /*13a0*/  FMUL.FTZ R107, R168, R227 ;  /* 0x000000e3a86b7220 */ /* 0x000fe20000410000 */
[----:B------:R-:W-:Y:S01]  /*13b0*/  FADD.FTZ R106, R106, R91 ;  /* 0x0000005b6a6a7221 */ /* 0x000fe20000010000 */
[----:B------:R-:W-:Y:S01]  /*13c0*/  FFMA.FTZ R113, R88, R91, R113 ;  /* 0x0000005b58717223 */ /* 0x000fe20000010071 */
[C---:B------:R-:W-:Y:S01]  /*13d0*/  FADD.FTZ R209, -R218.reuse, R101 ;  /* 0x00000065dad17221 */ /* 0x040fe20000010100 */
[C---:B------:R-:W-:Y:S01]  /*13e0*/  FADD.FTZ R225, -R218.reuse, R102 ;  /* 0x00000066dae17221 */ /* 0x040fe20000010100 */
[C---:B------:R-:W-:Y:S01]  /*13f0*/  FADD.FTZ R217, -R218.reuse, R105 ;  /* 0x00000069dad97221 */ /* 0x040fe20000010100 */
[----:B------:R-:W-:Y:S01]  /*1400*/  SHF.L.U32 R104, R109, 0x10, RZ ;  /* 0x000000106d687819 */ /* 0x000fe200000006ff */
[C---:B------:R-:W-:Y:S01]  /*1410*/  FADD.FTZ R159, -R218.reuse, R112 ;  /* 0x00000070da9f7221 */ /* 0x040fe20000010100 */
[----:B------:R-:W-:Y:S01]  /*1420*/  FADD.FTZ R101, -R218, R115 ;  /* 0x00000073da657221 */ /* 0x000fe20000010100 */
        /* <DEDUP_REMOVED lines=8> */
[----:B------:R-:W-:Y:S01]  /*14b0*/  FADD.FTZ R136, R210, R136 ;  /* 0x00000088d2887221 */ /* 0x000fe20000010000 */
[----:B------:R-:W-:Y:S01]  /*14c0*/  FFMA.FTZ R137, R94, R210, R137 ;  /* 0x000000d25e897223 */ /* 0x000fe20000010089 */
[----:B------:R-:W-:Y:S01]  /*14d0*/  FFMA.FTZ R171, R82, R89, R113 ;  /* 0x0000005952ab7223 */ /* 0x000fe20000010071 */
[----:B------:R-:W-:Y:S01]  /*14e0*/  SHF.L.U32 R210, R84, 0x10, RZ ;  /* 0x0000001054d27819 */ /* 0x000fe200000006ff */
[C---:B------:R-:W-:Y:S01]  /*14f0*/  FMUL.FTZ R219, R168.reuse, R219 ;  /* 0x000000dba8db7220 */ /* 0x040fe20000410000 */
[----:B------:R-:W-:Y:S01]  /*1500*/  FMUL.FTZ R113, R168, R159 ;  /* 0x0000009fa8717220 */ /* 0x000fe20000410000 */
[----:B------:R-:W-:Y:S01]  /*1510*/  FMUL.FTZ R84, R146, R206 ;  /* 0x000000ce92547220 */ /* 0x000fe20000410000 */
[----:B------:R-:W-:Y:S01]  /*1520*/  FADD.FTZ R28, R104, R28 ;  /* 0x0000001c681c7221 */ /* 0x000fe20000010000 */
[-C--:B------:R-:W-:Y:S01]  /*1530*/  FFMA.FTZ R124, R109, R104.reuse, R124 ;  /* 0x000000686d7c7223 */ /* 0x080fe2000001007c */
        /* <DEDUP_REMOVED lines=22> */
[----:B------:R-:W-:Y:S01]  /*16a0*/  SHF.L.U32 R170, R170, 0x10, RZ ;  /* 0x00000010aaaa7819 */ /* 0x000fe200000006ff */
[----:B------:R-:W-:Y:S01]  /*16b0*/  FMUL.FTZ R212, R168, R209 ;  /* 0x000000d1a8d47220 */ /* 0x000fe20000410000 */
[C---:B------:R-:W-:Y:S01]  /*16c0*/  SHF.L.U32 R105, R110.reuse, 0x10, RZ ;  /* 0x000000106e697819 */ /* 0x040fe200000006ff */
[----:B------:R-:W-:Y:S01]  /*16d0*/  FADD.FTZ R159, R159, R106 ;  /* 0x0000006a9f9f7221 */ /* 0x000fe20000010000 */
[----:B------:R-:W-:Y:S01]  /*16e0*/  PRMT R102, R110, 0x7632, R102 ;  /* 0x000076326e667816 */ /* 0x000fe20000000066 */
[----:B------:R-:W-:Y:S01]  /*16f0*/  FFMA.FTZ R104, R86, R106, R171 ;  /* 0x0000006a56687223 */ /* 0x000fe200000100ab */
[C---:B------:R-:W-:Y:S01]  /*1700*/  FMUL.FTZ R110, R168.reuse, R217 ;  /* 0x000000d9a86e7220 */ /* 0x040fe20000410000 */
[----:B------:R-:W-:Y:S01]  /*1710*/  FMUL.FTZ R213, R168, R225 ;  /* 0x000000e1a8d57220 */ /* 0x000fe20000410000 */
        /* <DEDUP_REMOVED lines=12> */
[----:B------:R-:W-:Y:S01]  /*17e0*/  FFMA.FTZ R45, R86, R204, R45 ;  /* 0x000000cc562d7223 */ /* 0x000fe2000001002d */
[----:B------:R-:W-:Y:S01]  /*17f0*/  FADD.FTZ R37, R204, R37 ;  /* 0x00000025cc257221 */ /* 0x000fe20000010000 */
[----:B------:R-:W-:Y:S01]  /*1800*/  FMUL.FTZ R216, R149, R216 ;  /* 0x000000d895d87220 */ /* 0x000fe20000410000 */
[----:B------:R-:W-:Y:S01]  /*1810*/  SHF.L.U32 R204, R100, 0x10, RZ ;  /* 0x0000001064cc7819 */ /* 0x000fe200000006ff */
[----:B------:R-:W-:Y:S01]  /*1820*/  FADD.FTZ R159, R170, R217 ;  /* 0x000000d9aa9f7221 */ /* 0x000fe20000010000 */
[----:B------:R-:W-:Y:S01]  /*1830*/  FFMA.FTZ R100, R212, R217, R105 ;  /* 0x000000d9d4647223 */ /* 0x000fe20000010069 */
[----:B------:R-:W-:Y:S01]  /*1840*/  FADD.FTZ R128, R214, R128 ;  /* 0x00000080d6807221 */ /* 0x000fe20000010000 */
[----:B------:R-:W-:Y:S01]  /*1850*/  FFMA.FTZ R129, R82, R214, R129 ;  /* 0x000000d652817223 */ /* 0x000fe20000010081 */
[----:B------:R-:W-:Y:S01]  /*1860*/  FMUL.FTZ R214, R186, R160 ;  /* 0x000000a0bad67220 */ /* 0x000fe20000410000 */
[----:B------:R-:W-:Y:S01]  /*1870*/  FADD.FTZ R159, R159, R216 ;  /* 0x000000d89f9f7221 */ /* 0x000fe20000010000 */
[----:B------:R-:W-:Y:S01]  /*1880*/  FMUL.FTZ R215, R168, R215 ;  /* 0x000000d7a8d77220 */ /* 0x000fe20000410000 */
[----:B------:R-:W-:-:S02]  /*1890*/  FFMA.FTZ R100, R213, R216, R100 ;  /* 0x000000d8d5647223 */ /* 0x000fc40000010064 */
[----:B------:R-:W-:Y:S02]  /*18a0*/  FADD.FTZ R104, R159, R214 ;  /* 0x000000d69f687221 */ /* 0x000fe40000010000 */
[----:B------:R-:W-:Y:S01]  /*18b0*/  FFMA.FTZ R105, R215, R214, R100 ;  /* 0x000000d6d7697223 */ /* 0x000fe20000010064 */
[-C--:B------:R-:W-:Y:S01]  /*18c0*/  FFMA.FTZ R117, R110, R115.reuse, R117 ;  /* 0x000000736e757223 */ /* 0x080fe20000010075 */
[----:B------:R-:W-:Y:S01]  /*18d0*/  FADD.FTZ R122, R115, R122 ;  /* 0x0000007a737a7221 */ /* 0x000fe20000010000 */
[----:B------:R-:W-:Y:S01]  /*18e0*/  FMUL.FTZ R115, R187, R115 ;  /* 0x00000073bb737220 */ /* 0x000fe20000410000 */
[----:B------:R-:W-:Y:S01]  /*18f0*/  FADD.FTZ R100, R104, R111 ;  /* 0x0000006f68647221 */ /* 0x000fe20000010000 */
[----:B------:R-:W-:Y:S01]  /*1900*/  FFMA.FTZ R105, R108, R111, R105 ;  /* 0x0000006f6c697223 */ /* 0x000fe20000010069 */
        /* <DEDUP_REMOVED lines=11> */
[C---:B------:R-:W-:Y:S01]  /*19c0*/  FFMA.FTZ R100, R112.reuse, R159, R103 ;  /* 0x0000009f70647223 */ /* 0x040fe20000010067 */
[----:B------:R-:W-:Y:S01]  /*19d0*/  FFMA.FTZ R121, R112, R163, R121 ;  /* 0x000000a370797223 */ /* 0x000fe20000010079 */
[----:B------:R-:W-:Y:S01]  /*19e0*/  FADD.FTZ R123, R163, R123 ;  /* 0x0000007ba37b7221 */ /* 0x000fe20000010000 */
        /* <DEDUP_REMOVED lines=42> */
.L_x_4015:
[----:B------:R-:W-:Y:S01]  /*1c90*/  ISETP.NE.U32.AND P1, PT, RZ, UR10, PT ;  /* 0x0000000aff007c0c */ /* 0x000fe2000bf25070 */
[----:B-1----:R-:W-:Y:S01]  /*1ca0*/  FADD.FTZ R101, R100, R101 ;  /* 0x0000006564657221 */ /* 0x002fe20000010000 */
[----:B--2---:R-:W-:Y:S01]  /*1cb0*/  FADD.FTZ R103, R102, R103 ;  /* 0x0000006766677221 */ /* 0x004fe20000010000 */
[----:B------:R-:W-:Y:S02]  /*1cc0*/  ISETP.NE.U32.AND P2, PT, R156, RZ, PT ;  /* 0x000000ff9c00720c */ /* 0x000fe40003f45070 */
[----:B------:R-:W-:Y:S01]  /*1cd0*/  ISETP.NE.AND.EX P1, PT, RZ, UR11, PT, P1 ;  /* 0x0000000bff007c0c */ /* 0x000fe2000bf25310 */
[----:B------:R-:W-:Y:S01]  /*1ce0*/  FMUL.FTZ R101, R101, UR9 ;  /* 0x0000000965657c20 */ /* 0x000fe20008410000 */
[----:B------:R-:W-:Y:S01]  /*1cf0*/  FMUL.FTZ R156, R103, UR9 ;  /* 0x00000009679c7c20 */ /* 0x000fe20008410000 */
[----:B------:R-:W-:Y:S01]  /*1d00*/  ISETP.NE.AND.EX P2, PT, R157, RZ, PT, P2 ;  /* 0x000000ff9d00720c */ /* 0x000fe20003f45320 */
[----:B0-----:R-:W0:Y:S01]  /*1d10*/  LDC.64 R102, c[0x0][0x2f8] ;  /* 0x0000be00ff667b82 */ /* 0x001e220000000a00 */
[----:B------:R-:W-:-:S02]  /*1d20*/  ISETP.NE.U32.AND P3, PT, RZ, UR10, PT ;  /* 0x0000000aff007c0c */ /* 0x000fc4000bf65070 */
[----:B------:R-:W-:Y:S02]  /*1d30*/  FSEL R209, R101, RZ, !P4 ;  /* 0x000000ff65d17208 */ /* 0x000fe40006000000 */
[----:B------:R-:W-:-:S03]  /*1d40*/  ISETP.NE.AND.EX P3, PT, RZ, UR11, PT, P3 ;  /* 0x0000000bff007c0c */ /* 0x000fc6000bf65330 */
[----:B------:R-:W1:Y:S01]  /*1d50*/  LDC.64 R100, c[0x0][0x220] ;  /* 0x00008800ff647b82 */ /* 0x000e620000000a00 */
[-CC-:B------:R-:W-:Y:S01]  /*1d60*/  FFMA.FTZ R81, R81, R156.reuse, R209.reuse ;  /* 0x0000009c51517223 */ /* 0x180fe200000100d1 */
[-CC-:B------:R-:W-:Y:S01]  /*1d70*/  FFMA.FTZ R92, R92, R156.reuse, R209.reuse ;  /* 0x0000009c5c5c7223 */ /* 0x180fe200000100d1 */
[-CC-:B------:R-:W-:Y:S01]  /*1d80*/  FFMA.FTZ R94, R94, R156.reuse, R209.reuse ;  /* 0x0000009c5e5e7223 */ /* 0x180fe200000100d1 */
[-CC-:B------:R-:W-:Y:S01]  /*1d90*/  FFMA.FTZ R96, R96, R156.reuse, R209.reuse ;  /* 0x0000009c60607223 */ /* 0x180fe200000100d1 */
[-CC-:B------:R-:W-:Y:S01]  /*1da0*/  FFMA.FTZ R80, R80, R156.reuse, R209.reuse ;  /* 0x0000009c50507223 */ /* 0x180fe200000100d1 */
[-CC-:B------:R-:W-:Y:S01]  /*1db0*/  FFMA.FTZ R88, R88, R156.reuse, R209.reuse ;  /* 0x0000009c58587223 */ /* 0x180fe200000100d1 */
[-CC-:B------:R-:W-:Y:S01]  /*1dc0*/  FFMA.FTZ R82, R82, R156.reuse, R209.reuse ;  /* 0x0000009c52527223 */ /* 0x180fe200000100d1 */
[----:B------:R-:W2:Y:S01]  /*1dd0*/  @P1 LDC.64 R104, c[0x0][0x308] ;  /* 0x0000c200ff681b82 */ /* 0x000ea20000000a00 */
[-C--:B------:R-:W-:Y:S01]  /*1de0*/  FFMA.FTZ R90, R90, R156.reuse, R209 ;  /* 0x0000009c5a5a7223 */ /* 0x080fe200000100d1 */
        /* <DEDUP_REMOVED lines=12> */
[----:B------:R-:W-:Y:S01]  /*1eb0*/  FFMA.FTZ R225, R85, R156, R209 ;  /* 0x0000009c55e17223 */ /* 0x000fe200000100d1 */
[C---:B------:R-:W-:Y:S01]  /*1ec0*/  FMUL.FTZ R85, R168.reuse, R221 ;  /* 0x000000dda8557220 */ /* 0x040fe20000410000 */
[C---:B------:R-:W-:Y:S01]  /*1ed0*/  FMUL.FTZ R94, R168.reuse, R91 ;  /* 0x0000005ba85e7220 */ /* 0x040fe20000410000 */
[C---:B------:R-:W-:Y:S01]  /*1ee0*/  FMUL.FTZ R223, R168.reuse, R223 ;  /* 0x000000dfa8df7220 */ /* 0x040fe20000410000 */
[----:B------:R-:W-:Y:S01]  /*1ef0*/  FMUL.FTZ R224, R168, R93 ;  /* 0x0000005da8e07220 */ /* 0x000fe20000410000 */
[----:B-----5:R-:W-:Y:S01]  /*1f00*/  @P2 FADD.FTZ R89, R48, R89 ;  /* 0x0000005930592221 */ /* 0x020fe20000010000 */
        /* <DEDUP_REMOVED lines=11> */
[----:B-1----:R-:W-:-:S04]  /*1fc0*/  IMAD.WIDE.U32 R80, R207, 0x10, R100 ;  /* 0x00000010cf507825 */ /* 0x002fc800078e0064 */
[-C--:B------:R-:W-:Y:S01]  /*1fd0*/  FMUL.FTZ R221, R85, R169.reuse ;  /* 0x000000a955dd7220 */ /* 0x080fe20000410000 */
[-C--:B------:R-:W-:Y:S01]  /*1fe0*/  FMUL.FTZ R222, R94, R169.reuse ;  /* 0x000000a95ede7220 */ /* 0x080fe20000410000 */
[----:B------:R-:W-:Y:S01]  /*1ff0*/  FMUL.FTZ R220, R224, R169 ;  /* 0x000000a9e0dc7220 */ /* 0x000fe20000410000 */
[----:B--2---:R-:W-:Y:S01]  /*2000*/  @P1 IMAD.WIDE.U32 R104, R207, 0x20, R104 ;  /* 0x00000020cf681825 */ /* 0x004fe200078e0068 */
[----:B------:R-:W-:-:S03]  /*2010*/  SEL R91, R92, R75, P3 ;  /* 0x0000004b5c5b7207 */ /* 0x000fc60001800000 */
[----:B------:R-:W-:Y:S01]  /*2020*/  FMUL.FTZ R96, R154, R157 ;  /* 0x0000009d9a607220 */ /* 0x000fe20000410000 */
[----:B------:R-:W-:Y:S01]  /*2030*/  FMUL.FTZ R83, R191, R204 ;  /* 0x000000ccbf537220 */ /* 0x000fe20000410000 */
[----:B0-----:R-:W-:-:S04]  /*2040*/  IMAD.WIDE.U32 R102, R207, 0x10, R102 ;  /* 0x00000010cf667825 */ /* 0x001fc800078e0066 */
[----:B------:R-:W-:Y:S01]  /*2050*/  FMUL.FTZ R207, R223, R169 ;  /* 0x000000a9dfcf7220 */ /* 0x000fe20000410000 */
[----:B------:R-:W-:Y:S01]  /*2060*/  FMUL.FTZ R97, R155, R211 ;  /* 0x000000d39b617220 */ /* 0x000fe20000410000 */
[----:B------:R-:W-:Y:S01]  /*2070*/  FMUL.FTZ R82, R192, R206 ;  /* 0x000000cec0527220 */ /* 0x000fe20000410000 */
[----:B------:R-:W-:Y:S01]  /*2080*/  SEL R92, R85, R76, P3 ;  /* 0x0000004c555c7207 */ /* 0x000fe20001800000 */
[----:B------:R-:W-:Y:S01]  /*2090*/  FMUL.FTZ R98, R164, R221 ;  /* 0x000000dda4627220 */ /* 0x000fe20000410000 */
[----:B------:R-:W-:Y:S01]  /*20a0*/  FMUL.FTZ R85, R193, R222 ;  /* 0x000000dec1557220 */ /* 0x000fe20000410000 */
[----:B------:R-:W-:Y:S01]  /*20b0*/  FMUL.FTZ R99, R165, R207 ;  /* 0x000000cfa5637220 */ /* 0x000fe20000410000 */
[----:B------:R-:W-:Y:S01]  /*20c0*/  FMUL.FTZ R226, R194, R220 ;  /* 0x000000dcc2e27220 */ /* 0x000fe20000410000 */
[----:B------:R-:W-:Y:S02]  /*20d0*/  SEL R88, R89, R72, P3 ;  /* 0x0000004859587207 */ /* 0x000fe40001800000 */
[----:B------:R-:W-:Y:S01]  /*20e0*/  SEL R89, R90, R73, P3 ;  /* 0x000000495a597207 */ /* 0x000fe20001800000 */
[----:B------:R-:W-:Y:S01]  /*20f0*/  FADD.FTZ R225, R84, -R225 ;  /* 0x800000e154e17221 */ /* 0x000fe20000010000 */
[----:B------:R-:W-:-:S02]  /*2100*/  F2FP.BF16.F32.PACK_AB R96, R83, R96 ;  /* 0x000000605360723e */ /* 0x000fc400000010ff */
[----:B------:R-:W-:Y:S02]  /*2110*/  F2FP.BF16.F32.PACK_AB R97, R82, R97 ;  /* 0x000000615261723e */ /* 0x000fe400000010ff */
[----:B------:R-:W-:Y:S01]  /*2120*/  SEL R90, R95, R74, P3 ;  /* 0x0000004a5f5a7207 */ /* 0x000fe20001800000 */
[----:B------:R-:W2:Y:S01]  /*2130*/  LDG.E.128 R80, desc[UR4][R80.64] ;  /* 0x0000000450507981 */ /* 0x000ea2000c1e1d00 */
[----:B------:R-:W-:Y:S01]  /*2140*/  SEL R93, R94, R77, P3 ;  /* 0x0000004d5e5d7207 */ /* 0x000fe20001800000 */
[--C-:B------:R-:W-:Y:S01]  /*2150*/  FFMA.FTZ R227, R86, R156, R209.reuse ;  /* 0x0000009c56e37223 */ /* 0x100fe200000100d1 */
[----:B------:R-:W-:Y:S01]  /*2160*/  SEL R94, R223, R78, P3 ;  /* 0x0000004edf5e7207 */ /* 0x000fe20001800000 */
[----:B------:R0:W-:Y:S01]  /*2170*/  @P1 STG.E.128 desc[UR4][R104.64], R88 ;  /* 0x0000005868001986 */ /* 0x0001e2000c101d04 */
[----:B------:R-:W-:Y:S01]  /*2180*/  SEL R95, R224, R79, P3 ;  /* 0x0000004fe05f7207 */ /* 0x000fe20001800000 */
[----:B------:R-:W-:Y:S01]  /*2190*/  FFMA.FTZ R223, R87, R156, R209 ;  /* 0x0000009c57df7223 */ /* 0x000fe200000100d1 */
[----:B------:R-:W-:Y:S01]  /*21a0*/  F2FP.BF16.F32.PACK_AB R98, R85, R98 ;  /* 0x000000625562723e */ /* 0x000fe200000010ff */
[----:B------:R-:W-:Y:S01]  /*21b0*/  IMAD.WIDE.U32 R84, R205, 0x10, R100 ;  /* 0x00000010cd547825 */ /* 0x000fe200078e0064 */
[----:B------:R-:W-:Y:S01]  /*21c0*/  F2FP.BF16.F32.PACK_AB R99, R226, R99 ;  /* 0x00000063e263723e */ /* 0x000fe200000010ff */
[----:B------:R1:W-:Y:S02]  /*21d0*/  @P1 STG.E.128 desc[UR4][R104.64+0x10], R92 ;  /* 0x0000105c68001986 */ /* 0x0003e4000c101d04 */
[-CC-:B------:R-:W-:Y:S01]  /*21e0*/  FFMA.FTZ R107, R107, R156.reuse, R209.reuse ;  /* 0x0000009c6b6b7223 */ /* 0x180fe200000100d1 */
[-CC-:B------:R-:W-:Y:S01]  /*21f0*/  FFMA.FTZ R212, R212, R156.reuse, R209.reuse ;  /* 0x0000009cd4d47223 */ /* 0x180fe200000100d1 */
[-C--:B------:R-:W-:Y:S01]  /*2200*/  FFMA.FTZ R219, R219, R156.reuse, R209 ;  /* 0x0000009cdbdb7223 */ /* 0x080fe200000100d1 */
[----:B------:R3:W-:Y:S04]  /*2210*/  STG.E.128 desc[UR4][R102.64], R96 ;  /* 0x0000006066007986 */ /* 0x0007e8000c101d04 */
[----:B------:R-:W4:Y:S01]  /*2220*/  LDG.E.128 R84, desc[UR4][R84.64] ;  /* 0x0000000454547981 */ /* 0x000f22000c1e1d00 */
[----:B------:R-:W-:Y:S01]  /*2230*/  FADD.FTZ R217, R217, -R212 ;  /* 0x800000d4d9d97221 */ /* 0x000fe20000010000 */
[----:B------:R-:W-:Y:S01]  /*2240*/  FADD.FTZ R227, R106, -R227 ;  /* 0x800000e36ae37221 */ /* 0x000fe20000010000 */
[-C--:B------:R-:W-:Y:S01]  /*2250*/  FFMA.FTZ R213, R213, R156.reuse, R209 ;  /* 0x0000009cd5d57223 */ /* 0x080fe200000100d1 */
[----:B0-----:R-:W-:Y:S01]  /*2260*/  FADD.FTZ R89, R218, -R107 ;  /* 0x8000006bda597221 */ /* 0x001fe20000010000 */
[----:B------:R-:W-:Y:S01]  /*2270*/  FFMA.FTZ R215, R215, R156, R209 ;  /* 0x0000009cd7d77223 */ /* 0x000fe200000100d1 */
[----:B------:R-:W0:Y:S01]  /*2280*/  @P1 LDC.64 R106, c[0x0][0x308] ;  /* 0x0000c200ff6a1b82 */ /* 0x000e220000000a00 */
[----:B------:R-:W-:Y:S01]  /*2290*/  FADD.FTZ R219, R210, -R219 ;  /* 0x800000dbd2db7221 */ /* 0x000fe20000010000 */
[----:B------:R-:W-:Y:S01]  /*22a0*/  FADD.FTZ R223, R208, -R223 ;  /* 0x800000dfd0df7221 */ /* 0x000fe20000010000 */
[C---:B------:R-:W-:Y:S01]  /*22b0*/  FMUL.FTZ R225, R168.reuse, R225 ;  /* 0x000000e1a8e17220 */ /* 0x040fe20000410000 */
[C---:B-1----:R-:W-:Y:S01]  /*22c0*/  FMUL.FTZ R93, R168.reuse, R89 ;  /* 0x00000059a85d7220 */ /* 0x042fe20000410000 */
[----:B------:R-:W-:Y:S01]  /*22d0*/  FMUL.FTZ R94, R168, R217 ;  /* 0x000000d9a85e7220 */ /* 0x000fe20000410000 */
[----:B------:R-:W-:Y:S01]  /*22e0*/  FADD.FTZ R95, R216, -R213 ;  /* 0x800000d5d85f7221 */ /* 0x000fe20000010000 */
[----:B------:R-:W-:Y:S01]  /*22f0*/  FMUL.FTZ R90, R168, R219 ;  /* 0x000000dba85a7220 */ /* 0x000fe20000410000 */
[----:B---3--:R-:W-:Y:S01]  /*2300*/  FADD.FTZ R99, R214, -R215 ;  /* 0x800000d7d6637221 */ /* 0x008fe20000010000 */
[C---:B------:R-:W-:Y:S01]  /*2310*/  FMUL.FTZ R223, R168.reuse, R223 ;  /* 0x000000dfa8df7220 */ /* 0x040fe20000410000 */
[----:B------:R-:W-:Y:S01]  /*2320*/  FMUL.FTZ R92, R168, R227 ;  /* 0x000000e3a85c7220 */ /* 0x000fe20000410000 */
[----:B------:R-:W-:Y:S01]  /*2330*/  @P2 FADD.FTZ R93, R60, R93 ;  /* 0x0000005d3c5d2221 */ /* 0x000fe20000010000 */
[----:B------:R-:W-:Y:S01]  /*2340*/  @P2 FADD.FTZ R94, R61, R94 ;  /* 0x0000005e3d5e2221 */ /* 0x000fe20000010000 */
[C---:B------:R-:W-:Y:S01]  /*2350*/  FMUL.FTZ R95, R168.reuse, R95 ;  /* 0x0000005fa85f7220 */ /* 0x040fe20000410000 */
[----:B------:R-:W-:Y:S01]  /*2360*/  FMUL.FTZ R102, R168, R99 ;  /* 0x00000063a8667220 */ /* 0x000fe20000410000 */
[----:B------:R-:W-:Y:S01]  /*2370*/  @P2 FADD.FTZ R225, R56, R225 ;  /* 0x000000e138e12221 */ /* 0x000fe20000010000 */
[----:B------:R-:W-:Y:S01]  /*2380*/  @P2 FADD.FTZ R90, R57, R90 ;  /* 0x0000005a395a2221 */ /* 0x000fe20000010000 */
[----:B------:R-:W-:Y:S01]  /*2390*/  @P2 FADD.FTZ R223, R58, R223 ;  /* 0x000000df3adf2221 */ /* 0x000fe20000010000 */
[----:B------:R-:W-:Y:S01]  /*23a0*/  @P2 FADD.FTZ R92, R59, R92 ;  /* 0x0000005c3b5c2221 */ /* 0x000fe20000010000 */
[-C--:B------:R-:W-:Y:S01]  /*23b0*/  FMUL.FTZ R213, R93, R169.reuse ;  /* 0x000000a95dd57220 */ /* 0x080fe20000410000 */
[-C--:B------:R-:W-:Y:S01]  /*23c0*/  FMUL.FTZ R214, R94, R169.reuse ;  /* 0x000000a95ed67220 */ /* 0x080fe20000410000 */
[----:B------:R-:W-:Y:S01]  /*23d0*/  @P2 FADD.FTZ R95, R62, R95 ;  /* 0x0000005f3e5f2221 */ /* 0x000fe20000010000 */
[----:B------:R-:W-:Y:S01]  /*23e0*/  @P2 FADD.FTZ R102, R63, R102 ;  /* 0x000000663f662221 */ /* 0x000fe20000010000 */
[-C--:B------:R-:W-:Y:S01]  /*23f0*/  FMUL.FTZ R217, R225, R169.reuse ;  /* 0x000000a9e1d97220 */ /* 0x080fe20000410000 */
[-C--:B------:R-:W-:Y:S01]  /*2400*/  FMUL.FTZ R210, R90, R169.reuse ;  /* 0x000000a95ad27220 */ /* 0x080fe20000410000 */
[-C--:B------:R-:W-:Y:S01]  /*2410*/  FMUL.FTZ R215, R223, R169.reuse ;  /* 0x000000a9dfd77220 */ /* 0x080fe20000410000 */
[----:B------:R-:W-:Y:S01]  /*2420*/  FMUL.FTZ R212, R92, R169 ;  /* 0x000000a95cd47220 */ /* 0x000fe20000410000 */
[----:B------:R-:W-:Y:S01]  /*2430*/  FMUL.FTZ R98, R172, R213 ;  /* 0x000000d5ac627220 */ /* 0x000fe20000410000 */
[----:B------:R-:W-:Y:S01]  /*2440*/  FMUL.FTZ R91, R197, R214 ;  /* 0x000000d6c55b7220 */ /* 0x000fe20000410000 */
[-C--:B------:R-:W-:Y:S01]  /*2450*/  FMUL.FTZ R219, R95, R169.reuse ;  /* 0x000000a95fdb7220 */ /* 0x080fe20000410000 */
[----:B------:R-:W-:Y:S01]  /*2460*/  FMUL.FTZ R208, R102, R169 ;  /* 0x000000a966d07220 */ /* 0x000fe20000410000 */
[----:B------:R-:W-:Y:S01]  /*2470*/  FMUL.FTZ R96, R166, R217 ;  /* 0x000000d9a6607220 */ /* 0x000fe20000410000 */
[----:B------:R-:W-:Y:S01]  /*2480*/  FMUL.FTZ R89, R195, R210 ;  /* 0x000000d2c3597220 */ /* 0x000fe20000410000 */
[----:B------:R-:W-:Y:S01]  /*2490*/  FMUL.FTZ R97, R167, R215 ;  /* 0x000000d7a7617220 */ /* 0x000fe20000410000 */
[----:B------:R-:W-:Y:S01]  /*24a0*/  FMUL.FTZ R88, R196, R212 ;  /* 0x000000d4c4587220 */ /* 0x000fe20000410000 */
[----:B------:R-:W-:Y:S01]  /*24b0*/  F2FP.BF16.F32.PACK_AB R98, R91, R98 ;  /* 0x000000625b62723e */ /* 0x000fe200000010ff */
[----:B------:R-:W-:Y:S01]  /*24c0*/  FMUL.FTZ R99, R173, R219 ;  /* 0x000000dbad637220 */ /* 0x000fe20000410000 */
[----:B------:R-:W-:Y:S01]  /*24d0*/  SEL R91, R92, R75, P3 ;  /* 0x0000004b5c5b7207 */ /* 0x000fe20001800000 */
[----:B------:R-:W-:Y:S01]  /*24e0*/  FMUL.FTZ R216, R198, R208 ;  /* 0x000000d0c6d87220 */ /* 0x000fe20000410000 */
[C---:B------:R-:W-:Y:S01]  /*24f0*/  LEA R104, P5, R205.reuse, UR12, 0x4 ;  /* 0x0000000ccd687c11 */ /* 0x040fe2000f8a20ff */
[----:B0-----:R-:W-:Y:S01]  /*2500*/  @P1 IMAD.WIDE.U32 R106, R205, 0x20, R106 ;  /* 0x00000020cd6a1825 */ /* 0x001fe200078e006a */
[----:B------:R-:W-:-:S02]  /*2510*/  SEL R92, R93, R76, P3 ;  /* 0x0000004c5d5c7207 */ /* 0x000fc40001800000 */
[----:B------:R-:W-:Y:S01]  /*2520*/  F2FP.BF16.F32.PACK_AB R96, R89, R96 ;  /* 0x000000605960723e */ /* 0x000fe200000010ff */
[----:B------:R-:W-:Y:S01]  /*2530*/  IMAD.WIDE.U32 R100, R203, 0x10, R100 ;  /* 0x00000010cb647825 */ /* 0x000fe200078e0064 */
[----:B------:R-:W-:Y:S02]  /*2540*/  SEL R93, R94, R77, P3 ;  /* 0x0000004d5e5d7207 */ /* 0x000fe40001800000 */
[----:B------:R-:W-:Y:S02]  /*2550*/  F2FP.BF16.F32.PACK_AB R97, R88, R97 ;  /* 0x000000615861723e */ /* 0x000fe400000010ff */
[----:B------:R-:W-:Y:S02]  /*2560*/  SEL R89, R90, R73, P3 ;  /* 0x000000495a597207 */ /* 0x000fe40001800000 */
[----:B------:R-:W-:Y:S02]  /*2570*/  SEL R94, R95, R78, P3 ;  /* 0x0000004e5f5e7207 */ /* 0x000fe40001800000 */
[----:B------:R-:W-:-:S02]  /*2580*/  SEL R88, R225, R72, P3 ;  /* 0x00000048e1587207 */ /* 0x000fc40001800000 */
[----:B------:R-:W-:Y:S02]  /*2590*/  SEL R90, R223, R74, P3 ;  /* 0x0000004adf5a7207 */ /* 0x000fe40001800000 */
[----:B------:R-:W-:Y:S02]  /*25a0*/  SEL R95, R102, R79, P3 ;  /* 0x0000004f665f7207 */ /* 0x000fe40001800000 */
[----:B------:R-:W-:Y:S01]  /*25b0*/  LEA.HI.X R105, R205, UR13, RZ, 0x4, P5 ;  /* 0x0000000dcd697c11 */ /* 0x000fe2000a8f24ff */
[----:B------:R-:W-:Y:S01]  /*25c0*/  @P1 STG.E.128 desc[UR4][R106.64], R88 ;  /* 0x000000586a001986 */ /* 0x000fe2000c101d04 */
[----:B------:R-:W-:-:S03]  /*25d0*/  F2FP.BF16.F32.PACK_AB R99, R216, R99 ;  /* 0x00000063d863723e */ /* 0x000fc600000010ff */
[----:B------:R0:W-:Y:S04]  /*25e0*/  @P1 STG.E.128 desc[UR4][R106.64+0x10], R92 ;  /* 0x0000105c6a001986 */ /* 0x0001e8000c101d04 */
[----:B------:R1:W-:Y:S04]  /*25f0*/  STG.E.128 desc[UR4][R104.64], R96 ;  /* 0x0000006068007986 */ /* 0x0003e8000c101d04 */
[----:B------:R-:W3:Y:S01]  /*2600*/  LDG.E.128 R100, desc[UR4][R100.64] ;  /* 0x0000000464647981 */ /* 0x000ee2000c1e1d00 */
        /* <DEDUP_REMOVED lines=8> */
[C---:B------:R-:W-:Y:S01]  /*2690*/  FMUL.FTZ R111, R168.reuse, R111 ;  /* 0x0000006fa86f7220 */ /* 0x040fe20000410000 */
[C---:B0-----:R-:W-:Y:S01]  /*26a0*/  FMUL.FTZ R92, R168.reuse, R115 ;  /* 0x00000073a85c7220 */ /* 0x041fe20000410000 */
[C---:B------:R-:W-:Y:S01]  /*26b0*/  FMUL.FTZ R109, R168.reuse, R109 ;  /* 0x0000006da86d7220 */ /* 0x040fe20000410000 */
[----:B------:R-:W-:Y:S01]  /*26c0*/  FMUL.FTZ R94, R168, R159 ;  /* 0x0000009fa85e7220 */ /* 0x000fe20000410000 */
[----:B------:R-:W-:Y:S01]  /*26d0*/  @P2 FADD.FTZ R111, R64, R111 ;  /* 0x0000006f406f2221 */ /* 0x000fe20000010000 */
[----:B------:R-:W-:Y:S01]  /*26e0*/  @P2 FADD.FTZ R92, R65, R92 ;  /* 0x0000005c415c2221 */ /* 0x000fe20000010000 */
[----:B------:R-:W-:Y:S01]  /*26f0*/  @P2 FADD.FTZ R109, R66, R109 ;  /* 0x0000006d426d2221 */ /* 0x000fe20000010000 */
[----:B------:R-:W-:Y:S01]  /*2700*/  @P2 FADD.FTZ R94, R67, R94 ;  /* 0x0000005e435e2221 */ /* 0x000fe20000010000 */
[--C-:B------:R-:W-:Y:S01]  /*2710*/  FFMA.FTZ R113, R113, R156, R209.reuse ;  /* 0x0000009c71717223 */ /* 0x100fe200000100d1 */
[C---:B------:R-:W-:Y:S01]  /*2720*/  SEL R72, R111.reuse, R72, P3 ;  /* 0x000000486f487207 */ /* 0x040fe20001800000 */
[----:B------:R-:W-:Y:S01]  /*2730*/  FMUL.FTZ R111, R111, R169 ;  /* 0x000000a96f6f7220 */ /* 0x000fe20000410000 */
[C---:B------:R-:W-:Y:S01]  /*2740*/  SEL R73, R92.reuse, R73, P3 ;  /* 0x000000495c497207 */ /* 0x040fe20001800000 */
[----:B------:R-:W-:Y:S01]  /*2750*/  FMUL.FTZ R92, R92, R169 ;  /* 0x000000a95c5c7220 */ /* 0x000fe20000410000 */
[C---:B------:R-:W-:Y:S01]  /*2760*/  SEL R74, R109.reuse, R74, P3 ;  /* 0x0000004a6d4a7207 */ /* 0x040fe20001800000 */
[-CC-:B------:R-:W-:Y:S01]  /*2770*/  FFMA.FTZ R160, R160, R156.reuse, R209.reuse ;  /* 0x0000009ca0a07223 */ /* 0x180fe200000100d1 */
[C---:B------:R-:W-:Y:S01]  /*2780*/  SEL R75, R94.reuse, R75, P3 ;  /* 0x0000004b5e4b7207 */ /* 0x040fe20001800000 */
[-C--:B------:R-:W-:Y:S01]  /*2790*/  FMUL.FTZ R109, R109, R169.reuse ;  /* 0x000000a96d6d7220 */ /* 0x080fe20000410000 */
[----:B------:R-:W-:Y:S01]  /*27a0*/  FMUL.FTZ R94, R94, R169 ;  /* 0x000000a95e5e7220 */ /* 0x000fe20000410000 */
[-CC-:B------:R-:W-:Y:S01]  /*27b0*/  FFMA.FTZ R161, R161, R156.reuse, R209.reuse ;  /* 0x0000009ca1a17223 */ /* 0x180fe200000100d1 */
[----:B------:R-:W-:Y:S01]  /*27c0*/  FFMA.FTZ R156, R170, R156, R209 ;  /* 0x0000009caa9c7223 */ /* 0x000fe200000100d1 */
[----:B------:R-:W-:Y:S01]  /*27d0*/  FADD.FTZ R113, R158, -R113 ;  /* 0x800000719e717221 */ /* 0x000fe20000010000 */
[----:B------:R-:W-:Y:S01]  /*27e0*/  FADD.FTZ R163, R163, -R160 ;  /* 0x800000a0a3a37221 */ /* 0x000fe20000010000 */
[----:B------:R-:W-:Y:S01]  /*27f0*/  FADD.FTZ R161, R162, -R161 ;  /* 0x800000a1a2a17221 */ /* 0x000fe20000010000 */
[----:B------:R-:W-:Y:S01]  /*2800*/  FADD.FTZ R171, R171, -R156 ;  /* 0x8000009cabab7221 */ /* 0x000fe20000010000 */
[C---:B------:R-:W-:Y:S01]  /*2810*/  FMUL.FTZ R113, R168.reuse, R113 ;  /* 0x00000071a8717220 */ /* 0x040fe20000410000 */
[C---:B-1----:R-:W-:Y:S01]  /*2820*/  FMUL.FTZ R96, R168.reuse, R163 ;  /* 0x000000a3a8607220 */ /* 0x042fe20000410000 */
[C---:B------:R-:W-:Y:S01]  /*2830*/  FMUL.FTZ R161, R168.reuse, R161 ;  /* 0x000000a1a8a17220 */ /* 0x040fe20000410000 */
[----:B------:R-:W-:Y:S01]  /*2840*/  FMUL.FTZ R168, R168, R171 ;  /* 0x000000aba8a87220 */ /* 0x000fe20000410000 */
[----:B------:R-:W-:Y:S01]  /*2850*/  @P2 FADD.FTZ R113, R68, R113 ;  /* 0x0000007144712221 */ /* 0x000fe20000010000 */
[----:B------:R-:W-:Y:S01]  /*2860*/  @P2 FADD.FTZ R96, R69, R96 ;  /* 0x0000006045602221 */ /* 0x000fe20000010000 */
[----:B------:R-:W-:Y:S01]  /*2870*/  @P2 FADD.FTZ R161, R70, R161 ;  /* 0x000000a146a12221 */ /* 0x000fe20000010000 */
[----:B------:R-:W-:-:S02]  /*2880*/  @P2 FADD.FTZ R168, R71, R168 ;  /* 0x000000a847a82221 */ /* 0x000fc40000010000 */
[C---:B------:R-:W-:Y:S01]  /*2890*/  SEL R76, R113.reuse, R76, P3 ;  /* 0x0000004c714c7207 */ /* 0x040fe20001800000 */
[----:B------:R-:W-:Y:S01]  /*28a0*/  FMUL.FTZ R113, R113, R169 ;  /* 0x000000a971717220 */ /* 0x000fe20000410000 */
[C---:B------:R-:W-:Y:S01]  /*28b0*/  SEL R77, R96.reuse, R77, P3 ;  /* 0x0000004d604d7207 */ /* 0x040fe20001800000 */
[-C--:B------:R-:W-:Y:S01]  /*28c0*/  FMUL.FTZ R96, R96, R169.reuse ;  /* 0x000000a960607220 */ /* 0x080fe20000410000 */
[C---:B------:R-:W-:Y:S01]  /*28d0*/  SEL R78, R161.reuse, R78, P3 ;  /* 0x0000004ea14e7207 */ /* 0x040fe20001800000 */
[-C--:B------:R-:W-:Y:S01]  /*28e0*/  FMUL.FTZ R161, R161, R169.reuse ;  /* 0x000000a9a1a17220 */ /* 0x080fe20000410000 */
[C---:B------:R-:W-:Y:S01]  /*28f0*/  FMUL.FTZ R104, R168.reuse, R169 ;  /* 0x000000a9a8687220 */ /* 0x040fe20000410000 */
[----:B------:R-:W-:Y:S01]  /*2900*/  FMUL.FTZ R98, R201, R96 ;  /* 0x00000060c9627220 */ /* 0x000fe20000410000 */
[----:B------:R-:W-:Y:S02]  /*2910*/  SEL R79, R168, R79, P3 ;  /* 0x0000004fa84f7207 */ /* 0x000fe40001800000 */
[----:B------:R-:W-:Y:S01]  /*2920*/  FMUL.FTZ R106, R202, R104 ;  /* 0x00000068ca6a7220 */ /* 0x000fe20000410000 */
[----:B--2---:R-:W-:-:S02]  /*2930*/  PRMT R90, R82, 0x7632, R90 ;  /* 0x00007632525a7816 */ /* 0x004fc4000000005a */
[----:B------:R-:W-:Y:S02]  /*2940*/  PRMT R88, R80, 0x7632, R88 ;  /* 0x0000763250587816 */ /* 0x000fe40000000058 */
[C---:B------:R-:W-:Y:S02]  /*2950*/  PRMT R89, R81.reuse, 0x7632, R89 ;  /* 0x0000763251597816 */ /* 0x040fe40000000059 */
[----:B------:R-:W-:Y:S02]  /*2960*/  SHF.L.U32 R82, R82, 0x10, RZ ;  /* 0x0000001052527819 */ /* 0x000fe400000006ff */
[----:B------:R-:W-:Y:S02]  /*2970*/  SHF.L.U32 R80, R80, 0x10, RZ ;  /* 0x0000001050507819 */ /* 0x000fe400000006ff */
[----:B------:R-:W-:Y:S01]  /*2980*/  SHF.L.U32 R81, R81, 0x10, RZ ;  /* 0x0000001051517819 */ /* 0x000fe200000006ff */
[----:B------:R-:W-:Y:S01]  /*2990*/  FFMA.FTZ R20, R221, R82, R20 ;  /* 0x00000052dd147223 */ /* 0x000fe20000010014 */
[----:B------:R-:W-:Y:S01]  /*29a0*/  PRMT R91, R83, 0x7632, R91 ;  /* 0x00007632535b7816 */ /* 0x000fe2000000005b */
[----:B------:R-:W-:Y:S01]  /*29b0*/  FFMA.FTZ R24, R157, R80, R24 ;  /* 0x000000509d187223 */ /* 0x000fe20000010018 */
[----:B------:R-:W-:Y:S01]  /*29c0*/  SHF.L.U32 R83, R83, 0x10, RZ ;  /* 0x0000001053537819 */ /* 0x000fe200000006ff */
[----:B------:R-:W-:Y:S01]  /*29d0*/  FFMA.FTZ R22, R211, R81, R22 ;  /* 0x00000051d3167223 */ /* 0x000fe20000010016 */
[----:B------:R-:W-:-:S02]  /*29e0*/  SHF.L.U32 R88, R88, 0x10, RZ ;  /* 0x0000001058587819 */ /* 0x000fc400000006ff */
[----:B----4-:R-:W-:Y:S01]  /*29f0*/  PRMT R82, R86, 0x7632, R82 ;  /* 0x0000763256527816 */ /* 0x010fe20000000052 */
[----:B------:R-:W-:Y:S01]  /*2a00*/  FFMA.FTZ R18, R207, R83, R18 ;  /* 0x00000053cf127223 */ /* 0x000fe20000010012 */
[----:B------:R-:W-:Y:S01]  /*2a10*/  PRMT R80, R84, 0x7632, R80 ;  /* 0x0000763254507816 */ /* 0x000fe20000000050 */
[----:B------:R-:W-:Y:S01]  /*2a20*/  FFMA.FTZ R25, R204, R88, R25 ;  /* 0x00000058cc197223 */ /* 0x000fe20000010019 */
[----:B------:R-:W-:Y:S02]  /*2a30*/  PRMT R81, R85, 0x7632, R81 ;  /* 0x0000763255517816 */ /* 0x000fe40000000051 */
        /* <DEDUP_REMOVED lines=8> */
[----:B------:R-:W0:Y:S01]  /*2ac0*/  @P1 LDC.64 R82, c[0x0][0x308] ;  /* 0x0000c200ff521b82 */ /* 0x000e220000000a00 */
[----:B------:R-:W-:Y:S01]  /*2ad0*/  FFMA.FTZ R16, R217, R84, R16 ;  /* 0x00000054d9107223 */ /* 0x000fe20000010010 */
[----:B------:R-:W-:Y:S01]  /*2ae0*/  FMUL.FTZ R80, R174, R111 ;  /* 0x0000006fae507220 */ /* 0x000fe20000410000 */
[----:B------:R-:W-:Y:S01]  /*2af0*/  FFMA.FTZ R14, R215, R85, R14 ;  /* 0x00000055d70e7223 */ /* 0x000fe2000001000e */
[----:B------:R-:W-:Y:S01]  /*2b00*/  FMUL.FTZ R81, R199, R92 ;  /* 0x0000005cc7517220 */ /* 0x000fe20000410000 */
[----:B------:R-:W-:Y:S01]  /*2b10*/  FMUL.FTZ R84, R175, R109 ;  /* 0x0000006daf547220 */ /* 0x000fe20000410000 */
[----:B------:R-:W-:Y:S01]  /*2b20*/  FMUL.FTZ R85, R200, R94 ;  /* 0x0000005ec8557220 */ /* 0x000fe20000410000 */
[----:B------:R-:W-:-:S02]  /*2b30*/  PRMT R88, R87, 0x7632, R88 ;  /* 0x0000763257587816 */ /* 0x000fc40000000058 */
[----:B------:R-:W-:Y:S02]  /*2b40*/  F2FP.BF16.F32.PACK_AB R80, R81, R80 ;  /* 0x000000505150723e */ /* 0x000fe400000010ff */
[----:B------:R-:W-:Y:S02]  /*2b50*/  F2FP.BF16.F32.PACK_AB R81, R85, R84 ;  /* 0x000000545551723e */ /* 0x000fe400000010ff */
[----:B------:R-:W1:Y:S01]  /*2b60*/  LDC.64 R84, c[0x0][0x210] ;  /* 0x00008400ff547b82 */ /* 0x000e620000000a00 */
[----:B------:R-:W-:Y:S02]  /*2b70*/  SHF.L.U32 R87, R87, 0x10, RZ ;  /* 0x0000001057577819 */ /* 0x000fe400000006ff */
[----:B------:R-:W-:Y:S02]  /*2b80*/  SHF.L.U32 R91, R91, 0x10, RZ ;  /* 0x000000105b5b7819 */ /* 0x000fe400000006ff */
[----:B------:R-:W-:Y:S01]  /*2b90*/  SHF.L.U32 R86, R86, 0x10, RZ ;  /* 0x0000001056567819 */ /* 0x000fe200000006ff */
[----:B------:R-:W-:Y:S01]  /*2ba0*/  FFMA.FTZ R10, R219, R87, R10 ;  /* 0x00000057db0a7223 */ /* 0x000fe2000001000a */
[----:B------:R-:W-:Y:S01]  /*2bb0*/  SHF.L.U32 R90, R90, 0x10, RZ ;  /* 0x000000105a5a7819 */ /* 0x000fe200000006ff */
[----:B------:R-:W-:Y:S01]  /*2bc0*/  FFMA.FTZ R19, R220, R91, R19 ;  /* 0x0000005bdc137223 */ /* 0x000fe20000010013 */
[----:B------:R-:W-:Y:S01]  /*2bd0*/  SHF.L.U32 R89, R89, 0x10, RZ ;  /* 0x0000001059597819 */ /* 0x000fe200000006ff */
[----:B------:R-:W-:Y:S01]  /*2be0*/  FMUL.FTZ R87, R176, R113 ;  /* 0x00000071b0577220 */ /* 0x000fe20000410000 */
[----:B------:R-:W-:Y:S01]  /*2bf0*/  FFMA.FTZ R12, R213, R86, R12 ;  /* 0x00000056d50c7223 */ /* 0x000fe2000001000c */
[----:B------:R-:W-:Y:S01]  /*2c00*/  FMUL.FTZ R91, R177, R161 ;  /* 0x000000a1b15b7220 */ /* 0x000fe20000410000 */
[----:B------:R-:W-:Y:S01]  /*2c10*/  FFMA.FTZ R21, R222, R90, R21 ;  /* 0x0000005ade157223 */ /* 0x000fe20000010015 */
[C---:B------:R-:W-:Y:S01]  /*2c20*/  LEA R86, P2, R203.reuse, UR12, 0x4 ;  /* 0x0000000ccb567c11 */ /* 0x040fe2000f8420ff */
[----:B------:R-:W-:Y:S01]  /*2c30*/  FFMA.FTZ R23, R206, R89, R23 ;  /* 0x00000059ce177223 */ /* 0x000fe20000010017 */
[----:B------:R-:W-:Y:S01]  /*2c40*/  SHF.L.U32 R90, R88, 0x10, RZ ;  /* 0x00000010585a7819 */ /* 0x000fe200000006ff */
[----:B0-----:R-:W-:Y:S01]  /*2c50*/  @P1 IMAD.WIDE.U32 R88, R203, 0x20, R82 ;  /* 0x00000020cb581825 */ /* 0x001fe200078e0052 */
[----:B------:R-:W-:-:S02]  /*2c60*/  F2FP.BF16.F32.PACK_AB R82, R98, R87 ;  /* 0x000000576252723e */ /* 0x000fc400000010ff */
[----:B------:R-:W-:Y:S01]  /*2c70*/  LEA.HI.X R87, R203, UR13, RZ, 0x4, P2 ;  /* 0x0000000dcb577c11 */ /* 0x000fe200090f24ff */
[----:B------:R-:W-:Y:S01]  /*2c80*/  FFMA.FTZ R11, R208, R90, R11 ;  /* 0x0000005ad00b7223 */ /* 0x000fe2000001000b */
[----:B------:R-:W-:Y:S01]  /*2c90*/  F2FP.BF16.F32.PACK_AB R83, R106, R91 ;  /* 0x0000005b6a53723e */ /* 0x000fe200000010ff */
[----:B------:R0:W-:Y:S01]  /*2ca0*/  @P1 STG.E.128 desc[UR4][R88.64], R72 ;  /* 0x0000004858001986 */ /* 0x0001e2000c101d04 */
[----:B-1----:R-:W-:-:S03]  /*2cb0*/  LEA R141, R84, R141, 0x2 ;  /* 0x0000008d548d7211 */ /* 0x002fc600078e10ff */
[----:B------:R0:W-:Y:S01]  /*2cc0*/  @P1 STG.E.128 desc[UR4][R88.64+0x10], R76 ;  /* 0x0000104c58001986 */ /* 0x0001e2000c101d04 */
[----:B------:R-:W-:-:S03]  /*2cd0*/  ISETP.GE.AND P1, PT, R141, R85, PT ;  /* 0x000000558d00720c */ /* 0x000fc60003f26270 */
[----:B------:R0:W-:Y:S01]  /*2ce0*/  STG.E.128 desc[UR4][R86.64], R80 ;  /* 0x0000005056007986 */ /* 0x0001e2000c101d04 */
[----:B---3--:R-:W-:Y:S02]  /*2cf0*/  PRMT R90, R100, 0x7632, R90 ;  /* 0x00007632645a7816 */ /* 0x008fe4000000005a */
        /* <DEDUP_REMOVED lines=18> */
[----:B------:R-:W-:Y:S01]  /*2e20*/  FFMA.FTZ R3, R104, R95, R3 ;  /* 0x0000005f68037223 */ /* 0x000fe20000010003 */
[----:B0-----:R-:W-:Y:S06]  /*2e30*/  @!P1 BRA `(.L_x_4003) ;  /* 0xffffffdc00409947 */ /* 0x001fec000383ffff */
[----:B------:R-:W-:Y:S05]  /*2e40*/  BSYNC B1 ;  /* 0x0000000000017941 */ /* 0x000fea0003800000 */
.L_x_4001:
        /* <DEDUP_REMOVED lines=59> */
.L_x_4000:
[----:B------:R-:W-:Y:S05]  /*3200*/  BSYNC B0 ;  /* 0x0000000000007941 */ /* 0x000fea0003800000 */
.L_x_3998:
        /* <DEDUP_REMOVED lines=15> */
[----:B------:R-:W-:Y:S04]  /*3300*/  STS.128 [R2+0x10], R60 ;  /* 0x0000103c02007388 */ /* 0x000fe80000000c00 */
[----:B------:R0:W-:Y:S04]  /*3310*/  STS.128 [R2+0x400], R68 ;  /* 0x0004004402007388 */ /* 0x0001e80000000c00 */
        /* <DEDUP_REMOVED lines=194> */
.L_x_4002:
        /* <DEDUP_REMOVED lines=8> */
.L_x_4005:
[----:B------:R-:W-:Y:S05]  /*3fc0*/  BSYNC B2 ;  /* 0x0000000000027941 */ /* 0x000fea0003800000 */
.L_x_4004:
        /* <DEDUP_REMOVED lines=8> */
.L_x_4006:
[----:B------:R-:W-:Y:S01]  /*4050*/  FADD.FTZ R101, R102, R101 ;  /* 0x0000006566657221 */ /* 0x000fe20000010000 */
[----:B------:R-:W-:-:S04]  /*4060*/  HFMA2.MMA R220, -RZ, RZ, 0, 1.1920928955078125e-07 ;  /* 0x00000002ffdc7435 */ /* 0x000fc800000001ff */
[----:B------:R-:W-:Y:S02]  /*4070*/  MOV R221, R101 ;  /* 0x0000006500dd7202 */ /* 0x000fe40000000f00 */
[----:B------:R-:W-:-:S07]  /*4080*/  MOV R103, R211 ;  /* 0x000000d300677202 */ /* 0x000fce0000000f00 */
[----:B------:R-:W-:Y:S05]  /*4090*/  WARPSYNC.COLLECTIVE R206, `(.L_x_4007) ;  /* 0x00000000ce087348 */ /* 0x000fea0003c00000 */
[----:B------:R0:W1:Y:S02]  /*40a0*/  SHFL.BFLY P1, R211, R221, R220, R223 ;  /* 0x0c0000dcddd37389 */ /* 0x00006400000200df */
[----:B01----:R-:W-:Y:S01]  /*40b0*/  ENDCOLLECTIVE ;  /* 0x000000000000791b */ /* 0x003fe20003800000 */
.L_x_4007:
[----:B------:R-:W-:-:S05]  /*40c0*/  FADD.FTZ R103, R100, R103 ;  /* 0x0000006764677221 */ /* 0x000fca0000010000 */
[----:B------:R-:W-:Y:S02]  /*40d0*/  MOV R221, R103 ;  /* 0x0000006700dd7202 */ /* 0x000fe40000000f00 */
[----:B------:R-:W-:-:S07]  /*40e0*/  MOV R104, R211 ;  /* 0x000000d300687202 */ /* 0x000fce0000000f00 */
[----:B------:R-:W-:Y:S05]  /*40f0*/  WARPSYNC.COLLECTIVE R206, `(.L_x_4008) ;  /* 0x00000000ce087348 */ /* 0x000fea0003c00000 */
[----:B------:R0:W1:Y:S02]  /*4100*/  SHFL.BFLY P1, R211, R221, R220, R223 ;  /* 0x0c0000dcddd37389 */ /* 0x00006400000200df */
[----:B01----:R-:W-:Y:S01]  /*4110*/  ENDCOLLECTIVE ;  /* 0x000000000000791b */ /* 0x003fe20003800000 */
.L_x_4008:
[----:B------:R-:W-:Y:S01]  /*4120*/  FADD.FTZ R104, R101, R104 ;  /* 0x0000006865687221 */ /* 0x000fe20000010000 */
[----:B------:R-:W-:-:S04]  /*4130*/  HFMA2.MMA R220, -RZ, RZ, 0, 2.384185791015625e-07 ;  /* 0x00000004ffdc7435 */ /* 0x000fc800000001ff */
[----:B------:R-:W-:Y:S02]  /*4140*/  MOV R221, R104 ;  /* 0x0000006800dd7202 */ /* 0x000fe40000000f00 */
[----:B------:R-:W-:-:S07]  /*4150*/  MOV R204, R211 ;  /* 0x000000d300cc7202 */ /* 0x000fce0000000f00 */
[----:B------:R-:W-:Y:S05]  /*4160*/  WARPSYNC.COLLECTIVE R206, `(.L_x_4009) ;  /* 0x00000000ce087348 */ /* 0x000fea0003c00000 */
[----:B------:R0:W1:Y:S02]  /*4170*/  SHFL.BFLY P1, R211, R221, R220, R223 ;  /* 0x0c0000dcddd37389 */ /* 0x00006400000200df */
[----:B01----:R-:W-:Y:S01]  /*4180*/  ENDCOLLECTIVE ;  /* 0x000000000000791b */ /* 0x003fe20003800000 */
.L_x_4009:
[----:B------:R-:W-:-:S05]  /*4190*/  FADD.FTZ R204, R103, R204 ;  /* 0x000000cc67cc7221 */ /* 0x000fca0000010000 */
[----:B------:R-:W-:Y:S02]  /*41a0*/  MOV R221, R204 ;  /* 0x000000cc00dd7202 */ /* 0x000fe40000000f00 */
[----:B------:R-:W-:-:S07]  /*41b0*/  MOV R105, R211 ;  /* 0x000000d300697202 */ /* 0x000fce0000000f00 */
[----:B------:R-:W-:Y:S05]  /*41c0*/  WARPSYNC.COLLECTIVE R206, `(.L_x_4010) ;  /* 0x00000000ce087348 */ /* 0x000fea0003c00000 */
[----:B------:R0:W1:Y:S02]  /*41d0*/  SHFL.BFLY P1, R211, R221, R220, R223 ;  /* 0x0c0000dcddd37389 */ /* 0x00006400000200df */
[----:B01----:R-:W-:Y:S01]  /*41e0*/  ENDCOLLECTIVE ;  /* 0x000000000000791b */ /* 0x003fe20003800000 */
.L_x_4010:
[----:B------:R-:W-:Y:S01]  /*41f0*/  FADD.FTZ R105, R104, R105 ;  /* 0x0000006968697221 */ /* 0x000fe20000010000 */
[----:B------:R-:W-:-:S04]  /*4200*/  HFMA2.MMA R220, -RZ, RZ, 0, 4.76837158203125e-07 ;  /* 0x00000008ffdc7435 */ /* 0x000fc800000001ff */
[----:B------:R-:W-:Y:S02]  /*4210*/  MOV R221, R105 ;  /* 0x0000006900dd7202 */ /* 0x000fe40000000f00 */
[----:B------:R-:W-:-:S07]  /*4220*/  MOV R209, R211 ;  /* 0x000000d300d17202 */ /* 0x000fce0000000f00 */
[----:B------:R-:W-:Y:S05]  /*4230*/  WARPSYNC.COLLECTIVE R206, `(.L_x_4011) ;  /* 0x00000000ce087348 */ /* 0x000fea0003c00000 */
[----:B------:R0:W1:Y:S02]  /*4240*/  SHFL.BFLY P1, R211, R221, R220, R223 ;  /* 0x0c0000dcddd37389 */ /* 0x00006400000200df */
[----:B01----:R-:W-:Y:S01]  /*4250*/  ENDCOLLECTIVE ;  /* 0x000000000000791b */ /* 0x003fe20003800000 */
.L_x_4011:
[----:B------:R-:W-:-:S05]  /*4260*/  FADD.FTZ R209, R204, R209 ;  /* 0x000000d1ccd17221 */ /* 0x000fca0000010000 */
[----:B------:R-:W-:Y:S02]  /*4270*/  MOV R221, R209 ;  /* 0x000000d100dd7202 */ /* 0x000fe40000000f00 */
[----:B------:R-:W-:-:S07]  /*4280*/  MOV R100, R211 ;  /* 0x000000d300647202 */ /* 0x000fce0000000f00 */
[----:B------:R-:W-:Y:S05]  /*4290*/  WARPSYNC.COLLECTIVE R206, `(.L_x_4012) ;  /* 0x00000000ce087348 */ /* 0x000fea0003c00000 */
[----:B------:R0:W1:Y:S02]  /*42a0*/  SHFL.BFLY P1, R211, R221, R220, R223 ;  /* 0x0c0000dcddd37389 */ /* 0x00006400000200df */
[----:B01----:R-:W-:Y:S01]  /*42b0*/  ENDCOLLECTIVE ;  /* 0x000000000000791b */ /* 0x003fe20003800000 */
.L_x_4012:
[----:B------:R-:W-:Y:S01]  /*42c0*/  FADD.FTZ R100, R105, R100 ;  /* 0x0000006469647221 */ /* 0x000fe20000010000 */
[----:B------:R-:W-:-:S04]  /*42d0*/  HFMA2.MMA R220, -RZ, RZ, 0, 9.5367431640625e-07 ;  /* 0x00000010ffdc7435 */ /* 0x000fc800000001ff */
[----:B------:R-:W-:Y:S02]  /*42e0*/  MOV R221, R100 ;  /* 0x0000006400dd7202 */ /* 0x000fe40000000f00 */
[----:B------:R-:W-:-:S07]  /*42f0*/  MOV R102, R211 ;  /* 0x000000d300667202 */ /* 0x000fce0000000f00 */
[----:B------:R-:W-:Y:S05]  /*4300*/  WARPSYNC.COLLECTIVE R206, `(.L_x_4013) ;  /* 0x00000000ce087348 */ /* 0x000fea0003c00000 */
[----:B------:R0:W1:Y:S02]  /*4310*/  SHFL.BFLY P1, R211, R221, R220, R223 ;  /* 0x0c0000dcddd37389 */ /* 0x00006400000200df */
[----:B01----:R-:W-:Y:S01]  /*4320*/  ENDCOLLECTIVE ;  /* 0x000000000000791b */ /* 0x003fe20003800000 */
.L_x_4013:
[----:B------:R-:W-:-:S05]  /*4330*/  FADD.FTZ R102, R209, R102 ;  /* 0x00000066d1667221 */ /* 0x000fca0000010000 */
[----:B------:R-:W-:Y:S02]  /*4340*/  MOV R221, R102 ;  /* 0x0000006600dd7202 */ /* 0x000fe40000000f00 */
[----:B------:R-:W-:-:S07]  /*4350*/  MOV R101, R211 ;  /* 0x000000d300657202 */ /* 0x000fce0000000f00 */
[----:B------:R-:W-:Y:S05]  /*4360*/  WARPSYNC.COLLECTIVE R206, `(.L_x_4014) ;  /* 0x00000000ce087348 */ /* 0x000fea0003c00000 */
[----:B------:R0:W1:Y:S02]  /*4370*/  SHFL.BFLY P1, R211, R221, R220, R223 ;  /* 0x0c0000dcddd37389 */ /* 0x00006400000200df */
[----:B01----:R-:W-:Y:S01]  /*4380*/  ENDCOLLECTIVE ;  /* 0x000000000000791b */ /* 0x003fe20003800000 */
.L_x_4014:
[----:B------:R-:W-:Y:S01]  /*4390*/  MOV R103, R211 ;  /* 0x000000d300677202 */ /* 0x000fe20000000f00 */
[----:B------:R-:W-:Y:S06]  /*43a0*/  BRA `(.L_x_4015) ;  /* 0xffffffd800387947 */ /* 0x000fec000383ffff */
.L_x_4016:
        /* <DEDUP_REMOVED lines=13> */
.L_x_11721:


//--------------------- .text._ZN10layer_norm13ln_bwd_kernelINS_13Kernel_traitsI13__nv_bfloat16S2_fS2_fjLj768ELj1ELj4ELj1ELj16ENS_18Kernel_traits_baseILj768ES2_S2_fS2_fjLj128EEEEELb0ELb1ELb1ELb0EEEvNS_9BwdParamsE --------------------------
	.section	.text._ZN10layer_norm13ln_bwd_kernelINS_13Kernel_traitsI13__nv_bfloat16S2_fS2_fjLj768ELj1ELj4ELj1ELj16ENS_18Kernel_traits_baseILj768ES2_S2_fS2_fjLj128EEEEELb0ELb1ELb1ELb0EEEvNS_9BwdParamsE,"ax",@progbits
	.align	128
        .global         _ZN10layer_norm13ln_bwd_kernelINS_13Kernel_traitsI13__nv_bfloat16S2_fS2_fjLj768ELj1ELj4ELj1ELj16ENS_18Kernel_traits_baseILj768ES2_S2_fS2_fjLj128EEEEELb0ELb1ELb1ELb0EEEvNS_9BwdParamsE
        .type           _ZN10layer_norm13ln_bwd_kernelINS_13Kernel_traitsI13__nv_bfloat16S2_fS2_fjLj768ELj1ELj4ELj1ELj16ENS_18Kernel_traits_baseILj768ES2_S2_fS2_fjLj128EEEEELb0ELb1ELb1ELb0EEEvNS_9BwdParamsE,@function
        .size           _ZN10layer_norm13ln_bwd_kernelINS_13Kernel_traitsI13__nv_bfloat16S2_fS2_fjLj768ELj1ELj4ELj1ELj16ENS_18Kernel_traits_baseILj768ES2_S2_fS2_fjLj128EEEEELb0ELb1ELb1ELb0EEEvNS_9BwdParamsE,(.L_x_11722 - _ZN10layer_norm13ln_bwd_kernelINS_13Kernel_traitsI13__nv_bfloat16S2_fS2_fjLj768ELj1ELj4ELj1ELj16ENS_18Kernel_traits_baseILj768ES2_S2_fS2_fjLj128EEEEELb0ELb1ELb1ELb0EEEvNS_9BwdParamsE)
        .other          _ZN10layer_norm13ln_bwd_kernelINS_13Kernel_traitsI13__nv_bfloat16S2_fS2_fjLj768ELj1ELj4ELj1ELj16ENS_18Kernel_traits_baseILj768ES2_S2_fS2_fjLj128EEEEELb0ELb1ELb1ELb0EEEvNS_9BwdParamsE,@"STO_CUDA_ENTRY STV_DEFAULT"
_ZN10layer_norm13ln_bwd_kernelINS_13Kernel_traitsI13__nv_bfloat16S2_fS2_fjLj768ELj1ELj4ELj1ELj16ENS_18Kernel_traits_baseILj768ES2_S2_fS2_fjLj128EEEEELb0ELb1ELb1ELb0EEEvNS_9BwdParamsE:
.text._ZN10layer_norm13ln_bwd_kernelINS_13Kernel_traitsI13__nv_bfloat16S2_fS2_fjLj768ELj1ELj4ELj1ELj16ENS_18Kernel_traits_baseILj768ES2_S2_fS2_fjLj128EEEEELb0ELb1ELb1ELb0EEEvNS_9BwdParamsE:
        /* <DEDUP_REMOVED lines=9> */
[----:B------:R-:W-:-:S03]  /*0090*/  ULDC.64 UR12, c[0x0][0x2c8] ;  /* 0x0000b200000c7ab9 */ /* 0x000fc60000000a00 */
[----:B------:R-:W-:Y:S02]  /*00a0*/  LEA.HI R3, R3, R178, RZ, 0x3 ;  /* 0x000000b203037211 */ /* 0x000fe400078f18ff */
[----:B0-----:R-:W-:-:S04]  /*00b0*/  LOP3.LUT R176, R177, 0x1f, RZ, 0xc0, !PT ;  /* 0x0000001fb1b07812 */ /* 0x001fc800078ec0ff */
[----:B------:R-:W-:Y:S01]  /*00c0*/  LOP3.LUT R0, R176, 0x1f, RZ, 0x3c, !PT ;  /* 0x0000001fb0007812 */ /* 0x000fe200078e3cff */
[----:B------:R-:W-:-:S03]  /*00d0*/  IMAD.MOV.U32 R35, RZ, RZ, R176 ;  /* 0x000000ffff237224 */ /* 0x000fc600078e00b0 */
[----:B------:R-:W-:-:S04]  /*00e0*/  LEA.HI.SX32 R0, R3, R0, 0x1d ;  /* 0x0000000003007211 */ /* 0x000fc800078feaff */
[C---:B------:R-:W-:Y:S02]  /*00f0*/  LOP3.LUT P1, RZ, R0.reuse, 0xffffffe0, RZ, 0xc0, !PT ;  /* 0xffffffe000ff7812 */ /* 0x040fe4000782c0ff */
[C---:B------:R-:W-:Y:S02]  /*0100*/  ISETP.GE.U32.AND P2, PT, R0.reuse, 0x40, PT ;  /* 0x000000400000780c */ /* 0x040fe40003f46070 */
[----:B------:R-:W-:-:S09]  /*0110*/  ISETP.GE.U32.AND P3, PT, R0, 0x60, PT ;  /* 0x000000600000780c */ /* 0x000fd20003f66070 */
        /* <DEDUP_REMOVED lines=9> */
[----:B------:R-:W5:Y:S02]  /*01b0*/  @P1 LDG.E.128 R12, desc[UR4][R20.64] ;  /* 0x00000004140c1981 */ /* 0x000f64000c1e1d00 */
[----:B------:R-:W1:Y:S01]  /*01c0*/  @P3 LDC.64 R32, c[0x0][0x278] ;  /* 0x00009e00ff203b82 */ /* 0x000e620000000a00 */
[----:B--2---:R-:W-:-:S05]  /*01d0*/  @P2 IMAD.WIDE.U32 R26, R35, 0x10, R22 ;  /* 0x00000010231a2825 */ /* 0x004fca00078e0016 */
[----:B------:R2:W5:Y:S01]  /*01e0*/  @P2 LDG.E.128 R48, desc[UR4][R26.64] ;  /* 0x000000041a302981 */ /* 0x000562000c1e1d00 */
[C---:B---3--:R-:W-:Y:S01]  /*01f0*/  @P2 IMAD.WIDE.U32 R28, R35.reuse, 0x10, R24 ;  /* 0x00000010231c2825 */ /* 0x048fe200078e0018 */
[----:B------:R-:W-:-:S04]  /*0200*/  @P2 IADD3 R35, R35, 0x20, RZ ;  /* 0x0000002023232810 */ /* 0x000fc80007ffe0ff */
[----:B------:R3:W5:Y:S01]  /*0210*/  @P2 LDG.E.128 R8, desc[UR4][R28.64] ;  /* 0x000000041c082981 */ /* 0x000762000c1e1d00 */
[----:B0-----:R-:W-:-:S05]  /*0220*/  @P3 IMAD.WIDE.U32 R22, R35, 0x10, R30 ;  /* 0x0000001023163825 */ /* 0x001fca00078e001e */
[----:B------:R3:W5:Y:S01]  /*0230*/  @P3 LDG.E.128 R16, desc[UR4][R22.64] ;  /* 0x0000000416103981 */ /* 0x000762000c1e1d00 */
[----:B-1----:R-:W-:-:S05]  /*0240*/  @P3 IMAD.WIDE.U32 R24, R35, 0x10, R32 ;  /* 0x0000001023183825 */ /* 0x002fca00078e0020 */
[----:B------:R3:W5:Y:S01]  /*0250*/  @P3 LDG.E.128 R4, desc[UR4][R24.64] ;  /* 0x0000000418043981 */ /* 0x000762000c1e1d00 */
[----:B------:R-:W2:Y:S01]  /*0260*/  S2R R31, SR_CTAID.X ;  /* 0x00000000001f7919 */ /* 0x000ea20000002500 */
        /* <DEDUP_REMOVED lines=12> */
[----:B--2---:R-:W-:-:S05]  /*0330*/  IMAD R27, R31, 0x4, R30 ;  /* 0x000000041f1b7824 */ /* 0x004fca00078e021e */
        /* <DEDUP_REMOVED lines=27> */
[----:B---3--:R-:W-:Y:S06]  /*04f0*/  @P0 BRA `(.L_x_4018) ;  /* 0x00000040004c0947 */ /* 0x008fec0003800000 */
[----:B------:R-:W0:Y:S01]  /*0500*/  LDC.U8 R26, c[0x0][0x2a0] ;  /* 0x0000a800ff1a7b82 */ /* 0x000e220000000000 */
[----:B------:R-:W-:Y:S01]  /*0510*/  ULDC.64 UR6, c[0x0][0x2c8] ;  /* 0x0000b20000067ab9 */ /* 0x000fe20000000a00 */
[C---:B-----5:R-:W-:Y:S01]  /*0520*/  @P1 PRMT R25, R36.reuse, 0x7632, R25 ;  /* 0x0000763224191816 */ /* 0x060fe20000000019 */
[----:B------:R-:W-:Y:S01]  /*0530*/  IMAD.U32 R174, R37, 0x10000, RZ ;  /* 0x0001000025ae7824 */ /* 0x000fe200078e00ff */
[----:B------:R-:W-:Y:S01]  /*0540*/  ISETP.NE.U32.AND P0, PT, RZ, UR6, PT ;  /* 0x00000006ff007c0c */ /* 0x000fe2000bf05070 */
[----:B------:R-:W-:Y:S01]  /*0550*/  IMAD.U32 R170, R49, 0x10000, RZ ;  /* 0x0001000031aa7824 */ /* 0x000fe200078e00ff */
[----:B------:R-:W-:Y:S01]  /*0560*/  SHF.L.U32 R175, R36, 0x10, RZ ;  /* 0x0000001024af7819 */ /* 0x000fe200000006ff */
[----:B------:R-:W-:Y:S01]  /*0570*/  IMAD.U32 R172, R39, 0x10000, RZ ;  /* 0x0001000027ac7824 */ /* 0x000fe200078e00ff */
[----:B------:R-:W-:Y:S01]  /*0580*/  ISETP.NE.AND.EX P0, PT, RZ, UR7, PT, P0 ;  /* 0x00000007ff007c0c */ /* 0x000fe2000bf05300 */
[----:B------:R-:W-:Y:S01]  /*0590*/  IMAD.U32 R168, R51, 0x10000, RZ ;  /* 0x0001000033a87824 */ /* 0x000fe200078e00ff */
[C---:B------:R-:W-:Y:S01]  /*05a0*/  @P2 PRMT R21, R48.reuse, 0x7632, R21 ;  /* 0x0000763230152816 */ /* 0x040fe20000000015 */
[----:B------:R-:W-:Y:S01]  /*05b0*/  IMAD.U32 R156, R11, 0x10000, RZ ;  /* 0x000100000b9c7824 */ /* 0x000fe200078e00ff */
[----:B------:R-:W-:Y:S01]  /*05c0*/  SHF.L.U32 R171, R48, 0x10, RZ ;  /* 0x0000001030ab7819 */ /* 0x000fe200000006ff */
[----:B------:R-:W-:Y:S01]  /*05d0*/  HFMA2.MMA R41, -RZ, RZ, 0, 0 ;  /* 0x00000000ff297435 */ /* 0x000fe200000001ff */
[----:B------:R-:W-:Y:S01]  /*05e0*/  @P1 PRMT R24, R37, 0x7632, R24 ;  /* 0x0000763225181816 */ /* 0x000fe20000000018 */
[----:B------:R-:W-:Y:S01]  /*05f0*/  IMAD.U32 R166, R17, 0x10000, RZ ;  /* 0x0001000011a67824 */ /* 0x000fe200078e00ff */
[----:B------:R-:W-:Y:S01]  /*0600*/  @P2 PRMT R20, R49, 0x7632, R20 ;  /* 0x0000763231142816 */ /* 0x000fe20000000014 */
[----:B------:R-:W-:Y:S01]  /*0610*/  IMAD.U32 R164, R19, 0x10000, RZ ;  /* 0x0001000013a47824 */ /* 0x000fe200078e00ff */
[C---:B------:R-:W-:Y:S01]  /*0620*/  @P2 PRMT R36, R50.reuse, 0x7632, R36 ;  /* 0x0000763232242816 */ /* 0x040fe20000000024 */
[----:B------:R-:W-:Y:S01]  /*0630*/  IMAD.U32 R162, R13, 0x10000, RZ ;  /* 0x000100000da27824 */ /* 0x000fe200078e00ff */
[----:B------:R-:W-:Y:S01]  /*0640*/  SHF.L.U32 R169, R50, 0x10, RZ ;  /* 0x0000001032a97819 */ /* 0x000fe200000006ff */
[----:B------:R-:W-:Y:S01]  /*0650*/  IMAD.U32 R160, R15, 0x10000, RZ ;  /* 0x000100000fa07824 */ /* 0x000fe200078e00ff */
[----:B------:R-:W-:Y:S01]  /*0660*/  @P1 PRMT R3, R14, 0x7632, R3 ;  /* 0x000076320e031816 */ /* 0x000fe20000000003 */
[----:B------:R-:W-:Y:S01]  /*0670*/  IMAD.U32 R158, R9, 0x10000, RZ ;  /* 0x00010000099e7824 */ /* 0x000fe200078e00ff */
[C---:B------:R-:W-:Y:S01]  /*0680*/  @P3 PRMT R48, R4.reuse, 0x7632, R48 ;  /* 0x0000763204303816 */ /* 0x040fe20000000030 */
[----:B------:R-:W-:Y:S01]  /*0690*/  IMAD.U32 R30, R5, 0x10000, RZ ;  /* 0x00010000051e7824 */ /* 0x000fe200078e00ff */
        /* <DEDUP_REMOVED lines=8> */
[----:B------:R-:W-:-:S02]  /*0720*/  @P2 PRMT R37, R51, 0x7632, R37 ;  /* 0x0000763233252816 */ /* 0x000fc40000000025 */
[C---:B------:R-:W-:Y:S02]  /*0730*/  @P3 PRMT R49, R16.reuse, 0x7632, R49 ;  /* 0x0000763210313816 */ /* 0x040fe40000000031 */
[----:B------:R-:W-:Y:S02]  /*0740*/  SHF.L.U32 R167, R16, 0x10, RZ ;  /* 0x0000001010a77819 */ /* 0x000fe400000006ff */
[----:B------:R-:W-:Y:S02]  /*0750*/  @P3 PRMT R50, R18, 0x7632, R50 ;  /* 0x0000763212323816 */ /* 0x000fe40000000032 */
[C---:B------:R-:W-:Y:S02]  /*0760*/  @P1 PRMT R32, R12.reuse, 0x7632, R32 ;  /* 0x000076320c201816 */ /* 0x040fe40000000020 */
[----:B------:R-:W-:Y:S02]  /*0770*/  SHF.L.U32 R163, R12, 0x10, RZ ;  /* 0x000000100ca37819 */ /* 0x000fe400000006ff */
[----:B------:R-:W-:Y:S01]  /*0780*/  @P1 PRMT R2, R15, 0x7632, R2 ;  /* 0x000076320f021816 */ /* 0x000fe20000000002 */
[----:B------:R-:W-:Y:S01]  /*0790*/  IMAD.U32 R15, R50, 0x10000, RZ ;  /* 0x00010000320f7824 */ /* 0x000fe200078e00ff */
[----:B------:R-:W-:-:S02]  /*07a0*/  @P2 PRMT R35, R8, 0x7632, R35 ;  /* 0x0000763208232816 */ /* 0x000fc40000000023 */
[----:B------:R-:W-:Y:S02]  /*07b0*/  SHF.L.U32 R159, R8, 0x10, RZ ;  /* 0x00000010089f7819 */ /* 0x000fe400000006ff */
[----:B------:R-:W-:Y:S02]  /*07c0*/  @P2 PRMT R34, R10, 0x7632, R34 ;  /* 0x000076320a222816 */ /* 0x000fe40000000022 */
[----:B------:R-:W-:Y:S02]  /*07d0*/  @P3 PRMT R4, R5, 0x7632, R4 ;  /* 0x0000763205043816 */ /* 0x000fe40000000004 */
        /* <DEDUP_REMOVED lines=14> */
[----:B------:R-:W-:-:S02]  /*08c0*/  ISETP.LT.U32.OR P0, PT, R0, 0x60, !P0 ;  /* 0x000000600000780c */ /* 0x000fc40004701470 */
[----:B------:R-:W-:Y:S02]  /*08d0*/  SHF.L.U32 R157, R10, 0x10, RZ ;  /* 0x000000100a9d7819 */ /* 0x000fe400000006ff */
[----:B------:R-:W-:Y:S02]  /*08e0*/  SHF.L.U32 R165, R18, 0x10, RZ ;  /* 0x0000001012a57819 */ /* 0x000fe400000006ff */
[----:B------:R-:W-:Y:S02]  /*08f0*/  SHF.L.U32 R161, R14, 0x10, RZ ;  /* 0x000000100ea17819 */ /* 0x000fe400000006ff */
[----:B------:R-:W-:Y:S02]  /*0900*/  SHF.L.U32 R29, R6, 0x10, RZ ;  /* 0x00000010061d7819 */ /* 0x000fe400000006ff */
[----:B------:R-:W-:Y:S02]  /*0910*/  SHF.L.U32 R10, R2, 0x10, RZ ;  /* 0x00000010020a7819 */ /* 0x000fe400000006ff */
[----:B------:R-:W-:-:S02]  /*0920*/  P2R R0, PR, RZ, 0x1 ;  /* 0x00000001ff007803 */ /* 0x000fc40000000000 */
        /* <DEDUP_REMOVED lines=12> */
.L_x_4093:
[----:B0-----:R-:W0:Y:S08]  /*09f0*/  LDC.64 R146, c[0x0][0x288] ;  /* 0x0000a200ff927b82 */ /* 0x001e300000000a00 */
[----:B------:R-:W1:Y:S08]  /*0a00*/  LDC.64 R148, c[0x0][0x258] ;  /* 0x00009600ff947b82 */ /* 0x000e700000000a00 */
        /* <DEDUP_REMOVED lines=25> */
.L_x_4023:
[----:B------:R-:W-:-:S07]  /*0ba0*/  IADD3 R147, R180, 0x20, RZ ;  /* 0x00000020b4937810 */ /* 0x000fce0007ffe0ff */
.L_x_4022:
[----:B------:R-:W-:Y:S05]  /*0bb0*/  BSYNC B2 ;  /* 0x0000000000027941 */ /* 0x000fea0003800000 */
.L_x_4021:
        /* <DEDUP_REMOVED lines=8> */
.L_x_4026:
[----:B------:R-:W-:-:S07]  /*0c40*/  VIADD R147, R147, 0x20 ;  /* 0x0000002093937836 */ /* 0x000fce0000000000 */
.L_x_4025:
[----:B------:R-:W-:Y:S05]  /*0c50*/  BSYNC B2 ;  /* 0x0000000000027941 */ /* 0x000fea0003800000 */
.L_x_4024:
        /* <DEDUP_REMOVED lines=8> */
.L_x_4020:
        /* <DEDUP_REMOVED lines=25> */
[----:B------:R1:W5:Y:S04]  /*0e70*/  @P0 LDG.E.128 R120, desc[UR4][R234.64] ;  /* 0x00000004ea780981 */ /* 0x000368000c1e1d00 */
[----:B------:R1:W5:Y:S01]  /*0e80*/  @P0 LDG.E.128 R124, desc[UR4][R234.64+0x10] ;  /* 0x00001004ea7c0981 */ /* 0x000362000c1e1d00 */
[----:B------:R-:W-:Y:S01]  /*0e90*/  VIADD R239, R180, 0x20 ;  /* 0x00000020b4ef7836 */ /* 0x000fe20000000000 */
[----:B------:R-:W-:Y:S01]  /*0ea0*/  IADD3 R237, R237, 0x20, RZ ;  /* 0x00000020eded7810 */ /* 0x000fe20007ffe0ff */
[C---:B--2---:R-:W-:Y:S01]  /*0eb0*/  FADD.FTZ R144, -R228.reuse, R144 ;  /* 0x00000090e4907221 */ /* 0x044fe20000010100 */
[----:B------:R-:W-:-:S03]  /*0ec0*/  FADD.FTZ R226, -R228, R145 ;  /* 0x00000091e4e27221 */ /* 0x000fc60000010100 */
[C---:B-----5:R-:W-:Y:S01]  /*0ed0*/  FMUL.FTZ R229, R179.reuse, R144 ;  /* 0x00000090b3e57220 */ /* 0x060fe20000410000 */
[C---:B----4-:R-:W-:Y:S02]  /*0ee0*/  PRMT R145, R148.reuse, 0x7632, R145 ;  /* 0x0000763294917816 */ /* 0x050fe40000000091 */
[----:B------:R-:W-:Y:S01]  /*0ef0*/  SHF.L.U32 R148, R148, 0x10, RZ ;  /* 0x0000001094947819 */ /* 0x000fe200000006ff */
[----:B------:R-:W-:Y:S01]  /*0f00*/  FMUL.FTZ R226, R179, R226 ;  /* 0x000000e2b3e27220 */ /* 0x000fe20000410000 */
[----:B------:R-:W-:Y:S02]  /*0f10*/  PRMT R187, R151, 0x7632, R187 ;  /* 0x0000763297bb7816 */ /* 0x000fe400000000bb */
[----:B------:R-:W-:Y:S01]  /*0f20*/  SHF.L.U32 R144, R145, 0x10, RZ ;  /* 0x0000001091907819 */ /* 0x000fe200000006ff */
[----:B------:R-:W-:Y:S01]  /*0f30*/  FMUL.FTZ R227, R175, R148 ;  /* 0x00000094afe37220 */ /* 0x000fe20000410000 */
[--C-:B------:R-:W-:Y:S01]  /*0f40*/  FADD.FTZ R184, -R228, R147.reuse ;  /* 0x00000093e4b87221 */ /* 0x100fe20000010100 */
[----:B------:R-:W-:-:S02]  /*0f50*/  PRMT R147, R149, 0x7632, R147 ;  /* 0x0000763295937816 */ /* 0x000fc40000000093 */
[----:B------:R-:W-:Y:S01]  /*0f60*/  SHF.L.U32 R193, R187, 0x10, RZ ;  /* 0x00000010bbc17819 */ /* 0x000fe200000006ff */
[-C--:B------:R-:W-:Y:S01]  /*0f70*/  FFMA.FTZ R41, R226, R144.reuse, R41 ;  /* 0x00000090e2297223 */ /* 0x080fe20000010029 */
[----:B------:R-:W-:Y:S01]  /*0f80*/  FADD.FTZ R69, R69, R144 ;  /* 0x0000009045457221 */ /* 0x000fe20000010000 */
[----:B------:R-:W-:Y:S01]  /*0f90*/  FMUL.FTZ R187, R25, R144 ;  /* 0x0000009019bb7220 */ /* 0x000fe20000410000 */
[----:B------:R-:W-:Y:S01]  /*0fa0*/  SHF.L.U32 R149, R149, 0x10, RZ ;  /* 0x0000001095957819 */ /* 0x000fe200000006ff */
[----:B------:R-:W-:Y:S01]  /*0fb0*/  FADD.FTZ R144, RZ, R227 ;  /* 0x000000e3ff907221 */ /* 0x000fe20000010000 */
[----:B------:R-:W-:Y:S01]  /*0fc0*/  FADD.FTZ R146, -R228, R146 ;  /* 0x00000092e4927221 */ /* 0x000fe20000010100 */
[----:B------:R-:W-:Y:S01]  /*0fd0*/  FFMA.FTZ R145, R229, R227, RZ ;  /* 0x000000e3e5917223 */ /* 0x000fe200000100ff */
[----:B------:R-:W-:Y:S02]  /*0fe0*/  IMAD.U32 R189, R147, 0x10000, RZ ;  /* 0x0001000093bd7824 */ /* 0x000fe400078e00ff */
[C---:B0-----:R-:W-:Y:S01]  /*0ff0*/  FMUL.FTZ R182, R179.reuse, R184 ;  /* 0x000000b8b3b67220 */ /* 0x041fe20000410000 */
[----:B------:R-:W-:Y:S01]  /*1000*/  FADD.FTZ R147, R144, R187 ;  /* 0x000000bb90937221 */ /* 0x000fe20000010000 */
[----:B------:R-:W-:Y:S01]  /*1010*/  FMUL.FTZ R181, R179, R146 ;  /* 0x00000092b3b57220 */ /* 0x000fe20000410000 */
[----:B------:R-:W-:Y:S01]  /*1020*/  FMUL.FTZ R184, R174, R149 ;  /* 0x00000095aeb87220 */ /* 0x000fe20000410000 */
[----:B------:R-:W-:Y:S01]  /*1030*/  FFMA.FTZ R144, R226, R187, R145 ;  /* 0x000000bbe2907223 */ /* 0x000fe20000010091 */
[----:B------:R-:W-:Y:S01]  /*1040*/  PRMT R185, R150, 0x7632, R185 ;  /* 0x0000763296b97816 */ /* 0x000fe200000000b9 */
[----:B------:R-:W-:Y:S01]  /*1050*/  FFMA.FTZ R43, R182, R189, R43 ;  /* 0x000000bdb62b7223 */ /* 0x000fe2000001002b */
[----:B------:R-:W-:Y:S01]  /*1060*/  FADD.FTZ R71, R71, R189 ;  /* 0x000000bd47477221 */ /* 0x000fe20000010000 */
[----:B------:R-:W-:-:S02]  /*1070*/  IMAD.U32 R150, R150, 0x10000, RZ ;  /* 0x0001000096967824 */ /* 0x000fc400078e00ff */
[----:B---3--:R-:W-:Y:S01]  /*1080*/  FADD.FTZ R152, -R228, R152 ;  /* 0x00000098e4987221 */ /* 0x008fe20000010100 */
[----:B------:R-:W-:Y:S01]  /*1090*/  FMUL.FTZ R189, R24, R189 ;  /* 0x000000bd18bd7220 */ /* 0x000fe20000410000 */
[----:B------:R-:W-:Y:S01]  /*10a0*/  FADD.FTZ R146, R147, R184 ;  /* 0x000000b893927221 */ /* 0x000fe20000010000 */
[----:B------:R-:W-:Y:S01]  /*10b0*/  FFMA.FTZ R145, R181, R184, R144 ;  /* 0x000000b8b5917223 */ /* 0x000fe20000010090 */
        /* <DEDUP_REMOVED lines=8> */
[----:B------:R-:W-:Y:S01]  /*1140*/  SHF.L.U32 R151, R151, 0x10, RZ ;  /* 0x0000001097977819 */ /* 0x000fe200000006ff */
[C---:B------:R-:W-:Y:S01]  /*1150*/  FADD.FTZ R192, -R228.reuse, R155 ;  /* 0x0000009be4c07221 */ /* 0x040fe20000010100 */
        /* <DEDUP_REMOVED lines=24> */
[----:B-1----:R-:W-:-:S07]  /*12e0*/  FFMA.FTZ R236, R192, R193, R145 ;  /* 0x000000c1c0ec7223 */ /* 0x002fce0000010091 */
.L_x_4029:
[----:B------:R-:W-:Y:S05]  /*12f0*/  BSYNC B2 ;  /* 0x0000000000027941 */ /* 0x000fea0003800000 */
.L_x_4028:
[----:B------:R-:W-:Y:S04]  /*1300*/  BSSY B2, `(.L_x_4030) ;  /* 0x0000054000027945 */ /* 0x000fe80003800000 */
[----:B------:R-:W-:Y:S05]  /*1310*/  @!P2 BRA `(.L_x_4031) ;  /* 0x000000040048a947 */ /* 0x000fea0003800000 */
[----:B------:R-:W0:Y:S08]  /*1320*/  LDC.64 R196, c[0x0][0x238] ;  /* 0x00008e00ffc47b82 */ /* 0x000e300000000a00 */
[----:B------:R-:W1:Y:S01]  /*1330*/  LDC.64 R148, c[0x0][0x2b8] ;  /* 0x0000ae00ff947b82 */ /* 0x000e620000000a00 */
[----:B0-----:R-:W-:-:S05]  /*1340*/  IMAD.WIDE.U32 R196, R239, 0x20, R196 ;  /* 0x00000020efc47825 */ /* 0x001fca00078e00c4 */
[----:B------:R-:W2:Y:S01]  /*1350*/  LDG.E.128 R144, desc[UR4][R196.64] ;  /* 0x00000004c4907981 */ /* 0x000ea2000c1e1d00 */
        /* <DEDUP_REMOVED lines=10> */
[C---:B--2---:R-:W-:Y:S01]  /*1400*/  FADD.FTZ R198, -R228.reuse, R145 ;  /* 0x00000091e4c67221 */ /* 0x044fe20000010100 */
[C---:B------:R-:W-:Y:S01]  /*1410*/  FADD.FTZ R146, -R228.reuse, R146 ;  /* 0x00000092e4927221 */ /* 0x040fe20000010100 */
[----:B------:R-:W-:-:S02]  /*1420*/  FADD.FTZ R144, -R228, R144 ;  /* 0x00000090e4907221 */ /* 0x000fc40000010100 */
[C---:B0----5:R-:W-:Y:S01]  /*1430*/  FMUL.FTZ R194, R179.reuse, R198 ;  /* 0x000000c6b3c27220 */ /* 0x061fe20000410000 */
[C---:B----4-:R-:W-:Y:S02]  /*1440*/  PRMT R145, R148.reuse, 0x7632, R145 ;  /* 0x0000763294917816 */ /* 0x050fe40000000091 */
[----:B------:R-:W-:Y:S01]  /*1450*/  SHF.L.U32 R148, R148, 0x10, RZ ;  /* 0x0000001094947819 */ /* 0x000fe200000006ff */
[----:B------:R-:W-:Y:S01]  /*1460*/  FMUL.FTZ R197, R179, R146 ;  /* 0x00000092b3c57220 */ /* 0x000fe20000410000 */
[----:B------:R-:W-:Y:S01]  /*1470*/  PRMT R203, R151, 0x7632, R203 ;  /* 0x0000763297cb7816 */ /* 0x000fe200000000cb */
[----:B------:R-:W-:Y:S02]  /*1480*/  IMAD.U32 R146, R145, 0x10000, RZ ;  /* 0x0001000091927824 */ /* 0x000fe400078e00ff */
[----:B------:R-:W-:Y:S01]  /*1490*/  FMUL.FTZ R195, R179, R144 ;  /* 0x00000090b3c37220 */ /* 0x000fe20000410000 */
[----:B------:R-:W-:Y:S01]  /*14a0*/  FMUL.FTZ R198, R171, R148 ;  /* 0x00000094abc67220 */ /* 0x000fe20000410000 */
[--C-:B------:R-:W-:Y:S01]  /*14b0*/  FADD.FTZ R200, -R228, R147.reuse ;  /* 0x00000093e4c87221 */ /* 0x100fe20000010100 */
[----:B------:R-:W-:Y:S01]  /*14c0*/  PRMT R147, R149, 0x7632, R147 ;  /* 0x0000763295937816 */ /* 0x000fe20000000093 */
[----:B------:R-:W-:-:S02]  /*14d0*/  IMAD.U32 R209, R203, 0x10000, RZ ;  /* 0x00010000cbd17824 */ /* 0x000fc400078e00ff */
[----:B------:R-:W-:Y:S01]  /*14e0*/  FADD.FTZ R144, R231, R198 ;  /* 0x000000c6e7907221 */ /* 0x000fe20000010000 */
[----:B------:R-:W-:Y:S01]  /*14f0*/  FMUL.FTZ R203, R21, R146 ;  /* 0x0000009215cb7220 */ /* 0x000fe20000410000 */
[----:B------:R-:W-:Y:S02]  /*1500*/  IMAD.U32 R149, R149, 0x10000, RZ ;  /* 0x0001000095957824 */ /* 0x000fe400078e00ff */
        /* <DEDUP_REMOVED lines=8> */
[----:B------:R-:W-:Y:S01]  /*1590*/  SHF.L.U32 R150, R150, 0x10, RZ ;  /* 0x0000001096967819 */ /* 0x000fe200000006ff */
[----:B------:R-:W-:Y:S01]  /*15a0*/  FADD.FTZ R77, R77, R146 ;  /* 0x000000924d4d7221 */ /* 0x000fe20000010000 */
[-C--:B------:R-:W-:Y:S01]  /*15b0*/  FFMA.FTZ R83, R196, R205.reuse, R83 ;  /* 0x000000cdc4537223 */ /* 0x080fe20000010053 */
[----:B------:R-:W-:Y:S01]  /*15c0*/  FADD.FTZ R79, R79, R205 ;  /* 0x000000cd4f4f7221 */ /* 0x000fe20000010000 */
        /* <DEDUP_REMOVED lines=39> */
.L_x_4031:
[----:B------:R-:W-:Y:S05]  /*1840*/  BSYNC B2 ;  /* 0x0000000000027941 */ /* 0x000fea0003800000 */
.L_x_4030:
        /* <DEDUP_REMOVED lines=11> */
[----:B------:R1:W5:Y:S04]  /*1900*/  @P0 LDG.E.128 R128, desc[UR4][R232.64] ;  /* 0x00000004e8800981 */ /* 0x000368000c1e1d00 */
[----:B------:R1:W5:Y:S01]  /*1910*/  @P0 LDG.E.128 R132, desc[UR4][R232.64+0x10] ;  /* 0x00001004e8840981 */ /* 0x000362000c1e1d00 */
[C---:B--2---:R-:W-:Y:S01]  /*1920*/  FADD.FTZ R144, -R228.reuse, R144 ;  /* 0x00000090e4907221 */ /* 0x044fe20000010100 */
[C---:B------:R-:W-:Y:S01]  /*1930*/  FADD.FTZ R212, -R228.reuse, R145 ;  /* 0x00000091e4d47221 */ /* 0x040fe20000010100 */
[C---:B------:R-:W-:Y:S01]  /*1940*/  FADD.FTZ R146, -R228.reuse, R146 ;  /* 0x00000092e4927221 */ /* 0x040fe20000010100 */
[----:B------:R-:W-:Y:S01]  /*1950*/  FADD.FTZ R214, -R228, R147 ;  /* 0x00000093e4d67221 */ /* 0x000fe20000010100 */
[C---:B0----5:R-:W-:Y:S01]  /*1960*/  FMUL.FTZ R211, R179.reuse, R144 ;  /* 0x00000090b3d37220 */ /* 0x061fe20000410000 */
[C---:B------:R-:W-:Y:S01]  /*1970*/  FMUL.FTZ R210, R179.reuse, R212 ;  /* 0x000000d4b3d27220 */ /* 0x040fe20000410000 */
[C---:B------:R-:W-:Y:S01]  /*1980*/  FMUL.FTZ R213, R179.reuse, R146 ;  /* 0x00000092b3d57220 */ /* 0x040fe20000410000 */
[C---:B----4-:R-:W-:Y:S01]  /*1990*/  PRMT R145, R148.reuse, 0x7632, R145 ;  /* 0x0000763294917816 */ /* 0x050fe20000000091 */
[----:B------:R-:W-:Y:S01]  /*19a0*/  IMAD.U32 R148, R148, 0x10000, RZ ;  /* 0x0001000094947824 */ /* 0x000fe200078e00ff */
[----:B------:R-:W-:Y:S01]  /*19b0*/  PRMT R217, R150, 0x7632, R217 ;  /* 0x0000763296d97816 */ /* 0x000fe200000000d9 */
[----:B------:R-:W-:Y:S01]  /*19c0*/  FMUL.FTZ R212, R179, R214 ;  /* 0x000000d6b3d47220 */ /* 0x000fe20000410000 */
[----:B------:R-:W-:Y:S01]  /*19d0*/  SHF.L.U32 R146, R145, 0x10, RZ ;  /* 0x0000001091927819 */ /* 0x000fe200000006ff */
[-C--:B------:R-:W-:Y:S01]  /*19e0*/  FMUL.FTZ R214, R167, R148.reuse ;  /* 0x00000094a7d67220 */ /* 0x080fe20000410000 */
[----:B------:R-:W-:Y:S01]  /*19f0*/  FADD.FTZ R88, R88, R148 ;  /* 0x0000009458587221 */ /* 0x000fe20000010000 */
[----:B------:R-:W-:Y:S01]  /*1a00*/  FFMA.FTZ R60, R211, R148, R60 ;  /* 0x00000094d33c7223 */ /* 0x000fe2000001003c */
[----:B------:R-:W-:Y:S01]  /*1a10*/  PRMT R147, R149, 0x7632, R147 ;  /* 0x0000763295937816 */ /* 0x000fe20000000093 */
[----:B------:R-:W-:Y:S01]  /*1a20*/  IMAD.U32 R148, R217, 0x10000, RZ ;  /* 0x00010000d9947824 */ /* 0x000fe200078e00ff */
        /* <DEDUP_REMOVED lines=9> */
[----:B------:R-:W-:Y:S01]  /*1ac0*/  FFMA.FTZ R61, R210, R146, R61 ;  /* 0x00000092d23d7223 */ /* 0x000fe2000001003d */
[----:B------:R-:W-:Y:S01]  /*1ad0*/  FADD.FTZ R89, R89, R146 ;  /* 0x0000009259597221 */ /* 0x000fe20000010000 */
[-C--:B------:R-:W-:Y:S01]  /*1ae0*/  FFMA.FTZ R63, R212, R221.reuse, R63 ;  /* 0x000000ddd43f7223 */ /* 0x080fe2000001003f */
[----:B------:R-:W-:Y:S01]  /*1af0*/  FADD.FTZ R91, R91, R221 ;  /* 0x000000dd5b5b7221 */ /* 0x000fe20000010000 */
[----:B---3--:R-:W-:Y:S01]  /*1b00*/  FADD.FTZ R152, -R228, R152 ;  /* 0x00000098e4987221 */ /* 0x008fe20000010100 */
        /* <DEDUP_REMOVED lines=8> */
[C---:B------:R-:W-:Y:S01]  /*1b90*/  PRMT R219, R151.reuse, 0x7632, R219 ;  /* 0x0000763297db7816 */ /* 0x040fe200000000db */
[----:B------:R-:W-:-:S02]  /*1ba0*/  IMAD.U32 R151, R151, 0x10000, RZ ;  /* 0x0001000097977824 */ /* 0x000fc400078e00ff */
[----:B------:R-:W-:Y:S01]  /*1bb0*/  FADD.FTZ R154, -R228, R154 ;  /* 0x0000009ae49a7221 */ /* 0x000fe20000010100 */
[----:B------:R-:W-:Y:S01]  /*1bc0*/  FMUL.FTZ R220, R179, R220 ;  /* 0x000000dcb3dc7220 */ /* 0x000fe20000410000 */
[----:B------:R-:W-:Y:S01]  /*1bd0*/  FMUL.FTZ R223, R15, R148 ;  /* 0x000000940fdf7220 */ /* 0x000fe20000410000 */
[----:B------:R-:W-:Y:S01]  /*1be0*/  FADD.FTZ R146, R147, R218 ;  /* 0x000000da93927221 */ /* 0x000fe20000010000 */
[----:B------:R-:W-:Y:S01]  /*1bf0*/  FFMA.FTZ R145, R215, R218, R144 ;  /* 0x000000dad7917223 */ /* 0x000fe20000010090 */
[----:B------:R-:W-:Y:S01]  /*1c00*/  FADD.FTZ R90, R90, R149 ;  /* 0x000000955a5a7221 */ /* 0x000fe20000010000 */
[----:B------:R-:W-:Y:S01]  /*1c10*/  FFMA.FTZ R62, R213, R149, R62 ;  /* 0x00000095d53e7223 */ /* 0x000fe2000001003e */
[----:B------:R-:W-:Y:S01]  /*1c20*/  SHF.L.U32 R149, R219, 0x10, RZ ;  /* 0x00000010db957819 */ /* 0x000fe200000006ff */
        /* <DEDUP_REMOVED lines=18> */
[----:B-1----:R-:W-:-:S07]  /*1d50*/  FFMA.FTZ R236, R224, R225, R144 ;  /* 0x000000e1e0ec7223 */ /* 0x002fce0000010090 */
.L_x_4027:
[----:B------:R-:W-:Y:S05]  /*1d60*/  BSYNC B1 ;  /* 0x0000000000017941 */ /* 0x000fea0003800000 */
.L_x_4019:
        /* <DEDUP_REMOVED lines=20> */
.L_x_4115:
[----:B-----5:R-:W-:Y:S01]  /*1eb0*/  ISETP.GE.AND P5, PT, R230, 0x1, PT ;  /* 0x00000001e600780c */ /* 0x020fe20003fa6270 */
[----:B---3--:R-:W-:Y:S01]  /*1ec0*/  FADD.FTZ R144, R151, R144 ;  /* 0x0000009097907221 */ /* 0x008fe20000010000 */
[----:B----4-:R-:W-:Y:S01]  /*1ed0*/  FADD.FTZ R145, R150, R145 ;  /* 0x0000009196917221 */ /* 0x010fe20000010000 */
[----:B------:R-:W-:Y:S01]  /*1ee0*/  BSSY B1, `(.L_x_4033) ;  /* 0x00000d6000017945 */ /* 0x000fe20003800000 */
[----:B-1----:R-:W-:Y:S02]  /*1ef0*/  IMAD.MOV.U32 R151, RZ, RZ, RZ ;  /* 0x000000ffff977224 */ /* 0x002fe400078e00ff */
        /* <DEDUP_REMOVED lines=9> */
[----:B------:R-:W1:Y:S01]  /*1f90*/  @!P4 LDC.64 R144, c[0x0][0x2c8] ;  /* 0x0000b200ff90cb82 */ /* 0x000e620000000a00 */
[----:B------:R-:W-:Y:S07]  /*1fa0*/  BSSY B2, `(.L_x_4035) ;  /* 0x0000009000027945 */ /* 0x000fee0003800000 */
[----:B------:R-:W3:Y:S08]  /*1fb0*/  @P5 LDC R149, c[0x0][0x29c] ;  /* 0x0000a700ff955b82 */ /* 0x000ef00000000800 */
[----:B------:R-:W4:Y:S01]  /*1fc0*/  LDC.64 R146, c[0x0][0x308] ;  /* 0x0000c200ff927b82 */ /* 0x000f220000000a00 */
[----:B-1----:R-:W-:-:S04]  /*1fd0*/  @!P4 ISETP.NE.U32.AND P0, PT, R144, RZ, PT ;  /* 0x000000ff9000c20c */ /* 0x002fc80003f05070 */
[----:B------:R-:W-:Y:S01]  /*1fe0*/  @!P4 ISETP.NE.AND.EX P0, PT, R145, RZ, PT, P0 ;  /* 0x000000ff9100c20c */ /* 0x000fe20003f05300 */
[----:B------:R-:W-:-:S12]  /*1ff0*/  @!P5 BRA `(.L_x_4036) ;  /* 0x00000000000cd947 */ /* 0x000fd80003800000 */
[----:B------:R-:W1:Y:S02]  /*2000*/  LDC.64 R136, c[0x0][0x220] ;  /* 0x00008800ff887b82 */ /* 0x000e640000000a00 */
[----:B-1----:R-:W-:-:S06]  /*2010*/  IMAD.WIDE.U32 R136, R151, 0x10, R136 ;  /* 0x0000001097887825 */ /* 0x002fcc00078e0088 */
[----:B------:R-:W5:Y:S02]  /*2020*/  LDG.E.128 R136, desc[UR4][R136.64] ;  /* 0x0000000488887981 */ /* 0x000f64000c1e1d00 */
.L_x_4036:
[----:B------:R-:W-:Y:S05]  /*2030*/  BSYNC B2 ;  /* 0x0000000000027941 */ /* 0x000fea0003800000 */
.L_x_4035:
[----:B------:R-:W-:Y:S01]  /*2040*/  BSSY B2, `(.L_x_4037) ;  /* 0x000000d000027945 */ /* 0x000fe20003800000 */
[----:B------:R-:W-:-:S03]  /*2050*/  @!P4 FSEL R153, R120, RZ, P0 ;  /* 0x000000ff7899c208 */ /* 0x000fc60000000000 */
[----:B------:R-:W-:Y:S05]  /*2060*/  @!P4 BRA `(.L_x_4038) ;  /* 0x000000000028c947 */ /* 0x000fea0003800000 */
[----:B------:R-:W-:Y:S02]  /*2070*/  ISETP.NE.AND P0, PT, R26, RZ, PT ;  /* 0x000000ff1a00720c */ /* 0x000fe40003f05270 */
[----:B------:R-:W-:Y:S02]  /*2080*/  MOV R144, UR12 ;  /* 0x0000000c00907c02 */ /* 0x000fe40008000f00 */
[----:B------:R-:W-:Y:S02]  /*2090*/  FSEL R148, R150, RZ, !P0 ;  /* 0x000000ff96947208 */ /* 0x000fe40004000000 */
[----:B------:R-:W-:Y:S02]  /*20a0*/  MOV R145, UR13 ;  /* 0x0000000d00917c02 */ /* 0x000fe40008000f00 */
[----:B------:R-:W-:Y:S01]  /*20b0*/  ISETP.NE.U32.AND P0, PT, R144, RZ, PT ;  /* 0x000000ff9000720c */ /* 0x000fe20003f05070 */
[----:B------:R-:W-:-:S03]  /*20c0*/  FFMA.FTZ R148, R229, R152, R148 ;  /* 0x00000098e5947223 */ /* 0x000fc60000010094 */
[----:B------:R-:W-:Y:S01]  /*20d0*/  ISETP.NE.AND.EX P0, PT, R145, RZ, PT, P0 ;  /* 0x000000ff9100720c */ /* 0x000fe20003f05300 */
[----:B------:R-:W-:-:S04]  /*20e0*/  FADD.FTZ R148, R227, -R148 ;  /* 0x80000094e3947221 */ /* 0x000fc80000010000 */
[----:B------:R-:W-:-:S08]  /*20f0*/  FMUL.FTZ R153, R179, R148 ;  /* 0x00000094b3997220 */ /* 0x000fd00000410000 */
[----:B------:R-:W-:-:S07]  /*2100*/  @P0 FADD.FTZ R153, R120, R153 ;  /* 0x0000009978990221 */ /* 0x000fce0000010000 */
.L_x_4038:
[----:B------:R-:W-:Y:S05]  /*2110*/  BSYNC B2 ;  /* 0x0000000000027941 */ /* 0x000fea0003800000 */
.L_x_4037:
[----:B------:R-:W-:Y:S01]  /*2120*/  @!P4 ISETP.NE.U32.AND P0, PT, R144, RZ, PT ;  /* 0x000000ff9000c20c */ /* 0x000fe20003f05070 */
[----:B------:R-:W-:Y:S03]  /*2130*/  BSSY B2, `(.L_x_4039) ;  /* 0x000000c000027945 */ /* 0x000fe60003800000 */
[----:B------:R-:W-:-:S04]  /*2140*/  @!P4 ISETP.NE.AND.EX P0, PT, R145, RZ, PT, P0 ;  /* 0x000000ff9100c20c */ /* 0x000fc80003f05300 */
[----:B------:R-:W-:Y:S01]  /*2150*/  @!P4 FSEL R148, R121, RZ, P0 ;  /* 0x000000ff7994c208 */ /* 0x000fe20000000000 */
[----:B------:R-:W-:Y:S08]  /*2160*/  @!P4 BRA `(.L_x_4040) ;  /* 0x000000000020c947 */ /* 0x000ff00003800000 */
[----:B------:R-:W-:-:S04]  /*2170*/  ISETP.NE.AND P0, PT, R26, RZ, PT ;  /* 0x000000ff1a00720c */ /* 0x000fc80003f05270 */
[----:B------:R-:W-:Y:S02]  /*2180*/  FSEL R155, R150, RZ, !P0 ;  /* 0x000000ff969b7208 */ /* 0x000fe40004000000 */
[----:B------:R-:W-:-:S03]  /*2190*/  ISETP.NE.U32.AND P0, PT, R144, RZ, PT ;  /* 0x000000ff9000720c */ /* 0x000fc60003f05070 */
[----:B------:R-:W-:Y:S01]  /*21a0*/  FFMA.FTZ R148, R226, R152, R155 ;  /* 0x00000098e2947223 */ /* 0x000fe2000001009b */
[----:B------:R-:W-:-:S03]  /*21b0*/  ISETP.NE.AND.EX P0, PT, R145, RZ, PT, P0 ;  /* 0x000000ff9100720c */ /* 0x000fc60003f05300 */
[----:B------:R-:W-:-:S04]  /*21c0*/  FADD.FTZ R148, R187, -R148 ;  /* 0x80000094bb947221 */ /* 0x000fc80000010000 */
[----:B------:R-:W-:-:S06]  /*21d0*/  FMUL.FTZ R148, R179, R148 ;  /* 0x00000094b3947220 */ /* 0x000fcc0000410000 */
[----:B------:R-:W-:-:S07]  /*21e0*/  @P0 FADD.FTZ R148, R121, R148 ;  /* 0x0000009479940221 */ /* 0x000fce0000010000 */
.L_x_4040:
[----:B------:R-:W-:Y:S05]  /*21f0*/  BSYNC B2 ;  /* 0x0000000000027941 */ /* 0x000fea0003800000 */
.L_x_4039:
[----:B------:R-:W-:Y:S01]  /*2200*/  @!P4 ISETP.NE.U32.AND P0, PT, R144, RZ, PT ;  /* 0x000000ff9000c20c */ /* 0x000fe20003f05070 */
[----:B------:R-:W-:Y:S03]  /*2210*/  BSSY B2, `(.L_x_4041) ;  /* 0x000000c000027945 */ /* 0x000fe60003800000 */
[----:B------:R-:W-:-:S04]  /*2220*/  @!P4 ISETP.NE.AND.EX P0, PT, R145, RZ, PT, P0 ;  /* 0x000000ff9100c20c */ /* 0x000fc80003f05300 */
[----:B--2---:R-:W-:Y:S01]  /*2230*/  @!P4 FSEL R233, R122, RZ, P0 ;  /* 0x000000ff7ae9c208 */ /* 0x004fe20000000000 */
        /* <DEDUP_REMOVED lines=9> */
.L_x_4042:
[----:B------:R-:W-:Y:S05]  /*22d0*/  BSYNC B2 ;  /* 0x0000000000027941 */ /* 0x000fea0003800000 */
.L_x_4041:
        /* <DEDUP_REMOVED lines=13> */
.L_x_4044:
[----:B------:R-:W-:Y:S05]  /*23b0*/  BSYNC B2 ;  /* 0x0000000000027941 */ /* 0x000fea0003800000 */
.L_x_4043:
        /* <DEDUP_REMOVED lines=13> */
.L_x_4046:
[----:B------:R-:W-:Y:S05]  /*2490*/  BSYNC B2 ;  /* 0x0000000000027941 */ /* 0x000fea0003800000 */
.L_x_4045:
        /* <DEDUP_REMOVED lines=13> */
.L_x_4048:
[----:B------:R-:W-:Y:S05]  /*2570*/  BSYNC B2 ;  /* 0x0000000000027941 */ /* 0x000fea0003800000 */
.L_x_4047:
        /* <DEDUP_REMOVED lines=13> */
.L_x_4050:
[----:B------:R-:W-:Y:S05]  /*2650*/  BSYNC B2 ;  /* 0x0000000000027941 */ /* 0x000fea0003800000 */
.L_x_4049:
[----:B0-----:R-:W0:Y:S01]  /*2660*/  @P5 LDC R235, c[0x0][0x29c] ;  /* 0x0000a700ffeb5b82 */ /* 0x001e220000000800 */
[----:B------:R-:W-:Y:S01]  /*2670*/  @!P4 ISETP.NE.U32.AND P0, PT, R144, RZ, PT ;  /* 0x000000ff9000c20c */ /* 0x000fe20003f05070 */
[----:B------:R-:W-:Y:S01]  /*2680*/  BSSY B2, `(.L_x_4051) ;  /* 0x000000f000027945 */ /* 0x000fe20003800000 */
[----:B----4-:R-:W-:Y:S02]  /*2690*/  ISETP.NE.U32.AND P6, PT, R146, RZ, PT ;  /* 0x000000ff9200720c */ /* 0x010fe40003fc5070 */
[----:B------:R-:W-:Y:S02]  /*26a0*/  @!P4 ISETP.NE.AND.EX P0, PT, R145, RZ, PT, P0 ;  /* 0x000000ff9100c20c */ /* 0x000fe40003f05300 */
[----:B------:R-:W-:Y:S01]  /*26b0*/  ISETP.NE.AND.EX P6, PT, R147, RZ, PT, P6 ;  /* 0x000000ff9300720c */ /* 0x000fe20003fc5360 */
[----:B------:R-:W1:Y:S01]  /*26c0*/  @P5 LDC R232, c[0x0][0x29c] ;  /* 0x0000a700ffe85b82 */ /* 0x000e620000000800 */
[----:B------:R-:W-:Y:S01]  /*26d0*/  @!P4 FSEL R230, R127, RZ, P0 ;  /* 0x000000ff7fe6c208 */ /* 0x000fe20000000000 */
[----:B------:R-:W-:Y:S10]  /*26e0*/  @!P4 BRA `(.L_x_4052) ;  /* 0x000000000020c947 */ /* 0x000ff40003800000 */
        /* <DEDUP_REMOVED lines=8> */
.L_x_4052:
[----:B------:R-:W-:Y:S05]  /*2770*/  BSYNC B2 ;  /* 0x0000000000027941 */ /* 0x000fea0003800000 */
.L_x_4051:
[----:B------:R-:W-:Y:S01]  /*2780*/  ISETP.NE.U32.AND P0, PT, R146, RZ, PT ;  /* 0x000000ff9200720c */ /* 0x000fe20003f05070 */
[C---:B---3--:R-:W-:Y:S01]  /*2790*/  @P5 FMUL.FTZ R149, R153.reuse, R149 ;  /* 0x0000009599955220 */ /* 0x048fe20000410000 */
[----:B------:R-:W-:Y:S01]  /*27a0*/  SEL R140, R153, R140, P6 ;  /* 0x0000008c998c7207 */ /* 0x000fe20003000000 */
[----:B------:R-:W2:Y:S01]  /*27b0*/  @P5 LDC R234, c[0x0][0x29c] ;  /* 0x0000a700ffea5b82 */ /* 0x000ea20000000800 */
[C---:B------:R-:W-:Y:S01]  /*27c0*/  SEL R141, R148.reuse, R141, P6 ;  /* 0x0000008d948d7207 */ /* 0x040fe20003000000 */
[----:B-1----:R-:W-:Y:S01]  /*27d0*/  @P5 FMUL.FTZ R153, R233, R232 ;  /* 0x000000e8e9995220 */ /* 0x002fe20000410000 */
[----:B0-----:R-:W-:Y:S01]  /*27e0*/  @P5 FMUL.FTZ R148, R148, R235 ;  /* 0x000000eb94945220 */ /* 0x001fe20000410000 */
[----:B------:R-:W-:Y:S01]  /*27f0*/  ISETP.NE.AND.EX P0, PT, R147, RZ, PT, P0 ;  /* 0x000000ff9300720c */ /* 0x000fe20003f05300 */
[----:B------:R-:W-:Y:S01]  /*2800*/  @P5 FMUL.FTZ R144, R163, R149 ;  /* 0x00000095a3905220 */ /* 0x000fe20000410000 */
[----:B------:R-:W-:Y:S01]  /*2810*/  @P5 FMUL.FTZ R146, R162, R153 ;  /* 0x00000099a2925220 */ /* 0x000fe20000410000 */
[----:B------:R-:W-:Y:S01]  /*2820*/  @P5 FMUL.FTZ R145, R13, R148 ;  /* 0x000000940d915220 */ /* 0x000fe20000410000 */
[----:B------:R-:W0:Y:S01]  /*2830*/  @P5 LDC R236, c[0x0][0x29c] ;  /* 0x0000a700ffec5b82 */ /* 0x000e220000000800 */
[----:B------:R-:W-:-:S02]  /*2840*/  SEL R56, R155, R56, P6 ;  /* 0x000000389b387207 */ /* 0x000fc40003000000 */
[----:B------:R-:W-:Y:S02]  /*2850*/  @P5 F2FP.BF16.F32.PACK_AB R144, RZ, R144 ;  /* 0x00000090ff90523e */ /* 0x000fe400000010ff */
[----:B------:R-:W-:Y:S02]  /*2860*/  @P5 F2FP.BF16.F32.PACK_AB R146, RZ, R146 ;  /* 0x00000092ff92523e */ /* 0x000fe400000010ff */
[----:B------:R-:W-:Y:S01]  /*2870*/  @P5 F2FP.BF16.F32.PACK_AB R145, RZ, R145 ;  /* 0x00000091ff91523e */ /* 0x000fe200000010ff */
[----:B------:R-:W1:Y:S01]  /*2880*/  @P5 LDC R235, c[0x0][0x29c] ;  /* 0x0000a700ffeb5b82 */ /* 0x000e620000000800 */
[----:B------:R-:W-:Y:S02]  /*2890*/  @P5 PRMT R48, R144, 0x7610, R48 ;  /* 0x0000761090305816 */ /* 0x000fe40000000030 */
[----:B------:R-:W-:Y:S02]  /*28a0*/  @P5 PRMT R49, R146, 0x7610, R49 ;  /* 0x0000761092315816 */ /* 0x000fe40000000031 */
[----:B------:R-:W-:-:S02]  /*28b0*/  @P5 PRMT R48, R48, 0x5410, R145 ;  /* 0x0000541030305816 */ /* 0x000fc40000000091 */
[----:B------:R-:W-:Y:S01]  /*28c0*/  SEL R58, R231, R58, P6 ;  /* 0x0000003ae73a7207 */ /* 0x000fe20003000000 */
[----:B------:R-:W3:Y:S01]  /*28d0*/  @P5 LDC R237, c[0x0][0x29c] ;  /* 0x0000a700ffed5b82 */ /* 0x000ee20000000800 */
[----:B--2---:R-:W-:Y:S01]  /*28e0*/  @P5 FMUL.FTZ R155, R155, R234 ;  /* 0x000000ea9b9b5220 */ /* 0x004fe20000410000 */
[----:B------:R-:W-:Y:S02]  /*28f0*/  SEL R59, R230, R59, P6 ;  /* 0x0000003be63b7207 */ /* 0x000fe40003000000 */
[----:B------:R-:W-:Y:S01]  /*2900*/  SEL R142, R233, R142, P6 ;  /* 0x0000008ee98e7207 */ /* 0x000fe20003000000 */
[----:B------:R-:W-:Y:S01]  /*2910*/  @P5 FMUL.FTZ R233, R161, R155 ;  /* 0x0000009ba1e95220 */ /* 0x000fe20000410000 */
[----:B------:R-:W-:Y:S02]  /*2920*/  SEL R143, R154, R143, P6 ;  /* 0x0000008f9a8f7207 */ /* 0x000fe40003000000 */
[----:B------:R-:W2:Y:S01]  /*2930*/  @P5 LDC R239, c[0x0][0x29c] ;  /* 0x0000a700ffef5b82 */ /* 0x000ea20000000800 */
[----:B0-----:R-:W-:Y:S01]  /*2940*/  @P5 FMUL.FTZ R231, R231, R236 ;  /* 0x000000ece7e75220 */ /* 0x001fe20000410000 */
[----:B------:R-:W-:-:S02]  /*2950*/  SEL R57, R228, R57, P6 ;  /* 0x00000039e4397207 */ /* 0x000fc40003000000 */
[----:B------:R-:W-:-:S04]  /*2960*/  @P5 F2FP.BF16.F32.PACK_AB R233, RZ, R233 ;  /* 0x000000e9ffe9523e */ /* 0x000fc800000010ff */
[----:B------:R-:W0:Y:S01]  /*2970*/  @P0 LDC.64 R146, c[0x0][0x308] ;  /* 0x0000c200ff920b82 */ /* 0x000e220000000a00 */
[----:B-1----:R-:W-:Y:S01]  /*2980*/  @P5 FMUL.FTZ R230, R230, R235 ;  /* 0x000000ebe6e65220 */ /* 0x002fe20000410000 */
[----:B------:R-:W-:Y:S01]  /*2990*/  @P5 FMUL.FTZ R235, R160, R231 ;  /* 0x000000e7a0eb5220 */ /* 0x000fe20000410000 */
[----:B------:R-:W-:Y:S02]  /*29a0*/  @P5 PRMT R50, R233, 0x7610, R50 ;  /* 0x00007610e9325816 */ /* 0x000fe40000000032 */
[----:B------:R-:W-:Y:S01]  /*29b0*/  @P5 FMUL.FTZ R236, R10, R230 ;  /* 0x000000e60aec5220 */ /* 0x000fe20000410000 */
[----:B-----5:R-:W-:Y:S02]  /*29c0*/  @P5 PRMT R233, R136, 0x7632, R233 ;  /* 0x0000763288e95816 */ /* 0x020fe400000000e9 */
[----:B------:R-:W1:Y:S01]  /*29d0*/  @P5 LDC.64 R144, c[0x0][0x2f8] ;  /* 0x0000be00ff905b82 */ /* 0x000e620000000a00 */
[----:B---3--:R-:W-:Y:S01]  /*29e0*/  @P5 FMUL.FTZ R154, R154, R237 ;  /* 0x000000ed9a9a5220 */ /* 0x008fe20000410000 */
[----:B------:R-:W-:-:S02]  /*29f0*/  @P5 F2FP.BF16.F32.PACK_AB R235, RZ, R235 ;  /* 0x000000ebffeb523e */ /* 0x000fc400000010ff */
[----:B------:R-:W-:Y:S01]  /*2a00*/  @P5 F2FP.BF16.F32.PACK_AB R236, RZ, R236 ;  /* 0x000000ecffec523e */ /* 0x000fe200000010ff */
[----:B------:R-:W-:Y:S01]  /*2a10*/  @P5 FMUL.FTZ R232, R12, R154 ;  /* 0x0000009a0ce85220 */ /* 0x000fe20000410000 */
[----:B------:R-:W-:Y:S01]  /*2a20*/  @P5 PRMT R51, R235, 0x7610, R51 ;  /* 0x00007610eb335816 */ /* 0x000fe20000000033 */
[----:B--2---:R-:W-:Y:S01]  /*2a30*/  @P5 FMUL.FTZ R228, R228, R239 ;  /* 0x000000efe4e45220 */ /* 0x004fe20000410000 */
[----:B------:R-:W-:Y:S02]  /*2a40*/  @P5 SHF.L.U32 R233, R233, 0x10, RZ ;  /* 0x00000010e9e95819 */ /* 0x000fe400000006ff */
[----:B------:R-:W-:Y:S01]  /*2a50*/  @P5 F2FP.BF16.F32.PACK_AB R232, RZ, R232 ;  /* 0x000000e8ffe8523e */ /* 0x000fe200000010ff */
[----:B------:R-:W-:Y:S01]  /*2a60*/  @P5 FMUL.FTZ R234, R11, R228 ;  /* 0x000000e40bea5220 */ /* 0x000fe20000410000 */
[----:B------:R-:W-:Y:S01]  /*2a70*/  @P5 PRMT R51, R51, 0x5410, R236 ;  /* 0x0000541033335816 */ /* 0x000fe200000000ec */
[----:B------:R-:W-:Y:S01]  /*2a80*/  @P5 FFMA.FTZ R97, R148, R233, R97 ;  /* 0x000000e994615223 */ /* 0x000fe20000010061 */
[----:B------:R-:W-:Y:S01]  /*2a90*/  @P5 PRMT R49, R49, 0x5410, R232 ;  /* 0x0000541031315816 */ /* 0x000fe200000000e8 */
[----:B0-----:R-:W-:Y:S01]  /*2aa0*/  @P0 IMAD.WIDE.U32 R146, R180, 0x20, R146 ;  /* 0x00000020b4920825 */ /* 0x001fe200078e0092 */
[----:B------:R-:W-:-:S02]  /*2ab0*/  @P5 F2FP.BF16.F32.PACK_AB R234, RZ, R234 ;  /* 0x000000eaffea523e */ /* 0x000fc400000010ff */
[----:B------:R-:W-:Y:S01]  /*2ac0*/  @P5 PRMT R148, R138, 0x7632, R148 ;  /* 0x000076328a945816 */ /* 0x000fe20000000094 */
[----:B------:R-:W-:Y:S01]  /*2ad0*/  @P5 IMAD.U32 R232, R136, 0x10000, RZ ;  /* 0x0001000088e85824 */ /* 0x000fe200078e00ff */
[----:B------:R-:W-:Y:S01]  /*2ae0*/  @P5 PRMT R50, R50, 0x5410, R234 ;  /* 0x0000541032325816 */ /* 0x000fe200000000ea */
[----:B------:R-:W-:Y:S01]  /*2af0*/  @P0 STG.E.128 desc[UR4][R146.64], R140 ;  /* 0x0000008c92000986 */ /* 0x000fe2000c101d04 */
[----:B------:R-:W-:Y:S01]  /*2b00*/  @P5 SHF.L.U32 R234, R137, 0x10, RZ ;  /* 0x0000001089ea5819 */ /* 0x000fe200000006ff */
[----:B-1----:R-:W-:-:S04]  /*2b10*/  @P5 IMAD.WIDE.U32 R144, R151, 0x10, R144 ;  /* 0x0000001097905825 */ /* 0x002fc800078e0090 */
[----:B------:R-:W-:Y:S01]  /*2b20*/  @P5 FFMA.FTZ R96, R149, R232, R96 ;  /* 0x000000e895605223 */ /* 0x000fe20000010060 */
[----:B------:R0:W-:Y:S01]  /*2b30*/  @P0 STG.E.128 desc[UR4][R146.64+0x10], R56 ;  /* 0x0000103892000986 */ /* 0x0001e2000c101d04 */
[----:B------:R-:W-:Y:S01]  /*2b40*/  @P5 PRMT R149, R137, 0x7632, R149 ;  /* 0x0000763289955816 */ /* 0x000fe20000000095 */
[----:B------:R-:W-:Y:S01]  /*2b50*/  @P5 FFMA.FTZ R98, R153, R234, R98 ;  /* 0x000000ea99625223 */ /* 0x000fe20000010062 */
[----:B------:R-:W-:Y:S01]  /*2b60*/  @P5 PRMT R153, R139, 0x7632, R153 ;  /* 0x000076328b995816 */ /* 0x000fe20000000099 */
[----:B------:R1:W-:Y:S01]  /*2b70*/  @P5 STG.E.128 desc[UR4][R144.64], R48 ;  /* 0x0000003090005986 */ /* 0x0003e2000c101d04 */
[----:B------:R-:W-:Y:S01]  /*2b80*/  @P5 SHF.L.U32 R148, R148, 0x10, RZ ;  /* 0x0000001094945819 */ /* 0x000fe200000006ff */
[----:B------:R-:W-:Y:S01]  /*2b90*/  @P5 IMAD.U32 R149, R149, 0x10000, RZ ;  /* 0x0001000095955824 */ /* 0x000fe200078e00ff */
[----:B------:R-:W-:Y:S01]  /*2ba0*/  @P5 SHF.L.U32 R153, R153, 0x10, RZ ;  /* 0x0000001099995819 */ /* 0x000fe200000006ff */
[----:B------:R-:W-:Y:S01]  /*2bb0*/  VIADD R151, R151, 0x20 ;  /* 0x0000002097977836 */ /* 0x000fe20000000000 */
[----:B------:R-:W-:Y:S01]  /*2bc0*/  IADD3 R180, R180, 0x20, RZ ;  /* 0x00000020b4b47810 */ /* 0x000fe20007ffe0ff */
[----:B------:R-:W-:Y:S01]  /*2bd0*/  @P5 FFMA.FTZ R99, R154, R149, R99 ;  /* 0x000000959a635223 */ /* 0x000fe20000010063 */
[----:B------:R-:W-:Y:S01]  /*2be0*/  @P5 FFMA.FTZ R101, R228, R148, R101 ;  /* 0x00000094e4655223 */ /* 0x000fe20000010065 */
[----:B------:R-:W-:Y:S01]  /*2bf0*/  @P5 FFMA.FTZ R103, R230, R153, R103 ;  /* 0x00000099e6675223 */ /* 0x000fe20000010067 */
[----:B0-----:R-:W-:Y:S01]  /*2c00*/  @P5 SHF.L.U32 R146, R138, 0x10, RZ ;  /* 0x000000108a925819 */ /* 0x001fe200000006ff */
[----:B------:R-:W-:-:S04]  /*2c10*/  @P5 IMAD.U32 R147, R139, 0x10000, RZ ;  /* 0x000100008b935824 */ /* 0x000fc800078e00ff */
[----:B------:R-:W-:Y:S01]  /*2c20*/  @P5 FFMA.FTZ R100, R155, R146, R100 ;  /* 0x000000929b645223 */ /* 0x000fe20000010064 */
[----:B-1----:R-:W-:-:S07]  /*2c30*/  @P5 FFMA.FTZ R102, R231, R147, R102 ;  /* 0x00000093e7665223 */ /* 0x002fce0000010066 */
.L_x_4034:
[----:B------:R-:W-:Y:S05]  /*2c40*/  BSYNC B1 ;  /* 0x0000000000017941 */ /* 0x000fea0003800000 */
.L_x_4033:
[----:B------:R-:W-:Y:S04]  /*2c50*/  BSSY B1, `(.L_x_4053) ;  /* 0x00000cd000017945 */ /* 0x000fe80003800000 */
[----:B------:R-:W-:Y:S05]  /*2c60*/  @!P2 BRA `(.L_x_4054) ;  /* 0x0000000c002ca947 */ /* 0x000fea0003800000 */
        /* <DEDUP_REMOVED lines=10> */
.L_x_4056:
[----:B------:R-:W-:Y:S05]  /*2d10*/  BSYNC B2 ;  /* 0x0000000000027941 */ /* 0x000fea0003800000 */
.L_x_4055:
        /* <DEDUP_REMOVED lines=13> */
.L_x_4058:
[----:B------:R-:W-:Y:S05]  /*2df0*/  BSYNC B2 ;  /* 0x0000000000027941 */ /* 0x000fea0003800000 */
.L_x_4057:
        /* <DEDUP_REMOVED lines=13> */
.L_x_4060:
[----:B------:R-:W-:Y:S05]  /*2ed0*/  BSYNC B2 ;  /* 0x0000000000027941 */ /* 0x000fea0003800000 */
.L_x_4059:
        /* <DEDUP_REMOVED lines=13> */
.L_x_4062:
[----:B------:R-:W-:Y:S05]  /*2fb0*/  BSYNC B2 ;  /* 0x0000000000027941 */ /* 0x000fea0003800000 */
.L_x_4061:
        /* <DEDUP_REMOVED lines=13> */
.L_x_4064:
[----:B------:R-:W-:Y:S05]  /*3090*/  BSYNC B2 ;  /* 0x0000000000027941 */ /* 0x000fea0003800000 */
.L_x_4063:
        /* <DEDUP_REMOVED lines=13> */
.L_x_4066:
[----:B------:R-:W-:Y:S05]  /*3170*/  BSYNC B2 ;  /* 0x0000000000027941 */ /* 0x000fea0003800000 */
.L_x_4065:
        /* <DEDUP_REMOVED lines=13> */
.L_x_4068:
[----:B------:R-:W-:Y:S05]  /*3250*/  BSYNC B2 ;  /* 0x0000000000027941 */ /* 0x000fea0003800000 */
.L_x_4067:
[----:B------:R-:W-:Y:S01]  /*3260*/  @!P4 ISETP.NE.U32.AND P0, PT, R144, RZ, PT ;  /* 0x000000ff9000c20c */ /* 0x000fe20003f05070 */
[----:B------:R-:W-:Y:S03]  /*3270*/  BSSY B2, `(.L_x_4069) ;  /* 0x000000c000027945 */ /* 0x000fe60003800000 */
[----:B------:R-:W-:-:S04]  /*3280*/  @!P4 ISETP.NE.AND.EX P0, PT, R145, RZ, PT, P0 ;  /* 0x000000ff9100c20c */ /* 0x000fc80003f05300 */
[----:B------:R-:W-:Y:S01]  /*3290*/  @!P4 FSEL R155, R34, RZ, P0 ;  /* 0x000000ff229bc208 */ /* 0x000fe20000000000 */
[----:B------:R-:W-:Y:S08]  /*32a0*/  @!P4 BRA `(.L_x_4070) ;  /* 0x000000000020c947 */ /* 0x000ff00003800000 */
[----:B------:R-:W-:-:S04]  /*32b0*/  ISETP.NE.AND P0, PT, R26, RZ, PT ;  /* 0x000000ff1a00720c */ /* 0x000fc80003f05270 */
[----:B--2---:R-:W-:Y:S02]  /*32c0*/  FSEL R232, R150, RZ, !P0 ;  /* 0x000000ff96e87208 */ /* 0x004fe40004000000 */
[----:B------:R-:W-:-:S03]  /*32d0*/  ISETP.NE.U32.AND P0, PT, R144, RZ, PT ;  /* 0x000000ff9000720c */ /* 0x000fc60003f05070 */
[----:B------:R-:W-:Y:S01]  /*32e0*/  FFMA.FTZ R155, R201, R152, R232 ;  /* 0x00000098c99b7223 */ /* 0x000fe200000100e8 */
[----:B------:R-:W-:-:S03]  /*32f0*/  ISETP.NE.AND.EX P0, PT, R145, RZ, PT, P0 ;  /* 0x000000ff9100720c */ /* 0x000fc60003f05300 */
[----:B------:R-:W-:-:S04]  /*3300*/  FADD.FTZ R232, R204, -R155 ;  /* 0x8000009bcce87221 */ /* 0x000fc80000010000 */
[----:B------:R-:W-:-:S06]  /*3310*/  FMUL.FTZ R155, R179, R232 ;  /* 0x000000e8b39b7220 */ /* 0x000fcc0000410000 */
[----:B------:R-:W-:-:S07]  /*3320*/  @P0 FADD.FTZ R155, R34, R155 ;  /* 0x0000009b229b0221 */ /* 0x000fce0000010000 */
.L_x_4070:
[----:B------:R-:W-:Y:S05]  /*3330*/  BSYNC B2 ;  /* 0x0000000000027941 */ /* 0x000fea0003800000 */
.L_x_4069:
[----:B--2---:R-:W1:Y:S01]  /*3340*/  @P5 LDC R233, c[0x0][0x29c] ;  /* 0x0000a700ffe95b82 */ /* 0x004e620000000800 */
[----:B------:R-:W-:Y:S01]  /*3350*/  @!P4 ISETP.NE.U32.AND P0, PT, R144, RZ, PT ;  /* 0x000000ff9000c20c */ /* 0x000fe20003f05070 */
[----:B------:R-:W-:Y:S01]  /*3360*/  BSSY B2, `(.L_x_4071) ;  /* 0x000000f000027945 */ /* 0x000fe20003800000 */
[----:B----4-:R-:W-:Y:S02]  /*3370*/  ISETP.NE.U32.AND P6, PT, R146, RZ, PT ;  /* 0x000000ff9200720c */ /* 0x010fe40003fc5070 */
[----:B------:R-:W-:Y:S02]  /*3380*/  @!P4 ISETP.NE.AND.EX P0, PT, R145, RZ, PT, P0 ;  /* 0x000000ff9100c20c */ /* 0x000fe40003f05300 */
[----:B------:R-:W-:Y:S01]  /*3390*/  ISETP.NE.AND.EX P6, PT, R147, RZ, PT, P6 ;  /* 0x000000ff9300720c */ /* 0x000fe20003fc5360 */
[----:B0-----:R-:W0:Y:S01]  /*33a0*/  @P5 LDC R234, c[0x0][0x29c] ;  /* 0x0000a700ffea5b82 */ /* 0x001e220000000800 */
        /* <DEDUP_REMOVED lines=10> */
.L_x_4072:
[----:B------:R-:W-:Y:S05]  /*3450*/  BSYNC B2 ;  /* 0x0000000000027941 */ /* 0x000fea0003800000 */
.L_x_4071:
[----:B------:R-:W-:Y:S01]  /*3460*/  ISETP.NE.U32.AND P0, PT, R146, RZ, PT ;  /* 0x000000ff9200720c */ /* 0x000fe20003f05070 */
[C---:B---3--:R-:W-:Y:S01]  /*3470*/  @P5 FMUL.FTZ R148, R149.reuse, R148 ;  /* 0x0000009495945220 */ /* 0x048fe20000410000 */
[----:B------:R-:W-:Y:S01]  /*3480*/  SEL R140, R149, R140, P6 ;  /* 0x0000008c958c7207 */ /* 0x000fe20003000000 */
[----:B------:R-:W2:Y:S01]  /*3490*/  @P5 LDC R236, c[0x0][0x29c] ;  /* 0x0000a700ffec5b82 */ /* 0x000ea20000000800 */
[C---:B------:R-:W-:Y:S01]  /*34a0*/  SEL R141, R154.reuse, R141, P6 ;  /* 0x0000008d9a8d7207 */ /* 0x040fe20003000000 */
[----:B0-----:R-:W-:Y:S01]  /*34b0*/  @P5 FMUL.FTZ R149, R231, R234 ;  /* 0x000000eae7955220 */ /* 0x001fe20000410000 */
[----:B-1----:R-:W-:Y:S01]  /*34c0*/  @P5 FMUL.FTZ R154, R154, R233 ;  /* 0x000000e99a9a5220 */ /* 0x002fe20000410000 */
        /* <DEDUP_REMOVED lines=17> */
[----:B------:R-:W-:Y:S02]  /*35e0*/  SEL R57, R230, R57, P6 ;  /* 0x00000039e6397207 */ /* 0x000fe40003000000 */
[----:B------:R-:W-:Y:S02]  /*35f0*/  SEL R59, R232, R59, P6 ;  /* 0x0000003be83b7207 */ /* 0x000fe40003000000 */
[----:B------:R-:W2:Y:S01]  /*3600*/  @P5 LDC R237, c[0x0][0x29c] ;  /* 0x0000a700ffed5b82 */ /* 0x000ea20000000800 */
[----:B0-----:R-:W-:Y:S01]  /*3610*/  @P5 FMUL.FTZ R155, R155, R238 ;  /* 0x000000ee9b9b5220 */ /* 0x001fe20000410000 */
[----:B------:R-:W-:-:S06]  /*3620*/  SEL R142, R231, R142, P6 ;  /* 0x0000008ee78e7207 */ /* 0x000fcc0003000000 */
[----:B------:R-:W0:Y:S01]  /*3630*/  @P0 LDC.64 R146, c[0x0][0x308] ;  /* 0x0000c200ff920b82 */ /* 0x000e220000000a00 */
[----:B-1----:R-:W-:Y:S01]  /*3640*/  @P5 FMUL.FTZ R228, R228, R235 ;  /* 0x000000ebe4e45220 */ /* 0x002fe20000410000 */
[----:B------:R-:W-:-:S03]  /*3650*/  @P5 FMUL.FTZ R235, R156, R155 ;  /* 0x0000009b9ceb5220 */ /* 0x000fc60000410000 */
[----:B------:R-:W-:Y:S02]  /*3660*/  @P5 FMUL.FTZ R231, R8, R228 ;  /* 0x000000e408e75220 */ /* 0x000fe40000410000 */
[----:B------:R-:W-:Y:S01]  /*3670*/  @P5 F2FP.BF16.F32.PACK_AB R235, RZ, R235 ;  /* 0x000000ebffeb523e */ /* 0x000fe200000010ff */
[----:B------:R-:W1:Y:S01]  /*3680*/  @P5 LDC.64 R144, c[0x0][0x2f8] ;  /* 0x0000be00ff905b82 */ /* 0x000e620000000a00 */
[----:B---3--:R-:W-:Y:S01]  /*3690*/  @P5 FMUL.FTZ R230, R230, R233 ;  /* 0x000000e9e6e65220 */ /* 0x008fe20000410000 */
[----:B------:R-:W-:Y:S01]  /*36a0*/  @P5 FMUL.FTZ R233, R157, R153 ;  /* 0x000000999de95220 */ /* 0x000fe20000410000 */
[----:B------:R-:W-:Y:S02]  /*36b0*/  @P5 F2FP.BF16.F32.PACK_AB R231, RZ, R231 ;  /* 0x000000e7ffe7523e */ /* 0x000fe400000010ff */
[----:B------:R-:W-:Y:S01]  /*36c0*/  @P5 FMUL.FTZ R234, R7, R230 ;  /* 0x000000e607ea5220 */ /* 0x000fe20000410000 */
[----:B------:R-:W-:Y:S01]  /*36d0*/  @P5 PRMT R51, R235, 0x7610, R51 ;  /* 0x00007610eb335816 */ /* 0x000fe20000000033 */
[----:B--2---:R-:W-:Y:S01]  /*36e0*/  @P5 FMUL.FTZ R232, R232, R237 ;  /* 0x000000ede8e85220 */ /* 0x004fe20000410000 */
[----:B------:R-:W-:-:S02]  /*36f0*/  @P5 F2FP.BF16.F32.PACK_AB R233, RZ, R233 ;  /* 0x000000e9ffe9523e */ /* 0x000fc400000010ff */
[----:B------:R-:W-:Y:S01]  /*3700*/  @P5 F2FP.BF16.F32.PACK_AB R234, RZ, R234 ;  /* 0x000000eaffea523e */ /* 0x000fe200000010ff */
[----:B------:R-:W-:Y:S01]  /*3710*/  @P5 FMUL.FTZ R236, R6, R232 ;  /* 0x000000e806ec5220 */ /* 0x000fe20000410000 */
[----:B------:R-:W-:Y:S01]  /*3720*/  @P5 PRMT R50, R233, 0x7610, R50 ;  /* 0x00007610e9325816 */ /* 0x000fe20000000032 */
[----:B-----5:R-:W-:Y:S01]  /*3730*/  @P5 IMAD.U32 R233, R136, 0x10000, RZ ;  /* 0x0001000088e95824 */ /* 0x020fe200078e00ff */
[----:B------:R-:W-:Y:S01]  /*3740*/  @P5 PRMT R49, R49, 0x5410, R231 ;  /* 0x0000541031315816 */ /* 0x000fe200000000e7 */
[----:B0-----:R-:W-:Y:S01]  /*3750*/  @P0 IMAD.WIDE.U32 R146, R180, 0x20, R146 ;  /* 0x00000020b4920825 */ /* 0x001fe200078e0092 */
[----:B------:R-:W-:-:S03]  /*3760*/  @P5 F2FP.BF16.F32.PACK_AB R236, RZ, R236 ;  /* 0x000000ecffec523e */ /* 0x000fc600000010ff */
[----:B------:R-:W-:Y:S01]  /*3770*/  @P5 FFMA.FTZ R104, R233, R148, R104 ;  /* 0x00000094e9685223 */ /* 0x000fe20000010068 */
[----:B------:R-:W-:Y:S01]  /*3780*/  @P5 PRMT R50, R50, 0x5410, R234 ;  /* 0x0000541032325816 */ /* 0x000fe200000000ea */
[----:B------:R-:W-:Y:S01]  /*3790*/  VIADD R180, R180, 0x20 ;  /* 0x00000020b4b47836 */ /* 0x000fe20000000000 */
[----:B------:R-:W-:Y:S01]  /*37a0*/  @P5 PRMT R51, R51, 0x5410, R236 ;  /* 0x0000541033335816 */ /* 0x000fe200000000ec */
[----:B------:R-:W-:Y:S01]  /*37b0*/  @P0 STG.E.128 desc[UR4][R146.64], R140 ;  /* 0x0000008c92000986 */ /* 0x000fe2000c101d04 */
[----:B------:R-:W-:Y:S01]  /*37c0*/  @P5 PRMT R231, R136, 0x7632, R231 ;  /* 0x0000763288e75816 */ /* 0x000fe200000000e7 */
[----:B-1----:R-:W-:Y:S01]  /*37d0*/  @P5 IMAD.WIDE.U32 R144, R151, 0x10, R144 ;  /* 0x0000001097905825 */ /* 0x002fe200078e0090 */
[----:B------:R-:W-:Y:S01]  /*37e0*/  @P5 SHF.L.U32 R235, R137, 0x10, RZ ;  /* 0x0000001089eb5819 */ /* 0x000fe200000006ff */
[----:B------:R0:W-:Y:S01]  /*37f0*/  @P0 STG.E.128 desc[UR4][R146.64+0x10], R56 ;  /* 0x0000103892000986 */ /* 0x0001e2000c101d04 */
[----:B------:R-:W-:Y:S02]  /*3800*/  @P5 SHF.L.U32 R231, R231, 0x10, RZ ;  /* 0x00000010e7e75819 */ /* 0x000fe400000006ff */
[----:B------:R-:W-:Y:S01]  /*3810*/  @P5 PRMT R148, R137, 0x7632, R148 ;  /* 0x0000763289945816 */ /* 0x000fe20000000094 */
[----:B------:R1:W-:Y:S01]  /*3820*/  @P5 STG.E.128 desc[UR4][R144.64], R48 ;  /* 0x0000003090005986 */ /* 0x0003e2000c101d04 */
[----:B------:R-:W-:Y:S01]  /*3830*/  @P5 FFMA.FTZ R106, R235, R149, R106 ;  /* 0x00000095eb6a5223 */ /* 0x000fe2000001006a */
[----:B------:R-:W-:Y:S01]  /*3840*/  @P5 FFMA.FTZ R105, R154, R231, R105 ;  /* 0x000000e79a695223 */ /* 0x000fe20000010069 */
[----:B------:R-:W-:Y:S01]  /*3850*/  @P5 PRMT R149, R138, 0x7632, R149 ;  /* 0x000076328a955816 */ /* 0x000fe20000000095 */
[----:B------:R-:W-:Y:S01]  /*3860*/  @P5 IMAD.U32 R148, R148, 0x10000, RZ ;  /* 0x0001000094945824 */ /* 0x000fe200078e00ff */
[C---:B------:R-:W-:Y:S01]  /*3870*/  @P5 PRMT R154, R139.reuse, 0x7632, R154 ;  /* 0x000076328b9a5816 */ /* 0x040fe2000000009a */
[----:B------:R-:W-:Y:S01]  /*3880*/  @P5 IMAD.U32 R231, R139, 0x10000, RZ ;  /* 0x000100008be75824 */ /* 0x000fe200078e00ff */
[----:B------:R-:W-:Y:S01]  /*3890*/  @P5 SHF.L.U32 R149, R149, 0x10, RZ ;  /* 0x0000001095955819 */ /* 0x000fe200000006ff */
[----:B------:R-:W-:Y:S01]  /*38a0*/  @P5 FFMA.FTZ R107, R228, R148, R107 ;  /* 0x00000094e46b5223 */ /* 0x000fe2000001006b */
[----:B------:R-:W-:Y:S01]  /*38b0*/  @P5 SHF.L.U32 R154, R154, 0x10, RZ ;  /* 0x000000109a9a5819 */ /* 0x000fe200000006ff */
[----:B------:R-:W-:Y:S01]  /*38c0*/  @P5 FFMA.FTZ R110, R231, R155, R110 ;  /* 0x0000009be76e5223 */ /* 0x000fe2000001006e */
[----:B------:R-:W-:Y:S01]  /*38d0*/  IADD3 R151, R151, 0x20, RZ ;  /* 0x0000002097977810 */ /* 0x000fe20007ffe0ff */
[----:B------:R-:W-:Y:S01]  /*38e0*/  @P5 FFMA.FTZ R109, R230, R149, R109 ;  /* 0x00000095e66d5223 */ /* 0x000fe2000001006d */
[----:B0-----:R-:W-:Y:S01]  /*38f0*/  @P5 SHF.L.U32 R147, R138, 0x10, RZ ;  /* 0x000000108a935819 */ /* 0x001fe200000006ff */
[----:B------:R-:W-:-:S04]  /*3900*/  @P5 FFMA.FTZ R111, R232, R154, R111 ;  /* 0x0000009ae86f5223 */ /* 0x000fc8000001006f */
[----:B-1----:R-:W-:-:S07]  /*3910*/  @P5 FFMA.FTZ R108, R147, R153, R108 ;  /* 0x00000099936c5223 */ /* 0x002fce000001006c */
.L_x_4054:
[----:B------:R-:W-:Y:S05]  /*3920*/  BSYNC B1 ;  /* 0x0000000000017941 */ /* 0x000fea0003800000 */
.L_x_4053:
[----:B------:R-:W-:Y:S04]  /*3930*/  BSSY B1, `(.L_x_4073) ;  /* 0x00000cb000017945 */ /* 0x000fe80003800000 */
[----:B------:R-:W-:Y:S05]  /*3940*/  @!P3 BRA `(.L_x_4074) ;  /* 0x0000000c0024b947 */ /* 0x000fea0003800000 */
[----:B------:R-:W1:Y:S01]  /*3950*/  @!P4 LDC.64 R144, c[0x0][0x2c8] ;  /* 0x0000b200ff90cb82 */ /* 0x000e620000000a00 */
[----:B------:R-:W-:Y:S07]  /*3960*/  BSSY B2, `(.L_x_4075) ;  /* 0x0000008000027945 */ /* 0x000fee0003800000 */
[----:B------:R-:W3:Y:S01]  /*3970*/  LDC.64 R146, c[0x0][0x308] ;  /* 0x0000c200ff927b82 */ /* 0x000ee20000000a00 */
[----:B-1----:R-:W-:-:S04]  /*3980*/  @!P4 ISETP.NE.U32.AND P0, PT, R144, RZ, PT ;  /* 0x000000ff9000c20c */ /* 0x002fc80003f05070 */
[----:B------:R-:W-:Y:S01]  /*3990*/  @!P4 ISETP.NE.AND.EX P0, PT, R145, RZ, PT, P0 ;  /* 0x000000ff9100c20c */ /* 0x000fe20003f05300 */
[----:B------:R-:W-:-:S12]  /*39a0*/  @!P5 BRA `(.L_x_4076) ;  /* 0x00000000000cd947 */ /* 0x000fd80003800000 */
[----:B------:R-:W1:Y:S02]  /*39b0*/  LDC.64 R136, c[0x0][0x220] ;  /* 0x00008800ff887b82 */ /* 0x000e640000000a00 */
[----:B-1----:R-:W-:-:S06]  /*39c0*/  IMAD.WIDE.U32 R136, R151, 0x10, R136 ;  /* 0x0000001097887825 */ /* 0x002fcc00078e0088 */
[----:B------:R-:W5:Y:S02]  /*39d0*/  LDG.E.128 R136, desc[UR4][R136.64] ;  /* 0x0000000488887981 */ /* 0x000f64000c1e1d00 */
.L_x_4076:
[----:B------:R-:W-:Y:S05]  /*39e0*/  BSYNC B2 ;  /* 0x0000000000027941 */ /* 0x000fea0003800000 */
.L_x_4075:
[----:B------:R-:W-:Y:S01]  /*39f0*/  BSSY B2, `(.L_x_4077) ;  /* 0x000000d000027945 */ /* 0x000fe20003800000 */
[----:B--2---:R-:W-:-:S03]  /*3a00*/  @!P4 FSEL R233, R128, RZ, P0 ;  /* 0x000000ff80e9c208 */ /* 0x004fc60000000000 */
        /* <DEDUP_REMOVED lines=11> */
.L_x_4078:
[----:B------:R-:W-:Y:S05]  /*3ac0*/  BSYNC B2 ;  /* 0x0000000000027941 */ /* 0x000fea0003800000 */
.L_x_4077:
        /* <DEDUP_REMOVED lines=13> */
.L_x_4080:
[----:B------:R-:W-:Y:S05]  /*3ba0*/  BSYNC B2 ;  /* 0x0000000000027941 */ /* 0x000fea0003800000 */
.L_x_4079:
        /* <DEDUP_REMOVED lines=13> */
.L_x_4082:
[----:B------:R-:W-:Y:S05]  /*3c80*/  BSYNC B2 ;  /* 0x0000000000027941 */ /* 0x000fea0003800000 */
.L_x_4081:
        /* <DEDUP_REMOVED lines=13> */
.L_x_4084:
[----:B------:R-:W-:Y:S05]  /*3d60*/  BSYNC B2 ;  /* 0x0000000000027941 */ /* 0x000fea0003800000 */
.L_x_4083:
        /* <DEDUP_REMOVED lines=13> */
.L_x_4086:
[----:B------:R-:W-:Y:S05]  /*3e40*/  BSYNC B2 ;  /* 0x0000000000027941 */ /* 0x000fea0003800000 */
.L_x_4085:
        /* <DEDUP_REMOVED lines=13> */
.L_x_4088:
[----:B------:R-:W-:Y:S05]  /*3f20*/  BSYNC B2 ;  /* 0x0000000000027941 */ /* 0x000fea0003800000 */
.L_x_4087:
        /* <DEDUP_REMOVED lines=13> */
.L_x_4090:
[----:B------:R-:W-:Y:S05]  /*4000*/  BSYNC B2 ;  /* 0x0000000000027941 */ /* 0x000fea0003800000 */
.L_x_4089:
[----:B------:R-:W-:Y:S01]  /*4010*/  @!P4 ISETP.NE.U32.AND P0, PT, R144, RZ, PT ;  /* 0x000000ff9000c20c */ /* 0x000fe20003f05070 */
[----:B0-----:R-:W0:Y:S01]  /*4020*/  @P5 LDC R234, c[0x0][0x29c] ;  /* 0x0000a700ffea5b82 */ /* 0x001e220000000800 */
[----:B------:R-:W-:Y:S02]  /*4030*/  BSSY B2, `(.L_x_4091) ;  /* 0x0000012000027945 */ /* 0x000fe40003800000 */
[----:B------:R-:W-:-:S04]  /*4040*/  @!P4 ISETP.NE.AND.EX P0, PT, R145, RZ, PT, P0 ;  /* 0x000000ff9100c20c */ /* 0x000fc80003f05300 */
[----:B------:R-:W-:Y:S01]  /*4050*/  @!P4 FSEL R154, R135, RZ, P0 ;  /* 0x000000ff879ac208 */ /* 0x000fe20000000000 */
[----:B------:R-:W1:Y:S01]  /*4060*/  @P5 LDC R237, c[0x0][0x29c] ;  /* 0x0000a700ffed5b82 */ /* 0x000e620000000800 */
[----:B---3--:R-:W-:-:S04]  /*4070*/  ISETP.NE.U32.AND P0, PT, R146, RZ, PT ;  /* 0x000000ff9200720c */ /* 0x008fc80003f05070 */
[----:B------:R-:W-:-:S03]  /*4080*/  ISETP.NE.AND.EX P0, PT, R147, RZ, PT, P0 ;  /* 0x000000ff9300720c */ /* 0x000fc60003f05300 */
[----:B------:R-:W2:Y:S08]  /*4090*/  @P5 LDC R236, c[0x0][0x29c] ;  /* 0x0000a700ffec5b82 */ /* 0x000eb00000000800 */
[----:B------:R-:W3:Y:S08]  /*40a0*/  @P5 LDC R239, c[0x0][0x29c] ;  /* 0x0000a700ffef5b82 */ /* 0x000ef00000000800 */
[----:B------:R-:W4:Y:S01]  /*40b0*/  @P0 LDC.64 R148, c[0x0][0x308] ;  /* 0x0000c200ff940b82 */ /* 0x000f220000000a00 */
[----:B------:R-:W-:Y:S05]  /*40c0*/  @!P4 BRA `(.L_x_4092) ;  /* 0x000000000020c947 */ /* 0x000fea0003800000 */
        /* <DEDUP_REMOVED lines=8> */
.L_x_4092:
[----:B------:R-:W-:Y:S05]  /*4150*/  BSYNC B2 ;  /* 0x0000000000027941 */ /* 0x000fea0003800000 */
.L_x_4091:
[----:B------:R-:W-:Y:S01]  /*4160*/  ISETP.NE.U32.AND P4, PT, R146, RZ, PT ;  /* 0x000000ff9200720c */ /* 0x000fe20003f85070 */
[----:B--2---:R-:W-:Y:S01]  /*4170*/  @P5 FMUL.FTZ R179, R155, R236 ;  /* 0x000000ec9bb35220 */ /* 0x004fe20000410000 */
[----:B---3--:R-:W-:Y:S01]  /*4180*/  @P5 FMUL.FTZ R146, R232, R239 ;  /* 0x000000efe8925220 */ /* 0x008fe20000410000 */
[----:B------:R-:W2:Y:S01]  /*4190*/  @P5 LDC R152, c[0x0][0x29c] ;  /* 0x0000a700ff985b82 */ /* 0x000ea20000000800 */
[----:B-1----:R-:W-:Y:S01]  /*41a0*/  @P5 FMUL.FTZ R150, R230, R237 ;  /* 0x000000ede6965220 */ /* 0x002fe20000410000 */
[----:B------:R-:W-:Y:S01]  /*41b0*/  @P5 FMUL.FTZ R144, R30, R179 ;  /* 0x000000b31e905220 */ /* 0x000fe20000410000 */
[----:B------:R-:W-:Y:S01]  /*41c0*/  @P5 FMUL.FTZ R145, R4, R146 ;  /* 0x0000009204915220 */ /* 0x000fe20000410000 */
[----:B------:R-:W-:Y:S01]  /*41d0*/  ISETP.NE.AND.EX P4, PT, R147, RZ, PT, P4 ;  /* 0x000000ff9300720c */ /* 0x000fe20003f85340 */
[----:B0-----:R-:W-:Y:S01]  /*41e0*/  @P5 FMUL.FTZ R147, R233, R234 ;  /* 0x000000eae9935220 */ /* 0x001fe20000410000 */
[----:B----4-:R-:W-:Y:S01]  /*41f0*/  @P0 IMAD.WIDE.U32 R148, R180, 0x20, R148 ;  /* 0x00000020b4940825 */ /* 0x010fe200078e0094 */
[----:B------:R-:W-:Y:S01]  /*4200*/  @P5 F2FP.BF16.F32.PACK_AB R236, RZ, R144 ;  /* 0x00000090ffec523e */ /* 0x000fe200000010ff */
[----:B------:R-:W0:Y:S01]  /*4210*/  @P5 LDC R238, c[0x0][0x29c] ;  /* 0x0000a700ffee5b82 */ /* 0x000e220000000800 */
[----:B------:R-:W-:Y:S01]  /*4220*/  @P5 F2FP.BF16.F32.PACK_AB R237, RZ, R145 ;  /* 0x00000091ffed523e */ /* 0x000fe200000010ff */
[----:B------:R-:W-:Y:S01]  /*4230*/  @P5 FMUL.FTZ R234, R5, R150 ;  /* 0x0000009605ea5220 */ /* 0x000fe20000410000 */
[----:B------:R-:W-:-:S02]  /*4240*/  SEL R142, R155, R142, P4 ;  /* 0x0000008e9b8e7207 */ /* 0x000fc40002000000 */
[----:B------:R-:W-:Y:S02]  /*4250*/  SEL R141, R230, R141, P4 ;  /* 0x0000008de68d7207 */ /* 0x000fe40002000000 */
[----:B------:R-:W-:Y:S01]  /*4260*/  SEL R140, R233, R140, P4 ;  /* 0x0000008ce98c7207 */ /* 0x000fe20002000000 */
[----:B------:R-:W1:Y:S01]  /*4270*/  @P5 LDC R235, c[0x0][0x29c] ;  /* 0x0000a700ffeb5b82 */ /* 0x000e620000000800 */
[----:B------:R-:W-:Y:S01]  /*4280*/  SEL R56, R231, R56, P4 ;  /* 0x00000038e7387207 */ /* 0x000fe20002000000 */
[----:B------:R-:W-:Y:S01]  /*4290*/  @P5 FMUL.FTZ R233, R31, R147 ;  /* 0x000000931fe95220 */ /* 0x000fe20000410000 */
[----:B------:R-:W-:Y:S02]  /*42a0*/  SEL R143, R232, R143, P4 ;  /* 0x0000008fe88f7207 */ /* 0x000fe40002000000 */
[----:B------:R-:W-:Y:S02]  /*42b0*/  SEL R57, R228, R57, P4 ;  /* 0x00000039e4397207 */ /* 0x000fe40002000000 */
[----:B------:R-:W-:Y:S01]  /*42c0*/  @P5 F2FP.BF16.F32.PACK_AB R233, RZ, R233 ;  /* 0x000000e9ffe9523e */ /* 0x000fe200000010ff */
[----:B------:R-:W3:Y:S01]  /*42d0*/  @P5 LDC R241, c[0x0][0x29c] ;  /* 0x0000a700fff15b82 */ /* 0x000ee20000000800 */
[----:B--2---:R-:W-:Y:S01]  /*42e0*/  @P5 FMUL.FTZ R152, R231, R152 ;  /* 0x00000098e7985220 */ /* 0x004fe20000410000 */
[----:B------:R-:W-:Y:S01]  /*42f0*/  SEL R58, R153, R58, P4 ;  /* 0x0000003a993a7207 */ /* 0x000fe20002000000 */
[----:B------:R-:W-:Y:S01]  /*4300*/  @P0 STG.E.128 desc[UR4][R148.64], R140 ;  /* 0x0000008c94000986 */ /* 0x000fe2000c101d04 */
[----:B------:R-:W-:Y:S01]  /*4310*/  SEL R59, R154, R59, P4 ;  /* 0x0000003b9a3b7207 */ /* 0x000fe20002000000 */
[----:B------:R-:W-:Y:S01]  /*4320*/  @P5 FMUL.FTZ R231, R29, R152 ;  /* 0x000000981de75220 */ /* 0x000fe20000410000 */
[----:B------:R-:W-:-:S02]  /*4330*/  @P5 F2FP.BF16.F32.PACK_AB R234, RZ, R234 ;  /* 0x000000eaffea523e */ /* 0x000fc400000010ff */
[----:B------:R-:W2:Y:S01]  /*4340*/  @P5 LDC.64 R144, c[0x0][0x2f8] ;  /* 0x0000be00ff905b82 */ /* 0x000ea20000000a00 */
[----:B0-----:R-:W-:Y:S01]  /*4350*/  @P5 FMUL.FTZ R155, R153, R238 ;  /* 0x000000ee999b5220 */ /* 0x001fe20000410000 */
[----:B------:R-:W-:Y:S01]  /*4360*/  @P5 F2FP.BF16.F32.PACK_AB R231, RZ, R231 ;  /* 0x000000e7ffe7523e */ /* 0x000fe200000010ff */
[----:B-----5:R-:W-:Y:S01]  /*4370*/  @P5 IMAD.U32 R153, R136, 0x10000, RZ ;  /* 0x0001000088995824 */ /* 0x020fe200078e00ff */
[----:B------:R-:W-:Y:S01]  /*4380*/  @P5 PRMT R48, R233, 0x7610, R48 ;  /* 0x00007610e9305816 */ /* 0x000fe20000000030 */
[----:B------:R0:W-:Y:S01]  /*4390*/  @P0 STG.E.128 desc[UR4][R148.64+0x10], R56 ;  /* 0x0000103894000986 */ /* 0x0001e2000c101d04 */
[----:B------:R-:W-:Y:S01]  /*43a0*/  @P5 PRMT R49, R236, 0x7610, R49 ;  /* 0x00007610ec315816 */ /* 0x000fe20000000031 */
[----:B------:R-:W-:Y:S01]  /*43b0*/  @P5 FFMA.FTZ R112, R153, R147, R112 ;  /* 0x0000009399705223 */ /* 0x000fe20000010070 */
[----:B-1----:R-:W-:Y:S01]  /*43c0*/  @P5 FMUL.FTZ R230, R154, R235 ;  /* 0x000000eb9ae65220 */ /* 0x002fe20000410000 */
[----:B------:R-:W-:Y:S01]  /*43d0*/  @P5 FMUL.FTZ R235, R28, R155 ;  /* 0x0000009b1ceb5220 */ /* 0x000fe20000410000 */
[----:B------:R-:W-:-:S02]  /*43e0*/  @P5 PRMT R50, R231, 0x7610, R50 ;  /* 0x00007610e7325816 */ /* 0x000fc40000000032 */
[----:B------:R-:W-:Y:S01]  /*43f0*/  @P5 FMUL.FTZ R238, R2, R230 ;  /* 0x000000e602ee5220 */ /* 0x000fe20000410000 */
[----:B------:R-:W-:Y:S02]  /*4400*/  @P5 PRMT R48, R48, 0x5410, R234 ;  /* 0x0000541030305816 */ /* 0x000fe400000000ea */
[----:B------:R-:W-:Y:S01]  /*4410*/  @P5 F2FP.BF16.F32.PACK_AB R235, RZ, R235 ;  /* 0x000000ebffeb523e */ /* 0x000fe200000010ff */
[----:B---3--:R-:W-:Y:S01]  /*4420*/  @P5 FMUL.FTZ R180, R228, R241 ;  /* 0x000000f1e4b45220 */ /* 0x008fe20000410000 */
[----:B------:R-:W-:Y:S02]  /*4430*/  @P5 F2FP.BF16.F32.PACK_AB R238, RZ, R238 ;  /* 0x000000eeffee523e */ /* 0x000fe400000010ff */
[----:B------:R-:W-:Y:S01]  /*4440*/  @P5 PRMT R51, R235, 0x7610, R51 ;  /* 0x00007610eb335816 */ /* 0x000fe20000000033 */
[----:B------:R-:W-:Y:S01]  /*4450*/  @P5 FMUL.FTZ R232, R3, R180 ;  /* 0x000000b403e85220 */ /* 0x000fe20000410000 */
[----:B------:R-:W-:Y:S02]  /*4460*/  @P5 PRMT R49, R49, 0x5410, R237 ;  /* 0x0000541031315816 */ /* 0x000fe400000000ed */
[----:B------:R-:W-:Y:S01]  /*4470*/  @P5 PRMT R51, R51, 0x5410, R238 ;  /* 0x0000541033335816 */ /* 0x000fe200000000ee */
[----:B--2---:R-:W-:Y:S01]  /*4480*/  @P5 IMAD.WIDE.U32 R144, R151, 0x10, R144 ;  /* 0x0000001097905825 */ /* 0x004fe200078e0090 */
[----:B------:R-:W-:-:S02]  /*4490*/  @P5 PRMT R151, R136, 0x7632, R151 ;  /* 0x0000763288975816 */ /* 0x000fc40000000097 */
[----:B------:R-:W-:Y:S02]  /*44a0*/  @P5 F2FP.BF16.F32.PACK_AB R232, RZ, R232 ;  /* 0x000000e8ffe8523e */ /* 0x000fe400000010ff */
[----:B------:R-:W-:Y:S02]  /*44b0*/  @P5 SHF.L.U32 R151, R151, 0x10, RZ ;  /* 0x0000001097975819 */ /* 0x000fe400000006ff */
[----:B------:R-:W-:Y:S02]  /*44c0*/  @P5 PRMT R50, R50, 0x5410, R232 ;  /* 0x0000541032325816 */ /* 0x000fe400000000e8 */
[----:B------:R-:W-:Y:S01]  /*44d0*/  @P5 PRMT R147, R137, 0x7632, R147 ;  /* 0x0000763289935816 */ /* 0x000fe20000000093 */
[----:B------:R-:W-:Y:S01]  /*44e0*/  @P5 FFMA.FTZ R113, R150, R151, R113 ;  /* 0x0000009796715223 */ /* 0x000fe20000010071 */
[----:B------:R-:W-:Y:S01]  /*44f0*/  @P5 PRMT R150, R138, 0x7632, R150 ;  /* 0x000076328a965816 */ /* 0x000fe20000000096 */
[----:B------:R1:W-:Y:S01]  /*4500*/  @P5 STG.E.128 desc[UR4][R144.64], R48 ;  /* 0x0000003090005986 */ /* 0x0003e2000c101d04 */
[----:B0-----:R-:W-:Y:S01]  /*4510*/  @P5 PRMT R148, R139, 0x7632, R148 ;  /* 0x000076328b945816 */ /* 0x001fe20000000094 */
[----:B------:R-:W-:Y:S01]  /*4520*/  @P5 IMAD.U32 R147, R147, 0x10000, RZ ;  /* 0x0001000093935824 */ /* 0x000fe200078e00ff */
[----:B------:R-:W-:-:S02]  /*4530*/  @P5 SHF.L.U32 R231, R137, 0x10, RZ ;  /* 0x0000001089e75819 */ /* 0x000fc400000006ff */
[----:B------:R-:W-:Y:S01]  /*4540*/  @P5 SHF.L.U32 R149, R138, 0x10, RZ ;  /* 0x000000108a955819 */ /* 0x000fe200000006ff */
[----:B------:R-:W-:Y:S01]  /*4550*/  @P5 FFMA.FTZ R115, R146, R147, R115 ;  /* 0x0000009392735223 */ /* 0x000fe20000010073 */
[----:B------:R-:W-:Y:S01]  /*4560*/  @P5 SHF.L.U32 R150, R150, 0x10, RZ ;  /* 0x0000001096965819 */ /* 0x000fe200000006ff */
[----:B------:R-:W-:Y:S01]  /*4570*/  @P5 FFMA.FTZ R114, R231, R179, R114 ;  /* 0x000000b3e7725223 */ /* 0x000fe20000010072 */
[----:B------:R-:W-:Y:S01]  /*4580*/  @P5 SHF.L.U32 R148, R148, 0x10, RZ ;  /* 0x0000001094945819 */ /* 0x000fe200000006ff */
[----:B------:R-:W-:Y:S02]  /*4590*/  @P5 FFMA.FTZ R116, R149, R152, R116 ;  /* 0x0000009895745223 */ /* 0x000fe40000010074 */
[----:B------:R-:W-:Y:S02]  /*45a0*/  @P5 FFMA.FTZ R117, R180, R150, R117 ;  /* 0x00000096b4755223 */ /* 0x000fe40000010075 */
[----:B------:R-:W-:Y:S01]  /*45b0*/  @P5 FFMA.FTZ R119, R230, R148, R119 ;  /* 0x00000094e6775223 */ /* 0x000fe20000010077 */
[----:B-1----:R-:W-:-:S04]  /*45c0*/  @P5 IMAD.U32 R145, R139, 0x10000, RZ ;  /* 0x000100008b915824 */ /* 0x002fc800078e00ff */
[----:B------:R-:W-:-:S07]  /*45d0*/  @P5 FFMA.FTZ R118, R145, R155, R118 ;  /* 0x0000009b91765223 */ /* 0x000fce0000010076 */
.L_x_4074:
[----:B------:R-:W-:Y:S05]  /*45e0*/  BSYNC B1 ;  /* 0x0000000000017941 */ /* 0x000fea0003800000 */
.L_x_4073:
[----:B------:R-:W1:Y:S02]  /*45f0*/  LDC.64 R144, c[0x0][0x210] ;  /* 0x00008400ff907b82 */ /* 0x000e640000000a00 */
[----:B-1----:R-:W-:-:S04]  /*4600*/  LEA R27, R144, R27, 0x2 ;  /* 0x0000001b901b7211 */ /* 0x002fc800078e10ff */
[----:B------:R-:W-:-:S13]  /*4610*/  ISETP.GE.AND P0, PT, R27, R145, PT ;  /* 0x000000911b00720c */ /* 0x000fda0003f06270 */
[----:B------:R-:W-:Y:S05]  /*4620*/  @!P0 BRA `(.L_x_4093) ;  /* 0xffffffc000f08947 */ /* 0x000fea000383ffff */
.L_x_4018:
[----:B------:R-:W-:Y:S05]  /*4630*/  BSYNC B0 ;  /* 0x0000000000007941 */ /* 0x000fea0003800000 */
.L_x_4017:
[----:B------:R-:W1:Y:S01]  /*4640*/  S2R R3, SR_CgaCtaId ;  /* 0x0000000000037919 */ /* 0x000e620000008800 */
[--C-:B------:R-:W-:Y:S01]  /*4650*/  SHF.R.U32.HI R0, RZ, 0x5, R177.reuse ;  /* 0x00000005ff007819 */ /* 0x100fe200000116b1 */
[----:B------:R-:W-:Y:S05]  /*4660*/  WARPSYNC.ALL ;  /* 0x0000000000007948 */ /* 0x000fea0003800000 */
[----:B-----5:R-:W-:Y:S01]  /*4670*/  LOP3.LUT R5, R177, 0x1f, RZ, 0xc0, !PT ;  /* 0x0000001fb1057812 */ /* 0x020fe200078ec0ff */
[----:B------:R-:W3:Y:S01]  /*4680*/  S2R R21, SR_CTAID.X ;  /* 0x0000000000157919 */ /* 0x000ee20000002500 */
        /* <DEDUP_REMOVED lines=15> */
[----:B---3--:R-:W-:-:S03]  /*4780*/  IMAD R178, R21, R178, RZ ;  /* 0x000000b215b27224 */ /* 0x008fc600078e02ff */
        /* <DEDUP_REMOVED lines=8> */
[----:B------:R-:W1:Y:S04]  /*4810*/  LDS R6, [R2+0x600] ;  /* 0x0006000002067984 */ /* 0x000e680000000800 */
[----:B------:R-:W3:Y:S04]  /*4820*/  LDS R3, [R2] ;  /* 0x0000000002037984 */ /* 0x000ee80000000800 */
[----:B------:R-:W4:Y:S04]  /*4830*/  LDS R8, [R2+0xa00] ;  /* 0x000a000002087984 */ /* 0x000f280000000800 */
[----:B------:R-:W0:Y:S04]  /*4840*/  LDS R11, [R2+0x1200] ;  /* 0x00120000020b7984 */ /* 0x000e280000000800 */
[----:B------:R-:W2:Y:S04]  /*4850*/  LDS R10, [R2+0xc00] ;  /* 0x000c0000020a7984 */ /* 0x000ea80000000800 */
[----:B------:R-:W2:Y:S04]  /*4860*/  LDS R13, [R2+0x1600] ;  /* 0x00160000020d7984 */ /* 0x000ea80000000800 */
[----:B------:R-:W2:Y:S04]  /*4870*/  LDS R17, [R2+0x1e00] ;  /* 0x001e000002117984 */ /* 0x000ea80000000800 */
[----:B------:R-:W2:Y:S04]  /*4880*/  LDS R4, [R2+0x200] ;  /* 0x0002000002047984 */ /* 0x000ea80000000800 */
[----:B------:R-:W2:Y:S04]  /*4890*/  LDS R5, [R2+0x400] ;  /* 0x0004000002057984 */ /* 0x000ea80000000800 */
[----:B------:R-:W2:Y:S01]  /*48a0*/  LDS R9, [R2+0xe00] ;  /* 0x000e000002097984 */ /* 0x000ea20000000800 */
[----:B-1----:R-:W-:-:S03]  /*48b0*/  FADD.FTZ R6, RZ, R6 ;  /* 0x00000006ff067221 */ /* 0x002fc60000010000 */
[----:B------:R-:W1:Y:S01]  /*48c0*/  LDS R7, [R2+0x800] ;  /* 0x0008000002077984 */ /* 0x000e620000000800 */
[----:B---3--:R-:W-:-:S03]  /*48d0*/  FADD.FTZ R3, RZ, R3 ;  /* 0x00000003ff037221 */ /* 0x008fc60000010000 */
[----:B------:R-:W3:Y:S01]  /*48e0*/  LDS R12, [R2+0x1000] ;  /* 0x00100000020c7984 */ /* 0x000ee20000000800 */
[----:B----4-:R-:W-:-:S03]  /*48f0*/  FADD.FTZ R8, RZ, R8 ;  /* 0x00000008ff087221 */ /* 0x010fc60000010000 */
[----:B------:R-:W4:Y:S01]  /*4900*/  LDS R14, [R2+0x1400] ;  /* 0x00140000020e7984 */ /* 0x000f220000000800 */
[----:B0-----:R-:W-:-:S03]  /*4910*/  FADD.FTZ R6, R6, R11 ;  /* 0x0000000b06067221 */ /* 0x001fc60000010000 */
[----:B------:R-:W0:Y:S01]  /*4920*/  LDS R16, [R2+0x1800] ;  /* 0x0018000002107984 */ /* 0x000e220000000800 */
[----:B--2---:R-:W-:-:S03]  /*4930*/  FADD.FTZ R3, R3, R10 ;  /* 0x0000000a03037221 */ /* 0x004fc60000010000 */
[----:B------:R-:W2:Y:S01]  /*4940*/  LDS R15, [R2+0x1a00] ;  /* 0x001a0000020f7984 */ /* 0x000ea20000000800 */
[----:B------:R-:W-:-:S03]  /*4950*/  FADD.FTZ R8, R8, R13 ;  /* 0x0000000d08087221 */ /* 0x000fc60000010000 */
[----:B------:R-:W2:Y:S01]  /*4960*/  LDS R18, [R2+0x1c00] ;  /* 0x001c000002127984 */ /* 0x000ea20000000800 */
[----:B------:R-:W-:-:S03]  /*4970*/  FADD.FTZ R6, R6, R17 ;  /* 0x0000001106067221 */ /* 0x000fc60000010000 */
[----:B------:R-:W2:Y:S01]  /*4980*/  LDS R20, [R2+0x2000] ;  /* 0x0020000002147984 */ /* 0x000ea20000000800 */
[----:B------:R-:W-:-:S03]  /*4990*/  FADD.FTZ R4, RZ, R4 ;  /* 0x00000004ff047221 */ /* 0x000fc60000010000 */
[----:B------:R-:W2:Y:S01]  /*49a0*/  LDS R19, [R2+0x2200] ;  /* 0x0022000002137984 */ /* 0x000ea20000000800 */
[----:B------:R-:W-:-:S03]  /*49b0*/  FADD.FTZ R5, RZ, R5 ;  /* 0x00000005ff057221 */ /* 0x000fc60000010000 */
[----:B------:R-:W2:Y:S01]  /*49c0*/  LDS R22, [R2+0x2400] ;  /* 0x0024000002167984 */ /* 0x000ea20000000800 */
[----:B------:R-:W-:-:S03]  /*49d0*/  FADD.FTZ R4, R4, R9 ;  /* 0x0000000904047221 */ /* 0x000fc60000010000 */
[----:B------:R-:W2:Y:S04]  /*49e0*/  LDS R21, [R2+0x2600] ;  /* 0x0026000002157984 */ /* 0x000ea80000000800 */
[----:B------:R-:W2:Y:S01]  /*49f0*/  LDS R24, [R2+0x2800] ;  /* 0x0028000002187984 */ /* 0x000ea20000000800 */
[----:B-1----:R-:W-:-:S03]  /*4a00*/  FADD.FTZ R7, RZ, R7 ;  /* 0x00000007ff077221 */ /* 0x002fc60000010000 */
[----:B------:R-:W1:Y:S01]  /*4a10*/  LDS R13, [R2+0x2a00] ;  /* 0x002a0000020d7984 */ /* 0x000e620000000800 */
[----:B---3--:R-:W-:-:S03]  /*4a20*/  FADD.FTZ R5, R5, R12 ;  /* 0x0000000c05057221 */ /* 0x008fc60000010000 */
[----:B------:R-:W3:Y:S01]  /*4a30*/  LDS R10, [R2+0x2c00] ;  /* 0x002c0000020a7984 */ /* 0x000ee20000000800 */
[----:B----4-:R-:W-:-:S03]  /*4a40*/  FADD.FTZ R7, R7, R14 ;  /* 0x0000000e07077221 */ /* 0x010fc60000010000 */
[----:B------:R-:W4:Y:S01]  /*4a50*/  LDS R17, [R2+0x2e00] ;  /* 0x002e000002117984 */ /* 0x000f220000000800 */
[----:B0-----:R-:W-:Y:S01]  /*4a60*/  FADD.FTZ R3, R3, R16 ;  /* 0x0000001003037221 */ /* 0x001fe20000010000 */
[----:B------:R-:W-:Y:S01]  /*4a70*/  BAR.SYNC.DEFER_BLOCKING 0x0 ;  /* 0x0000000000007b1d */ /* 0x000fe20000010000 */
[----:B--2---:R-:W-:Y:S01]  /*4a80*/  FADD.FTZ R4, R4, R15 ;  /* 0x0000000f04047221 */ /* 0x004fe20000010000 */
        /* <DEDUP_REMOVED lines=10> */
[----:B---3--:R-:W-:-:S03]  /*4b30*/  FADD.FTZ R15, R7, R10 ;  /* 0x0000000a070f7221 */ /* 0x008fc60000010000 */
[----:B------:R-:W-:Y:S01]  /*4b40*/  STS.128 [R0+0x410], R84 ;  /* 0x0004105400007388 */ /* 0x000fe20000000c00 */
[----:B----4-:R-:W-:-:S03]  /*4b50*/  FADD.FTZ R17, R8, R17 ;  /* 0x0000001108117221 */ /* 0x010fc60000010000 */
        /* <DEDUP_REMOVED lines=48> */
[----:B------:R-:W-:Y:S01]  /*4e60*/  IMAD.SHL.U32 R14, R177, 0x4, RZ ;  /* 0x00000004b10e7824 */ /* 0x000fe200078e00ff */
[----:B------:R-:W-:Y:S01]  /*4e70*/  STS.128 [R0], R96 ;  /* 0x0000006000007388 */ /* 0x000fe20000000c00 */
[----:B------:R-:W-:-:S03]  /*4e80*/  FADD.FTZ R41, R16, R41 ;  /* 0x0000002910297221 */ /* 0x000fc60000010000 */
[----:B------:R-:W-:Y:S01]  /*4e90*/  STS.128 [R0+0x10], R100 ;  /* 0x0000106400007388 */ /* 0x000fe20000000c00 */
[----:B------:R-:W-:-:S03]  /*4ea0*/  FADD.FTZ R19, R3, R26 ;  /* 0x0000001a03137221 */ /* 0x000fc60000010000 */
[----:B------:R-:W-:Y:S01]  /*4eb0*/  STS.128 [R0+0x400], R104 ;  /* 0x0004006800007388 */ /* 0x000fe20000000c00 */
[----:B0-----:R-:W-:Y:S01]  /*4ec0*/  FADD.FTZ R43, R4, R43 ;  /* 0x0000002b042b7221 */ /* 0x001fe20000010000 */
[----:B------:R-:W-:Y:S02]  /*4ed0*/  IADD3.X R4, RZ, RZ, RZ, P6, !PT ;  /* 0x000000ffff047210 */ /* 0x000fe400037fe4ff */
        /* <DEDUP_REMOVED lines=25> */
[----:B------:R-:W-:Y:S02]  /*5070*/  SHF.L.U64.HI R25, R177, 0x2, R4 ;  /* 0x00000002b1197819 */ /* 0x000fe40000010204 */
        /* <DEDUP_REMOVED lines=22> */
[----:B------:R-:W-:Y:S01]  /*51e0*/  ULDC.64 UR6, c[0x0][0x2f0] ;  /* 0x0000bc0000067ab9 */ /* 0x000fe20000000a00 */
[----:B------:R-:W-:Y:S01]  /*51f0*/  IADD3 R16, P6, R14, UR10, RZ ;  /* 0x0000000a0e107c10 */ /* 0x000fe2000ffde0ff */
[----:B------:R-:W-:Y:S01]  /*5200*/  FADD.FTZ R20, R7, R20 ;  /* 0x0000001407147221 */ /* 0x000fe20000010000 */
[----:B------:R-:W-:Y:S02]  /*5210*/  FADD.FTZ R8, R8, R33 ;  /* 0x0000002108087221 */ /* 0x000fe40000010000 */
[----:B------:R-:W-:Y:S02]  /*5220*/  IADD3.X R27, R25, UR11, RZ, P6, !PT ;  /* 0x0000000b191b7c10 */ /* 0x000fe4000b7fe4ff */
[----:B------:R-:W-:Y:S01]  /*5230*/  IADD3 R14, P6, R14, UR6, RZ ;  /* 0x000000060e0e7c10 */ /* 0x000fe2000ffde0ff */
[----:B------:R-:W-:-:S03]  /*5240*/  FADD.FTZ R10, R10, R35 ;  /* 0x000000230a0a7221 */ /* 0x000fc60000010000 */
[----:B------:R-:W-:Y:S01]  /*5250*/  IADD3.X R25, R25, UR7, RZ, P6, !PT ;  /* 0x0000000719197c10 */ /* 0x000fe2000b7fe4ff */
[----:B------:R-:W-:Y:S01]  /*5260*/  FADD.FTZ R53, R0, R53 ;  /* 0x0000003500357221 */ /* 0x000fe20000010000 */
[----:B------:R-:W-:Y:S07]  /*5270*/  @!P5 BRA `(.L_x_4095) ;  /* 0x000000000034d947 */ /* 0x000fee0003800000 */
        /* <DEDUP_REMOVED lines=13> */
.L_x_4095:
[----:B------:R-:W-:Y:S05]  /*5350*/  BSYNC B0 ;  /* 0x0000000000007941 */ /* 0x000fea0003800000 */
.L_x_4094:
        /* <DEDUP_REMOVED lines=14> */
[----:B-1----:R-:W-:-:S05]  /*5440*/  IADD3 R2, P0, R2, 0x200, RZ ;  /* 0x0000020002027810 */ /* 0x002fca0007f1e0ff */
[----:B------:R-:W-:-:S08]  /*5450*/  IMAD.X R3, RZ, RZ, R3, P0 ;  /* 0x000000ffff037224 */ /* 0x000fd000000e0603 */
.L_x_4097:
[----:B------:R-:W-:Y:S05]  /*5460*/  BSYNC B0 ;  /* 0x0000000000007941 */ /* 0x000fea0003800000 */
.L_x_4096:
[----:B------:R-:W-:Y:S01]  /*5470*/  BSSY B0, `(.L_x_4098) ;  /* 0x0000010000007945 */ /* 0x000fe20003800000 */
[----:B------:R-:W-:-:S03]  /*5480*/  FADD.FTZ R47, R20, R47 ;  /* 0x0000002f142f7221 */ /* 0x000fc60000010000 */
[----:B------:R-:W-:Y:S05]  /*5490*/  @!P1 BRA `(.L_x_4099) ;  /* 0x0000000000349947 */ /* 0x000fea0003800000 */
[----:B--2---:R-:W-:Y:S01]  /*54a0*/  IMAD.MOV.U32 R4, RZ, RZ, R16 ;  /* 0x000000ffff047224 */ /* 0x004fe200078e0010 */
[-C--:B------:R-:W-:Y:S01]  /*54b0*/  MOV R5, R27.reuse ;  /* 0x0000001b00057202 */ /* 0x080fe20000000f00 */
[--C-:B------:R-:W-:Y:S01]  /*54c0*/  IMAD.MOV.U32 R7, RZ, RZ, R25.reuse ;  /* 0x000000ffff077224 */ /* 0x100fe200078e0019 */
[----:B------:R-:W-:Y:S01]  /*54d0*/  MOV R6, R14 ;  /* 0x0000000e00067202 */ /* 0x000fe20000000f00 */
[----:B------:R1:W-:Y:S01]  /*54e0*/  STG.E desc[UR4][R2.64], R41 ;  /* 0x0000002902007986 */ /* 0x0003e2000c101904 */
[----:B------:R-:W-:Y:S02]  /*54f0*/  IADD3 R14, P5, R14, 0x200, RZ ;  /* 0x000002000e0e7810 */ /* 0x000fe40007fbe0ff */
[----:B------:R-:W-:Y:S01]  /*5500*/  IADD3 R16, P1, R16, 0x200, RZ ;  /* 0x0000020010107810 */ /* 0x000fe20007f3e0ff */
[----:B------:R3:W-:Y:S02]  /*5510*/  STG.E desc[UR4][R4.64], R11 ;  /* 0x0000000b04007986 */ /* 0x0007e4000c101904 */
[----:B------:R-:W-:Y:S01]  /*5520*/  IMAD.X R25, RZ, RZ, R25, P5 ;  /* 0x000000ffff197224 */ /* 0x000fe200028e0619 */
[----:B------:R-:W-:Y:S01]  /*5530*/  IADD3.X R27, RZ, R27, RZ, P1, !PT ;  /* 0x0000001bff1b7210 */ /* 0x000fe20000ffe4ff */
[----:B------:R3:W-:Y:S01]  /*5540*/  STG.E desc[UR4][R6.64], R47 ;  /* 0x0000002f06007986 */ /* 0x0007e2000c101904 */
[----:B-1----:R-:W-:-:S04]  /*5550*/  IADD3 R2, P0, R2, 0x200, RZ ;  /* 0x0000020002027810 */ /* 0x002fc80007f1e0ff */
[----:B------:R-:W-:-:S09]  /*5560*/  IADD3.X R3, RZ, R3, RZ, P0, !PT ;  /* 0x00000003ff037210 */ /* 0x000fd200007fe4ff */
.L_x_4099:
[----:B------:R-:W-:Y:S05]  /*5570*/  BSYNC B0 ;  /* 0x0000000000007941 */ /* 0x000fea0003800000 */
.L_x_4098:
[----:B------:R-:W-:Y:S01]  /*5580*/  BSSY B0, `(.L_x_4100) ;  /* 0x0000010000007945 */ /* 0x000fe20003800000 */
[----:B0-----:R-:W-:-:S03]  /*5590*/  FADD.FTZ R51, R8, R51 ;  /* 0x0000003308337221 */ /* 0x001fc60000010000 */
[----:B------:R-:W-:Y:S05]  /*55a0*/  @!P2 BRA `(.L_x_4101) ;  /* 0x000000000034a947 */ /* 0x000fea0003800000 */
[----:B--23--:R-:W-:Y:S01]  /*55b0*/  MOV R4, R16 ;  /* 0x0000001000047202 */ /* 0x00cfe20000000f00 */
        /* <DEDUP_REMOVED lines=12> */
.L_x_4101:
[----:B------:R-:W-:Y:S05]  /*5680*/  BSYNC B0 ;  /* 0x0000000000007941 */ /* 0x000fea0003800000 */
.L_x_4100:
        /* <DEDUP_REMOVED lines=14> */
[----:B0-----:R-:W-:-:S05]  /*5770*/  IADD3 R2, P0, R2, 0x200, RZ ;  /* 0x0000020002027810 */ /* 0x001fca0007f1e0ff */
[----:B------:R-:W-:-:S08]  /*5780*/  IMAD.X R3, RZ, RZ, R3, P0 ;  /* 0x000000ffff037224 */ /* 0x000fd000000e0603 */
.L_x_4103:
[----:B------:R-:W-:Y:S05]  /*5790*/  BSYNC B0 ;  /* 0x0000000000007941 */ /* 0x000fea0003800000 */
.L_x_4102:
[----:B------:R-:W-:Y:S05]  /*57a0*/  @!P4 EXIT ;  /* 0x000000000000c94d */ /* 0x000fea0003800000 */
[----:B------:R0:W-:Y:S01]  /*57b0*/  STG.E desc[UR4][R2.64], R23 ;  /* 0x0000001702007986 */ /* 0x0001e2000c101904 */
[----:B-1234-:R-:W-:Y:S01]  /*57c0*/  MOV R4, R14 ;  /* 0x0000000e00047202 */ /* 0x01efe20000000f00 */
[----:B------:R-:W-:Y:S02]  /*57d0*/  IMAD.MOV.U32 R5, RZ, RZ, R25 ;  /* 0x000000ffff057224 */ /* 0x000fe400078e0019 */
[----:B0-----:R-:W-:Y:S01]  /*57e0*/  IMAD.MOV.U32 R2, RZ, RZ, R16 ;  /* 0x000000ffff027224 */ /* 0x001fe200078e0010 */
[----:B------:R-:W-:-:S05]  /*57f0*/  MOV R3, R27 ;  /* 0x0000001b00037202 */ /* 0x000fca0000000f00 */
[----:B------:R-:W-:Y:S04]  /*5800*/  STG.E desc[UR4][R2.64], R17 ;  /* 0x0000001102007986 */ /* 0x000fe8000c101904 */
[----:B------:R-:W-:Y:S01]  /*5810*/  STG.E desc[UR4][R4.64], R57 ;  /* 0x0000003904007986 */ /* 0x000fe2000c101904 */
[----:B------:R-:W-:Y:S05]  /*5820*/  EXIT ;  /* 0x000000000000794d */ /* 0x000fea0003800000 */
.L_x_4032:
[----:B------:R-:W-:Y:S01]  /*5830*/  HFMA2.MMA R154, -RZ, RZ, 0, 5.9604644775390625e-08 ;  /* 0x00000001ff9a7435 */ /* 0x000fe200000001ff */
[----:B------:R-:W-:Y:S01]  /*5840*/  BSSY B1, `(.L_x_4104) ;  /* 0x0000006000017945 */ /* 0x000fe20003800000 */
[----:B------:R-:W-:Y:S01]  /*5850*/  MOV R155, 0x1f ;  /* 0x0000001f009b7802 */ /* 0x000fe20000000f00 */
[----:B------:R-:W-:-:S08]  /*5860*/  IMAD.MOV.U32 R152, RZ, RZ, -0x1 ;  /* 0xffffffffff987424 */ /* 0x000fd000078e00ff */
[----:B012--5:R-:W-:Y:S05]  /*5870*/  WARPSYNC.COLLECTIVE R152, `(.L_x_4105) ;  /* 0x0000000098087348 */ /* 0x027fea0003c00000 */
[----:B------:R3:W4:Y:S02]  /*5880*/  SHFL.BFLY P0, R153, R231, R154, R155 ;  /* 0x0c00009ae7997389 */ /* 0x000724000000009b */
[----:B012345:R-:W-:Y:S01]  /*5890*/  ENDCOLLECTIVE ;  /* 0x000000000000791b */ /* 0x03ffe20003800000 */
.L_x_4105:
[----:B------:R-:W-:Y:S05]  /*58a0*/  BSYNC B1 ;  /* 0x0000000000017941 */ /* 0x000fea0003800000 */
.L_x_4104:
        /* <DEDUP_REMOVED lines=9> */
.L_x_4106:
[----:B------:R-:W-:Y:S01]  /*5940*/  HFMA2.MMA R154, -RZ, RZ, 0, 1.1920928955078125e-07 ;  /* 0x00000002ff9a7435 */ /* 0x000fe200000001ff */
[----:B------:R-:W-:Y:S01]  /*5950*/  MOV R231, R144 ;  /* 0x0000009000e77202 */ /* 0x000fe20000000f00 */
[----:B------:R-:W-:-:S09]  /*5960*/  IMAD.MOV.U32 R145, RZ, RZ, R153 ;  /* 0x000000ffff917224 */ /* 0x000fd200078e0099 */
[----:B------:R-:W-:Y:S05]  /*5970*/  WARPSYNC.COLLECTIVE R152, `(.L_x_4107) ;  /* 0x0000000098087348 */ /* 0x000fea0003c00000 */
[----:B------:R0:W1:Y:S02]  /*5980*/  SHFL.BFLY P0, R153, R231, R154, R155 ;  /* 0x0c00009ae7997389 */ /* 0x000064000000009b */
[----:B01----:R-:W-:Y:S01]  /*5990*/  ENDCOLLECTIVE ;  /* 0x000000000000791b */ /* 0x003fe20003800000 */
.L_x_4107:
[----:B------:R-:W-:-:S05]  /*59a0*/  FADD.FTZ R145, R145, R236 ;  /* 0x000000ec91917221 */ /* 0x000fca0000010000 */
[----:B------:R-:W-:Y:S01]  /*59b0*/  MOV R231, R145 ;  /* 0x0000009100e77202 */ /* 0x000fe20000000f00 */
[----:B------:R-:W-:-:S07]  /*59c0*/  IMAD.MOV.U32 R147, RZ, RZ, R153 ;  /* 0x000000ffff937224 */ /* 0x000fce00078e0099 */
[----:B------:R-:W-:Y:S05]  /*59d0*/  WARPSYNC.COLLECTIVE R152, `(.L_x_4108) ;  /* 0x0000000098087348 */ /* 0x000fea0003c00000 */
[----:B------:R0:W1:Y:S02]  /*59e0*/  SHFL.BFLY P0, R153, R231, R154, R155 ;  /* 0x0c00009ae7997389 */ /* 0x000064000000009b */
[----:B01----:R-:W-:Y:S01]  /*59f0*/  ENDCOLLECTIVE ;  /* 0x000000000000791b */ /* 0x003fe20003800000 */
.L_x_4108:
[----:B------:R-:W-:Y:S01]  /*5a00*/  FADD.FTZ R147, R144, R147 ;  /* 0x0000009390937221 */ /* 0x000fe20000010000 */
[----:B------:R-:W-:-:S03]  /*5a10*/  HFMA2.MMA R154, -RZ, RZ, 0, 2.384185791015625e-07 ;  /* 0x00000004ff9a7435 */ /* 0x000fc600000001ff */
[----:B------:R-:W-:Y:S01]  /*5a20*/  IMAD.MOV.U32 R231, RZ, RZ, R147 ;  /* 0x000000ffffe77224 */ /* 0x000fe200078e0093 */
[----:B------:R-:W-:-:S07]  /*5a30*/  MOV R146, R153 ;  /* 0x0000009900927202 */ /* 0x000fce0000000f00 */
[----:B------:R-:W-:Y:S05]  /*5a40*/  WARPSYNC.COLLECTIVE R152, `(.L_x_4109) ;  /* 0x0000000098087348 */ /* 0x000fea0003c00000 */
[----:B------:R0:W1:Y:S02]  /*5a50*/  SHFL.BFLY P0, R153, R231, R154, R155 ;  /* 0x0c00009ae7997389 */ /* 0x000064000000009b */
[----:B01----:R-:W-:Y:S01]  /*5a60*/  ENDCOLLECTIVE ;  /* 0x000000000000791b */ /* 0x003fe20003800000 */
.L_x_4109:
[----:B------:R-:W-:-:S04]  /*5a70*/  FADD.FTZ R146, R145, R146 ;  /* 0x0000009291927221 */ /* 0x000fc80000010000 */
[----:B------:R-:W-:Y:S01]  /*5a80*/  IMAD.MOV.U32 R231, RZ, RZ, R146 ;  /* 0x000000ffffe77224 */ /* 0x000fe200078e0092 */
[----:B------:R-:W-:-:S07]  /*5a90*/  MOV R148, R153 ;  /* 0x0000009900947202 */ /* 0x000fce0000000f00 */
[----:B------:R-:W-:Y:S05]  /*5aa0*/  WARPSYNC.COLLECTIVE R152, `(.L_x_4110) ;  /* 0x0000000098087348 */ /* 0x000fea0003c00000 */
[----:B------:R0:W1:Y:S02]  /*5ab0*/  SHFL.BFLY P0, R153, R231, R154, R155 ;  /* 0x0c00009ae7997389 */ /* 0x000064000000009b */
[----:B01----:R-:W-:Y:S01]  /*5ac0*/  ENDCOLLECTIVE ;  /* 0x000000000000791b */ /* 0x003fe20003800000 */
.L_x_4110:
[----:B------:R-:W-:-:S05]  /*5ad0*/  FADD.FTZ R148, R147, R148 ;  /* 0x0000009493947221 */ /* 0x000fca0000010000 */
[----:B------:R-:W-:Y:S01]  /*5ae0*/  MOV R231, R148 ;  /* 0x0000009400e77202 */ /* 0x000fe20000000f00 */
[----:B------:R-:W-:Y:S01]  /*5af0*/  IMAD.MOV.U32 R154, RZ, RZ, 0x8 ;  /* 0x00000008ff9a7424 */ /* 0x000fe200078e00ff */
[----:B------:R-:W-:-:S07]  /*5b00*/  MOV R149, R153 ;  /* 0x0000009900957202 */ /* 0x000fce0000000f00 */
[----:B------:R-:W-:Y:S05]  /*5b10*/  WARPSYNC.COLLECTIVE R152, `(.L_x_4111) ;  /* 0x0000000098087348 */ /* 0x000fea0003c00000 */
[----:B------:R0:W1:Y:S02]  /*5b20*/  SHFL.BFLY P0, R153, R231, R154, R155 ;  /* 0x0c00009ae7997389 */ /* 0x000064000000009b */
[----:B01----:R-:W-:Y:S01]  /*5b30*/  ENDCOLLECTIVE ;  /* 0x000000000000791b */ /* 0x003fe20003800000 */
.L_x_4111:
[----:B------:R-:W-:-:S05]  /*5b40*/  FADD.FTZ R149, R146, R149 ;  /* 0x0000009592957221 */ /* 0x000fca0000010000 */
[----:B------:R-:W-:Y:S02]  /*5b50*/  MOV R231, R149 ;  /* 0x0000009500e77202 */ /* 0x000fe40000000f00 */
[----:B------:R-:W-:-:S07]  /*5b60*/  MOV R151, R153 ;  /* 0x0000009900977202 */ /* 0x000fce0000000f00 */
[----:B------:R-:W-:Y:S05]  /*5b70*/  WARPSYNC.COLLECTIVE R152, `(.L_x_4112) ;  /* 0x0000000098087348 */ /* 0x000fea0003c00000 */
[----:B------:R0:W1:Y:S02]  /*5b80*/  SHFL.BFLY P0, R153, R231, R154, R155 ;  /* 0x0c00009ae7997389 */ /* 0x000064000000009b */
[----:B01----:R-:W-:Y:S01]  /*5b90*/  ENDCOLLECTIVE ;  /* 0x000000000000791b */ /* 0x003fe20003800000 */
.L_x_4112:
[----:B------:R-:W-:Y:S01]  /*5ba0*/  FADD.FTZ R151, R148, R151 ;  /* 0x0000009794977221 */ /* 0x000fe20000010000 */
[----:B------:R-:W-:-:S04]  /*5bb0*/  HFMA2.MMA R154, -RZ, RZ, 0, 9.5367431640625e-07 ;  /* 0x00000010ff9a7435 */ /* 0x000fc800000001ff */
[----:B------:R-:W-:Y:S01]  /*5bc0*/  MOV R231, R151 ;  /* 0x0000009700e77202 */ /* 0x000fe20000000f00 */
[----:B------:R-:W-:-:S07]  /*5bd0*/  IMAD.MOV.U32 R150, RZ, RZ, R153 ;  /* 0x000000ffff967224 */ /* 0x000fce00078e0099 */
[----:B------:R-:W-:Y:S05]  /*5be0*/  WARPSYNC.COLLECTIVE R152, `(.L_x_4113) ;  /* 0x0000000098087348 */ /* 0x000fea0003c00000 */
[----:B------:R0:W1:Y:S02]  /*5bf0*/  SHFL.BFLY P0, R153, R231, R154, R155 ;  /* 0x0c00009ae7997389 */ /* 0x000064000000009b */
[----:B01----:R-:W-:Y:S01]  /*5c00*/  ENDCOLLECTIVE ;  /* 0x000000000000791b */ /* 0x003fe20003800000 */
.L_x_4113:
[----:B------:R-:W-:-:S05]  /*5c10*/  FADD.FTZ R150, R149, R150 ;  /* 0x0000009695967221 */ /* 0x000fca0000010000 */
[----:B------:R-:W-:Y:S01]  /*5c20*/  MOV R231, R150 ;  /* 0x0000009600e77202 */ /* 0x000fe20000000f00 */
[----:B------:R-:W-:-:S07]  /*5c30*/  IMAD.MOV.U32 R144, RZ, RZ, R153 ;  /* 0x000000ffff907224 */ /* 0x000fce00078e0099 */
[----:B------:R-:W-:Y:S05]  /*5c40*/  WARPSYNC.COLLECTIVE R152, `(.L_x_4114) ;  /* 0x0000000098087348 */ /* 0x000fea0003c00000 */
[----:B------:R0:W1:Y:S02]  /*5c50*/  SHFL.BFLY P0, R153, R231, R154, R155 ;  /* 0x0c00009ae7997389 */ /* 0x000064000000009b */
[----:B01----:R-:W-:Y:S01]  /*5c60*/  ENDCOLLECTIVE ;  /* 0x000000000000791b */ /* 0x003fe20003800000 */
.L_x_4114:
[----:B------:R-:W-:Y:S01]  /*5c70*/  MOV R145, R153 ;  /* 0x0000009900917202 */ /* 0x000fe20000000f00 */
[----:B------:R-:W-:Y:S06]  /*5c80*/  BRA `(.L_x_4115) ;  /* 0xffffffc000887947 */ /* 0x000fec000383ffff */
.L_x_4116:
        /* <DEDUP_REMOVED lines=15> */
.L_x_11722:


//--------------------- .text._ZN10layer_norm13ln_bwd_kernelINS_13Kernel_traitsI13__nv_bfloat16S2_fS2_fjLj768ELj1ELj4ELj1ELj16ENS_18Kernel_traits_baseILj768ES2_S2_fS2_fjLj128EEEEELb0ELb1ELb1ELb1EEEvNS_9BwdParamsE --------------------------
	.section	.text._ZN10layer_norm13ln_bwd_kernelINS_13Kernel_traitsI13__nv_bfloat16S2_fS2_fjLj768ELj1ELj4ELj1ELj16ENS_18Kernel_traits_baseILj768ES2_S2_fS2_fjLj128EEEEELb0ELb1ELb1ELb1EEEvNS_9BwdParamsE,"ax",@progbits
	.align	128
        .global         _ZN10layer_norm13ln_bwd_kernelINS_13Kernel_traitsI13__nv_bfloat16S2_fS2_fjLj768ELj1ELj4ELj1ELj16ENS_18Kernel_traits_baseILj768ES2_S2_fS2_fjLj128EEEEELb0ELb1ELb1ELb1EEEvNS_9BwdParamsE
        .type           _ZN10layer_norm13ln_bwd_kernelINS_13Kernel_traitsI13__nv_bfloat16S2_fS2_fjLj768ELj1ELj4ELj1ELj16ENS_18Kernel_traits_baseILj768ES2_S2_fS2_fjLj128EEEEELb0ELb1ELb1ELb1EEEvNS_9BwdParamsE,@function
        .size           _ZN10layer_norm13ln_bwd_kernelINS_13Kernel_traitsI13__nv_bfloat16S2_fS2_fjLj768ELj1ELj4ELj1ELj16ENS_18Kernel_traits_baseILj768ES2_S2_fS2_fjLj128EEEEELb0ELb1ELb1ELb1EEEvNS_9BwdParamsE,(.L_x_11723 - _ZN10layer_norm13ln_bwd_kernelINS_13Kernel_traitsI13__nv_bfloat16S2_fS2_fjLj768ELj1ELj4ELj1ELj16ENS_18Kernel_traits_baseILj768ES2_S2_fS2_fjLj128EEEEELb0ELb1ELb1ELb1EEEvNS_9BwdParamsE)
        .other          _ZN10layer_norm13ln_bwd_kernelINS_13Kernel_traitsI13__nv_bfloat16S2_fS2_fjLj768ELj1ELj4ELj1ELj16ENS_18Kernel_traits_baseILj768ES2_S2_fS2_fjLj128EEEEELb0ELb1ELb1ELb1EEEvNS_9BwdParamsE,@"STO_CUDA_ENTRY STV_DEFAULT"
_ZN10layer_norm13ln_bwd_kernelINS_13Kernel_traitsI13__nv_bfloat16S2_fS2_fjLj768ELj1ELj4ELj1ELj16ENS_18Kernel_traits_baseILj768ES2_S2_fS2_fjLj128EEEEELb0ELb1ELb1ELb1EEEvNS_9BwdParamsE:
.text._ZN10layer_norm13ln_bwd_kernelINS_13Kernel_traitsI13__nv_bfloat16S2_fS2_fjLj768ELj1ELj4ELj1ELj16ENS_18Kernel_traits_baseILj768ES2_S2_fS2_fjLj128EEEEELb0ELb1ELb1ELb1EEEvNS_9BwdParamsE:
[----:B------:R-:W-:Y:S01]  /*0000*/  LDC R1, c[0x0][0x28] ;  /* 0x00000a00ff017b82 */ /* 0x000fe20000000800 */
[----:B------:R-:W0:Y:S01]  /*0010*/  S2R R191, SR_TID.X ;  /* 0x0000000000bf7919 */ /* 0x000e220000002100 */
[----:B------:R-:W-:Y:S01]  /*0020*/  ULDC.64 UR4, c[0x0][0x278] ;  /* 0x00009e0000047ab9 */ /* 0x000fe20000000a00 */
[----:B------:R-:W-:Y:S01]  /*0030*/  ULDC UR6, c[0x0][0x214] ;  /* 0x0000850000067ab9 */ /* 0x000fe20000000800 */
[----:B------:R-:W-:Y:S01]  /*0040*/  ULDC UR8, c[0x0][0x290] ;  /* 0x0000a40000087ab9 */ /* 0x000fe20000000800 */
[----:B------:R-:W1:Y:S01]  /*0050*/  S2R R5, SR_CTAID.X ;  /* 0x0000000000057919 */ /* 0x000e620000002500 */
        /* <DEDUP_REMOVED lines=11> */
[----:B------:R-:W-:-:S03]  /*0110*/  LOP3.LUT R191, R191, 0x1f, RZ, 0xc0, !PT ;  /* 0x0000001fbfbf7812 */ /* 0x000fc600078ec0ff */
        /* <DEDUP_REMOVED lines=40> */
.L_x_4118:
        /* <DEDUP_REMOVED lines=44> */
[----:B------:R-:W-:-:S02]  /*0660*/  SHF.L.U32 R188, R186, 0x10, RZ ;  /* 0x00000010babc7819 */ /* 0x000fc400000006ff */
[C---:B---3--:R-:W-:Y:S01]  /*0670*/  PRMT R13, R20.reuse, 0x7632, R13 ;  /* 0x00007632140d7816 */ /* 0x048fe2000000000d */
[----:B------:R-:W-:Y:S01]  /*0680*/  IMAD.U32 R186, R20, 0x10000, RZ ;  /* 0x0001000014ba7824 */ /* 0x000fe200078e00ff */
[----:B------:R-:W-:Y:S02]  /*0690*/  PRMT R4, R185, 0x7632, R4 ;  /* 0x00007632b9047816 */ /* 0x000fe40000000004 */
[C---:B----4-:R-:W-:Y:S01]  /*06a0*/  PRMT R7, R18.reuse, 0x7632, R7 ;  /* 0x0000763212077816 */ /* 0x050fe20000000007 */
[----:B------:R-:W-:Y:S01]  /*06b0*/  IMAD.U32 R20, R18, 0x10000, RZ ;  /* 0x0001000012147824 */ /* 0x000fe200078e00ff */
[C---:B------:R-:W-:Y:S01]  /*06c0*/  PRMT R10, R23.reuse, 0x7632, R10 ;  /* 0x00007632170a7816 */ /* 0x040fe2000000000a */
[----:B------:R-:W0:Y:S01]  /*06d0*/  LDC.U8 R18, c[0x0][0x2a0] ;  /* 0x0000a800ff127b82 */ /* 0x000e220000000000 */
        /* <DEDUP_REMOVED lines=27> */
.L_x_4172:
[----:B------:R-:W1:Y:S08]  /*0890*/  LDC.64 R148, c[0x0][0x288] ;  /* 0x0000a200ff947b82 */ /* 0x000e700000000a00 */
[----:B------:R-:W2:Y:S08]  /*08a0*/  LDC.64 R150, c[0x0][0x258] ;  /* 0x00009600ff967b82 */ /* 0x000eb00000000a00 */
[----:B------:R-:W3:Y:S01]  /*08b0*/  LDC.64 R4, c[0x0][0x280] ;  /* 0x0000a000ff047b82 */ /* 0x000ee20000000a00 */
[----:B-1----:R-:W-:-:S07]  /*08c0*/  IMAD.WIDE R148, R192, 0x4, R148 ;  /* 0x00000004c0947825 */ /* 0x002fce00078e0294 */
[----:B------:R-:W1:Y:S01]  /*08d0*/  LDC R225, c[0x0][0x218] ;  /* 0x00008600ffe17b82 */ /* 0x000e620000000800 */
[----:B------:R-:W4:Y:S01]  /*08e0*/  LDG.E R148, desc[UR4][R148.64] ;  /* 0x0000000494947981 */ /* 0x000f22000c1e1900 */
[----:B--2---:R-:W-:-:S06]  /*08f0*/  IMAD.WIDE R152, R192, 0x4, R150 ;  /* 0x00000004c0987825 */ /* 0x004fcc00078e0296 */
[----:B------:R-:W2:Y:S01]  /*0900*/  LDC.64 R196, c[0x0][0x2c8] ;  /* 0x0000b200ffc47b82 */ /* 0x000ea20000000a00 */
[C---:B---3--:R-:W-:Y:S02]  /*0910*/  IMAD.WIDE R150, R192.reuse, 0x4, R4 ;  /* 0x00000004c0967825 */ /* 0x048fe400078e0204 */
[----:B-----5:R3:W5:Y:S04]  /*0920*/  LDG.E R5, desc[UR4][R152.64] ;  /* 0x0000000498057981 */ /* 0x020768000c1e1900 */
[----:B------:R3:W5:Y:S01]  /*0930*/  LDG.E R195, desc[UR4][R150.64] ;  /* 0x0000000496c37981 */ /* 0x000762000c1e1900 */
[----:B------:R-:W-:Y:S01]  /*0940*/  BSSY B1, `(.L_x_4120) ;  /* 0x000010f000017945 */ /* 0x000fe20003800000 */
[----:B-1----:R-:W-:-:S05]  /*0950*/  IMAD R0, R192, R225, RZ ;  /* 0x000000e1c0007224 */ /* 0x002fca00078e02ff */
[----:B------:R-:W-:-:S04]  /*0960*/  SHF.R.S32.HI R155, RZ, 0x1f, R0 ;  /* 0x0000001fff9b7819 */ /* 0x000fc80000011400 */
[----:B------:R-:W-:-:S04]  /*0970*/  LEA.HI R194, R155, R0, RZ, 0x3 ;  /* 0x000000009bc27211 */ /* 0x000fc800078f18ff */
[----:B------:R-:W-:-:S04]  /*0980*/  LEA.HI.SX32 R194, R194, R191, 0x1d ;  /* 0x000000bfc2c27211 */ /* 0x000fc800078feaff */
[C---:B------:R-:W-:Y:S01]  /*0990*/  IADD3 R193, R194.reuse, 0x20, RZ ;  /* 0x00000020c2c17810 */ /* 0x040fe20007ffe0ff */
[C---:B------:R-:W-:Y:S02]  /*09a0*/  VIADD R4, R194.reuse, 0x40 ;  /* 0x00000040c2047836 */ /* 0x040fe40000000000 */
[----:B--2---:R-:W-:-:S04]  /*09b0*/  IMAD.WIDE.U32 R200, R194, 0x20, R196 ;  /* 0x00000020c2c87825 */ /* 0x004fc800078e00c4 */
[----:B------:R-:W-:-:S04]  /*09c0*/  IMAD.WIDE.U32 R198, R193, 0x20, R196 ;  /* 0x00000020c1c67825 */ /* 0x000fc800078e00c4 */
[----:B------:R-:W-:Y:S01]  /*09d0*/  IMAD.WIDE.U32 R196, R4, 0x20, R196 ;  /* 0x0000002004c47825 */ /* 0x000fe200078e00c4 */
[----:B----4-:R-:W-:-:S13]  /*09e0*/  ISETP.GT.AND P6, PT, R148, RZ, PT ;  /* 0x000000ff9400720c */ /* 0x010fda0003fc4270 */
[----:B---3--:R-:W-:Y:S05]  /*09f0*/  @P6 BRA `(.L_x_4121) ;  /* 0x0000000000406947 */ /* 0x008fea0003800000 */
        /* <DEDUP_REMOVED lines=16> */
.L_x_4121:
[----:B------:R-:W1:Y:S01]  /*0b00*/  LDC.64 R164, c[0x0][0x250] ;  /* 0x00009400ffa47b82 */ /* 0x000e620000000a00 */
[----:B------:R-:W-:-:S05]  /*0b10*/  IADD3 R0, R148, -0x1, RZ ;  /* 0xffffffff94007810 */ /* 0x000fca0007ffe0ff */
[----:B------:R-:W-:Y:S02]  /*0b20*/  IMAD R0, R0, R225, RZ ;  /* 0x000000e100007224 */ /* 0x000fe400078e02ff */
[----:B------:R-:W2:Y:S03]  /*0b30*/  LDC.64 R2, c[0x0][0x2b8] ;  /* 0x0000ae00ff027b82 */ /* 0x000ea60000000a00 */
[----:B------:R-:W-:-:S04]  /*0b40*/  SHF.R.S32.HI R149, RZ, 0x1f, R0 ;  /* 0x0000001fff957819 */ /* 0x000fc80000011400 */
[----:B------:R-:W-:Y:S01]  /*0b50*/  LEA.HI R0, R149, R0, RZ, 0x3 ;  /* 0x0000000095007211 */ /* 0x000fe200078f18ff */
[----:B------:R-:W3:Y:S03]  /*0b60*/  LDC.64 R206, c[0x0][0x238] ;  /* 0x00008e00ffce7b82 */ /* 0x000ee60000000a00 */
[----:B------:R-:W-:-:S04]  /*0b70*/  LEA.HI.SX32 R177, R0, R191, 0x1d ;  /* 0x000000bf00b17211 */ /* 0x000fc800078feaff */
[----:B------:R-:W-:Y:S01]  /*0b80*/  IADD3 R167, R177, 0x20, RZ ;  /* 0x00000020b1a77810 */ /* 0x000fe20007ffe0ff */
[----:B-1----:R-:W-:-:S05]  /*0b90*/  IMAD.WIDE R164, R192, 0x4, R164 ;  /* 0x00000004c0a47825 */ /* 0x002fca00078e02a4 */
[----:B------:R-:W4:Y:S01]  /*0ba0*/  LDG.E R208, desc[UR4][R164.64] ;  /* 0x00000004a4d07981 */ /* 0x000f22000c1e1900 */
[----:B--2---:R-:W-:-:S04]  /*0bb0*/  IMAD.WIDE.U32 R152, R177, 0x10, R2 ;  /* 0x00000010b1987825 */ /* 0x004fc800078e0002 */
[----:B------:R-:W-:Y:S02]  /*0bc0*/  VIADD R177, R177, 0x40 ;  /* 0x00000040b1b17836 */ /* 0x000fe40000000000 */
[----:B------:R-:W-:Y:S01]  /*0bd0*/  IMAD.WIDE.U32 R166, R167, 0x10, R2 ;  /* 0x00000010a7a67825 */ /* 0x000fe200078e0002 */
[----:B------:R-:W2:Y:S03]  /*0be0*/  LDG.E.128 R152, desc[UR4][R152.64] ;  /* 0x0000000498987981 */ /* 0x000ea6000c1e1d00 */
[----:B---3--:R-:W-:Y:S02]  /*0bf0*/  IMAD.WIDE.U32 R204, R193, 0x20, R206 ;  /* 0x00000020c1cc7825 */ /* 0x008fe400078e00ce */
[----:B------:R-:W3:Y:S02]  /*0c00*/  LDG.E.128 R164, desc[UR4][R166.64] ;  /* 0x00000004a6a47981 */ /* 0x000ee4000c1e1d00 */
[----:B------:R-:W-:-:S02]  /*0c10*/  IMAD.WIDE.U32 R176, R177, 0x10, R2 ;  /* 0x00000010b1b07825 */ /* 0x000fc400078e0002 */
[----:B------:R-:W3:Y:S02]  /*0c20*/  LDG.E.128 R160, desc[UR4][R204.64] ;  /* 0x00000004cca07981 */ /* 0x000ee4000c1e1d00 */
[--C-:B------:R-:W-:Y:S02]  /*0c30*/  IMAD.WIDE.U32 R202, R194, 0x20, R206.reuse ;  /* 0x00000020c2ca7825 */ /* 0x100fe400078e00ce */
[----:B------:R-:W3:Y:S02]  /*0c40*/  LDG.E.128 R176, desc[UR4][R176.64] ;  /* 0x00000004b0b07981 */ /* 0x000ee4000c1e1d00 */
[----:B------:R-:W-:Y:S02]  /*0c50*/  IMAD.WIDE.U32 R206, R4, 0x20, R206 ;  /* 0x0000002004ce7825 */ /* 0x000fe400078e00ce */
[----:B------:R-:W3:Y:S04]  /*0c60*/  LDG.E.128 R148, desc[UR4][R202.64] ;  /* 0x00000004ca947981 */ /* 0x000ee8000c1e1d00 */
[----:B------:R-:W3:Y:S04]  /*0c70*/  LDG.E.128 R180, desc[UR4][R206.64+0x10] ;  /* 0x00001004ceb47981 */ /* 0x000ee8000c1e1d00 */
[----:B------:R2:W3:Y:S04]  /*0c80*/  LDG.E.128 R156, desc[UR4][R202.64+0x10] ;  /* 0x00001004ca9c7981 */ /* 0x0004e8000c1e1d00 */
[----:B------:R-:W3:Y:S04]  /*0c90*/  LDG.E.128 R168, desc[UR4][R204.64+0x10] ;  /* 0x00001004cca87981 */ /* 0x000ee8000c1e1d00 */
[----:B------:R-:W3:Y:S01]  /*0ca0*/  LDG.E.128 R172, desc[UR4][R206.64] ;  /* 0x00000004ceac7981 */ /* 0x000ee2000c1e1d00 */
[----:B------:R-:W-:-:S02]  /*0cb0*/  MOV R2, UR12 ;  /* 0x0000000c00027c02 */ /* 0x000fc40008000f00 */
[----:B------:R-:W-:Y:S02]  /*0cc0*/  MOV R0, UR13 ;  /* 0x0000000d00007c02 */ /* 0x000fe40008000f00 */
[----:B------:R-:W-:-:S04]  /*0cd0*/  ISETP.NE.U32.AND P0, PT, R2, RZ, PT ;  /* 0x000000ff0200720c */ /* 0x000fc80003f05070 */
[----:B------:R-:W-:-:S13]  /*0ce0*/  ISETP.NE.AND.EX P0, PT, R0, RZ, PT, P0 ;  /* 0x000000ff0000720c */ /* 0x000fda0003f05300 */
[----:B------:R-:W5:Y:S04]  /*0cf0*/  @P0 LDG.E.128 R44, desc[UR4][R200.64] ;  /* 0x00000004c82c0981 */ /* 0x000f68000c1e1d00 */
[----:B------:R-:W5:Y:S04]  /*0d00*/  @P0 LDG.E.128 R40, desc[UR4][R200.64+0x10] ;  /* 0x00001004c8280981 */ /* 0x000f68000c1e1d00 */
[----:B------:R-:W5:Y:S04]  /*0d10*/  @P0 LDG.E.128 R36, desc[UR4][R198.64] ;  /* 0x00000004c6240981 */ /* 0x000f68000c1e1d00 */
[----:B------:R-:W5:Y:S04]  /*0d20*/  @P0 LDG.E.128 R32, desc[UR4][R198.64+0x10] ;  /* 0x00001004c6200981 */ /* 0x000f68000c1e1d00 */
[----:B------:R-:W5:Y:S04]  /*0d30*/  @P0 LDG.E.128 R28, desc[UR4][R196.64] ;  /* 0x00000004c41c0981 */ /* 0x000f68000c1e1d00 */
[----:B------:R1:W5:Y:S01]  /*0d40*/  @P0 LDG.E.128 R24, desc[UR4][R196.64+0x10] ;  /* 0x00001004c4180981 */ /* 0x000362000c1e1d00 */
[----:B0-----:R-:W-:-:S04]  /*0d50*/  ISETP.NE.AND P0, PT, R18, RZ, PT ;  /* 0x000000ff1200720c */ /* 0x001fc80003f05270 */
[----:B----4-:R-:W-:Y:S02]  /*0d60*/  FSEL R3, R208, RZ, !P0 ;  /* 0x000000ffd0037208 */ /* 0x010fe40004000000 */
[----:B--2---:R-:W-:Y:S02]  /*0d70*/  PRMT R202, R152, 0x7632, R202 ;  /* 0x0000763298ca7816 */ /* 0x004fe400000000ca */
[C---:B-1----:R-:W-:Y:S02]  /*0d80*/  PRMT R196, R154.reuse, 0x7632, R196 ;  /* 0x000076329ac47816 */ /* 0x042fe400000000c4 */
[----:B------:R-:W-:Y:S01]  /*0d90*/  SHF.L.U32 R197, R154, 0x10, RZ ;  /* 0x000000109ac57819 */ /* 0x000fe200000006ff */
[----:B------:R-:W-:Y:S01]  /*0da0*/  IMAD.U32 R201, R152, 0x10000, RZ ;  /* 0x0001000098c97824 */ /* 0x000fe200078e00ff */
[----:B---3--:R-:W-:Y:S01]  /*0db0*/  PRMT R154, R166, 0x7632, R154 ;  /* 0x00007632a69a7816 */ /* 0x008fe2000000009a */
[C---:B------:R-:W-:Y:S01]  /*0dc0*/  FADD.FTZ R214, -R3.reuse, R162 ;  /* 0x000000a203d67221 */ /* 0x040fe20000010100 */
[C---:B------:R-:W-:Y:S01]  /*0dd0*/  FADD.FTZ R212, -R3.reuse, R160 ;  /* 0x000000a003d47221 */ /* 0x040fe20000010100 */
[C---:B------:R-:W-:Y:S01]  /*0de0*/  FADD.FTZ R216, -R3.reuse, R161 ;  /* 0x000000a103d87221 */ /* 0x040fe20000010100 */
[----:B------:R-:W-:Y:S01]  /*0df0*/  FADD.FTZ R226, -R3, R163 ;  /* 0x000000a303e27221 */ /* 0x000fe20000010100 */
[----:B------:R-:W-:-:S02]  /*0e00*/  PRMT R162, R176, 0x7632, R162 ;  /* 0x00007632b0a27816 */ /* 0x000fc400000000a2 */
[----:B------:R-:W-:Y:S01]  /*0e10*/  SHF.L.U32 R199, R176, 0x10, RZ ;  /* 0x00000010b0c77819 */ /* 0x000fe200000006ff */
[C---:B------:R-:W-:Y:S01]  /*0e20*/  FADD.FTZ R204, -R3.reuse, R148 ;  /* 0x0000009403cc7221 */ /* 0x040fe20000010100 */
[C---:B------:R-:W-:Y:S01]  /*0e30*/  FADD.FTZ R224, -R3.reuse, R149 ;  /* 0x0000009503e07221 */ /* 0x040fe20000010100 */
[----:B------:R-:W-:Y:S01]  /*0e40*/  PRMT R160, R164, 0x7632, R160 ;  /* 0x00007632a4a07816 */ /* 0x000fe200000000a0 */
[----:B------:R-:W-:Y:S02]  /*0e50*/  IMAD.U32 R163, R166, 0x10000, RZ ;  /* 0x00010000a6a37824 */ /* 0x000fe400078e00ff */
        /* <DEDUP_REMOVED lines=20> */
[----:B------:R-:W-:Y:S01]  /*0fa0*/  PRMT R152, R155, 0x7632, R152 ;  /* 0x000076329b987816 */ /* 0x000fe20000000098 */
[----:B------:R-:W-:Y:S01]  /*0fb0*/  FMUL.FTZ R204, R5, R176 ;  /* 0x000000b005cc7220 */ /* 0x000fe20000410000 */
[----:B------:R-:W-:-:S02]  /*0fc0*/  IMAD.U32 R155, R155, 0x10000, RZ ;  /* 0x000100009b9b7824 */ /* 0x000fc400078e00ff */
[C---:B------:R-:W-:Y:S01]  /*0fd0*/  FMUL.FTZ R224, R5.reuse, R224 ;  /* 0x000000e005e07220 */ /* 0x040fe20000410000 */
[----:B------:R-:W-:Y:S01]  /*0fe0*/  FMUL.FTZ R219, R5, R210 ;  /* 0x000000d205db7220 */ /* 0x000fe20000410000 */
[----:B------:R-:W-:Y:S02]  /*0ff0*/  IMAD.U32 R176, R202, 0x10000, RZ ;  /* 0x00010000cab07824 */ /* 0x000fe400078e00ff */
[----:B------:R-:W-:Y:S01]  /*1000*/  FMUL.FTZ R202, R190, R201 ;  /* 0x000000c9beca7220 */ /* 0x000fe20000410000 */
[C---:B------:R-:W-:Y:S01]  /*1010*/  PRMT R159, R177.reuse, 0x7632, R159 ;  /* 0x00007632b19f7816 */ /* 0x040fe2000000009f */
[----:B------:R-:W-:Y:S01]  /*1020*/  IMAD.U32 R151, R177, 0x10000, RZ ;  /* 0x00010000b1977824 */ /* 0x000fe200078e00ff */
[----:B------:R-:W-:Y:S01]  /*1030*/  PRMT R200, R153, 0x7632, R200 ;  /* 0x0000763299c87816 */ /* 0x000fe200000000c8 */
[----:B------:R-:W-:Y:S01]  /*1040*/  FMUL.FTZ R218, R5, R218 ;  /* 0x000000da05da7220 */ /* 0x000fe20000410000 */
[----:B------:R-:W-:Y:S01]  /*1050*/  SHF.L.U32 R198, R153, 0x10, RZ ;  /* 0x0000001099c67819 */ /* 0x000fe200000006ff */
[----:B------:R-:W-:-:S02]  /*1060*/  IMAD.U32 R152, R152, 0x10000, RZ ;  /* 0x0001000098987824 */ /* 0x000fc400078e00ff */
[----:B------:R-:W-:Y:S01]  /*1070*/  FADD.FTZ R126, R126, R155 ;  /* 0x0000009b7e7e7221 */ /* 0x000fe20000010000 */
[-C--:B------:R-:W-:Y:S01]  /*1080*/  FFMA.FTZ R102, R219, R155.reuse, R102 ;  /* 0x0000009bdb667223 */ /* 0x080fe20000010066 */
[----:B------:R-:W-:Y:S01]  /*1090*/  FMUL.FTZ R177, R187, R155 ;  /* 0x0000009bbbb17220 */ /* 0x000fe20000410000 */
[-C--:B------:R-:W-:Y:S01]  /*10a0*/  FFMA.FTZ R109, R224, R176.reuse, R109 ;  /* 0x000000b0e06d7223 */ /* 0x080fe2000001006d */
[----:B------:R-:W-:Y:S01]  /*10b0*/  FADD.FTZ R129, R129, R176 ;  /* 0x000000b081817221 */ /* 0x000fe20000010000 */
[----:B------:R-:W-:Y:S01]  /*10c0*/  FMUL.FTZ R176, R17, R176 ;  /* 0x000000b011b07220 */ /* 0x000fe20000410000 */
[----:B------:R-:W-:Y:S01]  /*10d0*/  FADD.FTZ R155, RZ, R202 ;  /* 0x000000caff9b7221 */ /* 0x000fe20000010000 */
[----:B------:R-:W-:Y:S01]  /*10e0*/  FFMA.FTZ R169, R3, R202, RZ ;  /* 0x000000ca03a97223 */ /* 0x000fe200000100ff */
[----:B------:R-:W-:Y:S01]  /*10f0*/  FMUL.FTZ R217, R5, R212 ;  /* 0x000000d405d97220 */ /* 0x000fe20000410000 */
[----:B------:R-:W-:Y:S01]  /*1100*/  PRMT R148, R179, 0x7632, R148 ;  /* 0x00007632b3947816 */ /* 0x000fe20000000094 */
[----:B------:R-:W-:Y:S01]  /*1110*/  FMUL.FTZ R212, R5, R164 ;  /* 0x000000a405d47220 */ /* 0x000fe20000410000 */
[----:B------:R-:W-:Y:S01]  /*1120*/  SHF.L.U32 R157, R179, 0x10, RZ ;  /* 0x00000010b39d7819 */ /* 0x000fe200000006ff */
[----:B------:R-:W-:Y:S01]  /*1130*/  FADD.FTZ R127, R127, R152 ;  /* 0x000000987f7f7221 */ /* 0x000fe20000010000 */
[----:B------:R-:W-:Y:S01]  /*1140*/  SHF.L.U32 R200, R200, 0x10, RZ ;  /* 0x00000010c8c87819 */ /* 0x000fe200000006ff */
[-C--:B------:R-:W-:Y:S01]  /*1150*/  FFMA.FTZ R103, R218, R152.reuse, R103 ;  /* 0x00000098da677223 */ /* 0x080fe20000010067 */
[----:B------:R-:W-:Y:S01]  /*1160*/  FMUL.FTZ R173, R14, R152 ;  /* 0x000000980ead7220 */ /* 0x000fe20000410000 */
[----:B------:R-:W-:Y:S01]  /*1170*/  PRMT R153, R165, 0x7632, R153 ;  /* 0x00007632a5997816 */ /* 0x000fe20000000099 */
[----:B------:R-:W-:Y:S01]  /*1180*/  FMUL.FTZ R179, R189, R198 ;  /* 0x000000c6bdb37220 */ /* 0x000fe20000410000 */
[----:B------:R-:W-:-:S02]  /*1190*/  IMAD.U32 R164, R154, 0x10000, RZ ;  /* 0x000100009aa47824 */ /* 0x000fc400078e00ff */
[----:B------:R-:W-:Y:S01]  /*11a0*/  FADD.FTZ R152, R155, R176 ;  /* 0x000000b09b987221 */ /* 0x000fe20000010000 */
[C---:B------:R-:W-:Y:S01]  /*11b0*/  FMUL.FTZ R223, R5.reuse, R206 ;  /* 0x000000ce05df7220 */ /* 0x040fe20000410000 */
[----:B------:R-:W-:Y:S01]  /*11c0*/  FFMA.FTZ R154, R224, R176, R169 ;  /* 0x000000b0e09a7223 */ /* 0x000fe200000100a9 */
[----:B------:R-:W-:Y:S01]  /*11d0*/  FMUL.FTZ R209, R5, R172 ;  /* 0x000000ac05d17220 */ /* 0x000fe20000410000 */
[-C--:B------:R-:W-:Y:S01]  /*11e0*/  FFMA.FTZ R96, R217, R161.reuse, R96 ;  /* 0x000000a1d9607223 */ /* 0x080fe20000010060 */
[----:B------:R-:W-:Y:S01]  /*11f0*/  FADD.FTZ R120, R120, R161 ;  /* 0x000000a178787221 */ /* 0x000fe20000010000 */
[----:B------:R-:W-:Y:S01]  /*1200*/  FMUL.FTZ R172, R186, R161 ;  /* 0x000000a1baac7220 */ /* 0x000fe20000410000 */
        /* <DEDUP_REMOVED lines=8> */
[----:B------:R-:W-:Y:S01]  /*1290*/  FMUL.FTZ R178, R188, R197 ;  /* 0x000000c5bcb27220 */ /* 0x000fe20000410000 */
[----:B------:R-:W-:Y:S01]  /*12a0*/  SHF.L.U32 R196, R196, 0x10, RZ ;  /* 0x00000010c4c47819 */ /* 0x000fe200000006ff */
[C---:B------:R-:W-:Y:S01]  /*12b0*/  FMUL.FTZ R221, R5.reuse, R208 ;  /* 0x000000d005dd7220 */ /* 0x040fe20000410000 */
[----:B------:R-:W-:Y:S01]  /*12c0*/  FFMA.FTZ R152, R222, R175, R153 ;  /* 0x000000afde987223 */ /* 0x000fe20000010099 */
[----:B------:R-:W-:Y:S01]  /*12d0*/  FMUL.FTZ R207, R5, R174 ;  /* 0x000000ae05cf7220 */ /* 0x000fe20000410000 */
[----:B------:R-:W-:Y:S01]  /*12e0*/  FADD.FTZ R155, R155, R178 ;  /* 0x000000b29b9b7221 */ /* 0x000fe20000010000 */
[----:B------:R-:W-:Y:S01]  /*12f0*/  FMUL.FTZ R174, R15, R196 ;  /* 0x000000c40fae7220 */ /* 0x000fe20000410000 */
[----:B------:R-:W-:Y:S01]  /*1300*/  FMUL.FTZ R220, R5, R220 ;  /* 0x000000dc05dc7220 */ /* 0x000fe20000410000 */
[----:B------:R-:W-:Y:S01]  /*1310*/  FFMA.FTZ R153, R221, R178, R152 ;  /* 0x000000b2dd997223 */ /* 0x000fe20000010098 */
[----:B------:R-:W-:Y:S01]  /*1320*/  PRMT R156, R167, 0x7632, R156 ;  /* 0x00007632a79c7816 */ /* 0x000fe2000000009c */
[----:B------:R-:W-:Y:S01]  /*1330*/  FADD.FTZ R152, R155, R174 ;  /* 0x000000ae9b987221 */ /* 0x000fe20000010000 */
[----:B------:R-:W-:Y:S01]  /*1340*/  SHF.L.U32 R167, R167, 0x10, RZ ;  /* 0x00000010a7a77819 */ /* 0x000fe200000006ff */
[----:B------:R-:W-:Y:S01]  /*1350*/  FFMA.FTZ R154, R220, R174, R153 ;  /* 0x000000aedc9a7223 */ /* 0x000fe20000010099 */
[----:B------:R-:W-:Y:S01]  /*1360*/  FMUL.FTZ R211, R5, R170 ;  /* 0x000000aa05d37220 */ /* 0x000fe20000410000 */
[----:B------:R-:W-:-:S02]  /*1370*/  FADD.FTZ R152, R152, R177 ;  /* 0x000000b198987221 */ /* 0x000fc40000010000 */
[----:B------:R-:W-:Y:S01]  /*1380*/  FFMA.FTZ R153, R219, R177, R154 ;  /* 0x000000b1db997223 */ /* 0x000fe2000001009a */
[----:B------:R-:W-:Y:S01]  /*1390*/  FADD.FTZ R118, R118, R167 ;  /* 0x000000a776767221 */ /* 0x000fe20000010000 */
[-C--:B------:R-:W-:Y:S01]  /*13a0*/  FFMA.FTZ R90, R211, R167.reuse, R90 ;  /* 0x000000a7d35a7223 */ /* 0x080fe2000001005a */
[----:B------:R-:W-:Y:S01]  /*13b0*/  FMUL.FTZ R169, R23, R167 ;  /* 0x000000a717a97220 */ /* 0x000fe20000410000 */
[----:B------:R-:W-:Y:S01]  /*13c0*/  SHF.L.U32 R160, R160, 0x10, RZ ;  /* 0x00000010a0a07819 */ /* 0x000fe200000006ff */
[-C--:B------:R-:W-:Y:S01]  /*13d0*/  FFMA.FTZ R62, R207, R151.reuse, R62 ;  /* 0x00000097cf3e7223 */ /* 0x080fe2000001003e */
        /* <DEDUP_REMOVED lines=10> */
[----:B------:R-:W-:Y:S01]  /*1480*/  FMUL.FTZ R215, R5, R214 ;  /* 0x000000d605d77220 */ /* 0x000fe20000410000 */
[----:B------:R-:W-:Y:S01]  /*1490*/  SHF.L.U32 R154, R150, 0x10, RZ ;  /* 0x00000010969a7819 */ /* 0x000fe200000006ff */
[-C--:B------:R-:W-:Y:S01]  /*14a0*/  FMUL.FTZ R171, R185, R165.reuse ;  /* 0x000000a5b9ab7220 */ /* 0x080fe20000410000 */
        /* <DEDUP_REMOVED lines=17> */
[----:B------:R-:W-:-:S02]  /*15c0*/  SHF.L.U32 R156, R156, 0x10, RZ ;  /* 0x000000109c9c7819 */ /* 0x000fc400000006ff */
        /* <DEDUP_REMOVED lines=21> */
[----:B------:R-:W-:Y:S01]  /*1720*/  IMAD.U32 R159, R159, 0x10000, RZ ;  /* 0x000100009f9f7824 */ /* 0x000fe200078e00ff */
[----:B------:R-:W-:Y:S01]  /*1730*/  SHF.L.U32 R152, R148, 0x10, RZ ;  /* 0x0000001094987819 */ /* 0x000fe200000006ff */
[----:B------:R-:W-:Y:S01]  /*1740*/  FADD.FTZ R150, R150, R161 ;  /* 0x000000a196967221 */ /* 0x000fe20000010000 */
[----:B------:R-:W-:Y:S01]  /*1750*/  FFMA.FTZ R148, R208, R161, R149 ;  /* 0x000000a1d0947223 */ /* 0x000fe20000010095 */
[----:B------:R-:W-:Y:S01]  /*1760*/  FFMA.FTZ R97, R216, R160, R97 ;  /* 0x000000a0d8617223 */ /* 0x000fe20000010061 */
[----:B------:R-:W-:Y:S01]  /*1770*/  FADD.FTZ R121, R121, R160 ;  /* 0x000000a079797221 */ /* 0x000fe20000010000 */
[----:B------:R-:W-:Y:S01]  /*1780*/  FMUL.FTZ R160, R8, R159 ;  /* 0x0000009f08a07220 */ /* 0x000fe20000410000 */
[----:B------:R-:W-:Y:S01]  /*1790*/  FADD.FTZ R149, R150, R167 ;  /* 0x000000a796957221 */ /* 0x000fe20000010000 */
[----:B------:R-:W-:Y:S01]  /*17a0*/  FMUL.FTZ R206, R5, R230 ;  /* 0x000000e605ce7220 */ /* 0x000fe20000410000 */
[----:B------:R-:W-:-:S02]  /*17b0*/  FFMA.FTZ R151, R207, R167, R148 ;  /* 0x000000a7cf977223 */ /* 0x000fc40000010094 */
[----:B------:R-:W-:Y:S02]  /*17c0*/  FADD.FTZ R149, R149, R160 ;  /* 0x000000a095957221 */ /* 0x000fe40000010000 */
[C---:B------:R-:W-:Y:S01]  /*17d0*/  FFMA.FTZ R148, R206.reuse, R160, R151 ;  /* 0x000000a0ce947223 */ /* 0x040fe20000010097 */
[----:B------:R-:W-:Y:S01]  /*17e0*/  FMUL.FTZ R203, R5, R182 ;  /* 0x000000b605cb7220 */ /* 0x000fe20000410000 */
[----:B------:R-:W-:Y:S01]  /*17f0*/  FFMA.FTZ R63, R206, R159, R63 ;  /* 0x0000009fce3f7223 */ /* 0x000fe2000001003f */
[----:B------:R-:W-:Y:S01]  /*1800*/  FADD.FTZ R115, R115, R159 ;  /* 0x0000009f73737221 */ /* 0x000fe20000010000 */
        /* <DEDUP_REMOVED lines=30> */
[----:B------:R-:W-:Y:S01]  /*19f0*/  FADD.FTZ R139, R139, R152 ;  /* 0x000000988b8b7221 */ /* 0x000fe20000010000 */
[C---:B------:R-:W-:Y:S01]  /*1a00*/  FFMA.FTZ R143, R158.reuse, R152, R143 ;  /* 0x000000989e8f7223 */ /* 0x040fe2000001008f */
[----:B------:R-:W-:Y:S01]  /*1a10*/  FADD.FTZ R149, R149, R156 ;  /* 0x0000009c95957221 */ /* 0x000fe20000010000 */
[----:B------:R-:W-:-:S07]  /*1a20*/  FFMA.FTZ R151, R158, R156, R151 ;  /* 0x0000009c9e977223 */ /* 0x000fce0000010097 */
.L_x_4122:
[----:B------:R-:W-:Y:S05]  /*1a30*/  BSYNC B1 ;  /* 0x0000000000017941 */ /* 0x000fea0003800000 */
.L_x_4120:
[----:B------:R-:W-:-:S03]  /*1a40*/  UMOV UR6, 0xffffffff ;  /* 0xffffffff00067882 */ /* 0x000fc60000000000 */
[----:B------:R-:W-:Y:S05]  /*1a50*/  BRA.DIV UR6, `(.L_x_4123) ;  /* 0x00000036066c7947 */ /* 0x000fea000b800000 */
        /* <DEDUP_REMOVED lines=16> */
[----:B-1----:R1:W2:Y:S04]  /*1b60*/  SHFL.BFLY PT, R197, R180, 0x10, 0x1f ;  /* 0x0e001f00b4c57f89 */ /* 0x0022a800000e0000 */
[----:B------:R1:W3:Y:S02]  /*1b70*/  SHFL.BFLY PT, R196, R181, 0x10, 0x1f ;  /* 0x0e001f00b5c47f89 */ /* 0x0002e400000e0000 */
.L_x_4184:
[----:B-----5:R-:W-:Y:S01]  /*1b80*/  ISETP.GE.AND P5, PT, R195, 0x1, PT ;  /* 0x00000001c300780c */ /* 0x020fe20003fa6270 */
[----:B------:R-:W-:-:S12]  /*1b90*/  HFMA2.MMA R199, -RZ, RZ, 0, 0 ;  /* 0x00000000ffc77435 */ /* 0x000fd800000001ff */
[----:B------:R-:W-:Y:S01]  /*1ba0*/  @P5 VIADD R150, R195, 0xffffffff ;  /* 0xffffffffc3965836 */ /* 0x000fe20000000000 */
[----:B------:R-:W4:Y:S03]  /*1bb0*/  @P5 LDC.64 R148, c[0x0][0x220] ;  /* 0x00008800ff945b82 */ /* 0x000f260000000a00 */
[----:B------:R-:W-:-:S05]  /*1bc0*/  @P5 IMAD R150, R150, R225, RZ ;  /* 0x000000e196965224 */ /* 0x000fca00078e02ff */
[----:B------:R-:W-:Y:S01]  /*1bd0*/  @P5 SHF.R.S32.HI R151, RZ, 0x1f, R150 ;  /* 0x0000001fff975819 */ /* 0x000fe20000011496 */
[----:B------:R-:W0:Y:S03]  /*1be0*/  @P5 LDC R200, c[0x0][0x29c] ;  /* 0x0000a700ffc85b82 */ /* 0x000e260000000800 */
[----:B------:R-:W-:-:S04]  /*1bf0*/  @P5 LEA.HI R150, R151, R150, RZ, 0x3 ;  /* 0x0000009697965211 */ /* 0x000fc800078f18ff */
[----:B------:R-:W-:Y:S01]  /*1c00*/  @P5 LEA.HI.SX32 R199, R150, R191, 0x1d ;  /* 0x000000bf96c75211 */ /* 0x000fe200078feaff */
[----:B------:R-:W0:Y:S04]  /*1c10*/  @P5 LDC R195, c[0x0][0x29c] ;  /* 0x0000a700ffc35b82 */ /* 0x000e280000000800 */
[----:B----4-:R-:W-:-:S04]  /*1c20*/  @P5 IMAD.WIDE.U32 R148, R199, 0x10, R148 ;  /* 0x00000010c7945825 */ /* 0x010fc800078e0094 */
[----:B------:R-:W4:Y:S01]  /*1c30*/  LDC.64 R150, c[0x0][0x308] ;  /* 0x0000c200ff967b82 */ /* 0x000f220000000a00 */
[----:B------:R1:W5:Y:S01]  /*1c40*/  @P5 LDG.E.128 R144, desc[UR4][R148.64] ;  /* 0x0000000494905981 */ /* 0x000362000c1e1d00 */
[----:B------:R-:W-:Y:S01]  /*1c50*/  @!P6 ISETP.NE.U32.AND P1, PT, R2, RZ, PT ;  /* 0x000000ff0200e20c */ /* 0x000fe20003f25070 */
[----:B--2---:R-:W-:Y:S01]  /*1c60*/  FADD.FTZ R197, R180, R197 ;  /* 0x000000c5b4c57221 */ /* 0x004fe20000010000 */
[----:B---3--:R-:W-:-:S04]  /*1c70*/  FADD.FTZ R196, R181, R196 ;  /* 0x000000c4b5c47221 */ /* 0x008fc80000010000 */
[----:B------:R-:W2:Y:S01]  /*1c80*/  @P5 LDC R232, c[0x0][0x29c] ;  /* 0x0000a700ffe85b82 */ /* 0x000ea20000000800 */
[----:B------:R-:W-:Y:S01]  /*1c90*/  @!P6 ISETP.NE.AND.EX P1, PT, R0, RZ, PT, P1 ;  /* 0x000000ff0000e20c */ /* 0x000fe20003f25310 */
[----:B------:R-:W-:Y:S01]  /*1ca0*/  BSSY B1, `(.L_x_4124) ;  /* 0x0000017000017945 */ /* 0x000fe20003800000 */
[----:B------:R-:W-:Y:S01]  /*1cb0*/  FMUL.FTZ R198, R197, UR8 ;  /* 0x00000008c5c67c20 */ /* 0x000fe20008410000 */
[----:B------:R-:W-:Y:S01]  /*1cc0*/  FMUL.FTZ R196, R196, UR8 ;  /* 0x00000008c4c47c20 */ /* 0x000fe20008410000 */
[----:B------:R-:W-:Y:S02]  /*1cd0*/  @P5 SHF.L.U32 R154, R48, 0x10, RZ ;  /* 0x00000010309a5819 */ /* 0x000fe400000006ff */
[----:B------:R-:W-:Y:S01]  /*1ce0*/  @!P6 FSEL R153, R44, RZ, P1 ;  /* 0x000000ff2c99e208 */ /* 0x000fe20000800000 */
[----:B------:R-:W3:Y:S01]  /*1cf0*/  @P5 LDC R230, c[0x0][0x29c] ;  /* 0x0000a700ffe65b82 */ /* 0x000ee20000000800 */
[----:B----4-:R-:W-:-:S07]  /*1d00*/  ISETP.NE.U32.AND P0, PT, R150, RZ, PT ;  /* 0x000000ff9600720c */ /* 0x010fce0003f05070 */
[----:B------:R-:W4:Y:S01]  /*1d10*/  @P5 LDC R227, c[0x0][0x29c] ;  /* 0x0000a700ffe35b82 */ /* 0x000f220000000800 */
[----:B------:R-:W-:-:S07]  /*1d20*/  ISETP.NE.AND.EX P0, PT, R151, RZ, PT, P0 ;  /* 0x000000ff9700720c */ /* 0x000fce0003f05300 */
[----:B------:R-:W0:Y:S08]  /*1d30*/  @P5 LDC R228, c[0x0][0x29c] ;  /* 0x0000a700ffe45b82 */ /* 0x000e300000000800 */
[----:B------:R-:W0:Y:S08]  /*1d40*/  @P5 LDC R225, c[0x0][0x29c] ;  /* 0x0000a700ffe15b82 */ /* 0x000e300000000800 */
[----:B------:R-:W0:Y:S08]  /*1d50*/  @P5 LDC R226, c[0x0][0x29c] ;  /* 0x0000a700ffe25b82 */ /* 0x000e300000000800 */
[----:B------:R-:W0:Y:S08]  /*1d60*/  @P5 LDC.64 R182, c[0x0][0x2f8] ;  /* 0x0000be00ffb65b82 */ /* 0x000e300000000a00 */
[----:B-1----:R-:W1:Y:S01]  /*1d70*/  @P0 LDC.64 R148, c[0x0][0x308] ;  /* 0x0000c200ff940b82 */ /* 0x002e620000000a00 */
[----:B--23--:R-:W-:Y:S05]  /*1d80*/  @!P6 BRA `(.L_x_4125) ;  /* 0x000000000020e947 */ /* 0x00cfea0003800000 */
[----:B0-----:R-:W-:Y:S02]  /*1d90*/  ISETP.NE.AND P2, PT, R18, RZ, PT ;  /* 0x000000ff1200720c */ /* 0x001fe40003f45270 */
[----:B------:R-:W-:Y:S02]  /*1da0*/  ISETP.NE.U32.AND P1, PT, R2, RZ, PT ;  /* 0x000000ff0200720c */ /* 0x000fe40003f25070 */
[----:B------:R-:W-:Y:S02]  /*1db0*/  FSEL R152, R198, RZ, !P2 ;  /* 0x000000ffc6987208 */ /* 0x000fe40005000000 */
[----:B------:R-:W-:-:S03]  /*1dc0*/  ISETP.NE.AND.EX P1, PT, R0, RZ, PT, P1 ;  /* 0x000000ff0000720c */ /* 0x000fc60003f25310 */
[----:B------:R-:W-:-:S04]  /*1dd0*/  FFMA.FTZ R153, R3, R196, R152 ;  /* 0x000000c403997223 */ /* 0x000fc80000010098 */
[----:B------:R-:W-:-:S04]  /*1de0*/  FADD.FTZ R152, R202, -R153 ;  /* 0x80000099ca987221 */ /* 0x000fc80000010000 */
[----:B------:R-:W-:-:S04]  /*1df0*/  FMUL.FTZ R153, R5, R152 ;  /* 0x0000009805997220 */ /* 0x000fc80000410000 */
[----:B------:R-:W-:-:S07]  /*1e00*/  @P1 FADD.FTZ R153, R44, R153 ;  /* 0x000000992c991221 */ /* 0x000fce0000010000 */
.L_x_4125:
[----:B------:R-:W-:Y:S05]  /*1e10*/  BSYNC B1 ;  /* 0x0000000000017941 */ /* 0x000fea0003800000 */
.L_x_4124:
[----:B0-----:R-:W-:Y:S01]  /*1e20*/  @P5 FMUL.FTZ R197, R153, R200 ;  /* 0x000000c899c55220 */ /* 0x001fe20000410000 */
[----:B------:R-:W-:Y:S01]  /*1e30*/  @!P6 ISETP.NE.U32.AND P3, PT, R2, RZ, PT ;  /* 0x000000ff0200e20c */ /* 0x000fe20003f65070 */
[----:B------:R-:W-:Y:S01]  /*1e40*/  BSSY B1, `(.L_x_4126) ;  /* 0x0000010000017945 */ /* 0x000fe20003800000 */
[----:B------:R-:W-:Y:S01]  /*1e50*/  ISETP.NE.U32.AND P1, PT, R150, RZ, PT ;  /* 0x000000ff9600720c */ /* 0x000fe20003f25070 */
[----:B------:R-:W-:Y:S01]  /*1e60*/  @P5 FMUL.FTZ R154, R197, R154 ;  /* 0x0000009ac59a5220 */ /* 0x000fe20000410000 */
[----:B------:R-:W-:Y:S02]  /*1e70*/  @!P6 ISETP.NE.AND.EX P3, PT, R0, RZ, PT, P3 ;  /* 0x000000ff0000e20c */ /* 0x000fe40003f65330 */
[----:B------:R-:W-:Y:S02]  /*1e80*/  @!P6 ISETP.NE.U32.AND P2, PT, R2, RZ, PT ;  /* 0x000000ff0200e20c */ /* 0x000fe40003f45070 */
[----:B------:R-:W-:Y:S02]  /*1e90*/  @P5 F2FP.BF16.F32.PACK_AB R154, RZ, R154 ;  /* 0x0000009aff9a523e */ /* 0x000fe400000010ff */
[----:B------:R-:W-:Y:S01]  /*1ea0*/  @!P6 FSEL R150, R45, RZ, P3 ;  /* 0x000000ff2d96e208 */ /* 0x000fe20001800000 */
[----:B------:R-:W-:Y:S08]  /*1eb0*/  @!P6 BRA `(.L_x_4127) ;  /* 0x000000000020e947 */ /* 0x000ff00003800000 */
[----:B------:R-:W-:Y:S02]  /*1ec0*/  ISETP.NE.AND P4, PT, R18, RZ, PT ;  /* 0x000000ff1200720c */ /* 0x000fe40003f85270 */
[----:B------:R-:W-:Y:S02]  /*1ed0*/  ISETP.NE.U32.AND P3, PT, R2, RZ, PT ;  /* 0x000000ff0200720c */ /* 0x000fe40003f65070 */
[----:B------:R-:W-:Y:S02]  /*1ee0*/  FSEL R155, R198, RZ, !P4 ;  /* 0x000000ffc69b7208 */ /* 0x000fe40006000000 */
[----:B------:R-:W-:-:S03]  /*1ef0*/  ISETP.NE.AND.EX P3, PT, R0, RZ, PT, P3 ;  /* 0x000000ff0000720c */ /* 0x000fc60003f65330 */
[----:B------:R-:W-:-:S04]  /*1f00*/  FFMA.FTZ R155, R224, R196, R155 ;  /* 0x000000c4e09b7223 */ /* 0x000fc8000001009b */
[----:B------:R-:W-:-:S04]  /*1f10*/  FADD.FTZ R150, R176, -R155 ;  /* 0x8000009bb0967221 */ /* 0x000fc80000010000 */
[----:B------:R-:W-:-:S04]  /*1f20*/  FMUL.FTZ R150, R5, R150 ;  /* 0x0000009605967220 */ /* 0x000fc80000410000 */
[----:B------:R-:W-:-:S07]  /*1f30*/  @P3 FADD.FTZ R150, R45, R150 ;  /* 0x000000962d963221 */ /* 0x000fce0000010000 */
.L_x_4127:
[----:B------:R-:W-:Y:S05]  /*1f40*/  BSYNC B1 ;  /* 0x0000000000017941 */ /* 0x000fea0003800000 */
.L_x_4126:
[----:B------:R-:W-:Y:S01]  /*1f50*/  @P5 PRMT R152, R48, 0x7632, R152 ;  /* 0x0000763230985816 */ /* 0x000fe20000000098 */
[----:B------:R-:W-:Y:S01]  /*1f60*/  BSSY B1, `(.L_x_4128) ;  /* 0x0000011000017945 */ /* 0x000fe20003800000 */
[----:B------:R-:W-:Y:S01]  /*1f70*/  @!P6 ISETP.NE.AND.EX P2, PT, R0, RZ, PT, P2 ;  /* 0x000000ff0000e20c */ /* 0x000fe20003f45320 */
[----:B------:R-:W-:Y:S01]  /*1f80*/  @P5 FMUL.FTZ R200, R150, R195 ;  /* 0x000000c396c85220 */ /* 0x000fe20000410000 */
[----:B------:R-:W-:Y:S01]  /*1f90*/  @P5 PRMT R104, R154, 0x7610, R104 ;  /* 0x000076109a685816 */ /* 0x000fe20000000068 */
[----:B------:R-:W-:Y:S01]  /*1fa0*/  @P5 IMAD.U32 R154, R49, 0x10000, RZ ;  /* 0x00010000319a5824 */ /* 0x000fe200078e00ff */
[----:B------:R-:W-:Y:S02]  /*1fb0*/  @!P6 ISETP.NE.U32.AND P3, PT, R2, RZ, PT ;  /* 0x000000ff0200e20c */ /* 0x000fe40003f65070 */
[----:B------:R-:W-:Y:S02]  /*1fc0*/  @P5 SHF.L.U32 R181, R152, 0x10, RZ ;  /* 0x0000001098b55819 */ /* 0x000fe400000006ff */
        /* <DEDUP_REMOVED lines=10> */
.L_x_4129:
[----:B------:R-:W-:Y:S05]  /*2070*/  BSYNC B1 ;  /* 0x0000000000017941 */ /* 0x000fea0003800000 */
.L_x_4128:
[----:B------:R-:W-:Y:S01]  /*2080*/  @P5 FMUL.FTZ R201, R155, R232 ;  /* 0x000000e89bc95220 */ /* 0x000fe20000410000 */
[----:B------:R-:W-:Y:S01]  /*2090*/  @!P6 ISETP.NE.U32.AND P2, PT, R2, RZ, PT ;  /* 0x000000ff0200e20c */ /* 0x000fe20003f45070 */
[----:B------:R-:W-:Y:S01]  /*20a0*/  @P5 FMUL.FTZ R181, R200, R181 ;  /* 0x000000b5c8b55220 */ /* 0x000fe20000410000 */
[----:B------:R-:W-:Y:S01]  /*20b0*/  ISETP.NE.AND.EX P1, PT, R151, RZ, PT, P1 ;  /* 0x000000ff9700720c */ /* 0x000fe20003f25310 */
[----:B------:R-:W-:Y:S01]  /*20c0*/  @P5 FMUL.FTZ R154, R201, R154 ;  /* 0x0000009ac99a5220 */ /* 0x000fe20000410000 */
[----:B------:R-:W-:Y:S01]  /*20d0*/  @P5 PRMT R151, R49, 0x7632, R151 ;  /* 0x0000763231975816 */ /* 0x000fe20000000097 */
[----:B------:R-:W-:Y:S01]  /*20e0*/  BSSY B1, `(.L_x_4130) ;  /* 0x0000011000017945 */ /* 0x000fe20003800000 */
[C---:B------:R-:W-:Y:S02]  /*20f0*/  @!P6 ISETP.NE.AND.EX P2, PT, R0.reuse, RZ, PT, P2 ;  /* 0x000000ff0000e20c */ /* 0x040fe40003f45320 */
[----:B------:R-:W-:Y:S01]  /*2100*/  @!P6 ISETP.NE.AND.EX P3, PT, R0, RZ, PT, P3 ;  /* 0x000000ff0000e20c */ /* 0x000fe20003f65330 */
[----:B------:R-:W-:Y:S01]  /*2110*/  @P5 IMAD.U32 R151, R151, 0x10000, RZ ;  /* 0x0001000097975824 */ /* 0x000fe200078e00ff */
[----:B------:R-:W-:-:S02]  /*2120*/  @P5 F2FP.BF16.F32.PACK_AB R181, RZ, R181 ;  /* 0x000000b5ffb5523e */ /* 0x000fc400000010ff */
[----:B------:R-:W-:Y:S02]  /*2130*/  @P5 F2FP.BF16.F32.PACK_AB R154, RZ, R154 ;  /* 0x0000009aff9a523e */ /* 0x000fe400000010ff */
[----:B------:R-:W-:Y:S02]  /*2140*/  @P5 SHF.L.U32 R232, R50, 0x10, RZ ;  /* 0x0000001032e85819 */ /* 0x000fe400000006ff */
[----:B------:R-:W-:Y:S01]  /*2150*/  @!P6 FSEL R152, R47, RZ, P2 ;  /* 0x000000ff2f98e208 */ /* 0x000fe20001000000 */
[----:B------:R-:W-:Y:S06]  /*2160*/  @!P6 BRA `(.L_x_4131) ;  /* 0x000000000020e947 */ /* 0x000fec0003800000 */
        /* <DEDUP_REMOVED lines=8> */
.L_x_4131:
[----:B------:R-:W-:Y:S05]  /*21f0*/  BSYNC B1 ;  /* 0x0000000000017941 */ /* 0x000fea0003800000 */
.L_x_4130:
[----:B------:R-:W-:Y:S01]  /*2200*/  BSSY B1, `(.L_x_4132) ;  /* 0x000000c000017945 */ /* 0x000fe20003800000 */
[----:B------:R-:W-:Y:S01]  /*2210*/  @P5 FMUL.FTZ R230, R152, R230 ;  /* 0x000000e698e65220 */ /* 0x000fe20000410000 */
[----:B------:R-:W-:Y:S02]  /*2220*/  @!P6 FSEL R229, R40, RZ, P3 ;  /* 0x000000ff28e5e208 */ /* 0x000fe40001800000 */
[----:B------:R-:W-:Y:S05]  /*2230*/  @!P6 BRA `(.L_x_4133) ;  /* 0x000000000020e947 */ /* 0x000fea0003800000 */
        /* <DEDUP_REMOVED lines=8> */
.L_x_4133:
[----:B------:R-:W-:Y:S05]  /*22c0*/  BSYNC B1 ;  /* 0x0000000000017941 */ /* 0x000fea0003800000 */
.L_x_4132:
[----:B----4-:R-:W-:Y:S01]  /*22d0*/  @P5 FMUL.FTZ R227, R229, R227 ;  /* 0x000000e3e5e35220 */ /* 0x010fe20000410000 */
[----:B------:R-:W-:Y:S01]  /*22e0*/  @!P6 ISETP.NE.U32.AND P3, PT, R2, RZ, PT ;  /* 0x000000ff0200e20c */ /* 0x000fe20003f65070 */
[----:B------:R-:W-:Y:S01]  /*22f0*/  @P5 FMUL.FTZ R151, R230, R151 ;  /* 0x00000097e6975220 */ /* 0x000fe20000410000 */
[----:B------:R-:W-:Y:S01]  /*2300*/  BSSY B1, `(.L_x_4134) ;  /* 0x0000012000017945 */ /* 0x000fe20003800000 */
[----:B------:R-:W-:Y:S01]  /*2310*/  @P5 FMUL.FTZ R195, R227, R232 ;  /* 0x000000e8e3c35220 */ /* 0x000fe20000410000 */
[----:B------:R-:W-:Y:S02]  /*2320*/  @!P6 ISETP.NE.AND.EX P3, PT, R0, RZ, PT, P3 ;  /* 0x000000ff0000e20c */ /* 0x000fe40003f65330 */
[----:B------:R-:W-:Y:S02]  /*2330*/  @P5 PRMT R105, R154, 0x7610, R105 ;  /* 0x000076109a695816 */ /* 0x000fe40000000069 */
[----:B------:R-:W-:Y:S02]  /*2340*/  @!P6 ISETP.NE.U32.AND P2, PT, R2, RZ, PT ;  /* 0x000000ff0200e20c */ /* 0x000fe40003f45070 */
[----:B------:R-:W-:-:S02]  /*2350*/  @P5 PRMT R104, R104, 0x5410, R181 ;  /* 0x0000541068685816 */ /* 0x000fc400000000b5 */
[----:B------:R-:W-:Y:S02]  /*2360*/  @P5 F2FP.BF16.F32.PACK_AB R151, RZ, R151 ;  /* 0x00000097ff97523e */ /* 0x000fe400000010ff */
[----:B------:R-:W-:Y:S02]  /*2370*/  @P5 F2FP.BF16.F32.PACK_AB R195, RZ, R195 ;  /* 0x000000c3ffc3523e */ /* 0x000fe400000010ff */
        /* <DEDUP_REMOVED lines=10> */
.L_x_4135:
[----:B------:R-:W-:Y:S05]  /*2420*/  BSYNC B1 ;  /* 0x0000000000017941 */ /* 0x000fea0003800000 */
.L_x_4134:
[----:B------:R-:W-:Y:S01]  /*2430*/  @P5 PRMT R180, R50, 0x7632, R180 ;  /* 0x0000763232b45816 */ /* 0x000fe200000000b4 */
[----:B------:R-:W-:Y:S01]  /*2440*/  BSSY B1, `(.L_x_4136) ;  /* 0x0000011000017945 */ /* 0x000fe20003800000 */
[----:B------:R-:W-:Y:S01]  /*2450*/  @!P6 ISETP.NE.AND.EX P2, PT, R0, RZ, PT, P2 ;  /* 0x000000ff0000e20c */ /* 0x000fe20003f45320 */
[----:B------:R-:W-:Y:S01]  /*2460*/  @P5 FMUL.FTZ R228, R154, R228 ;  /* 0x000000e49ae45220 */ /* 0x000fe20000410000 */
[----:B------:R-:W-:Y:S02]  /*2470*/  @!P6 ISETP.NE.U32.AND P3, PT, R2, RZ, PT ;  /* 0x000000ff0200e20c */ /* 0x000fe40003f65070 */
[C---:B------:R-:W-:Y:S02]  /*2480*/  @P5 SHF.L.U32 R234, R51.reuse, 0x10, RZ ;  /* 0x0000001033ea5819 */ /* 0x040fe400000006ff */
[----:B------:R-:W-:Y:S02]  /*2490*/  @P5 PRMT R232, R51, 0x7632, R232 ;  /* 0x0000763233e85816 */ /* 0x000fe400000000e8 */
[----:B------:R-:W-:-:S02]  /*24a0*/  @P5 SHF.L.U32 R181, R180, 0x10, RZ ;  /* 0x00000010b4b55819 */ /* 0x000fc400000006ff */
        /* <DEDUP_REMOVED lines=10> */
.L_x_4137:
[----:B------:R-:W-:Y:S05]  /*2550*/  BSYNC B1 ;  /* 0x0000000000017941 */ /* 0x000fea0003800000 */
.L_x_4136:
[----:B------:R-:W-:Y:S01]  /*2560*/  @P5 FMUL.FTZ R225, R231, R225 ;  /* 0x000000e1e7e15220 */ /* 0x000fe20000410000 */
[----:B------:R-:W-:Y:S01]  /*2570*/  @!P6 ISETP.NE.AND.EX P3, PT, R0, RZ, PT, P3 ;  /* 0x000000ff0000e20c */ /* 0x000fe20003f65330 */
[----:B------:R-:W-:Y:S01]  /*2580*/  BSSY B1, `(.L_x_4138) ;  /* 0x000000e000017945 */ /* 0x000fe20003800000 */
[----:B------:R-:W-:Y:S02]  /*2590*/  @P5 IMAD.U32 R233, R232, 0x10000, RZ ;  /* 0x00010000e8e95824 */ /* 0x000fe400078e00ff */
[----:B------:R-:W-:Y:S01]  /*25a0*/  @P5 FMUL.FTZ R232, R228, R181 ;  /* 0x000000b5e4e85220 */ /* 0x000fe20000410000 */
[----:B------:R-:W-:Y:S01]  /*25b0*/  @P5 FMUL.FTZ R234, R225, R234 ;  /* 0x000000eae1ea5220 */ /* 0x000fe20000410000 */
        /* <DEDUP_REMOVED lines=10> */
.L_x_4139:
[----:B------:R-:W-:Y:S05]  /*2660*/  BSYNC B1 ;  /* 0x0000000000017941 */ /* 0x000fea0003800000 */
.L_x_4138:
[----:B------:R-:W0:Y:S01]  /*2670*/  @P5 LDC.64 R180, c[0x0][0x220] ;  /* 0x00008800ffb45b82 */ /* 0x000e220000000a00 */
[----:B------:R-:W-:Y:S01]  /*2680*/  @P5 FMUL.FTZ R226, R236, R226 ;  /* 0x000000e2ece25220 */ /* 0x000fe20000410000 */
[----:B------:R-:W-:Y:S01]  /*2690*/  @P5 F2FP.BF16.F32.PACK_AB R234, RZ, R234 ;  /* 0x000000eaffea523e */ /* 0x000fe200000010ff */
[----:B------:R-:W-:Y:S01]  /*26a0*/  @P5 IMAD.WIDE.U32 R182, R199, 0x10, R182 ;  /* 0x00000010c7b65825 */ /* 0x000fe200078e00b6 */
[----:B------:R-:W-:-:S03]  /*26b0*/  @P5 PRMT R105, R105, 0x5410, R151 ;  /* 0x0000541069695816 */ /* 0x000fc60000000097 */
[----:B------:R-:W-:Y:S01]  /*26c0*/  @P5 FMUL.FTZ R233, R226, R233 ;  /* 0x000000e9e2e95220 */ /* 0x000fe20000410000 */
[----:B------:R-:W-:Y:S02]  /*26d0*/  SEL R151, R152, R95, P1 ;  /* 0x0000005f98977207 */ /* 0x000fe40000800000 */
[----:B------:R-:W-:Y:S01]  /*26e0*/  @P5 PRMT R106, R195, 0x7610, R106 ;  /* 0x00007610c36a5816 */ /* 0x000fe2000000006a */
[----:B-1----:R-:W-:Y:S01]  /*26f0*/  @P0 IMAD.WIDE.U32 R194, R194, 0x20, R148 ;  /* 0x00000020c2c20825 */ /* 0x002fe200078e0094 */
[----:B------:R-:W-:Y:S02]  /*2700*/  SEL R152, R229, R132, P1 ;  /* 0x00000084e5987207 */ /* 0x000fe40000800000 */
[----:B------:R-:W-:Y:S02]  /*2710*/  @P5 F2FP.BF16.F32.PACK_AB R232, RZ, R232 ;  /* 0x000000e8ffe8523e */ /* 0x000fe400000010ff */
[----:B------:R-:W-:Y:S02]  /*2720*/  @P5 PRMT R107, R234, 0x7610, R107 ;  /* 0x00007610ea6b5816 */ /* 0x000fe4000000006b */
[----:B------:R-:W-:-:S02]  /*2730*/  @P5 F2FP.BF16.F32.PACK_AB R233, RZ, R233 ;  /* 0x000000e9ffe9523e */ /* 0x000fc400000010ff */
[----:B------:R-:W-:Y:S02]  /*2740*/  @P5 IADD3 R229, R199, 0x20, RZ ;  /* 0x00000020c7e55810 */ /* 0x000fe40007ffe0ff */
[----:B------:R-:W-:Y:S02]  /*2750*/  SEL R148, R153, R92, P1 ;  /* 0x0000005c99947207 */ /* 0x000fe40000800000 */
[----:B------:R-:W-:Y:S02]  /*2760*/  SEL R149, R150, R93, P1 ;  /* 0x0000005d96957207 */ /* 0x000fe40000800000 */
[----:B------:R-:W-:Y:S01]  /*2770*/  SEL R150, R155, R94, P1 ;  /* 0x0000005e9b967207 */ /* 0x000fe20000800000 */
[----:B0-----:R-:W-:Y:S01]  /*2780*/  @P5 IMAD.WIDE.U32 R180, R229, 0x10, R180 ;  /* 0x00000010e5b45825 */ /* 0x001fe200078e00b4 */
[----:B------:R-:W-:Y:S02]  /*2790*/  SEL R153, R154, R133, P1 ;  /* 0x000000859a997207 */ /* 0x000fe40000800000 */
[----:B------:R-:W-:Y:S01]  /*27a0*/  SEL R154, R231, R134, P1 ;  /* 0x00000086e79a7207 */ /* 0x000fe20000800000 */
[----:B------:R-:W-:Y:S01]  /*27b0*/  @P0 STG.E.128 desc[UR4][R194.64], R148 ;  /* 0x00000094c2000986 */ /* 0x000fe2000c101d04 */
[----:B------:R-:W-:Y:S01]  /*27c0*/  SEL R155, R236, R135, P1 ;  /* 0x00000087ec9b7207 */ /* 0x000fe20000800000 */
[----:B-----5:R-:W-:Y:S01]  /*27d0*/  @P5 IMAD.U32 R236, R145, 0x10000, RZ ;  /* 0x0001000091ec5824 */ /* 0x020fe200078e00ff */
[----:B------:R-:W-:-:S02]  /*27e0*/  @P5 PRMT R106, R106, 0x5410, R232 ;  /* 0x000054106a6a5816 */ /* 0x000fc400000000e8 */
[----:B------:R-:W-:Y:S01]  /*27f0*/  @P5 PRMT R107, R107, 0x5410, R233 ;  /* 0x000054106b6b5816 */ /* 0x000fe200000000e9 */
[----:B------:R0:W-:Y:S01]  /*2800*/  @P0 STG.E.128 desc[UR4][R194.64+0x10], R152 ;  /* 0x00001098c2000986 */ /* 0x0001e2000c101d04 */
[C---:B------:R-:W-:Y:S02]  /*2810*/  @P5 SHF.L.U32 R229, R144.reuse, 0x10, RZ ;  /* 0x0000001090e55819 */ /* 0x040fe400000006ff */
[----:B------:R-:W-:Y:S01]  /*2820*/  @P5 PRMT R237, R144, 0x7632, R237 ;  /* 0x0000763290ed5816 */ /* 0x000fe200000000ed */
[----:B------:R1:W-:Y:S01]  /*2830*/  @P5 STG.E.128 desc[UR4][R182.64], R104 ;  /* 0x00000068b6005986 */ /* 0x0003e2000c101d04 */
[----:B------:R-:W-:Y:S02]  /*2840*/  @P5 PRMT R235, R145, 0x7632, R235 ;  /* 0x0000763291eb5816 */ /* 0x000fe400000000eb */
[C---:B------:R-:W-:Y:S02]  /*2850*/  @P5 SHF.L.U32 R234, R146.reuse, 0x10, RZ ;  /* 0x0000001092ea5819 */ /* 0x040fe400000006ff */
[----:B------:R-:W-:-:S02]  /*2860*/  @P5 PRMT R233, R146, 0x7632, R233 ;  /* 0x0000763292e95816 */ /* 0x000fc400000000e9 */
[C---:B------:R-:W-:Y:S02]  /*2870*/  @P5 SHF.L.U32 R232, R147.reuse, 0x10, RZ ;  /* 0x0000001093e85819 */ /* 0x040fe400000006ff */
[----:B------:R-:W-:Y:S02]  /*2880*/  @P5 PRMT R231, R147, 0x7632, R231 ;  /* 0x0000763293e75816 */ /* 0x000fe400000000e7 */
[----:B------:R1:W5:Y:S01]  /*2890*/  @P5 LDG.E.128 R144, desc[UR4][R180.64] ;  /* 0x00000004b4905981 */ /* 0x000362000c1e1d00 */
[C---:B------:R-:W-:Y:S01]  /*28a0*/  @!P6 ISETP.NE.U32.AND P3, PT, R2.reuse, RZ, PT ;  /* 0x000000ff0200e20c */ /* 0x040fe20003f65070 */
[----:B------:R-:W-:Y:S01]  /*28b0*/  BSSY B1, `(.L_x_4140) ;  /* 0x0000011000017945 */ /* 0x000fe20003800000 */
[----:B0-----:R-:W0:Y:S01]  /*28c0*/  @P0 LDC.64 R152, c[0x0][0x308] ;  /* 0x0000c200ff980b82 */ /* 0x001e220000000a00 */
[----:B------:R-:W-:Y:S02]  /*28d0*/  @!P6 ISETP.NE.U32.AND P4, PT, R2, RZ, PT ;  /* 0x000000ff0200e20c */ /* 0x000fe40003f85070 */
[----:B------:R-:W-:-:S02]  /*28e0*/  @!P6 ISETP.NE.AND.EX P3, PT, R0, RZ, PT, P3 ;  /* 0x000000ff0000e20c */ /* 0x000fc40003f65330 */
[----:B------:R-:W-:Y:S02]  /*28f0*/  @!P6 ISETP.NE.AND.EX P4, PT, R0, RZ, PT, P4 ;  /* 0x000000ff0000e20c */ /* 0x000fe40003f85340 */
[----:B------:R-:W-:Y:S02]  /*2900*/  @!P6 ISETP.NE.U32.AND P2, PT, R2, RZ, PT ;  /* 0x000000ff0200e20c */ /* 0x000fe40003f45070 */
[----:B------:R-:W-:Y:S02]  /*2910*/  @!P6 FSEL R154, R37, RZ, P3 ;  /* 0x000000ff259ae208 */ /* 0x000fe40001800000 */
[----:B------:R-:W-:Y:S01]  /*2920*/  @!P6 FSEL R155, R36, RZ, P4 ;  /* 0x000000ff249be208 */ /* 0x000fe20002000000 */
[----:B-1----:R-:W-:Y:S08]  /*2930*/  @!P6 BRA `(.L_x_4141) ;  /* 0x000000000020e947 */ /* 0x002ff00003800000 */
        /* <DEDUP_REMOVED lines=8> */
.L_x_4141:
[----:B------:R-:W-:Y:S05]  /*29c0*/  BSYNC B1 ;  /* 0x0000000000017941 */ /* 0x000fea0003800000 */
.L_x_4140:
[----:B------:R-:W-:Y:S04]  /*29d0*/  BSSY B1, `(.L_x_4142) ;  /* 0x000000a000017945 */ /* 0x000fe80003800000 */
        /* <DEDUP_REMOVED lines=9> */
.L_x_4143:
[----:B------:R-:W-:Y:S05]  /*2a70*/  BSYNC B1 ;  /* 0x0000000000017941 */ /* 0x000fea0003800000 */
.L_x_4142:
[----:B------:R-:W-:Y:S01]  /*2a80*/  @!P6 ISETP.NE.U32.AND P3, PT, R2, RZ, PT ;  /* 0x000000ff0200e20c */ /* 0x000fe20003f65070 */
[----:B------:R-:W-:Y:S01]  /*2a90*/  BSSY B1, `(.L_x_4144) ;  /* 0x0000010000017945 */ /* 0x000fe20003800000 */
[C---:B------:R-:W-:Y:S01]  /*2aa0*/  @!P6 ISETP.NE.AND.EX P2, PT, R0.reuse, RZ, PT, P2 ;  /* 0x000000ff0000e20c */ /* 0x040fe20003f45320 */
[----:B0-----:R-:W-:Y:S01]  /*2ab0*/  @P0 IMAD.WIDE.U32 R152, R193, 0x20, R152 ;  /* 0x00000020c1980825 */ /* 0x001fe200078e0098 */
[----:B------:R-:W-:Y:S02]  /*2ac0*/  @!P6 ISETP.NE.AND.EX P3, PT, R0, RZ, PT, P3 ;  /* 0x000000ff0000e20c */ /* 0x000fe40003f65330 */
[----:B------:R-:W-:Y:S02]  /*2ad0*/  SEL R148, R155, R92, P1 ;  /* 0x0000005c9b947207 */ /* 0x000fe40000800000 */
[----:B------:R-:W-:Y:S02]  /*2ae0*/  SEL R149, R154, R93, P1 ;  /* 0x0000005d9a957207 */ /* 0x000fe40000800000 */
        /* <DEDUP_REMOVED lines=10> */
.L_x_4145:
[----:B------:R-:W-:Y:S05]  /*2b90*/  BSYNC B1 ;  /* 0x0000000000017941 */ /* 0x000fea0003800000 */
.L_x_4144:
[----:B------:R-:W-:Y:S01]  /*2ba0*/  BSSY B1, `(.L_x_4146) ;  /* 0x000000c000017945 */ /* 0x000fe20003800000 */
        /* <DEDUP_REMOVED lines=11> */
.L_x_4147:
[----:B------:R-:W-:Y:S05]  /*2c60*/  BSYNC B1 ;  /* 0x0000000000017941 */ /* 0x000fea0003800000 */
.L_x_4146:
[----:B------:R-:W-:Y:S01]  /*2c70*/  SEL R151, R194, R95, P1 ;  /* 0x0000005fc2977207 */ /* 0x000fe20000800000 */
[----:B------:R-:W-:Y:S01]  /*2c80*/  BSSY B1, `(.L_x_4148) ;  /* 0x0000016000017945 */ /* 0x000fe20003800000 */
[C---:B------:R-:W-:Y:S02]  /*2c90*/  @!P6 ISETP.NE.U32.AND P2, PT, R2.reuse, RZ, PT ;  /* 0x000000ff0200e20c */ /* 0x040fe40003f45070 */
[----:B------:R-:W-:Y:S01]  /*2ca0*/  @!P6 ISETP.NE.U32.AND P4, PT, R2, RZ, PT ;  /* 0x000000ff0200e20c */ /* 0x000fe20003f85070 */
[----:B------:R0:W-:Y:S01]  /*2cb0*/  @P0 STG.E.128 desc[UR4][R152.64], R148 ;  /* 0x0000009498000986 */ /* 0x0001e2000c101d04 */
[----:B------:R-:W-:Y:S02]  /*2cc0*/  @!P6 ISETP.NE.AND.EX P3, PT, R0, RZ, PT, P2 ;  /* 0x000000ff0000e20c */ /* 0x000fe40003f65320 */
[----:B------:R-:W-:Y:S02]  /*2cd0*/  @!P6 ISETP.NE.U32.AND P2, PT, R2, RZ, PT ;  /* 0x000000ff0200e20c */ /* 0x000fe40003f45070 */
[----:B------:R-:W-:-:S02]  /*2ce0*/  @!P6 FSEL R183, R34, RZ, P3 ;  /* 0x000000ff22b7e208 */ /* 0x000fc40001800000 */
[----:B------:R-:W-:Y:S02]  /*2cf0*/  @!P6 ISETP.NE.U32.AND P3, PT, R2, RZ, PT ;  /* 0x000000ff0200e20c */ /* 0x000fe40003f65070 */
[C---:B------:R-:W-:Y:S02]  /*2d00*/  @!P6 ISETP.NE.AND.EX P4, PT, R0.reuse, RZ, PT, P4 ;  /* 0x000000ff0000e20c */ /* 0x040fe40003f85340 */
[C---:B------:R-:W-:Y:S02]  /*2d10*/  @!P6 ISETP.NE.AND.EX P3, PT, R0.reuse, RZ, PT, P3 ;  /* 0x000000ff0000e20c */ /* 0x040fe40003f65330 */
[----:B------:R-:W-:Y:S02]  /*2d20*/  @!P6 ISETP.NE.AND.EX P2, PT, R0, RZ, PT, P2 ;  /* 0x000000ff0000e20c */ /* 0x000fe40003f45320 */
[----:B------:R-:W-:Y:S02]  /*2d30*/  @!P6 FSEL R182, R35, RZ, P4 ;  /* 0x000000ff23b6e208 */ /* 0x000fe40002000000 */
[----:B------:R-:W-:Y:S01]  /*2d40*/  @!P6 FSEL R193, R32, RZ, P3 ;  /* 0x000000ff20c1e208 */ /* 0x000fe20001800000 */
[----:B0-----:R-:W-:Y:S08]  /*2d50*/  @!P6 BRA `(.L_x_4149) ;  /* 0x000000000020e947 */ /* 0x001ff00003800000 */
        /* <DEDUP_REMOVED lines=8> */
.L_x_4149:
[----:B------:R-:W-:Y:S05]  /*2de0*/  BSYNC B1 ;  /* 0x0000000000017941 */ /* 0x000fea0003800000 */
.L_x_4148:
        /* <DEDUP_REMOVED lines=12> */
.L_x_4151:
[----:B------:R-:W-:Y:S05]  /*2eb0*/  BSYNC B1 ;  /* 0x0000000000017941 */ /* 0x000fea0003800000 */
.L_x_4150:
        /* <DEDUP_REMOVED lines=10> */
.L_x_4153:
[----:B------:R-:W-:Y:S05]  /*2f60*/  BSYNC B1 ;  /* 0x0000000000017941 */ /* 0x000fea0003800000 */
.L_x_4152:
        /* <DEDUP_REMOVED lines=10> */
.L_x_4155:
[----:B------:R-:W-:Y:S05]  /*3010*/  BSYNC B1 ;  /* 0x0000000000017941 */ /* 0x000fea0003800000 */
.L_x_4154:
[----:B------:R-:W0:Y:S01]  /*3020*/  @P5 LDC R238, c[0x0][0x29c] ;  /* 0x0000a700ffee5b82 */ /* 0x000e220000000800 */
[----:B------:R-:W-:Y:S02]  /*3030*/  SEL R149, R180, R133, P1 ;  /* 0x00000085b4957207 */ /* 0x000fe40000800000 */
[----:B------:R-:W-:Y:S02]  /*3040*/  SEL R150, R183, R134, P1 ;  /* 0x00000086b7967207 */ /* 0x000fe40000800000 */
[----:B------:R-:W-:Y:S02]  /*3050*/  SEL R151, R182, R135, P1 ;  /* 0x00000087b6977207 */ /* 0x000fe40000800000 */
[----:B------:R-:W-:Y:S01]  /*3060*/  @P5 PRMT R195, R52, 0x7632, R195 ;  /* 0x0000763234c35816 */ /* 0x000fe200000000c3 */
[----:B------:R-:W1:Y:S01]  /*3070*/  @P5 LDC R239, c[0x0][0x29c] ;  /* 0x0000a700ffef5b82 */ /* 0x000e620000000800 */
[----:B-----5:R-:W-:Y:S01]  /*3080*/  @P5 SHF.L.U32 R243, R144, 0x10, RZ ;  /* 0x0000001090f35819 */ /* 0x020fe200000006ff */
[----:B------:R2:W-:Y:S01]  /*3090*/  @P0 STG.E.128 desc[UR4][R152.64+0x10], R148 ;  /* 0x0000109498000986 */ /* 0x0005e2000c101d04 */
[----:B------:R-:W-:-:S05]  /*30a0*/  @P5 SHF.L.U32 R195, R195, 0x10, RZ ;  /* 0x00000010c3c35819 */ /* 0x000fca00000006ff */
[----:B------:R-:W3:Y:S01]  /*30b0*/  @P5 LDC R241, c[0x0][0x29c] ;  /* 0x0000a700fff15b82 */ /* 0x000ee20000000800 */
[----:B0-----:R-:W-:Y:S01]  /*30c0*/  @P5 FMUL.FTZ R155, R155, R238 ;  /* 0x000000ee9b9b5220 */ /* 0x001fe20000410000 */
[----:B------:R-:W-:-:S06]  /*30d0*/  @P5 IMAD.U32 R238, R52, 0x10000, RZ ;  /* 0x0001000034ee5824 */ /* 0x000fcc00078e00ff */
[----:B------:R-:W0:Y:S01]  /*30e0*/  @P5 LDC R240, c[0x0][0x29c] ;  /* 0x0000a700fff05b82 */ /* 0x000e220000000800 */
[----:B--2---:R-:W-:Y:S01]  /*30f0*/  @P5 PRMT R148, R53, 0x7632, R148 ;  /* 0x0000763235945816 */ /* 0x004fe20000000094 */
[----:B------:R-:W-:Y:S01]  /*3100*/  @P5 FMUL.FTZ R238, R155, R238 ;  /* 0x000000ee9bee5220 */ /* 0x000fe20000410000 */
[----:B-1----:R-:W-:Y:S02]  /*3110*/  @P5 FMUL.FTZ R154, R154, R239 ;  /* 0x000000ef9a9a5220 */ /* 0x002fe40000410000 */
[----:B------:R-:W-:-:S03]  /*3120*/  @P5 SHF.L.U32 R149, R148, 0x10, RZ ;  /* 0x0000001094955819 */ /* 0x000fc600000006ff */
[----:B------:R-:W1:Y:S01]  /*3130*/  @P5 LDC R150, c[0x0][0x29c] ;  /* 0x0000a700ff965b82 */ /* 0x000e620000000800 */
[----:B------:R-:W-:Y:S01]  /*3140*/  @P5 F2FP.BF16.F32.PACK_AB R238, RZ, R238 ;  /* 0x000000eeffee523e */ /* 0x000fe200000010ff */
[----:B------:R-:W-:Y:S01]  /*3150*/  @P5 FMUL.FTZ R195, R154, R195 ;  /* 0x000000c39ac35220 */ /* 0x000fe20000410000 */
[----:B------:R-:W-:Y:S02]  /*3160*/  @P5 IMAD.U32 R148, R53, 0x10000, RZ ;  /* 0x0001000035945824 */ /* 0x000fe400078e00ff */
[----:B------:R-:W-:Y:S01]  /*3170*/  @P5 PRMT R104, R238, 0x7610, R104 ;  /* 0x00007610ee685816 */ /* 0x000fe20000000068 */
[----:B---3--:R-:W-:Y:S01]  /*3180*/  @P5 FMUL.FTZ R152, R194, R241 ;  /* 0x000000f1c2985220 */ /* 0x008fe20000410000 */
[----:B------:R-:W-:Y:S01]  /*3190*/  @P5 F2FP.BF16.F32.PACK_AB R195, RZ, R195 ;  /* 0x000000c3ffc3523e */ /* 0x000fe200000010ff */
[----:B------:R-:W2:Y:S01]  /*31a0*/  @P5 LDC R151, c[0x0][0x29c] ;  /* 0x0000a700ff975b82 */ /* 0x000ea20000000800 */
[----:B------:R-:W-:Y:S01]  /*31b0*/  @P5 SHF.L.U32 R237, R237, 0x10, RZ ;  /* 0x00000010eded5819 */ /* 0x000fe200000006ff */
[----:B------:R-:W-:Y:S01]  /*31c0*/  @P5 FMUL.FTZ R149, R152, R149 ;  /* 0x0000009598955220 */ /* 0x000fe20000410000 */
[----:B------:R-:W-:Y:S01]  /*31d0*/  @P5 PRMT R104, R104, 0x5410, R195 ;  /* 0x0000541068685816 */ /* 0x000fe200000000c3 */
[----:B------:R-:W-:Y:S01]  /*31e0*/  @P5 FFMA.FTZ R64, R197, R229, R64 ;  /* 0x000000e5c5405223 */ /* 0x000fe20000010040 */
[----:B------:R-:W-:Y:S01]  /*31f0*/  @P5 SHF.L.U32 R238, R55, 0x10, RZ ;  /* 0x0000001037ee5819 */ /* 0x000fe200000006ff */
[----:B------:R-:W-:Y:S01]  /*3200*/  @P5 FFMA.FTZ R66, R201, R236, R66 ;  /* 0x000000ecc9425223 */ /* 0x000fe20000010042 */
[----:B------:R-:W-:Y:S01]  /*3210*/  @P5 F2FP.BF16.F32.PACK_AB R149, RZ, R149 ;  /* 0x00000095ff95523e */ /* 0x000fe200000010ff */
[----:B------:R-:W3:Y:S01]  /*3220*/  @P5 LDC R194, c[0x0][0x29c] ;  /* 0x0000a700ffc25b82 */ /* 0x000ee20000000800 */
[----:B0-----:R-:W-:Y:S01]  /*3230*/  @P5 FMUL.FTZ R181, R181, R240 ;  /* 0x000000f0b5b55220 */ /* 0x001fe20000410000 */
[----:B------:R-:W-:-:S02]  /*3240*/  @!P6 ISETP.NE.U32.AND P3, PT, R2, RZ, PT ;  /* 0x000000ff0200e20c */ /* 0x000fc40003f65070 */
[----:B------:R-:W-:Y:S01]  /*3250*/  @!P6 ISETP.NE.U32.AND P4, PT, R2, RZ, PT ;  /* 0x000000ff0200e20c */ /* 0x000fe20003f85070 */
[----:B------:R-:W-:Y:S01]  /*3260*/  @P5 FMUL.FTZ R148, R181, R148 ;  /* 0x00000094b5945220 */ /* 0x000fe20000410000 */
[----:B------:R-:W-:Y:S01]  /*3270*/  @P5 SHF.L.U32 R233, R233, 0x10, RZ ;  /* 0x00000010e9e95819 */ /* 0x000fe200000006ff */
[----:B------:R-:W-:Y:S01]  /*3280*/  @P5 IMAD.U32 R235, R235, 0x10000, RZ ;  /* 0x00010000ebeb5824 */ /* 0x000fe200078e00ff */
[----:B------:R-:W0:Y:S01]  /*3290*/  @P5 LDC R195, c[0x0][0x29c] ;  /* 0x0000a700ffc35b82 */ /* 0x000e220000000800 */
[----:B-1----:R-:W-:Y:S01]  /*32a0*/  @P5 FMUL.FTZ R153, R193, R150 ;  /* 0x00000096c1995220 */ /* 0x002fe20000410000 */
[----:B------:R-:W-:Y:S01]  /*32b0*/  @P5 PRMT R150, R54, 0x7632, R150 ;  /* 0x0000763236965816 */ /* 0x000fe20000000096 */
[----:B------:R-:W-:Y:S01]  /*32c0*/  BSSY B1, `(.L_x_4156) ;  /* 0x000003d000017945 */ /* 0x000fe20003800000 */
[----:B------:R-:W-:Y:S01]  /*32d0*/  @P5 F2FP.BF16.F32.PACK_AB R148, RZ, R148 ;  /* 0x00000094ff94523e */ /* 0x000fe200000010ff */
[----:B------:R-:W-:Y:S01]  /*32e0*/  @P5 IMAD.U32 R239, R146, 0x10000, RZ ;  /* 0x0001000092ef5824 */ /* 0x000fe200078e00ff */
[----:B------:R-:W-:Y:S01]  /*32f0*/  @P5 SHF.L.U32 R241, R145, 0x10, RZ ;  /* 0x0000001091f15819 */ /* 0x000fe200000006ff */
[----:B--2---:R-:W-:Y:S01]  /*3300*/  @P5 FMUL.FTZ R180, R180, R151 ;  /* 0x00000097b4b45220 */ /* 0x004fe20000410000 */
[----:B------:R-:W-:Y:S01]  /*3310*/  @P5 SHF.L.U32 R151, R150, 0x10, RZ ;  /* 0x0000001096975819 */ /* 0x000fe200000006ff */
[----:B------:R-:W-:Y:S01]  /*3320*/  @P5 FFMA.FTZ R65, R200, R237, R65 ;  /* 0x000000edc8415223 */ /* 0x000fe20000010041 */
[----:B------:R-:W-:Y:S01]  /*3330*/  @P5 SHF.L.U32 R150, R54, 0x10, RZ ;  /* 0x0000001036965819 */ /* 0x000fe200000006ff */
[----:B------:R-:W1:Y:S01]  /*3340*/  @P5 LDC R236, c[0x0][0x29c] ;  /* 0x0000a700ffec5b82 */ /* 0x000e620000000800 */
[----:B------:R-:W-:Y:S01]  /*3350*/  @P5 PRMT R105, R148, 0x7610, R105 ;  /* 0x0000761094695816 */ /* 0x000fe20000000069 */
[----:B------:R-:W-:Y:S01]  /*3360*/  @P5 FMUL.FTZ R151, R180, R151 ;  /* 0x00000097b4975220 */ /* 0x000fe20000410000 */
[----:B------:R-:W-:Y:S01]  /*3370*/  @P5 PRMT R240, R144, 0x7632, R240 ;  /* 0x0000763290f05816 */ /* 0x000fe200000000f0 */
[----:B------:R-:W-:Y:S01]  /*3380*/  @P5 FMUL.FTZ R150, R153, R150 ;  /* 0x0000009699965220 */ /* 0x000fe20000410000 */
[----:B------:R-:W-:Y:S01]  /*3390*/  @P5 PRMT R105, R105, 0x5410, R149 ;  /* 0x0000541069695816 */ /* 0x000fe20000000095 */
[----:B---3--:R-:W-:Y:S01]  /*33a0*/  @P5 FMUL.FTZ R183, R183, R194 ;  /* 0x000000c2b7b75220 */ /* 0x008fe20000410000 */
[----:B------:R-:W-:Y:S01]  /*33b0*/  @P5 F2FP.BF16.F32.PACK_AB R194, RZ, R151 ;  /* 0x00000097ffc2523e */ /* 0x000fe200000010ff */
[----:B------:R-:W2:Y:S01]  /*33c0*/  @P5 LDC.64 R148, c[0x0][0x2f8] ;  /* 0x0000be00ff945b82 */ /* 0x000ea20000000a00 */
[----:B------:R-:W-:Y:S01]  /*33d0*/  @P5 F2FP.BF16.F32.PACK_AB R193, RZ, R150 ;  /* 0x00000096ffc1523e */ /* 0x000fe200000010ff */
[----:B------:R-:W-:Y:S01]  /*33e0*/  @P5 FMUL.FTZ R238, R183, R238 ;  /* 0x000000eeb7ee5220 */ /* 0x000fe20000410000 */
[----:B------:R-:W-:Y:S01]  /*33f0*/  @P5 PRMT R150, R55, 0x7632, R150 ;  /* 0x0000763237965816 */ /* 0x000fe20000000096 */
[----:B0-----:R-:W-:Y:S01]  /*3400*/  @P5 FMUL.FTZ R182, R182, R195 ;  /* 0x000000c3b6b65220 */ /* 0x001fe20000410000 */
[----:B------:R-:W-:-:S02]  /*3410*/  @P5 PRMT R106, R193, 0x7610, R106 ;  /* 0x00007610c16a5816 */ /* 0x000fc4000000006a */
[----:B------:R-:W-:Y:S01]  /*3420*/  @P5 F2FP.BF16.F32.PACK_AB R238, RZ, R238 ;  /* 0x000000eeffee523e */ /* 0x000fe200000010ff */
[----:B------:R-:W-:Y:S01]  /*3430*/  @P5 IMAD.U32 R195, R150, 0x10000, RZ ;  /* 0x0001000096c35824 */ /* 0x000fe200078e00ff */
[----:B------:R-:W0:Y:S01]  /*3440*/  @P5 LDC R201, c[0x0][0x29c] ;  /* 0x0000a700ffc95b82 */ /* 0x000e220000000800 */
[C---:B------:R-:W-:Y:S01]  /*3450*/  @P5 IADD3 R193, R199.reuse, 0x20, RZ ;  /* 0x00000020c7c15810 */ /* 0x040fe20007ffe0ff */
[----:B------:R-:W-:Y:S02]  /*3460*/  VIADD R199, R199, 0x40 ;  /* 0x00000040c7c77836 */ /* 0x000fe40000000000 */
[----:B------:R-:W-:Y:S01]  /*3470*/  @P5 FMUL.FTZ R195, R182, R195 ;  /* 0x000000c3b6c35220 */ /* 0x000fe20000410000 */
[----:B------:R-:W-:Y:S02]  /*3480*/  @P5 PRMT R107, R238, 0x7610, R107 ;  /* 0x00007610ee6b5816 */ /* 0x000fe4000000006b */
[----:B------:R-:W-:Y:S01]  /*3490*/  @P5 PRMT R106, R106, 0x5410, R194 ;  /* 0x000054106a6a5816 */ /* 0x000fe200000000c2 */
[----:B------:R-:W3:Y:S01]  /*34a0*/  @P5 LDC.64 R150, c[0x0][0x220] ;  /* 0x00008800ff965b82 */ /* 0x000ee20000000a00 */
[----:B------:R-:W-:-:S07]  /*34b0*/  @P5 F2FP.BF16.F32.PACK_AB R195, RZ, R195 ;  /* 0x000000c3ffc3523e */ /* 0x000fce00000010ff */
[----:B------:R-:W4:Y:S01]  /*34c0*/  @P5 LDC R197, c[0x0][0x29c] ;  /* 0x0000a700ffc55b82 */ /* 0x000f220000000800 */
[----:B--2---:R-:W-:Y:S01]  /*34d0*/  @P5 IMAD.WIDE.U32 R148, R193, 0x10, R148 ;  /* 0x00000010c1945825 */ /* 0x004fe200078e0094 */
[----:B------:R-:W-:Y:S02]  /*34e0*/  @P5 PRMT R107, R107, 0x5410, R195 ;  /* 0x000054106b6b5816 */ /* 0x000fe400000000c3 */
[C---:B------:R-:W-:Y:S02]  /*34f0*/  @!P6 ISETP.NE.AND.EX P3, PT, R0.reuse, RZ, PT, P3 ;  /* 0x000000ff0000e20c */ /* 0x040fe40003f65330 */
[----:B------:R-:W-:Y:S01]  /*3500*/  @!P6 ISETP.NE.AND.EX P4, PT, R0, RZ, PT, P4 ;  /* 0x000000ff0000e20c */ /* 0x000fe20003f85340 */
[----:B------:R2:W-:Y:S01]  /*3510*/  @P5 STG.E.128 desc[UR4][R148.64], R104 ;  /* 0x0000006894005986 */ /* 0x0005e2000c101d04 */
[----:B------:R-:W0:Y:S01]  /*3520*/  @P5 LDC R200, c[0x0][0x29c] ;  /* 0x0000a700ffc85b82 */ /* 0x000e220000000800 */
[----:B------:R-:W-:Y:S02]  /*3530*/  @P5 PRMT R238, R145, 0x7632, R238 ;  /* 0x0000763291ee5816 */ /* 0x000fe400000000ee */
[----:B------:R-:W-:-:S02]  /*3540*/  @P5 PRMT R194, R146, 0x7632, R194 ;  /* 0x0000763292c25816 */ /* 0x000fc400000000c2 */
[C---:B------:R-:W-:Y:S02]  /*3550*/  @P5 SHF.L.U32 R195, R147.reuse, 0x10, RZ ;  /* 0x0000001093c35819 */ /* 0x040fe400000006ff */
[----:B------:R-:W-:Y:S01]  /*3560*/  @P5 PRMT R193, R147, 0x7632, R193 ;  /* 0x0000763293c15816 */ /* 0x000fe200000000c1 */
[----:B---3--:R-:W-:-:S04]  /*3570*/  @P5 IMAD.WIDE.U32 R150, R199, 0x10, R150 ;  /* 0x00000010c7965825 */ /* 0x008fc800078e0096 */
[----:B------:R-:W-:Y:S01]  /*3580*/  @P5 FFMA.FTZ R67, R230, R235, R67 ;  /* 0x000000ebe6435223 */ /* 0x000fe20000010043 */
[----:B------:R-:W-:Y:S01]  /*3590*/  @P5 FFMA.FTZ R68, R227, R234, R68 ;  /* 0x000000eae3445223 */ /* 0x000fe20000010044 */
[----:B------:R-:W-:Y:S01]  /*35a0*/  @!P6 ISETP.NE.U32.AND P2, PT, R2, RZ, PT ;  /* 0x000000ff0200e20c */ /* 0x000fe20003f45070 */
[----:B------:R-:W-:Y:S01]  /*35b0*/  @P5 FFMA.FTZ R69, R228, R233, R69 ;  /* 0x000000e9e4455223 */ /* 0x000fe20000010045 */
[----:B------:R3:W5:Y:S01]  /*35c0*/  @P5 LDG.E.128 R144, desc[UR4][R150.64] ;  /* 0x0000000496905981 */ /* 0x000762000c1e1d00 */
[----:B------:R-:W-:Y:S02]  /*35d0*/  @P5 SHF.L.U32 R231, R231, 0x10, RZ ;  /* 0x00000010e7e75819 */ /* 0x000fe400000006ff */
[----:B--2---:R-:W-:Y:S02]  /*35e0*/  @!P6 FSEL R148, R29, RZ, P3 ;  /* 0x000000ff1d94e208 */ /* 0x004fe40001800000 */
[----:B---3--:R-:W-:Y:S01]  /*35f0*/  @!P6 FSEL R151, R28, RZ, P4 ;  /* 0x000000ff1c97e208 */ /* 0x008fe20002000000 */
[----:B01--4-:R-:W-:Y:S06]  /*3600*/  @!P6 BRA `(.L_x_4157) ;  /* 0x000000000020e947 */ /* 0x013fec0003800000 */
        /* <DEDUP_REMOVED lines=8> */
.L_x_4157:
[----:B------:R-:W-:Y:S05]  /*3690*/  BSYNC B1 ;  /* 0x0000000000017941 */ /* 0x000fea0003800000 */
.L_x_4156:
        /* <DEDUP_REMOVED lines=10> */
.L_x_4159:
[----:B------:R-:W-:Y:S05]  /*3740*/  BSYNC B1 ;  /* 0x0000000000017941 */ /* 0x000fea0003800000 */
.L_x_4158:
[----:B------:R-:W-:Y:S01]  /*3750*/  @P5 FFMA.FTZ R70, R225, R232, R70 ;  /* 0x000000e8e1465223 */ /* 0x000fe20000010046 */
[----:B------:R-:W-:Y:S01]  /*3760*/  @P5 FFMA.FTZ R71, R226, R231, R71 ;  /* 0x000000e7e2475223 */ /* 0x000fe20000010047 */
[C---:B------:R-:W-:Y:S01]  /*3770*/  @P5 PRMT R225, R56.reuse, 0x7632, R225 ;  /* 0x0000763238e15816 */ /* 0x040fe200000000e1 */
[----:B------:R-:W-:Y:S01]  /*3780*/  @P5 IMAD.U32 R150, R56, 0x10000, RZ ;  /* 0x0001000038965824 */ /* 0x000fe200078e00ff */
[----:B------:R-:W-:Y:S01]  /*3790*/  @P5 PRMT R226, R57, 0x7632, R226 ;  /* 0x0000763239e25816 */ /* 0x000fe200000000e2 */
[----:B------:R-:W-:Y:S01]  /*37a0*/  @P5 FMUL.FTZ R149, R151, R236 ;  /* 0x000000ec97955220 */ /* 0x000fe20000410000 */
[----:B------:R-:W-:Y:S01]  /*37b0*/  @!P6 ISETP.NE.U32.AND P4, PT, R2, RZ, PT ;  /* 0x000000ff0200e20c */ /* 0x000fe20003f85070 */
[----:B------:R-:W-:Y:S01]  /*37c0*/  BSSY B1, `(.L_x_4160) ;  /* 0x0000012000017945 */ /* 0x000fe20003800000 */
[----:B------:R-:W-:Y:S01]  /*37d0*/  @!P6 ISETP.NE.AND.EX P3, PT, R0, RZ, PT, P2 ;  /* 0x000000ff0000e20c */ /* 0x000fe20003f65320 */
[----:B------:R-:W-:Y:S01]  /*37e0*/  @P5 IMAD.U32 R233, R226, 0x10000, RZ ;  /* 0x00010000e2e95824 */ /* 0x000fe200078e00ff */
[----:B------:R-:W-:Y:S01]  /*37f0*/  @P5 SHF.L.U32 R229, R225, 0x10, RZ ;  /* 0x00000010e1e55819 */ /* 0x000fe200000006ff */
[----:B------:R-:W-:Y:S01]  /*3800*/  @P5 FMUL.FTZ R225, R149, R150 ;  /* 0x0000009695e15220 */ /* 0x000fe20000410000 */
[----:B------:R-:W-:Y:S01]  /*3810*/  @!P6 ISETP.NE.AND.EX P2, PT, R0, RZ, PT, P4 ;  /* 0x000000ff0000e20c */ /* 0x000fe20003f45340 */
[----:B------:R-:W-:Y:S01]  /*3820*/  @P5 FMUL.FTZ R150, R148, R201 ;  /* 0x000000c994965220 */ /* 0x000fe20000410000 */
[----:B------:R-:W-:-:S02]  /*3830*/  @P5 SHF.L.U32 R228, R57, 0x10, RZ ;  /* 0x0000001039e45819 */ /* 0x000fc400000006ff */
        /* <DEDUP_REMOVED lines=10> */
.L_x_4161:
[----:B------:R-:W-:Y:S05]  /*38e0*/  BSYNC B1 ;  /* 0x0000000000017941 */ /* 0x000fea0003800000 */
.L_x_4160:
[----:B------:R-:W-:Y:S01]  /*38f0*/  BSSY B1, `(.L_x_4162) ;  /* 0x000000d000017945 */ /* 0x000fe20003800000 */
        /* <DEDUP_REMOVED lines=12> */
.L_x_4163:
[----:B------:R-:W-:Y:S05]  /*39c0*/  BSYNC B1 ;  /* 0x0000000000017941 */ /* 0x000fea0003800000 */
.L_x_4162:
[----:B------:R-:W0:Y:S01]  /*39d0*/  @P5 LDC R234, c[0x0][0x29c] ;  /* 0x0000a700ffea5b82 */ /* 0x000e220000000800 */
[----:B------:R-:W-:Y:S01]  /*39e0*/  @P5 FMUL.FTZ R200, R230, R197 ;  /* 0x000000c5e6c85220 */ /* 0x000fe20000410000 */
[----:B------:R-:W-:Y:S01]  /*39f0*/  @!P6 ISETP.NE.U32.AND P3, PT, R2, RZ, PT ;  /* 0x000000ff0200e20c */ /* 0x000fe20003f65070 */
[----:B------:R-:W-:Y:S01]  /*3a00*/  @P5 FMUL.FTZ R226, R201, R228 ;  /* 0x000000e4c9e25220 */ /* 0x000fe20000410000 */
[----:B------:R-:W-:Y:S01]  /*3a10*/  @P5 F2FP.BF16.F32.PACK_AB R197, RZ, R229 ;  /* 0x000000e5ffc5523e */ /* 0x000fe200000010ff */
[----:B------:R-:W-:Y:S01]  /*3a20*/  @P5 FMUL.FTZ R228, R200, R233 ;  /* 0x000000e9c8e45220 */ /* 0x000fe20000410000 */
[----:B------:R-:W-:Y:S01]  /*3a30*/  @!P6 ISETP.NE.U32.AND P2, PT, R2, RZ, PT ;  /* 0x000000ff0200e20c */ /* 0x000fe20003f45070 */
[----:B------:R-:W-:Y:S01]  /*3a40*/  BSSY B1, `(.L_x_4164) ;  /* 0x0000013000017945 */ /* 0x000fe20003800000 */
[----:B------:R-:W1:Y:S01]  /*3a50*/  @P5 LDC R237, c[0x0][0x29c] ;  /* 0x0000a700ffed5b82 */ /* 0x000e620000000800 */
[----:B------:R-:W-:Y:S02]  /*3a60*/  @!P6 ISETP.NE.AND.EX P3, PT, R0, RZ, PT, P3 ;  /* 0x000000ff0000e20c */ /* 0x000fe40003f65330 */
[----:B------:R-:W-:-:S02]  /*3a70*/  @P5 PRMT R229, R58, 0x7632, R229 ;  /* 0x000076323ae55816 */ /* 0x000fc400000000e5 */
[----:B------:R-:W-:Y:S02]  /*3a80*/  @P5 F2FP.BF16.F32.PACK_AB R225, RZ, R225 ;  /* 0x000000e1ffe1523e */ /* 0x000fe400000010ff */
[----:B------:R-:W-:Y:S02]  /*3a90*/  @P5 F2FP.BF16.F32.PACK_AB R226, RZ, R226 ;  /* 0x000000e2ffe2523e */ /* 0x000fe400000010ff */
[----:B------:R-:W-:Y:S02]  /*3aa0*/  @P5 F2FP.BF16.F32.PACK_AB R228, RZ, R228 ;  /* 0x000000e4ffe4523e */ /* 0x000fe400000010ff */
[----:B------:R-:W-:Y:S02]  /*3ab0*/  @!P6 ISETP.NE.AND.EX P2, PT, R0, RZ, PT, P2 ;  /* 0x000000ff0000e20c */ /* 0x000fe40003f45320 */
        /* <DEDUP_REMOVED lines=11> */
.L_x_4165:
[----:B------:R-:W-:Y:S05]  /*3b70*/  BSYNC B1 ;  /* 0x0000000000017941 */ /* 0x000fea0003800000 */
.L_x_4164:
[----:B------:R-:W-:Y:S01]  /*3b80*/  BSSY B1, `(.L_x_4166) ;  /* 0x000000c000017945 */ /* 0x000fe20003800000 */
[----:B0-----:R-:W-:Y:S01]  /*3b90*/  @P5 FMUL.FTZ R229, R235, R234 ;  /* 0x000000eaebe55220 */ /* 0x001fe20000410000 */
        /* <DEDUP_REMOVED lines=10> */
.L_x_4167:
[----:B------:R-:W-:Y:S05]  /*3c40*/  BSYNC B1 ;  /* 0x0000000000017941 */ /* 0x000fea0003800000 */
.L_x_4166:
[----:B------:R-:W-:Y:S01]  /*3c50*/  @P5 SHF.L.U32 R234, R58, 0x10, RZ ;  /* 0x000000103aea5819 */ /* 0x000fe200000006ff */
[----:B-1----:R-:W-:Y:S01]  /*3c60*/  @P5 FMUL.FTZ R232, R236, R237 ;  /* 0x000000edece85220 */ /* 0x002fe20000410000 */
[----:B------:R-:W-:Y:S01]  /*3c70*/  @!P6 ISETP.NE.U32.AND P2, PT, R2, RZ, PT ;  /* 0x000000ff0200e20c */ /* 0x000fe20003f45070 */
[----:B------:R-:W-:Y:S01]  /*3c80*/  BSSY B1, `(.L_x_4168) ;  /* 0x0000016000017945 */ /* 0x000fe20003800000 */
[----:B------:R-:W-:Y:S01]  /*3c90*/  SEL R94, R227, R94, P1 ;  /* 0x0000005ee35e7207 */ /* 0x000fe20000800000 */
[----:B------:R-:W-:Y:S01]  /*3ca0*/  @P5 FMUL.FTZ R231, R229, R234 ;  /* 0x000000eae5e75220 */ /* 0x000fe20000410000 */
[----:B------:R-:W-:Y:S01]  /*3cb0*/  @P5 FMUL.FTZ R233, R232, R233 ;  /* 0x000000e9e8e95220 */ /* 0x000fe20000410000 */
[----:B------:R-:W0:Y:S01]  /*3cc0*/  @P5 LDC R234, c[0x0][0x29c] ;  /* 0x0000a700ffea5b82 */ /* 0x000e220000000800 */
[----:B------:R-:W-:Y:S02]  /*3cd0*/  @!P6 ISETP.NE.AND.EX P2, PT, R0, RZ, PT, P2 ;  /* 0x000000ff0000e20c */ /* 0x000fe40003f45320 */
[----:B------:R-:W-:-:S02]  /*3ce0*/  @P5 F2FP.BF16.F32.PACK_AB R231, RZ, R231 ;  /* 0x000000e7ffe7523e */ /* 0x000fc400000010ff */
[----:B------:R-:W-:Y:S02]  /*3cf0*/  @P5 F2FP.BF16.F32.PACK_AB R233, RZ, R233 ;  /* 0x000000e9ffe9523e */ /* 0x000fe400000010ff */
[----:B------:R-:W-:Y:S02]  /*3d00*/  SEL R92, R151, R92, P1 ;  /* 0x0000005c975c7207 */ /* 0x000fe40000800000 */
[----:B------:R-:W-:Y:S02]  /*3d10*/  SEL R93, R148, R93, P1 ;  /* 0x0000005d945d7207 */ /* 0x000fe40000800000 */
        /* <DEDUP_REMOVED lines=12> */
.L_x_4169:
[----:B------:R-:W-:Y:S05]  /*3de0*/  BSYNC B1 ;  /* 0x0000000000017941 */ /* 0x000fea0003800000 */
.L_x_4168:
[----:B0-----:R-:W-:Y:S01]  /*3df0*/  @P5 FMUL.FTZ R151, R227, R234 ;  /* 0x000000eae3975220 */ /* 0x001fe20000410000 */
[----:B------:R-:W-:Y:S01]  /*3e00*/  @P5 IMAD.U32 R148, R59, 0x10000, RZ ;  /* 0x000100003b945824 */ /* 0x000fe200078e00ff */
[----:B------:R-:W-:Y:S01]  /*3e10*/  SEL R134, R227, R134, P1 ;  /* 0x00000086e3867207 */ /* 0x000fe20000800000 */
[----:B------:R-:W-:Y:S01]  /*3e20*/  @P5 FFMA.FTZ R76, R239, R153, R76 ;  /* 0x00000099ef4c5223 */ /* 0x000fe2000001004c */
[----:B------:R-:W-:Y:S01]  /*3e30*/  @P5 SHF.L.U32 R238, R238, 0x10, RZ ;  /* 0x00000010eeee5819 */ /* 0x000fe200000006ff */
[----:B------:R-:W-:Y:S01]  /*3e40*/  @P5 FMUL.FTZ R148, R151, R148 ;  /* 0x0000009497945220 */ /* 0x000fe20000410000 */
[----:B-----5:R-:W-:Y:S01]  /*3e50*/  @P5 SHF.L.U32 R153, R144, 0x10, RZ ;  /* 0x0000001090995819 */ /* 0x020fe200000006ff */
[----:B------:R-:W-:Y:S01]  /*3e60*/  @P5 FFMA.FTZ R72, R243, R155, R72 ;  /* 0x0000009bf3485223 */ /* 0x000fe20000010048 */
[----:B------:R-:W-:Y:S01]  /*3e70*/  @!P6 ISETP.NE.U32.AND P2, PT, R2, RZ, PT ;  /* 0x000000ff0200e20c */ /* 0x000fe20003f45070 */
[----:B------:R-:W-:Y:S01]  /*3e80*/  @P5 FFMA.FTZ R75, R152, R238, R75 ;  /* 0x000000ee984b5223 */ /* 0x000fe2000001004b */
[----:B------:R-:W-:Y:S01]  /*3e90*/  @P5 F2FP.BF16.F32.PACK_AB R227, RZ, R148 ;  /* 0x00000094ffe3523e */ /* 0x000fe200000010ff */
[----:B------:R-:W-:Y:S01]  /*3ea0*/  @P5 FFMA.FTZ R80, R153, R149, R80 ;  /* 0x0000009599505223 */ /* 0x000fe20000010050 */
[----:B------:R-:W-:Y:S01]  /*3eb0*/  @P5 PRMT R148, R144, 0x7632, R148 ;  /* 0x0000763290945816 */ /* 0x000fe20000000094 */
[----:B------:R-:W-:Y:S01]  /*3ec0*/  @P5 IMAD.U32 R194, R194, 0x10000, RZ ;  /* 0x00010000c2c25824 */ /* 0x000fe200078e00ff */
[----:B------:R-:W-:Y:S01]  /*3ed0*/  @P5 PRMT R152, R145, 0x7632, R152 ;  /* 0x0000763291985816 */ /* 0x000fe20000000098 */
[----:B------:R-:W-:Y:S01]  /*3ee0*/  @P5 IMAD.U32 R149, R146, 0x10000, RZ ;  /* 0x0001000092955824 */ /* 0x000fe200078e00ff */
[----:B------:R-:W-:Y:S01]  /*3ef0*/  @P5 SHF.L.U32 R240, R240, 0x10, RZ ;  /* 0x00000010f0f05819 */ /* 0x000fe200000006ff */
[----:B------:R-:W-:Y:S01]  /*3f00*/  @P5 IMAD.U32 R148, R148, 0x10000, RZ ;  /* 0x0001000094945824 */ /* 0x000fe200078e00ff */
[----:B------:R-:W-:Y:S01]  /*3f10*/  @P5 SHF.L.U32 R193, R193, 0x10, RZ ;  /* 0x00000010c1c15819 */ /* 0x000fe200000006ff */
[----:B------:R-:W-:Y:S01]  /*3f20*/  BSSY B1, `(.L_x_4170) ;  /* 0x0000024000017945 */ /* 0x000fe20003800000 */
[----:B------:R-:W-:Y:S01]  /*3f30*/  @P5 SHF.L.U32 R155, R145, 0x10, RZ ;  /* 0x00000010919b5819 */ /* 0x000fe200000006ff */
[----:B------:R-:W-:Y:S01]  /*3f40*/  @P5 FFMA.FTZ R81, R150, R148, R81 ;  /* 0x0000009496515223 */ /* 0x000fe20000010051 */
[----:B------:R-:W-:Y:S01]  /*3f50*/  @P5 PRMT R148, R146, 0x7632, R148 ;  /* 0x0000763292945816 */ /* 0x000fe20000000094 */
[----:B------:R-:W-:Y:S01]  /*3f60*/  @P5 FFMA.FTZ R73, R154, R240, R73 ;  /* 0x000000f09a495223 */ /* 0x000fe20000010049 */
[----:B------:R-:W-:Y:S01]  /*3f70*/  @P5 SHF.L.U32 R152, R152, 0x10, RZ ;  /* 0x0000001098985819 */ /* 0x000fe200000006ff */
[----:B------:R-:W-:Y:S01]  /*3f80*/  @P5 FFMA.FTZ R74, R241, R181, R74 ;  /* 0x000000b5f14a5223 */ /* 0x000fe2000001004a */
[----:B------:R-:W-:Y:S01]  /*3f90*/  @P5 SHF.L.U32 R148, R148, 0x10, RZ ;  /* 0x0000001094945819 */ /* 0x000fe200000006ff */
[----:B------:R-:W-:Y:S01]  /*3fa0*/  @P5 FFMA.FTZ R77, R180, R194, R77 ;  /* 0x000000c2b44d5223 */ /* 0x000fe2000001004d */
[----:B------:R-:W-:Y:S01]  /*3fb0*/  @P5 SHF.L.U32 R153, R147, 0x10, RZ ;  /* 0x0000001093995819 */ /* 0x000fe200000006ff */
[----:B------:R-:W-:Y:S01]  /*3fc0*/  @P5 FFMA.FTZ R78, R195, R183, R78 ;  /* 0x000000b7c34e5223 */ /* 0x000fe2000001004e */
[----:B------:R-:W-:Y:S01]  /*3fd0*/  @P5 PRMT R104, R225, 0x7610, R104 ;  /* 0x00007610e1685816 */ /* 0x000fe20000000068 */
[----:B------:R-:W-:Y:S01]  /*3fe0*/  @P5 FFMA.FTZ R79, R182, R193, R79 ;  /* 0x000000c1b64f5223 */ /* 0x000fe2000001004f */
[----:B------:R-:W-:Y:S01]  /*3ff0*/  @P5 PRMT R105, R226, 0x7610, R105 ;  /* 0x00007610e2695816 */ /* 0x000fe20000000069 */
[----:B------:R-:W-:Y:S01]  /*4000*/  @P5 FFMA.FTZ R82, R155, R201, R82 ;  /* 0x000000c99b525223 */ /* 0x000fe20000010052 */
[----:B------:R-:W-:Y:S01]  /*4010*/  @!P6 ISETP.NE.AND.EX P2, PT, R0, RZ, PT, P2 ;  /* 0x000000ff0000e20c */ /* 0x000fe20003f45320 */
[----:B------:R-:W-:Y:S01]  /*4020*/  @P5 FFMA.FTZ R83, R200, R152, R83 ;  /* 0x00000098c8535223 */ /* 0x000fe20000010053 */
[----:B------:R-:W-:Y:S01]  /*4030*/  @P5 PRMT R106, R231, 0x7610, R106 ;  /* 0x00007610e76a5816 */ /* 0x000fe2000000006a */
[----:B------:R-:W-:Y:S01]  /*4040*/  @P5 FFMA.FTZ R84, R149, R229, R84 ;  /* 0x000000e595545223 */ /* 0x000fe20000010054 */
[----:B------:R-:W-:Y:S01]  /*4050*/  SEL R133, R236, R133, P1 ;  /* 0x00000085ec857207 */ /* 0x000fe20000800000 */
[----:B------:R-:W-:Y:S01]  /*4060*/  @P5 FFMA.FTZ R85, R232, R148, R85 ;  /* 0x00000094e8555223 */ /* 0x000fe20000010055 */
[----:B------:R-:W-:Y:S01]  /*4070*/  @P5 PRMT R104, R104, 0x5410, R197 ;  /* 0x0000541068685816 */ /* 0x000fe200000000c5 */
[----:B------:R-:W-:Y:S01]  /*4080*/  @P5 FFMA.FTZ R86, R153, R151, R86 ;  /* 0x0000009799565223 */ /* 0x000fe20000010056 */
[----:B------:R-:W-:-:S02]  /*4090*/  @P5 PRMT R105, R105, 0x5410, R228 ;  /* 0x0000541069695816 */ /* 0x000fc400000000e4 */
[----:B------:R-:W-:Y:S02]  /*40a0*/  @!P6 FSEL R154, R27, RZ, P2 ;  /* 0x000000ff1b9ae208 */ /* 0x000fe40001000000 */
[----:B------:R-:W-:Y:S02]  /*40b0*/  @P5 PRMT R106, R106, 0x5410, R233 ;  /* 0x000054106a6a5816 */ /* 0x000fe400000000e9 */
[----:B------:R-:W-:Y:S01]  /*40c0*/  @P5 PRMT R107, R227, 0x7610, R107 ;  /* 0x00007610e36b5816 */ /* 0x000fe2000000006b */
        /* <DEDUP_REMOVED lines=9> */
.L_x_4171:
[----:B------:R-:W-:Y:S05]  /*4160*/  BSYNC B1 ;  /* 0x0000000000017941 */ /* 0x000fea0003800000 */
.L_x_4170:
[----:B------:R-:W0:Y:S01]  /*4170*/  @P5 LDC R155, c[0x0][0x29c] ;  /* 0x0000a700ff9b5b82 */ /* 0x000e220000000800 */
[----:B------:R-:W-:Y:S02]  /*4180*/  @P5 PRMT R0, R59, 0x7632, R0 ;  /* 0x000076323b005816 */ /* 0x000fe40000000000 */
[----:B------:R-:W-:Y:S02]  /*4190*/  SEL R135, R154, R135, P1 ;  /* 0x000000879a877207 */ /* 0x000fe40000800000 */
[----:B------:R-:W-:Y:S01]  /*41a0*/  @P5 PRMT R2, R147, 0x7632, R2 ;  /* 0x0000763293025816 */ /* 0x000fe20000000002 */
[----:B------:R-:W-:Y:S02]  /*41b0*/  @P5 IMAD.U32 R5, R0, 0x10000, RZ ;  /* 0x0001000000055824 */ /* 0x000fe400078e00ff */
[----:B------:R-:W1:Y:S01]  /*41c0*/  @P0 LDC.64 R152, c[0x0][0x308] ;  /* 0x0000c200ff980b82 */ /* 0x000e620000000a00 */
[----:B------:R-:W-:-:S07]  /*41d0*/  @P5 SHF.L.U32 R2, R2, 0x10, RZ ;  /* 0x0000001002025819 */ /* 0x000fce00000006ff */
[----:B------:R-:W2:Y:S08]  /*41e0*/  @P5 LDC.64 R150, c[0x0][0x2f8] ;  /* 0x0000be00ff965b82 */ /* 0x000eb00000000a00 */
[----:B------:R-:W3:Y:S01]  /*41f0*/  LDC.64 R148, c[0x0][0x210] ;  /* 0x00008400ff947b82 */ /* 0x000ee20000000a00 */
[----:B0-----:R-:W-:-:S04]  /*4200*/  @P5 FMUL.FTZ R0, R154, R155 ;  /* 0x0000009b9a005220 */ /* 0x001fc80000410000 */
[C---:B------:R-:W-:Y:S01]  /*4210*/  @P5 FMUL.FTZ R5, R0.reuse, R5 ;  /* 0x0000000500055220 */ /* 0x040fe20000410000 */
[----:B------:R-:W-:Y:S01]  /*4220*/  @P5 FFMA.FTZ R87, R0, R2, R87 ;  /* 0x0000000200575223 */ /* 0x000fe20000010057 */
[----:B-1----:R-:W-:-:S03]  /*4230*/  @P0 IMAD.WIDE.U32 R152, R4, 0x20, R152 ;  /* 0x0000002004980825 */ /* 0x002fc600078e0098 */
[----:B------:R-:W-:Y:S02]  /*4240*/  @P5 F2FP.BF16.F32.PACK_AB R5, RZ, R5 ;  /* 0x00000005ff05523e */ /* 0x000fe400000010ff */
[----:B------:R1:W-:Y:S02]  /*4250*/  @P0 STG.E.128 desc[UR4][R152.64], R92 ;  /* 0x0000005c98000986 */ /* 0x0003e4000c101d04 */
[----:B------:R-:W-:Y:S01]  /*4260*/  @P5 PRMT R107, R107, 0x5410, R5 ;  /* 0x000054106b6b5816 */ /* 0x000fe20000000005 */
[----:B--2---:R-:W-:Y:S01]  /*4270*/  @P5 IMAD.WIDE.U32 R150, R199, 0x10, R150 ;  /* 0x00000010c7965825 */ /* 0x004fe200078e0096 */
[----:B------:R1:W-:Y:S04]  /*4280*/  @P0 STG.E.128 desc[UR4][R152.64+0x10], R132 ;  /* 0x0000108498000986 */ /* 0x0003e8000c101d04 */
[----:B------:R1:W-:Y:S01]  /*4290*/  @P5 STG.E.128 desc[UR4][R150.64], R104 ;  /* 0x0000006896005986 */ /* 0x0003e2000c101d04 */
[----:B---3--:R-:W-:-:S04]  /*42a0*/  LEA R192, R148, R192, 0x2 ;  /* 0x000000c094c07211 */ /* 0x008fc800078e10ff */
[----:B------:R-:W-:-:S13]  /*42b0*/  ISETP.GE.AND P0, PT, R192, R149, PT ;  /* 0x00000095c000720c */ /* 0x000fda0003f06270 */
[----:B-1----:R-:W-:Y:S05]  /*42c0*/  @!P0 BRA `(.L_x_4172) ;  /* 0xffffffc400708947 */ /* 0x002fea000383ffff */
.L_x_4119:
[----:B------:R-:W-:Y:S05]  /*42d0*/  BSYNC B0 ;  /* 0x0000000000007941 */ /* 0x000fea0003800000 */
.L_x_4117:
        /* <DEDUP_REMOVED lines=9> */
[----:B-1----:R-:W-:Y:S01]  /*4370*/  LEA R0, R3, R0, 0x18 ;  /* 0x0000000003007211 */ /* 0x002fe200078ec0ff */
[----:B--2---:R-:W-:Y:S01]  /*4380*/  IMAD R14, R14, UR6, RZ ;  /* 0x000000060e0e7c24 */ /* 0x004fe2000f8e02ff */
[----:B------:R-:W-:-:S03]  /*4390*/  ULDC.64 UR6, c[0x0][0x2d8] ;  /* 0x0000b60000067ab9 */ /* 0x000fc60000000a00 */
[----:B------:R-:W-:Y:S01]  /*43a0*/  IMAD R191, R191, 0x20, R0 ;  /* 0x00000020bfbf7824 */ /* 0x000fe200078e0200 */
[----:B------:R-:W-:Y:S02]  /*43b0*/  LEA R0, R15, R0, 0x2 ;  /* 0x000000000f007211 */ /* 0x000fe400078e10ff */
[----:B------:R-:W-:Y:S02]  /*43c0*/  IADD3 R46, P0, R14, R15, RZ ;  /* 0x0000000f0e2e7210 */ /* 0x000fe40007f1e0ff */
[----:B------:R-:W-:Y:S04]  /*43d0*/  STS.128 [R191], R128 ;  /* 0x00000080bf007388 */ /* 0x000fe80000000c00 */
        /* <DEDUP_REMOVED lines=26> */
[----:B------:R-:W-:-:S03]  /*4580*/  FADD.FTZ R7, RZ, R7 ;  /* 0x00000007ff077221 */ /* 0x000fc60000010000 */
        /* <DEDUP_REMOVED lines=19> */
[----:B---3--:R-:W-:Y:S01]  /*46c0*/  FADD.FTZ R4, R4, R11 ;  /* 0x0000000b04047221 */ /* 0x008fe20000010000 */
[----:B------:R-:W-:Y:S01]  /*46d0*/  FADD.FTZ R9, R3, R14 ;  /* 0x0000000e03097221 */ /* 0x000fe20000010000 */
[----:B------:R-:W-:Y:S01]  /*46e0*/  IADD3.X R3, RZ, RZ, RZ, P0, !PT ;  /* 0x000000ffff037210 */ /* 0x000fe200007fe4ff */
[----:B------:R-:W-:Y:S01]  /*46f0*/  STS.128 [R191], R108 ;  /* 0x0000006cbf007388 */ /* 0x000fe20000000c00 */
[----:B----4-:R-:W-:Y:S01]  /*4700*/  FADD.FTZ R5, R5, R10 ;  /* 0x0000000a05057221 */ /* 0x010fe20000010000 */
[----:B------:R-:W-:Y:S02]  /*4710*/  FADD.FTZ R17, R4, R17 ;  /* 0x0000001104117221 */ /* 0x000fe40000010000 */
[----:B------:R-:W-:Y:S01]  /*4720*/  STS.128 [R191+0x10], R100 ;  /* 0x00001064bf007388 */ /* 0x000fe20000000c00 */
[----:B0-----:R-:W-:Y:S01]  /*4730*/  FADD.FTZ R6, R6, R13 ;  /* 0x0000000d06067221 */ /* 0x001fe20000010000 */
[----:B------:R-:W-:-:S02]  /*4740*/  FADD.FTZ R11, R5, R16 ;  /* 0x00000010050b7221 */ /* 0x000fc40000010000 */
[----:B------:R-:W-:Y:S01]  /*4750*/  STS.128 [R191+0x400], R96 ;  /* 0x00040060bf007388 */ /* 0x000fe20000000c00 */
[----:B------:R-:W-:Y:S01]  /*4760*/  FADD.FTZ R7, R7, R12 ;  /* 0x0000000c07077221 */ /* 0x000fe20000010000 */
[----:B------:R-:W-:Y:S01]  /*4770*/  FADD.FTZ R19, R6, R19 ;  /* 0x0000001306137221 */ /* 0x000fe20000010000 */
[C---:B------:R-:W-:Y:S01]  /*4780*/  IMAD.SHL.U32 R6, R46.reuse, 0x4, RZ ;  /* 0x000000042e067824 */ /* 0x040fe200078e00ff */
[----:B------:R-:W-:Y:S01]  /*4790*/  STS.128 [R191+0x410], R88 ;  /* 0x00041058bf007388 */ /* 0x000fe20000000c00 */
[----:B------:R-:W-:Y:S01]  /*47a0*/  FADD.FTZ R13, R7, R18 ;  /* 0x00000012070d7221 */ /* 0x000fe20000010000 */
[----:B------:R-:W-:Y:S02]  /*47b0*/  SHF.L.U64.HI R18, R46, 0x2, R3 ;  /* 0x000000022e127819 */ /* 0x000fe40000010203 */
[----:B------:R-:W-:Y:S01]  /*47c0*/  STS.128 [R191+0x800], R60 ;  /* 0x0008003cbf007388 */ /* 0x000fe20000000c00 */
[C---:B------:R-:W-:Y:S02]  /*47d0*/  IADD3 R2, P0, R6.reuse, UR6, RZ ;  /* 0x0000000606027c10 */ /* 0x040fe4000ff1e0ff */
[----:B------:R-:W-:Y:S01]  /*47e0*/  IADD3 R4, P1, R6, UR10, RZ ;  /* 0x0000000a06047c10 */ /* 0x000fe2000ff3e0ff */
[----:B------:R-:W-:Y:S01]  /*47f0*/  STS.128 [R191+0x810], R140 ;  /* 0x0008108cbf007388 */ /* 0x000fe20000000c00 */
[C---:B------:R-:W-:Y:S01]  /*4800*/  IADD3.X R3, R18.reuse, UR7, RZ, P0, !PT ;  /* 0x0000000712037c10 */ /* 0x040fe200087fe4ff */
[----:B------:R-:W-:Y:S01]  /*4810*/  ULDC.64 UR6, c[0x0][0x2f0] ;  /* 0x0000bc0000067ab9 */ /* 0x000fe20000000a00 */
[----:B------:R-:W-:Y:S01]  /*4820*/  IADD3.X R5, R18, UR11, RZ, P1, !PT ;  /* 0x0000000b12057c10 */ /* 0x000fe20008ffe4ff */
[----:B------:R-:W-:Y:S01]  /*4830*/  BAR.SYNC.DEFER_BLOCKING 0x0 ;  /* 0x0000000000007b1d */ /* 0x000fe20000010000 */
[----:B------:R-:W-:-:S05]  /*4840*/  IADD3 R6, P0, R6, UR6, RZ ;  /* 0x0000000606067c10 */ /* 0x000fca000ff1e0ff */
        /* <DEDUP_REMOVED lines=65> */
[----:B-----5:R-:W4:Y:S01]  /*4c60*/  LDS R51, [R0+0x2400] ;  /* 0x0024000000337984 */ /* 0x020f220000000800 */
        /* <DEDUP_REMOVED lines=13> */
[----:B------:R-:W-:Y:S02]  /*4d40*/  FADD.FTZ R10, RZ, R10 ;  /* 0x0000000aff0a7221 */ /* 0x000fe40000010000 */
        /* <DEDUP_REMOVED lines=44> */
.L_x_4123:
[----:B-1----:R-:W-:Y:S01]  /*5010*/  HFMA2.MMA R198, -RZ, RZ, 0, 5.9604644775390625e-08 ;  /* 0x00000001ffc67435 */ /* 0x002fe200000001ff */
[----:B------:R-:W-:Y:S01]  /*5020*/  BSSY B1, `(.L_x_4173) ;  /* 0x0000007000017945 */ /* 0x000fe20003800000 */
[----:B------:R-:W-:Y:S01]  /*5030*/  MOV R183, R149 ;  /* 0x0000009500b77202 */ /* 0x000fe20000000f00 */
[----:B------:R-:W-:Y:S01]  /*5040*/  IMAD.MOV.U32 R199, RZ, RZ, 0x1f ;  /* 0x0000001fffc77424 */ /* 0x000fe200078e00ff */
[----:B------:R-:W-:-:S07]  /*5050*/  MOV R182, 0xffffffff ;  /* 0xffffffff00b67802 */ /* 0x000fce0000000f00 */
[----:B0----5:R-:W-:Y:S05]  /*5060*/  WARPSYNC.COLLECTIVE R182, `(.L_x_4174) ;  /* 0x00000000b6087348 */ /* 0x021fea0003c00000 */
[----:B------:R1:W2:Y:S02]  /*5070*/  SHFL.BFLY P0, R196, R183, R198, R199 ;  /* 0x0c0000c6b7c47389 */ /* 0x0002a400000000c7 */
[----:B012--5:R-:W-:Y:S01]  /*5080*/  ENDCOLLECTIVE ;  /* 0x000000000000791b */ /* 0x027fe20003800000 */
.L_x_4174:
[----:B------:R-:W-:Y:S05]  /*5090*/  BSYNC B1 ;  /* 0x0000000000017941 */ /* 0x000fea0003800000 */
.L_x_4173:
        /* <DEDUP_REMOVED lines=8> */
.L_x_4175:
[----:B------:R-:W-:Y:S01]  /*5120*/  FADD.FTZ R148, R148, R149 ;  /* 0x0000009594947221 */ /* 0x000fe20000010000 */
[----:B------:R-:W-:-:S04]  /*5130*/  HFMA2.MMA R198, -RZ, RZ, 0, 1.1920928955078125e-07 ;  /* 0x00000002ffc67435 */ /* 0x000fc800000001ff */
[----:B------:R-:W-:Y:S01]  /*5140*/  MOV R183, R148 ;  /* 0x0000009400b77202 */ /* 0x000fe20000000f00 */
[----:B------:R-:W-:-:S07]  /*5150*/  IMAD.MOV.U32 R150, RZ, RZ, R196 ;  /* 0x000000ffff967224 */ /* 0x000fce00078e00c4 */
[----:B------:R-:W-:Y:S05]  /*5160*/  WARPSYNC.COLLECTIVE R182, `(.L_x_4176) ;  /* 0x00000000b6087348 */ /* 0x000fea0003c00000 */
[----:B------:R0:W1:Y:S02]  /*5170*/  SHFL.BFLY P0, R196, R183, R198, R199 ;  /* 0x0c0000c6b7c47389 */ /* 0x00006400000000c7 */
[----:B01----:R-:W-:Y:S01]  /*5180*/  ENDCOLLECTIVE ;  /* 0x000000000000791b */ /* 0x003fe20003800000 */
.L_x_4176:
[----:B------:R-:W-:-:S04]  /*5190*/  FADD.FTZ R150, R150, R151 ;  /* 0x0000009796967221 */ /* 0x000fc80000010000 */
[----:B------:R-:W-:Y:S01]  /*51a0*/  IMAD.MOV.U32 R183, RZ, RZ, R150 ;  /* 0x000000ffffb77224 */ /* 0x000fe200078e0096 */
[----:B------:R-:W-:-:S07]  /*51b0*/  MOV R153, R196 ;  /* 0x000000c400997202 */ /* 0x000fce0000000f00 */
[----:B------:R-:W-:Y:S05]  /*51c0*/  WARPSYNC.COLLECTIVE R182, `(.L_x_4177) ;  /* 0x00000000b6087348 */ /* 0x000fea0003c00000 */
[----:B------:R0:W1:Y:S02]  /*51d0*/  SHFL.BFLY P0, R196, R183, R198, R199 ;  /* 0x0c0000c6b7c47389 */ /* 0x00006400000000c7 */
[----:B01----:R-:W-:Y:S01]  /*51e0*/  ENDCOLLECTIVE ;  /* 0x000000000000791b */ /* 0x003fe20003800000 */
.L_x_4177:
[----:B------:R-:W-:Y:S01]  /*51f0*/  FADD.FTZ R153, R148, R153 ;  /* 0x0000009994997221 */ /* 0x000fe20000010000 */
[----:B------:R-:W-:-:S04]  /*5200*/  HFMA2.MMA R198, -RZ, RZ, 0, 2.384185791015625e-07 ;  /* 0x00000004ffc67435 */ /* 0x000fc800000001ff */
[----:B------:R-:W-:Y:S02]  /*5210*/  MOV R183, R153 ;  /* 0x0000009900b77202 */ /* 0x000fe40000000f00 */
[----:B------:R-:W-:-:S07]  /*5220*/  MOV R155, R196 ;  /* 0x000000c4009b7202 */ /* 0x000fce0000000f00 */
[----:B------:R-:W-:Y:S05]  /*5230*/  WARPSYNC.COLLECTIVE R182, `(.L_x_4178) ;  /* 0x00000000b6087348 */ /* 0x000fea0003c00000 */
[----:B------:R0:W1:Y:S02]  /*5240*/  SHFL.BFLY P0, R196, R183, R198, R199 ;  /* 0x0c0000c6b7c47389 */ /* 0x00006400000000c7 */
[----:B01----:R-:W-:Y:S01]  /*5250*/  ENDCOLLECTIVE ;  /* 0x000000000000791b */ /* 0x003fe20003800000 */
.L_x_4178:
[----:B------:R-:W-:-:S05]  /*5260*/  FADD.FTZ R155, R150, R155 ;  /* 0x0000009b969b7221 */ /* 0x000fca0000010000 */
[----:B------:R-:W-:Y:S01]  /*5270*/  MOV R183, R155 ;  /* 0x0000009b00b77202 */ /* 0x000fe20000000f00 */
[----:B------:R-:W-:-:S07]  /*5280*/  IMAD.MOV.U32 R152, RZ, RZ, R196 ;  /* 0x000000ffff987224 */ /* 0x000fce00078e00c4 */
[----:B------:R-:W-:Y:S05]  /*5290*/  WARPSYNC.COLLECTIVE R182, `(.L_x_4179) ;  /* 0x00000000b6087348 */ /* 0x000fea0003c00000 */
[----:B------:R0:W1:Y:S02]  /*52a0*/  SHFL.BFLY P0, R196, R183, R198, R199 ;  /* 0x0c0000c6b7c47389 */ /* 0x00006400000000c7 */
[----:B01----:R-:W-:Y:S01]  /*52b0*/  ENDCOLLECTIVE ;  /* 0x000000000000791b */ /* 0x003fe20003800000 */
.L_x_4179:
[----:B------:R-:W-:-:S05]  /*52c0*/  FADD.FTZ R152, R153, R152 ;  /* 0x0000009899987221 */ /* 0x000fca0000010000 */
[----:B------:R-:W-:Y:S01]  /*52d0*/  MOV R183, R152 ;  /* 0x0000009800b77202 */ /* 0x000fe20000000f00 */
[----:B------:R-:W-:Y:S01]  /*52e0*/  IMAD.MOV.U32 R198, RZ, RZ, 0x8 ;  /* 0x00000008ffc67424 */ /* 0x000fe200078e00ff */
[----:B------:R-:W-:-:S07]  /*52f0*/  MOV R154, R196 ;  /* 0x000000c4009a7202 */ /* 0x000fce0000000f00 */
[----:B------:R-:W-:Y:S05]  /*5300*/  WARPSYNC.COLLECTIVE R182, `(.L_x_4180) ;  /* 0x00000000b6087348 */ /* 0x000fea0003c00000 */
[----:B------:R0:W1:Y:S02]  /*5310*/  SHFL.BFLY P0, R196, R183, R198, R199 ;  /* 0x0c0000c6b7c47389 */ /* 0x00006400000000c7 */
[----:B01----:R-:W-:Y:S01]  /*5320*/  ENDCOLLECTIVE ;  /* 0x000000000000791b */ /* 0x003fe20003800000 */
.L_x_4180:
[----:B------:R-:W-:-:S05]  /*5330*/  FADD.FTZ R154, R155, R154 ;  /* 0x0000009a9b9a7221 */ /* 0x000fca0000010000 */
[----:B------:R-:W-:Y:S02]  /*5340*/  MOV R183, R154 ;  /* 0x0000009a00b77202 */ /* 0x000fe40000000f00 */
[----:B------:R-:W-:-:S07]  /*5350*/  MOV R149, R196 ;  /* 0x000000c400957202 */ /* 0x000fce0000000f00 */
[----:B------:R-:W-:Y:S05]  /*5360*/  WARPSYNC.COLLECTIVE R182, `(.L_x_4181) ;  /* 0x00000000b6087348 */ /* 0x000fea0003c00000 */
[----:B------:R0:W1:Y:S02]  /*5370*/  SHFL.BFLY P0, R196, R183, R198, R199 ;  /* 0x0c0000c6b7c47389 */ /* 0x00006400000000c7 */
[----:B01----:R-:W-:Y:S01]  /*5380*/  ENDCOLLECTIVE ;  /* 0x000000000000791b */ /* 0x003fe20003800000 */
.L_x_4181:
[----:B------:R-:W-:Y:S01]  /*5390*/  FADD.FTZ R180, R152, R149 ;  /* 0x0000009598b47221 */ /* 0x000fe20000010000 */
[----:B------:R-:W-:-:S03]  /*53a0*/  HFMA2.MMA R198, -RZ, RZ, 0, 9.5367431640625e-07 ;  /* 0x00000010ffc67435 */ /* 0x000fc600000001ff */
[----:B------:R-:W-:Y:S01]  /*53b0*/  IMAD.MOV.U32 R183, RZ, RZ, R180 ;  /* 0x000000ffffb77224 */ /* 0x000fe200078e00b4 */
[----:B------:R-:W-:-:S07]  /*53c0*/  MOV R151, R196 ;  /* 0x000000c400977202 */ /* 0x000fce0000000f00 */
[----:B------:R-:W-:Y:S05]  /*53d0*/  WARPSYNC.COLLECTIVE R182, `(.L_x_4182) ;  /* 0x00000000b6087348 */ /* 0x000fea0003c00000 */
[----:B------:R0:W1:Y:S02]  /*53e0*/  SHFL.BFLY P0, R196, R183, R198, R199 ;  /* 0x0c0000c6b7c47389 */ /* 0x00006400000000c7 */
[----:B01----:R-:W-:Y:S01]  /*53f0*/  ENDCOLLECTIVE ;  /* 0x000000000000791b */ /* 0x003fe20003800000 */
.L_x_4182:
[----:B------:R-:W-:-:S05]  /*5400*/  FADD.FTZ R181, R154, R151 ;  /* 0x000000979ab57221 */ /* 0x000fca0000010000 */
[----:B------:R-:W-:Y:S02]  /*5410*/  MOV R183, R181 ;  /* 0x000000b500b77202 */ /* 0x000fe40000000f00 */
[----:B------:R-:W-:-:S07]  /*5420*/  MOV R197, R196 ;  /* 0x000000c400c57202 */ /* 0x000fce0000000f00 */
[----:B------:R-:W-:Y:S05]  /*5430*/  WARPSYNC.COLLECTIVE R182, `(.L_x_4183) ;  /* 0x00000000b6087348 */ /* 0x000fea0003c00000 */
[----:B------:R0:W1:Y:S02]  /*5440*/  SHFL.BFLY P0, R196, R183, R198, R199 ;  /* 0x0c0000c6b7c47389 */ /* 0x00006400000000c7 */
[----:B01----:R-:W-:Y:S01]  /*5450*/  ENDCOLLECTIVE ;  /* 0x000000000000791b */ /* 0x003fe20003800000 */
.L_x_4183:
[----:B------:R-:W-:Y:S05]  /*5460*/  BRA `(.L_x_4184) ;  /* 0xffffffc400c47947 */ /* 0x000fea000383ffff */
.L_x_4185:
        /* <DEDUP_REMOVED lines=9> */
.L_x_11723:


//--------------------- .text._ZN10layer_norm13ln_bwd_kernelINS_13Kernel_traitsI13__nv_bfloat16S2_fS2_fjLj768ELj1ELj4ELj1ELj16ENS_18Kernel_traits_baseILj768ES2_S2_fS2_fjLj128EEEEELb1ELb0ELb0ELb0EEEvNS_9BwdParamsE --------------------------
	.section	.text._ZN10layer_norm13ln_bwd_kernelINS_13Kernel_traitsI13__nv_bfloat16S2_fS2_fjLj768ELj1ELj4ELj1ELj16ENS_18Kernel_traits_baseILj768ES2_S2_fS2_fjLj128EEEEELb1ELb0ELb0ELb0EEEvNS_9BwdParamsE,"ax",@progbits
	.align	128
        .global         _ZN10layer_norm13ln_bwd_kernelINS_13Kernel_traitsI13__nv_bfloat16S2_fS2_fjLj768ELj1ELj4ELj1ELj16ENS_18Kernel_traits_baseILj768ES2_S2_fS2_fjLj128EEEEELb1ELb0ELb0ELb0EEEvNS_9BwdParamsE
        .type           _ZN10layer_norm13ln_bwd_kernelINS_13Kernel_traitsI13__nv_bfloat16S2_fS2_fjLj768ELj1ELj4ELj1ELj16ENS_18Kernel_traits_baseILj768ES2_S2_fS2_fjLj128EEEEELb1ELb0ELb0ELb0EEEvNS_9BwdParamsE,@function
        .size           _ZN10layer_norm13ln_bwd_kernelINS_13Kernel_traitsI13__nv_bfloat16S2_fS2_fjLj768ELj1ELj4ELj1ELj16ENS_18Kernel_traits_baseILj768ES2_S2_fS2_fjLj128EEEEELb1ELb0ELb0ELb0EEEvNS_9BwdParamsE,(.L_x_11724 - _ZN10layer_norm13ln_bwd_kernelINS_13Kernel_traitsI13__nv_bfloat16S2_fS2_fjLj768ELj1ELj4ELj1ELj16ENS_18Kernel_traits_baseILj768ES2_S2_fS2_fjLj128EEEEELb1ELb0ELb0ELb0EEEvNS_9BwdParamsE)
        .other          _ZN10layer_norm13ln_bwd_kernelINS_13Kernel_traitsI13__nv_bfloat16S2_fS2_fjLj768ELj1ELj4ELj1ELj16ENS_18Kernel_traits_baseILj768ES2_S2_fS2_fjLj128EEEEELb1ELb0ELb0ELb0EEEvNS_9BwdParamsE,@"STO_CUDA_ENTRY STV_DEFAULT"
_ZN10layer_norm13ln_bwd_kernelINS_13Kernel_traitsI13__nv_bfloat16S2_fS2_fjLj768ELj1ELj4ELj1ELj16ENS_18Kernel_traits_baseILj768ES2_S2_fS2_fjLj128EEEEELb1ELb0ELb0ELb0EEEvNS_9BwdParamsE:
.text._ZN10layer_norm13ln_bwd_kernelINS_13Kernel_traitsI13__nv_bfloat16S2_fS2_fjLj768ELj1ELj4ELj1ELj16ENS_18Kernel_traits_baseILj768ES2_S2_fS2_fjLj128EEEEELb1ELb0ELb0ELb0EEEvNS_9BwdParamsE:
        /* <DEDUP_REMOVED lines=105> */
.L_x_4201:
        /* <DEDUP_REMOVED lines=25> */
[----:B------:R-:W-:-:S05]  /*0820*/  LEA.HI.X R151, R129, UR11, RZ, 0x5, P1 ;  /* 0x0000000b81977c11 */ /* 0x000fca00088f2cff */
[----:B------:R-:W2:Y:S01]  /*0830*/  LDG.E.128 R88, desc[UR4][R150.64] ;  /* 0x0000000496587981 */ /* 0x000ea2000c1e1d00 */
[----:B0-----:R-:W-:-:S03]  /*0840*/  IMAD.WIDE.U32 R92, R129, 0x10, R92 ;  /* 0x00000010815c7825 */ /* 0x001fc600078e005c */
[----:B------:R0:W3:Y:S04]  /*0850*/  LDG.E.128 R84, desc[UR4][R150.64+0x10] ;  /* 0x0000100496547981 */ /* 0x0000e8000c1e1d00 */
[----:B------:R-:W4:Y:S01]  /*0860*/  LDG.E.128 R92, desc[UR4][R92.64] ;  /* 0x000000045c5c7981 */ /* 0x000f22000c1e1d00 */
[----:B------:R-:W-:-:S04]  /*0870*/  ISETP.NE.U32.AND P1, PT, RZ, UR8, PT ;  /* 0x00000008ff007c0c */ /* 0x000fc8000bf25070 */
[----:B------:R-:W-:-:S13]  /*0880*/  ISETP.NE.AND.EX P1, PT, RZ, UR9, PT, P1 ;  /* 0x00000009ff007c0c */ /* 0x000fda000bf25310 */
[----:B------:R-:W-:-:S04]  /*0890*/  @P1 LEA R148, P6, R129, UR8, 0x5 ;  /* 0x0000000881941c11 */ /* 0x000fc8000f8c28ff */
[C---:B------:R-:W-:Y:S02]  /*08a0*/  @P1 LEA.HI.X R149, R129.reuse, UR9, RZ, 0x5, P6 ;  /* 0x0000000981951c11 */ /* 0x040fe4000b0f2cff */
[----:B------:R-:W-:-:S03]  /*08b0*/  LEA R100, P6, R129, UR12, 0x3 ;  /* 0x0000000c81647c11 */ /* 0x000fc6000f8c18ff */
[----:B------:R-:W5:Y:S01]  /*08c0*/  @P1 LDG.E.128 R52, desc[UR4][R148.64] ;  /* 0x0000000494341981 */ /* 0x000f62000c1e1d00 */
[----:B------:R-:W-:-:S03]  /*08d0*/  LEA.HI.X R101, R129, UR13, RZ, 0x3, P6 ;  /* 0x0000000d81657c11 */ /* 0x000fc6000b0f1cff */
[----:B------:R1:W5:Y:S04]  /*08e0*/  @P1 LDG.E.128 R56, desc[UR4][R148.64+0x10] ;  /* 0x0000100494381981 */ /* 0x000368000c1e1d00 */
[----:B------:R-:W5:Y:S01]  /*08f0*/  LDG.E.64 R100, desc[UR4][R100.64] ;  /* 0x0000000464647981 */ /* 0x000f62000c1e1b00 */
[----:B------:R-:W-:Y:S01]  /*0900*/  IADD3 R183, R129, 0x20, RZ ;  /* 0x0000002081b77810 */ /* 0x000fe20007ffe0ff */
[C---:B--2---:R-:W-:Y:S01]  /*0910*/  FADD.FTZ R3, -R179.reuse, R88 ;  /* 0x00000058b3037221 */ /* 0x044fe20000010100 */
[C---:B0-----:R-:W-:Y:S01]  /*0920*/  FADD.FTZ R151, -R179.reuse, R89 ;  /* 0x00000059b3977221 */ /* 0x041fe20000010100 */
[C---:B------:R-:W-:Y:S02]  /*0930*/  FADD.FTZ R147, -R179.reuse, R90 ;  /* 0x0000005ab3937221 */ /* 0x040fe40000010100 */
[C---:B-----5:R-:W-:Y:S01]  /*0940*/  FMUL.FTZ R3, R130.reuse, R3 ;  /* 0x0000000382037220 */ /* 0x060fe20000410000 */
[----:B------:R-:W-:Y:S01]  /*0950*/  FMUL.FTZ R154, R130, R151 ;  /* 0x00000097829a7220 */ /* 0x000fe20000410000 */
[----:B------:R-:W-:Y:S01]  /*0960*/  FADD.FTZ R91, -R179, R91 ;  /* 0x0000005bb35b7221 */ /* 0x000fe20000010100 */
[----:B----4-:R-:W-:-:S02]  /*0970*/  PRMT R88, R92, 0x7632, R88 ;  /* 0x000076325c587816 */ /* 0x010fc40000000058 */
[----:B------:R-:W-:Y:S02]  /*0980*/  SHF.L.U32 R89, R92, 0x10, RZ ;  /* 0x000000105c597819 */ /* 0x000fe400000006ff */
[----:B------:R-:W-:-:S03]  /*0990*/  SHF.L.U32 R88, R88, 0x10, RZ ;  /* 0x0000001058587819 */ /* 0x000fc600000006ff */
[----:B-1----:R-:W-:Y:S01]  /*09a0*/  FMUL.FTZ R148, R102, R89 ;  /* 0x0000005966947220 */ /* 0x002fe20000410000 */
[----:B------:R-:W-:Y:S01]  /*09b0*/  PRMT R90, R93, 0x7632, R90 ;  /* 0x000076325d5a7816 */ /* 0x000fe2000000005a */
[----:B---3--:R-:W-:Y:S01]  /*09c0*/  FADD.FTZ R149, -R179, R84 ;  /* 0x00000054b3957221 */ /* 0x008fe20000010100 */
[----:B------:R-:W-:Y:S01]  /*09d0*/  PRMT R153, R95, 0x7632, R153 ;  /* 0x000076325f997816 */ /* 0x000fe20000000099 */
[----:B------:R-:W-:Y:S01]  /*09e0*/  FMUL.FTZ R151, R115, R88 ;  /* 0x0000005873977220 */ /* 0x000fe20000410000 */
[----:B------:R-:W-:Y:S01]  /*09f0*/  SHF.L.U32 R159, R95, 0x10, RZ ;  /* 0x000000105f9f7819 */ /* 0x000fe200000006ff */
[----:B------:R-:W-:Y:S01]  /*0a00*/  FADD.FTZ R95, -R179, R85 ;  /* 0x00000055b35f7221 */ /* 0x000fe20000010100 */
[----:B------:R-:W-:Y:S01]  /*0a10*/  SHF.L.U32 R93, R93, 0x10, RZ ;  /* 0x000000105d5d7819 */ /* 0x000fe200000006ff */
[----:B------:R-:W-:Y:S01]  /*0a20*/  FADD.FTZ R84, RZ, R148 ;  /* 0x00000094ff547221 */ /* 0x000fe20000010000 */
[C---:B------:R-:W-:Y:S01]  /*0a30*/  PRMT R92, R94.reuse, 0x7632, R92 ;  /* 0x000076325e5c7816 */ /* 0x040fe2000000005c */
[----:B------:R-:W-:Y:S01]  /*0a40*/  FFMA.FTZ R85, R3, R148, RZ ;  /* 0x0000009403557223 */ /* 0x000fe200000100ff */
[----:B------:R-:W-:Y:S01]  /*0a50*/  SHF.L.U32 R94, R94, 0x10, RZ ;  /* 0x000000105e5e7819 */ /* 0x000fe200000006ff */
[----:B------:R-:W-:Y:S01]  /*0a60*/  FADD.FTZ R181, -R179, R87 ;  /* 0x00000057b3b57221 */ /* 0x000fe20000010100 */
        /* <DEDUP_REMOVED lines=9> */
[----:B------:R-:W-:Y:S01]  /*0b00*/  FADD.FTZ R155, -R179, R86 ;  /* 0x00000056b39b7221 */ /* 0x000fe20000010100 */
[----:B------:R-:W-:Y:S01]  /*0b10*/  SHF.L.U32 R94, R153, 0x10, RZ ;  /* 0x00000010995e7819 */ /* 0x000fe200000006ff */
        /* <DEDUP_REMOVED lines=35> */
.L_x_4189:
[----:B------:R-:W-:Y:S05]  /*0d50*/  BSYNC B1 ;  /* 0x0000000000017941 */ /* 0x000fea0003800000 */
.L_x_4188:
[----:B------:R-:W-:Y:S04]  /*0d60*/  BSSY B1, `(.L_x_4190) ;  /* 0x0000057000017945 */ /* 0x000fe80003800000 */
[----:B------:R-:W-:Y:S05]  /*0d70*/  @!P3 BRA `(.L_x_4191) ;  /* 0x000000040054b947 */ /* 0x000fea0003800000 */
[----:B------:R-:W0:Y:S01]  /*0d80*/  LDC.64 R88, c[0x0][0x2b8] ;  /* 0x0000ae00ff587b82 */ /* 0x000e220000000a00 */
[----:B------:R-:W-:-:S04]  /*0d90*/  LEA R166, P1, R183, UR10, 0x5 ;  /* 0x0000000ab7a67c11 */ /* 0x000fc8000f8228ff */
[----:B------:R-:W-:-:S05]  /*0da0*/  LEA.HI.X R167, R183, UR11, RZ, 0x5, P1 ;  /* 0x0000000bb7a77c11 */ /* 0x000fca00088f2cff */
[----:B------:R-:W2:Y:S01]  /*0db0*/  LDG.E.128 R84, desc[UR4][R166.64] ;  /* 0x00000004a6547981 */ /* 0x000ea2000c1e1d00 */
[----:B0-----:R-:W-:Y:S01]  /*0dc0*/  IMAD.WIDE.U32 R88, R183, 0x10, R88 ;  /* 0x00000010b7587825 */ /* 0x001fe200078e0058 */
[----:B------:R-:W-:Y:S02]  /*0dd0*/  ISETP.NE.U32.AND P1, PT, RZ, UR8, PT ;  /* 0x00000008ff007c0c */ /* 0x000fe4000bf25070 */
[----:B------:R0:W3:Y:S04]  /*0de0*/  LDG.E.128 R92, desc[UR4][R166.64+0x10] ;  /* 0x00001004a65c7981 */ /* 0x0000e8000c1e1d00 */
[----:B------:R-:W4:Y:S01]  /*0df0*/  LDG.E.128 R88, desc[UR4][R88.64] ;  /* 0x0000000458587981 */ /* 0x000f22000c1e1d00 */
        /* <DEDUP_REMOVED lines=10> */
[C---:B------:R-:W-:Y:S01]  /*0ea0*/  FADD.FTZ R85, -R179.reuse, R85 ;  /* 0x00000055b3557221 */ /* 0x040fe20000010100 */
[----:B------:R-:W-:-:S03]  /*0eb0*/  FADD.FTZ R163, -R179, R86 ;  /* 0x00000056b3a37221 */ /* 0x000fc60000010100 */
[C---:B-----5:R-:W-:Y:S01]  /*0ec0*/  FMUL.FTZ R170, R130.reuse, R85 ;  /* 0x0000005582aa7220 */ /* 0x060fe20000410000 */
[----:B------:R-:W-:Y:S01]  /*0ed0*/  FMUL.FTZ R161, R130, R161 ;  /* 0x000000a182a17220 */ /* 0x000fe20000410000 */
[----:B------:R-:W-:Y:S01]  /*0ee0*/  FADD.FTZ R87, -R179, R87 ;  /* 0x00000057b3577221 */ /* 0x000fe20000010100 */
[C---:B----4-:R-:W-:Y:S02]  /*0ef0*/  PRMT R84, R88.reuse, 0x7632, R84 ;  /* 0x0000763258547816 */ /* 0x050fe40000000054 */
[----:B------:R-:W-:Y:S02]  /*0f00*/  SHF.L.U32 R88, R88, 0x10, RZ ;  /* 0x0000001058587819 */ /* 0x000fe400000006ff */
[----:B0-----:R-:W-:-:S03]  /*0f10*/  SHF.L.U32 R167, R84, 0x10, RZ ;  /* 0x0000001054a77819 */ /* 0x001fc600000006ff */
[----:B-1----:R-:W-:Y:S01]  /*0f20*/  FMUL.FTZ R164, R107, R88 ;  /* 0x000000586ba47220 */ /* 0x002fe20000410000 */
[----:B------:R-:W-:Y:S01]  /*0f30*/  PRMT R86, R89, 0x7632, R86 ;  /* 0x0000763259567816 */ /* 0x000fe20000000056 */
[----:B------:R-:W-:Y:S01]  /*0f40*/  FADD.FTZ R17, R17, R167 ;  /* 0x000000a711117221 */ /* 0x000fe20000010000 */
[-C--:B------:R-:W-:Y:S01]  /*0f50*/  FFMA.FTZ R41, R170, R167.reuse, R41 ;  /* 0x000000a7aa297223 */ /* 0x080fe20000010029 */
[----:B------:R-:W-:Y:S01]  /*0f60*/  SHF.L.U32 R89, R89, 0x10, RZ ;  /* 0x0000001059597819 */ /* 0x000fe200000006ff */
[----:B------:R-:W-:Y:S01]  /*0f70*/  FADD.FTZ R84, R181, R164 ;  /* 0x000000a4b5547221 */ /* 0x000fe20000010000 */
[----:B------:R-:W-:Y:S01]  /*0f80*/  FMUL.FTZ R167, R120, R167 ;  /* 0x000000a778a77220 */ /* 0x000fe20000410000 */
[----:B------:R-:W-:Y:S01]  /*0f90*/  FFMA.FTZ R85, R161, R164, R180 ;  /* 0x000000a4a1557223 */ /* 0x000fe200000100b4 */
[----:B------:R-:W-:Y:S01]  /*0fa0*/  PRMT R169, R91, 0x7632, R169 ;  /* 0x000076325ba97816 */ /* 0x000fe200000000a9 */
[----:B------:R-:W-:Y:S01]  /*0fb0*/  FMUL.FTZ R172, R130, R87 ;  /* 0x0000005782ac7220 */ /* 0x000fe20000410000 */
[----:B------:R-:W-:Y:S01]  /*0fc0*/  SHF.L.U32 R86, R86, 0x10, RZ ;  /* 0x0000001056567819 */ /* 0x000fe200000006ff */
[----:B------:R-:W-:Y:S01]  /*0fd0*/  FADD.FTZ R87, R84, R167 ;  /* 0x000000a754577221 */ /* 0x000fe20000010000 */
[----:B------:R-:W-:Y:S01]  /*0fe0*/  FMUL.FTZ R163, R130, R163 ;  /* 0x000000a382a37220 */ /* 0x000fe20000410000 */
[----:B------:R-:W-:Y:S01]  /*0ff0*/  FMUL.FTZ R166, R108, R89 ;  /* 0x000000596ca67220 */ /* 0x000fe20000410000 */
[----:B------:R-:W-:Y:S01]  /*1000*/  FFMA.FTZ R84, R170, R167, R85 ;  /* 0x000000a7aa547223 */ /* 0x000fe20000010055 */
[----:B------:R-:W-:Y:S01]  /*1010*/  FADD.FTZ R16, R16, R88 ;  /* 0x0000005810107221 */ /* 0x000fe20000010000 */
[----:B------:R-:W-:Y:S01]  /*1020*/  FFMA.FTZ R40, R161, R88, R40 ;  /* 0x00000058a1287223 */ /* 0x000fe20000010028 */
[C---:B------:R-:W-:Y:S01]  /*1030*/  PRMT R168, R90.reuse, 0x7632, R168 ;  /* 0x000076325aa87816 */ /* 0x040fe200000000a8 */
[----:B---3--:R-:W-:Y:S01]  /*1040*/  FADD.FTZ R93, -R179, R93 ;  /* 0x0000005db35d7221 */ /* 0x008fe20000010100 */
[----:B------:R-:W-:Y:S01]  /*1050*/  SHF.L.U32 R88, R169, 0x10, RZ ;  /* 0x00000010a9587819 */ /* 0x000fe200000006ff */
        /* <DEDUP_REMOVED lines=39> */
.L_x_4191:
[----:B------:R-:W-:Y:S05]  /*12d0*/  BSYNC B1 ;  /* 0x0000000000017941 */ /* 0x000fea0003800000 */
.L_x_4190:
[----:B------:R-:W-:Y:S04]  /*12e0*/  BSSY B1, `(.L_x_4192) ;  /* 0x0000056000017945 */ /* 0x000fe80003800000 */
[----:B------:R-:W-:Y:S05]  /*12f0*/  @!P4 BRA `(.L_x_4193) ;  /* 0x000000040050c947 */ /* 0x000fea0003800000 */
        /* <DEDUP_REMOVED lines=16> */
[C---:B--2---:R-:W-:Y:S01]  /*1400*/  FADD.FTZ R131, -R179.reuse, R88 ;  /* 0x00000058b3837221 */ /* 0x044fe20000010100 */
[----:B------:R-:W-:-:S03]  /*1410*/  FADD.FTZ R89, -R179, R89 ;  /* 0x00000059b3597221 */ /* 0x000fc60000010100 */
[C---:B-----5:R-:W-:Y:S01]  /*1420*/  FMUL.FTZ R131, R130.reuse, R131 ;  /* 0x0000008382837220 */ /* 0x060fe20000410000 */
[C---:B0-----:R-:W-:Y:S01]  /*1430*/  FADD.FTZ R135, -R179.reuse, R90 ;  /* 0x0000005ab3877221 */ /* 0x041fe20000010100 */
[----:B------:R-:W-:Y:S01]  /*1440*/  FMUL.FTZ R138, R130, R89 ;  /* 0x00000059828a7220 */ /* 0x000fe20000410000 */
[----:B------:R-:W-:Y:S01]  /*1450*/  FADD.FTZ R91, -R179, R91 ;  /* 0x0000005bb35b7221 */ /* 0x000fe20000010100 */
[C---:B----4-:R-:W-:Y:S02]  /*1460*/  PRMT R88, R92.reuse, 0x7632, R88 ;  /* 0x000076325c587816 */ /* 0x050fe40000000058 */
[----:B------:R-:W-:Y:S02]  /*1470*/  SHF.L.U32 R92, R92, 0x10, RZ ;  /* 0x000000105c5c7819 */ /* 0x000fe400000006ff */
[----:B------:R-:W-:Y:S02]  /*1480*/  PRMT R137, R95, 0x7632, R137 ;  /* 0x000076325f897816 */ /* 0x000fe40000000089 */
[----:B------:R-:W-:Y:S01]  /*1490*/  SHF.L.U32 R88, R88, 0x10, RZ ;  /* 0x0000001058587819 */ /* 0x000fe200000006ff */
[-C--:B-1----:R-:W-:Y:S01]  /*14a0*/  FMUL.FTZ R132, R111, R92.reuse ;  /* 0x0000005c6f847220 */ /* 0x082fe20000410000 */
[----:B------:R-:W-:Y:S01]  /*14b0*/  SHF.L.U32 R183, R95, 0x10, RZ ;  /* 0x000000105fb77819 */ /* 0x000fe200000006ff */
[----:B------:R-:W-:Y:S01]  /*14c0*/  FADD.FTZ R8, R8, R92 ;  /* 0x0000005c08087221 */ /* 0x000fe20000010000 */
[----:B------:R-:W-:Y:S01]  /*14d0*/  FFMA.FTZ R32, R131, R92, R32 ;  /* 0x0000005c83207223 */ /* 0x000fe20000010020 */
[----:B------:R-:W-:Y:S01]  /*14e0*/  PRMT R90, R93, 0x7632, R90 ;  /* 0x000076325d5a7816 */ /* 0x000fe2000000005a */
[----:B---3--:R-:W-:Y:S01]  /*14f0*/  FADD.FTZ R95, -R179, R84 ;  /* 0x00000054b35f7221 */ /* 0x008fe20000010100 */
[----:B------:R-:W-:Y:S01]  /*1500*/  SHF.L.U32 R92, R137, 0x10, RZ ;  /* 0x00000010895c7819 */ /* 0x000fe200000006ff */
[----:B------:R-:W-:Y:S01]  /*1510*/  FADD.FTZ R141, -R179, R85 ;  /* 0x00000055b38d7221 */ /* 0x000fe20000010100 */
[----:B------:R-:W-:Y:S01]  /*1520*/  SHF.L.U32 R93, R93, 0x10, RZ ;  /* 0x000000105d5d7819 */ /* 0x000fe200000006ff */
[----:B------:R-:W-:Y:S01]  /*1530*/  FADD.FTZ R84, R181, R132 ;  /* 0x00000084b5547221 */ /* 0x000fe20000010000 */
[----:B------:R-:W-:Y:S01]  /*1540*/  FMUL.FTZ R137, R124, R88 ;  /* 0x000000587c897220 */ /* 0x000fe20000410000 */
[----:B------:R-:W-:Y:S01]  /*1550*/  FFMA.FTZ R85, R131, R132, R180 ;  /* 0x0000008483557223 */ /* 0x000fe200000100b4 */
[C---:B------:R-:W-:Y:S01]  /*1560*/  FADD.FTZ R145, -R179.reuse, R86 ;  /* 0x00000056b3917221 */ /* 0x040fe20000010100 */
[----:B------:R-:W-:Y:S01]  /*1570*/  FADD.FTZ R179, -R179, R87 ;  /* 0x00000057b3b37221 */ /* 0x000fe20000010100 */
[----:B------:R-:W-:Y:S01]  /*1580*/  SHF.L.U32 R90, R90, 0x10, RZ ;  /* 0x000000105a5a7819 */ /* 0x000fe200000006ff */
[----:B------:R-:W-:Y:S01]  /*1590*/  FADD.FTZ R87, R84, R137 ;  /* 0x0000008954577221 */ /* 0x000fe20000010000 */
[----:B------:R-:W-:Y:S01]  /*15a0*/  FMUL.FTZ R133, R130, R135 ;  /* 0x0000008782857220 */ /* 0x000fe20000410000 */
[----:B------:R-:W-:Y:S01]  /*15b0*/  FMUL.FTZ R134, R112, R93 ;  /* 0x0000005d70867220 */ /* 0x000fe20000410000 */
        /* <DEDUP_REMOVED lines=40> */
.L_x_4193:
[----:B------:R-:W-:Y:S05]  /*1840*/  BSYNC B1 ;  /* 0x0000000000017941 */ /* 0x000fea0003800000 */
.L_x_4192:
        /* <DEDUP_REMOVED lines=21> */
.L_x_4213:
        /* <DEDUP_REMOVED lines=8> */
[--C-:B------:R-:W-:Y:S01]  /*1a20*/  FFMA.FTZ R85, R3, R92, R93.reuse ;  /* 0x0000005c03557223 */ /* 0x100fe2000001005d */
[----:B------:R-:W-:Y:S01]  /*1a30*/  MOV R84, R100 ;  /* 0x0000006400547202 */ /* 0x000fe20000000f00 */
[-C--:B------:R-:W-:Y:S01]  /*1a40*/  FFMA.FTZ R86, R156, R92.reuse, R93 ;  /* 0x0000005c9c567223 */ /* 0x080fe2000001005d */
[----:B------:R-:W-:Y:S01]  /*1a50*/  ISETP.NE.AND.EX P1, PT, RZ, UR9, PT, P1 ;  /* 0x00000009ff007c0c */ /* 0x000fe2000bf25310 */
[----:B------:R-:W-:Y:S01]  /*1a60*/  FADD.FTZ R85, R148, -R85 ;  /* 0x8000005594557221 */ /* 0x000fe20000010000 */
[----:B------:R-:W-:Y:S01]  /*1a70*/  LOP3.LUT P6, RZ, R84, 0xff, RZ, 0xc0, !PT ;  /* 0x000000ff54ff7812 */ /* 0x000fe200078cc0ff */
[-CC-:B------:R-:W-:Y:S01]  /*1a80*/  FFMA.FTZ R84, R154, R92.reuse, R93.reuse ;  /* 0x0000005c9a547223 */ /* 0x180fe2000001005d */
[-CC-:B------:R-:W-:Y:S01]  /*1a90*/  FFMA.FTZ R89, R147, R92.reuse, R93.reuse ;  /* 0x0000005c93597223 */ /* 0x180fe2000001005d */
[----:B------:R-:W-:Y:S01]  /*1aa0*/  FMUL.FTZ R85, R130, R85 ;  /* 0x0000005582557220 */ /* 0x000fe20000410000 */
[----:B0-----:R-:W-:Y:S01]  /*1ab0*/  FADD.FTZ R91, R153, -R86 ;  /* 0x80000056995b7221 */ /* 0x001fe20000010000 */
[----:B------:R-:W-:Y:S01]  /*1ac0*/  FADD.FTZ R87, R151, -R84 ;  /* 0x8000005497577221 */ /* 0x000fe20000010000 */
[----:B------:R-:W-:Y:S01]  /*1ad0*/  FFMA.FTZ R95, R149, R92, R93 ;  /* 0x0000005c955f7223 */ /* 0x000fe2000001005d */
[----:B------:R-:W-:Y:S01]  /*1ae0*/  FADD.FTZ R89, R150, -R89 ;  /* 0x8000005996597221 */ /* 0x000fe20000010000 */
[C---:B------:R-:W-:Y:S01]  /*1af0*/  FMUL.FTZ R180, R130.reuse, R91 ;  /* 0x0000005b82b47220 */ /* 0x040fe20000410000 */
[----:B------:R-:W-:Y:S01]  /*1b00*/  FMUL.FTZ R86, R130, R87 ;  /* 0x0000005782567220 */ /* 0x000fe20000410000 */
[----:B------:R-:W-:Y:S01]  /*1b10*/  FADD.FTZ R177, R152, -R95 ;  /* 0x8000005f98b17221 */ /* 0x000fe20000010000 */
[----:B------:R-:W-:Y:S01]  /*1b20*/  @P1 FADD.FTZ R85, R52, R85 ;  /* 0x0000005534551221 */ /* 0x000fe20000010000 */
[----:B------:R-:W-:Y:S01]  /*1b30*/  FMUL.FTZ R95, R130, R89 ;  /* 0x00000059825f7220 */ /* 0x000fe20000410000 */
[----:B------:R-:W-:Y:S01]  /*1b40*/  @P1 FADD.FTZ R86, R53, R86 ;  /* 0x0000005635561221 */ /* 0x000fe20000010000 */
[----:B------:R-:W-:Y:S01]  /*1b50*/  @P1 FADD.FTZ R180, R55, R180 ;  /* 0x000000b437b41221 */ /* 0x000fe20000010000 */
[-C--:B------:R-:W-:Y:S01]  /*1b60*/  FMUL.FTZ R84, R85, R128.reuse ;  /* 0x0000008055547220 */ /* 0x080fe20000410000 */
[----:B------:R-:W-:Y:S01]  /*1b70*/  @P1 FADD.FTZ R95, R54, R95 ;  /* 0x0000005f365f1221 */ /* 0x000fe20000010000 */
[-C--:B------:R-:W-:Y:S01]  /*1b80*/  FMUL.FTZ R87, R86, R128.reuse ;  /* 0x0000008056577220 */ /* 0x080fe20000410000 */
[----:B------:R-:W-:Y:S01]  /*1b90*/  FMUL.FTZ R179, R130, R177 ;  /* 0x000000b182b37220 */ /* 0x000fe20000410000 */
[----:B------:R-:W-:Y:S01]  /*1ba0*/  FMUL.FTZ R84, R84, UR15 ;  /* 0x0000000f54547c20 */ /* 0x000fe20008410000 */
[-C--:B------:R-:W-:Y:S01]  /*1bb0*/  FMUL.FTZ R88, R95, R128.reuse ;  /* 0x000000805f587220 */ /* 0x080fe20000410000 */
[----:B------:R-:W-:Y:S01]  /*1bc0*/  FMUL.FTZ R87, R87, UR15 ;  /* 0x0000000f57577c20 */ /* 0x000fe20008410000 */
[-C--:B------:R-:W-:Y:S01]  /*1bd0*/  FMUL.FTZ R89, R180, R128.reuse ;  /* 0x00000080b4597220 */ /* 0x080fe20000410000 */
[----:B------:R-:W-:Y:S01]  /*1be0*/  @P1 FADD.FTZ R179, R56, R179 ;  /* 0x000000b338b31221 */ /* 0x000fe20000010000 */
[----:B------:R-:W-:Y:S01]  /*1bf0*/  FSEL R84, R84, RZ, P6 ;  /* 0x000000ff54547208 */ /* 0x000fe20003000000 */
[----:B------:R-:W-:Y:S01]  /*1c00*/  FMUL.FTZ R88, R88, UR15 ;  /* 0x0000000f58587c20 */ /* 0x000fe20008410000 */
[----:B------:R-:W-:Y:S01]  /*1c10*/  LOP3.LUT P6, RZ, R100, 0xff00, RZ, 0xc0, !PT ;  /* 0x0000ff0064ff7812 */ /* 0x000fe200078cc0ff */
[----:B------:R-:W-:Y:S01]  /*1c20*/  FMUL.FTZ R89, R89, UR15 ;  /* 0x0000000f59597c20 */ /* 0x000fe20008410000 */
[----:B------:R-:W-:-:S02]  /*1c30*/  FMUL.FTZ R90, R179, R128 ;  /* 0x00000080b35a7220 */ /* 0x000fc40000410000 */
[----:B------:R-:W-:Y:S02]  /*1c40*/  FSEL R87, R87, RZ, P6 ;  /* 0x000000ff57577208 */ /* 0x000fe40003000000 */
[----:B------:R-:W-:Y:S01]  /*1c50*/  LOP3.LUT P6, RZ, R100, 0xff0000, RZ, 0xc0, !PT ;  /* 0x00ff000064ff7812 */ /* 0x000fe200078cc0ff */
[----:B------:R-:W-:Y:S01]  /*1c60*/  FMUL.FTZ R90, R90, UR15 ;  /* 0x0000000f5a5a7c20 */ /* 0x000fe20008410000 */
[----:B------:R-:W-:Y:S02]  /*1c70*/  F2FP.BF16.F32.PACK_AB R84, R87, R84 ;  /* 0x000000545754723e */ /* 0x000fe400000010ff */
[----:B------:R-:W-:Y:S01]  /*1c80*/  FSEL R94, R88, RZ, P6 ;  /* 0x000000ff585e7208 */ /* 0x000fe20003000000 */
[----:B------:R-:W-:Y:S01]  /*1c90*/  FFMA.FTZ R88, R158, R92, R93 ;  /* 0x0000005c9e587223 */ /* 0x000fe2000001005d */
[----:B------:R-:W-:-:S04]  /*1ca0*/  LOP3.LUT P6, RZ, R100, 0xff000000, RZ, 0xc0, !PT ;  /* 0xff00000064ff7812 */ /* 0x000fc800078cc0ff */
[----:B------:R-:W-:Y:S01]  /*1cb0*/  FSEL R177, R89, RZ, P6 ;  /* 0x000000ff59b17208 */ /* 0x000fe20003000000 */
[----:B------:R-:W-:Y:S01]  /*1cc0*/  FFMA.FTZ R89, R155, R92, R93 ;  /* 0x0000005c9b597223 */ /* 0x000fe2000001005d */
[----:B------:R-:W-:-:S03]  /*1cd0*/  LOP3.LUT P6, RZ, R101, 0xff, RZ, 0xc0, !PT ;  /* 0x000000ff65ff7812 */ /* 0x000fc600078cc0ff */
[----:B------:R-:W-:Y:S01]  /*1ce0*/  FADD.FTZ R91, R160, -R89 ;  /* 0x80000059a05b7221 */ /* 0x000fe20000010000 */
[----:B------:R-:W-:Y:S02]  /*1cf0*/  FSEL R181, R90, RZ, P6 ;  /* 0x000000ff5ab57208 */ /* 0x000fe40003000000 */
[----:B------:R-:W-:Y:S01]  /*1d00*/  ISETP.NE.U32.AND P6, PT, RZ, UR16, PT ;  /* 0x00000010ff007c0c */ /* 0x000fe2000bfc5070 */
[----:B------:R-:W-:-:S03]  /*1d10*/  FMUL.FTZ R183, R130, R91 ;  /* 0x0000005b82b77220 */ /* 0x000fc60000410000 */
[----:B------:R-:W-:Y:S01]  /*1d20*/  ISETP.NE.AND.EX P6, PT, RZ, UR17, PT, P6 ;  /* 0x00000011ff007c0c */ /* 0x000fe2000bfc5360 */
[----:B------:R-:W-:-:S03]  /*1d30*/  @P1 FADD.FTZ R183, R58, R183 ;  /* 0x000000b73ab71221 */ /* 0x000fc60000010000 */
[----:B------:R-:W-:Y:S01]  /*1d40*/  SEL R76, R85, R76, P6 ;  /* 0x0000004c554c7207 */ /* 0x000fe20003000000 */
[----:B------:R-:W-:Y:S01]  /*1d50*/  FADD.FTZ R85, R157, -R88 ;  /* 0x800000589d557221 */ /* 0x000fe20000010000 */
[----:B------:R-:W-:Y:S01]  /*1d60*/  FFMA.FTZ R88, R162, R92, R93 ;  /* 0x0000005ca2587223 */ /* 0x000fe2000001005d */
[----:B------:R-:W-:Y:S02]  /*1d70*/  SEL R77, R86, R77, P6 ;  /* 0x0000004d564d7207 */ /* 0x000fe40003000000 */
[C---:B------:R-:W-:Y:S01]  /*1d80*/  FMUL.FTZ R86, R130.reuse, R85 ;  /* 0x0000005582567220 */ /* 0x040fe20000410000 */
[----:B------:R-:W-:Y:S01]  /*1d90*/  FADD.FTZ R85, R159, -R88 ;  /* 0x800000589f557221 */ /* 0x000fe20000010000 */
[----:B------:R-:W-:Y:S01]  /*1da0*/  SEL R78, R95, R78, P6 ;  /* 0x0000004e5f4e7207 */ /* 0x000fe20003000000 */
[----:B------:R-:W0:Y:S01]  /*1db0*/  LDC.64 R88, c[0x0][0x2f8] ;  /* 0x0000be00ff587b82 */ /* 0x000e220000000a00 */
[----:B------:R-:W-:Y:S01]  /*1dc0*/  @P1 FADD.FTZ R86, R57, R86 ;  /* 0x0000005639561221 */ /* 0x000fe20000010000 */
[----:B------:R-:W-:Y:S01]  /*1dd0*/  FMUL.FTZ R182, R130, R85 ;  /* 0x0000005582b67220 */ /* 0x000fe20000410000 */
[-C--:B------:R-:W-:Y:S01]  /*1de0*/  FMUL.FTZ R95, R183, R128.reuse ;  /* 0x00000080b75f7220 */ /* 0x080fe20000410000 */
[----:B------:R-:W-:Y:S01]  /*1df0*/  SEL R79, R180, R79, P6 ;  /* 0x0000004fb44f7207 */ /* 0x000fe20003000000 */
[-C--:B------:R-:W-:Y:S01]  /*1e00*/  FMUL.FTZ R85, R86, R128.reuse ;  /* 0x0000008056557220 */ /* 0x080fe20000410000 */
[----:B------:R-:W-:Y:S01]  /*1e10*/  @P1 FADD.FTZ R182, R59, R182 ;  /* 0x000000b63bb61221 */ /* 0x000fe20000010000 */
[----:B------:R-:W-:Y:S01]  /*1e20*/  LOP3.LUT P1, RZ, R101, 0xff00, RZ, 0xc0, !PT ;  /* 0x0000ff0065ff7812 */ /* 0x000fe2000782c0ff */
[----:B------:R-:W1:Y:S01]  /*1e30*/  @P6 LDC.64 R90, c[0x0][0x308] ;  /* 0x0000c200ff5a6b82 */ /* 0x000e620000000a00 */
[----:B------:R-:W-:Y:S01]  /*1e40*/  FMUL.FTZ R85, R85, UR15 ;  /* 0x0000000f55557c20 */ /* 0x000fe20008410000 */
[----:B------:R-:W-:Y:S01]  /*1e50*/  FMUL.FTZ R95, R95, UR15 ;  /* 0x0000000f5f5f7c20 */ /* 0x000fe20008410000 */
[----:B------:R-:W-:Y:S01]  /*1e60*/  FMUL.FTZ R184, R182, R128 ;  /* 0x00000080b6b87220 */ /* 0x000fe20000410000 */
[----:B------:R-:W-:-:S02]  /*1e70*/  SEL R80, R179, R80, P6 ;  /* 0x00000050b3507207 */ /* 0x000fc40003000000 */
[----:B------:R-:W-:Y:S01]  /*1e80*/  FSEL R180, R85, RZ, P1 ;  /* 0x000000ff55b47208 */ /* 0x000fe20000800000 */
[----:B------:R-:W-:Y:S01]  /*1e90*/  FMUL.FTZ R184, R184, UR15 ;  /* 0x0000000fb8b87c20 */ /* 0x000fe20008410000 */
[----:B------:R-:W-:Y:S02]  /*1ea0*/  LOP3.LUT P1, RZ, R101, 0xff0000, RZ, 0xc0, !PT ;  /* 0x00ff000065ff7812 */ /* 0x000fe4000782c0ff */
[----:B------:R-:W-:Y:S02]  /*1eb0*/  SEL R81, R86, R81, P6 ;  /* 0x0000005156517207 */ /* 0x000fe40003000000 */
[----:B------:R-:W-:Y:S02]  /*1ec0*/  FSEL R95, R95, RZ, P1 ;  /* 0x000000ff5f5f7208 */ /* 0x000fe40000800000 */
[----:B------:R-:W-:Y:S02]  /*1ed0*/  LOP3.LUT P1, RZ, R101, 0xff000000, RZ, 0xc0, !PT ;  /* 0xff00000065ff7812 */ /* 0x000fe4000782c0ff */
[----:B------:R-:W-:Y:S01]  /*1ee0*/  SEL R82, R183, R82, P6 ;  /* 0x00000052b7527207 */ /* 0x000fe20003000000 */
[----:B0-----:R-:W-:Y:S01]  /*1ef0*/  IMAD.WIDE.U32 R88, R129, 0x10, R88 ;  /* 0x0000001081587825 */ /* 0x001fe200078e0058 */
[----:B------:R-:W-:-:S02]  /*1f00*/  FSEL R184, R184, RZ, P1 ;  /* 0x000000ffb8b87208 */ /* 0x000fc40000800000 */
[----:B------:R-:W-:Y:S02]  /*1f10*/  SEL R83, R182, R83, P6 ;  /* 0x00000053b6537207 */ /* 0x000fe40003000000 */
[----:B------:R-:W-:Y:S01]  /*1f20*/  F2FP.BF16.F32.PACK_AB R85, R177, R94 ;  /* 0x0000005eb155723e */ /* 0x000fe200000010ff */
[C---:B-1----:R-:W-:Y:S01]  /*1f30*/  @P6 IMAD.WIDE.U32 R90, R129.reuse, 0x20, R90 ;  /* 0x00000020815a6825 */ /* 0x042fe200078e005a */
[----:B------:R-:W-:Y:S02]  /*1f40*/  F2FP.BF16.F32.PACK_AB R86, R180, R181 ;  /* 0x000000b5b456723e */ /* 0x000fe400000010ff */
[----:B------:R-:W-:Y:S02]  /*1f50*/  F2FP.BF16.F32.PACK_AB R87, R184, R95 ;  /* 0x0000005fb857723e */ /* 0x000fe400000010ff */
[----:B------:R1:W-:Y:S01]  /*1f60*/  @P6 STG.E.128 desc[UR4][R90.64], R76 ;  /* 0x0000004c5a006986 */ /* 0x0003e2000c101d04 */
[----:B------:R-:W-:-:S03]  /*1f70*/  IADD3 R129, R129, 0x20, RZ ;  /* 0x0000002081817810 */ /* 0x000fc60007ffe0ff */
[----:B------:R1:W-:Y:S04]  /*1f80*/  @P6 STG.E.128 desc[UR4][R90.64+0x10], R80 ;  /* 0x000010505a006986 */ /* 0x0003e8000c101d04 */
[----:B------:R1:W-:Y:S02]  /*1f90*/  STG.E.128 desc[UR4][R88.64], R84 ;  /* 0x0000005458007986 */ /* 0x0003e4000c101d04 */
.L_x_4196:
[----:B------:R-:W-:Y:S05]  /*1fa0*/  BSYNC B1 ;  /* 0x0000000000017941 */ /* 0x000fea0003800000 */
.L_x_4195:
[----:B------:R-:W-:Y:S04]  /*1fb0*/  BSSY B1, `(.L_x_4197) ;  /* 0x000005b000017945 */ /* 0x000fe80003800000 */
[----:B------:R-:W-:Y:S05]  /*1fc0*/  @!P3 BRA `(.L_x_4198) ;  /* 0x000000040064b947 */ /* 0x000fea0003800000 */
[----:B------:R-:W-:Y:S01]  /*1fd0*/  ISETP.NE.U32.AND P1, PT, RZ, UR8, PT ;  /* 0x00000008ff007c0c */ /* 0x000fe2000bf25070 */
[--C-:B-1----:R-:W-:Y:S01]  /*1fe0*/  FFMA.FTZ R85, R161, R92, R93.reuse ;  /* 0x0000005ca1557223 */ /* 0x102fe2000001005d */
        /* <DEDUP_REMOVED lines=87> */
.L_x_4198:
[----:B------:R-:W-:Y:S05]  /*2560*/  BSYNC B1 ;  /* 0x0000000000017941 */ /* 0x000fea0003800000 */
.L_x_4197:
[----:B------:R-:W-:Y:S04]  /*2570*/  BSSY B1, `(.L_x_4199) ;  /* 0x000005a000017945 */ /* 0x000fe80003800000 */
[----:B------:R-:W-:Y:S05]  /*2580*/  @!P4 BRA `(.L_x_4200) ;  /* 0x000000040060c947 */ /* 0x000fea0003800000 */
[----:B------:R-:W-:Y:S01]  /*2590*/  ISETP.NE.U32.AND P1, PT, RZ, UR8, PT ;  /* 0x00000008ff007c0c */ /* 0x000fe2000bf25070 */
[--C-:B-12---:R-:W-:Y:S01]  /*25a0*/  FFMA.FTZ R85, R131, R92, R93.reuse ;  /* 0x0000005c83557223 */ /* 0x106fe2000001005d */
[----:B------:R-:W-:Y:S01]  /*25b0*/  MOV R84, R96 ;  /* 0x0000006000547202 */ /* 0x000fe20000000f00 */
[-C--:B------:R-:W-:Y:S01]  /*25c0*/  FFMA.FTZ R89, R133, R92.reuse, R93 ;  /* 0x0000005c85597223 */ /* 0x080fe2000001005d */
[----:B------:R-:W-:Y:S01]  /*25d0*/  ISETP.NE.AND.EX P1, PT, RZ, UR9, PT, P1 ;  /* 0x00000009ff007c0c */ /* 0x000fe2000bf25310 */
[----:B------:R-:W-:Y:S01]  /*25e0*/  FADD.FTZ R85, R132, -R85 ;  /* 0x8000005584557221 */ /* 0x000fe20000010000 */
[----:B------:R-:W-:Y:S01]  /*25f0*/  LOP3.LUT P6, RZ, R84, 0xff, RZ, 0xc0, !PT ;  /* 0x000000ff54ff7812 */ /* 0x000fe200078cc0ff */
[-CC-:B------:R-:W-:Y:S01]  /*2600*/  FFMA.FTZ R84, R138, R92.reuse, R93.reuse ;  /* 0x0000005c8a547223 */ /* 0x180fe2000001005d */
[-C--:B------:R-:W-:Y:S01]  /*2610*/  FFMA.FTZ R86, R140, R92.reuse, R93 ;  /* 0x0000005c8c567223 */ /* 0x080fe2000001005d */
[----:B------:R-:W-:Y:S01]  /*2620*/  FMUL.FTZ R95, R130, R85 ;  /* 0x00000055825f7220 */ /* 0x000fe20000410000 */
[----:B------:R-:W-:Y:S01]  /*2630*/  FADD.FTZ R89, R134, -R89 ;  /* 0x8000005986597221 */ /* 0x000fe20000010000 */
[----:B------:R-:W-:Y:S01]  /*2640*/  FADD.FTZ R87, R137, -R84 ;  /* 0x8000005489577221 */ /* 0x000fe20000010000 */
[----:B------:R-:W-:Y:S01]  /*2650*/  FADD.FTZ R85, R139, -R86 ;  /* 0x800000568b557221 */ /* 0x000fe20000010000 */
[----:B0-----:R-:W-:Y:S01]  /*2660*/  FFMA.FTZ R91, R135, R92, R93 ;  /* 0x0000005c875b7223 */ /* 0x001fe2000001005d */
[C---:B------:R-:W-:Y:S01]  /*2670*/  FMUL.FTZ R179, R130.reuse, R89 ;  /* 0x0000005982b37220 */ /* 0x040fe20000410000 */
[C---:B------:R-:W-:Y:S01]  /*2680*/  FMUL.FTZ R180, R130.reuse, R87 ;  /* 0x0000005782b47220 */ /* 0x040fe20000410000 */
[----:B------:R-:W-:Y:S01]  /*2690*/  FMUL.FTZ R182, R130, R85 ;  /* 0x0000005582b67220 */ /* 0x000fe20000410000 */
[----:B------:R-:W-:Y:S01]  /*26a0*/  @P1 FADD.FTZ R95, R68, R95 ;  /* 0x0000005f445f1221 */ /* 0x000fe20000010000 */
[----:B------:R-:W-:Y:S01]  /*26b0*/  @P1 FADD.FTZ R179, R70, R179 ;  /* 0x000000b346b31221 */ /* 0x000fe20000010000 */
[----:B------:R-:W-:Y:S01]  /*26c0*/  @P1 FADD.FTZ R180, R69, R180 ;  /* 0x000000b445b41221 */ /* 0x000fe20000010000 */
[----:B------:R-:W-:Y:S01]  /*26d0*/  FADD.FTZ R91, R136, -R91 ;  /* 0x8000005b885b7221 */ /* 0x000fe20000010000 */
[-C--:B------:R-:W-:Y:S01]  /*26e0*/  FMUL.FTZ R84, R95, R128.reuse ;  /* 0x000000805f547220 */ /* 0x080fe20000410000 */
[-C--:B------:R-:W-:Y:S01]  /*26f0*/  FMUL.FTZ R86, R179, R128.reuse ;  /* 0x00000080b3567220 */ /* 0x080fe20000410000 */
[----:B------:R-:W-:Y:S01]  /*2700*/  FMUL.FTZ R85, R180, R128 ;  /* 0x00000080b4557220 */ /* 0x000fe20000410000 */
[----:B------:R-:W-:Y:S01]  /*2710*/  @P1 FADD.FTZ R182, R71, R182 ;  /* 0x000000b647b61221 */ /* 0x000fe20000010000 */
[----:B------:R-:W-:Y:S01]  /*2720*/  FMUL.FTZ R84, R84, UR15 ;  /* 0x0000000f54547c20 */ /* 0x000fe20008410000 */
[----:B------:R-:W-:Y:S01]  /*2730*/  FMUL.FTZ R183, R130, R91 ;  /* 0x0000005b82b77220 */ /* 0x000fe20000410000 */
[----:B------:R-:W-:Y:S01]  /*2740*/  FMUL.FTZ R85, R85, UR15 ;  /* 0x0000000f55557c20 */ /* 0x000fe20008410000 */
[----:B------:R-:W-:Y:S01]  /*2750*/  FMUL.FTZ R86, R86, UR15 ;  /* 0x0000000f56567c20 */ /* 0x000fe20008410000 */
[----:B------:R-:W-:Y:S01]  /*2760*/  FFMA.FTZ R88, R142, R92, R93 ;  /* 0x0000005c8e587223 */ /* 0x000fe2000001005d */
[----:B------:R-:W-:Y:S01]  /*2770*/  FSEL R94, R84, RZ, P6 ;  /* 0x000000ff545e7208 */ /* 0x000fe20003000000 */
[----:B------:R-:W-:Y:S01]  /*2780*/  FMUL.FTZ R84, R182, R128 ;  /* 0x00000080b6547220 */ /* 0x000fe20000410000 */
[----:B------:R-:W-:Y:S01]  /*2790*/  LOP3.LUT P6, RZ, R96, 0xff00, RZ, 0xc0, !PT ;  /* 0x0000ff0060ff7812 */ /* 0x000fe200078cc0ff */
[----:B------:R-:W-:Y:S01]  /*27a0*/  @P1 FADD.FTZ R183, R72, R183 ;  /* 0x000000b748b71221 */ /* 0x000fe20000010000 */
[--C-:B------:R-:W-:Y:S01]  /*27b0*/  FFMA.FTZ R91, R141, R92, R93.reuse ;  /* 0x0000005c8d5b7223 */ /* 0x100fe2000001005d */
[----:B------:R-:W-:Y:S01]  /*27c0*/  FMUL.FTZ R84, R84, UR15 ;  /* 0x0000000f54547c20 */ /* 0x000fe20008410000 */
[----:B------:R-:W-:Y:S01]  /*27d0*/  FSEL R177, R85, RZ, P6 ;  /* 0x000000ff55b17208 */ /* 0x000fe20003000000 */
[----:B------:R-:W-:Y:S01]  /*27e0*/  FMUL.FTZ R85, R183, R128 ;  /* 0x00000080b7557220 */ /* 0x000fe20000410000 */
[----:B------:R-:W-:Y:S01]  /*27f0*/  LOP3.LUT P6, RZ, R96, 0xff0000, RZ, 0xc0, !PT ;  /* 0x00ff000060ff7812 */ /* 0x000fe200078cc0ff */
[----:B------:R-:W-:Y:S01]  /*2800*/  FFMA.FTZ R92, R146, R92, R93 ;  /* 0x0000005c925c7223 */ /* 0x000fe2000001005d */
[----:B------:R-:W-:Y:S01]  /*2810*/  FADD.FTZ R89, R143, -R88 ;  /* 0x800000588f597221 */ /* 0x000fe20000010000 */
[----:B------:R-:W-:Y:S01]  /*2820*/  FMUL.FTZ R85, R85, UR15 ;  /* 0x0000000f55557c20 */ /* 0x000fe20008410000 */
[----:B------:R-:W-:Y:S01]  /*2830*/  FSEL R181, R86, RZ, P6 ;  /* 0x000000ff56b57208 */ /* 0x000fe20003000000 */
[----:B------:R-:W-:Y:S01]  /*2840*/  FADD.FTZ R187, R145, -R92 ;  /* 0x8000005c91bb7221 */ /* 0x000fe20000010000 */
[----:B------:R-:W-:Y:S01]  /*2850*/  LOP3.LUT P6, RZ, R96, 0xff000000, RZ, 0xc0, !PT ;  /* 0xff00000060ff7812 */ /* 0x000fe200078cc0ff */
[----:B------:R-:W-:Y:S01]  /*2860*/  FMUL.FTZ R92, R130, R89 ;  /* 0x00000059825c7220 */ /* 0x000fe20000410000 */
[----:B------:R-:W-:-:S02]  /*2870*/  FADD.FTZ R91, R144, -R91 ;  /* 0x8000005b905b7221 */ /* 0x000fc40000010000 */
[----:B------:R-:W-:Y:S01]  /*2880*/  FSEL R184, R84, RZ, P6 ;  /* 0x000000ff54b87208 */ /* 0x000fe20003000000 */
[----:B------:R-:W-:Y:S01]  /*2890*/  @P1 FADD.FTZ R92, R73, R92 ;  /* 0x0000005c495c1221 */ /* 0x000fe20000010000 */
[----:B------:R-:W-:Y:S01]  /*28a0*/  LOP3.LUT P6, RZ, R97, 0xff, RZ, 0xc0, !PT ;  /* 0x000000ff61ff7812 */ /* 0x000fe200078cc0ff */
[C---:B------:R-:W-:Y:S01]  /*28b0*/  FMUL.FTZ R93, R130.reuse, R91 ;  /* 0x0000005b825d7220 */ /* 0x040fe20000410000 */
[----:B------:R-:W-:Y:S02]  /*28c0*/  FMUL.FTZ R130, R130, R187 ;  /* 0x000000bb82827220 */ /* 0x000fe40000410000 */
[----:B------:R-:W-:Y:S01]  /*28d0*/  FSEL R185, R85, RZ, P6 ;  /* 0x000000ff55b97208 */ /* 0x000fe20003000000 */
[----:B------:R-:W-:Y:S01]  /*28e0*/  @P1 FADD.FTZ R93, R74, R93 ;  /* 0x0000005d4a5d1221 */ /* 0x000fe20000010000 */
[----:B------:R-:W-:Y:S01]  /*28f0*/  ISETP.NE.U32.AND P6, PT, RZ, UR16, PT ;  /* 0x00000010ff007c0c */ /* 0x000fe2000bfc5070 */
[----:B------:R-:W0:Y:S01]  /*2900*/  LDC.64 R84, c[0x0][0x2f8] ;  /* 0x0000be00ff547b82 */ /* 0x000e220000000a00 */
[----:B------:R-:W-:Y:S01]  /*2910*/  @P1 FADD.FTZ R130, R75, R130 ;  /* 0x000000824b821221 */ /* 0x000fe20000010000 */
[----:B------:R-:W-:-:S02]  /*2920*/  LOP3.LUT P1, RZ, R97, 0xff00, RZ, 0xc0, !PT ;  /* 0x0000ff0061ff7812 */ /* 0x000fc4000782c0ff */
[----:B------:R-:W-:-:S04]  /*2930*/  ISETP.NE.AND.EX P6, PT, RZ, UR17, PT, P6 ;  /* 0x00000011ff007c0c */ /* 0x000fc8000bfc5360 */
[----:B------:R-:W-:Y:S02]  /*2940*/  SEL R76, R95, R76, P6 ;  /* 0x0000004c5f4c7207 */ /* 0x000fe40003000000 */
[----:B------:R-:W-:Y:S02]  /*2950*/  SEL R77, R180, R77, P6 ;  /* 0x0000004db44d7207 */ /* 0x000fe40003000000 */
[----:B------:R-:W-:Y:S02]  /*2960*/  SEL R78, R179, R78, P6 ;  /* 0x0000004eb34e7207 */ /* 0x000fe40003000000 */
[----:B------:R-:W-:Y:S02]  /*2970*/  SEL R79, R182, R79, P6 ;  /* 0x0000004fb64f7207 */ /* 0x000fe40003000000 */
[----:B------:R-:W-:Y:S01]  /*2980*/  SEL R80, R183, R80, P6 ;  /* 0x00000050b7507207 */ /* 0x000fe20003000000 */
[----:B------:R-:W1:Y:S01]  /*2990*/  @P6 LDC.64 R86, c[0x0][0x308] ;  /* 0x0000c200ff566b82 */ /* 0x000e620000000a00 */
[----:B------:R-:W-:-:S02]  /*29a0*/  SEL R81, R92, R81, P6 ;  /* 0x000000515c517207 */ /* 0x000fc40003000000 */
[----:B------:R-:W-:Y:S02]  /*29b0*/  SEL R82, R93, R82, P6 ;  /* 0x000000525d527207 */ /* 0x000fe40003000000 */
[----:B------:R-:W-:Y:S01]  /*29c0*/  SEL R83, R130, R83, P6 ;  /* 0x0000005382537207 */ /* 0x000fe20003000000 */
[----:B0-----:R-:W-:-:S04]  /*29d0*/  IMAD.WIDE.U32 R90, R129, 0x10, R84 ;  /* 0x00000010815a7825 */ /* 0x001fc800078e0054 */
[-C--:B------:R-:W-:Y:S01]  /*29e0*/  FMUL.FTZ R84, R92, R128.reuse ;  /* 0x000000805c547220 */ /* 0x080fe20000410000 */
[-C--:B------:R-:W-:Y:S01]  /*29f0*/  FMUL.FTZ R85, R93, R128.reuse ;  /* 0x000000805d557220 */ /* 0x080fe20000410000 */
[----:B------:R-:W-:Y:S02]  /*2a00*/  FMUL.FTZ R128, R130, R128 ;  /* 0x0000008082807220 */ /* 0x000fe40000410000 */
[----:B------:R-:W-:Y:S01]  /*2a10*/  FMUL.FTZ R84, R84, UR15 ;  /* 0x0000000f54547c20 */ /* 0x000fe20008410000 */
[----:B------:R-:W-:Y:S01]  /*2a20*/  FMUL.FTZ R85, R85, UR15 ;  /* 0x0000000f55557c20 */ /* 0x000fe20008410000 */
[----:B------:R-:W-:Y:S01]  /*2a30*/  FMUL.FTZ R128, R128, UR15 ;  /* 0x0000000f80807c20 */ /* 0x000fe20008410000 */
[----:B-1----:R-:W-:Y:S02]  /*2a40*/  @P6 IMAD.WIDE.U32 R88, R129, 0x20, R86 ;  /* 0x0000002081586825 */ /* 0x002fe400078e0056 */
[----:B------:R-:W-:Y:S02]  /*2a50*/  FSEL R86, R84, RZ, P1 ;  /* 0x000000ff54567208 */ /* 0x000fe40000800000 */
[----:B------:R-:W-:-:S02]  /*2a60*/  LOP3.LUT P1, RZ, R97, 0xff0000, RZ, 0xc0, !PT ;  /* 0x00ff000061ff7812 */ /* 0x000fc4000782c0ff */
[----:B------:R-:W-:Y:S01]  /*2a70*/  F2FP.BF16.F32.PACK_AB R84, R177, R94 ;  /* 0x0000005eb154723e */ /* 0x000fe200000010ff */
[----:B------:R3:W-:Y:S01]  /*2a80*/  @P6 STG.E.128 desc[UR4][R88.64], R76 ;  /* 0x0000004c58006986 */ /* 0x0007e2000c101d04 */
[----:B------:R-:W-:Y:S02]  /*2a90*/  FSEL R87, R85, RZ, P1 ;  /* 0x000000ff55577208 */ /* 0x000fe40000800000 */
[----:B------:R-:W-:Y:S01]  /*2aa0*/  LOP3.LUT P1, RZ, R97, 0xff000000, RZ, 0xc0, !PT ;  /* 0xff00000061ff7812 */ /* 0x000fe2000782c0ff */
[----:B------:R3:W-:Y:S01]  /*2ab0*/  @P6 STG.E.128 desc[UR4][R88.64+0x10], R80 ;  /* 0x0000105058006986 */ /* 0x0007e2000c101d04 */
[----:B------:R-:W-:Y:S02]  /*2ac0*/  F2FP.BF16.F32.PACK_AB R85, R184, R181 ;  /* 0x000000b5b855723e */ /* 0x000fe400000010ff */
[----:B------:R-:W-:Y:S02]  /*2ad0*/  FSEL R128, R128, RZ, P1 ;  /* 0x000000ff80807208 */ /* 0x000fe40000800000 */
[----:B------:R-:W-:-:S02]  /*2ae0*/  F2FP.BF16.F32.PACK_AB R86, R86, R185 ;  /* 0x000000b95656723e */ /* 0x000fc400000010ff */
[----:B------:R-:W-:-:S05]  /*2af0*/  F2FP.BF16.F32.PACK_AB R87, R128, R87 ;  /* 0x000000578057723e */ /* 0x000fca00000010ff */
[----:B------:R3:W-:Y:S02]  /*2b00*/  STG.E.128 desc[UR4][R90.64], R84 ;  /* 0x000000545a007986 */ /* 0x0007e4000c101d04 */
.L_x_4200:
[----:B------:R-:W-:Y:S05]  /*2b10*/  BSYNC B1 ;  /* 0x0000000000017941 */ /* 0x000fea0003800000 */
.L_x_4199:
[----:B-123--:R-:W1:Y:S02]  /*2b20*/  LDC.64 R84, c[0x0][0x210] ;  /* 0x00008400ff547b82 */ /* 0x00ee640000000a00 */
[----:B-1----:R-:W-:-:S04]  /*2b30*/  LEA R116, R84, R116, 0x2 ;  /* 0x0000007454747211 */ /* 0x002fc800078e10ff */
[----:B------:R-:W-:-:S13]  /*2b40*/  ISETP.GE.AND P1, PT, R116, R85, PT ;  /* 0x000000557400720c */ /* 0x000fda0003f26270 */
[----:B------:R-:W-:Y:S05]  /*2b50*/  @!P1 BRA `(.L_x_4201) ;  /* 0xffffffd800cc9947 */ /* 0x000fea000383ffff */
.L_x_4187:
[----:B------:R-:W-:Y:S05]  /*2b60*/  BSYNC B0 ;  /* 0x0000000000007941 */ /* 0x000fea0003800000 */
.L_x_4186:
        /* <DEDUP_REMOVED lines=196> */
.L_x_4194:
        /* <DEDUP_REMOVED lines=8> */
.L_x_4203:
[----:B------:R-:W-:Y:S05]  /*3830*/  BSYNC B1 ;  /* 0x0000000000017941 */ /* 0x000fea0003800000 */
.L_x_4202:
        /* <DEDUP_REMOVED lines=8> */
.L_x_4204:
[----:B------:R-:W-:Y:S01]  /*38c0*/  FADD.FTZ R84, R84, R181 ;  /* 0x000000b554547221 */ /* 0x000fe20000010000 */
[----:B------:R-:W-:-:S04]  /*38d0*/  HFMA2.MMA R94, -RZ, RZ, 0, 1.1920928955078125e-07 ;  /* 0x00000002ff5e7435 */ /* 0x000fc800000001ff */
[----:B------:R-:W-:Y:S02]  /*38e0*/  MOV R95, R84 ;  /* 0x00000054005f7202 */ /* 0x000fe40000000f00 */
[----:B------:R-:W-:-:S07]  /*38f0*/  MOV R85, R93 ;  /* 0x0000005d00557202 */ /* 0x000fce0000000f00 */
[----:B------:R-:W-:Y:S05]  /*3900*/  WARPSYNC.COLLECTIVE R92, `(.L_x_4205) ;  /* 0x000000005c087348 */ /* 0x000fea0003c00000 */
[----:B------:R0:W1:Y:S02]  /*3910*/  SHFL.BFLY P1, R93, R95, R94, R177 ;  /* 0x0c00005e5f5d7389 */ /* 0x00006400000200b1 */
[----:B01----:R-:W-:Y:S01]  /*3920*/  ENDCOLLECTIVE ;  /* 0x000000000000791b */ /* 0x003fe20003800000 */
.L_x_4205:
[----:B------:R-:W-:-:S05]  /*3930*/  FADD.FTZ R85, R85, R180 ;  /* 0x000000b455557221 */ /* 0x000fca0000010000 */
[----:B------:R-:W-:Y:S02]  /*3940*/  MOV R95, R85 ;  /* 0x00000055005f7202 */ /* 0x000fe40000000f00 */
[----:B------:R-:W-:-:S07]  /*3950*/  MOV R87, R93 ;  /* 0x0000005d00577202 */ /* 0x000fce0000000f00 */
[----:B------:R-:W-:Y:S05]  /*3960*/  WARPSYNC.COLLECTIVE R92, `(.L_x_4206) ;  /* 0x000000005c087348 */ /* 0x000fea0003c00000 */
[----:B------:R0:W1:Y:S02]  /*3970*/  SHFL.BFLY P1, R93, R95, R94, R177 ;  /* 0x0c00005e5f5d7389 */ /* 0x00006400000200b1 */
[----:B01----:R-:W-:Y:S01]  /*3980*/  ENDCOLLECTIVE ;  /* 0x000000000000791b */ /* 0x003fe20003800000 */
.L_x_4206:
[----:B------:R-:W-:Y:S01]  /*3990*/  FADD.FTZ R87, R84, R87 ;  /* 0x0000005754577221 */ /* 0x000fe20000010000 */
[----:B------:R-:W-:-:S04]  /*39a0*/  HFMA2.MMA R94, -RZ, RZ, 0, 2.384185791015625e-07 ;  /* 0x00000004ff5e7435 */ /* 0x000fc800000001ff */
[----:B------:R-:W-:Y:S02]  /*39b0*/  MOV R95, R87 ;  /* 0x00000057005f7202 */ /* 0x000fe40000000f00 */
[----:B------:R-:W-:-:S07]  /*39c0*/  MOV R86, R93 ;  /* 0x0000005d00567202 */ /* 0x000fce0000000f00 */
[----:B------:R-:W-:Y:S05]  /*39d0*/  WARPSYNC.COLLECTIVE R92, `(.L_x_4207) ;  /* 0x000000005c087348 */ /* 0x000fea0003c00000 */
[----:B------:R0:W1:Y:S02]  /*39e0*/  SHFL.BFLY P1, R93, R95, R94, R177 ;  /* 0x0c00005e5f5d7389 */ /* 0x00006400000200b1 */
[----:B01----:R-:W-:Y:S01]  /*39f0*/  ENDCOLLECTIVE ;  /* 0x000000000000791b */ /* 0x003fe20003800000 */
.L_x_4207:
[----:B------:R-:W-:-:S05]  /*3a00*/  FADD.FTZ R86, R85, R86 ;  /* 0x0000005655567221 */ /* 0x000fca0000010000 */
[----:B------:R-:W-:Y:S02]  /*3a10*/  MOV R95, R86 ;  /* 0x00000056005f7202 */ /* 0x000fe40000000f00 */
[----:B------:R-:W-:-:S07]  /*3a20*/  MOV R88, R93 ;  /* 0x0000005d00587202 */ /* 0x000fce0000000f00 */
[----:B------:R-:W-:Y:S05]  /*3a30*/  WARPSYNC.COLLECTIVE R92, `(.L_x_4208) ;  /* 0x000000005c087348 */ /* 0x000fea0003c00000 */
[----:B------:R0:W1:Y:S02]  /*3a40*/  SHFL.BFLY P1, R93, R95, R94, R177 ;  /* 0x0c00005e5f5d7389 */ /* 0x00006400000200b1 */
[----:B01----:R-:W-:Y:S01]  /*3a50*/  ENDCOLLECTIVE ;  /* 0x000000000000791b */ /* 0x003fe20003800000 */
.L_x_4208:
[----:B------:R-:W-:Y:S01]  /*3a60*/  FADD.FTZ R88, R87, R88 ;  /* 0x0000005857587221 */ /* 0x000fe20000010000 */
[----:B------:R-:W-:-:S04]  /*3a70*/  HFMA2.MMA R94, -RZ, RZ, 0, 4.76837158203125e-07 ;  /* 0x00000008ff5e7435 */ /* 0x000fc800000001ff */
[----:B------:R-:W-:Y:S02]  /*3a80*/  MOV R95, R88 ;  /* 0x00000058005f7202 */ /* 0x000fe40000000f00 */
[----:B------:R-:W-:-:S07]  /*3a90*/  MOV R89, R93 ;  /* 0x0000005d00597202 */ /* 0x000fce0000000f00 */
[----:B------:R-:W-:Y:S05]  /*3aa0*/  WARPSYNC.COLLECTIVE R92, `(.L_x_4209) ;  /* 0x000000005c087348 */ /* 0x000fea0003c00000 */
[----:B------:R0:W1:Y:S02]  /*3ab0*/  SHFL.BFLY P1, R93, R95, R94, R177 ;  /* 0x0c00005e5f5d7389 */ /* 0x00006400000200b1 */
[----:B01----:R-:W-:Y:S01]  /*3ac0*/  ENDCOLLECTIVE ;  /* 0x000000000000791b */ /* 0x003fe20003800000 */
.L_x_4209:
[----:B------:R-:W-:-:S05]  /*3ad0*/  FADD.FTZ R89, R86, R89 ;  /* 0x0000005956597221 */ /* 0x000fca0000010000 */
[----:B------:R-:W-:Y:S02]  /*3ae0*/  MOV R95, R89 ;  /* 0x00000059005f7202 */ /* 0x000fe40000000f00 */
[----:B------:R-:W-:-:S07]  /*3af0*/  MOV R91, R93 ;  /* 0x0000005d005b7202 */ /* 0x000fce0000000f00 */
[----:B------:R-:W-:Y:S05]  /*3b00*/  WARPSYNC.COLLECTIVE R92, `(.L_x_4210) ;  /* 0x000000005c087348 */ /* 0x000fea0003c00000 */
[----:B------:R0:W1:Y:S02]  /*3b10*/  SHFL.BFLY P1, R93, R95, R94, R177 ;  /* 0x0c00005e5f5d7389 */ /* 0x00006400000200b1 */
[----:B01----:R-:W-:Y:S01]  /*3b20*/  ENDCOLLECTIVE ;  /* 0x000000000000791b */ /* 0x003fe20003800000 */
.L_x_4210:
[----:B------:R-:W-:Y:S01]  /*3b30*/  FADD.FTZ R91, R88, R91 ;  /* 0x0000005b585b7221 */ /* 0x000fe20000010000 */
[----:B------:R-:W-:-:S04]  /*3b40*/  HFMA2.MMA R94, -RZ, RZ, 0, 9.5367431640625e-07 ;  /* 0x00000010ff5e7435 */ /* 0x000fc800000001ff */
[----:B------:R-:W-:Y:S02]  /*3b50*/  MOV R95, R91 ;  /* 0x0000005b005f7202 */ /* 0x000fe40000000f00 */
[----:B------:R-:W-:-:S07]  /*3b60*/  MOV R90, R93 ;  /* 0x0000005d005a7202 */ /* 0x000fce0000000f00 */
[----:B------:R-:W-:Y:S05]  /*3b70*/  WARPSYNC.COLLECTIVE R92, `(.L_x_4211) ;  /* 0x000000005c087348 */ /* 0x000fea0003c00000 */
[----:B------:R0:W1:Y:S02]  /*3b80*/  SHFL.BFLY P1, R93, R95, R94, R177 ;  /* 0x0c00005e5f5d7389 */ /* 0x00006400000200b1 */
[----:B01----:R-:W-:Y:S01]  /*3b90*/  ENDCOLLECTIVE ;  /* 0x000000000000791b */ /* 0x003fe20003800000 */
.L_x_4211:
[----:B------:R-:W-:-:S05]  /*3ba0*/  FADD.FTZ R90, R89, R90 ;  /* 0x0000005a595a7221 */ /* 0x000fca0000010000 */
[----:B------:R-:W-:Y:S02]  /*3bb0*/  MOV R95, R90 ;  /* 0x0000005a005f7202 */ /* 0x000fe40000000f00 */
[----:B------:R-:W-:-:S07]  /*3bc0*/  MOV R84, R93 ;  /* 0x0000005d00547202 */ /* 0x000fce0000000f00 */
[----:B------:R-:W-:Y:S05]  /*3bd0*/  WARPSYNC.COLLECTIVE R92, `(.L_x_4212) ;  /* 0x000000005c087348 */ /* 0x000fea0003c00000 */
[----:B------:R0:W1:Y:S02]  /*3be0*/  SHFL.BFLY P1, R93, R95, R94, R177 ;  /* 0x0c00005e5f5d7389 */ /* 0x00006400000200b1 */
[----:B01----:R-:W-:Y:S01]  /*3bf0*/  ENDCOLLECTIVE ;  /* 0x000000000000791b */ /* 0x003fe20003800000 */
.L_x_4212:
[----:B------:R-:W-:Y:S01]  /*3c00*/  MOV R85, R93 ;  /* 0x0000005d00557202 */ /* 0x000fe20000000f00 */
[----:B------:R-:W-:Y:S06]  /*3c10*/  BRA `(.L_x_4213) ;  /* 0xffffffdc00607947 */ /* 0x000fec000383ffff */
.L_x_4214:
        /* <DEDUP_REMOVED lines=14> */
.L_x_11724:


//--------------------- .text._ZN10layer_norm13ln_bwd_kernelINS_13Kernel_traitsI13__nv_bfloat16S2_fS2_fjLj768ELj1ELj4ELj1ELj16ENS_18Kernel_traits_baseILj768ES2_S2_fS2_fjLj128EEEEELb1ELb0ELb0ELb1EEEvNS_9BwdParamsE --------------------------
	.section	.text._ZN10layer_norm13ln_bwd_kernelINS_13Kernel_traitsI13__nv_bfloat16S2_fS2_fjLj768ELj1ELj4ELj1ELj16ENS_18Kernel_traits_baseILj768ES2_S2_fS2_fjLj128EEEEELb1ELb0ELb0ELb1EEEvNS_9BwdParamsE,"ax",@progbits
	.align	128
        .global         _ZN10layer_norm13ln_bwd_kernelINS_13Kernel_traitsI13__nv_bfloat16S2_fS2_fjLj768ELj1ELj4ELj1ELj16ENS_18Kernel_traits_baseILj768ES2_S2_fS2_fjLj128EEEEELb1ELb0ELb0ELb1EEEvNS_9BwdParamsE
        .type           _ZN10layer_norm13ln_bwd_kernelINS_13Kernel_traitsI13__nv_bfloat16S2_fS2_fjLj768ELj1ELj4ELj1ELj16ENS_18Kernel_traits_baseILj768ES2_S2_fS2_fjLj128EEEEELb1ELb0ELb0ELb1EEEvNS_9BwdParamsE,@function
        .size           _ZN10layer_norm13ln_bwd_kernelINS_13Kernel_traitsI13__nv_bfloat16S2_fS2_fjLj768ELj1ELj4ELj1ELj16ENS_18Kernel_traits_baseILj768ES2_S2_fS2_fjLj128EEEEELb1ELb0ELb0ELb1EEEvNS_9BwdParamsE,(.L_x_11725 - _ZN10layer_norm13ln_bwd_kernelINS_13Kernel_traitsI13__nv_bfloat16S2_fS2_fjLj768ELj1ELj4ELj1ELj16ENS_18Kernel_traits_baseILj768ES2_S2_fS2_fjLj128EEEEELb1ELb0ELb0ELb1EEEvNS_9BwdParamsE)
        .other          _ZN10layer_norm13ln_bwd_kernelINS_13Kernel_traitsI13__nv_bfloat16S2_fS2_fjLj768ELj1ELj4ELj1ELj16ENS_18Kernel_traits_baseILj768ES2_S2_fS2_fjLj128EEEEELb1ELb0ELb0ELb1EEEvNS_9BwdParamsE,@"STO_CUDA_ENTRY STV_DEFAULT"
_ZN10layer_norm13ln_bwd_kernelINS_13Kernel_traitsI13__nv_bfloat16S2_fS2_fjLj768ELj1ELj4ELj1ELj16ENS_18Kernel_traits_baseILj768ES2_S2_fS2_fjLj128EEEEELb1ELb0ELb0ELb1EEEvNS_9BwdParamsE:
.text._ZN10layer_norm13ln_bwd_kernelINS_13Kernel_traitsI13__nv_bfloat16S2_fS2_fjLj768ELj1ELj4ELj1ELj16ENS_18Kernel_traits_baseILj768ES2_S2_fS2_fjLj128EEEEELb1ELb0ELb0ELb1EEEvNS_9BwdParamsE:
        /* <DEDUP_REMOVED lines=39> */
.L_x_4216:
        /* <DEDUP_REMOVED lines=16> */
[----:B------:R-:W-:Y:S02]  /*0370*/  MOV R149, RZ ;  /* 0x000000ff00957202 */ /* 0x000fe40000000f00 */
        /* <DEDUP_REMOVED lines=58> */
.L_x_4220:
[----:B0-----:R-:W0:Y:S01]  /*0720*/  LDC.64 R2, c[0x0][0x250] ;  /* 0x00009400ff027b82 */ /* 0x001e220000000a00 */
[----:B------:R-:W-:Y:S01]  /*0730*/  IMAD R0, R148, UR8, RZ ;  /* 0x0000000894007c24 */ /* 0x000fe2000f8e02ff */
[----:B--2---:R-:W-:-:S04]  /*0740*/  SHF.R.S32.HI R36, RZ, 0x1f, R148 ;  /* 0x0000001fff247819 */ /* 0x004fc80000011494 */
        /* <DEDUP_REMOVED lines=9> */
[C---:B-1----:R-:W-:Y:S01]  /*07e0*/  @P0 LEA R56, P1, R148.reuse, R56, 0x1 ;  /* 0x0000003894380211 */ /* 0x042fe200078208ff */
[----:B------:R-:W4:Y:S01]  /*07f0*/  LDG.E R164, desc[UR4][R2.64] ;  /* 0x0000000402a47981 */ /* 0x000f22000c1e1900 */
[C---:B------:R-:W-:Y:S02]  /*0800*/  IADD3 R154, R155.reuse, 0x20, RZ ;  /* 0x000000209b9a7810 */ /* 0x040fe40007ffe0ff */
[C---:B------:R-:W-:Y:S02]  /*0810*/  IADD3 R153, R155.reuse, 0x40, RZ ;  /* 0x000000409b997810 */ /* 0x040fe40007ffe0ff */
[----:B------:R-:W-:Y:S01]  /*0820*/  @P0 LEA.HI.X R57, R148, R57, R36, 0x1, P1 ;  /* 0x0000003994390211 */ /* 0x000fe200008f0c24 */
[C---:B--2---:R-:W-:Y:S01]  /*0830*/  IMAD.WIDE.U32 R68, R155.reuse, 0x20, R74 ;  /* 0x000000209b447825 */ /* 0x044fe200078e004a */
[----:B------:R-:W1:Y:S03]  /*0840*/  LDC.64 R162, c[0x0][0x240] ;  /* 0x00009000ffa27b82 */ /* 0x000e660000000a00 */
[--C-:B---3--:R-:W-:Y:S01]  /*0850*/  IMAD.WIDE.U32 R40, R155, 0x10, R64.reuse ;  /* 0x000000109b287825 */ /* 0x108fe200078e0040 */
[----:B------:R-:W2:Y:S04]  /*0860*/  LDG.E.128 R36, desc[UR4][R68.64] ;  /* 0x0000000444247981 */ /* 0x000ea8000c1e1d00 */
[----:B------:R-:W3:Y:S01]  /*0870*/  LDC.64 R76, c[0x0][0x2c8] ;  /* 0x0000b200ff4c7b82 */ /* 0x000ee20000000a00 */
[----:B------:R-:W-:Y:S01]  /*0880*/  IMAD.WIDE.U32 R52, R154, 0x10, R64 ;  /* 0x000000109a347825 */ /* 0x000fe200078e0040 */
[----:B------:R-:W2:Y:S03]  /*0890*/  LDG.E.128 R44, desc[UR4][R68.64+0x10] ;  /* 0x00001004442c7981 */ /* 0x000ea6000c1e1d00 */
[----:B0-----:R-:W-:Y:S01]  /*08a0*/  IMAD.WIDE R156, R148, 0x4, R156 ;  /* 0x00000004949c7825 */ /* 0x001fe200078e029c */
[----:B------:R-:W2:Y:S03]  /*08b0*/  LDG.E.128 R40, desc[UR4][R40.64] ;  /* 0x0000000428287981 */ /* 0x000ea6000c1e1d00 */
[C---:B------:R-:W-:Y:S01]  /*08c0*/  IMAD.WIDE.U32 R72, R154.reuse, 0x20, R74 ;  /* 0x000000209a487825 */ /* 0x040fe200078e004a */
[----:B------:R-:W2:Y:S03]  /*08d0*/  @P0 LDG.E.U16 R0, desc[UR4][R56.64] ;  /* 0x0000000438000981 */ /* 0x000ea6000c1e1500 */
[C---:B------:R-:W-:Y:S01]  /*08e0*/  IMAD.WIDE.U32 R64, R153.reuse, 0x10, R64 ;  /* 0x0000001099407825 */ /* 0x040fe200078e0040 */
[----:B------:R-:W2:Y:S03]  /*08f0*/  LDG.E R156, desc[UR4][R156.64] ;  /* 0x000000049c9c7981 */ /* 0x000ea6000c1e1900 */
[----:B------:R-:W-:Y:S01]  /*0900*/  IMAD.WIDE.U32 R74, R153, 0x20, R74 ;  /* 0x00000020994a7825 */ /* 0x000fe200078e004a */
[----:B------:R-:W2:Y:S04]  /*0910*/  LDG.E.128 R48, desc[UR4][R72.64] ;  /* 0x0000000448307981 */ /* 0x000ea8000c1e1d00 */
[----:B------:R-:W2:Y:S04]  /*0920*/  LDG.E.128 R64, desc[UR4][R64.64] ;  /* 0x0000000440407981 */ /* 0x000ea8000c1e1d00 */
[----:B------:R-:W2:Y:S04]  /*0930*/  LDG.E.128 R68, desc[UR4][R74.64+0x10] ;  /* 0x000010044a447981 */ /* 0x000ea8000c1e1d00 */
[----:B------:R-:W2:Y:S04]  /*0940*/  LDG.E.128 R52, desc[UR4][R52.64] ;  /* 0x0000000434347981 */ /* 0x000ea8000c1e1d00 */
[----:B------:R1:W2:Y:S04]  /*0950*/  LDG.E.128 R56, desc[UR4][R72.64+0x10] ;  /* 0x0000100448387981 */ /* 0x0002a8000c1e1d00 */
[----:B------:R0:W2:Y:S01]  /*0960*/  LDG.E.128 R60, desc[UR4][R74.64] ;  /* 0x000000044a3c7981 */ /* 0x0000a2000c1e1d00 */
[----:B-1----:R-:W-:-:S04]  /*0970*/  IMAD.WIDE.U32 R72, R154, 0x8, R162 ;  /* 0x000000089a487825 */ /* 0x002fc800078e00a2 */
[----:B0-----:R-:W-:Y:S02]  /*0980*/  IMAD.WIDE.U32 R74, R155, 0x8, R162 ;  /* 0x000000089b4a7825 */ /* 0x001fe400078e00a2 */
[----:B------:R-:W5:Y:S04]  /*0990*/  LDG.E.64 R72, desc[UR4][R72.64] ;  /* 0x0000000448487981 */ /* 0x000f68000c1e1b00 */
[----:B------:R-:W5:Y:S01]  /*09a0*/  LDG.E.64 R74, desc[UR4][R74.64] ;  /* 0x000000044a4a7981 */ /* 0x000f62000c1e1b00 */
[----:B---3--:R-:W-:-:S04]  /*09b0*/  ISETP.NE.U32.AND P1, PT, R76, RZ, PT ;  /* 0x000000ff4c00720c */ /* 0x008fc80003f25070 */
[----:B------:R-:W-:-:S13]  /*09c0*/  ISETP.NE.AND.EX P1, PT, R77, RZ, PT, P1 ;  /* 0x000000ff4d00720c */ /* 0x000fda0003f25310 */
[----:B------:R-:W0:Y:S08]  /*09d0*/  @P1 LDC.64 R158, c[0x0][0x2c8] ;  /* 0x0000b200ff9e1b82 */ /* 0x000e300000000a00 */
[----:B------:R-:W1:Y:S08]  /*09e0*/  @P1 LDC.64 R2, c[0x0][0x2c8] ;  /* 0x0000b200ff021b82 */ /* 0x000e700000000a00 */
[----:B------:R-:W3:Y:S01]  /*09f0*/  @P1 LDC.64 R160, c[0x0][0x2c8] ;  /* 0x0000b200ffa01b82 */ /* 0x000ee20000000a00 */
[----:B0-----:R-:W-:-:S05]  /*0a00*/  @P1 IMAD.WIDE.U32 R158, R154, 0x20, R158 ;  /* 0x000000209a9e1825 */ /* 0x001fca00078e009e */
[----:B------:R-:W5:Y:S04]  /*0a10*/  @P1 LDG.E.128 R12, desc[UR4][R158.64] ;  /* 0x000000049e0c1981 */ /* 0x000f68000c1e1d00 */
[----:B------:R2:W5:Y:S01]  /*0a20*/  @P1 LDG.E.128 R16, desc[UR4][R158.64+0x10] ;  /* 0x000010049e101981 */ /* 0x000562000c1e1d00 */
[----:B-1----:R-:W-:Y:S01]  /*0a30*/  @P1 IMAD.WIDE.U32 R2, R155, 0x20, R2 ;  /* 0x000000209b021825 */ /* 0x002fe200078e0002 */
[----:B------:R-:W-:-:S03]  /*0a40*/  MOV R152, 0x3f800000 ;  /* 0x3f80000000987802 */ /* 0x000fc60000000f00 */
[C---:B------:R-:W-:Y:S01]  /*0a50*/  IMAD.WIDE.U32 R162, R153.reuse, 0x8, R162 ;  /* 0x0000000899a27825 */ /* 0x040fe200078e00a2 */
[----:B------:R-:W5:Y:S03]  /*0a60*/  @P1 LDG.E.128 R4, desc[UR4][R2.64] ;  /* 0x0000000402041981 */ /* 0x000f66000c1e1d00 */
[----:B---3--:R-:W-:Y:S01]  /*0a70*/  @P1 IMAD.WIDE.U32 R160, R153, 0x20, R160 ;  /* 0x0000002099a01825 */ /* 0x008fe200078e00a0 */
[----:B------:R-:W5:Y:S04]  /*0a80*/  @P1 LDG.E.128 R8, desc[UR4][R2.64+0x10] ;  /* 0x0000100402081981 */ /* 0x000f68000c1e1d00 */
[----:B------:R-:W5:Y:S04]  /*0a90*/  @P1 LDG.E.128 R20, desc[UR4][R160.64] ;  /* 0x00000004a0141981 */ /* 0x000f68000c1e1d00 */
[----:B------:R0:W5:Y:S04]  /*0aa0*/  @P1 LDG.E.128 R24, desc[UR4][R160.64+0x10] ;  /* 0x00001004a0181981 */ /* 0x000168000c1e1d00 */
[----:B------:R1:W5:Y:S01]  /*0ab0*/  LDG.E.64 R2, desc[UR4][R162.64] ;  /* 0x00000004a2027981 */ /* 0x000362000c1e1b00 */
[----:B------:R-:W-:Y:S01]  /*0ac0*/  UMOV UR6, 0xffffffff ;  /* 0xffffffff00067882 */ /* 0x000fe20000000000 */
[----:B----4-:R-:W-:-:S05]  /*0ad0*/  FSEL R194, R164, RZ, !P4 ;  /* 0x000000ffa4c27208 */ /* 0x010fca0006000000 */
[C---:B--2---:R-:W-:Y:S01]  /*0ae0*/  FADD.FTZ R159, -R194.reuse, R38 ;  /* 0x00000026c29f7221 */ /* 0x044fe20000010100 */
[C---:B------:R-:W-:Y:S01]  /*0af0*/  FADD.FTZ R157, -R194.reuse, R36 ;  /* 0x00000024c29d7221 */ /* 0x040fe20000010100 */
[----:B------:R-:W-:Y:S01]  /*0b00*/  FADD.FTZ R171, -R194, R47 ;  /* 0x0000002fc2ab7221 */ /* 0x000fe20000010100 */
[C---:B------:R-:W-:Y:S02]  /*0b10*/  PRMT R38, R40.reuse, 0x7632, R38 ;  /* 0x0000763228267816 */ /* 0x040fe40000000026 */
[----:B------:R-:W-:Y:S02]  /*0b20*/  SHF.L.U32 R158, R40, 0x10, RZ ;  /* 0x00000010289e7819 */ /* 0x000fe400000006ff */
[----:B------:R-:W-:Y:S02]  /*0b30*/  @P0 SHF.L.U32 R152, R0, 0x10, RZ ;  /* 0x0000001000980819 */ /* 0x000fe400000006ff */
[C---:B------:R-:W-:Y:S02]  /*0b40*/  PRMT R164, R43.reuse, 0x7632, R164 ;  /* 0x000076322ba47816 */ /* 0x040fe400000000a4 */
[----:B------:R-:W-:Y:S01]  /*0b50*/  SHF.L.U32 R166, R43, 0x10, RZ ;  /* 0x000000102ba67819 */ /* 0x000fe200000006ff */
[----:B------:R-:W-:Y:S01]  /*0b60*/  FMUL.FTZ R0, R156, R157 ;  /* 0x0000009d9c007220 */ /* 0x000fe20000410000 */
[----:B------:R-:W-:Y:S01]  /*0b70*/  SHF.L.U32 R47, R38, 0x10, RZ ;  /* 0x00000010262f7819 */ /* 0x000fe200000006ff */
[-C--:B------:R-:W-:Y:S01]  /*0b80*/  FMUL.FTZ R43, R79, R158.reuse ;  /* 0x0000009e4f2b7220 */ /* 0x080fe20000410000 */
[C---:B------:R-:W-:Y:S01]  /*0b90*/  FADD.FTZ R37, -R194.reuse, R37 ;  /* 0x00000025c2257221 */ /* 0x040fe20000010100 */
[--C-:B------:R-:W-:Y:S01]  /*0ba0*/  FADD.FTZ R165, -R194, R39.reuse ;  /* 0x00000027c2a57221 */ /* 0x100fe20000010100 */
[C---:B------:R-:W-:Y:S01]  /*0bb0*/  PRMT R39, R41.reuse, 0x7632, R39 ;  /* 0x0000763229277816 */ /* 0x040fe20000000027 */
[----:B------:R-:W-:Y:S01]  /*0bc0*/  FADD.FTZ R111, R158, R111 ;  /* 0x0000006f9e6f7221 */ /* 0x000fe20000010000 */
[----:B0-----:R-:W-:Y:S01]  /*0bd0*/  SHF.L.U32 R160, R41, 0x10, RZ ;  /* 0x0000001029a07819 */ /* 0x001fe200000006ff */
[----:B------:R-:W-:Y:S01]  /*0be0*/  FFMA.FTZ R135, R0, R158, R135 ;  /* 0x0000009e00877223 */ /* 0x000fe20000010087 */
[----:B-1----:R-:W-:-:S02]  /*0bf0*/  PRMT R162, R67, 0x7632, R162 ;  /* 0x0000763243a27816 */ /* 0x002fc400000000a2 */
[----:B------:R-:W-:Y:S01]  /*0c00*/  SHF.L.U32 R36, R67, 0x10, RZ ;  /* 0x0000001043247819 */ /* 0x000fe200000006ff */
[----:B------:R-:W-:Y:S01]  /*0c10*/  FADD.FTZ R193, -R194, R68 ;  /* 0x00000044c2c17221 */ /* 0x000fe20000010100 */
[----:B------:R-:W-:Y:S01]  /*0c20*/  FMUL.FTZ R68, R136, R47 ;  /* 0x0000002f88447220 */ /* 0x000fe20000410000 */
[----:B------:R-:W-:Y:S01]  /*0c30*/  FADD.FTZ R67, RZ, R43 ;  /* 0x0000002bff437221 */ /* 0x000fe20000010000 */
[C---:B------:R-:W-:Y:S01]  /*0c40*/  PRMT R186, R65.reuse, 0x7632, R186 ;  /* 0x0000763241ba7816 */ /* 0x040fe200000000ba */
[----:B------:R-:W-:Y:S01]  /*0c50*/  FMUL.FTZ R37, R156, R37 ;  /* 0x000000259c257220 */ /* 0x000fe20000410000 */
[----:B------:R-:W-:Y:S01]  /*0c60*/  SHF.L.U32 R188, R65, 0x10, RZ ;  /* 0x0000001041bc7819 */ /* 0x000fe200000006ff */
[----:B------:R-:W-:Y:S01]  /*0c70*/  FFMA.FTZ R158, R0, R43, RZ ;  /* 0x0000002b009e7223 */ /* 0x000fe200000100ff */
[C---:B------:R-:W-:Y:S01]  /*0c80*/  FADD.FTZ R161, -R194.reuse, R44 ;  /* 0x0000002cc2a17221 */ /* 0x040fe20000010100 */
[----:B------:R-:W-:Y:S01]  /*0c90*/  SHF.L.U32 R65, R39, 0x10, RZ ;  /* 0x0000001027417819 */ /* 0x000fe200000006ff */
[----:B------:R-:W-:Y:S01]  /*0ca0*/  FADD.FTZ R169, -R194, R46 ;  /* 0x0000002ec2a97221 */ /* 0x000fe20000010100 */
[C---:B------:R-:W-:Y:S01]  /*0cb0*/  FMUL.FTZ R41, R156.reuse, R159 ;  /* 0x0000009f9c297220 */ /* 0x040fe20000410000 */
[----:B------:R-:W-:Y:S01]  /*0cc0*/  FMUL.FTZ R40, R156, R165 ;  /* 0x000000a59c287220 */ /* 0x000fe20000410000 */
[----:B------:R-:W-:Y:S01]  /*0cd0*/  PRMT R163, R42, 0x7632, R163 ;  /* 0x000076322aa37816 */ /* 0x000fe200000000a3 */
[----:B------:R-:W-:Y:S01]  /*0ce0*/  FMUL.FTZ R46, R80, R160 ;  /* 0x000000a0502e7220 */ /* 0x000fe20000410000 */
[----:B------:R-:W-:Y:S01]  /*0cf0*/  FADD.FTZ R67, R67, R68 ;  /* 0x0000004443437221 */ /* 0x000fe20000010000 */
[----:B------:R-:W-:Y:S01]  /*0d00*/  SHF.L.U32 R42, R42, 0x10, RZ ;  /* 0x000000102a2a7819 */ /* 0x000fe200000006ff */
[----:B------:R-:W-:Y:S01]  /*0d10*/  FADD.FTZ R175, -R194, R49 ;  /* 0x00000031c2af7221 */ /* 0x000fe20000010100 */
[----:B------:R-:W-:Y:S01]  /*0d20*/  FFMA.FTZ R158, R37, R68, R158 ;  /* 0x00000044259e7223 */ /* 0x000fe2000001009e */
[----:B------:R-:W-:Y:S01]  /*0d30*/  FMUL.FTZ R49, R156, R161 ;  /* 0x000000a19c317220 */ /* 0x000fe20000410000 */
[----:B------:R-:W-:Y:S01]  /*0d40*/  FADD.FTZ R109, R160, R109 ;  /* 0x0000006da06d7221 */ /* 0x000fe20000010000 */
[----:B------:R-:W-:Y:S01]  /*0d50*/  FFMA.FTZ R132, R41, R160, R132 ;  /* 0x000000a029847223 */ /* 0x000fe20000010084 */
[-C--:B------:R-:W-:Y:S01]  /*0d60*/  FFMA.FTZ R133, R40, R65.reuse, R133 ;  /* 0x0000004128857223 */ /* 0x080fe20000010085 */
[----:B------:R-:W-:Y:S01]  /*0d70*/  FADD.FTZ R110, R65, R110 ;  /* 0x0000006e416e7221 */ /* 0x000fe20000010000 */
[----:B------:R-:W-:Y:S01]  /*0d80*/  FMUL.FTZ R65, R137, R65 ;  /* 0x0000004189417220 */ /* 0x000fe20000410000 */
[----:B------:R-:W-:Y:S01]  /*0d90*/  FADD.FTZ R160, R67, R46 ;  /* 0x0000002e43a07221 */ /* 0x000fe20000010000 */
[----:B------:R-:W-:Y:S01]  /*0da0*/  FADD.FTZ R177, -R194, R50 ;  /* 0x00000032c2b17221 */ /* 0x000fe20000010100 */
[----:B------:R-:W-:Y:S01]  /*0db0*/  FFMA.FTZ R67, R41, R46, R158 ;  /* 0x0000002e29437223 */ /* 0x000fe2000001009e */
[----:B------:R-:W-:Y:S01]  /*0dc0*/  FADD.FTZ R107, R42, R107 ;  /* 0x0000006b2a6b7221 */ /* 0x000fe20000010000 */
[-C--:B------:R-:W-:Y:S01]  /*0dd0*/  FFMA.FTZ R130, R49, R42.reuse, R130 ;  /* 0x0000002a31827223 */ /* 0x080fe20000010082 */
[----:B------:R-:W-:Y:S01]  /*0de0*/  FMUL.FTZ R50, R81, R42 ;  /* 0x0000002a51327220 */ /* 0x000fe20000410000 */
[----:B------:R-:W-:Y:S01]  /*0df0*/  SHF.L.U32 R164, R164, 0x10, RZ ;  /* 0x00000010a4a47819 */ /* 0x000fe200000006ff */
[----:B------:R-:W-:Y:S01]  /*0e00*/  FMUL.FTZ R42, R156, R171 ;  /* 0x000000ab9c2a7220 */ /* 0x000fe20000410000 */
[----:B------:R-:W-:Y:S01]  /*0e10*/  SHF.L.U32 R163, R163, 0x10, RZ ;  /* 0x00000010a3a37819 */ /* 0x000fe200000006ff */
[----:B------:R-:W-:Y:S01]  /*0e20*/  FADD.FTZ R157, R160, R65 ;  /* 0x00000041a09d7221 */ /* 0x000fe20000010000 */
[----:B------:R-:W-:Y:S01]  /*0e30*/  FADD.FTZ R167, -R194, R45 ;  /* 0x0000002dc2a77221 */ /* 0x000fe20000010100 */
[----:B------:R-:W-:Y:S01]  /*0e40*/  FFMA.FTZ R160, R40, R65, R67 ;  /* 0x0000004128a07223 */ /* 0x000fe20000010043 */
[C---:B------:R-:W-:Y:S01]  /*0e50*/  PRMT R170, R53.reuse, 0x7632, R170 ;  /* 0x0000763235aa7816 */ /* 0x040fe200000000aa */
[----:B------:R-:W-:Y:S01]  /*0e60*/  FADD.FTZ R179, -R194, R51 ;  /* 0x00000033c2b37221 */ /* 0x000fe20000010100 */
[----:B------:R-:W-:Y:S01]  /*0e70*/  SHF.L.U32 R172, R53, 0x10, RZ ;  /* 0x0000001035ac7819 */ /* 0x000fe200000006ff */
[----:B------:R-:W-:Y:S01]  /*0e80*/  FADD.FTZ R106, R164, R106 ;  /* 0x0000006aa46a7221 */ /* 0x000fe20000010000 */
[-C--:B------:R-:W-:Y:S01]  /*0e90*/  FFMA.FTZ R129, R42, R164.reuse, R129 ;  /* 0x000000a42a817223 */ /* 0x080fe20000010081 */
[----:B------:R-:W-:Y:S01]  /*0ea0*/  FMUL.FTZ R53, R139, R164 ;  /* 0x000000a48b357220 */ /* 0x000fe20000410000 */
[----:B------:R-:W-:Y:S01]  /*0eb0*/  FMUL.FTZ R51, R138, R163 ;  /* 0x000000a38a337220 */ /* 0x000fe20000410000 */
[----:B------:R-:W-:Y:S01]  /*0ec0*/  FADD.FTZ R164, R157, R50 ;  /* 0x000000329da47221 */ /* 0x000fe20000010000 */
[----:B------:R-:W-:Y:S01]  /*0ed0*/  FMUL.FTZ R44, R156, R167 ;  /* 0x000000a79c2c7220 */ /* 0x000fe20000410000 */
[----:B------:R-:W-:Y:S01]  /*0ee0*/  FFMA.FTZ R157, R49, R50, R160 ;  /* 0x00000032319d7223 */ /* 0x000fe200000100a0 */
[----:B------:R-:W-:Y:S01]  /*0ef0*/  FMUL.FTZ R38, R82, R166 ;  /* 0x000000a652267220 */ /* 0x000fe20000410000 */
[----:B------:R-:W-:Y:S01]  /*0f00*/  FADD.FTZ R159, R164, R51 ;  /* 0x00000033a49f7221 */ /* 0x000fe20000010000 */
[--C-:B------:R-:W-:Y:S01]  /*0f10*/  FADD.FTZ R173, -R194, R48.reuse ;  /* 0x00000030c2ad7221 */ /* 0x100fe20000010100 */
[----:B------:R-:W-:Y:S01]  /*0f20*/  FMUL.FTZ R39, R156, R169 ;  /* 0x000000a99c277220 */ /* 0x000fe20000410000 */
[----:B------:R-:W-:Y:S01]  /*0f30*/  FFMA.FTZ R160, R44, R51, R157 ;  /* 0x000000332ca07223 */ /* 0x000fe2000001009d */
[C---:B------:R-:W-:Y:S01]  /*0f40*/  PRMT R48, R52.reuse, 0x7632, R48 ;  /* 0x0000763234307816 */ /* 0x040fe20000000030 */
[----:B------:R-:W-:Y:S01]  /*0f50*/  FADD.FTZ R164, R159, R38 ;  /* 0x000000269fa47221 */ /* 0x000fe20000010000 */
[----:B------:R-:W-:Y:S01]  /*0f60*/  SHF.L.U32 R168, R52, 0x10, RZ ;  /* 0x0000001034a87819 */ /* 0x000fe200000006ff */
[C---:B------:R-:W-:Y:S01]  /*0f70*/  FFMA.FTZ R157, R39.reuse, R38, R160 ;  /* 0x00000026279d7223 */ /* 0x040fe200000100a0 */
[----:B------:R-:W-:Y:S01]  /*0f80*/  SHF.L.U32 R161, R48, 0x10, RZ ;  /* 0x0000001030a17819 */ /* 0x000fe200000006ff */
[----:B------:R-:W-:Y:S01]  /*0f90*/  FMUL.FTZ R52, R156, R175 ;  /* 0x000000af9c347220 */ /* 0x000fe20000410000 */
[----:B------:R-:W-:Y:S01]  /*0fa0*/  PRMT R182, R64, 0x7632, R182 ;  /* 0x0000763240b67816 */ /* 0x000fe200000000b6 */
[----:B------:R-:W-:Y:S01]  /*0fb0*/  FADD.FTZ R105, R166, R105 ;  /* 0x00000069a6697221 */ /* 0x000fe20000010000 */
[----:B------:R-:W-:Y:S01]  /*0fc0*/  SHF.L.U32 R184, R64, 0x10, RZ ;  /* 0x0000001040b87819 */ /* 0x000fe200000006ff */
[----:B------:R-:W-:Y:S01]  /*0fd0*/  FFMA.FTZ R128, R39, R166, R128 ;  /* 0x000000a627807223 */ /* 0x000fe20000010080 */
[----:B------:R-:W-:Y:S01]  /*0fe0*/  PRMT R178, R55, 0x7632, R178 ;  /* 0x0000763237b27816 */ /* 0x000fe200000000b2 */
        /* <DEDUP_REMOVED lines=11> */
[----:B------:R-:W-:Y:S01]  /*10a0*/  SHF.L.U32 R176, R54, 0x10, RZ ;  /* 0x0000001036b07819 */ /* 0x000fe200000006ff */
[----:B------:R-:W-:Y:S01]  /*10b0*/  FMUL.FTZ R54, R156, R179 ;  /* 0x000000b39c367220 */ /* 0x000fe20000410000 */
[----:B------:R-:W-:Y:S01]  /*10c0*/  SHF.L.U32 R170, R170, 0x10, RZ ;  /* 0x00000010aaaa7819 */ /* 0x000fe200000006ff */
[----:B------:R-:W-:Y:S01]  /*10d0*/  FADD.FTZ R183, -R194, R57 ;  /* 0x00000039c2b77221 */ /* 0x000fe20000010100 */
[----:B------:R-:W-:Y:S01]  /*10e0*/  PRMT R190, R66, 0x7632, R190 ;  /* 0x0000763242be7816 */ /* 0x000fe200000000be */
        /* <DEDUP_REMOVED lines=8> */
[-C--:B------:R-:W-:Y:S01]  /*1170*/  FFMA.FTZ R125, R54, R170.reuse, R125 ;  /* 0x000000aa367d7223 */ /* 0x080fe2000001007d */
[----:B------:R-:W-:Y:S01]  /*1180*/  FADD.FTZ R102, R170, R102 ;  /* 0x00000066aa667221 */ /* 0x000fe20000010000 */
[----:B------:R-:W-:Y:S01]  /*1190*/  FMUL.FTZ R163, R141, R170 ;  /* 0x000000aa8da37220 */ /* 0x000fe20000410000 */
[----:B------:R-:W-:Y:S01]  /*11a0*/  FFMA.FTZ R170, R160, R192, R115 ;  /* 0x000000c0a0aa7223 */ /* 0x000fe20000010073 */
[----:B------:R-:W-:Y:S01]  /*11b0*/  FADD.FTZ R166, R159, R66 ;  /* 0x000000429fa67221 */ /* 0x000fe20000010000 */
[C---:B------:R-:W-:Y:S01]  /*11c0*/  FADD.FTZ R181, -R194.reuse, R56 ;  /* 0x00000038c2b57221 */ /* 0x040fe20000010100 */
[----:B------:R-:W-:Y:S01]  /*11d0*/  FFMA.FTZ R115, R57, R66, R164 ;  /* 0x0000004239737223 */ /* 0x000fe200000100a4 */
[----:B------:R-:W-:Y:S01]  /*11e0*/  FADD.FTZ R45, -R194, R70 ;  /* 0x00000046c22d7221 */ /* 0x000fe20000010100 */
[----:B------:R-:W-:Y:S01]  /*11f0*/  SHF.L.U32 R167, R174, 0x10, RZ ;  /* 0x00000010aea77819 */ /* 0x000fe200000006ff */
[----:B------:R-:W-:Y:S01]  /*1200*/  FADD.FTZ R189, -R194, R61 ;  /* 0x0000003dc2bd7221 */ /* 0x000fe20000010100 */
[----:B------:R-:W-:Y:S01]  /*1210*/  FMUL.FTZ R70, R85, R176 ;  /* 0x000000b055467220 */ /* 0x000fe20000410000 */
[----:B------:R-:W-:Y:S01]  /*1220*/  FADD.FTZ R165, R166, R163 ;  /* 0x000000a3a6a57221 */ /* 0x000fe20000010000 */
[----:B------:R-:W-:Y:S01]  /*1230*/  FMUL.FTZ R61, R156, R181 ;  /* 0x000000b59c3d7220 */ /* 0x000fe20000410000 */
[----:B------:R-:W-:Y:S01]  /*1240*/  FFMA.FTZ R164, R54, R163, R115 ;  /* 0x000000a336a47223 */ /* 0x000fe20000010073 */
[----:B------:R-:W-:Y:S01]  /*1250*/  FADD.FTZ R185, -R194, R58 ;  /* 0x0000003ac2b97221 */ /* 0x000fe20000010100 */
[----:B------:R-:W-:Y:S01]  /*1260*/  FMUL.FTZ R58, R156, R183 ;  /* 0x000000b79c3a7220 */ /* 0x000fe20000410000 */
[-C--:B------:R-:W-:Y:S01]  /*1270*/  FMUL.FTZ R159, R142, R167.reuse ;  /* 0x000000a78e9f7220 */ /* 0x080fe20000410000 */
        /* <DEDUP_REMOVED lines=10> */
[----:B------:R-:W-:Y:S01]  /*1320*/  FADD.FTZ R59, -R194, R59 ;  /* 0x0000003bc23b7221 */ /* 0x000fe20000010100 */
[----:B------:R-:W-:Y:S01]  /*1330*/  FMUL.FTZ R47, R156, R185 ;  /* 0x000000b99c2f7220 */ /* 0x000fe20000410000 */
[----:B------:R-:W-:Y:S01]  /*1340*/  FFMA.FTZ R162, R58, R159, R115 ;  /* 0x0000009f3aa27223 */ /* 0x000fe20000010073 */
[----:B------:R-:W-:Y:S01]  /*1350*/  FMUL.FTZ R165, R143, R178 ;  /* 0x000000b28fa57220 */ /* 0x000fe20000410000 */
[----:B------:R-:W-:Y:S01]  /*1360*/  FADD.FTZ R164, R167, R48 ;  /* 0x00000030a7a47221 */ /* 0x000fe20000010000 */
[----:B------:R-:W-:Y:S01]  /*1370*/  FADD.FTZ R187, -R194, R60 ;  /* 0x0000003cc2bb7221 */ /* 0x000fe20000010100 */
[----:B------:R-:W-:Y:S01]  /*1380*/  FMUL.FTZ R56, R156, R59 ;  /* 0x0000003b9c387220 */ /* 0x000fe20000410000 */
[----:B------:R-:W-:Y:S01]  /*1390*/  FFMA.FTZ R115, R47, R48, R162 ;  /* 0x000000302f737223 */ /* 0x000fe200000100a2 */
[----:B------:R-:W-:Y:S01]  /*13a0*/  FADD.FTZ R101, R172, R101 ;  /* 0x00000065ac657221 */ /* 0x000fe20000010000 */
[----:B------:R-:W-:Y:S01]  /*13b0*/  FFMA.FTZ R124, R57, R172, R124 ;  /* 0x000000ac397c7223 */ /* 0x000fe2000001007c */
[----:B------:R-:W-:Y:S01]  /*13c0*/  SHF.L.U32 R169, R182, 0x10, RZ ;  /* 0x00000010b6a97819 */ /* 0x000fe200000006ff */
[----:B------:R-:W-:Y:S01]  /*13d0*/  FADD.FTZ R172, R36, R91 ;  /* 0x0000005b24ac7221 */ /* 0x000fe20000010000 */
[----:B------:R-:W-:Y:S01]  /*13e0*/  FMUL.FTZ R158, R87, R184 ;  /* 0x000000b8579e7220 */ /* 0x000fe20000410000 */
[----:B------:R-:W-:Y:S01]  /*13f0*/  FADD.FTZ R91, R164, R165 ;  /* 0x000000a5a45b7221 */ /* 0x000fe20000010000 */
[----:B------:R-:W-:Y:S01]  /*1400*/  FMUL.FTZ R59, R156, R187 ;  /* 0x000000bb9c3b7220 */ /* 0x000fe20000410000 */
[----:B------:R-:W-:Y:S01]  /*1410*/  FFMA.FTZ R162, R56, R165, R115 ;  /* 0x000000a538a27223 */ /* 0x000fe20000010073 */
[----:B------:R-:W-:Y:S01]  /*1420*/  FADD.FTZ R115, R169, R96 ;  /* 0x00000060a9737221 */ /* 0x000fe20000010000 */
[----:B------:R-:W-:Y:S01]  /*1430*/  FMUL.FTZ R167, R144, R169 ;  /* 0x000000a990a77220 */ /* 0x000fe20000410000 */
[----:B------:R-:W-:Y:S01]  /*1440*/  FADD.FTZ R96, R91, R158 ;  /* 0x0000009e5b607221 */ /* 0x000fe20000010000 */
[----:B------:R-:W-:Y:S01]  /*1450*/  FADD.FTZ R191, -R194, R62 ;  /* 0x0000003ec2bf7221 */ /* 0x000fe20000010100 */
[----:B------:R-:W-:Y:S01]  /*1460*/  FMUL.FTZ R60, R156, R189 ;  /* 0x000000bd9c3c7220 */ /* 0x000fe20000410000 */
[----:B------:R-:W-:Y:S01]  /*1470*/  FFMA.FTZ R91, R59, R158, R162 ;  /* 0x0000009e3b5b7223 */ /* 0x000fe200000100a2 */
[----:B------:R-:W-:Y:S01]  /*1480*/  SHF.L.U32 R186, R186, 0x10, RZ ;  /* 0x00000010baba7819 */ /* 0x000fe200000006ff */
        /* <DEDUP_REMOVED lines=13> */
[----:B------:R-:W-:Y:S01]  /*1560*/  FFMA.FTZ R119, R60, R169, R119 ;  /* 0x000000a93c777223 */ /* 0x000fe20000010077 */
[----:B------:R-:W-:Y:S01]  /*1570*/  FADD.FTZ R169, R171, R94 ;  /* 0x0000005eaba97221 */ /* 0x000fe20000010000 */
[----:B------:R-:W-:Y:S01]  /*1580*/  FMUL.FTZ R157, R89, R192 ;  /* 0x000000c0599d7220 */ /* 0x000fe20000410000 */
        /* <DEDUP_REMOVED lines=9> */
[----:B------:R-:W-:Y:S01]  /*1620*/  FADD.FTZ R96, R91, R166 ;  /* 0x000000a65b607221 */ /* 0x000fe20000010000 */
[----:B------:R-:W-:Y:S01]  /*1630*/  FMUL.FTZ R45, R90, R36 ;  /* 0x000000245a2d7220 */ /* 0x000fe20000410000 */
[----:B------:R-:W-:Y:S01]  /*1640*/  FFMA.FTZ R91, R69, R166, R94 ;  /* 0x000000a6455b7223 */ /* 0x000fe2000001005e */
        /* <DEDUP_REMOVED lines=46> */
.L_x_4232:
[----:B-1----:R-:W-:Y:S01]  /*1930*/  FADD.FTZ R178, R175, R178 ;  /* 0x000000b2afb27221 */ /* 0x002fe20000010000 */
[----:B--2---:R-:W-:Y:S01]  /*1940*/  FADD.FTZ R169, R177, R180 ;  /* 0x000000b4b1a97221 */ /* 0x004fe20000010000 */
[----:B------:R-:W-:Y:S02]  /*1950*/  ISETP.NE.U32.AND P2, PT, R76, RZ, PT ;  /* 0x000000ff4c00720c */ /* 0x000fe40003f45070 */
[----:B------:R-:W-:Y:S01]  /*1960*/  FMUL.FTZ R168, R178, UR9 ;  /* 0x00000009b2a87c20 */ /* 0x000fe20008410000 */
[----:B------:R-:W-:Y:S01]  /*1970*/  FMUL.FTZ R169, R169, UR9 ;  /* 0x00000009a9a97c20 */ /* 0x000fe20008410000 */
[----:B------:R-:W-:Y:S02]  /*1980*/  ISETP.NE.AND.EX P2, PT, R77, RZ, PT, P2 ;  /* 0x000000ff4d00720c */ /* 0x000fe40003f45320 */
[----:B-----5:R-:W-:Y:S02]  /*1990*/  MOV R76, R74 ;  /* 0x0000004a004c7202 */ /* 0x020fe40000000f00 */
[----:B------:R-:W-:-:S02]  /*19a0*/  FSEL R168, R168, RZ, !P4 ;  /* 0x000000ffa8a87208 */ /* 0x000fc40006000000 */
[----:B------:R-:W-:Y:S02]  /*19b0*/  LOP3.LUT P3, RZ, R74, 0xff000000, RZ, 0xc0, !PT ;  /* 0xff0000004aff7812 */ /* 0x000fe4000786c0ff */
[----:B------:R-:W-:Y:S01]  /*19c0*/  LOP3.LUT P6, RZ, R76, 0xff, RZ, 0xc0, !PT ;  /* 0x000000ff4cff7812 */ /* 0x000fe200078cc0ff */
[-CC-:B------:R-:W-:Y:S01]  /*19d0*/  FFMA.FTZ R40, R40, R169.reuse, R168.reuse ;  /* 0x000000a928287223 */ /* 0x180fe200000100a8 */
[-CC-:B------:R-:W-:Y:S01]  /*19e0*/  FFMA.FTZ R0, R0, R169.reuse, R168.reuse ;  /* 0x000000a900007223 */ /* 0x180fe200000100a8 */
[-CC-:B------:R-:W-:Y:S01]  /*19f0*/  FFMA.FTZ R37, R37, R169.reuse, R168.reuse ;  /* 0x000000a925257223 */ /* 0x180fe200000100a8 */
[-C--:B------:R-:W-:Y:S01]  /*1a00*/  FFMA.FTZ R41, R41, R169.reuse, R168 ;  /* 0x000000a929297223 */ /* 0x080fe200000100a8 */
[----:B------:R-:W-:Y:S01]  /*1a10*/  FADD.FTZ R65, R65, -R40 ;  /* 0x8000002841417221 */ /* 0x000fe20000010000 */
[----:B------:R-:W-:Y:S01]  /*1a20*/  FADD.FTZ R43, R43, -R0 ;  /* 0x800000002b2b7221 */ /* 0x000fe20000010000 */
[----:B------:R-:W-:Y:S01]  /*1a30*/  FFMA.FTZ R77, R49, R169, R168 ;  /* 0x000000a9314d7223 */ /* 0x000fe200000100a8 */
[----:B------:R-:W-:Y:S01]  /*1a40*/  FADD.FTZ R37, R68, -R37 ;  /* 0x8000002544257221 */ /* 0x000fe20000010000 */
[----:B------:R-:W-:Y:S01]  /*1a50*/  FADD.FTZ R49, R46, -R41 ;  /* 0x800000292e317221 */ /* 0x000fe20000010000 */
[C---:B------:R-:W-:Y:S01]  /*1a60*/  FMUL.FTZ R46, R156.reuse, R65 ;  /* 0x000000419c2e7220 */ /* 0x040fe20000410000 */
[C---:B------:R-:W-:Y:S01]  /*1a70*/  FMUL.FTZ R41, R156.reuse, R43 ;  /* 0x0000002b9c297220 */ /* 0x040fe20000410000 */
[----:B------:R-:W-:Y:S01]  /*1a80*/  FMUL.FTZ R0, R156, R37 ;  /* 0x000000259c007220 */ /* 0x000fe20000410000 */
[----:B------:R-:W-:Y:S01]  /*1a90*/  FADD.FTZ R77, R50, -R77 ;  /* 0x8000004d324d7221 */ /* 0x000fe20000010000 */
[----:B------:R-:W-:Y:S01]  /*1aa0*/  FMUL.FTZ R43, R156, R49 ;  /* 0x000000319c2b7220 */ /* 0x000fe20000410000 */
[----:B------:R-:W-:Y:S01]  /*1ab0*/  @P2 FADD.FTZ R46, R7, R46 ;  /* 0x0000002e072e2221 */ /* 0x000fe20000010000 */
[----:B------:R-:W-:Y:S01]  /*1ac0*/  @P2 FADD.FTZ R41, R4, R41 ;  /* 0x0000002904292221 */ /* 0x000fe20000010000 */
[----:B------:R-:W-:Y:S01]  /*1ad0*/  @P2 FADD.FTZ R0, R5, R0 ;  /* 0x0000000005002221 */ /* 0x000fe20000010000 */
[----:B------:R-:W-:Y:S01]  /*1ae0*/  FMUL.FTZ R49, R156, R77 ;  /* 0x0000004d9c317220 */ /* 0x000fe20000410000 */
[----:B------:R-:W-:Y:S01]  /*1af0*/  @P2 FADD.FTZ R43, R6, R43 ;  /* 0x0000002b062b2221 */ /* 0x000fe20000010000 */
[-C--:B------:R-:W-:Y:S01]  /*1b00*/  FMUL.FTZ R65, R46, R152.reuse ;  /* 0x000000982e417220 */ /* 0x080fe20000410000 */
[-C--:B------:R-:W-:Y:S01]  /*1b10*/  FMUL.FTZ R37, R41, R152.reuse ;  /* 0x0000009829257220 */ /* 0x080fe20000410000 */
[-C--:B------:R-:W-:Y:S01]  /*1b20*/  FMUL.FTZ R40, R0, R152.reuse ;  /* 0x0000009800287220 */ /* 0x080fe20000410000 */
[----:B------:R-:W-:Y:S01]  /*1b30*/  @P2 FADD.FTZ R49, R8, R49 ;  /* 0x0000003108312221 */ /* 0x000fe20000010000 */
[-C--:B------:R-:W-:Y:S01]  /*1b40*/  FMUL.FTZ R50, R43, R152.reuse ;  /* 0x000000982b327220 */ /* 0x080fe20000410000 */
[----:B------:R-:W-:Y:S01]  /*1b50*/  FMUL.FTZ R65, R65, UR12 ;  /* 0x0000000c41417c20 */ /* 0x000fe20008410000 */
[----:B------:R-:W-:Y:S01]  /*1b60*/  FMUL.FTZ R37, R37, UR12 ;  /* 0x0000000c25257c20 */ /* 0x000fe20008410000 */
[----:B------:R-:W-:Y:S01]  /*1b70*/  FMUL.FTZ R40, R40, UR12 ;  /* 0x0000000c28287c20 */ /* 0x000fe20008410000 */
[----:B------:R-:W-:Y:S01]  /*1b80*/  LOP3.LUT P1, RZ, R74, 0xff00, RZ, 0xc0, !PT ;  /* 0x0000ff004aff7812 */ /* 0x000fe2000782c0ff */
[----:B------:R-:W-:Y:S01]  /*1b90*/  FMUL.FTZ R50, R50, UR12 ;  /* 0x0000000c32327c20 */ /* 0x000fe20008410000 */
[----:B------:R-:W-:Y:S01]  /*1ba0*/  FMUL.FTZ R68, R49, R152 ;  /* 0x0000009831447220 */ /* 0x000fe20000410000 */
[----:B------:R-:W-:Y:S01]  /*1bb0*/  LOP3.LUT P5, RZ, R74, 0xff0000, RZ, 0xc0, !PT ;  /* 0x00ff00004aff7812 */ /* 0x000fe200078ac0ff */
[-CC-:B------:R-:W-:Y:S01]  /*1bc0*/  FFMA.FTZ R44, R44, R169.reuse, R168.reuse ;  /* 0x000000a92c2c7223 */ /* 0x180fe200000100a8 */
[----:B------:R-:W-:Y:S01]  /*1bd0*/  FSEL R171, R65, RZ, P3 ;  /* 0x000000ff41ab7208 */ /* 0x000fe20001800000 */
[----:B------:R-:W-:Y:S01]  /*1be0*/  FMUL.FTZ R68, R68, UR12 ;  /* 0x0000000c44447c20 */ /* 0x000fe20008410000 */
[----:B------:R-:W-:Y:S01]  /*1bf0*/  FSEL R37, R37, RZ, P6 ;  /* 0x000000ff25257208 */ /* 0x000fe20003000000 */
[-CC-:B------:R-:W-:Y:S01]  /*1c00*/  FFMA.FTZ R65, R39, R169.reuse, R168.reuse ;  /* 0x000000a927417223 */ /* 0x180fe200000100a8 */
[----:B------:R-:W-:Y:S01]  /*1c10*/  FSEL R74, R40, RZ, P1 ;  /* 0x000000ff284a7208 */ /* 0x000fe20000800000 */
[-C--:B------:R-:W-:Y:S01]  /*1c20*/  FFMA.FTZ R42, R42, R169.reuse, R168 ;  /* 0x000000a92a2a7223 */ /* 0x080fe200000100a8 */
[----:B------:R-:W-:Y:S01]  /*1c30*/  LOP3.LUT P6, RZ, R75, 0xff, RZ, 0xc0, !PT ;  /* 0x000000ff4bff7812 */ /* 0x000fe200078cc0ff */
[----:B------:R-:W-:Y:S01]  /*1c40*/  FADD.FTZ R51, R51, -R44 ;  /* 0x8000002c33337221 */ /* 0x000fe20000010000 */
[----:B------:R-:W-:Y:S01]  /*1c50*/  FSEL R40, R50, RZ, P5 ;  /* 0x000000ff32287208 */ /* 0x000fe20002800000 */
[----:B------:R-:W-:Y:S01]  /*1c60*/  FADD.FTZ R65, R38, -R65 ;  /* 0x8000004126417221 */ /* 0x000fe20000010000 */
[----:B------:R-:W-:Y:S01]  /*1c70*/  MOV R50, R72 ;  /* 0x0000004800327202 */ /* 0x000fe20000000f00 */
[----:B------:R-:W-:Y:S01]  /*1c80*/  FFMA.FTZ R55, R55, R169, R168 ;  /* 0x000000a937377223 */ /* 0x000fe200000100a8 */
[----:B------:R-:W-:Y:S01]  /*1c90*/  FSEL R39, R68, RZ, P6 ;  /* 0x000000ff44277208 */ /* 0x000fe20003000000 */
[----:B------:R-:W-:Y:S01]  /*1ca0*/  FADD.FTZ R53, R53, -R42 ;  /* 0x8000002a35357221 */ /* 0x000fe20000010000 */
[----:B------:R-:W-:Y:S01]  /*1cb0*/  LOP3.LUT P6, RZ, R50, 0xff, RZ, 0xc0, !PT ;  /* 0x000000ff32ff7812 */ /* 0x000fe200078cc0ff */
[----:B------:R-:W-:Y:S01]  /*1cc0*/  FMUL.FTZ R50, R156, R51 ;  /* 0x000000339c327220 */ /* 0x000fe20000410000 */
[----:B------:R-:W-:Y:S01]  /*1cd0*/  FADD.FTZ R55, R64, -R55 ;  /* 0x8000003740377221 */ /* 0x000fe20000010000 */
[C---:B------:R-:W-:Y:S01]  /*1ce0*/  FMUL.FTZ R51, R156.reuse, R65 ;  /* 0x000000419c337220 */ /* 0x040fe20000410000 */
[----:B------:R-:W-:Y:S01]  /*1cf0*/  FMUL.FTZ R64, R156, R53 ;  /* 0x000000359c407220 */ /* 0x000fe20000410000 */
[-C--:B------:R-:W-:Y:S01]  /*1d00*/  FFMA.FTZ R52, R52, R169.reuse, R168 ;  /* 0x000000a934347223 */ /* 0x080fe200000100a8 */
[----:B------:R-:W-:Y:S01]  /*1d10*/  @P2 FADD.FTZ R50, R9, R50 ;  /* 0x0000003209322221 */ /* 0x000fe20000010000 */
[----:B------:R-:W-:Y:S01]  /*1d20*/  @P2 FADD.FTZ R51, R10, R51 ;  /* 0x000000330a332221 */ /* 0x000fe20000010000 */
[----:B------:R-:W-:Y:S01]  /*1d30*/  @P2 FADD.FTZ R64, R11, R64 ;  /* 0x000000400b402221 */ /* 0x000fe20000010000 */
[----:B------:R-:W-:Y:S01]  /*1d40*/  FFMA.FTZ R61, R61, R169, R168 ;  /* 0x000000a93d3d7223 */ /* 0x000fe200000100a8 */
[----:B------:R-:W-:Y:S01]  /*1d50*/  FADD.FTZ R161, R161, -R52 ;  /* 0x80000034a1a17221 */ /* 0x000fe20000010000 */
[-C--:B------:R-:W-:Y:S01]  /*1d60*/  FMUL.FTZ R42, R51, R152.reuse ;  /* 0x00000098332a7220 */ /* 0x080fe20000410000 */
[-C--:B------:R-:W-:Y:S01]  /*1d70*/  FMUL.FTZ R38, R50, R152.reuse ;  /* 0x0000009832267220 */ /* 0x080fe20000410000 */
[-C--:B------:R-:W-:Y:S01]  /*1d80*/  FMUL.FTZ R44, R64, R152.reuse ;  /* 0x00000098402c7220 */ /* 0x080fe20000410000 */
[----:B------:R-:W-:Y:S01]  /*1d90*/  FMUL.FTZ R77, R156, R55 ;  /* 0x000000379c4d7220 */ /* 0x000fe20000410000 */
[----:B------:R-:W-:Y:S01]  /*1da0*/  FADD.FTZ R61, R70, -R61 ;  /* 0x8000003d463d7221 */ /* 0x000fe20000010000 */
[-CC-:B------:R-:W-:Y:S01]  /*1db0*/  FFMA.FTZ R57, R57, R169.reuse, R168.reuse ;  /* 0x000000a939397223 */ /* 0x180fe200000100a8 */
[----:B------:R-:W-:Y:S01]  /*1dc0*/  FFMA.FTZ R54, R54, R169, R168 ;  /* 0x000000a936367223 */ /* 0x000fe200000100a8 */
[----:B------:R-:W-:Y:S01]  /*1dd0*/  FMUL.FTZ R42, R42, UR12 ;  /* 0x0000000c2a2a7c20 */ /* 0x000fe20008410000 */
[----:B------:R-:W-:Y:S01]  /*1de0*/  FMUL.FTZ R70, R156, R161 ;  /* 0x000000a19c467220 */ /* 0x000fe20000410000 */
[C---:B------:R-:W-:Y:S01]  /*1df0*/  LOP3.LUT P5, RZ, R75.reuse, 0xff0000, RZ, 0xc0, !PT ;  /* 0x00ff00004bff7812 */ /* 0x040fe200078ac0ff */
[----:B------:R-:W-:Y:S01]  /*1e00*/  FMUL.FTZ R38, R38, UR12 ;  /* 0x0000000c26267c20 */ /* 0x000fe20008410000 */
[----:B------:R-:W-:Y:S01]  /*1e10*/  FMUL.FTZ R44, R44, UR12 ;  /* 0x0000000c2c2c7c20 */ /* 0x000fe20008410000 */
[C---:B------:R-:W-:Y:S01]  /*1e20*/  LOP3.LUT P1, RZ, R75.reuse, 0xff00, RZ, 0xc0, !PT ;  /* 0x0000ff004bff7812 */ /* 0x040fe2000782c0ff */
[----:B------:R-:W-:Y:S01]  /*1e30*/  @P2 FADD.FTZ R77, R12, R77 ;  /* 0x0000004d0c4d2221 */ /* 0x000fe20000010000 */
[----:B------:R-:W-:Y:S01]  /*1e40*/  LOP3.LUT P3, RZ, R75, 0xff000000, RZ, 0xc0, !PT ;  /* 0xff0000004bff7812 */ /* 0x000fe2000786c0ff */
[----:B------:R-:W-:Y:S01]  /*1e50*/  FADD.FTZ R57, R66, -R57 ;  /* 0x8000003942397221 */ /* 0x000fe20000010000 */
[----:B------:R-:W-:Y:S01]  /*1e60*/  FADD.FTZ R53, R163, -R54 ;  /* 0x80000036a3357221 */ /* 0x000fe20000010000 */
[----:B------:R-:W-:Y:S01]  /*1e70*/  @P2 FADD.FTZ R70, R13, R70 ;  /* 0x000000460d462221 */ /* 0x000fe20000010000 */
[----:B------:R-:W-:Y:S01]  /*1e80*/  FSEL R54, R42, RZ, P5 ;  /* 0x000000ff2a367208 */ /* 0x000fe20002800000 */
[-C--:B------:R-:W-:Y:S01]  /*1e90*/  FMUL.FTZ R42, R77, R152.reuse ;  /* 0x000000984d2a7220 */ /* 0x080fe20000410000 */
[----:B------:R-:W-:Y:S01]  /*1ea0*/  FSEL R38, R38, RZ, P1 ;  /* 0x000000ff26267208 */ /* 0x000fe20000800000 */
[----:B------:R-:W-:Y:S01]  /*1eb0*/  FMUL.FTZ R163, R156, R57 ;  /* 0x000000399ca37220 */ /* 0x000fe20000410000 */
[----:B------:R-:W-:Y:S01]  /*1ec0*/  FSEL R173, R44, RZ, P3 ;  /* 0x000000ff2cad7208 */ /* 0x000fe20001800000 */
[-C--:B------:R-:W-:Y:S01]  /*1ed0*/  FMUL.FTZ R44, R70, R152.reuse ;  /* 0x00000098462c7220 */ /* 0x080fe20000410000 */
[----:B------:R-:W-:Y:S01]  /*1ee0*/  LOP3.LUT P1, RZ, R72, 0xff00, RZ, 0xc0, !PT ;  /* 0x0000ff0048ff7812 */ /* 0x000fe2000782c0ff */
[----:B------:R-:W-:Y:S01]  /*1ef0*/  FMUL.FTZ R42, R42, UR12 ;  /* 0x0000000c2a2a7c20 */ /* 0x000fe20008410000 */
[----:B------:R-:W-:Y:S01]  /*1f00*/  LOP3.LUT P5, RZ, R72, 0xff0000, RZ, 0xc0, !PT ;  /* 0x00ff000048ff7812 */ /* 0x000fe200078ac0ff */
[----:B------:R-:W-:Y:S01]  /*1f10*/  FMUL.FTZ R75, R156, R61 ;  /* 0x0000003d9c4b7220 */ /* 0x000fe20000410000 */
[----:B------:R-:W-:Y:S01]  /*1f20*/  LOP3.LUT P3, RZ, R72, 0xff000000, RZ, 0xc0, !PT ;  /* 0xff00000048ff7812 */ /* 0x000fe2000786c0ff */
[----:B------:R-:W-:Y:S01]  /*1f30*/  FMUL.FTZ R72, R156, R53 ;  /* 0x000000359c487220 */ /* 0x000fe20000410000 */
[----:B------:R-:W-:Y:S01]  /*1f40*/  @P2 FADD.FTZ R163, R14, R163 ;  /* 0x000000a30ea32221 */ /* 0x000fe20000010000 */
[----:B------:R-:W-:Y:S01]  /*1f50*/  FMUL.FTZ R44, R44, UR12 ;  /* 0x0000000c2c2c7c20 */ /* 0x000fe20008410000 */
[----:B------:R-:W-:Y:S01]  /*1f60*/  @P2 FADD.FTZ R75, R16, R75 ;  /* 0x0000004b104b2221 */ /* 0x000fe20000010000 */
[----:B------:R-:W-:Y:S01]  /*1f70*/  @P2 FADD.FTZ R72, R15, R72 ;  /* 0x000000480f482221 */ /* 0x000fe20000010000 */
[----:B------:R-:W-:Y:S01]  /*1f80*/  FSEL R65, R42, RZ, P6 ;  /* 0x000000ff2a417208 */ /* 0x000fe20003000000 */
[-C--:B------:R-:W-:Y:S01]  /*1f90*/  FMUL.FTZ R52, R163, R152.reuse ;  /* 0x00000098a3347220 */ /* 0x080fe20000410000 */
[----:B------:R-:W-:Y:S01]  /*1fa0*/  FSEL R66, R44, RZ, P1 ;  /* 0x000000ff2c427208 */ /* 0x000fe20000800000 */
[-C--:B------:R-:W-:Y:S01]  /*1fb0*/  FMUL.FTZ R42, R72, R152.reuse ;  /* 0x00000098482a7220 */ /* 0x080fe20000410000 */
[-C--:B------:R-:W-:Y:S01]  /*1fc0*/  FMUL.FTZ R44, R75, R152.reuse ;  /* 0x000000984b2c7220 */ /* 0x080fe20000410000 */
[----:B------:R-:W-:Y:S01]  /*1fd0*/  FMUL.FTZ R52, R52, UR12 ;  /* 0x0000000c34347c20 */ /* 0x000fe20008410000 */
[-C--:B------:R-:W-:Y:S01]  /*1fe0*/  FFMA.FTZ R58, R58, R169.reuse, R168 ;  /* 0x000000a93a3a7223 */ /* 0x080fe200000100a8 */
[----:B------:R-:W-:Y:S01]  /*1ff0*/  FMUL.FTZ R42, R42, UR12 ;  /* 0x0000000c2a2a7c20 */ /* 0x000fe20008410000 */
[----:B------:R-:W-:Y:S01]  /*2000*/  FMUL.FTZ R44, R44, UR12 ;  /* 0x0000000c2c2c7c20 */ /* 0x000fe20008410000 */
[----:B------:R-:W-:Y:S01]  /*2010*/  LOP3.LUT P6, RZ, R73, 0xff, RZ, 0xc0, !PT ;  /* 0x000000ff49ff7812 */ /* 0x000fe200078cc0ff */
[----:B------:R-:W-:Y:S01]  /*2020*/  FADD.FTZ R159, R159, -R58 ;  /* 0x8000003a9f9f7221 */ /* 0x000fe20000010000 */
[----:B------:R-:W-:Y:S01]  /*2030*/  FSEL R68, R52, RZ, P5 ;  /* 0x000000ff34447208 */ /* 0x000fe20002800000 */
[-CC-:B------:R-:W-:Y:S01]  /*2040*/  FFMA.FTZ R56, R56, R169.reuse, R168.reuse ;  /* 0x000000a938387223 */ /* 0x180fe200000100a8 */
[----:B------:R-:W-:Y:S01]  /*2050*/  FSEL R161, R42, RZ, P3 ;  /* 0x000000ff2aa17208 */ /* 0x000fe20001800000 */
[-CC-:B------:R-:W-:Y:S01]  /*2060*/  FFMA.FTZ R59, R59, R169.reuse, R168.reuse ;  /* 0x000000a93b3b7223 */ /* 0x180fe200000100a8 */
[----:B------:R-:W-:Y:S01]  /*2070*/  LOP3.LUT P1, RZ, R73, 0xff00, RZ, 0xc0, !PT ;  /* 0x0000ff0049ff7812 */ /* 0x000fe2000782c0ff */
[-C--:B------:R-:W-:Y:S01]  /*2080*/  FFMA.FTZ R47, R47, R169.reuse, R168 ;  /* 0x000000a92f2f7223 */ /* 0x080fe200000100a8 */
[----:B------:R-:W-:Y:S01]  /*2090*/  LOP3.LUT P5, RZ, R73, 0xff0000, RZ, 0xc0, !PT ;  /* 0x00ff000049ff7812 */ /* 0x000fe200078ac0ff */
[----:B------:R-:W-:Y:S01]  /*20a0*/  FADD.FTZ R165, R165, -R56 ;  /* 0x80000038a5a57221 */ /* 0x000fe20000010000 */
[----:B------:R-:W-:Y:S01]  /*20b0*/  LOP3.LUT P3, RZ, R73, 0xff000000, RZ, 0xc0, !PT ;  /* 0xff00000049ff7812 */ /* 0x000fe2000786c0ff */
[-CC-:B------:R-:W-:Y:S01]  /*20c0*/  FFMA.FTZ R63, R63, R169.reuse, R168.reuse ;  /* 0x000000a93f3f7223 */ /* 0x180fe200000100a8 */
[----:B------:R-:W-:Y:S01]  /*20d0*/  FSEL R73, R44, RZ, P6 ;  /* 0x000000ff2c497208 */ /* 0x000fe20003000000 */
[----:B------:R-:W-:Y:S01]  /*20e0*/  FFMA.FTZ R44, R62, R169, R168 ;  /* 0x000000a93e2c7223 */ /* 0x000fe200000100a8 */
[----:B------:R-:W-:Y:S01]  /*20f0*/  FMUL.FTZ R62, R156, R159 ;  /* 0x0000009f9c3e7220 */ /* 0x000fe20000410000 */
[----:B------:R-:W-:Y:S01]  /*2100*/  FADD.FTZ R59, R158, -R59 ;  /* 0x8000003b9e3b7221 */ /* 0x000fe20000010000 */
[----:B------:R-:W-:Y:S01]  /*2110*/  FADD.FTZ R47, R48, -R47 ;  /* 0x8000002f302f7221 */ /* 0x000fe20000010000 */
[----:B------:R-:W-:Y:S01]  /*2120*/  FMUL.FTZ R158, R156, R165 ;  /* 0x000000a59c9e7220 */ /* 0x000fe20000410000 */
[----:B------:R-:W-:Y:S01]  /*2130*/  @P2 FADD.FTZ R62, R17, R62 ;  /* 0x0000003e113e2221 */ /* 0x000fe20000010000 */
[----:B------:R-:W-:Y:S01]  /*2140*/  FADD.FTZ R55, R162, -R63 ;  /* 0x8000003fa2377221 */ /* 0x000fe20000010000 */
[----:B------:R-:W-:Y:S01]  /*2150*/  FFMA.FTZ R71, R71, R169, R168 ;  /* 0x000000a947477223 */ /* 0x000fe200000100a8 */
[----:B------:R-:W-:Y:S01]  /*2160*/  FMUL.FTZ R63, R156, R47 ;  /* 0x0000002f9c3f7220 */ /* 0x000fe20000410000 */
[-C--:B------:R-:W-:Y:S01]  /*2170*/  FMUL.FTZ R42, R62, R152.reuse ;  /* 0x000000983e2a7220 */ /* 0x080fe20000410000 */
[----:B------:R-:W-:Y:S01]  /*2180*/  @P2 FADD.FTZ R158, R19, R158 ;  /* 0x0000009e139e2221 */ /* 0x000fe20000010000 */
[-C--:B------:R-:W-:Y:S01]  /*2190*/  FFMA.FTZ R60, R60, R169.reuse, R168 ;  /* 0x000000a93c3c7223 */ /* 0x080fe200000100a8 */
[----:B------:R-:W-:Y:S01]  /*21a0*/  FADD.FTZ R53, R67, -R44 ;  /* 0x8000002c43357221 */ /* 0x000fe20000010000 */
[----:B------:R-:W-:Y:S01]  /*21b0*/  FMUL.FTZ R42, R42, UR12 ;  /* 0x0000000c2a2a7c20 */ /* 0x000fe20008410000 */
[-CC-:B------:R-:W-:Y:S01]  /*21c0*/  FFMA.FTZ R69, R69, R169.reuse, R168.reuse ;  /* 0x000000a945457223 */ /* 0x180fe200000100a8 */
[----:B------:R-:W-:Y:S01]  /*21d0*/  FADD.FTZ R57, R36, -R71 ;  /* 0x8000004724397221 */ /* 0x000fe20000010000 */
[----:B------:R-:W-:Y:S01]  /*21e0*/  @P2 FADD.FTZ R63, R18, R63 ;  /* 0x0000003f123f2221 */ /* 0x000fe20000010000 */
[----:B------:R-:W-:Y:S01]  /*21f0*/  FMUL.FTZ R44, R158, R152 ;  /* 0x000000989e2c7220 */ /* 0x000fe20000410000 */
[----:B------:R-:W-:Y:S01]  /*2200*/  FSEL R76, R42, RZ, P1 ;  /* 0x000000ff2a4c7208 */ /* 0x000fe20000800000 */
[----:B------:R-:W-:Y:S01]  /*2210*/  FFMA.FTZ R160, R160, R169, R168 ;  /* 0x000000a9a0a07223 */ /* 0x000fe200000100a8 */
[----:B------:R-:W-:Y:S01]  /*2220*/  ISETP.NE.U32.AND P1, PT, RZ, UR10, PT ;  /* 0x0000000aff007c0c */ /* 0x000fe2000bf25070 */
[C---:B------:R-:W-:Y:S01]  /*2230*/  FMUL.FTZ R67, R156.reuse, R59 ;  /* 0x0000003b9c437220 */ /* 0x040fe20000410000 */
[----:B------:R-:W-:Y:S01]  /*2240*/  MOV R52, R2 ;  /* 0x0000000200347202 */ /* 0x000fe20000000f00 */
[----:B------:R-:W-:Y:S01]  /*2250*/  FADD.FTZ R167, R167, -R60 ;  /* 0x8000003ca7a77221 */ /* 0x000fe20000010000 */
[----:B------:R-:W-:Y:S01]  /*2260*/  ISETP.NE.AND.EX P1, PT, RZ, UR11, PT, P1 ;  /* 0x0000000bff007c0c */ /* 0x000fe2000bf25310 */
[----:B------:R-:W-:Y:S01]  /*2270*/  FMUL.FTZ R71, R156, R53 ;  /* 0x000000359c477220 */ /* 0x000fe20000410000 */
[----:B------:R-:W-:Y:S01]  /*2280*/  FADD.FTZ R69, R166, -R69 ;  /* 0x80000045a6457221 */ /* 0x000fe20000010000 */
[----:B------:R-:W-:Y:S01]  /*2290*/  FMUL.FTZ R42, R63, R152 ;  /* 0x000000983f2a7220 */ /* 0x000fe20000410000 */
[----:B------:R-:W-:Y:S01]  /*22a0*/  FMUL.FTZ R44, R44, UR12 ;  /* 0x0000000c2c2c7c20 */ /* 0x000fe20008410000 */
[----:B------:R-:W-:Y:S01]  /*22b0*/  FADD.FTZ R157, R157, -R160 ;  /* 0x800000a09d9d7221 */ /* 0x000fe20000010000 */
[----:B------:R-:W-:Y:S01]  /*22c0*/  FMUL.FTZ R166, R156, R57 ;  /* 0x000000399ca67220 */ /* 0x000fe20000410000 */
[----:B------:R-:W-:Y:S01]  /*22d0*/  F2FP.BF16.F32.PACK_AB R38, R38, R39 ;  /* 0x000000272626723e */ /* 0x000fe200000010ff */
[----:B------:R-:W-:Y:S01]  /*22e0*/  @P2 FADD.FTZ R67, R20, R67 ;  /* 0x0000004314432221 */ /* 0x000fe20000010000 */
[C---:B------:R-:W-:Y:S01]  /*22f0*/  FMUL.FTZ R160, R156.reuse, R167 ;  /* 0x000000a79ca07220 */ /* 0x040fe20000410000 */
[----:B------:R-:W-:Y:S01]  /*2300*/  FMUL.FTZ R162, R156, R55 ;  /* 0x000000379ca27220 */ /* 0x000fe20000410000 */
[----:B------:R-:W-:Y:S01]  /*2310*/  F2FP.BF16.F32.PACK_AB R39, R173, R54 ;  /* 0x00000036ad27723e */ /* 0x000fe200000010ff */
[----:B------:R-:W-:Y:S01]  /*2320*/  @P2 FADD.FTZ R71, R22, R71 ;  /* 0x0000004716472221 */ /* 0x000fe20000010000 */
[----:B------:R-:W1:Y:S01]  /*2330*/  @P1 LDC.64 R56, c[0x0][0x308] ;  /* 0x0000c200ff381b82 */ /* 0x000e620000000a00 */
[----:B------:R-:W-:Y:S01]  /*2340*/  LOP3.LUT P6, RZ, R52, 0xff, RZ, 0xc0, !PT ;  /* 0x000000ff34ff7812 */ /* 0x000fe200078cc0ff */
[----:B------:R-:W-:Y:S01]  /*2350*/  FFMA.FTZ R164, R164, R169, R168 ;  /* 0x000000a9a4a47223 */ /* 0x000fe200000100a8 */
[----:B------:R-:W-:Y:S01]  /*2360*/  F2FP.BF16.F32.PACK_AB R36, R74, R37 ;  /* 0x000000254a24723e */ /* 0x000fe200000010ff */
[----:B------:R-:W-:Y:S01]  /*2370*/  FMUL.FTZ R42, R42, UR12 ;  /* 0x0000000c2a2a7c20 */ /* 0x000fe20008410000 */
[----:B------:R-:W-:Y:S01]  /*2380*/  F2FP.BF16.F32.PACK_AB R37, R171, R40 ;  /* 0x00000028ab25723e */ /* 0x000fe200000010ff */
[-C--:B------:R-:W-:Y:S01]  /*2390*/  FMUL.FTZ R40, R67, R152.reuse ;  /* 0x0000009843287220 */ /* 0x080fe20000410000 */
[----:B------:R-:W-:Y:S01]  /*23a0*/  FSEL R168, R44, RZ, P3 ;  /* 0x000000ff2ca87208 */ /* 0x000fe20001800000 */
[----:B------:R-:W2:Y:S01]  /*23b0*/  LDC.64 R54, c[0x0][0x2f8] ;  /* 0x0000be00ff367b82 */ /* 0x000ea20000000a00 */
[----:B------:R-:W-:Y:S01]  /*23c0*/  @P2 FADD.FTZ R160, R21, R160 ;  /* 0x000000a015a02221 */ /* 0x000fe20000010000 */
[-C--:B------:R-:W-:Y:S01]  /*23d0*/  FMUL.FTZ R44, R71, R152.reuse ;  /* 0x00000098472c7220 */ /* 0x080fe20000410000 */
[----:B------:R-:W-:Y:S01]  /*23e0*/  FMUL.FTZ R159, R156, R157 ;  /* 0x0000009d9c9f7220 */ /* 0x000fe20000410000 */
[----:B------:R-:W-:Y:S01]  /*23f0*/  FSEL R167, R42, RZ, P5 ;  /* 0x000000ff2aa77208 */ /* 0x000fe20002800000 */
[----:B------:R-:W-:Y:S01]  /*2400*/  FMUL.FTZ R40, R40, UR12 ;  /* 0x0000000c28287c20 */ /* 0x000fe20008410000 */
[-C--:B------:R-:W-:Y:S01]  /*2410*/  FMUL.FTZ R42, R160, R152.reuse ;  /* 0x00000098a02a7220 */ /* 0x080fe20000410000 */
[----:B------:R-:W-:Y:S01]  /*2420*/  FMUL.FTZ R44, R44, UR12 ;  /* 0x0000000c2c2c7c20 */ /* 0x000fe20008410000 */
[----:B------:R-:W3:Y:S01]  /*2430*/  @P1 LDC.64 R52, c[0x0][0x308] ;  /* 0x0000c200ff341b82 */ /* 0x000ee20000000a00 */
[----:B------:R-:W-:Y:S01]  /*2440*/  FADD.FTZ R45, R45, -R164 ;  /* 0x800000a42d2d7221 */ /* 0x000fe20000010000 */
[----:B------:R-:W-:Y:S01]  /*2450*/  LOP3.LUT P3, RZ, R2, 0xff0000, RZ, 0xc0, !PT ;  /* 0x00ff000002ff7812 */ /* 0x000fe2000786c0ff */
[----:B------:R-:W-:Y:S01]  /*2460*/  @P2 FADD.FTZ R159, R24, R159 ;  /* 0x0000009f189f2221 */ /* 0x000fe20000010000 */
[----:B------:R-:W-:Y:S01]  /*2470*/  @P2 FADD.FTZ R162, R23, R162 ;  /* 0x000000a217a22221 */ /* 0x000fe20000010000 */
[----:B------:R-:W-:Y:S01]  /*2480*/  FMUL.FTZ R164, R156, R69 ;  /* 0x000000459ca47220 */ /* 0x000fe20000410000 */
[----:B------:R-:W-:Y:S01]  /*2490*/  FMUL.FTZ R42, R42, UR12 ;  /* 0x0000000c2a2a7c20 */ /* 0x000fe20008410000 */
[----:B------:R-:W-:Y:S01]  /*24a0*/  FSEL R69, R40, RZ, P6 ;  /* 0x000000ff28457208 */ /* 0x000fe20003000000 */
[----:B------:R-:W-:Y:S01]  /*24b0*/  FMUL.FTZ R165, R156, R45 ;  /* 0x0000002d9ca57220 */ /* 0x000fe20000410000 */
[----:B------:R-:W-:Y:S01]  /*24c0*/  LOP3.LUT P5, RZ, R2, 0xff00, RZ, 0xc0, !PT ;  /* 0x0000ff0002ff7812 */ /* 0x000fe200078ac0ff */
[-C--:B------:R-:W-:Y:S01]  /*24d0*/  FMUL.FTZ R40, R159, R152.reuse ;  /* 0x000000989f287220 */ /* 0x080fe20000410000 */
[----:B------:R-:W-:Y:S01]  /*24e0*/  FSEL R74, R44, RZ, P3 ;  /* 0x000000ff2c4a7208 */ /* 0x000fe20001800000 */
[----:B------:R-:W-:Y:S01]  /*24f0*/  FMUL.FTZ R45, R162, R152 ;  /* 0x00000098a22d7220 */ /* 0x000fe20000410000 */
[----:B------:R-:W-:Y:S01]  /*2500*/  ISETP.NE.U32.AND P3, PT, RZ, UR10, PT ;  /* 0x0000000aff007c0c */ /* 0x000fe2000bf65070 */
[----:B------:R-:W-:Y:S01]  /*2510*/  FMUL.FTZ R40, R40, UR12 ;  /* 0x0000000c28287c20 */ /* 0x000fe20008410000 */
[----:B------:R-:W-:Y:S01]  /*2520*/  LOP3.LUT P6, RZ, R2, 0xff000000, RZ, 0xc0, !PT ;  /* 0xff00000002ff7812 */ /* 0x000fe200078cc0ff */
[----:B------:R-:W-:Y:S01]  /*2530*/  FMUL.FTZ R45, R45, UR12 ;  /* 0x0000000c2d2d7c20 */ /* 0x000fe20008410000 */
[----:B------:R-:W-:Y:S01]  /*2540*/  FSEL R2, R42, RZ, P5 ;  /* 0x000000ff2a027208 */ /* 0x000fe20002800000 */
[----:B-1----:R-:W-:Y:S01]  /*2550*/  @P1 IMAD.WIDE.U32 R56, R155, 0x20, R56 ;  /* 0x000000209b381825 */ /* 0x002fe200078e0038 */
[----:B------:R-:W-:Y:S01]  /*2560*/  LOP3.LUT P5, RZ, R3, 0xff, RZ, 0xc0, !PT ;  /* 0x000000ff03ff7812 */ /* 0x000fe200078ac0ff */
[----:B------:R-:W1:Y:S01]  /*2570*/  @P1 LDC.64 R60, c[0x0][0x308] ;  /* 0x0000c200ff3c1b82 */ /* 0x000e620000000a00 */
[----:B------:R-:W-:Y:S01]  /*2580*/  ISETP.NE.AND.EX P3, PT, RZ, UR11, PT, P3 ;  /* 0x0000000bff007c0c */ /* 0x000fe2000bf65330 */
[----:B--2---:R-:W-:Y:S01]  /*2590*/  IMAD.WIDE.U32 R58, R155, 0x10, R54 ;  /* 0x000000109b3a7825 */ /* 0x004fe200078e0036 */
[----:B------:R-:W-:-:S03]  /*25a0*/  FSEL R156, R40, RZ, P5 ;  /* 0x000000ff289c7208 */ /* 0x000fc60002800000 */
[----:B------:R-:W-:Y:S01]  /*25b0*/  @P2 FADD.FTZ R164, R25, R164 ;  /* 0x000000a419a42221 */ /* 0x000fe20000010000 */
[----:B------:R-:W-:Y:S01]  /*25c0*/  SEL R42, R43, R30, P3 ;  /* 0x0000001e2b2a7207 */ /* 0x000fe20001800000 */
[----:B---3--:R-:W-:Y:S01]  /*25d0*/  @P1 IMAD.WIDE.U32 R52, R154, 0x20, R52 ;  /* 0x000000209a341825 */ /* 0x008fe200078e0034 */
[----:B------:R-:W-:-:S03]  /*25e0*/  FSEL R157, R45, RZ, P6 ;  /* 0x000000ff2d9d7208 */ /* 0x000fc60003000000 */
[----:B------:R-:W-:Y:S01]  /*25f0*/  @P2 FADD.FTZ R165, R26, R165 ;  /* 0x000000a51aa52221 */ /* 0x000fe20000010000 */
[----:B------:R-:W-:Y:S01]  /*2600*/  SEL R40, R41, R28, P3 ;  /* 0x0000001c29287207 */ /* 0x000fe20001800000 */
[----:B------:R-:W-:Y:S01]  /*2610*/  @P2 FADD.FTZ R166, R27, R166 ;  /* 0x000000a61ba62221 */ /* 0x000fe20000010000 */
[----:B------:R-:W-:Y:S01]  /*2620*/  SEL R43, R46, R31, P3 ;  /* 0x0000001f2e2b7207 */ /* 0x000fe20001800000 */
[--C-:B------:R-:W-:Y:S01]  /*2630*/  IMAD.WIDE.U32 R154, R154, 0x10, R54.reuse ;  /* 0x000000109a9a7825 */ /* 0x100fe200078e0036 */
[----:B------:R-:W-:Y:S02]  /*2640*/  SEL R41, R0, R29, P3 ;  /* 0x0000001d00297207 */ /* 0x000fe40001800000 */
[----:B------:R-:W-:Y:S01]  /*2650*/  SEL R44, R49, R32, P3 ;  /* 0x00000020312c7207 */ /* 0x000fe20001800000 */
[----:B------:R-:W-:Y:S01]  /*2660*/  IMAD.WIDE.U32 R54, R153, 0x10, R54 ;  /* 0x0000001099367825 */ /* 0x000fe200078e0036 */
[----:B------:R-:W-:Y:S01]  /*2670*/  SEL R45, R50, R33, P3 ;  /* 0x00000021322d7207 */ /* 0x000fe20001800000 */
[----:B------:R2:W-:Y:S01]  /*2680*/  @P1 STG.E.128 desc[UR4][R56.64], R40 ;  /* 0x0000002838001986 */ /* 0x0005e2000c101d04 */
[----:B------:R-:W-:-:S02]  /*2690*/  SEL R46, R51, R34, P3 ;  /* 0x00000022332e7207 */ /* 0x000fc40001800000 */
[----:B------:R-:W-:Y:S02]  /*26a0*/  SEL R47, R64, R35, P3 ;  /* 0x00000023402f7207 */ /* 0x000fe40001800000 */
[----:B------:R-:W-:Y:S01]  /*26b0*/  SEL R48, R77, R28, P3 ;  /* 0x0000001c4d307207 */ /* 0x000fe20001800000 */
[----:B-1----:R-:W-:Y:S01]  /*26c0*/  @P1 IMAD.WIDE.U32 R60, R153, 0x20, R60 ;  /* 0x00000020993c1825 */ /* 0x002fe200078e003c */
[----:B------:R-:W-:Y:S01]  /*26d0*/  SEL R49, R70, R29, P3 ;  /* 0x0000001d46317207 */ /* 0x000fe20001800000 */
[----:B------:R-:W-:Y:S01]  /*26e0*/  @P1 STG.E.128 desc[UR4][R56.64+0x10], R44 ;  /* 0x0000102c38001986 */ /* 0x000fe2000c101d04 */
[----:B------:R-:W-:Y:S02]  /*26f0*/  SEL R50, R163, R30, P3 ;  /* 0x0000001ea3327207 */ /* 0x000fe40001800000 */
[----:B------:R-:W-:Y:S01]  /*2700*/  SEL R51, R72, R31, P3 ;  /* 0x0000001f48337207 */ /* 0x000fe20001800000 */
[----:B------:R-:W-:Y:S01]  /*2710*/  STG.E.128 desc[UR4][R58.64], R36 ;  /* 0x000000243a007986 */ /* 0x000fe2000c101d04 */
[----:B------:R-:W-:-:S02]  /*2720*/  LOP3.LUT P6, RZ, R3, 0xff00, RZ, 0xc0, !PT ;  /* 0x0000ff0003ff7812 */ /* 0x000fc400078cc0ff */
[C---:B------:R-:W-:Y:S01]  /*2730*/  LOP3.LUT P5, RZ, R3.reuse, 0xff0000, RZ, 0xc0, !PT ;  /* 0x00ff000003ff7812 */ /* 0x040fe200078ac0ff */
[----:B------:R1:W-:Y:S01]  /*2740*/  @P1 STG.E.128 desc[UR4][R52.64], R48 ;  /* 0x0000003034001986 */ /* 0x0003e2000c101d04 */
[----:B------:R-:W-:Y:S02]  /*2750*/  LOP3.LUT P2, RZ, R3, 0xff000000, RZ, 0xc0, !PT ;  /* 0xff00000003ff7812 */ /* 0x000fe4000784c0ff */
[-C--:B--2---:R-:W-:Y:S02]  /*2760*/  SEL R41, R62, R33.reuse, P3 ;  /* 0x000000213e297207 */ /* 0x084fe40001800000 */
[----:B------:R-:W-:Y:S02]  /*2770*/  SEL R42, R63, R34, P3 ;  /* 0x000000223f2a7207 */ /* 0x000fe40001800000 */
[C---:B------:R-:W-:Y:S01]  /*2780*/  SEL R33, R164.reuse, R33, P3 ;  /* 0x00000021a4217207 */ /* 0x040fe20001800000 */
[----:B------:R-:W-:Y:S01]  /*2790*/  FMUL.FTZ R164, R164, R152 ;  /* 0x00000098a4a47220 */ /* 0x000fe20000410000 */
[C---:B------:R-:W-:Y:S01]  /*27a0*/  SEL R34, R165.reuse, R34, P3 ;  /* 0x00000022a5227207 */ /* 0x040fe20001800000 */
[-C--:B------:R-:W-:Y:S01]  /*27b0*/  FMUL.FTZ R165, R165, R152.reuse ;  /* 0x00000098a5a57220 */ /* 0x080fe20000410000 */
[----:B------:R-:W-:Y:S01]  /*27c0*/  FMUL.FTZ R152, R166, R152 ;  /* 0x00000098a6987220 */ /* 0x000fe20000410000 */
[----:B------:R-:W-:Y:S01]  /*27d0*/  FMUL.FTZ R164, R164, UR12 ;  /* 0x0000000ca4a47c20 */ /* 0x000fe20008410000 */
[----:B------:R-:W-:Y:S01]  /*27e0*/  SEL R40, R75, R32, P3 ;  /* 0x000000204b287207 */ /* 0x000fe20001800000 */
[----:B------:R-:W-:Y:S01]  /*27f0*/  FMUL.FTZ R165, R165, UR12 ;  /* 0x0000000ca5a57c20 */ /* 0x000fe20008410000 */
[----:B------:R-:W-:Y:S01]  /*2800*/  FMUL.FTZ R152, R152, UR12 ;  /* 0x0000000c98987c20 */ /* 0x000fe20008410000 */
[----:B------:R-:W-:Y:S01]  /*2810*/  SEL R43, R158, R35, P3 ;  /* 0x000000239e2b7207 */ /* 0x000fe20001800000 */
[----:B-1----:R-:W1:Y:S01]  /*2820*/  LDC.64 R48, c[0x0][0x210] ;  /* 0x00008400ff307b82 */ /* 0x002e620000000a00 */
[----:B------:R-:W-:-:S02]  /*2830*/  FSEL R3, R164, RZ, P6 ;  /* 0x000000ffa4037208 */ /* 0x000fc40003000000 */
[----:B------:R-:W-:Y:S01]  /*2840*/  FSEL R47, R165, RZ, P5 ;  /* 0x000000ffa52f7208 */ /* 0x000fe20002800000 */
[----:B------:R2:W-:Y:S01]  /*2850*/  @P1 STG.E.128 desc[UR4][R52.64+0x10], R40 ;  /* 0x0000102834001986 */ /* 0x0005e2000c101d04 */
[----:B------:R-:W-:Y:S02]  /*2860*/  FSEL R152, R152, RZ, P2 ;  /* 0x000000ff98987208 */ /* 0x000fe40001000000 */
[----:B------:R-:W-:Y:S02]  /*2870*/  F2FP.BF16.F32.PACK_AB R36, R66, R65 ;  /* 0x000000414224723e */ /* 0x000fe400000010ff */
[----:B------:R-:W-:Y:S02]  /*2880*/  F2FP.BF16.F32.PACK_AB R37, R161, R68 ;  /* 0x00000044a125723e */ /* 0x000fe400000010ff */
[----:B------:R-:W-:Y:S02]  /*2890*/  F2FP.BF16.F32.PACK_AB R38, R76, R73 ;  /* 0x000000494c26723e */ /* 0x000fe400000010ff */
[----:B------:R-:W-:-:S02]  /*28a0*/  F2FP.BF16.F32.PACK_AB R39, R168, R167 ;  /* 0x000000a7a827723e */ /* 0x000fc400000010ff */
[----:B------:R-:W-:Y:S02]  /*28b0*/  SEL R28, R67, R28, P3 ;  /* 0x0000001c431c7207 */ /* 0x000fe40001800000 */
[----:B------:R-:W-:Y:S01]  /*28c0*/  SEL R29, R160, R29, P3 ;  /* 0x0000001da01d7207 */ /* 0x000fe20001800000 */
[----:B------:R2:W-:Y:S01]  /*28d0*/  STG.E.128 desc[UR4][R154.64], R36 ;  /* 0x000000249a007986 */ /* 0x0005e2000c101d04 */
[----:B------:R-:W-:Y:S02]  /*28e0*/  SEL R30, R71, R30, P3 ;  /* 0x0000001e471e7207 */ /* 0x000fe40001800000 */
[----:B------:R-:W-:Y:S02]  /*28f0*/  SEL R31, R162, R31, P3 ;  /* 0x0000001fa21f7207 */ /* 0x000fe40001800000 */
[----:B------:R-:W-:Y:S02]  /*2900*/  SEL R32, R159, R32, P3 ;  /* 0x000000209f207207 */ /* 0x000fe40001800000 */
[----:B------:R-:W-:Y:S01]  /*2910*/  SEL R35, R166, R35, P3 ;  /* 0x00000023a6237207 */ /* 0x000fe20001800000 */
[----:B------:R2:W-:Y:S01]  /*2920*/  @P1 STG.E.128 desc[UR4][R60.64], R28 ;  /* 0x0000001c3c001986 */ /* 0x0005e2000c101d04 */
[----:B------:R-:W-:-:S02]  /*2930*/  F2FP.BF16.F32.PACK_AB R44, R2, R69 ;  /* 0x00000045022c723e */ /* 0x000fc400000010ff */
[----:B------:R-:W-:Y:S01]  /*2940*/  F2FP.BF16.F32.PACK_AB R45, R157, R74 ;  /* 0x0000004a9d2d723e */ /* 0x000fe200000010ff */
[----:B------:R2:W-:Y:S01]  /*2950*/  @P1 STG.E.128 desc[UR4][R60.64+0x10], R32 ;  /* 0x000010203c001986 */ /* 0x0005e2000c101d04 */
[----:B------:R-:W-:Y:S02]  /*2960*/  F2FP.BF16.F32.PACK_AB R46, R3, R156 ;  /* 0x0000009c032e723e */ /* 0x000fe400000010ff */
[----:B------:R-:W-:Y:S02]  /*2970*/  F2FP.BF16.F32.PACK_AB R47, R152, R47 ;  /* 0x0000002f982f723e */ /* 0x000fe400000010ff */
[----:B-1----:R-:W-:-:S03]  /*2980*/  LEA R148, R48, R148, 0x2 ;  /* 0x0000009430947211 */ /* 0x002fc600078e10ff */
[----:B------:R2:W-:Y:S01]  /*2990*/  STG.E.128 desc[UR4][R54.64], R44 ;  /* 0x0000002c36007986 */ /* 0x0005e2000c101d04 */
[----:B------:R-:W-:-:S13]  /*29a0*/  ISETP.GE.AND P1, PT, R148, R49, PT ;  /* 0x000000319400720c */ /* 0x000fda0003f26270 */
[----:B------:R-:W-:Y:S05]  /*29b0*/  @!P1 BRA `(.L_x_4220) ;  /* 0xffffffdc00589947 */ /* 0x000fea000383ffff */
[----:B------:R-:W-:Y:S05]  /*29c0*/  BSYNC B1 ;  /* 0x0000000000017941 */ /* 0x000fea0003800000 */
.L_x_4218:
        /* <DEDUP_REMOVED lines=9> */
[----:B--2---:R-:W-:Y:S02]  /*2a60*/  MOV R28, R107 ;  /* 0x0000006b001c7202 */ /* 0x004fe40000000f00 */
        /* <DEDUP_REMOVED lines=38> */
.L_x_4217:
[----:B------:R-:W-:Y:S05]  /*2cd0*/  BSYNC B0 ;  /* 0x0000000000007941 */ /* 0x000fea0003800000 */
.L_x_4215:
[----:B------:R-:W1:Y:S01]  /*2ce0*/  S2R R3, SR_CgaCtaId ;  /* 0x0000000000037919 */ /* 0x000e620000008800 */
[----:B------:R-:W-:Y:S01]  /*2cf0*/  SHF.R.U32.HI R0, RZ, 0x5, R78 ;  /* 0x00000005ff007819 */ /* 0x000fe2000001164e */
[----:B------:R-:W-:Y:S05]  /*2d00*/  WARPSYNC.ALL ;  /* 0x0000000000007948 */ /* 0x000fea0003800000 */
[----:B------:R-:W-:Y:S01]  /*2d10*/  LOP3.LUT R53, R78, 0x1f, RZ, 0xc0, !PT ;  /* 0x0000001f4e357812 */ /* 0x000fe200078ec0ff */
[----:B------:R-:W-:Y:S01]  /*2d20*/  ULDC UR6, c[0x0][0x218] ;  /* 0x0000860000067ab9 */ /* 0x000fe20000000800 */
[----:B------:R-:W-:Y:S01]  /*2d30*/  MOV R2, 0x400 ;  /* 0x0000040000027802 */ /* 0x000fe20000000f00 */
[----:B------:R-:W-:-:S02]  /*2d40*/  ULDC.64 UR14, c[0x0][0x2d0] ;  /* 0x0000b400000e7ab9 */ /* 0x000fc40000000a00 */
[----:B------:R-:W-:Y:S02]  /*2d50*/  IMAD R0, R0, 0x60, R53 ;  /* 0x0000006000007824 */ /* 0x000fe400078e0235 */
[----:B------:R-:W2:Y:S01]  /*2d60*/  S2R R53, SR_CTAID.X ;  /* 0x0000000000357919 */ /* 0x000ea20000002500 */
[----:B-1----:R-:W-:-:S04]  /*2d70*/  LEA R3, R3, R2, 0x18 ;  /* 0x0000000203037211 */ /* 0x002fc800078ec0ff */
[-C--:B------:R-:W-:Y:S02]  /*2d80*/  LEA R0, R0, R3.reuse, 0x5 ;  /* 0x0000000300007211 */ /* 0x080fe400078e28ff */
[----:B------:R-:W-:-:S03]  /*2d90*/  LEA R52, R78, R3, 0x2 ;  /* 0x000000034e347211 */ /* 0x000fc600078e10ff */
[----:B------:R-:W-:Y:S04]  /*2da0*/  STS.128 [R0], R8 ;  /* 0x0000000800007388 */ /* 0x000fe80000000c00 */
[----:B------:R-:W-:Y:S01]  /*2db0*/  STS.128 [R0+0x10], R28 ;  /* 0x0000101c00007388 */ /* 0x000fe20000000c00 */
[----:B--2---:R-:W-:Y:S01]  /*2dc0*/  IMAD R53, R53, UR6, RZ ;  /* 0x0000000635357c24 */ /* 0x004fe2000f8e02ff */
[----:B------:R-:W-:Y:S02]  /*2dd0*/  ULDC.64 UR6, c[0x0][0x2d8] ;  /* 0x0000b60000067ab9 */ /* 0x000fe40000000a00 */
[----:B------:R-:W-:Y:S02]  /*2de0*/  STS.128 [R0+0x400], R32 ;  /* 0x0004002000007388 */ /* 0x000fe40000000c00 */
[----:B------:R-:W-:-:S02]  /*2df0*/  IADD3 R78, P0, R53, R78, RZ ;  /* 0x0000004e354e7210 */ /* 0x000fc40007f1e0ff */
        /* <DEDUP_REMOVED lines=8> */
[----:B------:R-:W5:Y:S04]  /*2e80*/  LDS R8, [R52+0x400] ;  /* 0x0004000034087984 */ /* 0x000f680000000800 */
        /* <DEDUP_REMOVED lines=39> */
[----:B------:R0:W-:Y:S01]  /*3100*/  STS.128 [R0], R4 ;  /* 0x0000000400007388 */ /* 0x0001e20000000c00 */
[----:B------:R-:W-:-:S03]  /*3110*/  FADD.FTZ R43, R8, R43 ;  /* 0x0000002b082b7221 */ /* 0x000fc60000010000 */
[----:B------:R-:W-:Y:S01]  /*3120*/  STS.128 [R0+0x10], R12 ;  /* 0x0000100c00007388 */ /* 0x000fe20000000c00 */
[----:B-1----:R-:W-:-:S03]  /*3130*/  FADD.FTZ R9, R9, R42 ;  /* 0x0000002a09097221 */ /* 0x002fc60000010000 */
[----:B------:R-:W-:Y:S01]  /*3140*/  STS.128 [R0+0x400], R16 ;  /* 0x0004001000007388 */ /* 0x000fe20000000c00 */
[----:B--2---:R-:W-:-:S03]  /*3150*/  FADD.FTZ R29, R10, R29 ;  /* 0x0000001d0a1d7221 */ /* 0x004fc60000010000 */
[----:B------:R-:W-:Y:S01]  /*3160*/  STS.128 [R0+0x410], R20 ;  /* 0x0004101400007388 */ /* 0x000fe20000000c00 */
[----:B---3--:R-:W-:-:S03]  /*3170*/  FADD.FTZ R11, R11, R28 ;  /* 0x0000001c0b0b7221 */ /* 0x008fc60000010000 */
[----:B------:R-:W-:Y:S01]  /*3180*/  STS.128 [R0+0x800], R24 ;  /* 0x0008001800007388 */ /* 0x000fe20000000c00 */
[----:B0-----:R-:W-:Y:S01]  /*3190*/  FADD.FTZ R7, R3, R40 ;  /* 0x0000002803077221 */ /* 0x001fe20000010000 */
[----:B------:R-:W-:Y:S02]  /*31a0*/  IADD3.X R3, RZ, RZ, RZ, P0, !PT ;  /* 0x000000ffff037210 */ /* 0x000fe400007fe4ff */
[----:B------:R-:W-:Y:S02]  /*31b0*/  STS.128 [R0+0x810], R44 ;  /* 0x0008102c00007388 */ /* 0x000fe40000000c00 */
[C---:B------:R-:W-:Y:S01]  /*31c0*/  SHF.L.U64.HI R10, R78.reuse, 0x2, R3 ;  /* 0x000000024e0a7819 */ /* 0x040fe20000010203 */
[----:B------:R-:W-:Y:S01]  /*31d0*/  BAR.SYNC.DEFER_BLOCKING 0x0 ;  /* 0x0000000000007b1d */ /* 0x000fe20000010000 */
        /* <DEDUP_REMOVED lines=66> */
.L_x_4219:
        /* <DEDUP_REMOVED lines=8> */
.L_x_4222:
[----:B------:R-:W-:Y:S05]  /*3680*/  BSYNC B2 ;  /* 0x0000000000027941 */ /* 0x000fea0003800000 */
.L_x_4221:
        /* <DEDUP_REMOVED lines=8> */
.L_x_4223:
[----:B------:R-:W-:Y:S01]  /*3710*/  FADD.FTZ R94, R95, R94 ;  /* 0x0000005e5f5e7221 */ /* 0x000fe20000010000 */
[----:B------:R-:W-:-:S04]  /*3720*/  HFMA2.MMA R181, -RZ, RZ, 0, 1.1920928955078125e-07 ;  /* 0x00000002ffb57435 */ /* 0x000fc800000001ff */
[----:B------:R-:W-:Y:S02]  /*3730*/  MOV R182, R94 ;  /* 0x0000005e00b67202 */ /* 0x000fe40000000f00 */
[----:B------:R-:W-:-:S07]  /*3740*/  MOV R96, R180 ;  /* 0x000000b400607202 */ /* 0x000fce0000000f00 */
[----:B------:R-:W-:Y:S05]  /*3750*/  WARPSYNC.COLLECTIVE R179, `(.L_x_4224) ;  /* 0x00000000b3087348 */ /* 0x000fea0003c00000 */
[----:B------:R0:W1:Y:S02]  /*3760*/  SHFL.BFLY P1, R180, R182, R181, R184 ;  /* 0x0c0000b5b6b47389 */ /* 0x00006400000200b8 */
[----:B01----:R-:W-:Y:S01]  /*3770*/  ENDCOLLECTIVE ;  /* 0x000000000000791b */ /* 0x003fe20003800000 */
.L_x_4224:
[----:B------:R-:W-:-:S05]  /*3780*/  FADD.FTZ R96, R91, R96 ;  /* 0x000000605b607221 */ /* 0x000fca0000010000 */
[----:B------:R-:W-:Y:S02]  /*3790*/  MOV R182, R96 ;  /* 0x0000006000b67202 */ /* 0x000fe40000000f00 */
[----:B------:R-:W-:-:S07]  /*37a0*/  MOV R171, R180 ;  /* 0x000000b400ab7202 */ /* 0x000fce0000000f00 */
[----:B------:R-:W-:Y:S05]  /*37b0*/  WARPSYNC.COLLECTIVE R179, `(.L_x_4225) ;  /* 0x00000000b3087348 */ /* 0x000fea0003c00000 */
[----:B------:R0:W1:Y:S02]  /*37c0*/  SHFL.BFLY P1, R180, R182, R181, R184 ;  /* 0x0c0000b5b6b47389 */ /* 0x00006400000200b8 */
[----:B01----:R-:W-:Y:S01]  /*37d0*/  ENDCOLLECTIVE ;  /* 0x000000000000791b */ /* 0x003fe20003800000 */
.L_x_4225:
        /* <DEDUP_REMOVED lines=8> */
.L_x_4226:
        /* <DEDUP_REMOVED lines=8> */
.L_x_4227:
[----:B------:R-:W-:Y:S01]  /*38e0*/  FADD.FTZ R174, R171, R174 ;  /* 0x000000aeabae7221 */ /* 0x000fe20000010000 */
[----:B------:R-:W-:-:S04]  /*38f0*/  HFMA2.MMA R181, -RZ, RZ, 0, 4.76837158203125e-07 ;  /* 0x00000008ffb57435 */ /* 0x000fc800000001ff */
[----:B------:R-:W-:Y:S02]  /*3900*/  MOV R182, R174 ;  /* 0x000000ae00b67202 */ /* 0x000fe40000000f00 */
[----:B------:R-:W-:-:S07]  /*3910*/  MOV R176, R180 ;  /* 0x000000b400b07202 */ /* 0x000fce0000000f00 */
[----:B------:R-:W-:Y:S05]  /*3920*/  WARPSYNC.COLLECTIVE R179, `(.L_x_4228) ;  /* 0x00000000b3087348 */ /* 0x000fea0003c00000 */
[----:B------:R0:W1:Y:S02]  /*3930*/  SHFL.BFLY P1, R180, R182, R181, R184 ;  /* 0x0c0000b5b6b47389 */ /* 0x00006400000200b8 */
[----:B01----:R-:W-:Y:S01]  /*3940*/  ENDCOLLECTIVE ;  /* 0x000000000000791b */ /* 0x003fe20003800000 */
.L_x_4228:
[----:B------:R-:W-:-:S05]  /*3950*/  FADD.FTZ R176, R173, R176 ;  /* 0x000000b0adb07221 */ /* 0x000fca0000010000 */
[----:B------:R-:W-:Y:S02]  /*3960*/  MOV R182, R176 ;  /* 0x000000b000b67202 */ /* 0x000fe40000000f00 */
[----:B------:R-:W-:-:S07]  /*3970*/  MOV R91, R180 ;  /* 0x000000b4005b7202 */ /* 0x000fce0000000f00 */
[----:B------:R-:W-:Y:S05]  /*3980*/  WARPSYNC.COLLECTIVE R179, `(.L_x_4229) ;  /* 0x00000000b3087348 */ /* 0x000fea0003c00000 */
[----:B------:R0:W1:Y:S02]  /*3990*/  SHFL.BFLY P1, R180, R182, R181, R184 ;  /* 0x0c0000b5b6b47389 */ /* 0x00006400000200b8 */
[----:B01----:R-:W-:Y:S01]  /*39a0*/  ENDCOLLECTIVE ;  /* 0x000000000000791b */ /* 0x003fe20003800000 */
.L_x_4229:
        /* <DEDUP_REMOVED lines=8> */
.L_x_4230:
[----:B------:R-:W-:Y:S01]  /*3a30*/  FADD.FTZ R177, R176, R95 ;  /* 0x0000005fb0b17221 */ /* 0x000fe20000010000 */
[----:B------:R-:W-:-:S04]  /*3a40*/  MOV R95, R168 ;  /* 0x000000a8005f7202 */ /* 0x000fc80000000f00 */
[----:B------:R-:W-:Y:S02]  /*3a50*/  MOV R182, R177 ;  /* 0x000000b100b67202 */ /* 0x000fe40000000f00 */
[----:B------:R-:W-:-:S07]  /*3a60*/  MOV R178, R180 ;  /* 0x000000b400b27202 */ /* 0x000fce0000000f00 */
[----:B------:R-:W-:Y:S05]  /*3a70*/  WARPSYNC.COLLECTIVE R179, `(.L_x_4231) ;  /* 0x00000000b3087348 */ /* 0x000fea0003c00000 */
[----:B------:R0:W1:Y:S02]  /*3a80*/  SHFL.BFLY P1, R180, R182, R181, R184 ;  /* 0x0c0000b5b6b47389 */ /* 0x00006400000200b8 */
[----:B01----:R-:W-:Y:S01]  /*3a90*/  ENDCOLLECTIVE ;  /* 0x000000000000791b */ /* 0x003fe20003800000 */
.L_x_4231:
[----:B------:R-:W-:Y:S05]  /*3aa0*/  BRA `(.L_x_4232) ;  /* 0xffffffdc00a07947 */ /* 0x000fea000383ffff */
.L_x_4233:
        /* <DEDUP_REMOVED lines=13> */
.L_x_11725:


//--------------------- .text._ZN10layer_norm22ln_bwd_finalize_kernelINS_22Kernel_traits_finalizeILj768E13__nv_bfloat16S2_fS2_fjLb0ELj1024ELj4ENS_18Kernel_traits_baseILj768ES2_S2_fS2_fjLj1024EEEEELb0ELb0EEEvNS_9BwdParamsE --------------------------
	.section	.text._ZN10layer_norm22ln_bwd_finalize_kernelINS_22Kernel_traits_finalizeILj768E13__nv_bfloat16S2_fS2_fjLb0ELj1024ELj4ENS_18Kernel_traits_baseILj768ES2_S2_fS2_fjLj1024EEEEELb0ELb0EEEvNS_9BwdParamsE,"ax",@progbits
	.align	128
        .global         _ZN10layer_norm22ln_bwd_finalize_kernelINS_22Kernel_traits_finalizeILj768E13__nv_bfloat16S2_fS2_fjLb0ELj1024ELj4ENS_18Kernel_traits_baseILj768ES2_S2_fS2_fjLj1024EEEEELb0ELb0EEEvNS_9BwdParamsE
        .type           _ZN10layer_norm22ln_bwd_finalize_kernelINS_22Kernel_traits_finalizeILj768E13__nv_bfloat16S2_fS2_fjLb0ELj1024ELj4ENS_18Kernel_traits_baseILj768ES2_S2_fS2_fjLj1024EEEEELb0ELb0EEEvNS_9BwdParamsE,@function
        .size           _ZN10layer_norm22ln_bwd_finalize_kernelINS_22Kernel_traits_finalizeILj768E13__nv_bfloat16S2_fS2_fjLb0ELj1024ELj4ENS_18Kernel_traits_baseILj768ES2_S2_fS2_fjLj1024EEEEELb0ELb0EEEvNS_9BwdParamsE,(.L_x_11726 - _ZN10layer_norm22ln_bwd_finalize_kernelINS_22Kernel_traits_finalizeILj768E13__nv_bfloat16S2_fS2_fjLb0ELj1024ELj4ENS_18Kernel_traits_baseILj768ES2_S2_fS2_fjLj1024EEEEELb0ELb0EEEvNS_9BwdParamsE)
        .other          _ZN10layer_norm22ln_bwd_finalize_kernelINS_22Kernel_traits_finalizeILj768E13__nv_bfloat16S2_fS2_fjLb0ELj1024ELj4ENS_18Kernel_traits_baseILj768ES2_S2_fS2_fjLj1024EEEEELb0ELb0EEEvNS_9BwdParamsE,@"STO_CUDA_ENTRY STV_DEFAULT"
_ZN10layer_norm22ln_bwd_finalize_kernelINS_22Kernel_traits_finalizeILj768E13__nv_bfloat16S2_fS2_fjLb0ELj1024ELj4ENS_18Kernel_traits_baseILj768ES2_S2_fS2_fjLj1024EEEEELb0ELb0EEEvNS_9BwdParamsE:
.text._ZN10layer_norm22ln_bwd_finalize_kernelINS_22Kernel_traits_finalizeILj768E13__nv_bfloat16S2_fS2_fjLb0ELj1024ELj4ENS_18Kernel_traits_baseILj768ES2_S2_fS2_fjLj1024EEEEELb0ELb0EEEvNS_9BwdParamsE:
        /* <DEDUP_REMOVED lines=25> */
.L_x_4246:
        /* <DEDUP_REMOVED lines=30> */
.L_x_4238:
        /* <DEDUP_REMOVED lines=36> */
.L_x_4237:
[----:B------:R-:W-:Y:S05]  /*05b0*/  BSYNC B1 ;  /* 0x0000000000017941 */ /* 0x000fea0003800000 */
.L_x_4236:
        /* <DEDUP_REMOVED lines=24> */
.L_x_4240:
[----:B------:R-:W-:Y:S05]  /*0740*/  BSYNC B1 ;  /* 0x0000000000017941 */ /* 0x000fea0003800000 */
.L_x_4239:
        /* <DEDUP_REMOVED lines=12> */
.L_x_4241:
[----:B------:R-:W-:Y:S05]  /*0810*/  BSYNC B1 ;  /* 0x0000000000017941 */ /* 0x000fea0003800000 */
.L_x_4235:
[----:B------:R-:W-:Y:S05]  /*0820*/  BSYNC B0 ;  /* 0x0000000000007941 */ /* 0x000fea0003800000 */
.L_x_4234:
        /* <DEDUP_REMOVED lines=29> */
.L_x_4257:
[----:B---3--:R-:W-:Y:S01]  /*0a00*/  FADD.FTZ R9, R18, R9 ;  /* 0x0000000912097221 */ /* 0x008fe20000010000 */
[----:B--2---:R-:W-:-:S04]  /*0a10*/  FADD.FTZ R11, R10, R11 ;  /* 0x0000000b0a0b7221 */ /* 0x004fc80000010000 */
[----:B------:R2:W-:Y:S04]  /*0a20*/  @!P1 STS [R6+0x2000], R9 ;  /* 0x0020000906009388 */ /* 0x0005e80000000800 */
[----:B------:R2:W-:Y:S02]  /*0a30*/  @!P1 STS [R6+0x2080], R11 ;  /* 0x0020800b06009388 */ /* 0x0005e40000000800 */
.L_x_4242:
        /* <DEDUP_REMOVED lines=18> */
.L_x_4245:
[----:B------:R-:W-:Y:S05]  /*0b60*/  BSYNC B0 ;  /* 0x0000000000007941 */ /* 0x000fea0003800000 */
.L_x_4244:
[C---:B------:R-:W-:Y:S01]  /*0b70*/  ISETP.GT.U32.AND P1, PT, R3.reuse, -0x301, PT ;  /* 0xfffffcff0300780c */ /* 0x040fe20003f24070 */
[----:B------:R-:W-:Y:S01]  /*0b80*/  VIADD R4, R4, 0x180 ;  /* 0x0000018004047836 */ /* 0x000fe20000000000 */
[----:B------:R-:W-:-:S11]  /*0b90*/  IADD3 R3, R3, 0x300, RZ ;  /* 0x0000030003037810 */ /* 0x000fd60007ffe0ff */
[----:B------:R-:W-:Y:S05]  /*0ba0*/  @P1 BRA `(.L_x_4246) ;  /* 0xfffffff400781947 */ /* 0x000fea000383ffff */
[----:B------:R-:W-:Y:S05]  /*0bb0*/  EXIT ;  /* 0x000000000000794d */ /* 0x000fea0003800000 */
.L_x_4243:
[----:B------:R-:W-:Y:S01]  /*0bc0*/  HFMA2.MMA R21, -RZ, RZ, 0, 5.9604644775390625e-08 ;  /* 0x00000001ff157435 */ /* 0x000fe200000001ff */
[----:B0--3--:R-:W-:Y:S01]  /*0bd0*/  MOV R22, R10 ;  /* 0x0000000a00167202 */ /* 0x009fe20000000f00 */
[----:B------:R-:W-:Y:S01]  /*0be0*/  IMAD.MOV.U32 R19, RZ, RZ, -0x1 ;  /* 0xffffffffff137424 */ /* 0x000fe200078e00ff */
[----:B------:R-:W-:-:S08]  /*0bf0*/  MOV R24, 0x1f ;  /* 0x0000001f00187802 */ /* 0x000fd00000000f00 */
[----:B-12---:R-:W-:Y:S05]  /*0c00*/  WARPSYNC.COLLECTIVE R19, `(.L_x_4247) ;  /* 0x0000000013087348 */ /* 0x006fea0003c00000 */
[----:B------:R0:W3:Y:S02]  /*0c10*/  SHFL.BFLY P2, R20, R22, R21, R24 ;  /* 0x0c00001516147389 */ /* 0x0000e40000040018 */
[----:B0123--:R-:W-:Y:S01]  /*0c20*/  ENDCOLLECTIVE ;  /* 0x000000000000791b */ /* 0x00ffe20003800000 */
.L_x_4247:
[----:B------:R-:W-:Y:S01]  /*0c30*/  HFMA2.MMA R21, -RZ, RZ, 0, 1.1920928955078125e-07 ;  /* 0x00000002ff157435 */ /* 0x000fe200000001ff */
[----:B------:R-:W-:-:S05]  /*0c40*/  MOV R11, R20 ;  /* 0x00000014000b7202 */ /* 0x000fca0000000f00 */
[----:B------:R-:W-:-:S05]  /*0c50*/  FADD.FTZ R11, R10, R11 ;  /* 0x0000000b0a0b7221 */ /* 0x000fca0000010000 */
[----:B------:R-:W-:-:S07]  /*0c60*/  MOV R22, R11 ;  /* 0x0000000b00167202 */ /* 0x000fce0000000f00 */
[----:B------:R-:W-:Y:S05]  /*0c70*/  WARPSYNC.COLLECTIVE R19, `(.L_x_4248) ;  /* 0x0000000013087348 */ /* 0x000fea0003c00000 */
[----:B------:R0:W1:Y:S02]  /*0c80*/  SHFL.BFLY P2, R20, R22, R21, R24 ;  /* 0x0c00001516147389 */ /* 0x0000640000040018 */
[----:B01----:R-:W-:Y:S01]  /*0c90*/  ENDCOLLECTIVE ;  /* 0x000000000000791b */ /* 0x003fe20003800000 */
.L_x_4248:
[----:B------:R-:W-:Y:S01]  /*0ca0*/  HFMA2.MMA R21, -RZ, RZ, 0, 2.384185791015625e-07 ;  /* 0x00000004ff157435 */ /* 0x000fe200000001ff */
[----:B------:R-:W-:-:S04]  /*0cb0*/  IMAD.MOV.U32 R14, RZ, RZ, R20 ;  /* 0x000000ffff0e7224 */ /* 0x000fc800078e0014 */
[----:B------:R-:W-:-:S05]  /*0cc0*/  FADD.FTZ R14, R11, R14 ;  /* 0x0000000e0b0e7221 */ /* 0x000fca0000010000 */
[----:B------:R-:W-:-:S07]  /*0cd0*/  MOV R22, R14 ;  /* 0x0000000e00167202 */ /* 0x000fce0000000f00 */
[----:B------:R-:W-:Y:S05]  /*0ce0*/  WARPSYNC.COLLECTIVE R19, `(.L_x_4249) ;  /* 0x0000000013087348 */ /* 0x000fea0003c00000 */
[----:B------:R0:W1:Y:S02]  /*0cf0*/  SHFL.BFLY P2, R20, R22, R21, R24 ;  /* 0x0c00001516147389 */ /* 0x0000640000040018 */
[----:B01----:R-:W-:Y:S01]  /*0d00*/  ENDCOLLECTIVE ;  /* 0x000000000000791b */ /* 0x003fe20003800000 */
.L_x_4249:
[----:B------:R-:W-:Y:S01]  /*0d10*/  HFMA2.MMA R21, -RZ, RZ, 0, 4.76837158203125e-07 ;  /* 0x00000008ff157435 */ /* 0x000fe200000001ff */
[----:B------:R-:W-:-:S05]  /*0d20*/  MOV R13, R20 ;  /* 0x00000014000d7202 */ /* 0x000fca0000000f00 */
[----:B------:R-:W-:-:S04]  /*0d30*/  FADD.FTZ R13, R14, R13 ;  /* 0x0000000d0e0d7221 */ /* 0x000fc80000010000 */
[----:B------:R-:W-:-:S07]  /*0d40*/  IMAD.MOV.U32 R22, RZ, RZ, R13 ;  /* 0x000000ffff167224 */ /* 0x000fce00078e000d */
[----:B------:R-:W-:Y:S05]  /*0d50*/  WARPSYNC.COLLECTIVE R19, `(.L_x_4250) ;  /* 0x0000000013087348 */ /* 0x000fea0003c00000 */
[----:B------:R0:W1:Y:S02]  /*0d60*/  SHFL.BFLY P2, R20, R22, R21, R24 ;  /* 0x0c00001516147389 */ /* 0x0000640000040018 */
[----:B01----:R-:W-:Y:S01]  /*0d70*/  ENDCOLLECTIVE ;  /* 0x000000000000791b */ /* 0x003fe20003800000 */
.L_x_4250:
[----:B------:R-:W-:Y:S01]  /*0d80*/  IMAD.MOV.U32 R21, RZ, RZ, 0x10 ;  /* 0x00000010ff157424 */ /* 0x000fe200078e00ff */
[----:B------:R-:W-:-:S05]  /*0d90*/  MOV R10, R20 ;  /* 0x00000014000a7202 */ /* 0x000fca0000000f00 */
[----:B------:R-:W-:-:S05]  /*0da0*/  FADD.FTZ R10, R13, R10 ;  /* 0x0000000a0d0a7221 */ /* 0x000fca0000010000 */
[----:B------:R-:W-:-:S07]  /*0db0*/  MOV R22, R10 ;  /* 0x0000000a00167202 */ /* 0x000fce0000000f00 */
[----:B------:R-:W-:Y:S05]  /*0dc0*/  WARPSYNC.COLLECTIVE R19, `(.L_x_4251) ;  /* 0x0000000013087348 */ /* 0x000fea0003c00000 */
[----:B------:R0:W1:Y:S02]  /*0dd0*/  SHFL.BFLY P2, R20, R22, R21, R24 ;  /* 0x0c00001516147389 */ /* 0x0000640000040018 */
[----:B01----:R-:W-:Y:S01]  /*0de0*/  ENDCOLLECTIVE ;  /* 0x000000000000791b */ /* 0x003fe20003800000 */
.L_x_4251:
[----:B------:R-:W-:Y:S01]  /*0df0*/  HFMA2.MMA R21, -RZ, RZ, 0, 5.9604644775390625e-08 ;  /* 0x00000001ff157435 */ /* 0x000fe200000001ff */
[----:B------:R-:W-:Y:S02]  /*0e00*/  MOV R22, R9 ;  /* 0x0000000900167202 */ /* 0x000fe40000000f00 */
[----:B------:R-:W-:-:S08]  /*0e10*/  MOV R11, R20 ;  /* 0x00000014000b7202 */ /* 0x000fd00000000f00 */
[----:B------:R-:W-:Y:S05]  /*0e20*/  WARPSYNC.COLLECTIVE R19, `(.L_x_4252) ;  /* 0x0000000013087348 */ /* 0x000fea0003c00000 */
[----:B------:R0:W1:Y:S02]  /*0e30*/  SHFL.BFLY P2, R20, R22, R21, R24 ;  /* 0x0c00001516147389 */ /* 0x0000640000040018 */
[----:B01----:R-:W-:Y:S01]  /*0e40*/  ENDCOLLECTIVE ;  /* 0x000000000000791b */ /* 0x003fe20003800000 */
.L_x_4252:
[----:B------:R-:W-:Y:S01]  /*0e50*/  HFMA2.MMA R21, -RZ, RZ, 0, 1.1920928955078125e-07 ;  /* 0x00000002ff157435 */ /* 0x000fe200000001ff */
[----:B------:R-:W-:-:S04]  /*0e60*/  IMAD.MOV.U32 R14, RZ, RZ, R20 ;  /* 0x000000ffff0e7224 */ /* 0x000fc800078e0014 */
[----:B------:R-:W-:-:S05]  /*0e70*/  FADD.FTZ R15, R9, R14 ;  /* 0x0000000e090f7221 */ /* 0x000fca0000010000 */
[----:B------:R-:W-:-:S07]  /*0e80*/  MOV R22, R15 ;  /* 0x0000000f00167202 */ /* 0x000fce0000000f00 */
[----:B------:R-:W-:Y:S05]  /*0e90*/  WARPSYNC.COLLECTIVE R19, `(.L_x_4253) ;  /* 0x0000000013087348 */ /* 0x000fea0003c00000 */
[----:B------:R0:W1:Y:S02]  /*0ea0*/  SHFL.BFLY P2, R20, R22, R21, R24 ;  /* 0x0c00001516147389 */ /* 0x0000640000040018 */
[----:B01----:R-:W-:Y:S01]  /*0eb0*/  ENDCOLLECTIVE ;  /* 0x000000000000791b */ /* 0x003fe20003800000 */
.L_x_4253:
[----:B------:R-:W-:Y:S01]  /*0ec0*/  HFMA2.MMA R21, -RZ, RZ, 0, 2.384185791015625e-07 ;  /* 0x00000004ff157435 */ /* 0x000fe200000001ff */
[----:B------:R-:W-:-:S05]  /*0ed0*/  MOV R16, R20 ;  /* 0x0000001400107202 */ /* 0x000fca0000000f00 */
[----:B------:R-:W-:-:S04]  /*0ee0*/  FADD.FTZ R16, R15, R16 ;  /* 0x000000100f107221 */ /* 0x000fc80000010000 */
[----:B------:R-:W-:-:S07]  /*0ef0*/  IMAD.MOV.U32 R22, RZ, RZ, R16 ;  /* 0x000000ffff167224 */ /* 0x000fce00078e0010 */
[----:B------:R-:W-:Y:S05]  /*0f00*/  WARPSYNC.COLLECTIVE R19, `(.L_x_4254) ;  /* 0x0000000013087348 */ /* 0x000fea0003c00000 */
[----:B------:R0:W1:Y:S02]  /*0f10*/  SHFL.BFLY P2, R20, R22, R21, R24 ;  /* 0x0c00001516147389 */ /* 0x0000640000040018 */
[----:B01----:R-:W-:Y:S01]  /*0f20*/  ENDCOLLECTIVE ;  /* 0x000000000000791b */ /* 0x003fe20003800000 */
.L_x_4254:
[----:B------:R-:W-:Y:S01]  /*0f30*/  IMAD.MOV.U32 R21, RZ, RZ, 0x8 ;  /* 0x00000008ff157424 */ /* 0x000fe200078e00ff */
[----:B------:R-:W-:-:S05]  /*0f40*/  MOV R17, R20 ;  /* 0x0000001400117202 */ /* 0x000fca0000000f00 */
[----:B------:R-:W-:-:S05]  /*0f50*/  FADD.FTZ R17, R16, R17 ;  /* 0x0000001110117221 */ /* 0x000fca0000010000 */
[----:B------:R-:W-:-:S07]  /*0f60*/  MOV R22, R17 ;  /* 0x0000001100167202 */ /* 0x000fce0000000f00 */
[----:B------:R-:W-:Y:S05]  /*0f70*/  WARPSYNC.COLLECTIVE R19, `(.L_x_4255) ;  /* 0x0000000013087348 */ /* 0x000fea0003c00000 */
[----:B------:R0:W1:Y:S02]  /*0f80*/  SHFL.BFLY P2, R20, R22, R21, R24 ;  /* 0x0c00001516147389 */ /* 0x0000640000040018 */
[----:B01----:R-:W-:Y:S01]  /*0f90*/  ENDCOLLECTIVE ;  /* 0x000000000000791b */ /* 0x003fe20003800000 */
.L_x_4255:
[----:B------:R-:W-:Y:S01]  /*0fa0*/  HFMA2.MMA R21, -RZ, RZ, 0, 9.5367431640625e-07 ;  /* 0x00000010ff157435 */ /* 0x000fe200000001ff */
[----:B------:R-:W-:-:S05]  /*0fb0*/  MOV R18, R20 ;  /* 0x0000001400127202 */ /* 0x000fca0000000f00 */
[----:B------:R-:W-:-:S05]  /*0fc0*/  FADD.FTZ R18, R17, R18 ;  /* 0x0000001211127221 */ /* 0x000fca0000010000 */
[----:B------:R-:W-:-:S07]  /*0fd0*/  MOV R22, R18 ;  /* 0x0000001200167202 */ /* 0x000fce0000000f00 */
[----:B------:R-:W-:Y:S05]  /*0fe0*/  WARPSYNC.COLLECTIVE R19, `(.L_x_4256) ;  /* 0x0000000013087348 */ /* 0x000fea0003c00000 */
[----:B------:R0:W1:Y:S02]  /*0ff0*/  SHFL.BFLY P2, R20, R22, R21, R24 ;  /* 0x0c00001516147389 */ /* 0x0000640000040018 */
[----:B01----:R-:W-:Y:S01]  /*1000*/  ENDCOLLECTIVE ;  /* 0x000000000000791b */ /* 0x003fe20003800000 */
.L_x_4256:
[----:B------:R-:W-:Y:S01]  /*1010*/  MOV R9, R20 ;  /* 0x0000001400097202 */ /* 0x000fe20000000f00 */
[----:B------:R-:W-:Y:S06]  /*1020*/  BRA `(.L_x_4257) ;  /* 0xfffffff800747947 */ /* 0x000fec000383ffff */
.L_x_4258:
        /* <DEDUP_REMOVED lines=13> */
.L_x_11726:


//--------------------- .text._ZN10layer_norm13ln_bwd_kernelINS_13Kernel_traitsI13__nv_bfloat16S2_fS2_fjLj768ELj1ELj4ELj1ELj16ENS_18Kernel_traits_baseILj768ES2_S2_fS2_fjLj128EEEEELb1ELb0ELb1ELb0EEEvNS_9BwdParamsE --------------------------
	.section	.text._ZN10layer_norm13ln_bwd_kernelINS_13Kernel_traitsI13__nv_bfloat16S2_fS2_fjLj768ELj1ELj4ELj1ELj16ENS_18Kernel_traits_baseILj768ES2_S2_fS2_fjLj128EEEEELb1ELb0ELb1ELb0EEEvNS_9BwdParamsE,"ax",@progbits
	.align	128
        .global         _ZN10layer_norm13ln_bwd_kernelINS_13Kernel_traitsI13__nv_bfloat16S2_fS2_fjLj768ELj1ELj4ELj1ELj16ENS_18Kernel_traits_baseILj768ES2_S2_fS2_fjLj128EEEEELb1ELb0ELb1ELb0EEEvNS_9BwdParamsE
        .type           _ZN10layer_norm13ln_bwd_kernelINS_13Kernel_traitsI13__nv_bfloat16S2_fS2_fjLj768ELj1ELj4ELj1ELj16ENS_18Kernel_traits_baseILj768ES2_S2_fS2_fjLj128EEEEELb1ELb0ELb1ELb0EEEvNS_9BwdParamsE,@function
        .size           _ZN10layer_norm13ln_bwd_kernelINS_13Kernel_traitsI13__nv_bfloat16S2_fS2_fjLj768ELj1ELj4ELj1ELj16ENS_18Kernel_traits_baseILj768ES2_S2_fS2_fjLj128EEEEELb1ELb0ELb1ELb0EEEvNS_9BwdParamsE,(.L_x_11727 - _ZN10layer_norm13ln_bwd_kernelINS_13Kernel_traitsI13__nv_bfloat16S2_fS2_fjLj768ELj1ELj4ELj1ELj16ENS_18Kernel_traits_baseILj768ES2_S2_fS2_fjLj128EEEEELb1ELb0ELb1ELb0EEEvNS_9BwdParamsE)
        .other          _ZN10layer_norm13ln_bwd_kernelINS_13Kernel_traitsI13__nv_bfloat16S2_fS2_fjLj768ELj1ELj4ELj1ELj16ENS_18Kernel_traits_baseILj768ES2_S2_fS2_fjLj128EEEEELb1ELb0ELb1ELb0EEEvNS_9BwdParamsE,@"STO_CUDA_ENTRY STV_DEFAULT"
_ZN10layer_norm13ln_bwd_kernelINS_13Kernel_traitsI13__nv_bfloat16S2_fS2_fjLj768ELj1ELj4ELj1ELj16ENS_18Kernel_traits_baseILj768ES2_S2_fS2_fjLj128EEEEELb1ELb0ELb1ELb0EEEvNS_9BwdParamsE:
.text._ZN10layer_norm13ln_bwd_kernelINS_13Kernel_traitsI13__nv_bfloat16S2_fS2_fjLj768ELj1ELj4ELj1ELj16ENS_18Kernel_traits_baseILj768ES2_S2_fS2_fjLj128EEEEELb1ELb0ELb1ELb0EEEvNS_9BwdParamsE:
        /* <DEDUP_REMOVED lines=8> */
[----:B------:R-:W-:-:S04]  /*0080*/  SHF.R.S32.HI R3, RZ, 0x1f, R30 ;  /* 0x0000001fff037819 */ /* 0x000fc8000001141e */
        /* <DEDUP_REMOVED lines=50> */
[C---:B-----5:R-:W-:Y:S01]  /*03b0*/  @P5 PRMT R8, R18.reuse, 0x7632, R8 ;  /* 0x0000763212085816 */ /* 0x060fe20000000008 */
[----:B------:R-:W-:Y:S01]  /*03c0*/  IMAD.U32 R27, R13, 0x10000, RZ ;  /* 0x000100000d1b7824 */ /* 0x000fe200078e00ff */
[----:B------:R-:W-:Y:S01]  /*03d0*/  SHF.L.U32 R22, R18, 0x10, RZ ;  /* 0x0000001012167819 */ /* 0x000fe200000006ff */
[----:B------:R-:W-:Y:S01]  /*03e0*/  IMAD.U32 R25, R15, 0x10000, RZ ;  /* 0x000100000f197824 */ /* 0x000fe200078e00ff */
[----:B------:R-:W0:Y:S01]  /*03f0*/  LDC.U8 R18, c[0x0][0x2a0] ;  /* 0x0000a800ff127b82 */ /* 0x000e220000000000 */
[C---:B------:R-:W-:Y:S01]  /*0400*/  @P6 PRMT R0, R12.reuse, 0x7632, R0 ;  /* 0x000076320c006816 */ /* 0x040fe20000000000 */
[----:B------:R-:W-:Y:S01]  /*0410*/  IMAD.U32 R23, R17, 0x10000, RZ ;  /* 0x0001000011177824 */ /* 0x000fe200078e00ff */
[----:B------:R-:W-:Y:S01]  /*0420*/  SHF.L.U32 R28, R12, 0x10, RZ ;  /* 0x000000100c1c7819 */ /* 0x000fe200000006ff */
[----:B------:R-:W-:Y:S01]  /*0430*/  IMAD.U32 R21, R19, 0x10000, RZ ;  /* 0x0001000013157824 */ /* 0x000fe200078e00ff */
[----:B------:R-:W-:Y:S01]  /*0440*/  @P6 PRMT R2, R13, 0x7632, R2 ;  /* 0x000076320d026816 */ /* 0x000fe20000000002 */
[----:B------:R-:W-:Y:S01]  /*0450*/  IMAD.MOV.U32 R49, RZ, RZ, RZ ;  /* 0x000000ffff317224 */ /* 0x000fe200078e00ff */
[----:B------:R-:W-:-:S02]  /*0460*/  @P6 PRMT R11, R15, 0x7632, R11 ;  /* 0x000076320f0b6816 */ /* 0x000fc4000000000b */
[----:B------:R-:W-:Y:S01]  /*0470*/  @P5 PRMT R9, R17, 0x7632, R9 ;  /* 0x0000763211095816 */ /* 0x000fe20000000009 */
[----:B------:R-:W-:Y:S01]  /*0480*/  IMAD.U32 R13, R2, 0x10000, RZ ;  /* 0x00010000020d7824 */ /* 0x000fe200078e00ff */
[----:B------:R-:W-:Y:S01]  /*0490*/  @P5 PRMT R7, R19, 0x7632, R7 ;  /* 0x0000763213075816 */ /* 0x000fe20000000007 */
[C---:B------:R-:W-:Y:S01]  /*04a0*/  IMAD.U32 R19, R33.reuse, 0x10000, RZ ;  /* 0x0001000021137824 */ /* 0x040fe200078e00ff */
        /* <DEDUP_REMOVED lines=11> */
[----:B------:R-:W-:Y:S02]  /*0560*/  SHF.L.U32 R26, R14, 0x10, RZ ;  /* 0x000000100e1a7819 */ /* 0x000fe400000006ff */
[----:B------:R-:W-:Y:S01]  /*0570*/  SHF.L.U32 R24, R16, 0x10, RZ ;  /* 0x0000001010187819 */ /* 0x000fe200000006ff */
[----:B------:R-:W-:Y:S01]  /*0580*/  IMAD.U32 R16, R35, 0x10000, RZ ;  /* 0x0001000023107824 */ /* 0x000fe200078e00ff */
[----:B------:R-:W-:Y:S02]  /*0590*/  SHF.L.U32 R20, R32, 0x10, RZ ;  /* 0x0000001020147819 */ /* 0x000fe400000006ff */
[----:B------:R-:W-:Y:S02]  /*05a0*/  SHF.L.U32 R17, R34, 0x10, RZ ;  /* 0x0000001022117819 */ /* 0x000fe400000006ff */
[----:B------:R-:W-:Y:S02]  /*05b0*/  MOV R15, R36 ;  /* 0x00000024000f7202 */ /* 0x000fe40000000f00 */
[----:B------:R-:W-:-:S02]  /*05c0*/  SHF.L.U32 R14, R0, 0x10, RZ ;  /* 0x00000010000e7819 */ /* 0x000fc400000006ff */
[----:B------:R-:W-:Y:S02]  /*05d0*/  SHF.L.U32 R12, R12, 0x10, RZ ;  /* 0x000000100c0c7819 */ /* 0x000fe400000006ff */
[----:B------:R-:W-:Y:S02]  /*05e0*/  SHF.L.U32 R10, R10, 0x10, RZ ;  /* 0x000000100a0a7819 */ /* 0x000fe400000006ff */
[----:B------:R-:W-:Y:S02]  /*05f0*/  SHF.L.U32 R8, R8, 0x10, RZ ;  /* 0x0000001008087819 */ /* 0x000fe400000006ff */
[----:B------:R-:W-:Y:S02]  /*0600*/  SHF.L.U32 R6, R6, 0x10, RZ ;  /* 0x0000001006067819 */ /* 0x000fe400000006ff */
[----:B------:R-:W-:-:S07]  /*0610*/  SHF.L.U32 R4, R4, 0x10, RZ ;  /* 0x0000001004047819 */ /* 0x000fce00000006ff */
.L_x_4327:
[----:B-1----:R-:W1:Y:S08]  /*0620*/  LDC.64 R128, c[0x0][0x288] ;  /* 0x0000a200ff807b82 */ /* 0x002e700000000a00 */
[----:B------:R-:W2:Y:S08]  /*0630*/  LDC.64 R126, c[0x0][0x258] ;  /* 0x00009600ff7e7b82 */ /* 0x000eb00000000a00 */
[----:B------:R-:W3:Y:S01]  /*0640*/  LDC.64 R124, c[0x0][0x280] ;  /* 0x0000a000ff7c7b82 */ /* 0x000ee20000000a00 */
[----:B-1----:R-:W-:-:S07]  /*0650*/  IMAD.WIDE R128, R15, 0x4, R128 ;  /* 0x000000040f807825 */ /* 0x002fce00078e0280 */
[----:B----4-:R-:W1:Y:S01]  /*0660*/  LDC.64 R174, c[0x0][0x2c8] ;  /* 0x0000b200ffae7b82 */ /* 0x010e620000000a00 */
[----:B------:R1:W4:Y:S01]  /*0670*/  LDG.E R130, desc[UR4][R128.64] ;  /* 0x0000000480827981 */ /* 0x000322000c1e1900 */
[----:B--2---:R-:W-:-:S05]  /*0680*/  IMAD.WIDE R126, R15, 0x4, R126 ;  /* 0x000000040f7e7825 */ /* 0x004fca00078e027e */
        /* <DEDUP_REMOVED lines=13> */
[----:B------:R-:W-:Y:S01]  /*0760*/  HFMA2.MMA R127, -RZ, RZ, 0, 0 ;  /* 0x00000000ff7f7435 */ /* 0x000fe200000001ff */
[----:B------:R-:W-:Y:S01]  /*0770*/  BSSY B2, `(.L_x_4263) ;  /* 0x0000012000027945 */ /* 0x000fe20003800000 */
[----:B------:R-:W-:-:S10]  /*0780*/  IMAD.MOV.U32 R131, RZ, RZ, R0 ;  /* 0x000000ffff837224 */ /* 0x000fd400078e0000 */
[----:B------:R-:W-:Y:S01]  /*0790*/  @P2 VIADD R125, R176, 0xffffffff ;  /* 0xffffffffb07d2836 */ /* 0x000fe20000000000 */
        /* <DEDUP_REMOVED lines=9> */
[----:B------:R2:W5:Y:S04]  /*0830*/  @P0 LDG.E.128 R96, desc[UR4][R128.64] ;  /* 0x0000000480600981 */ /* 0x000568000c1e1d00 */
[----:B------:R2:W5:Y:S01]  /*0840*/  @P0 LDG.E.128 R100, desc[UR4][R128.64+0x10] ;  /* 0x0000100480640981 */ /* 0x000562000c1e1d00 */
[----:B-1----:R-:W-:-:S05]  /*0850*/  IMAD.WIDE.U32 R124, R127, 0x8, R124 ;  /* 0x000000087f7c7825 */ /* 0x002fca00078e007c */
[----:B------:R2:W5:Y:S01]  /*0860*/  LDG.E.64 R164, desc[UR4][R124.64] ;  /* 0x000000047ca47981 */ /* 0x000562000c1e1b00 */
[----:B------:R-:W-:Y:S01]  /*0870*/  IADD3 R131, R0, 0x20, RZ ;  /* 0x0000002000837810 */ /* 0x000fe20007ffe0ff */
[----:B------:R-:W-:-:S07]  /*0880*/  VIADD R127, R127, 0x20 ;  /* 0x000000207f7f7836 */ /* 0x000fce0000000000 */
.L_x_4264:
[----:B------:R-:W-:Y:S05]  /*0890*/  BSYNC B2 ;  /* 0x0000000000027941 */ /* 0x000fea0003800000 */
.L_x_4263:
[----:B------:R-:W-:Y:S04]  /*08a0*/  BSSY B2, `(.L_x_4265) ;  /* 0x000000c000027945 */ /* 0x000fe80003800000 */
[----:B------:R-:W-:Y:S05]  /*08b0*/  @!P5 BRA `(.L_x_4266) ;  /* 0x000000000028d947 */ /* 0x000fea0003800000 */
[----:B------:R-:W1:Y:S01]  /*08c0*/  LDC.64 R162, c[0x0][0x240] ;  /* 0x00009000ffa27b82 */ /* 0x000e620000000a00 */
[----:B------:R-:W-:-:S04]  /*08d0*/  ISETP.NE.U32.AND P0, PT, RZ, UR6, PT ;  /* 0x00000006ff007c0c */ /* 0x000fc8000bf05070 */
[----:B------:R-:W-:-:S13]  /*08e0*/  ISETP.NE.AND.EX P0, PT, RZ, UR7, PT, P0 ;  /* 0x00000007ff007c0c */ /* 0x000fda000bf05300 */
[----:B--2---:R-:W-:-:S05]  /*08f0*/  @P0 IMAD.WIDE.U32 R124, R131, 0x20, R174 ;  /* 0x00000020837c0825 */ /* 0x004fca00078e00ae */
[----:B------:R3:W5:Y:S01]  /*0900*/  @P0 LDG.E.128 R104, desc[UR4][R124.64] ;  /* 0x000000047c680981 */ /* 0x000762000c1e1d00 */
[----:B-1----:R-:W-:-:S03]  /*0910*/  IMAD.WIDE.U32 R162, R127, 0x8, R162 ;  /* 0x000000087fa27825 */ /* 0x002fc600078e00a2 */
[----:B------:R3:W5:Y:S04]  /*0920*/  @P0 LDG.E.128 R108, desc[UR4][R124.64+0x10] ;  /* 0x000010047c6c0981 */ /* 0x000768000c1e1d00 */
[----:B------:R-:W5:Y:S01]  /*0930*/  LDG.E.64 R162, desc[UR4][R162.64] ;  /* 0x00000004a2a27981 */ /* 0x000f62000c1e1b00 */
[----:B------:R-:W-:Y:S02]  /*0940*/  IADD3 R127, R127, 0x20, RZ ;  /* 0x000000207f7f7810 */ /* 0x000fe40007ffe0ff */
[----:B------:R-:W-:-:S07]  /*0950*/  IADD3 R131, R131, 0x20, RZ ;  /* 0x0000002083837810 */ /* 0x000fce0007ffe0ff */
.L_x_4266:
[----:B------:R-:W-:Y:S05]  /*0960*/  BSYNC B2 ;  /* 0x0000000000027941 */ /* 0x000fea0003800000 */
.L_x_4265:
[----:B------:R-:W-:Y:S01]  /*0970*/  IMAD.MOV.U32 R193, RZ, RZ, RZ ;  /* 0x000000ffffc17224 */ /* 0x000fe200078e00ff */
[----:B------:R-:W-:Y:S01]  /*0980*/  MOV R180, RZ ;  /* 0x000000ff00b47202 */ /* 0x000fe20000000f00 */
[----:B------:R-:W-:Y:S06]  /*0990*/  @!P4 BRA `(.L_x_4267) ;  /* 0x000000100090c947 */ /* 0x000fec0003800000 */
[----:B------:R-:W1:Y:S01]  /*09a0*/  LDC.64 R160, c[0x0][0x240] ;  /* 0x00009000ffa07b82 */ /* 0x000e620000000a00 */
[----:B------:R-:W-:-:S04]  /*09b0*/  ISETP.NE.U32.AND P0, PT, RZ, UR6, PT ;  /* 0x00000006ff007c0c */ /* 0x000fc8000bf05070 */
[----:B------:R-:W-:-:S13]  /*09c0*/  ISETP.NE.AND.EX P0, PT, RZ, UR7, PT, P0 ;  /* 0x00000007ff007c0c */ /* 0x000fda000bf05300 */
[----:B------:R-:W-:-:S05]  /*09d0*/  @P0 IMAD.WIDE.U32 R174, R131, 0x20, R174 ;  /* 0x0000002083ae0825 */ /* 0x000fca00078e00ae */
[----:B------:R4:W5:Y:S01]  /*09e0*/  @P0 LDG.E.128 R44, desc[UR4][R174.64] ;  /* 0x00000004ae2c0981 */ /* 0x000962000c1e1d00 */
[----:B-1----:R-:W-:-:S03]  /*09f0*/  IMAD.WIDE.U32 R160, R127, 0x8, R160 ;  /* 0x000000087fa07825 */ /* 0x002fc600078e00a0 */
[----:B------:R4:W5:Y:S04]  /*0a00*/  @P0 LDG.E.128 R40, desc[UR4][R174.64+0x10] ;  /* 0x00001004ae280981 */ /* 0x000968000c1e1d00 */
[----:B------:R-:W5:Y:S01]  /*0a10*/  LDG.E.64 R160, desc[UR4][R160.64] ;  /* 0x00000004a0a07981 */ /* 0x000f62000c1e1b00 */
[----:B------:R-:W-:Y:S01]  /*0a20*/  HFMA2.MMA R180, -RZ, RZ, 0, 0 ;  /* 0x00000000ffb47435 */ /* 0x000fe200000001ff */
[----:B------:R-:W-:Y:S10]  /*0a30*/  BRA `(.L_x_4267) ;  /* 0x0000001000687947 */ /* 0x000ff40003800000 */
.L_x_4262:
        /* <DEDUP_REMOVED lines=10> */
[----:B------:R-:W-:-:S04]  /*0ae0*/  @P2 VIADD R29, R176, 0xffffffff ;  /* 0xffffffffb01d2836 */ /* 0x000fc80000000000 */
[----:B------:R-:W-:Y:S01]  /*0af0*/  @P2 IMAD R127, R29, R30, RZ ;  /* 0x0000001e1d7f2224 */ /* 0x000fe200078e02ff */
[----:B------:R-:W-:-:S04]  /*0b00*/  IADD3 R29, R130, -0x1, RZ ;  /* 0xffffffff821d7810 */ /* 0x000fc80007ffe0ff */
        /* <DEDUP_REMOVED lines=13> */
[----:B0-----:R-:W-:-:S05]  /*0be0*/  IMAD.WIDE.U32 R130, R0, 0x20, R130 ;  /* 0x0000002000827825 */ /* 0x001fca00078e0082 */
[----:B------:R-:W3:Y:S01]  /*0bf0*/  LDG.E.128 R32, desc[UR4][R130.64] ;  /* 0x0000000482207981 */ /* 0x000ee2000c1e1d00 */
[----:B-1----:R-:W-:-:S03]  /*0c00*/  IMAD.WIDE.U32 R36, R179, 0x10, R36 ;  /* 0x00000010b3247825 */ /* 0x002fc600078e0024 */
[----:B------:R0:W4:Y:S04]  /*0c10*/  LDG.E.128 R124, desc[UR4][R130.64+0x10] ;  /* 0x00001004827c7981 */ /* 0x000128000c1e1d00 */
[----:B------:R-:W4:Y:S01]  /*0c20*/  LDG.E.128 R36, desc[UR4][R36.64] ;  /* 0x0000000424247981 */ /* 0x000f22000c1e1d00 */
[----:B--2---:R-:W-:-:S06]  /*0c30*/  IMAD.WIDE.U32 R164, R178, 0x8, R164 ;  /* 0x00000008b2a47825 */ /* 0x004fcc00078e00a4 */
[----:B------:R-:W5:Y:S01]  /*0c40*/  LDG.E.64 R164, desc[UR4][R164.64] ;  /* 0x00000004a4a47981 */ /* 0x000f62000c1e1b00 */
[----:B------:R-:W-:-:S04]  /*0c50*/  ISETP.NE.U32.AND P0, PT, RZ, UR6, PT ;  /* 0x00000006ff007c0c */ /* 0x000fc8000bf05070 */
[----:B------:R-:W-:-:S13]  /*0c60*/  ISETP.NE.AND.EX P0, PT, RZ, UR7, PT, P0 ;  /* 0x00000007ff007c0c */ /* 0x000fda000bf05300 */
[----:B------:R-:W5:Y:S04]  /*0c70*/  @P0 LDG.E.128 R96, desc[UR4][R128.64] ;  /* 0x0000000480600981 */ /* 0x000f68000c1e1d00 */
[----:B------:R1:W5:Y:S01]  /*0c80*/  @P0 LDG.E.128 R100, desc[UR4][R128.64+0x10] ;  /* 0x0000100480640981 */ /* 0x000362000c1e1d00 */
[----:B------:R-:W-:Y:S01]  /*0c90*/  IADD3 R181, R0, 0x20, RZ ;  /* 0x0000002000b57810 */ /* 0x000fe20007ffe0ff */
[----:B------:R-:W-:Y:S01]  /*0ca0*/  VIADD R179, R179, 0x20 ;  /* 0x00000020b3b37836 */ /* 0x000fe20000000000 */
[----:B------:R-:W-:Y:S01]  /*0cb0*/  IADD3 R178, R178, 0x20, RZ ;  /* 0x00000020b2b27810 */ /* 0x000fe20007ffe0ff */
[C---:B---3--:R-:W-:Y:S01]  /*0cc0*/  FADD.FTZ R135, -R177.reuse, R35 ;  /* 0x00000023b1877221 */ /* 0x048fe20000010100 */
[C---:B------:R-:W-:Y:S01]  /*0cd0*/  FADD.FTZ R33, -R177.reuse, R33 ;  /* 0x00000021b1217221 */ /* 0x040fe20000010100 */
[----:B------:R-:W-:Y:S01]  /*0ce0*/  FADD.FTZ R191, -R177, R32 ;  /* 0x00000020b1bf7221 */ /* 0x000fe20000010100 */
[C---:B----4-:R-:W-:Y:S01]  /*0cf0*/  PRMT R35, R36.reuse, 0x7632, R35 ;  /* 0x0000763224237816 */ /* 0x050fe20000000023 */
[----:B0-----:R-:W-:-:S02]  /*0d00*/  IMAD.U32 R131, R36, 0x10000, RZ ;  /* 0x0001000024837824 */ /* 0x001fc400078e00ff */
[----:B------:R-:W-:Y:S01]  /*0d10*/  FMUL.FTZ R32, R2, R33 ;  /* 0x0000002102207220 */ /* 0x000fe20000410000 */
[----:B------:R-:W-:Y:S01]  /*0d20*/  SHF.L.U32 R137, R35, 0x10, RZ ;  /* 0x0000001023897819 */ /* 0x000fe200000006ff */
[----:B------:R-:W-:Y:S01]  /*0d30*/  FMUL.FTZ R35, R28, R131 ;  /* 0x000000831c237220 */ /* 0x000fe20000410000 */
[----:B------:R-:W-:Y:S01]  /*0d40*/  FMUL.FTZ R191, R2, R191 ;  /* 0x000000bf02bf7220 */ /* 0x000fe20000410000 */
[C---:B------:R-:W-:Y:S02]  /*0d50*/  PRMT R36, R37.reuse, 0x7632, R36 ;  /* 0x0000763225247816 */ /* 0x040fe40000000024 */
[----:B------:R-:W-:Y:S01]  /*0d60*/  SHF.L.U32 R130, R37, 0x10, RZ ;  /* 0x0000001025827819 */ /* 0x000fe200000006ff */
[----:B------:R-:W-:Y:S01]  /*0d70*/  FADD.FTZ R37, -R177, R124 ;  /* 0x0000007cb1257221 */ /* 0x000fe20000010100 */
[-C--:B------:R-:W-:Y:S01]  /*0d80*/  FFMA.FTZ R49, R32, R137.reuse, R49 ;  /* 0x0000008920317223 */ /* 0x080fe20000010031 */
[----:B------:R-:W-:Y:S01]  /*0d90*/  FADD.FTZ R69, R69, R137 ;  /* 0x0000008945457221 */ /* 0x000fe20000010000 */
[C---:B------:R-:W-:Y:S01]  /*0da0*/  FADD.FTZ R141, -R177.reuse, R125 ;  /* 0x0000007db18d7221 */ /* 0x040fe20000010100 */
[----:B------:R-:W-:Y:S01]  /*0db0*/  FMUL.FTZ R137, R14, R137 ;  /* 0x000000890e897220 */ /* 0x000fe20000410000 */
[----:B------:R-:W-:Y:S01]  /*0dc0*/  FADD.FTZ R124, RZ, R35 ;  /* 0x00000023ff7c7221 */ /* 0x000fe20000010000 */
[----:B------:R-:W-:Y:S01]  /*0dd0*/  FADD.FTZ R133, -R177, R34 ;  /* 0x00000022b1857221 */ /* 0x000fe20000010100 */
[----:B------:R-:W-:Y:S01]  /*0de0*/  FFMA.FTZ R125, R191, R35, RZ ;  /* 0x00000023bf7d7223 */ /* 0x000fe200000100ff */
[C---:B-1----:R-:W-:Y:S01]  /*0df0*/  PRMT R128, R39.reuse, 0x7632, R128 ;  /* 0x0000763227807816 */ /* 0x042fe20000000080 */
[----:B------:R-:W-:-:S02]  /*0e00*/  IMAD.U32 R136, R39, 0x10000, RZ ;  /* 0x0001000027887824 */ /* 0x000fc400078e00ff */
[C---:B------:R-:W-:Y:S01]  /*0e10*/  FADD.FTZ R39, -R177.reuse, R126 ;  /* 0x0000007eb1277221 */ /* 0x040fe20000010100 */
[----:B------:R-:W-:Y:S01]  /*0e20*/  FADD.FTZ R143, -R177, R127 ;  /* 0x0000007fb18f7221 */ /* 0x000fe20000010100 */
[----:B------:R-:W-:Y:S01]  /*0e30*/  FMUL.FTZ R34, R2, R135 ;  /* 0x0000008702227220 */ /* 0x000fe20000410000 */
[----:B------:R-:W-:Y:S02]  /*0e40*/  IMAD.U32 R126, R36, 0x10000, RZ ;  /* 0x00010000247e7824 */ /* 0x000fe400078e00ff */
[----:B------:R-:W-:Y:S01]  /*0e50*/  FADD.FTZ R127, R124, R137 ;  /* 0x000000897c7f7221 */ /* 0x000fe20000010000 */
[----:B------:R-:W-:Y:S01]  /*0e60*/  FMUL.FTZ R33, R2, R133 ;  /* 0x0000008502217220 */ /* 0x000fe20000410000 */
[----:B------:R-:W-:Y:S01]  /*0e70*/  FMUL.FTZ R36, R27, R130 ;  /* 0x000000821b247220 */ /* 0x000fe20000410000 */
[----:B------:R-:W-:Y:S01]  /*0e80*/  FFMA.FTZ R124, R32, R137, R125 ;  /* 0x00000089207c7223 */ /* 0x000fe2000001007d */
[----:B------:R-:W-:Y:S01]  /*0e90*/  PRMT R132, R38, 0x7632, R132 ;  /* 0x0000763226847816 */ /* 0x000fe20000000084 */
[-C--:B------:R-:W-:Y:S01]  /*0ea0*/  FFMA.FTZ R51, R34, R126.reuse, R51 ;  /* 0x0000007e22337223 */ /* 0x080fe20000010033 */
[----:B------:R-:W-:Y:S01]  /*0eb0*/  SHF.L.U32 R129, R38, 0x10, RZ ;  /* 0x0000001026817819 */ /* 0x000fe200000006ff */
        /* <DEDUP_REMOVED lines=36> */
.L_x_4269:
[----:B------:R-:W-:Y:S05]  /*1100*/  BSYNC B2 ;  /* 0x0000000000027941 */ /* 0x000fea0003800000 */
.L_x_4268:
[----:B------:R-:W-:Y:S04]  /*1110*/  BSSY B2, `(.L_x_4270) ;  /* 0x0000058000027945 */ /* 0x000fe80003800000 */
[----:B------:R-:W-:Y:S05]  /*1120*/  @!P5 BRA `(.L_x_4271) ;  /* 0x000000040058d947 */ /* 0x000fea0003800000 */
[----:B------:R-:W0:Y:S08]  /*1130*/  LDC.64 R146, c[0x0][0x238] ;  /* 0x00008e00ff927b82 */ /* 0x000e300000000a00 */
[----:B------:R-:W1:Y:S08]  /*1140*/  LDC.64 R124, c[0x0][0x2b8] ;  /* 0x0000ae00ff7c7b82 */ /* 0x000e700000000a00 */
[----:B------:R-:W2:Y:S01]  /*1150*/  LDC.64 R148, c[0x0][0x240] ;  /* 0x00009000ff947b82 */ /* 0x000ea20000000a00 */
[----:B0-----:R-:W-:-:S05]  /*1160*/  IMAD.WIDE.U32 R146, R181, 0x20, R146 ;  /* 0x00000020b5927825 */ /* 0x001fca00078e0092 */
[----:B------:R-:W3:Y:S01]  /*1170*/  LDG.E.128 R132, desc[UR4][R146.64+0x10] ;  /* 0x0000100492847981 */ /* 0x000ee2000c1e1d00 */
[----:B-1----:R-:W-:-:S03]  /*1180*/  IMAD.WIDE.U32 R128, R179, 0x10, R124 ;  /* 0x00000010b3807825 */ /* 0x002fc600078e007c */
[----:B------:R-:W4:Y:S04]  /*1190*/  LDG.E.128 R124, desc[UR4][R146.64] ;  /* 0x00000004927c7981 */ /* 0x000f28000c1e1d00 */
[----:B------:R-:W3:Y:S01]  /*11a0*/  LDG.E.128 R128, desc[UR4][R128.64] ;  /* 0x0000000480807981 */ /* 0x000ee2000c1e1d00 */
[----:B------:R-:W-:-:S04]  /*11b0*/  ISETP.NE.U32.AND P0, PT, RZ, UR6, PT ;  /* 0x00000006ff007c0c */ /* 0x000fc8000bf05070 */
[----:B------:R-:W-:Y:S01]  /*11c0*/  ISETP.NE.AND.EX P0, PT, RZ, UR7, PT, P0 ;  /* 0x00000007ff007c0c */ /* 0x000fe2000bf05300 */
[----:B--2---:R-:W-:-:S05]  /*11d0*/  IMAD.WIDE.U32 R148, R178, 0x8, R148 ;  /* 0x00000008b2947825 */ /* 0x004fca00078e0094 */
[----:B------:R-:W5:Y:S07]  /*11e0*/  LDG.E.64 R162, desc[UR4][R148.64] ;  /* 0x0000000494a27981 */ /* 0x000f6e000c1e1b00 */
[----:B------:R-:W-:-:S05]  /*11f0*/  @P0 IMAD.WIDE.U32 R144, R181, 0x20, R174 ;  /* 0x00000020b5900825 */ /* 0x000fca00078e00ae */
[----:B------:R-:W5:Y:S04]  /*1200*/  @P0 LDG.E.128 R104, desc[UR4][R144.64] ;  /* 0x0000000490680981 */ /* 0x000f68000c1e1d00 */
[----:B------:R0:W5:Y:S01]  /*1210*/  @P0 LDG.E.128 R108, desc[UR4][R144.64+0x10] ;  /* 0x00001004906c0981 */ /* 0x000162000c1e1d00 */
[----:B------:R-:W-:Y:S01]  /*1220*/  VIADD R179, R179, 0x20 ;  /* 0x00000020b3b37836 */ /* 0x000fe20000000000 */
[----:B------:R-:W-:Y:S01]  /*1230*/  IADD3 R178, R178, 0x20, RZ ;  /* 0x00000020b2b27810 */ /* 0x000fe20007ffe0ff */
[----:B------:R-:W-:Y:S02]  /*1240*/  VIADD R181, R181, 0x20 ;  /* 0x00000020b5b57836 */ /* 0x000fe40000000000 */
[C-C-:B----4-:R-:W-:Y:S01]  /*1250*/  FADD.FTZ R151, -R177.reuse, R124.reuse ;  /* 0x0000007cb1977221 */ /* 0x150fe20000010100 */
[----:B------:R-:W-:Y:S01]  /*1260*/  FADD.FTZ R153, -R177, R125 ;  /* 0x0000007db1997221 */ /* 0x000fe20000010100 */
[----:B---3--:R-:W-:-:S02]  /*1270*/  PRMT R124, R128, 0x7632, R124 ;  /* 0x00007632807c7816 */ /* 0x008fc4000000007c */
[----:B------:R-:W-:Y:S01]  /*1280*/  SHF.L.U32 R125, R128, 0x10, RZ ;  /* 0x00000010807d7819 */ /* 0x000fe200000006ff */
[----:B------:R-:W-:Y:S01]  /*1290*/  FMUL.FTZ R142, R2, R153 ;  /* 0x00000099028e7220 */ /* 0x000fe20000410000 */
[----:B------:R-:W-:Y:S01]  /*12a0*/  SHF.L.U32 R153, R124, 0x10, RZ ;  /* 0x000000107c997819 */ /* 0x000fe200000006ff */
[----:B0-----:R-:W-:Y:S02]  /*12b0*/  FMUL.FTZ R145, R2, R151 ;  /* 0x0000009702917220 */ /* 0x001fe40000410000 */
[----:B------:R-:W-:Y:S01]  /*12c0*/  FMUL.FTZ R146, R24, R125 ;  /* 0x0000007d18927220 */ /* 0x000fe20000410000 */
[C-C-:B------:R-:W-:Y:S01]  /*12d0*/  FADD.FTZ R147, -R177.reuse, R126.reuse ;  /* 0x0000007eb1937221 */ /* 0x140fe20000010100 */
[----:B------:R-:W-:Y:S01]  /*12e0*/  FADD.FTZ R127, -R177, R127 ;  /* 0x0000007fb17f7221 */ /* 0x000fe20000010100 */
[----:B------:R-:W-:Y:S01]  /*12f0*/  PRMT R126, R129, 0x7632, R126 ;  /* 0x00007632817e7816 */ /* 0x000fe2000000007e */
[----:B------:R-:W-:Y:S01]  /*1300*/  FADD.FTZ R149, -R177, R132 ;  /* 0x00000084b1957221 */ /* 0x000fe20000010100 */
[----:B------:R-:W-:Y:S01]  /*1310*/  FFMA.FTZ R57, R142, R153, R57 ;  /* 0x000000998e397223 */ /* 0x000fe20000010039 */
[----:B------:R-:W-:Y:S01]  /*1320*/  FADD.FTZ R77, R77, R153 ;  /* 0x000000994d4d7221 */ /* 0x000fe20000010000 */
[----:B------:R-:W-:Y:S01]  /*1330*/  FADD.FTZ R76, R76, R125 ;  /* 0x0000007d4c4c7221 */ /* 0x000fe20000010000 */
[----:B------:R-:W-:Y:S01]  /*1340*/  FFMA.FTZ R56, R145, R125, R56 ;  /* 0x0000007d91387223 */ /* 0x000fe20000010038 */
[----:B------:R-:W-:Y:S01]  /*1350*/  FADD.FTZ R124, R193, R146 ;  /* 0x00000092c17c7221 */ /* 0x000fe20000010000 */
[----:B------:R-:W-:Y:S01]  /*1360*/  FMUL.FTZ R153, R10, R153 ;  /* 0x000000990a997220 */ /* 0x000fe20000410000 */
[----:B------:R-:W-:-:S02]  /*1370*/  IMAD.U32 R129, R129, 0x10000, RZ ;  /* 0x0001000081817824 */ /* 0x000fc400078e00ff */
[----:B------:R-:W-:Y:S01]  /*1380*/  FFMA.FTZ R125, R145, R146, R180 ;  /* 0x00000092917d7223 */ /* 0x000fe200000100b4 */
[----:B------:R-:W-:Y:S01]  /*1390*/  SHF.L.U32 R155, R130, 0x10, RZ ;  /* 0x00000010829b7819 */ /* 0x000fe200000006ff */
[----:B------:R-:W-:Y:S01]  /*13a0*/  FMUL.FTZ R144, R2, R127 ;  /* 0x0000007f02907220 */ /* 0x000fe20000410000 */
[----:B------:R-:W-:Y:S01]  /*13b0*/  SHF.L.U32 R126, R126, 0x10, RZ ;  /* 0x000000107e7e7819 */ /* 0x000fe200000006ff */
        /* <DEDUP_REMOVED lines=8> */
[----:B------:R-:W-:Y:S01]  /*1440*/  PRMT R128, R130, 0x7632, R128 ;  /* 0x0000763282807816 */ /* 0x000fe20000000080 */
[-C--:B------:R-:W-:Y:S01]  /*1450*/  FFMA.FTZ R59, R144, R126.reuse, R59 ;  /* 0x0000007e903b7223 */ /* 0x080fe2000001003b */
[----:B------:R-:W-:Y:S01]  /*1460*/  FADD.FTZ R79, R79, R126 ;  /* 0x0000007e4f4f7221 */ /* 0x000fe20000010000 */
[----:B------:R-:W-:Y:S01]  /*1470*/  FMUL.FTZ R155, R9, R126 ;  /* 0x0000007e099b7220 */ /* 0x000fe20000410000 */
[----:B------:R-:W-:Y:S01]  /*1480*/  FADD.FTZ R126, R127, R148 ;  /* 0x000000947f7e7221 */ /* 0x000fe20000010000 */
[----:B------:R-:W-:Y:S01]  /*1490*/  FFMA.FTZ R125, R147, R148, R124 ;  /* 0x00000094937d7223 */ /* 0x000fe2000001007c */
[----:B------:R-:W-:-:S02]  /*14a0*/  PRMT R130, R131, 0x7632, R130 ;  /* 0x0000763283827816 */ /* 0x000fc40000000082 */
[----:B------:R-:W-:Y:S01]  /*14b0*/  SHF.L.U32 R152, R131, 0x10, RZ ;  /* 0x0000001083987819 */ /* 0x000fe200000006ff */
[C---:B------:R-:W-:Y:S01]  /*14c0*/  FADD.FTZ R131, -R177.reuse, R134 ;  /* 0x00000086b1837221 */ /* 0x040fe20000010100 */
[----:B------:R-:W-:Y:S01]  /*14d0*/  FADD.FTZ R133, -R177, R133 ;  /* 0x00000085b1857221 */ /* 0x000fe20000010100 */
[----:B------:R-:W-:Y:S02]  /*14e0*/  IMAD.U32 R128, R128, 0x10000, RZ ;  /* 0x0001000080807824 */ /* 0x000fe400078e00ff */
        /* <DEDUP_REMOVED lines=26> */
.L_x_4271:
[----:B------:R-:W-:Y:S05]  /*1690*/  BSYNC B2 ;  /* 0x0000000000027941 */ /* 0x000fea0003800000 */
.L_x_4270:
[----:B------:R-:W-:Y:S05]  /*16a0*/  @!P4 BRA `(.L_x_4267) ;  /* 0x00000004004cc947 */ /* 0x000fea0003800000 */
        /* <DEDUP_REMOVED lines=12> */
[----:B------:R-:W-:-:S05]  /*1770*/  @P0 IMAD.WIDE.U32 R174, R181, 0x20, R174 ;  /* 0x00000020b5ae0825 */ /* 0x000fca00078e00ae */
[----:B------:R-:W5:Y:S04]  /*1780*/  @P0 LDG.E.128 R44, desc[UR4][R174.64] ;  /* 0x00000004ae2c0981 */ /* 0x000f68000c1e1d00 */
[----:B------:R1:W5:Y:S01]  /*1790*/  @P0 LDG.E.128 R40, desc[UR4][R174.64+0x10] ;  /* 0x00001004ae280981 */ /* 0x000362000c1e1d00 */
[C---:B---3--:R-:W-:Y:S01]  /*17a0*/  FADD.FTZ R169, -R177.reuse, R124 ;  /* 0x0000007cb1a97221 */ /* 0x048fe20000010100 */
[C---:B------:R-:W-:Y:S01]  /*17b0*/  FADD.FTZ R173, -R177.reuse, R126 ;  /* 0x0000007eb1ad7221 */ /* 0x040fe20000010100 */
[----:B------:R-:W-:Y:S02]  /*17c0*/  FADD.FTZ R171, -R177, R125 ;  /* 0x0000007db1ab7221 */ /* 0x000fe40000010100 */
[C---:B0-----:R-:W-:Y:S01]  /*17d0*/  FMUL.FTZ R167, R2.reuse, R169 ;  /* 0x000000a902a77220 */ /* 0x041fe20000410000 */
[----:B------:R-:W-:Y:S01]  /*17e0*/  FMUL.FTZ R169, R2, R173 ;  /* 0x000000ad02a97220 */ /* 0x000fe20000410000 */
[----:B----4-:R-:W-:-:S02]  /*17f0*/  PRMT R124, R128, 0x7632, R124 ;  /* 0x00007632807c7816 */ /* 0x010fc4000000007c */
[----:B------:R-:W-:Y:S01]  /*1800*/  SHF.L.U32 R125, R128, 0x10, RZ ;  /* 0x00000010807d7819 */ /* 0x000fe200000006ff */
[----:B------:R-:W-:Y:S01]  /*1810*/  FMUL.FTZ R158, R2, R171 ;  /* 0x000000ab029e7220 */ /* 0x000fe20000410000 */
[----:B------:R-:W-:-:S03]  /*1820*/  SHF.L.U32 R173, R124, 0x10, RZ ;  /* 0x000000107cad7819 */ /* 0x000fc600000006ff */
[----:B------:R-:W-:Y:S01]  /*1830*/  FMUL.FTZ R168, R20, R125 ;  /* 0x0000007d14a87220 */ /* 0x000fe20000410000 */
[----:B------:R-:W-:Y:S01]  /*1840*/  FADD.FTZ R127, -R177, R127 ;  /* 0x0000007fb17f7221 */ /* 0x000fe20000010100 */
[----:B------:R-:W-:Y:S01]  /*1850*/  PRMT R126, R129, 0x7632, R126 ;  /* 0x00007632817e7816 */ /* 0x000fe2000000007e */
[----:B------:R-:W-:Y:S01]  /*1860*/  FFMA.FTZ R89, R158, R173, R89 ;  /* 0x000000ad9e597223 */ /* 0x000fe20000010059 */
[----:B------:R-:W-:Y:S01]  /*1870*/  FADD.FTZ R85, R85, R173 ;  /* 0x000000ad55557221 */ /* 0x000fe20000010000 */
[----:B------:R-:W-:Y:S01]  /*1880*/  SHF.L.U32 R129, R129, 0x10, RZ ;  /* 0x0000001081817819 */ /* 0x000fe200000006ff */
[----:B------:R-:W-:Y:S01]  /*1890*/  FADD.FTZ R84, R84, R125 ;  /* 0x0000007d54547221 */ /* 0x000fe20000010000 */
[----:B------:R-:W-:Y:S01]  /*18a0*/  FFMA.FTZ R88, R167, R125, R88 ;  /* 0x0000007da7587223 */ /* 0x000fe20000010058 */
[----:B------:R-:W-:Y:S01]  /*18b0*/  FADD.FTZ R124, R193, R168 ;  /* 0x000000a8c17c7221 */ /* 0x000fe20000010000 */
[----:B------:R-:W-:Y:S01]  /*18c0*/  FMUL.FTZ R173, R6, R173 ;  /* 0x000000ad06ad7220 */ /* 0x000fe20000410000 */
[----:B------:R-:W-:Y:S01]  /*18d0*/  FFMA.FTZ R125, R167, R168, R180 ;  /* 0x000000a8a77d7223 */ /* 0x000fe200000100b4 */
[----:B------:R-:W-:Y:S01]  /*18e0*/  FMUL.FTZ R166, R2, R127 ;  /* 0x0000007f02a67220 */ /* 0x000fe20000410000 */
[----:B------:R-:W-:-:S02]  /*18f0*/  IMAD.U32 R126, R126, 0x10000, RZ ;  /* 0x000100007e7e7824 */ /* 0x000fc400078e00ff */
[----:B------:R-:W-:Y:S01]  /*1900*/  FADD.FTZ R127, R124, R173 ;  /* 0x000000ad7c7f7221 */ /* 0x000fe20000010000 */
[----:B------:R-:W-:Y:S01]  /*1910*/  FMUL.FTZ R170, R19, R129 ;  /* 0x0000008113aa7220 */ /* 0x000fe20000410000 */
[----:B------:R-:W-:Y:S01]  /*1920*/  FFMA.FTZ R124, R158, R173, R125 ;  /* 0x000000ad9e7c7223 */ /* 0x000fe2000001007d */
[----:B------:R-:W-:Y:S01]  /*1930*/  PRMT R128, R130, 0x7632, R128 ;  /* 0x0000763282807816 */ /* 0x000fe20000000080 */
[-C--:B------:R-:W-:Y:S01]  /*1940*/  FFMA.FTZ R91, R166, R126.reuse, R91 ;  /* 0x0000007ea65b7223 */ /* 0x080fe2000001005b */
[----:B-1----:R-:W-:Y:S01]  /*1950*/  PRMT R174, R131, 0x7632, R174 ;  /* 0x0000763283ae7816 */ /* 0x002fe200000000ae */
[----:B------:R-:W-:Y:S01]  /*1960*/  FADD.FTZ R87, R87, R126 ;  /* 0x0000007e57577221 */ /* 0x000fe20000010000 */
[----:B------:R-:W-:Y:S01]  /*1970*/  SHF.L.U32 R175, R131, 0x10, RZ ;  /* 0x0000001083af7819 */ /* 0x000fe200000006ff */
[----:B------:R-:W-:Y:S01]  /*1980*/  FMUL.FTZ R185, R5, R126 ;  /* 0x0000007e05b97220 */ /* 0x000fe20000410000 */
[----:B------:R-:W-:Y:S02]  /*1990*/  IMAD.U32 R130, R130, 0x10000, RZ ;  /* 0x0001000082827824 */ /* 0x000fe400078e00ff */
        /* <DEDUP_REMOVED lines=36> */
.L_x_4267:
[----:B------:R-:W-:Y:S05]  /*1be0*/  BSYNC B1 ;  /* 0x0000000000017941 */ /* 0x000fea0003800000 */
.L_x_4261:
[----:B------:R-:W-:-:S03]  /*1bf0*/  UMOV UR10, 0xffffffff ;  /* 0xffffffff000a7882 */ /* 0x000fc60000000000 */
[----:B------:R-:W-:Y:S05]  /*1c00*/  BRA.DIV UR10, `(.L_x_4272) ;  /* 0x000000320a0c7947 */ /* 0x000fea000b800000 */
[----:B--23--:R-:W1:Y:S04]  /*1c10*/  SHFL.BFLY PT, R124, R193, 0x1, 0x1f ;  /* 0x0c201f00c17c7f89 */ /* 0x00ce6800000e0000 */
        /* <DEDUP_REMOVED lines=17> */
.L_x_4339:
[----:B------:R-:W-:Y:S02]  /*1d30*/  @P2 VIADD R127, R176, 0xffffffff ;  /* 0xffffffffb07f2836 */ /* 0x000fe40000000000 */
[----:B--2---:R-:W-:Y:S01]  /*1d40*/  FADD.FTZ R124, R131, R124 ;  /* 0x0000007c837c7221 */ /* 0x004fe20000010000 */
[----:B------:R-:W-:Y:S01]  /*1d50*/  HFMA2.MMA R195, -RZ, RZ, 0, 0 ;  /* 0x00000000ffc37435 */ /* 0x000fe200000001ff */
[----:B---3--:R-:W-:Y:S01]  /*1d60*/  FADD.FTZ R125, R130, R125 ;  /* 0x0000007d827d7221 */ /* 0x008fe20000010000 */
[----:B------:R-:W-:Y:S02]  /*1d70*/  @P2 IMAD R127, R127, R30, RZ ;  /* 0x0000001e7f7f2224 */ /* 0x000fe400078e02ff */
[----:B------:R-:W-:Y:S01]  /*1d80*/  FMUL.FTZ R124, R124, UR8 ;  /* 0x000000087c7c7c20 */ /* 0x000fe20008410000 */
[----:B0-----:R-:W-:Y:S01]  /*1d90*/  ISETP.NE.AND P0, PT, R18, RZ, PT ;  /* 0x000000ff1200720c */ /* 0x001fe20003f05270 */
[----:B------:R-:W-:Y:S01]  /*1da0*/  BSSY B1, `(.L_x_4273) ;  /* 0x00000b9000017945 */ /* 0x000fe20003800000 */
[----:B------:R-:W-:Y:S01]  /*1db0*/  @P2 LOP3.LUT R29, R31, 0x1f, RZ, 0xc0, !PT ;  /* 0x0000001f1f1d2812 */ /* 0x000fe200078ec0ff */
[----:B------:R-:W-:Y:S01]  /*1dc0*/  FMUL.FTZ R188, R125, UR8 ;  /* 0x000000087dbc7c20 */ /* 0x000fe20008410000 */
[----:B------:R-:W-:-:S02]  /*1dd0*/  @P2 SHF.R.S32.HI R126, RZ, 0x1f, R127 ;  /* 0x0000001fff7e2819 */ /* 0x000fc4000001147f */
[----:B------:R-:W-:Y:S02]  /*1de0*/  FSEL R197, R124, RZ, !P0 ;  /* 0x000000ff7cc57208 */ /* 0x000fe40004000000 */
[----:B------:R-:W-:-:S04]  /*1df0*/  @P2 LEA.HI R126, R126, R127, RZ, 0x3 ;  /* 0x0000007f7e7e2211 */ /* 0x000fc800078f18ff */
[----:B------:R-:W-:Y:S01]  /*1e00*/  @P2 LEA.HI.SX32 R195, R126, R29, 0x1d ;  /* 0x0000001d7ec32211 */ /* 0x000fe200078feaff */
[----:B------:R-:W-:Y:S06]  /*1e10*/  @!P6 BRA `(.L_x_4274) ;  /* 0x0000000800c4e947 */ /* 0x000fec0003800000 */
[----:B------:R-:W0:Y:S01]  /*1e20*/  LDC.64 R124, c[0x0][0x308] ;  /* 0x0000c200ff7c7b82 */ /* 0x000e220000000a00 */
[----:B------:R-:W-:Y:S07]  /*1e30*/  BSSY B2, `(.L_x_4275) ;  /* 0x0000019000027945 */ /* 0x000fee0003800000 */
[----:B------:R-:W2:Y:S08]  /*1e40*/  @!P3 LDC.64 R126, c[0x0][0x2c8] ;  /* 0x0000b200ff7ebb82 */ /* 0x000eb00000000a00 */
[----:B------:R-:W3:Y:S01]  /*1e50*/  @P2 LDC.64 R128, c[0x0][0x298] ;  /* 0x0000a600ff802b82 */ /* 0x000ee20000000a00 */
[----:B0-----:R-:W-:-:S07]  /*1e60*/  ISETP.NE.U32.AND P0, PT, R124, RZ, PT ;  /* 0x000000ff7c00720c */ /* 0x001fce0003f05070 */
[----:B-1----:R-:W0:Y:S01]  /*1e70*/  @P2 LDC.64 R130, c[0x0][0x298] ;  /* 0x0000a600ff822b82 */ /* 0x002e220000000a00 */
[----:B------:R-:W-:Y:S02]  /*1e80*/  ISETP.NE.AND.EX P0, PT, R125, RZ, PT, P0 ;  /* 0x000000ff7d00720c */ /* 0x000fe40003f05300 */
[----:B--2---:R-:W-:-:S05]  /*1e90*/  @!P3 ISETP.NE.U32.AND P1, PT, R126, RZ, PT ;  /* 0x000000ff7e00b20c */ /* 0x004fca0003f25070 */
[----:B------:R-:W1:Y:S01]  /*1ea0*/  @P2 LDC.64 R132, c[0x0][0x298] ;  /* 0x0000a600ff842b82 */ /* 0x000e620000000a00 */
[----:B------:R-:W-:-:S04]  /*1eb0*/  @!P3 ISETP.NE.AND.EX P1, PT, R127, RZ, PT, P1 ;  /* 0x000000ff7f00b20c */ /* 0x000fc80003f25310 */
[----:B-----5:R-:W-:-:S03]  /*1ec0*/  @!P3 FSEL R199, R96, RZ, P1 ;  /* 0x000000ff60c7b208 */ /* 0x020fc60000800000 */
[----:B------:R-:W2:Y:S08]  /*1ed0*/  @P2 LDC.64 R134, c[0x0][0x298] ;  /* 0x0000a600ff862b82 */ /* 0x000eb00000000a00 */
[----:B----4-:R-:W4:Y:S08]  /*1ee0*/  @P2 LDC.64 R174, c[0x0][0x298] ;  /* 0x0000a600ffae2b82 */ /* 0x010f300000000a00 */
[----:B------:R-:W0:Y:S08]  /*1ef0*/  @P2 LDC.64 R176, c[0x0][0x298] ;  /* 0x0000a600ffb02b82 */ /* 0x000e300000000a00 */
[----:B------:R-:W0:Y:S08]  /*1f00*/  @P2 LDC.64 R178, c[0x0][0x298] ;  /* 0x0000a600ffb22b82 */ /* 0x000e300000000a00 */
[----:B------:R-:W0:Y:S08]  /*1f10*/  @P2 LDC.64 R180, c[0x0][0x298] ;  /* 0x0000a600ffb42b82 */ /* 0x000e300000000a00 */
[----:B------:R-:W0:Y:S01]  /*1f20*/  @P0 LDC.64 R192, c[0x0][0x308] ;  /* 0x0000c200ffc00b82 */ /* 0x000e220000000a00 */
[----:B-1-3--:R-:W-:Y:S05]  /*1f30*/  @!P3 BRA `(.L_x_4276) ;  /* 0x000000000020b947 */ /* 0x00afea0003800000 */
        /* <DEDUP_REMOVED lines=8> */
.L_x_4276:
[----:B------:R-:W-:Y:S05]  /*1fc0*/  BSYNC B2 ;  /* 0x0000000000027941 */ /* 0x000fea0003800000 */
.L_x_4275:
[----:B------:R-:W-:Y:S01]  /*1fd0*/  @P2 FMUL.FTZ R129, R199, R129 ;  /* 0x00000081c7812220 */ /* 0x000fe20000410000 */
[----:B------:R-:W-:Y:S01]  /*1fe0*/  @P2 LOP3.LUT P1, RZ, R164, 0xff, RZ, 0xc0, !PT ;  /* 0x000000ffa4ff2812 */ /* 0x000fe2000782c0ff */
[----:B------:R-:W-:Y:S02]  /*1ff0*/  BSSY B2, `(.L_x_4277) ;  /* 0x000000d000027945 */ /* 0x000fe40003800000 */
[----:B------:R-:W-:-:S05]  /*2000*/  @P2 FMUL.FTZ R128, R129, R128 ;  /* 0x0000008081802220 */ /* 0x000fca0000410000 */
[----:B------:R-:W-:Y:S02]  /*2010*/  @P2 FSEL R128, R128, RZ, P1 ;  /* 0x000000ff80802208 */ /* 0x000fe40000800000 */
[----:B------:R-:W-:-:S04]  /*2020*/  @!P3 ISETP.NE.U32.AND P1, PT, R126, RZ, PT ;  /* 0x000000ff7e00b20c */ /* 0x000fc80003f25070 */
        /* <DEDUP_REMOVED lines=9> */
.L_x_4278:
[----:B------:R-:W-:Y:S05]  /*20c0*/  BSYNC B2 ;  /* 0x0000000000027941 */ /* 0x000fea0003800000 */
.L_x_4277:
[----:B0-----:R-:W-:Y:S01]  /*20d0*/  @P2 FMUL.FTZ R131, R190, R131 ;  /* 0x00000083be832220 */ /* 0x001fe20000410000 */
        /* <DEDUP_REMOVED lines=14> */
.L_x_4280:
[----:B------:R-:W-:Y:S05]  /*21c0*/  BSYNC B2 ;  /* 0x0000000000027941 */ /* 0x000fea0003800000 */
.L_x_4279:
        /* <DEDUP_REMOVED lines=15> */
.L_x_4282:
[----:B------:R-:W-:Y:S05]  /*22c0*/  BSYNC B2 ;  /* 0x0000000000027941 */ /* 0x000fea0003800000 */
.L_x_4281:
[----:B--2---:R-:W-:Y:S01]  /*22d0*/  @P2 FMUL.FTZ R135, R194, R135 ;  /* 0x00000087c2872220 */ /* 0x004fe20000410000 */
        /* <DEDUP_REMOVED lines=14> */
.L_x_4284:
[----:B------:R-:W-:Y:S05]  /*23c0*/  BSYNC B2 ;  /* 0x0000000000027941 */ /* 0x000fea0003800000 */
.L_x_4283:
[----:B----4-:R-:W-:Y:S01]  /*23d0*/  @P2 FMUL.FTZ R175, R131, R175 ;  /* 0x000000af83af2220 */ /* 0x010fe20000410000 */
        /* <DEDUP_REMOVED lines=14> */
.L_x_4286:
[----:B------:R-:W-:Y:S05]  /*24c0*/  BSYNC B2 ;  /* 0x0000000000027941 */ /* 0x000fea0003800000 */
.L_x_4285:
        /* <DEDUP_REMOVED lines=15> */
.L_x_4288:
[----:B------:R-:W-:Y:S05]  /*25c0*/  BSYNC B2 ;  /* 0x0000000000027941 */ /* 0x000fea0003800000 */
.L_x_4287:
        /* <DEDUP_REMOVED lines=15> */
.L_x_4290:
[----:B------:R-:W-:Y:S05]  /*26c0*/  BSYNC B2 ;  /* 0x0000000000027941 */ /* 0x000fea0003800000 */
.L_x_4289:
[----:B------:R-:W-:Y:S01]  /*26d0*/  @P2 FMUL.FTZ R181, R198, R181 ;  /* 0x000000b5c6b52220 */ /* 0x000fe20000410000 */
[----:B------:R-:W-:Y:S01]  /*26e0*/  @P2 LOP3.LUT P1, RZ, R165, 0xff000000, RZ, 0xc0, !PT ;  /* 0xff000000a5ff2812 */ /* 0x000fe2000782c0ff */
[----:B------:R-:W-:Y:S01]  /*26f0*/  @P0 IMAD.WIDE.U32 R192, R0, 0x20, R192 ;  /* 0x0000002000c00825 */ /* 0x000fe200078e00c0 */
[----:B------:R-:W-:-:S03]  /*2700*/  @P2 F2FP.BF16.F32.PACK_AB R128, RZ, R128 ;  /* 0x00000080ff80223e */ /* 0x000fc600000010ff */
[----:B------:R-:W-:Y:S01]  /*2710*/  @P2 FMUL.FTZ R180, R181, R180 ;  /* 0x000000b4b5b42220 */ /* 0x000fe20000410000 */
[----:B------:R-:W-:Y:S02]  /*2720*/  @P2 F2FP.BF16.F32.PACK_AB R132, RZ, R132 ;  /* 0x00000084ff84223e */ /* 0x000fe400000010ff */
[----:B------:R-:W-:Y:S02]  /*2730*/  @P2 F2FP.BF16.F32.PACK_AB R174, RZ, R174 ;  /* 0x000000aeffae223e */ /* 0x000fe400000010ff */
[----:B------:R-:W-:Y:S02]  /*2740*/  @P2 FSEL R180, R180, RZ, P1 ;  /* 0x000000ffb4b42208 */ /* 0x000fe40000800000 */
[----:B------:R-:W-:Y:S02]  /*2750*/  ISETP.NE.U32.AND P1, PT, R124, RZ, PT ;  /* 0x000000ff7c00720c */ /* 0x000fe40003f25070 */
[----:B------:R-:W-:Y:S02]  /*2760*/  @P2 F2FP.BF16.F32.PACK_AB R178, RZ, R178 ;  /* 0x000000b2ffb2223e */ /* 0x000fe400000010ff */
[----:B------:R-:W-:-:S02]  /*2770*/  ISETP.NE.AND.EX P1, PT, R125, RZ, PT, P1 ;  /* 0x000000ff7d00720c */ /* 0x000fc40003f25310 */
[----:B------:R-:W0:Y:S01]  /*2780*/  @P2 LDC.64 R124, c[0x0][0x2f8] ;  /* 0x0000be00ff7c2b82 */ /* 0x000e220000000a00 */
        /* <DEDUP_REMOVED lines=8> */
[----:B------:R-:W-:Y:S02]  /*2810*/  SEL R120, R199, R120, P1 ;  /* 0x00000078c7787207 */ /* 0x000fe40000800000 */
[----:B------:R-:W-:Y:S02]  /*2820*/  SEL R121, R190, R121, P1 ;  /* 0x00000079be797207 */ /* 0x000fe40000800000 */
[----:B------:R-:W-:Y:S02]  /*2830*/  SEL R122, R129, R122, P1 ;  /* 0x0000007a817a7207 */ /* 0x000fe40000800000 */
[----:B------:R-:W-:Y:S01]  /*2840*/  SEL R123, R194, R123, P1 ;  /* 0x0000007bc27b7207 */ /* 0x000fe20000800000 */
[----:B0-----:R-:W-:Y:S01]  /*2850*/  @P2 IMAD.WIDE.U32 R124, R195, 0x10, R124 ;  /* 0x00000010c37c2825 */ /* 0x001fe200078e007c */
[----:B------:R-:W-:-:S02]  /*2860*/  SEL R116, R131, R116, P1 ;  /* 0x0000007483747207 */ /* 0x000fc40000800000 */
[----:B------:R-:W-:Y:S01]  /*2870*/  SEL R117, R196, R117, P1 ;  /* 0x00000075c4757207 */ /* 0x000fe20000800000 */
[----:B------:R0:W-:Y:S01]  /*2880*/  @P0 STG.E.128 desc[UR4][R192.64], R120 ;  /* 0x00000078c0000986 */ /* 0x0001e2000c101d04 */
[----:B------:R-:W-:Y:S02]  /*2890*/  SEL R118, R133, R118, P1 ;  /* 0x0000007685767207 */ /* 0x000fe40000800000 */
[----:B------:R-:W-:Y:S02]  /*28a0*/  SEL R119, R198, R119, P1 ;  /* 0x00000077c6777207 */ /* 0x000fe40000800000 */
[----:B------:R-:W-:Y:S02]  /*28b0*/  @P2 PRMT R112, R112, 0x5410, R130 ;  /* 0x0000541070702816 */ /* 0x000fe40000000082 */
[----:B------:R-:W-:Y:S01]  /*28c0*/  @P2 PRMT R113, R113, 0x5410, R134 ;  /* 0x0000541071712816 */ /* 0x000fe20000000086 */
[----:B------:R0:W-:Y:S01]  /*28d0*/  @P0 STG.E.128 desc[UR4][R192.64+0x10], R116 ;  /* 0x00001074c0000986 */ /* 0x0001e2000c101d04 */
[----:B------:R-:W-:-:S02]  /*28e0*/  @P2 PRMT R114, R114, 0x5410, R176 ;  /* 0x0000541072722816 */ /* 0x000fc400000000b0 */
[----:B------:R-:W-:Y:S02]  /*28f0*/  @P2 PRMT R115, R115, 0x5410, R180 ;  /* 0x0000541073732816 */ /* 0x000fe400000000b4 */
[----:B------:R-:W-:Y:S02]  /*2900*/  IADD3 R0, R0, 0x20, RZ ;  /* 0x0000002000007810 */ /* 0x000fe40007ffe0ff */
[----:B------:R-:W-:Y:S01]  /*2910*/  IADD3 R195, R195, 0x20, RZ ;  /* 0x00000020c3c37810 */ /* 0x000fe20007ffe0ff */
[----:B------:R0:W-:Y:S06]  /*2920*/  @P2 STG.E.128 desc[UR4][R124.64], R112 ;  /* 0x000000707c002986 */ /* 0x0001ec000c101d04 */
.L_x_4274:
[----:B------:R-:W-:Y:S05]  /*2930*/  BSYNC B1 ;  /* 0x0000000000017941 */ /* 0x000fea0003800000 */
.L_x_4273:
[----:B------:R-:W-:Y:S04]  /*2940*/  BSSY B1, `(.L_x_4291) ;  /* 0x00000b3000017945 */ /* 0x000fe80003800000 */
[----:B------:R-:W-:Y:S05]  /*2950*/  @!P5 BRA `(.L_x_4292) ;  /* 0x0000000800c4d947 */ /* 0x000fea0003800000 */
[----:B0-----:R-:W0:Y:S01]  /*2960*/  @!P3 LDC.64 R124, c[0x0][0x2c8] ;  /* 0x0000b200ff7cbb82 */ /* 0x001e220000000a00 */
[----:B------:R-:W-:Y:S07]  /*2970*/  BSSY B2, `(.L_x_4293) ;  /* 0x0000016000027945 */ /* 0x000fee0003800000 */
[----:B------:R-:W2:Y:S08]  /*2980*/  LDC.64 R126, c[0x0][0x308] ;  /* 0x0000c200ff7e7b82 */ /* 0x000eb00000000a00 */
[----:B------:R-:W3:Y:S08]  /*2990*/  @P2 LDC.64 R128, c[0x0][0x298] ;  /* 0x0000a600ff802b82 */ /* 0x000ef00000000a00 */
[----:B-1----:R-:W1:Y:S01]  /*29a0*/  @P2 LDC.64 R130, c[0x0][0x298] ;  /* 0x0000a600ff822b82 */ /* 0x002e620000000a00 */
[----:B0-----:R-:W-:-:S04]  /*29b0*/  @!P3 ISETP.NE.U32.AND P0, PT, R124, RZ, PT ;  /* 0x000000ff7c00b20c */ /* 0x001fc80003f05070 */
[----:B------:R-:W-:-:S03]  /*29c0*/  @!P3 ISETP.NE.AND.EX P0, PT, R125, RZ, PT, P0 ;  /* 0x000000ff7d00b20c */ /* 0x000fc60003f05300 */
[----:B------:R-:W0:Y:S01]  /*29d0*/  @P2 LDC.64 R132, c[0x0][0x298] ;  /* 0x0000a600ff842b82 */ /* 0x000e220000000a00 */
[----:B-----5:R-:W-:-:S07]  /*29e0*/  @!P3 FSEL R193, R104, RZ, P0 ;  /* 0x000000ff68c1b208 */ /* 0x020fce0000000000 */
[----:B------:R-:W0:Y:S08]  /*29f0*/  @P2 LDC.64 R134, c[0x0][0x298] ;  /* 0x0000a600ff862b82 */ /* 0x000e300000000a00 */
[----:B----4-:R-:W4:Y:S08]  /*2a00*/  @P2 LDC.64 R174, c[0x0][0x298] ;  /* 0x0000a600ffae2b82 */ /* 0x010f300000000a00 */
[----:B------:R-:W0:Y:S08]  /*2a10*/  @P2 LDC.64 R176, c[0x0][0x298] ;  /* 0x0000a600ffb02b82 */ /* 0x000e300000000a00 */
[----:B------:R-:W0:Y:S08]  /*2a20*/  @P2 LDC.64 R178, c[0x0][0x298] ;  /* 0x0000a600ffb22b82 */ /* 0x000e300000000a00 */
[----:B------:R-:W0:Y:S01]  /*2a30*/  @P2 LDC.64 R180, c[0x0][0x298] ;  /* 0x0000a600ffb42b82 */ /* 0x000e220000000a00 */
[----:B-123--:R-:W-:Y:S05]  /*2a40*/  @!P3 BRA `(.L_x_4294) ;  /* 0x000000000020b947 */ /* 0x00efea0003800000 */
        /* <DEDUP_REMOVED lines=8> */
.L_x_4294:
[----:B------:R-:W-:Y:S05]  /*2ad0*/  BSYNC B2 ;  /* 0x0000000000027941 */ /* 0x000fea0003800000 */
.L_x_4293:
[----:B------:R-:W-:Y:S01]  /*2ae0*/  @P2 FMUL.FTZ R129, R193, R129 ;  /* 0x00000081c1812220 */ /* 0x000fe20000410000 */
[----:B------:R-:W-:Y:S01]  /*2af0*/  @!P3 ISETP.NE.U32.AND P0, PT, R124, RZ, PT ;  /* 0x000000ff7c00b20c */ /* 0x000fe20003f05070 */
[----:B------:R-:W-:Y:S01]  /*2b00*/  BSSY B2, `(.L_x_4295) ;  /* 0x000000d000027945 */ /* 0x000fe20003800000 */
[----:B------:R-:W-:Y:S01]  /*2b10*/  @P2 LOP3.LUT P1, RZ, R162, 0xff, RZ, 0xc0, !PT ;  /* 0x000000ffa2ff2812 */ /* 0x000fe2000782c0ff */
[----:B------:R-:W-:Y:S01]  /*2b20*/  @P2 FMUL.FTZ R128, R129, R128 ;  /* 0x0000008081802220 */ /* 0x000fe20000410000 */
[----:B------:R-:W-:-:S04]  /*2b30*/  @!P3 ISETP.NE.AND.EX P0, PT, R125, RZ, PT, P0 ;  /* 0x000000ff7d00b20c */ /* 0x000fc80003f05300 */
[----:B------:R-:W-:Y:S02]  /*2b40*/  @P2 FSEL R128, R128, RZ, P1 ;  /* 0x000000ff80802208 */ /* 0x000fe40000800000 */
        /* <DEDUP_REMOVED lines=8> */
.L_x_4296:
[----:B------:R-:W-:Y:S05]  /*2bd0*/  BSYNC B2 ;  /* 0x0000000000027941 */ /* 0x000fea0003800000 */
.L_x_4295:
        /* <DEDUP_REMOVED lines=15> */
.L_x_4298:
[----:B------:R-:W-:Y:S05]  /*2cd0*/  BSYNC B2 ;  /* 0x0000000000027941 */ /* 0x000fea0003800000 */
.L_x_4297:
[----:B0-----:R-:W-:Y:S01]  /*2ce0*/  @P2 FMUL.FTZ R133, R129, R133 ;  /* 0x0000008581852220 */ /* 0x001fe20000410000 */
        /* <DEDUP_REMOVED lines=14> */
.L_x_4300:
[----:B------:R-:W-:Y:S05]  /*2dd0*/  BSYNC B2 ;  /* 0x0000000000027941 */ /* 0x000fea0003800000 */
.L_x_4299:
        /* <DEDUP_REMOVED lines=15> */
.L_x_4302:
[----:B------:R-:W-:Y:S05]  /*2ed0*/  BSYNC B2 ;  /* 0x0000000000027941 */ /* 0x000fea0003800000 */
.L_x_4301:
[----:B----4-:R-:W-:Y:S01]  /*2ee0*/  @P2 FMUL.FTZ R175, R131, R175 ;  /* 0x000000af83af2220 */ /* 0x010fe20000410000 */
        /* <DEDUP_REMOVED lines=14> */
.L_x_4304:
[----:B------:R-:W-:Y:S05]  /*2fd0*/  BSYNC B2 ;  /* 0x0000000000027941 */ /* 0x000fea0003800000 */
.L_x_4303:
        /* <DEDUP_REMOVED lines=15> */
.L_x_4306:
[----:B------:R-:W-:Y:S05]  /*30d0*/  BSYNC B2 ;  /* 0x0000000000027941 */ /* 0x000fea0003800000 */
.L_x_4305:
[----:B------:R-:W-:Y:S01]  /*30e0*/  @P2 FMUL.FTZ R179, R133, R179 ;  /* 0x000000b385b32220 */ /* 0x000fe20000410000 */
[----:B------:R-:W-:Y:S01]  /*30f0*/  @!P3 ISETP.NE.U32.AND P1, PT, R124, RZ, PT ;  /* 0x000000ff7c00b20c */ /* 0x000fe20003f25070 */
[----:B------:R-:W-:Y:S01]  /*3100*/  BSSY B2, `(.L_x_4307) ;  /* 0x000000e000027945 */ /* 0x000fe20003800000 */
[----:B------:R-:W-:Y:S01]  /*3110*/  @P2 LOP3.LUT P0, RZ, R163, 0xff0000, RZ, 0xc0, !PT ;  /* 0x00ff0000a3ff2812 */ /* 0x000fe2000780c0ff */
[----:B------:R-:W-:Y:S01]  /*3120*/  @P2 FMUL.FTZ R178, R179, R178 ;  /* 0x000000b2b3b22220 */ /* 0x000fe20000410000 */
[----:B------:R-:W-:-:S04]  /*3130*/  @!P3 ISETP.NE.AND.EX P1, PT, R125, RZ, PT, P1 ;  /* 0x000000ff7d00b20c */ /* 0x000fc80003f25310 */
[----:B------:R-:W-:Y:S02]  /*3140*/  @P2 FSEL R178, R178, RZ, P0 ;  /* 0x000000ffb2b22208 */ /* 0x000fe40000000000 */
[----:B------:R-:W-:Y:S02]  /*3150*/  ISETP.NE.U32.AND P0, PT, R126, RZ, PT ;  /* 0x000000ff7e00720c */ /* 0x000fe40003f05070 */
        /* <DEDUP_REMOVED lines=8> */
.L_x_4308:
[----:B------:R-:W-:Y:S05]  /*31e0*/  BSYNC B2 ;  /* 0x0000000000027941 */ /* 0x000fea0003800000 */
.L_x_4307:
[----:B------:R-:W-:Y:S01]  /*31f0*/  @P2 FMUL.FTZ R181, R196, R181 ;  /* 0x000000b5c4b52220 */ /* 0x000fe20000410000 */
[----:B------:R-:W-:Y:S02]  /*3200*/  ISETP.NE.AND.EX P0, PT, R127, RZ, PT, P0 ;  /* 0x000000ff7f00720c */ /* 0x000fe40003f05300 */
[----:B------:R-:W-:Y:S01]  /*3210*/  @P2 LOP3.LUT P1, RZ, R163, 0xff000000, RZ, 0xc0, !PT ;  /* 0xff000000a3ff2812 */ /* 0x000fe2000782c0ff */
[----:B------:R-:W-:Y:S01]  /*3220*/  @P2 FMUL.FTZ R180, R181, R180 ;  /* 0x000000b4b5b42220 */ /* 0x000fe20000410000 */
[----:B------:R-:W-:Y:S02]  /*3230*/  @P2 F2FP.BF16.F32.PACK_AB R128, RZ, R128 ;  /* 0x00000080ff80223e */ /* 0x000fe400000010ff */
[----:B------:R-:W-:Y:S02]  /*3240*/  @P2 F2FP.BF16.F32.PACK_AB R132, RZ, R132 ;  /* 0x00000084ff84223e */ /* 0x000fe400000010ff */
[----:B------:R-:W-:Y:S02]  /*3250*/  @P2 FSEL R180, R180, RZ, P1 ;  /* 0x000000ffb4b42208 */ /* 0x000fe40000800000 */
[----:B------:R-:W-:-:S02]  /*3260*/  ISETP.NE.U32.AND P1, PT, R126, RZ, PT ;  /* 0x000000ff7e00720c */ /* 0x000fc40003f25070 */
[----:B------:R-:W-:Y:S01]  /*3270*/  @P2 F2FP.BF16.F32.PACK_AB R174, RZ, R174 ;  /* 0x000000aeffae223e */ /* 0x000fe200000010ff */
[----:B------:R-:W0:Y:S01]  /*3280*/  @P0 LDC.64 R124, c[0x0][0x308] ;  /* 0x0000c200ff7c0b82 */ /* 0x000e220000000a00 */
[----:B------:R-:W-:Y:S02]  /*3290*/  ISETP.NE.AND.EX P1, PT, R127, RZ, PT, P1 ;  /* 0x000000ff7f00720c */ /* 0x000fe40003f25310 */
[----:B------:R-:W-:Y:S02]  /*32a0*/  @P2 F2FP.BF16.F32.PACK_AB R178, RZ, R178 ;  /* 0x000000b2ffb2223e */ /* 0x000fe400000010ff */
[----:B------:R-:W-:Y:S02]  /*32b0*/  @P2 F2FP.BF16.F32.PACK_AB R130, RZ, R130 ;  /* 0x00000082ff82223e */ /* 0x000fe400000010ff */
[----:B------:R-:W-:Y:S01]  /*32c0*/  @P2 F2FP.BF16.F32.PACK_AB R134, RZ, R134 ;  /* 0x00000086ff86223e */ /* 0x000fe200000010ff */
[----:B------:R-:W1:Y:S01]  /*32d0*/  @P2 LDC.64 R126, c[0x0][0x2f8] ;  /* 0x0000be00ff7e2b82 */ /* 0x000e620000000a00 */
[----:B------:R-:W-:-:S02]  /*32e0*/  @P2 F2FP.BF16.F32.PACK_AB R176, RZ, R176 ;  /* 0x000000b0ffb0223e */ /* 0x000fc400000010ff */
[----:B------:R-:W-:Y:S02]  /*32f0*/  @P2 F2FP.BF16.F32.PACK_AB R180, RZ, R180 ;  /* 0x000000b4ffb4223e */ /* 0x000fe400000010ff */
[----:B------:R-:W-:Y:S02]  /*3300*/  @P2 PRMT R112, R128, 0x7610, R112 ;  /* 0x0000761080702816 */ /* 0x000fe40000000070 */
[----:B------:R-:W-:Y:S02]  /*3310*/  @P2 PRMT R113, R132, 0x7610, R113 ;  /* 0x0000761084712816 */ /* 0x000fe40000000071 */
[----:B------:R-:W-:Y:S02]  /*3320*/  @P2 PRMT R114, R174, 0x7610, R114 ;  /* 0x00007610ae722816 */ /* 0x000fe40000000072 */
[----:B------:R-:W-:Y:S02]  /*3330*/  @P2 PRMT R115, R178, 0x7610, R115 ;  /* 0x00007610b2732816 */ /* 0x000fe40000000073 */
[----:B------:R-:W-:-:S02]  /*3340*/  SEL R120, R193, R120, P1 ;  /* 0x00000078c1787207 */ /* 0x000fc40000800000 */
[----:B------:R-:W-:Y:S01]  /*3350*/  SEL R121, R190, R121, P1 ;  /* 0x00000079be797207 */ /* 0x000fe20000800000 */
[----:B0-----:R-:W-:Y:S01]  /*3360*/  @P0 IMAD.WIDE.U32 R124, R0, 0x20, R124 ;  /* 0x00000020007c0825 */ /* 0x001fe200078e007c */
[----:B------:R-:W-:Y:S02]  /*3370*/  SEL R122, R129, R122, P1 ;  /* 0x0000007a817a7207 */ /* 0x000fe40000800000 */
[----:B------:R-:W-:Y:S01]  /*3380*/  SEL R123, R192, R123, P1 ;  /* 0x0000007bc07b7207 */ /* 0x000fe20000800000 */
[----:B------:R-:W-:Y:S01]  /*3390*/  VIADD R0, R0, 0x20 ;  /* 0x0000002000007836 */ /* 0x000fe20000000000 */
[----:B------:R-:W-:Y:S02]  /*33a0*/  SEL R116, R131, R116, P1 ;  /* 0x0000007483747207 */ /* 0x000fe40000800000 */
[----:B------:R-:W-:Y:S01]  /*33b0*/  SEL R117, R194, R117, P1 ;  /* 0x00000075c2757207 */ /* 0x000fe20000800000 */
[----:B-1----:R-:W-:Y:S01]  /*33c0*/  @P2 IMAD.WIDE.U32 R126, R195, 0x10, R126 ;  /* 0x00000010c37e2825 */ /* 0x002fe200078e007e */
[----:B------:R-:W-:Y:S01]  /*33d0*/  SEL R118, R133, R118, P1 ;  /* 0x0000007685767207 */ /* 0x000fe20000800000 */
[----:B------:R2:W-:Y:S01]  /*33e0*/  @P0 STG.E.128 desc[UR4][R124.64], R120 ;  /* 0x000000787c000986 */ /* 0x0005e2000c101d04 */
[----:B------:R-:W-:-:S02]  /*33f0*/  SEL R119, R196, R119, P1 ;  /* 0x00000077c4777207 */ /* 0x000fc40000800000 */
[----:B------:R-:W-:Y:S02]  /*3400*/  @P2 PRMT R112, R112, 0x5410, R130 ;  /* 0x0000541070702816 */ /* 0x000fe40000000082 */
[----:B------:R-:W-:Y:S01]  /*3410*/  @P2 PRMT R113, R113, 0x5410, R134 ;  /* 0x0000541071712816 */ /* 0x000fe20000000086 */
[----:B------:R2:W-:Y:S01]  /*3420*/  @P0 STG.E.128 desc[UR4][R124.64+0x10], R116 ;  /* 0x000010747c000986 */ /* 0x0005e2000c101d04 */
[----:B------:R-:W-:Y:S02]  /*3430*/  @P2 PRMT R114, R114, 0x5410, R176 ;  /* 0x0000541072722816 */ /* 0x000fe400000000b0 */
[----:B------:R-:W-:Y:S02]  /*3440*/  @P2 PRMT R115, R115, 0x5410, R180 ;  /* 0x0000541073732816 */ /* 0x000fe400000000b4 */
[----:B------:R-:W-:-:S03]  /*3450*/  IADD3 R195, R195, 0x20, RZ ;  /* 0x00000020c3c37810 */ /* 0x000fc60007ffe0ff */
[----:B------:R2:W-:Y:S04]  /*3460*/  @P2 STG.E.128 desc[UR4][R126.64], R112 ;  /* 0x000000707e002986 */ /* 0x0005e8000c101d04 */
.L_x_4292:
[----:B------:R-:W-:Y:S05]  /*3470*/  BSYNC B1 ;  /* 0x0000000000017941 */ /* 0x000fea0003800000 */
.L_x_4291:
[----:B------:R-:W-:Y:S04]  /*3480*/  BSSY B1, `(.L_x_4309) ;  /* 0x00000b1000017945 */ /* 0x000fe80003800000 */
[----:B------:R-:W-:Y:S05]  /*3490*/  @!P4 BRA `(.L_x_4310) ;  /* 0x0000000800bcc947 */ /* 0x000fea0003800000 */
[----:B------:R-:W3:Y:S01]  /*34a0*/  @!P3 LDC.64 R176, c[0x0][0x2c8] ;  /* 0x0000b200ffb0bb82 */ /* 0x000ee20000000a00 */
[----:B------:R-:W-:Y:S07]  /*34b0*/  BSSY B2, `(.L_x_4311) ;  /* 0x0000014000027945 */ /* 0x000fee0003800000 */
[----:B-1----:R-:W1:Y:S08]  /*34c0*/  LDC.64 R130, c[0x0][0x308] ;  /* 0x0000c200ff827b82 */ /* 0x002e700000000a00 */
[----:B----4-:R-:W4:Y:S08]  /*34d0*/  @P2 LDC.64 R174, c[0x0][0x298] ;  /* 0x0000a600ffae2b82 */ /* 0x010f300000000a00 */
[----:B------:R-:W1:Y:S01]  /*34e0*/  @P2 LDC.64 R134, c[0x0][0x298] ;  /* 0x0000a600ff862b82 */ /* 0x000e620000000a00 */
[----:B---3--:R-:W-:-:S04]  /*34f0*/  @!P3 ISETP.NE.U32.AND P0, PT, R176, RZ, PT ;  /* 0x000000ffb000b20c */ /* 0x008fc80003f05070 */
[----:B------:R-:W-:-:S03]  /*3500*/  @!P3 ISETP.NE.AND.EX P0, PT, R177, RZ, PT, P0 ;  /* 0x000000ffb100b20c */ /* 0x000fc60003f05300 */
[----:B--2---:R-:W2:Y:S01]  /*3510*/  @P2 LDC.64 R126, c[0x0][0x298] ;  /* 0x0000a600ff7e2b82 */ /* 0x004ea20000000a00 */
[----:B-----5:R-:W-:-:S07]  /*3520*/  @!P3 FSEL R181, R44, RZ, P0 ;  /* 0x000000ff2cb5b208 */ /* 0x020fce0000000000 */
[----:B------:R-:W3:Y:S08]  /*3530*/  @P2 LDC.64 R128, c[0x0][0x298] ;  /* 0x0000a600ff802b82 */ /* 0x000ef00000000a00 */
[----:B0-----:R-:W0:Y:S08]  /*3540*/  @P2 LDC.64 R124, c[0x0][0x298] ;  /* 0x0000a600ff7c2b82 */ /* 0x001e300000000a00 */
[----:B------:R-:W0:Y:S01]  /*3550*/  @P2 LDC.64 R132, c[0x0][0x298] ;  /* 0x0000a600ff842b82 */ /* 0x000e220000000a00 */
[----:B-1--4-:R-:W-:Y:S05]  /*3560*/  @!P3 BRA `(.L_x_4312) ;  /* 0x000000000020b947 */ /* 0x012fea0003800000 */
        /* <DEDUP_REMOVED lines=8> */
.L_x_4312:
[----:B------:R-:W-:Y:S05]  /*35f0*/  BSYNC B2 ;  /* 0x0000000000027941 */ /* 0x000fea0003800000 */
.L_x_4311:
        /* <DEDUP_REMOVED lines=11> */
.L_x_4314:
[----:B------:R-:W-:Y:S05]  /*36b0*/  BSYNC B2 ;  /* 0x0000000000027941 */ /* 0x000fea0003800000 */
.L_x_4313:
        /* <DEDUP_REMOVED lines=11> */
.L_x_4316:
[----:B------:R-:W-:Y:S05]  /*3770*/  BSYNC B2 ;  /* 0x0000000000027941 */ /* 0x000fea0003800000 */
.L_x_4315:
        /* <DEDUP_REMOVED lines=11> */
.L_x_4318:
[----:B------:R-:W-:Y:S05]  /*3830*/  BSYNC B2 ;  /* 0x0000000000027941 */ /* 0x000fea0003800000 */
.L_x_4317:
        /* <DEDUP_REMOVED lines=11> */
.L_x_4320:
[----:B------:R-:W-:Y:S05]  /*38f0*/  BSYNC B2 ;  /* 0x0000000000027941 */ /* 0x000fea0003800000 */
.L_x_4319:
        /* <DEDUP_REMOVED lines=11> */
.L_x_4322:
[----:B------:R-:W-:Y:S05]  /*39b0*/  BSYNC B2 ;  /* 0x0000000000027941 */ /* 0x000fea0003800000 */
.L_x_4321:
[----:B------:R-:W-:Y:S01]  /*39c0*/  @!P3 ISETP.NE.U32.AND P0, PT, R176, RZ, PT ;  /* 0x000000ffb000b20c */ /* 0x000fe20003f05070 */
[----:B------:R-:W-:Y:S01]  /*39d0*/  BSSY B2, `(.L_x_4323) ;  /* 0x000000b000027945 */ /* 0x000fe20003800000 */
[----:B------:R-:W-:Y:S02]  /*39e0*/  ISETP.NE.U32.AND P1, PT, R130, RZ, PT ;  /* 0x000000ff8200720c */ /* 0x000fe40003f25070 */
        /* <DEDUP_REMOVED lines=9> */
.L_x_4324:
[----:B------:R-:W-:Y:S05]  /*3a80*/  BSYNC B2 ;  /* 0x0000000000027941 */ /* 0x000fea0003800000 */
.L_x_4323:
[----:B------:R-:W-:Y:S01]  /*3a90*/  @!P3 ISETP.NE.U32.AND P0, PT, R176, RZ, PT ;  /* 0x000000ffb000b20c */ /* 0x000fe20003f05070 */
[----:B------:R-:W-:Y:S01]  /*3aa0*/  BSSY B2, `(.L_x_4325) ;  /* 0x000000b000027945 */ /* 0x000fe20003800000 */
[----:B------:R-:W-:Y:S02]  /*3ab0*/  ISETP.NE.AND.EX P1, PT, R131, RZ, PT, P1 ;  /* 0x000000ff8300720c */ /* 0x000fe40003f25310 */
        /* <DEDUP_REMOVED lines=9> */
.L_x_4326:
[----:B------:R-:W-:Y:S05]  /*3b50*/  BSYNC B2 ;  /* 0x0000000000027941 */ /* 0x000fea0003800000 */
.L_x_4325:
[----:B------:R-:W1:Y:S01]  /*3b60*/  @P2 LDC.64 R176, c[0x0][0x298] ;  /* 0x0000a600ffb02b82 */ /* 0x000e620000000a00 */
[----:B------:R-:W-:Y:S01]  /*3b70*/  @P2 FMUL.FTZ R175, R181, R175 ;  /* 0x000000afb5af2220 */ /* 0x000fe20000410000 */
[----:B--2---:R-:W-:Y:S01]  /*3b80*/  @P2 FMUL.FTZ R127, R193, R127 ;  /* 0x0000007fc17f2220 */ /* 0x004fe20000410000 */
[----:B------:R-:W-:Y:S01]  /*3b90*/  @P2 LOP3.LUT P3, RZ, R160, 0xff, RZ, 0xc0, !PT ;  /* 0x000000ffa0ff2812 */ /* 0x000fe2000786c0ff */
[----:B0-----:R-:W-:Y:S01]  /*3ba0*/  @P2 FMUL.FTZ R125, R199, R125 ;  /* 0x0000007dc77d2220 */ /* 0x001fe20000410000 */
[----:B------:R-:W-:Y:S01]  /*3bb0*/  @P2 FMUL.FTZ R174, R175, R174 ;  /* 0x000000aeafae2220 */ /* 0x000fe20000410000 */
[----:B------:R-:W-:Y:S01]  /*3bc0*/  @P2 FMUL.FTZ R2, R127, R126 ;  /* 0x0000007e7f022220 */ /* 0x000fe20000410000 */
[----:B---3--:R-:W-:Y:S01]  /*3bd0*/  @P2 FMUL.FTZ R129, R190, R129 ;  /* 0x00000081be812220 */ /* 0x008fe20000410000 */
[----:B------:R-:W0:Y:S01]  /*3be0*/  @P2 LDC.64 R178, c[0x0][0x298] ;  /* 0x0000a600ffb22b82 */ /* 0x000e220000000a00 */
[----:B------:R-:W-:Y:S01]  /*3bf0*/  @P2 FMUL.FTZ R124, R125, R124 ;  /* 0x0000007c7d7c2220 */ /* 0x000fe20000410000 */
[----:B------:R-:W-:Y:S01]  /*3c00*/  @P2 FSEL R174, R174, RZ, P3 ;  /* 0x000000ffaeae2208 */ /* 0x000fe20001800000 */
[----:B------:R-:W-:Y:S01]  /*3c10*/  @P2 FMUL.FTZ R133, R192, R133 ;  /* 0x00000085c0852220 */ /* 0x000fe20000410000 */
[----:B------:R-:W-:Y:S01]  /*3c20*/  @P2 LOP3.LUT P3, RZ, R160, 0xff0000, RZ, 0xc0, !PT ;  /* 0x00ff0000a0ff2812 */ /* 0x000fe2000786c0ff */
[----:B------:R-:W-:Y:S01]  /*3c30*/  @P2 FMUL.FTZ R128, R129, R128 ;  /* 0x0000008081802220 */ /* 0x000fe20000410000 */
[----:B------:R-:W-:Y:S01]  /*3c40*/  @P2 FMUL.FTZ R135, R180, R135 ;  /* 0x00000087b4872220 */ /* 0x000fe20000410000 */
[----:B------:R-:W-:Y:S01]  /*3c50*/  @P2 FMUL.FTZ R132, R133, R132 ;  /* 0x0000008485842220 */ /* 0x000fe20000410000 */
[----:B------:R-:W-:Y:S01]  /*3c60*/  @P2 FSEL R2, R2, RZ, P3 ;  /* 0x000000ff02022208 */ /* 0x000fe20001800000 */
[----:B------:R-:W2:Y:S01]  /*3c70*/  @P1 LDC.64 R126, c[0x0][0x308] ;  /* 0x0000c200ff7e1b82 */ /* 0x000ea20000000a00 */
[----:B------:R-:W-:Y:S01]  /*3c80*/  @P2 LOP3.LUT P3, RZ, R161, 0xff, RZ, 0xc0, !PT ;  /* 0x000000ffa1ff2812 */ /* 0x000fe2000786c0ff */
[----:B------:R-:W-:Y:S01]  /*3c90*/  @P2 FMUL.FTZ R134, R135, R134 ;  /* 0x0000008687862220 */ /* 0x000fe20000410000 */
[----:B------:R-:W-:-:S02]  /*3ca0*/  @P2 LOP3.LUT P0, RZ, R160, 0xff00, RZ, 0xc0, !PT ;  /* 0x0000ff00a0ff2812 */ /* 0x000fc4000780c0ff */
[----:B------:R-:W-:Y:S01]  /*3cb0*/  @P2 FSEL R129, R124, RZ, P3 ;  /* 0x000000ff7c812208 */ /* 0x000fe20001800000 */
[----:B-1----:R-:W-:Y:S02]  /*3cc0*/  @P2 FMUL.FTZ R177, R201, R177 ;  /* 0x000000b1c9b12220 */ /* 0x002fe40000410000 */
[----:B------:R-:W1:Y:S01]  /*3cd0*/  @P2 LDC.64 R124, c[0x0][0x2f8] ;  /* 0x0000be00ff7c2b82 */ /* 0x000e620000000a00 */
[----:B------:R-:W-:Y:S01]  /*3ce0*/  @P2 LOP3.LUT P3, RZ, R161, 0xff00, RZ, 0xc0, !PT ;  /* 0x0000ff00a1ff2812 */ /* 0x000fe2000786c0ff */
[----:B------:R-:W-:Y:S01]  /*3cf0*/  @P2 FMUL.FTZ R176, R177, R176 ;  /* 0x000000b0b1b02220 */ /* 0x000fe20000410000 */
[----:B------:R-:W-:Y:S02]  /*3d00*/  @P2 FSEL R134, R134, RZ, P0 ;  /* 0x000000ff86862208 */ /* 0x000fe40000000000 */
[----:B------:R-:W-:Y:S01]  /*3d10*/  @P2 FSEL R132, R132, RZ, P3 ;  /* 0x000000ff84842208 */ /* 0x000fe20001800000 */
[----:B0-----:R-:W-:Y:S01]  /*3d20*/  @P2 FMUL.FTZ R179, R194, R179 ;  /* 0x000000b3c2b32220 */ /* 0x001fe20000410000 */
[----:B------:R-:W-:-:S02]  /*3d30*/  @P2 LOP3.LUT P3, RZ, R161, 0xff0000, RZ, 0xc0, !PT ;  /* 0x00ff0000a1ff2812 */ /* 0x000fc4000786c0ff */
[----:B------:R-:W-:Y:S01]  /*3d40*/  @P2 LOP3.LUT P0, RZ, R160, 0xff000000, RZ, 0xc0, !PT ;  /* 0xff000000a0ff2812 */ /* 0x000fe2000780c0ff */
[----:B------:R-:W-:Y:S01]  /*3d50*/  @P2 FMUL.FTZ R178, R179, R178 ;  /* 0x000000b2b3b22220 */ /* 0x000fe20000410000 */
[----:B------:R-:W-:Y:S02]  /*3d60*/  @P2 FSEL R176, R176, RZ, P3 ;  /* 0x000000ffb0b02208 */ /* 0x000fe40001800000 */
[----:B------:R-:W-:Y:S02]  /*3d70*/  @P2 LOP3.LUT P3, RZ, R161, 0xff000000, RZ, 0xc0, !PT ;  /* 0xff000000a1ff2812 */ /* 0x000fe4000786c0ff */
[----:B------:R-:W-:Y:S01]  /*3d80*/  @P2 FSEL R128, R128, RZ, P0 ;  /* 0x000000ff80802208 */ /* 0x000fe20000000000 */
[----:B--2---:R-:W-:Y:S01]  /*3d90*/  @P1 IMAD.WIDE.U32 R126, R0, 0x20, R126 ;  /* 0x00000020007e1825 */ /* 0x004fe200078e007e */
[----:B------:R-:W-:Y:S02]  /*3da0*/  ISETP.NE.U32.AND P0, PT, R130, RZ, PT ;  /* 0x000000ff8200720c */ /* 0x000fe40003f05070 */
[----:B------:R-:W-:-:S02]  /*3db0*/  @P2 F2FP.BF16.F32.PACK_AB R174, RZ, R174 ;  /* 0x000000aeffae223e */ /* 0x000fc400000010ff */
[----:B------:R-:W-:Y:S02]  /*3dc0*/  @P2 F2FP.BF16.F32.PACK_AB R2, RZ, R2 ;  /* 0x00000002ff02223e */ /* 0x000fe400000010ff */
[----:B------:R-:W-:Y:S01]  /*3dd0*/  @P2 FSEL R178, R178, RZ, P3 ;  /* 0x000000ffb2b22208 */ /* 0x000fe20001800000 */
[----:B-1----:R-:W-:Y:S01]  /*3de0*/  @P2 IMAD.WIDE.U32 R124, R195, 0x10, R124 ;  /* 0x00000010c37c2825 */ /* 0x002fe200078e007c */
[----:B------:R-:W-:Y:S02]  /*3df0*/  @P2 F2FP.BF16.F32.PACK_AB R129, RZ, R129 ;  /* 0x00000081ff81223e */ /* 0x000fe400000010ff */
[----:B------:R-:W-:Y:S02]  /*3e00*/  @P2 F2FP.BF16.F32.PACK_AB R176, RZ, R176 ;  /* 0x000000b0ffb0223e */ /* 0x000fe400000010ff */
[----:B------:R-:W-:Y:S02]  /*3e10*/  ISETP.NE.AND.EX P0, PT, R131, RZ, PT, P0 ;  /* 0x000000ff8300720c */ /* 0x000fe40003f05300 */
[----:B------:R-:W-:-:S02]  /*3e20*/  @P2 F2FP.BF16.F32.PACK_AB R134, RZ, R134 ;  /* 0x00000086ff86223e */ /* 0x000fc400000010ff */
[----:B------:R-:W-:Y:S02]  /*3e30*/  @P2 F2FP.BF16.F32.PACK_AB R128, RZ, R128 ;  /* 0x00000080ff80223e */ /* 0x000fe400000010ff */
[----:B------:R-:W-:Y:S02]  /*3e40*/  @P2 F2FP.BF16.F32.PACK_AB R132, RZ, R132 ;  /* 0x00000084ff84223e */ /* 0x000fe400000010ff */
[----:B------:R-:W-:Y:S02]  /*3e50*/  @P2 F2FP.BF16.F32.PACK_AB R178, RZ, R178 ;  /* 0x000000b2ffb2223e */ /* 0x000fe400000010ff */
[----:B------:R-:W-:Y:S02]  /*3e60*/  @P2 PRMT R112, R174, 0x7610, R112 ;  /* 0x00007610ae702816 */ /* 0x000fe40000000070 */
[----:B------:R-:W-:Y:S02]  /*3e70*/  @P2 PRMT R113, R2, 0x7610, R113 ;  /* 0x0000761002712816 */ /* 0x000fe40000000071 */
[----:B------:R-:W-:-:S02]  /*3e80*/  @P2 PRMT R114, R129, 0x7610, R114 ;  /* 0x0000761081722816 */ /* 0x000fc40000000072 */
[----:B------:R-:W-:Y:S02]  /*3e90*/  @P2 PRMT R115, R176, 0x7610, R115 ;  /* 0x00007610b0732816 */ /* 0x000fe40000000073 */
[----:B------:R-:W-:Y:S02]  /*3ea0*/  SEL R120, R181, R120, P0 ;  /* 0x00000078b5787207 */ /* 0x000fe40000000000 */
[----:B------:R-:W-:Y:S02]  /*3eb0*/  SEL R121, R180, R121, P0 ;  /* 0x00000079b4797207 */ /* 0x000fe40000000000 */
[----:B------:R-:W-:Y:S02]  /*3ec0*/  SEL R122, R193, R122, P0 ;  /* 0x0000007ac17a7207 */ /* 0x000fe40000000000 */
[----:B------:R-:W-:Y:S02]  /*3ed0*/  SEL R123, R190, R123, P0 ;  /* 0x0000007bbe7b7207 */ /* 0x000fe40000000000 */
        /* <DEDUP_REMOVED lines=9> */
[----:B------:R-:W-:-:S05]  /*3f70*/  @P2 PRMT R115, R115, 0x5410, R178 ;  /* 0x0000541073732816 */ /* 0x000fca00000000b2 */
[----:B------:R3:W-:Y:S02]  /*3f80*/  @P2 STG.E.128 desc[UR4][R124.64], R112 ;  /* 0x000000707c002986 */ /* 0x0007e4000c101d04 */
.L_x_4310:
[----:B------:R-:W-:Y:S05]  /*3f90*/  BSYNC B1 ;  /* 0x0000000000017941 */ /* 0x000fea0003800000 */
.L_x_4309:
[----:B0-23--:R-:W0:Y:S02]  /*3fa0*/  LDC.64 R124, c[0x0][0x210] ;  /* 0x00008400ff7c7b82 */ /* 0x00de240000000a00 */
[----:B0-----:R-:W-:-:S05]  /*3fb0*/  IMAD R15, R124, 0x4, R15 ;  /* 0x000000047c0f7824 */ /* 0x001fca00078e020f */
[----:B------:R-:W-:-:S13]  /*3fc0*/  ISETP.GE.AND P0, PT, R15, R125, PT ;  /* 0x0000007d0f00720c */ /* 0x000fda0003f06270 */
[----:B------:R-:W-:Y:S05]  /*3fd0*/  @!P0 BRA `(.L_x_4327) ;  /* 0xffffffc400908947 */ /* 0x000fea000383ffff */
.L_x_4260:
[----:B------:R-:W-:Y:S05]  /*3fe0*/  BSYNC B0 ;  /* 0x0000000000007941 */ /* 0x000fea0003800000 */
.L_x_4259:
[----:B------:R-:W0:Y:S01]  /*3ff0*/  S2R R3, SR_CgaCtaId ;  /* 0x0000000000037919 */ /* 0x000e220000008800 */
[--C-:B------:R-:W-:Y:S01]  /*4000*/  SHF.R.U32.HI R0, RZ, 0x5, R31.reuse ;  /* 0x00000005ff007819 */ /* 0x100fe2000001161f */
[----:B------:R-:W-:Y:S05]  /*4010*/  WARPSYNC.ALL ;  /* 0x0000000000007948 */ /* 0x000fea0003800000 */
[----:B------:R-:W-:Y:S01]  /*4020*/  LOP3.LUT R5, R31, 0x1f, RZ, 0xc0, !PT ;  /* 0x0000001f1f057812 */ /* 0x000fe200078ec0ff */
[----:B-----5:R-:W2:Y:S01]  /*4030*/  S2R R33, SR_CTAID.X ;  /* 0x0000000000217919 */ /* 0x020ea20000002500 */
        /* <DEDUP_REMOVED lines=24> */
[----:B------:R-:W2:Y:S04]  /*41c0*/  LDS R9, [R4+0xc00] ;  /* 0x000c000004097984 */ /* 0x000ea80000000800 */
[----:B------:R-:W3:Y:S04]  /*41d0*/  LDS R3, [R4+0x200] ;  /* 0x0002000004037984 */ /* 0x000ee80000000800 */
[----:B------:R-:W1:Y:S04]  /*41e0*/  LDS R10, [R4+0xe00] ;  /* 0x000e0000040a7984 */ /* 0x000e680000000800 */
        /* <DEDUP_REMOVED lines=9> */
[----:B--2---:R-:W-:-:S03]  /*4280*/  FADD.FTZ R2, R2, R9 ;  /* 0x0000000902027221 */ /* 0x004fc60000010000 */
[----:B------:R-:W2:Y:S01]  /*4290*/  LDS R15, [R4+0x1800] ;  /* 0x00180000040f7984 */ /* 0x000ea20000000800 */
[----:B---3--:R-:W-:-:S03]  /*42a0*/  FADD.FTZ R3, RZ, R3 ;  /* 0x00000003ff037221 */ /* 0x008fc60000010000 */
[----:B------:R-:W3:Y:S01]  /*42b0*/  LDS R16, [R4+0x1a00] ;  /* 0x001a000004107984 */ /* 0x000ee20000000800 */
[----:B-1----:R-:W-:-:S03]  /*42c0*/  FADD.FTZ R3, R3, R10 ;  /* 0x0000000a03037221 */ /* 0x002fc60000010000 */
[----:B------:R-:W1:Y:S01]  /*42d0*/  LDS R18, [R4+0x1c00] ;  /* 0x001c000004127984 */ /* 0x000e620000000800 */
        /* <DEDUP_REMOVED lines=15> */
[----:B0-----:R-:W-:-:S03]  /*43d0*/  FADD.FTZ R8, R8, R13 ;  /* 0x0000000d08087221 */ /* 0x001fc60000010000 */
[----:B------:R-:W0:Y:S01]  /*43e0*/  LDS R26, [R4+0x2c00] ;  /* 0x002c0000041a7984 */ /* 0x000e220000000800 */
[----:B--2---:R-:W-:-:S03]  /*43f0*/  FADD.FTZ R2, R2, R15 ;  /* 0x0000000f02027221 */ /* 0x004fc60000010000 */
[----:B------:R-:W2:Y:S01]  /*4400*/  LDS R25, [R4+0x2e00] ;  /* 0x002e000004197984 */ /* 0x000ea20000000800 */
[----:B---3--:R-:W-:Y:S01]  /*4410*/  FADD.FTZ R3, R3, R16 ;  /* 0x0000001003037221 */ /* 0x008fe20000010000 */
[----:B------:R-:W-:Y:S01]  /*4420*/  BAR.SYNC.DEFER_BLOCKING 0x0 ;  /* 0x0000000000007b1d */ /* 0x000fe20000010000 */
[----:B-1----:R-:W-:Y:S01]  /*4430*/  FADD.FTZ R5, R5, R18 ;  /* 0x0000001205057221 */ /* 0x002fe20000010000 */
[----:B----4-:R-:W-:Y:S01]  /*4440*/  FADD.FTZ R6, R6, R17 ;  /* 0x0000001106067221 */ /* 0x010fe20000010000 */
[----:B------:R-:W-:Y:S01]  /*4450*/  FADD.FTZ R7, R7, R20 ;  /* 0x0000001407077221 */ /* 0x000fe20000010000 */
[----:B------:R-:W-:Y:S01]  /*4460*/  FADD.FTZ R8, R8, R19 ;  /* 0x0000001308087221 */ /* 0x000fe20000010000 */
[----:B------:R-:W-:Y:S01]  /*4470*/  FADD.FTZ R21, R2, R21 ;  /* 0x0000001502157221 */ /* 0x000fe20000010000 */
[----:B------:R-:W-:Y:S01]  /*4480*/  IMAD.X R2, RZ, RZ, RZ, P6 ;  /* 0x000000ffff027224 */ /* 0x000fe200030e06ff */
[----:B------:R-:W-:Y:S01]  /*4490*/  IADD3 R16, P6, R14, UR10, RZ ;  /* 0x0000000a0e107c10 */ /* 0x000fe2000ffde0ff */
[----:B------:R-:W-:-:S03]  /*44a0*/  FADD.FTZ R9, R3, R22 ;  /* 0x0000001603097221 */ /* 0x000fc60000010000 */
[----:B------:R-:W-:Y:S01]  /*44b0*/  SHF.L.U64.HI R41, R31, 0x2, R2 ;  /* 0x000000021f297819 */ /* 0x000fe20000010202 */
[----:B------:R-:W-:Y:S01]  /*44c0*/  STS.128 [R0], R48 ;  /* 0x0000003000007388 */ /* 0x000fe20000000c00 */
[----:B------:R-:W-:Y:S01]  /*44d0*/  @P5 MOV R2, R16 ;  /* 0x0000001000025202 */ /* 0x000fe20000000f00 */
[----:B------:R-:W-:Y:S01]  /*44e0*/  FADD.FTZ R5, R5, R24 ;  /* 0x0000001805057221 */ /* 0x000fe20000010000 */
[----:B------:R-:W-:Y:S01]  /*44f0*/  IADD3.X R43, R41, UR11, RZ, P6, !PT ;  /* 0x0000000b292b7c10 */ /* 0x000fe2000b7fe4ff */
[----:B------:R-:W-:Y:S01]  /*4500*/  STS.128 [R0+0x10], R52 ;  /* 0x0000103400007388 */ /* 0x000fe20000000c00 */
[----:B------:R-:W-:Y:S01]  /*4510*/  FADD.FTZ R23, R6, R23 ;  /* 0x0000001706177221 */ /* 0x000fe20000010000 */
[----:B------:R-:W-:Y:S02]  /*4520*/  IADD3 R14, P6, R14, UR12, RZ ;  /* 0x0000000c0e0e7c10 */ /* 0x000fe4000ffde0ff */
[----:B------:R-:W-:Y:S01]  /*4530*/  STS.128 [R0+0x400], R56 ;  /* 0x0004003800007388 */ /* 0x000fe20000000c00 */
[----:B------:R-:W-:-:S02]  /*4540*/  @P5 IMAD.MOV.U32 R3, RZ, RZ, R43 ;  /* 0x000000ffff035224 */ /* 0x000fc400078e002b */
[----:B0-----:R-:W-:Y:S01]  /*4550*/  FADD.FTZ R11, R7, R26 ;  /* 0x0000001a070b7221 */ /* 0x001fe20000010000 */
[----:B------:R-:W-:Y:S01]  /*4560*/  IADD3.X R41, R41, UR13, RZ, P6, !PT ;  /* 0x0000000d29297c10 */ /* 0x000fe2000b7fe4ff */
[----:B------:R-:W-:Y:S01]  /*4570*/  STS.128 [R0+0x410], R60 ;  /* 0x0004103c00007388 */ /* 0x000fe20000000c00 */
[----:B------:R-:W-:Y:S01]  /*4580*/  @P5 IADD3 R16, P6, R16, 0x200, RZ ;  /* 0x0000020010105810 */ /* 0x000fe20007fde0ff */
[----:B--2---:R-:W-:Y:S02]  /*4590*/  FADD.FTZ R25, R8, R25 ;  /* 0x0000001908197221 */ /* 0x004fe40000010000 */
[----:B------:R-:W-:Y:S02]  /*45a0*/  STS.128 [R0+0x800], R88 ;  /* 0x0008005800007388 */ /* 0x000fe40000000c00 */
[----:B------:R-:W-:Y:S02]  /*45b0*/  @P5 IMAD.X R43, RZ, RZ, R43, P6 ;  /* 0x000000ffff2b5224 */ /* 0x000fe400030e062b */
        /* <DEDUP_REMOVED lines=17> */
[----:B--2---:R-:W-:Y:S01]  /*46d0*/  FADD.FTZ R0, RZ, R0 ;  /* 0x00000000ff007221 */ /* 0x004fe20000010000 */
[----:B---3--:R-:W-:Y:S02]  /*46e0*/  FADD.FTZ R27, R27, R30 ;  /* 0x0000001e1b1b7221 */ /* 0x008fe40000010000 */
[----:B------:R-:W2:Y:S01]  /*46f0*/  LDS R15, [R4+0x1200] ;  /* 0x00120000040f7984 */ /* 0x000ea20000000800 */
[----:B----4-:R-:W-:-:S03]  /*4700*/  FADD.FTZ R29, R0, R29 ;  /* 0x0000001d001d7221 */ /* 0x010fc60000010000 */
[----:B------:R-:W-:Y:S01]  /*4710*/  LDS R17, [R4+0x1400] ;  /* 0x0014000004117984 */ /* 0x000fe20000000800 */
[----:B------:R-:W-:-:S03]  /*4720*/  FADD.FTZ R31, R27, R34 ;  /* 0x000000221b1f7221 */ /* 0x000fc60000010000 */
[----:B------:R-:W3:Y:S01]  /*4730*/  LDS R0, [R4+0x800] ;  /* 0x0008000004007984 */ /* 0x000ee20000000800 */
        /* <DEDUP_REMOVED lines=14> */
[----:B--2---:R-:W-:-:S03]  /*4820*/  @P5 MOV R2, R14 ;  /* 0x0000000e00025202 */ /* 0x004fc60000000f00 */
[----:B------:R-:W2:Y:S01]  /*4830*/  LDS R13, [R4+0x2200] ;  /* 0x00220000040d7984 */ /* 0x000ea20000000800 */
[-C--:B------:R-:W-:Y:S01]  /*4840*/  @P5 MOV R3, R41.reuse ;  /* 0x0000002900035202 */ /* 0x080fe20000000f00 */
[----:B------:R-:W-:Y:S01]  /*4850*/  FADD.FTZ R6, R6, R15 ;  /* 0x0000000f06067221 */ /* 0x000fe20000010000 */
[----:B------:R-:W-:Y:S01]  /*4860*/  @P5 IADD3 R14, P6, R14, 0x200, RZ ;  /* 0x000002000e0e5810 */ /* 0x000fe20007fde0ff */
[----:B------:R-:W2:Y:S03]  /*4870*/  LDS R19, [R4+0x2e00] ;  /* 0x002e000004137984 */ /* 0x000ea60000000800 */
[----:B------:R-:W-:Y:S01]  /*4880*/  @P5 IADD3.X R41, RZ, R41, RZ, P6, !PT ;  /* 0x00000029ff295210 */ /* 0x000fe200037fe4ff */
[----:B------:R0:W-:Y:S01]  /*4890*/  @P5 STG.E desc[UR4][R2.64], R21 ;  /* 0x0000001502005986 */ /* 0x0001e2000c101904 */
[----:B---3--:R-:W-:Y:S01]  /*48a0*/  FADD.FTZ R0, RZ, R0 ;  /* 0x00000000ff007221 */ /* 0x008fe20000010000 */
[----:B----4-:R-:W-:-:S03]  /*48b0*/  FADD.FTZ R6, R6, R27 ;  /* 0x0000001b06067221 */ /* 0x010fc60000010000 */
[----:B------:R-:W-:Y:S01]  /*48c0*/  FADD.FTZ R0, R0, R17 ;  /* 0x0000001100007221 */ /* 0x000fe20000010000 */
[----:B------:R-:W-:-:S03]  /*48d0*/  FADD.FTZ R37, R6, R37 ;  /* 0x0000002506257221 */ /* 0x000fc60000010000 */
[----:B------:R-:W-:Y:S01]  /*48e0*/  FADD.FTZ R0, R0, R29 ;  /* 0x0000001d00007221 */ /* 0x000fe20000010000 */
[----:B0-----:R-:W-:Y:S01]  /*48f0*/  @P4 MOV R2, R16 ;  /* 0x0000001000024202 */ /* 0x001fe20000000f00 */
[----:B------:R-:W-:Y:S01]  /*4900*/  @P4 IMAD.MOV.U32 R3, RZ, RZ, R43 ;  /* 0x000000ffff034224 */ /* 0x000fe200078e002b */
[----:B------:R-:W-:Y:S01]  /*4910*/  @P4 IADD3 R16, P5, R16, 0x200, RZ ;  /* 0x0000020010104810 */ /* 0x000fe20007fbe0ff */
[----:B------:R-:W-:-:S03]  /*4920*/  FADD.FTZ R7, RZ, R7 ;  /* 0x00000007ff077221 */ /* 0x000fc60000010000 */
[----:B------:R0:W-:Y:S01]  /*4930*/  @P4 STG.E desc[UR4][R2.64], R33 ;  /* 0x0000002102004986 */ /* 0x0001e2000c101904 */
[----:B------:R-:W-:Y:S02]  /*4940*/  @P4 IMAD.X R43, RZ, RZ, R43, P5 ;  /* 0x000000ffff2b4224 */ /* 0x000fe400028e062b */
[----:B------:R-:W-:Y:S01]  /*4950*/  FADD.FTZ R39, R0, R39 ;  /* 0x0000002700277221 */ /* 0x000fe20000010000 */
[----:B-1----:R-:W-:Y:S01]  /*4960*/  FADD.FTZ R8, R7, R8 ;  /* 0x0000000807087221 */ /* 0x002fe20000010000 */
[----:B0-----:R-:W-:Y:S02]  /*4970*/  @P4 MOV R2, R14 ;  /* 0x0000000e00024202 */ /* 0x001fe40000000f00 */
[----:B------:R-:W-:Y:S01]  /*4980*/  @P4 MOV R3, R41 ;  /* 0x0000002900034202 */ /* 0x000fe20000000f00 */
[----:B--2---:R-:W-:Y:S01]  /*4990*/  FADD.FTZ R8, R8, R13 ;  /* 0x0000000d08087221 */ /* 0x004fe20000010000 */
[----:B------:R-:W-:-:S03]  /*49a0*/  @P4 IADD3 R14, P6, R14, 0x200, RZ ;  /* 0x000002000e0e4810 */ /* 0x000fc60007fde0ff */
[----:B------:R0:W-:Y:S01]  /*49b0*/  @P4 STG.E desc[UR4][R2.64], R9 ;  /* 0x0000000902004986 */ /* 0x0001e2000c101904 */
[----:B------:R-:W-:Y:S01]  /*49c0*/  @P4 IADD3.X R41, RZ, R41, RZ, P6, !PT ;  /* 0x00000029ff294210 */ /* 0x000fe200037fe4ff */
[----:B------:R-:W-:Y:S01]  /*49d0*/  FADD.FTZ R19, R8, R19 ;  /* 0x0000001308137221 */ /* 0x000fe20000010000 */
[----:B0-----:R-:W-:Y:S01]  /*49e0*/  @P3 MOV R2, R16 ;  /* 0x0000001000023202 */ /* 0x001fe20000000f00 */
[----:B------:R-:W-:Y:S01]  /*49f0*/  @P3 IMAD.MOV.U32 R3, RZ, RZ, R43 ;  /* 0x000000ffff033224 */ /* 0x000fe200078e002b */
[----:B------:R-:W-:-:S04]  /*4a00*/  @P3 IADD3 R16, P4, R16, 0x200, RZ ;  /* 0x0000020010103810 */ /* 0x000fc80007f9e0ff */
[----:B------:R0:W-:Y:S01]  /*4a10*/  @P3 STG.E desc[UR4][R2.64], R35 ;  /* 0x0000002302003986 */ /* 0x0001e2000c101904 */
[----:B------:R-:W-:Y:S01]  /*4a20*/  @P3 IMAD.X R43, RZ, RZ, R43, P4 ;  /* 0x000000ffff2b3224 */ /* 0x000fe200020e062b */
[----:B0-----:R-:W-:Y:S02]  /*4a30*/  @P3 MOV R2, R14 ;  /* 0x0000000e00023202 */ /* 0x001fe40000000f00 */
[----:B------:R-:W-:Y:S02]  /*4a40*/  @P3 MOV R3, R41 ;  /* 0x0000002900033202 */ /* 0x000fe40000000f00 */
[----:B------:R-:W-:-:S03]  /*4a50*/  @P3 IADD3 R14, P5, R14, 0x200, RZ ;  /* 0x000002000e0e3810 */ /* 0x000fc60007fbe0ff */
[----:B------:R0:W-:Y:S01]  /*4a60*/  @P3 STG.E desc[UR4][R2.64], R5 ;  /* 0x0000000502003986 */ /* 0x0001e2000c101904 */
[----:B------:R-:W-:Y:S02]  /*4a70*/  @P3 IADD3.X R41, RZ, R41, RZ, P5, !PT ;  /* 0x00000029ff293210 */ /* 0x000fe40002ffe4ff */
[----:B------:R-:W-:Y:S02]  /*4a80*/  @P2 MOV R4, R14 ;  /* 0x0000000e00042202 */ /* 0x000fe40000000f00 */
[----:B------:R-:W-:-:S04]  /*4a90*/  @P2 IADD3 R14, P4, R14, 0x200, RZ ;  /* 0x000002000e0e2810 */ /* 0x000fc80007f9e0ff */
[----:B------:R-:W-:Y:S02]  /*4aa0*/  @P1 MOV R6, R14 ;  /* 0x0000000e00061202 */ /* 0x000fe40000000f00 */
[----:B0-----:R-:W-:Y:S01]  /*4ab0*/  @P2 MOV R2, R16 ;  /* 0x0000001000022202 */ /* 0x001fe20000000f00 */
[--C-:B------:R-:W-:Y:S01]  /*4ac0*/  @P2 IMAD.MOV.U32 R3, RZ, RZ, R43.reuse ;  /* 0x000000ffff032224 */ /* 0x100fe200078e002b */
[----:B------:R-:W-:Y:S02]  /*4ad0*/  @P2 IADD3 R16, P3, R16, 0x200, RZ ;  /* 0x0000020010102810 */ /* 0x000fe40007f7e0ff */
[-C--:B------:R-:W-:Y:S02]  /*4ae0*/  @P2 MOV R5, R41.reuse ;  /* 0x0000002900052202 */ /* 0x080fe40000000f00 */
[----:B------:R-:W-:Y:S01]  /*4af0*/  @P2 IADD3.X R41, RZ, R41, RZ, P4, !PT ;  /* 0x00000029ff292210 */ /* 0x000fe200027fe4ff */
[----:B------:R-:W-:Y:S01]  /*4b00*/  @P2 IMAD.X R43, RZ, RZ, R43, P3 ;  /* 0x000000ffff2b2224 */ /* 0x000fe200018e062b */
[----:B------:R0:W-:Y:S01]  /*4b10*/  @P2 STG.E desc[UR4][R2.64], R37 ;  /* 0x0000002502002986 */ /* 0x0001e2000c101904 */
[----:B------:R-:W-:-:S02]  /*4b20*/  @P1 IADD3 R14, P4, R14, 0x200, RZ ;  /* 0x000002000e0e1810 */ /* 0x000fc40007f9e0ff */
[-C--:B------:R-:W-:Y:S01]  /*4b30*/  @P1 MOV R7, R41.reuse ;  /* 0x0000002900071202 */ /* 0x080fe20000000f00 */
[----:B------:R1:W-:Y:S01]  /*4b40*/  @P2 STG.E desc[UR4][R4.64], R23 ;  /* 0x0000001704002986 */ /* 0x0003e2000c101904 */
[----:B------:R-:W-:Y:S02]  /*4b50*/  @P1 IADD3.X R41, RZ, R41, RZ, P4, !PT ;  /* 0x00000029ff291210 */ /* 0x000fe400027fe4ff */
[----:B0-----:R-:W-:Y:S01]  /*4b60*/  @P1 MOV R2, R16 ;  /* 0x0000001000021202 */ /* 0x001fe20000000f00 */
[--C-:B------:R-:W-:Y:S01]  /*4b70*/  @P1 IMAD.MOV.U32 R3, RZ, RZ, R43.reuse ;  /* 0x000000ffff031224 */ /* 0x100fe200078e002b */
[----:B------:R-:W-:Y:S02]  /*4b80*/  @P1 IADD3 R16, P3, R16, 0x200, RZ ;  /* 0x0000020010101810 */ /* 0x000fe40007f7e0ff */
[----:B-1----:R-:W-:Y:S02]  /*4b90*/  MOV R4, R14 ;  /* 0x0000000e00047202 */ /* 0x002fe40000000f00 */
[----:B------:R0:W-:Y:S01]  /*4ba0*/  @P1 STG.E desc[UR4][R2.64], R39 ;  /* 0x0000002702001986 */ /* 0x0001e2000c101904 */
[----:B------:R-:W-:Y:S01]  /*4bb0*/  @P1 IMAD.X R43, RZ, RZ, R43, P3 ;  /* 0x000000ffff2b1224 */ /* 0x000fe200018e062b */
[----:B------:R-:W-:-:S02]  /*4bc0*/  MOV R5, R41 ;  /* 0x0000002900057202 */ /* 0x000fc40000000f00 */
[----:B------:R1:W-:Y:S01]  /*4bd0*/  @P1 STG.E desc[UR4][R6.64], R11 ;  /* 0x0000000b06001986 */ /* 0x0003e2000c101904 */
[----:B0-----:R-:W-:Y:S01]  /*4be0*/  MOV R2, R16 ;  /* 0x0000001000027202 */ /* 0x001fe20000000f00 */
[----:B------:R-:W-:Y:S01]  /*4bf0*/  IMAD.MOV.U32 R3, RZ, RZ, R43 ;  /* 0x000000ffff037224 */ /* 0x000fe200078e002b */
[----:B------:R-:W-:Y:S06]  /*4c00*/  @!P0 EXIT ;  /* 0x000000000000894d */ /* 0x000fec0003800000 */
[----:B------:R-:W-:Y:S04]  /*4c10*/  STG.E desc[UR4][R2.64], R19 ;  /* 0x0000001302007986 */ /* 0x000fe8000c101904 */
[----:B------:R-:W-:Y:S01]  /*4c20*/  STG.E desc[UR4][R4.64], R25 ;  /* 0x0000001904007986 */ /* 0x000fe2000c101904 */
[----:B------:R-:W-:Y:S05]  /*4c30*/  EXIT ;  /* 0x000000000000794d */ /* 0x000fea0003800000 */
.L_x_4272:
[----:B------:R-:W-:Y:S01]  /*4c40*/  HFMA2.MMA R134, -RZ, RZ, 0, 5.9604644775390625e-08 ;  /* 0x00000001ff867435 */ /* 0x000fe200000001ff */
[----:B------:R-:W-:Y:S01]  /*4c50*/  BSSY B1, `(.L_x_4328) ;  /* 0x0000007000017945 */ /* 0x000fe20003800000 */
[----:B------:R-:W-:Y:S01]  /*4c60*/  IMAD.MOV.U32 R135, RZ, RZ, R193 ;  /* 0x000000ffff877224 */ /* 0x000fe200078e00c1 */
[----:B----4-:R-:W-:Y:S01]  /*4c70*/  MOV R175, 0x1f ;  /* 0x0000001f00af7802 */ /* 0x010fe20000000f00 */
[----:B------:R-:W-:-:S07]  /*4c80*/  IMAD.MOV.U32 R132, RZ, RZ, -0x1 ;  /* 0xffffffffff847424 */ /* 0x000fce00078e00ff */
[----:B0-23-5:R-:W-:Y:S05]  /*4c90*/  WARPSYNC.COLLECTIVE R132, `(.L_x_4329) ;  /* 0x0000000084087348 */ /* 0x02dfea0003c00000 */
[----:B------:R1:W4:Y:S02]  /*4ca0*/  SHFL.BFLY P0, R133, R135, R134, R175 ;  /* 0x0c00008687857389 */ /* 0x00032400000000af */
[----:B012345:R-:W-:Y:S01]  /*4cb0*/  ENDCOLLECTIVE ;  /* 0x000000000000791b */ /* 0x03ffe20003800000 */
.L_x_4329:
[----:B------:R-:W-:Y:S05]  /*4cc0*/  BSYNC B1 ;  /* 0x0000000000017941 */ /* 0x000fea0003800000 */
.L_x_4328:
        /* <DEDUP_REMOVED lines=8> */
.L_x_4330:
[----:B------:R-:W-:Y:S01]  /*4d50*/  FADD.FTZ R124, R124, R193 ;  /* 0x000000c17c7c7221 */ /* 0x000fe20000010000 */
[----:B------:R-:W-:-:S04]  /*4d60*/  HFMA2.MMA R134, -RZ, RZ, 0, 1.1920928955078125e-07 ;  /* 0x00000002ff867435 */ /* 0x000fc800000001ff */
[----:B------:R-:W-:Y:S01]  /*4d70*/  MOV R135, R124 ;  /* 0x0000007c00877202 */ /* 0x000fe20000000f00 */
[----:B------:R-:W-:-:S07]  /*4d80*/  IMAD.MOV.U32 R125, RZ, RZ, R133 ;  /* 0x000000ffff7d7224 */ /* 0x000fce00078e0085 */
[----:B------:R-:W-:Y:S05]  /*4d90*/  WARPSYNC.COLLECTIVE R132, `(.L_x_4331) ;  /* 0x0000000084087348 */ /* 0x000fea0003c00000 */
[----:B------:R0:W1:Y:S02]  /*4da0*/  SHFL.BFLY P0, R133, R135, R134, R175 ;  /* 0x0c00008687857389 */ /* 0x00006400000000af */
[----:B01----:R-:W-:Y:S01]  /*4db0*/  ENDCOLLECTIVE ;  /* 0x000000000000791b */ /* 0x003fe20003800000 */
.L_x_4331:
[----:B------:R-:W-:-:S05]  /*4dc0*/  FADD.FTZ R125, R125, R180 ;  /* 0x000000b47d7d7221 */ /* 0x000fca0000010000 */
[----:B------:R-:W-:Y:S01]  /*4dd0*/  MOV R135, R125 ;  /* 0x0000007d00877202 */ /* 0x000fe20000000f00 */
[----:B------:R-:W-:-:S07]  /*4de0*/  IMAD.MOV.U32 R127, RZ, RZ, R133 ;  /* 0x000000ffff7f7224 */ /* 0x000fce00078e0085 */
[----:B------:R-:W-:Y:S05]  /*4df0*/  WARPSYNC.COLLECTIVE R132, `(.L_x_4332) ;  /* 0x0000000084087348 */ /* 0x000fea0003c00000 */
[----:B------:R0:W1:Y:S02]  /*4e00*/  SHFL.BFLY P0, R133, R135, R134, R175 ;  /* 0x0c00008687857389 */ /* 0x00006400000000af */
[----:B01----:R-:W-:Y:S01]  /*4e10*/  ENDCOLLECTIVE ;  /* 0x000000000000791b */ /* 0x003fe20003800000 */
.L_x_4332:
[----:B------:R-:W-:Y:S01]  /*4e20*/  FADD.FTZ R127, R124, R127 ;  /* 0x0000007f7c7f7221 */ /* 0x000fe20000010000 */
[----:B------:R-:W-:-:S03]  /*4e30*/  HFMA2.MMA R134, -RZ, RZ, 0, 2.384185791015625e-07 ;  /* 0x00000004ff867435 */ /* 0x000fc600000001ff */
[----:B------:R-:W-:Y:S01]  /*4e40*/  IMAD.MOV.U32 R135, RZ, RZ, R127 ;  /* 0x000000ffff877224 */ /* 0x000fe200078e007f */
[----:B------:R-:W-:-:S07]  /*4e50*/  MOV R126, R133 ;  /* 0x00000085007e7202 */ /* 0x000fce0000000f00 */
[----:B------:R-:W-:Y:S05]  /*4e60*/  WARPSYNC.COLLECTIVE R132, `(.L_x_4333) ;  /* 0x0000000084087348 */ /* 0x000fea0003c00000 */
[----:B------:R0:W1:Y:S02]  /*4e70*/  SHFL.BFLY P0, R133, R135, R134, R175 ;  /* 0x0c00008687857389 */ /* 0x00006400000000af */
[----:B01----:R-:W-:Y:S01]  /*4e80*/  ENDCOLLECTIVE ;  /* 0x000000000000791b */ /* 0x003fe20003800000 */
.L_x_4333:
[----:B------:R-:W-:-:S04]  /*4e90*/  FADD.FTZ R126, R125, R126 ;  /* 0x0000007e7d7e7221 */ /* 0x000fc80000010000 */
[----:B------:R-:W-:Y:S01]  /*4ea0*/  IMAD.MOV.U32 R135, RZ, RZ, R126 ;  /* 0x000000ffff877224 */ /* 0x000fe200078e007e */
[----:B------:R-:W-:-:S07]  /*4eb0*/  MOV R128, R133 ;  /* 0x0000008500807202 */ /* 0x000fce0000000f00 */
[----:B------:R-:W-:Y:S05]  /*4ec0*/  WARPSYNC.COLLECTIVE R132, `(.L_x_4334) ;  /* 0x0000000084087348 */ /* 0x000fea0003c00000 */
[----:B------:R0:W1:Y:S02]  /*4ed0*/  SHFL.BFLY P0, R133, R135, R134, R175 ;  /* 0x0c00008687857389 */ /* 0x00006400000000af */
[----:B01----:R-:W-:Y:S01]  /*4ee0*/  ENDCOLLECTIVE ;  /* 0x000000000000791b */ /* 0x003fe20003800000 */
.L_x_4334:
[----:B------:R-:W-:-:S05]  /*4ef0*/  FADD.FTZ R128, R127, R128 ;  /* 0x000000807f807221 */ /* 0x000fca0000010000 */
[----:B------:R-:W-:Y:S01]  /*4f00*/  MOV R135, R128 ;  /* 0x0000008000877202 */ /* 0x000fe20000000f00 */
[----:B------:R-:W-:Y:S01]  /*4f10*/  IMAD.MOV.U32 R134, RZ, RZ, 0x8 ;  /* 0x00000008ff867424 */ /* 0x000fe200078e00ff */
[----:B------:R-:W-:-:S07]  /*4f20*/  MOV R129, R133 ;  /* 0x0000008500817202 */ /* 0x000fce0000000f00 */
[----:B------:R-:W-:Y:S05]  /*4f30*/  WARPSYNC.COLLECTIVE R132, `(.L_x_4335) ;  /* 0x0000000084087348 */ /* 0x000fea0003c00000 */
[----:B------:R0:W1:Y:S02]  /*4f40*/  SHFL.BFLY P0, R133, R135, R134, R175 ;  /* 0x0c00008687857389 */ /* 0x00006400000000af */
[----:B01----:R-:W-:Y:S01]  /*4f50*/  ENDCOLLECTIVE ;  /* 0x000000000000791b */ /* 0x003fe20003800000 */
.L_x_4335:
[----:B------:R-:W-:-:S05]  /*4f60*/  FADD.FTZ R129, R126, R129 ;  /* 0x000000817e817221 */ /* 0x000fca0000010000 */
[----:B------:R-:W-:Y:S02]  /*4f70*/  MOV R135, R129 ;  /* 0x0000008100877202 */ /* 0x000fe40000000f00 */
[----:B------:R-:W-:-:S07]  /*4f80*/  MOV R131, R133 ;  /* 0x0000008500837202 */ /* 0x000fce0000000f00 */
[----:B------:R-:W-:Y:S05]  /*4f90*/  WARPSYNC.COLLECTIVE R132, `(.L_x_4336) ;  /* 0x0000000084087348 */ /* 0x000fea0003c00000 */
[----:B------:R0:W1:Y:S02]  /*4fa0*/  SHFL.BFLY P0, R133, R135, R134, R175 ;  /* 0x0c00008687857389 */ /* 0x00006400000000af */
[----:B01----:R-:W-:Y:S01]  /*4fb0*/  ENDCOLLECTIVE ;  /* 0x000000000000791b */ /* 0x003fe20003800000 */
.L_x_4336:
[----:B------:R-:W-:Y:S01]  /*4fc0*/  FADD.FTZ R131, R128, R131 ;  /* 0x0000008380837221 */ /* 0x000fe20000010000 */
[----:B------:R-:W-:-:S04]  /*4fd0*/  HFMA2.MMA R134, -RZ, RZ, 0, 9.5367431640625e-07 ;  /* 0x00000010ff867435 */ /* 0x000fc800000001ff */
[----:B------:R-:W-:Y:S01]  /*4fe0*/  MOV R135, R131 ;  /* 0x0000008300877202 */ /* 0x000fe20000000f00 */
[----:B------:R-:W-:-:S07]  /*4ff0*/  IMAD.MOV.U32 R130, RZ, RZ, R133 ;  /* 0x000000ffff827224 */ /* 0x000fce00078e0085 */
[----:B------:R-:W-:Y:S05]  /*5000*/  WARPSYNC.COLLECTIVE R132, `(.L_x_4337) ;  /* 0x0000000084087348 */ /* 0x000fea0003c00000 */
[----:B------:R0:W1:Y:S02]  /*5010*/  SHFL.BFLY P0, R133, R135, R134, R175 ;  /* 0x0c00008687857389 */ /* 0x00006400000000af */
[----:B01----:R-:W-:Y:S01]  /*5020*/  ENDCOLLECTIVE ;  /* 0x000000000000791b */ /* 0x003fe20003800000 */
.L_x_4337:
[----:B------:R-:W-:-:S05]  /*5030*/  FADD.FTZ R130, R129, R130 ;  /* 0x0000008281827221 */ /* 0x000fca0000010000 */
[----:B------:R-:W-:Y:S01]  /*5040*/  MOV R135, R130 ;  /* 0x0000008200877202 */ /* 0x000fe20000000f00 */
[----:B------:R-:W-:-:S07]  /*5050*/  IMAD.MOV.U32 R124, RZ, RZ, R133 ;  /* 0x000000ffff7c7224 */ /* 0x000fce00078e0085 */
[----:B------:R-:W-:Y:S05]  /*5060*/  WARPSYNC.COLLECTIVE R132, `(.L_x_4338) ;  /* 0x0000000084087348 */ /* 0x000fea0003c00000 */
[----:B------:R0:W1:Y:S02]  /*5070*/  SHFL.BFLY P0, R133, R135, R134, R175 ;  /* 0x0c00008687857389 */ /* 0x00006400000000af */
[----:B01----:R-:W-:Y:S01]  /*5080*/  ENDCOLLECTIVE ;  /* 0x000000000000791b */ /* 0x003fe20003800000 */
.L_x_4338:
[----:B------:R-:W-:Y:S01]  /*5090*/  MOV R125, R133 ;  /* 0x00000085007d7202 */ /* 0x000fe20000000f00 */
[----:B------:R-:W-:Y:S06]  /*50a0*/  BRA `(.L_x_4339) ;  /* 0xffffffcc00207947 */ /* 0x000fec000383ffff */
.L_x_4340:
        /* <DEDUP_REMOVED lines=13> */
.L_x_11727:


//--------------------- .text._ZN10layer_norm22ln_bwd_finalize_kernelINS_22Kernel_traits_finalizeILj768E13__nv_bfloat16S2_fS2_fjLb0ELj1024ELj4ENS_18Kernel_traits_baseILj768ES2_S2_fS2_fjLj1024EEEEELb0ELb1EEEvNS_9BwdParamsE --------------------------
	.section	.text._ZN10layer_norm22ln_bwd_finalize_kernelINS_22Kernel_traits_finalizeILj768E13__nv_bfloat16S2_fS2_fjLb0ELj1024ELj4ENS_18Kernel_traits_baseILj768ES2_S2_fS2_fjLj1024EEEEELb0ELb1EEEvNS_9BwdParamsE,"ax",@progbits
	.align	128
        .global         _ZN10layer_norm22ln_bwd_finalize_kernelINS_22Kernel_traits_finalizeILj768E13__nv_bfloat16S2_fS2_fjLb0ELj1024ELj4ENS_18Kernel_traits_baseILj768ES2_S2_fS2_fjLj1024EEEEELb0ELb1EEEvNS_9BwdParamsE
        .type           _ZN10layer_norm22ln_bwd_finalize_kernelINS_22Kernel_traits_finalizeILj768E13__nv_bfloat16S2_fS2_fjLb0ELj1024ELj4ENS_18Kernel_traits_baseILj768ES2_S2_fS2_fjLj1024EEEEELb0ELb1EEEvNS_9BwdParamsE,@function
        .size           _ZN10layer_norm22ln_bwd_finalize_kernelINS_22Kernel_traits_finalizeILj768E13__nv_bfloat16S2_fS2_fjLb0ELj1024ELj4ENS_18Kernel_traits_baseILj768ES2_S2_fS2_fjLj1024EEEEELb0ELb1EEEvNS_9BwdParamsE,(.L_x_11728 - _ZN10layer_norm22ln_bwd_finalize_kernelINS_22Kernel_traits_finalizeILj768E13__nv_bfloat16S2_fS2_fjLb0ELj1024ELj4ENS_18Kernel_traits_baseILj768ES2_S2_fS2_fjLj1024EEEEELb0ELb1EEEvNS_9BwdParamsE)
        .other          _ZN10layer_norm22ln_bwd_finalize_kernelINS_22Kernel_traits_finalizeILj768E13__nv_bfloat16S2_fS2_fjLb0ELj1024ELj4ENS_18Kernel_traits_baseILj768ES2_S2_fS2_fjLj1024EEEEELb0ELb1EEEvNS_9BwdParamsE,@"STO_CUDA_ENTRY STV_DEFAULT"
_ZN10layer_norm22ln_bwd_finalize_kernelINS_22Kernel_traits_finalizeILj768E13__nv_bfloat16S2_fS2_fjLb0ELj1024ELj4ENS_18Kernel_traits_baseILj768ES2_S2_fS2_fjLj1024EEEEELb0ELb1EEEvNS_9BwdParamsE:
.text._ZN10layer_norm22ln_bwd_finalize_kernelINS_22Kernel_traits_finalizeILj768E13__nv_bfloat16S2_fS2_fjLb0ELj1024ELj4ENS_18Kernel_traits_baseILj768ES2_S2_fS2_fjLj1024EEEEELb0ELb1EEEvNS_9BwdParamsE:
        /* <DEDUP_REMOVED lines=26> */
.L_x_4352:
        /* <DEDUP_REMOVED lines=31> */
.L_x_4345:
        /* <DEDUP_REMOVED lines=34> */
.L_x_4344:
[----:B------:R-:W-:Y:S05]  /*05b0*/  BSYNC B1 ;  /* 0x0000000000017941 */ /* 0x000fea0003800000 */
.L_x_4343:
        /* <DEDUP_REMOVED lines=25> */
.L_x_4347:
[----:B------:R-:W-:Y:S05]  /*0750*/  BSYNC B1 ;  /* 0x0000000000017941 */ /* 0x000fea0003800000 */
.L_x_4346:
        /* <DEDUP_REMOVED lines=12> */
.L_x_4342:
[----:B------:R-:W-:Y:S05]  /*0820*/  BSYNC B0 ;  /* 0x0000000000007941 */ /* 0x000fea0003800000 */
.L_x_4341:
        /* <DEDUP_REMOVED lines=29> */
.L_x_4363:
[----:B------:R-:W-:Y:S01]  /*0a00*/  @!P1 SHF.R.U32.HI R12, RZ, 0x3, R0 ;  /* 0x00000003ff0c9819 */ /* 0x000fe20000011600 */
[----:B----4-:R-:W-:Y:S01]  /*0a10*/  FADD.FTZ R14, R9, R14 ;  /* 0x0000000e090e7221 */ /* 0x010fe20000010000 */
[----:B---3--:R-:W-:Y:S02]  /*0a20*/  FADD.FTZ R11, R10, R11 ;  /* 0x0000000b0a0b7221 */ /* 0x008fe40000010000 */
[----:B------:R-:W-:-:S05]  /*0a30*/  @!P1 LOP3.LUT R12, R12, 0x1ffffffc, RZ, 0xc0, !PT ;  /* 0x1ffffffc0c0c9812 */ /* 0x000fca00078ec0ff */
[----:B------:R3:W-:Y:S04]  /*0a40*/  @!P1 STS [R12+UR4+0x2000], R14 ;  /* 0x0020000e0c009988 */ /* 0x0007e80008000804 */
[----:B------:R3:W-:Y:S02]  /*0a50*/  @!P1 STS [R12+UR4+0x2080], R11 ;  /* 0x0020800b0c009988 */ /* 0x0007e40008000804 */
.L_x_4348:
        /* <DEDUP_REMOVED lines=14> */
.L_x_4351:
[----:B------:R-:W-:Y:S05]  /*0b40*/  BSYNC B0 ;  /* 0x0000000000007941 */ /* 0x000fea0003800000 */
.L_x_4350:
[C---:B------:R-:W-:Y:S02]  /*0b50*/  ISETP.GT.U32.AND P1, PT, R3.reuse, -0x301, PT ;  /* 0xfffffcff0300780c */ /* 0x040fe40003f24070 */
[----:B------:R-:W-:Y:S02]  /*0b60*/  IADD3 R3, R3, 0x300, RZ ;  /* 0x0000030003037810 */ /* 0x000fe40007ffe0ff */
[----:B------:R-:W-:-:S09]  /*0b70*/  IADD3 R4, R4, 0x180, RZ ;  /* 0x0000018004047810 */ /* 0x000fd20007ffe0ff */
[----:B------:R-:W-:Y:S05]  /*0b80*/  @P1 BRA `(.L_x_4352) ;  /* 0xfffffff400841947 */ /* 0x000fea000383ffff */
[----:B------:R-:W-:Y:S05]  /*0b90*/  EXIT ;  /* 0x000000000000794d */ /* 0x000fea0003800000 */
.L_x_4349:
[----:B------:R-:W-:Y:S01]  /*0ba0*/  HFMA2.MMA R22, -RZ, RZ, 0, 1.847743988037109375e-06 ;  /* 0x0000001fff167435 */ /* 0x000fe200000001ff */
[----:B0--3--:R-:W-:Y:S01]  /*0bb0*/  MOV R20, R10 ;  /* 0x0000000a00147202 */ /* 0x009fe20000000f00 */
[----:B------:R-:W-:Y:S01]  /*0bc0*/  IMAD.MOV.U32 R19, RZ, RZ, 0x1 ;  /* 0x00000001ff137424 */ /* 0x000fe200078e00ff */
[----:B------:R-:W-:-:S08]  /*0bd0*/  MOV R17, 0xffffffff ;  /* 0xffffffff00117802 */ /* 0x000fd00000000f00 */
[----:B-12---:R-:W-:Y:S05]  /*0be0*/  WARPSYNC.COLLECTIVE R17, `(.L_x_4353) ;  /* 0x0000000011087348 */ /* 0x006fea0003c00000 */
[----:B------:R0:W3:Y:S02]  /*0bf0*/  SHFL.BFLY P2, R18, R20, R19, R22 ;  /* 0x0c00001314127389 */ /* 0x0000e40000040016 */
[----:B0123--:R-:W-:Y:S01]  /*0c00*/  ENDCOLLECTIVE ;  /* 0x000000000000791b */ /* 0x00ffe20003800000 */
.L_x_4353:
[----:B------:R-:W-:Y:S01]  /*0c10*/  HFMA2.MMA R19, -RZ, RZ, 0, 1.1920928955078125e-07 ;  /* 0x00000002ff137435 */ /* 0x000fe200000001ff */
[----:B------:R-:W-:-:S05]  /*0c20*/  MOV R11, R18 ;  /* 0x00000012000b7202 */ /* 0x000fca0000000f00 */
[----:B------:R-:W-:-:S04]  /*0c30*/  FADD.FTZ R11, R10, R11 ;  /* 0x0000000b0a0b7221 */ /* 0x000fc80000010000 */
[----:B------:R-:W-:-:S07]  /*0c40*/  IMAD.MOV.U32 R20, RZ, RZ, R11 ;  /* 0x000000ffff147224 */ /* 0x000fce00078e000b */
[----:B------:R-:W-:Y:S05]  /*0c50*/  WARPSYNC.COLLECTIVE R17, `(.L_x_4354) ;  /* 0x0000000011087348 */ /* 0x000fea0003c00000 */
[----:B------:R0:W1:Y:S02]  /*0c60*/  SHFL.BFLY P2, R18, R20, R19, R22 ;  /* 0x0c00001314127389 */ /* 0x0000640000040016 */
[----:B01----:R-:W-:Y:S01]  /*0c70*/  ENDCOLLECTIVE ;  /* 0x000000000000791b */ /* 0x003fe20003800000 */
.L_x_4354:
[----:B------:R-:W-:Y:S01]  /*0c80*/  IMAD.MOV.U32 R19, RZ, RZ, 0x4 ;  /* 0x00000004ff137424 */ /* 0x000fe200078e00ff */
[----:B------:R-:W-:-:S05]  /*0c90*/  MOV R12, R18 ;  /* 0x00000012000c7202 */ /* 0x000fca0000000f00 */
[----:B------:R-:W-:-:S05]  /*0ca0*/  FADD.FTZ R12, R11, R12 ;  /* 0x0000000c0b0c7221 */ /* 0x000fca0000010000 */
[----:B------:R-:W-:-:S07]  /*0cb0*/  MOV R20, R12 ;  /* 0x0000000c00147202 */ /* 0x000fce0000000f00 */
[----:B------:R-:W-:Y:S05]  /*0cc0*/  WARPSYNC.COLLECTIVE R17, `(.L_x_4355) ;  /* 0x0000000011087348 */ /* 0x000fea0003c00000 */
[----:B------:R0:W1:Y:S02]  /*0cd0*/  SHFL.BFLY P2, R18, R20, R19, R22 ;  /* 0x0c00001314127389 */ /* 0x0000640000040016 */
[----:B01----:R-:W-:Y:S01]  /*0ce0*/  ENDCOLLECTIVE ;  /* 0x000000000000791b */ /* 0x003fe20003800000 */
.L_x_4355:
[----:B------:R-:W-:Y:S01]  /*0cf0*/  HFMA2.MMA R19, -RZ, RZ, 0, 4.76837158203125e-07 ;  /* 0x00000008ff137435 */ /* 0x000fe200000001ff */
[----:B------:R-:W-:-:S05]  /*0d00*/  MOV R13, R18 ;  /* 0x00000012000d7202 */ /* 0x000fca0000000f00 */
[----:B------:R-:W-:-:S05]  /*0d10*/  FADD.FTZ R13, R12, R13 ;  /* 0x0000000d0c0d7221 */ /* 0x000fca0000010000 */
[----:B------:R-:W-:-:S07]  /*0d20*/  MOV R20, R13 ;  /* 0x0000000d00147202 */ /* 0x000fce0000000f00 */
[----:B------:R-:W-:Y:S05]  /*0d30*/  WARPSYNC.COLLECTIVE R17, `(.L_x_4356) ;  /* 0x0000000011087348 */ /* 0x000fea0003c00000 */
[----:B------:R0:W1:Y:S02]  /*0d40*/  SHFL.BFLY P2, R18, R20, R19, R22 ;  /* 0x0c00001314127389 */ /* 0x0000640000040016 */
[----:B01----:R-:W-:Y:S01]  /*0d50*/  ENDCOLLECTIVE ;  /* 0x000000000000791b */ /* 0x003fe20003800000 */
.L_x_4356:
[----:B------:R-:W-:Y:S01]  /*0d60*/  HFMA2.MMA R19, -RZ, RZ, 0, 9.5367431640625e-07 ;  /* 0x00000010ff137435 */ /* 0x000fe200000001ff */
[----:B------:R-:W-:-:S04]  /*0d70*/  IMAD.MOV.U32 R10, RZ, RZ, R18 ;  /* 0x000000ffff0a7224 */ /* 0x000fc800078e0012 */
[----:B------:R-:W-:-:S05]  /*0d80*/  FADD.FTZ R10, R13, R10 ;  /* 0x0000000a0d0a7221 */ /* 0x000fca0000010000 */
[----:B------:R-:W-:-:S07]  /*0d90*/  MOV R20, R10 ;  /* 0x0000000a00147202 */ /* 0x000fce0000000f00 */
[----:B------:R-:W-:Y:S05]  /*0da0*/  WARPSYNC.COLLECTIVE R17, `(.L_x_4357) ;  /* 0x0000000011087348 */ /* 0x000fea0003c00000 */
[----:B------:R0:W1:Y:S02]  /*0db0*/  SHFL.BFLY P2, R18, R20, R19, R22 ;  /* 0x0c00001314127389 */ /* 0x0000640000040016 */
[----:B01----:R-:W-:Y:S01]  /*0dc0*/  ENDCOLLECTIVE ;  /* 0x000000000000791b */ /* 0x003fe20003800000 */
.L_x_4357:
[----:B------:R-:W-:Y:S01]  /*0dd0*/  HFMA2.MMA R19, -RZ, RZ, 0, 5.9604644775390625e-08 ;  /* 0x00000001ff137435 */ /* 0x000fe200000001ff */
[----:B------:R-:W-:Y:S01]  /*0de0*/  IMAD.MOV.U32 R20, RZ, RZ, R9 ;  /* 0x000000ffff147224 */ /* 0x000fe200078e0009 */
[----:B------:R-:W-:-:S09]  /*0df0*/  MOV R11, R18 ;  /* 0x00000012000b7202 */ /* 0x000fd20000000f00 */
[----:B------:R-:W-:Y:S05]  /*0e00*/  WARPSYNC.COLLECTIVE R17, `(.L_x_4358) ;  /* 0x0000000011087348 */ /* 0x000fea0003c00000 */
[----:B------:R0:W1:Y:S02]  /*0e10*/  SHFL.BFLY P2, R18, R20, R19, R22 ;  /* 0x0c00001314127389 */ /* 0x0000640000040016 */
[----:B01----:R-:W-:Y:S01]  /*0e20*/  ENDCOLLECTIVE ;  /* 0x000000000000791b */ /* 0x003fe20003800000 */
.L_x_4358:
[----:B------:R-:W-:Y:S01]  /*0e30*/  HFMA2.MMA R19, -RZ, RZ, 0, 1.1920928955078125e-07 ;  /* 0x00000002ff137435 */ /* 0x000fe200000001ff */
[----:B------:R-:W-:-:S05]  /*0e40*/  MOV R12, R18 ;  /* 0x00000012000c7202 */ /* 0x000fca0000000f00 */
[----:B------:R-:W-:-:S05]  /*0e50*/  FADD.FTZ R14, R9, R12 ;  /* 0x0000000c090e7221 */ /* 0x000fca0000010000 */
[----:B------:R-:W-:-:S07]  /*0e60*/  MOV R20, R14 ;  /* 0x0000000e00147202 */ /* 0x000fce0000000f00 */
[----:B------:R-:W-:Y:S05]  /*0e70*/  WARPSYNC.COLLECTIVE R17, `(.L_x_4359) ;  /* 0x0000000011087348 */ /* 0x000fea0003c00000 */
[----:B------:R0:W1:Y:S02]  /*0e80*/  SHFL.BFLY P2, R18, R20, R19, R22 ;  /* 0x0c00001314127389 */ /* 0x0000640000040016 */
[----:B01----:R-:W-:Y:S01]  /*0e90*/  ENDCOLLECTIVE ;  /* 0x000000000000791b */ /* 0x003fe20003800000 */
.L_x_4359:
[----:B------:R-:W-:Y:S01]  /*0ea0*/  HFMA2.MMA R19, -RZ, RZ, 0, 2.384185791015625e-07 ;  /* 0x00000004ff137435 */ /* 0x000fe200000001ff */
[----:B------:R-:W-:-:S04]  /*0eb0*/  IMAD.MOV.U32 R13, RZ, RZ, R18 ;  /* 0x000000ffff0d7224 */ /* 0x000fc800078e0012 */
[----:B------:R-:W-:-:S05]  /*0ec0*/  FADD.FTZ R15, R14, R13 ;  /* 0x0000000d0e0f7221 */ /* 0x000fca0000010000 */
[----:B------:R-:W-:-:S07]  /*0ed0*/  MOV R20, R15 ;  /* 0x0000000f00147202 */ /* 0x000fce0000000f00 */
[----:B------:R-:W-:Y:S05]  /*0ee0*/  WARPSYNC.COLLECTIVE R17, `(.L_x_4360) ;  /* 0x0000000011087348 */ /* 0x000fea0003c00000 */
[----:B------:R0:W1:Y:S02]  /*0ef0*/  SHFL.BFLY P2, R18, R20, R19, R22 ;  /* 0x0c00001314127389 */ /* 0x0000640000040016 */
[----:B01----:R-:W-:Y:S01]  /*0f00*/  ENDCOLLECTIVE ;  /* 0x000000000000791b */ /* 0x003fe20003800000 */
.L_x_4360:
[----:B------:R-:W-:Y:S01]  /*0f10*/  IMAD.MOV.U32 R19, RZ, RZ, 0x8 ;  /* 0x00000008ff137424 */ /* 0x000fe200078e00ff */
[----:B------:R-:W-:-:S05]  /*0f20*/  MOV R16, R18 ;  /* 0x0000001200107202 */ /* 0x000fca0000000f00 */
[----:B------:R-:W-:-:S05]  /*0f30*/  FADD.FTZ R16, R15, R16 ;  /* 0x000000100f107221 */ /* 0x000fca0000010000 */
[----:B------:R-:W-:-:S07]  /*0f40*/  MOV R20, R16 ;  /* 0x0000001000147202 */ /* 0x000fce0000000f00 */
[----:B------:R-:W-:Y:S05]  /*0f50*/  WARPSYNC.COLLECTIVE R17, `(.L_x_4361) ;  /* 0x0000000011087348 */ /* 0x000fea0003c00000 */
[----:B------:R0:W1:Y:S02]  /*0f60*/  SHFL.BFLY P2, R18, R20, R19, R22 ;  /* 0x0c00001314127389 */ /* 0x0000640000040016 */
[----:B01----:R-:W-:Y:S01]  /*0f70*/  ENDCOLLECTIVE ;  /* 0x000000000000791b */ /* 0x003fe20003800000 */
.L_x_4361:
[----:B------:R-:W-:Y:S01]  /*0f80*/  HFMA2.MMA R19, -RZ, RZ, 0, 9.5367431640625e-07 ;  /* 0x00000010ff137435 */ /* 0x000fe200000001ff */
[----:B------:R-:W-:-:S05]  /*0f90*/  MOV R9, R18 ;  /* 0x0000001200097202 */ /* 0x000fca0000000f00 */
[----:B------:R-:W-:-:S05]  /*0fa0*/  FADD.FTZ R9, R16, R9 ;  /* 0x0000000910097221 */ /* 0x000fca0000010000 */
[----:B------:R-:W-:-:S07]  /*0fb0*/  MOV R20, R9 ;  /* 0x0000000900147202 */ /* 0x000fce0000000f00 */
[----:B------:R-:W-:Y:S05]  /*0fc0*/  WARPSYNC.COLLECTIVE R17, `(.L_x_4362) ;  /* 0x0000000011087348 */ /* 0x000fea0003c00000 */
[----:B------:R0:W1:Y:S02]  /*0fd0*/  SHFL.BFLY P2, R18, R20, R19, R22 ;  /* 0x0c00001314127389 */ /* 0x0000640000040016 */
[----:B01----:R-:W-:Y:S01]  /*0fe0*/  ENDCOLLECTIVE ;  /* 0x000000000000791b */ /* 0x003fe20003800000 */
.L_x_4362:
[----:B------:R-:W-:Y:S01]  /*0ff0*/  MOV R14, R18 ;  /* 0x00000012000e7202 */ /* 0x000fe20000000f00 */
[----:B------:R-:W-:Y:S06]  /*1000*/  BRA `(.L_x_4363) ;  /* 0xfffffff8007c7947 */ /* 0x000fec000383ffff */
.L_x_4364:
        /* <DEDUP_REMOVED lines=15> */
.L_x_11728:


//--------------------- .text._ZN10layer_norm13ln_bwd_kernelINS_13Kernel_traitsI13__nv_bfloat16S2_fS2_fjLj768ELj1ELj4ELj1ELj16ENS_18Kernel_traits_baseILj768ES2_S2_fS2_fjLj128EEEEELb1ELb0ELb1ELb1EEEvNS_9BwdParamsE --------------------------
	.section	.text._ZN10layer_norm13ln_bwd_kernelINS_13Kernel_traitsI13__nv_bfloat16S2_fS2_fjLj768ELj1ELj4ELj1ELj16ENS_18Kernel_traits_baseILj768ES2_S2_fS2_fjLj128EEEEELb1ELb0ELb1ELb1EEEvNS_9BwdParamsE,"ax",@progbits
	.align	128
        .global         _ZN10layer_norm13ln_bwd_kernelINS_13Kernel_traitsI13__nv_bfloat16S2_fS2_fjLj768ELj1ELj4ELj1ELj16ENS_18Kernel_traits_baseILj768ES2_S2_fS2_fjLj128EEEEELb1ELb0ELb1ELb1EEEvNS_9BwdParamsE
        .type           _ZN10layer_norm13ln_bwd_kernelINS_13Kernel_traitsI13__nv_bfloat16S2_fS2_fjLj768ELj1ELj4ELj1ELj16ENS_18Kernel_traits_baseILj768ES2_S2_fS2_fjLj128EEEEELb1ELb0ELb1ELb1EEEvNS_9BwdParamsE,@function
        .size           _ZN10layer_norm13ln_bwd_kernelINS_13Kernel_traitsI13__nv_bfloat16S2_fS2_fjLj768ELj1ELj4ELj1ELj16ENS_18Kernel_traits_baseILj768ES2_S2_fS2_fjLj128EEEEELb1ELb0ELb1ELb1EEEvNS_9BwdParamsE,(.L_x_11729 - _ZN10layer_norm13ln_bwd_kernelINS_13Kernel_traitsI13__nv_bfloat16S2_fS2_fjLj768ELj1ELj4ELj1ELj16ENS_18Kernel_traits_baseILj768ES2_S2_fS2_fjLj128EEEEELb1ELb0ELb1ELb1EEEvNS_9BwdParamsE)
        .other          _ZN10layer_norm13ln_bwd_kernelINS_13Kernel_traitsI13__nv_bfloat16S2_fS2_fjLj768ELj1ELj4ELj1ELj16ENS_18Kernel_traits_baseILj768ES2_S2_fS2_fjLj128EEEEELb1ELb0ELb1ELb1EEEvNS_9BwdParamsE,@"STO_CUDA_ENTRY STV_DEFAULT"
_ZN10layer_norm13ln_bwd_kernelINS_13Kernel_traitsI13__nv_bfloat16S2_fS2_fjLj768ELj1ELj4ELj1ELj16ENS_18Kernel_traits_baseILj768ES2_S2_fS2_fjLj128EEEEELb1ELb0ELb1ELb1EEEvNS_9BwdParamsE:
.text._ZN10layer_norm13ln_bwd_kernelINS_13Kernel_traitsI13__nv_bfloat16S2_fS2_fjLj768ELj1ELj4ELj1ELj16ENS_18Kernel_traits_baseILj768ES2_S2_fS2_fjLj128EEEEELb1ELb0ELb1ELb1EEEvNS_9BwdParamsE:
        /* <DEDUP_REMOVED lines=37> */
.L_x_4366:
[----:B------:R-:W-:Y:S01]  /*0250*/  SHF.L.U32 R0, R32, 0x4, RZ ;  /* 0x0000000420007819 */ /* 0x000fe200000006ff */
[----:B------:R-:W-:-:S03]  /*0260*/  ULDC.64 UR6, c[0x0][0x260] ;  /* 0x0000980000067ab9 */ /* 0x000fc60000000a00 */
[----:B------:R-:W-:-:S04]  /*0270*/  LOP3.LUT R0, R0, 0x1f0, RZ, 0xc0, !PT ;  /* 0x000001f000007812 */ /* 0x000fc800078ec0ff */
[----:B------:R-:W-:-:S05]  /*0280*/  IADD3 R2, P0, R0, UR6, RZ ;  /* 0x0000000600027c10 */ /* 0x000fca000ff1e0ff */
[----:B------:R-:W-:-:S05]  /*0290*/  IMAD.X R3, RZ, RZ, UR7, P0 ;  /* 0x00000007ff037e24 */ /* 0x000fca00080e06ff */
        /* <DEDUP_REMOVED lines=32> */
[----:B------:R-:W-:Y:S02]  /*04a0*/  SHF.L.U32 R26, R20, 0x10, RZ ;  /* 0x00000010141a7819 */ /* 0x000fe400000006ff */
[C---:B----4-:R-:W-:Y:S02]  /*04b0*/  PRMT R7, R18.reuse, 0x7632, R7 ;  /* 0x0000763212077816 */ /* 0x050fe40000000007 */
[----:B------:R-:W-:Y:S02]  /*04c0*/  SHF.L.U32 R20, R18, 0x10, RZ ;  /* 0x0000001012147819 */ /* 0x000fe400000006ff */
[----:B------:R-:W0:Y:S01]  /*04d0*/  LDC.U8 R18, c[0x0][0x2a0] ;  /* 0x0000a800ff127b82 */ /* 0x000e220000000000 */
[----:B------:R-:W-:Y:S02]  /*04e0*/  PRMT R12, R21, 0x7632, R12 ;  /* 0x00007632150c7816 */ /* 0x000fe4000000000c */
[----:B------:R-:W-:-:S02]  /*04f0*/  PRMT R9, R16, 0x7632, R9 ;  /* 0x0000763210097816 */ /* 0x000fc40000000009 */
[C---:B------:R-:W-:Y:S01]  /*0500*/  PRMT R6, R19.reuse, 0x7632, R6 ;  /* 0x0000763213067816 */ /* 0x040fe20000000006 */
[----:B------:R-:W-:Y:S01]  /*0510*/  IMAD.U32 R19, R19, 0x10000, RZ ;  /* 0x0001000013137824 */ /* 0x000fe200078e00ff */
[----:B------:R-:W-:Y:S01]  /*0520*/  PRMT R4, R25, 0x7632, R4 ;  /* 0x0000763219047816 */ /* 0x000fe20000000004 */
[----:B------:R-:W-:Y:S01]  /*0530*/  IMAD.U32 R12, R12, 0x10000, RZ ;  /* 0x000100000c0c7824 */ /* 0x000fe200078e00ff */
[----:B------:R-:W-:Y:S01]  /*0540*/  PRMT R14, R27, 0x7632, R14 ;  /* 0x000076321b0e7816 */ /* 0x000fe2000000000e */
[----:B------:R-:W-:Y:S01]  /*0550*/  IMAD.U32 R9, R9, 0x10000, RZ ;  /* 0x0001000009097824 */ /* 0x000fe200078e00ff */
[----:B------:R-:W-:Y:S01]  /*0560*/  PRMT R11, R22, 0x7632, R11 ;  /* 0x00007632160b7816 */ /* 0x000fe2000000000b */
[----:B------:R-:W-:Y:S01]  /*0570*/  IMAD.U32 R6, R6, 0x10000, RZ ;  /* 0x0001000006067824 */ /* 0x000fe200078e00ff */
[----:B------:R-:W-:Y:S02]  /*0580*/  PRMT R10, R23, 0x7632, R10 ;  /* 0x00007632170a7816 */ /* 0x000fe4000000000a */
[----:B------:R-:W-:-:S02]  /*0590*/  PRMT R8, R17, 0x7632, R8 ;  /* 0x0000763211087816 */ /* 0x000fc40000000008 */
[----:B------:R-:W-:Y:S02]  /*05a0*/  SHF.L.U32 R30, R24, 0x10, RZ ;  /* 0x00000010181e7819 */ /* 0x000fe400000006ff */
[----:B------:R-:W-:Y:S01]  /*05b0*/  SHF.L.U32 R29, R25, 0x10, RZ ;  /* 0x00000010191d7819 */ /* 0x000fe200000006ff */
[----:B------:R-:W-:Y:S01]  /*05c0*/  IMAD.U32 R25, R21, 0x10000, RZ ;  /* 0x0001000015197824 */ /* 0x000fe200078e00ff */
        /* <DEDUP_REMOVED lines=12> */
[----:B------:R-:W-:-:S07]  /*0690*/  SHF.L.U32 R7, R7, 0x10, RZ ;  /* 0x0000001007077819 */ /* 0x000fce00000006ff */
.L_x_4420:
[----:B------:R-:W1:Y:S08]  /*06a0*/  LDC.64 R128, c[0x0][0x288] ;  /* 0x0000a200ff807b82 */ /* 0x000e700000000a00 */
[----:B------:R-:W2:Y:S08]  /*06b0*/  LDC.64 R130, c[0x0][0x280] ;  /* 0x0000a000ff827b82 */ /* 0x000eb00000000a00 */
[----:B------:R-:W3:Y:S01]  /*06c0*/  LDC R192, c[0x0][0x218] ;  /* 0x00008600ffc07b82 */ /* 0x000ee20000000800 */
[----:B-1----:R-:W-:-:S07]  /*06d0*/  IMAD.WIDE R128, R31, 0x4, R128 ;  /* 0x000000041f807825 */ /* 0x002fce00078e0280 */
[----:B------:R-:W1:Y:S01]  /*06e0*/  LDC.64 R4, c[0x0][0x258] ;  /* 0x00009600ff047b82 */ /* 0x000e620000000a00 */
[----:B------:R-:W4:Y:S01]  /*06f0*/  LDG.E R128, desc[UR4][R128.64] ;  /* 0x0000000480807981 */ /* 0x000f22000c1e1900 */
[----:B--2---:R-:W-:-:S06]  /*0700*/  IMAD.WIDE R130, R31, 0x4, R130 ;  /* 0x000000041f827825 */ /* 0x004fcc00078e0282 */
[----:B------:R-:W2:Y:S01]  /*0710*/  LDC.64 R166, c[0x0][0x2c8] ;  /* 0x0000b200ffa67b82 */ /* 0x000ea20000000a00 */
[----:B------:R-:W5:Y:S01]  /*0720*/  LDG.E R191, desc[UR4][R130.64] ;  /* 0x0000000482bf7981 */ /* 0x000f62000c1e1900 */
[----:B---3--:R-:W-:-:S06]  /*0730*/  IMAD R0, R31, R192, RZ ;  /* 0x000000c01f007224 */ /* 0x008fcc00078e02ff */
[----:B------:R-:W3:Y:S01]  /*0740*/  LDC.64 R160, c[0x0][0x250] ;  /* 0x00009400ffa07b82 */ /* 0x000ee20000000a00 */
[----:B------:R-:W-:Y:S02]  /*0750*/  SHF.R.S32.HI R133, RZ, 0x1f, R0 ;  /* 0x0000001fff857819 */ /* 0x000fe40000011400 */
[----:B------:R-:W-:Y:S02]  /*0760*/  LOP3.LUT R190, R32, 0x1f, RZ, 0xc0, !PT ;  /* 0x0000001f20be7812 */ /* 0x000fe400078ec0ff */
[----:B------:R-:W-:Y:S01]  /*0770*/  LEA.HI R133, R133, R0, RZ, 0x3 ;  /* 0x0000000085857211 */ /* 0x000fe200078f18ff */
[----:B-1----:R-:W-:-:S03]  /*0780*/  IMAD.WIDE R4, R31, 0x4, R4 ;  /* 0x000000041f047825 */ /* 0x002fc600078e0204 */
[----:B------:R-:W-:-:S03]  /*0790*/  LEA.HI.SX32 R189, R133, R190, 0x1d ;  /* 0x000000be85bd7211 */ /* 0x000fc600078feaff */
[----:B------:R1:W5:Y:S01]  /*07a0*/  LDG.E R5, desc[UR4][R4.64] ;  /* 0x0000000404057981 */ /* 0x000362000c1e1900 */
[C---:B------:R-:W-:Y:S01]  /*07b0*/  IADD3 R147, R189.reuse, 0x20, RZ ;  /* 0x00000020bd937810 */ /* 0x040fe20007ffe0ff */
[----:B------:R-:W-:Y:S01]  /*07c0*/  BSSY B1, `(.L_x_4368) ;  /* 0x0000126000017945 */ /* 0x000fe20003800000 */
[C---:B--2---:R-:W-:Y:S01]  /*07d0*/  IMAD.WIDE.U32 R170, R189.reuse, 0x20, R166 ;  /* 0x00000020bdaa7825 */ /* 0x044fe200078e00a6 */
[----:B-1----:R-:W-:-:S03]  /*07e0*/  IADD3 R4, R189, 0x40, RZ ;  /* 0x00000040bd047810 */ /* 0x002fc60007ffe0ff */
[----:B------:R-:W-:-:S04]  /*07f0*/  IMAD.WIDE.U32 R168, R147, 0x20, R166 ;  /* 0x0000002093a87825 */ /* 0x000fc800078e00a6 */
[----:B---3--:R-:W-:-:S04]  /*0800*/  IMAD.WIDE R160, R31, 0x4, R160 ;  /* 0x000000041fa07825 */ /* 0x008fc800078e02a0 */
[----:B------:R-:W-:Y:S01]  /*0810*/  IMAD.WIDE.U32 R166, R4, 0x20, R166 ;  /* 0x0000002004a67825 */ /* 0x000fe200078e00a6 */
[----:B----4-:R-:W-:-:S13]  /*0820*/  ISETP.GT.AND P4, PT, R128, RZ, PT ;  /* 0x000000ff8000720c */ /* 0x010fda0003f84270 */
[----:B------:R-:W-:Y:S05]  /*0830*/  @P4 BRA `(.L_x_4369) ;  /* 0x0000000000744947 */ /* 0x000fea0003800000 */
[----:B-----5:R-:W-:Y:S01]  /*0840*/  ISETP.GE.AND P5, PT, R191, 0x1, PT ;  /* 0x00000001bf00780c */ /* 0x020fe20003fa6270 */
[----:B------:R-:W1:Y:S01]  /*0850*/  LDC.64 R160, c[0x0][0x240] ;  /* 0x00009000ffa07b82 */ /* 0x000e620000000a00 */
[----:B------:R-:W-:Y:S01]  /*0860*/  MOV R2, UR12 ;  /* 0x0000000c00027c02 */ /* 0x000fe20008000f00 */
[----:B------:R-:W-:Y:S01]  /*0870*/  IMAD.MOV.U32 R165, RZ, RZ, RZ ;  /* 0x000000ffffa57224 */ /* 0x000fe200078e00ff */
[----:B------:R-:W-:Y:S02]  /*0880*/  MOV R0, UR13 ;  /* 0x0000000d00007c02 */ /* 0x000fe40008000f00 */
[----:B------:R-:W-:-:S04]  /*0890*/  ISETP.NE.U32.AND P0, PT, R2, RZ, PT ;  /* 0x000000ff0200720c */ /* 0x000fc80003f05070 */
[----:B------:R-:W-:-:S03]  /*08a0*/  ISETP.NE.AND.EX P0, PT, R0, RZ, PT, P0 ;  /* 0x000000ff0000720c */ /* 0x000fc60003f05300 */
[----:B------:R-:W-:-:S04]  /*08b0*/  @P5 VIADD R129, R191, 0xffffffff ;  /* 0xffffffffbf815836 */ /* 0x000fc80000000000 */
        /* <DEDUP_REMOVED lines=8> */
[----:B------:R2:W5:Y:S01]  /*0940*/  @P0 LDG.E.128 R104, desc[UR4][R168.64+0x10] ;  /* 0x00001004a8680981 */ /* 0x000562000c1e1d00 */
[C---:B------:R-:W-:Y:S01]  /*0950*/  IADD3 R129, R165.reuse, 0x40, RZ ;  /* 0x00000040a5817810 */ /* 0x040fe20007ffe0ff */
[----:B-1----:R-:W-:-:S02]  /*0960*/  IMAD.WIDE.U32 R164, R165, 0x8, R160 ;  /* 0x00000008a5a47825 */ /* 0x002fc400078e00a0 */
[----:B------:R2:W5:Y:S02]  /*0970*/  @P0 LDG.E.128 R108, desc[UR4][R166.64] ;  /* 0x00000004a66c0981 */ /* 0x000564000c1e1d00 */
[--C-:B------:R-:W-:Y:S02]  /*0980*/  IMAD.WIDE.U32 R162, R163, 0x8, R160.reuse ;  /* 0x00000008a3a27825 */ /* 0x100fe400078e00a0 */
[----:B------:R2:W5:Y:S02]  /*0990*/  @P0 LDG.E.128 R112, desc[UR4][R166.64+0x10] ;  /* 0x00001004a6700981 */ /* 0x000564000c1e1d00 */
[----:B------:R-:W-:Y:S02]  /*09a0*/  IMAD.WIDE.U32 R160, R129, 0x8, R160 ;  /* 0x0000000881a07825 */ /* 0x000fe400078e00a0 */
[----:B------:R-:W5:Y:S04]  /*09b0*/  LDG.E.64 R164, desc[UR4][R164.64] ;  /* 0x00000004a4a47981 */ /* 0x000f68000c1e1b00 */
[----:B------:R-:W5:Y:S04]  /*09c0*/  LDG.E.64 R162, desc[UR4][R162.64] ;  /* 0x00000004a2a27981 */ /* 0x000f68000c1e1b00 */
[----:B------:R-:W5:Y:S01]  /*09d0*/  LDG.E.64 R160, desc[UR4][R160.64] ;  /* 0x00000004a0a07981 */ /* 0x000f62000c1e1b00 */
[----:B------:R-:W-:Y:S01]  /*09e0*/  HFMA2.MMA R128, -RZ, RZ, 0, 0 ;  /* 0x00000000ff807435 */ /* 0x000fe200000001ff */
[----:B------:R-:W-:Y:S01]  /*09f0*/  IMAD.MOV.U32 R130, RZ, RZ, RZ ;  /* 0x000000ffff827224 */ /* 0x000fe200078e00ff */
[----:B--2---:R-:W-:Y:S09]  /*0a00*/  BRA `(.L_x_4370) ;  /* 0x0000001000047947 */ /* 0x004ff20003800000 */
.L_x_4369:
[----:B------:R-:W1:Y:S01]  /*0a10*/  LDC.64 R144, c[0x0][0x238] ;  /* 0x00008e00ff907b82 */ /* 0x000e620000000a00 */
[----:B------:R-:W-:Y:S01]  /*0a20*/  IADD3 R3, R128, -0x1, RZ ;  /* 0xffffffff80037810 */ /* 0x000fe20007ffe0ff */
[----:B------:R2:W3:Y:S04]  /*0a30*/  LDG.E R146, desc[UR4][R160.64] ;  /* 0x00000004a0927981 */ /* 0x0004e8000c1e1900 */
[----:B------:R-:W-:Y:S02]  /*0a40*/  IMAD R3, R3, R192, RZ ;  /* 0x000000c003037224 */ /* 0x000fe400078e02ff */
[----:B------:R-:W4:Y:S03]  /*0a50*/  LDC.64 R152, c[0x0][0x2b8] ;  /* 0x0000ae00ff987b82 */ /* 0x000f260000000a00 */
[----:B------:R-:W-:-:S04]  /*0a60*/  SHF.R.S32.HI R0, RZ, 0x1f, R3 ;  /* 0x0000001fff007819 */ /* 0x000fc80000011403 */
[----:B------:R-:W-:Y:S01]  /*0a70*/  LEA.HI R3, R0, R3, RZ, 0x3 ;  /* 0x0000000300037211 */ /* 0x000fe200078f18ff */
[----:B--2---:R-:W2:Y:S03]  /*0a80*/  LDC.64 R160, c[0x0][0x240] ;  /* 0x00009000ffa07b82 */ /* 0x004ea60000000a00 */
[----:B------:R-:W-:-:S04]  /*0a90*/  LEA.HI.SX32 R33, R3, R190, 0x1d ;  /* 0x000000be03217211 */ /* 0x000fc800078feaff */
[----:B------:R-:W-:Y:S01]  /*0aa0*/  IADD3 R137, R33, 0x20, RZ ;  /* 0x0000002021897810 */ /* 0x000fe20007ffe0ff */
[----:B-1----:R-:W-:-:S04]  /*0ab0*/  IMAD.WIDE.U32 R2, R189, 0x20, R144 ;  /* 0x00000020bd027825 */ /* 0x002fc800078e0090 */
[----:B------:R-:W-:Y:S01]  /*0ac0*/  IMAD.WIDE.U32 R34, R147, 0x20, R144 ;  /* 0x0000002093227825 */ /* 0x000fe200078e0090 */
[----:B------:R-:W3:Y:S03]  /*0ad0*/  LDG.E.128 R36, desc[UR4][R2.64] ;  /* 0x0000000402247981 */ /* 0x000ee6000c1e1d00 */
[----:B----4-:R-:W-:Y:S01]  /*0ae0*/  IMAD.WIDE.U32 R40, R33, 0x10, R152 ;  /* 0x0000001021287825 */ /* 0x010fe200078e0098 */
[----:B------:R1:W4:Y:S03]  /*0af0*/  LDG.E.128 R128, desc[UR4][R2.64+0x10] ;  /* 0x0000100402807981 */ /* 0x000326000c1e1d00 */
[----:B------:R-:W-:Y:S01]  /*0b00*/  IMAD.WIDE.U32 R144, R4, 0x20, R144 ;  /* 0x0000002004907825 */ /* 0x000fe200078e0090 */
[----:B------:R-:W4:Y:S03]  /*0b10*/  LDG.E.128 R132, desc[UR4][R34.64] ;  /* 0x0000000422847981 */ /* 0x000f26000c1e1d00 */
[----:B------:R-:W-:Y:S01]  /*0b20*/  IMAD.WIDE.U32 R136, R137, 0x10, R152 ;  /* 0x0000001089887825 */ /* 0x000fe200078e0098 */
[----:B------:R-:W4:Y:S04]  /*0b30*/  LDG.E.128 R40, desc[UR4][R40.64] ;  /* 0x0000000428287981 */ /* 0x000f28000c1e1d00 */
[----:B------:R-:W4:Y:S01]  /*0b40*/  LDG.E.128 R148, desc[UR4][R144.64] ;  /* 0x0000000490947981 */ /* 0x000f22000c1e1d00 */
[----:B------:R-:W-:-:S03]  /*0b50*/  VIADD R33, R33, 0x40 ;  /* 0x0000004021217836 */ /* 0x000fc60000000000 */
[----:B------:R-:W4:Y:S01]  /*0b60*/  LDG.E.128 R136, desc[UR4][R136.64] ;  /* 0x0000000488887981 */ /* 0x000f22000c1e1d00 */
[----:B------:R-:W-:-:S03]  /*0b70*/  IMAD.WIDE.U32 R152, R33, 0x10, R152 ;  /* 0x0000001021987825 */ /* 0x000fc600078e0098 */
[----:B------:R3:W4:Y:S04]  /*0b80*/  LDG.E.128 R140, desc[UR4][R34.64+0x10] ;  /* 0x00001004228c7981 */ /* 0x000728000c1e1d00 */
[----:B------:R-:W4:Y:S04]  /*0b90*/  LDG.E.128 R152, desc[UR4][R152.64] ;  /* 0x0000000498987981 */ /* 0x000f28000c1e1d00 */
[----:B------:R-:W4:Y:S01]  /*0ba0*/  LDG.E.128 R156, desc[UR4][R144.64+0x10] ;  /* 0x00001004909c7981 */ /* 0x000f22000c1e1d00 */
[----:B-----5:R-:W-:-:S13]  /*0bb0*/  ISETP.GE.AND P5, PT, R191, 0x1, PT ;  /* 0x00000001bf00780c */ /* 0x020fda0003fa6270 */
[----:B-1----:R-:W-:-:S05]  /*0bc0*/  @P5 IADD3 R3, R191, -0x1, RZ ;  /* 0xffffffffbf035810 */ /* 0x002fca0007ffe0ff */
[----:B------:R-:W-:-:S05]  /*0bd0*/  @P5 IMAD R3, R3, R192, RZ ;  /* 0x000000c003035224 */ /* 0x000fca00078e02ff */
[----:B------:R-:W-:Y:S01]  /*0be0*/  @P5 SHF.R.S32.HI R162, RZ, 0x1f, R3 ;  /* 0x0000001fffa25819 */ /* 0x000fe20000011403 */
[----:B------:R-:W-:-:S03]  /*0bf0*/  IMAD.MOV.U32 R165, RZ, RZ, RZ ;  /* 0x000000ffffa57224 */ /* 0x000fc600078e00ff */
[----:B------:R-:W-:-:S04]  /*0c00*/  @P5 LEA.HI R3, R162, R3, RZ, 0x3 ;  /* 0x00000003a2035211 */ /* 0x000fc800078f18ff */
[----:B------:R-:W-:-:S04]  /*0c10*/  @P5 LEA.HI.SX32 R165, R3, R190, 0x1d ;  /* 0x000000be03a55211 */ /* 0x000fc800078feaff */
[C---:B------:R-:W-:Y:S02]  /*0c20*/  IADD3 R163, R165.reuse, 0x20, RZ ;  /* 0x00000020a5a37810 */ /* 0x040fe40007ffe0ff */
[C---:B------:R-:W-:Y:S01]  /*0c30*/  IADD3 R3, R165.reuse, 0x40, RZ ;  /* 0x00000040a5037810 */ /* 0x040fe20007ffe0ff */
[----:B--2---:R-:W-:-:S04]  /*0c40*/  IMAD.WIDE.U32 R164, R165, 0x8, R160 ;  /* 0x00000008a5a47825 */ /* 0x004fc800078e00a0 */
        /* <DEDUP_REMOVED lines=11> */
[----:B------:R-:W5:Y:S04]  /*0d00*/  @P0 LDG.E.128 R100, desc[UR4][R168.64] ;  /* 0x00000004a8640981 */ /* 0x000f68000c1e1d00 */
[----:B------:R1:W5:Y:S04]  /*0d10*/  @P0 LDG.E.128 R104, desc[UR4][R168.64+0x10] ;  /* 0x00001004a8680981 */ /* 0x000368000c1e1d00 */
[----:B------:R-:W5:Y:S04]  /*0d20*/  @P0 LDG.E.128 R108, desc[UR4][R166.64] ;  /* 0x00000004a66c0981 */ /* 0x000f68000c1e1d00 */
[----:B------:R2:W5:Y:S01]  /*0d30*/  @P0 LDG.E.128 R112, desc[UR4][R166.64+0x10] ;  /* 0x00001004a6700981 */ /* 0x000562000c1e1d00 */
[----:B0-----:R-:W-:-:S04]  /*0d40*/  ISETP.NE.AND P0, PT, R18, RZ, PT ;  /* 0x000000ff1200720c */ /* 0x001fc80003f05270 */
[----:B---3--:R-:W-:-:S05]  /*0d50*/  FSEL R188, R146, RZ, !P0 ;  /* 0x000000ff92bc7208 */ /* 0x008fca0004000000 */
[C---:B------:R-:W-:Y:S01]  /*0d60*/  FADD.FTZ R36, -R188.reuse, R36 ;  /* 0x00000024bc247221 */ /* 0x040fe20000010100 */
[C---:B------:R-:W-:Y:S01]  /*0d70*/  FADD.FTZ R34, -R188.reuse, R37 ;  /* 0x00000025bc227221 */ /* 0x040fe20000010100 */
[----:B----4-:R-:W-:Y:S02]  /*0d80*/  FADD.FTZ R130, -R188, R130 ;  /* 0x00000082bc827221 */ /* 0x010fe40000010100 */
[----:B------:R-:W-:Y:S01]  /*0d90*/  FMUL.FTZ R3, R5, R36 ;  /* 0x0000002405037220 */ /* 0x000fe20000410000 */
[C---:B-1----:R-:W-:Y:S02]  /*0da0*/  PRMT R168, R40.reuse, 0x7632, R168 ;  /* 0x0000763228a87816 */ /* 0x042fe400000000a8 */
[----:B--2---:R-:W-:Y:S01]  /*0db0*/  SHF.L.U32 R167, R40, 0x10, RZ ;  /* 0x0000001028a77819 */ /* 0x004fe200000006ff */
[----:B------:R-:W-:Y:S01]  /*0dc0*/  FADD.FTZ R148, -R188, R148 ;  /* 0x00000094bc947221 */ /* 0x000fe20000010100 */
[----:B------:R-:W-:Y:S02]  /*0dd0*/  SHF.L.U32 R168, R168, 0x10, RZ ;  /* 0x00000010a8a87819 */ /* 0x000fe400000006ff */
[----:B------:R-:W-:-:S02]  /*0de0*/  PRMT R180, R139, 0x7632, R180 ;  /* 0x000076328bb47816 */ /* 0x000fc400000000b4 */
[----:B------:R-:W-:Y:S01]  /*0df0*/  SHF.L.U32 R181, R139, 0x10, RZ ;  /* 0x000000108bb57819 */ /* 0x000fe200000006ff */
[----:B------:R-:W-:Y:S01]  /*0e00*/  FMUL.FTZ R139, R5, R148 ;  /* 0x00000094058b7220 */ /* 0x000fe20000410000 */
[----:B------:R-:W-:Y:S01]  /*0e10*/  FMUL.FTZ R148, R30, R167 ;  /* 0x000000a71e947220 */ /* 0x000fe20000410000 */
[C---:B------:R-:W-:Y:S01]  /*0e20*/  FADD.FTZ R174, -R188.reuse, R133 ;  /* 0x00000085bcae7221 */ /* 0x040fe20000010100 */
[C---:B------:R-:W-:Y:S01]  /*0e30*/  FADD.FTZ R134, -R188.reuse, R134 ;  /* 0x00000086bc867221 */ /* 0x040fe20000010100 */
[----:B------:R-:W-:Y:S01]  /*0e40*/  PRMT R166, R41, 0x7632, R166 ;  /* 0x0000763229a67816 */ /* 0x000fe200000000a6 */
[----:B------:R-:W-:Y:S01]  /*0e50*/  FADD.FTZ R184, -R188, R149 ;  /* 0x00000095bcb87221 */ /* 0x000fe20000010100 */
[----:B------:R-:W-:Y:S01]  /*0e60*/  PRMT R133, R136, 0x7632, R133 ;  /* 0x0000763288857816 */ /* 0x000fe20000000085 */
[----:B------:R-:W-:Y:S01]  /*0e70*/  FADD.FTZ R150, -R188, R150 ;  /* 0x00000096bc967221 */ /* 0x000fe20000010100 */
[----:B------:R-:W-:Y:S01]  /*0e80*/  FMUL.FTZ R37, R5, R130 ;  /* 0x0000008205257220 */ /* 0x000fe20000410000 */
[----:B------:R-:W-:-:S02]  /*0e90*/  IMAD.U32 R169, R41, 0x10000, RZ ;  /* 0x0001000029a97824 */ /* 0x000fc400078e00ff */
[C---:B------:R-:W-:Y:S01]  /*0ea0*/  FADD.FTZ R146, -R188.reuse, R131 ;  /* 0x00000083bc927221 */ /* 0x040fe20000010100 */
[----:B------:R-:W-:Y:S01]  /*0eb0*/  FMUL.FTZ R149, R17, R168 ;  /* 0x000000a811957220 */ /* 0x000fe20000410000 */
[----:B------:R-:W-:Y:S01]  /*0ec0*/  FADD.FTZ R130, RZ, R148 ;  /* 0x00000094ff827221 */ /* 0x000fe20000010000 */
[----:B------:R-:W-:Y:S01]  /*0ed0*/  FADD.FTZ R38, -R188, R38 ;  /* 0x00000026bc267221 */ /* 0x000fe20000010100 */
[C---:B------:R-:W-:Y:S01]  /*0ee0*/  PRMT R177, R138.reuse, 0x7632, R177 ;  /* 0x000076328ab17816 */ /* 0x040fe200000000b1 */
[----:B------:R-:W-:Y:S01]  /*0ef0*/  FMUL.FTZ R34, R5, R34 ;  /* 0x0000002205227220 */ /* 0x000fe20000410000 */
[----:B------:R-:W-:Y:S01]  /*0f00*/  SHF.L.U32 R179, R138, 0x10, RZ ;  /* 0x000000108ab37819 */ /* 0x000fe200000006ff */
[----:B------:R-:W-:Y:S01]  /*0f10*/  FFMA.FTZ R131, R3, R148, RZ ;  /* 0x0000009403837223 */ /* 0x000fe200000100ff */
[C---:B------:R-:W-:Y:S01]  /*0f20*/  FADD.FTZ R138, -R188.reuse, R141 ;  /* 0x0000008dbc8a7221 */ /* 0x040fe20000010100 */
[C---:B------:R-:W-:Y:S01]  /*0f30*/  FMUL.FTZ R41, R5.reuse, R134 ;  /* 0x0000008605297220 */ /* 0x040fe20000410000 */
[----:B------:R-:W-:Y:S01]  /*0f40*/  FADD.FTZ R132, -R188, R132 ;  /* 0x00000084bc847221 */ /* 0x000fe20000010100 */
[----:B------:R-:W-:Y:S01]  /*0f50*/  FMUL.FTZ R141, R5, R150 ;  /* 0x00000096058d7220 */ /* 0x000fe20000410000 */
[----:B------:R-:W-:Y:S01]  /*0f60*/  SHF.L.U32 R134, R133, 0x10, RZ ;  /* 0x0000001085867819 */ /* 0x000fe200000006ff */
[----:B------:R-:W-:-:S02]  /*0f70*/  IMAD.U32 R166, R166, 0x10000, RZ ;  /* 0x00010000a6a67824 */ /* 0x000fc400078e00ff */
[----:B------:R-:W-:Y:S01]  /*0f80*/  FMUL.FTZ R150, R29, R169 ;  /* 0x000000a91d967220 */ /* 0x000fe20000410000 */
[----:B------:R-:W-:Y:S01]  /*0f90*/  FADD.FTZ R133, R130, R149 ;  /* 0x0000009582857221 */ /* 0x000fe20000010000 */
[C---:B------:R-:W-:Y:S01]  /*0fa0*/  FADD.FTZ R144, -R188.reuse, R39 ;  /* 0x00000027bc907221 */ /* 0x040fe20000010100 */
[----:B------:R-:W-:Y:S01]  /*0fb0*/  FADD.FTZ R40, -R188, R128 ;  /* 0x00000080bc287221 */ /* 0x000fe20000010100 */
[C---:B------:R-:W-:Y:S01]  /*0fc0*/  FMUL.FTZ R33, R5.reuse, R38 ;  /* 0x0000002605217220 */ /* 0x040fe20000410000 */
[----:B------:R-:W-:Y:S01]  /*0fd0*/  FFMA.FTZ R130, R34, R149, R131 ;  /* 0x0000009522827223 */ /* 0x000fe20000010083 */
[----:B------:R-:W-:Y:S01]  /*0fe0*/  PRMT R183, R152, 0x7632, R183 ;  /* 0x0000763298b77816 */ /* 0x000fe200000000b7 */
[----:B------:R-:W-:Y:S01]  /*0ff0*/  FADD.FTZ R194, -R188, R151 ;  /* 0x00000097bcc27221 */ /* 0x000fe20000010100 */
[----:B------:R-:W-:Y:S01]  /*1000*/  SHF.L.U32 R185, R152, 0x10, RZ ;  /* 0x0000001098b97819 */ /* 0x000fe200000006ff */
[----:B------:R-:W-:Y:S01]  /*1010*/  FADD.FTZ R152, -R188, R157 ;  /* 0x0000009dbc987221 */ /* 0x000fe20000010100 */
[C---:B------:R-:W-:Y:S01]  /*1020*/  PRMT R170, R42.reuse, 0x7632, R170 ;  /* 0x000076322aaa7816 */ /* 0x040fe200000000aa */
[----:B------:R-:W-:Y:S01]  /*1030*/  FMUL.FTZ R39, R5, R132 ;  /* 0x0000008405277220 */ /* 0x000fe20000410000 */
[----:B------:R-:W-:Y:S01]  /*1040*/  SHF.L.U32 R171, R42, 0x10, RZ ;  /* 0x000000102aab7819 */ /* 0x000fe200000006ff */
[----:B------:R-:W-:Y:S01]  /*1050*/  FMUL.FTZ R151, R16, R166 ;  /* 0x000000a610977220 */ /* 0x000fe20000410000 */
[----:B------:R-:W-:Y:S01]  /*1060*/  FADD.FTZ R132, R133, R150 ;  /* 0x0000009685847221 */ /* 0x000fe20000010000 */
[C---:B------:R-:W-:Y:S01]  /*1070*/  FMUL.FTZ R36, R5.reuse, R144 ;  /* 0x0000009005247220 */ /* 0x040fe20000410000 */
[----:B------:R-:W-:Y:S01]  /*1080*/  FMUL.FTZ R35, R5, R40 ;  /* 0x0000002805237220 */ /* 0x000fe20000410000 */
[----:B------:R-:W-:Y:S01]  /*1090*/  FFMA.FTZ R131, R33, R150, R130 ;  /* 0x0000009621837223 */ /* 0x000fe20000010082 */
[C---:B------:R-:W-:Y:S01]  /*10a0*/  FMUL.FTZ R40, R5.reuse, R146 ;  /* 0x0000009205287220 */ /* 0x040fe20000410000 */
[----:B------:R-:W-:Y:S01]  /*10b0*/  FMUL.FTZ R146, R5, R152 ;  /* 0x0000009805927220 */ /* 0x000fe20000410000 */
[----:B------:R-:W-:Y:S01]  /*10c0*/  SHF.L.U32 R170, R170, 0x10, RZ ;  /* 0x00000010aaaa7819 */ /* 0x000fe200000006ff */
[----:B------:R-:W-:Y:S01]  /*10d0*/  FMUL.FTZ R152, R28, R171 ;  /* 0x000000ab1c987220 */ /* 0x000fe20000410000 */
[----:B------:R-:W-:Y:S01]  /*10e0*/  FADD.FTZ R133, R132, R151 ;  /* 0x0000009784857221 */ /* 0x000fe20000010000 */
[----:B------:R-:W-:Y:S01]  /*10f0*/  FADD.FTZ R42, -R188, R129 ;  /* 0x00000081bc2a7221 */ /* 0x000fe20000010100 */
[----:B------:R-:W-:Y:S01]  /*1100*/  FFMA.FTZ R130, R36, R151, R131 ;  /* 0x0000009724827223 */ /* 0x000fe20000010083 */
[----:B------:R-:W-:Y:S01]  /*1110*/  PRMT R172, R43, 0x7632, R172 ;  /* 0x000076322bac7816 */ /* 0x000fe200000000ac */
[----:B------:R-:W-:Y:S01]  /*1120*/  IMAD.U32 R193, R153, 0x10000, RZ ;  /* 0x0001000099c17824 */ /* 0x000fe200078e00ff */
[----:B------:R-:W-:Y:S01]  /*1130*/  SHF.L.U32 R173, R43, 0x10, RZ ;  /* 0x000000102bad7819 */ /* 0x000fe200000006ff */
[----:B------:R-:W-:Y:S01]  /*1140*/  FADD.FTZ R132, R133, R152 ;  /* 0x0000009885847221 */ /* 0x000fe20000010000 */
[----:B------:R-:W-:Y:S01]  /*1150*/  PRMT R187, R153, 0x7632, R187 ;  /* 0x0000763299bb7816 */ /* 0x000fe200000000bb */
[----:B------:R-:W-:Y:S01]  /*1160*/  FMUL.FTZ R153, R15, R170 ;  /* 0x000000aa0f997220 */ /* 0x000fe20000410000 */
[----:B------:R-:W-:Y:S01]  /*1170*/  FMUL.FTZ R38, R5, R42 ;  /* 0x0000002a05267220 */ /* 0x000fe20000410000 */
[----:B------:R-:W-:Y:S01]  /*1180*/  FFMA.FTZ R131, R35, R152, R130 ;  /* 0x0000009823837223 */ /* 0x000fe20000010082 */
[----:B------:R-:W-:Y:S01]  /*1190*/  PRMT R195, R154, 0x7632, R195 ;  /* 0x000076329ac37816 */ /* 0x000fe200000000c3 */
[----:B------:R-:W-:Y:S01]  /*11a0*/  FADD.FTZ R133, R132, R153 ;  /* 0x0000009984857221 */ /* 0x000fe20000010000 */
[----:B------:R-:W-:Y:S01]  /*11b0*/  SHF.L.U32 R129, R154, 0x10, RZ ;  /* 0x000000109a817819 */ /* 0x000fe200000006ff */
[----:B------:R-:W-:Y:S01]  /*11c0*/  FMUL.FTZ R154, R27, R173 ;  /* 0x000000ad1b9a7220 */ /* 0x000fe20000410000 */
[----:B------:R-:W-:Y:S01]  /*11d0*/  SHF.L.U32 R172, R172, 0x10, RZ ;  /* 0x00000010acac7819 */ /* 0x000fe200000006ff */
[----:B------:R-:W-:Y:S01]  /*11e0*/  FFMA.FTZ R130, R38, R153, R131 ;  /* 0x0000009926827223 */ /* 0x000fe20000010083 */
[----:B------:R-:W-:Y:S01]  /*11f0*/  FADD.FTZ R178, -R188, R135 ;  /* 0x00000087bcb27221 */ /* 0x000fe20000010100 */
[----:B------:R-:W-:Y:S01]  /*1200*/  SHF.L.U32 R135, R136, 0x10, RZ ;  /* 0x0000001088877819 */ /* 0x000fe200000006ff */
[----:B------:R-:W-:Y:S01]  /*1210*/  FADD.FTZ R156, -R188, R156 ;  /* 0x0000009cbc9c7221 */ /* 0x000fe20000010100 */
[----:B------:R-:W-:Y:S01]  /*1220*/  PRMT R128, R155, 0x7632, R128 ;  /* 0x000076329b807816 */ /* 0x000fe20000000080 */
[----:B------:R-:W-:Y:S01]  /*1230*/  FADD.FTZ R132, R133, R154 ;  /* 0x0000009a85847221 */ /* 0x000fe20000010000 */
[----:B------:R-:W-:Y:S01]  /*1240*/  SHF.L.U32 R186, R155, 0x10, RZ ;  /* 0x000000109bba7819 */ /* 0x000fe200000006ff */
[----:B------:R-:W-:Y:S01]  /*1250*/  FMUL.FTZ R155, R14, R172 ;  /* 0x000000ac0e9b7220 */ /* 0x000fe20000410000 */
[----:B------:R-:W-:Y:S01]  /*1260*/  FFMA.FTZ R131, R37, R154, R130 ;  /* 0x0000009a25837223 */ /* 0x000fe20000010082 */
[----:B------:R-:W-:Y:S01]  /*1270*/  FADD.FTZ R182, -R188, R143 ;  /* 0x0000008fbcb67221 */ /* 0x000fe20000010100 */
[----:B------:R-:W-:Y:S01]  /*1280*/  FMUL.FTZ R143, R5, R156 ;  /* 0x0000009c058f7220 */ /* 0x000fe20000410000 */
[----:B------:R-:W-:Y:S01]  /*1290*/  FMUL.FTZ R156, R26, R135 ;  /* 0x000000871a9c7220 */ /* 0x000fe20000410000 */
[----:B------:R-:W-:Y:S01]  /*12a0*/  FADD.FTZ R133, R132, R155 ;  /* 0x0000009b84857221 */ /* 0x000fe20000010000 */
[----:B------:R-:W-:Y:S01]  /*12b0*/  FFMA.FTZ R132, R40, R155, R131 ;  /* 0x0000009b28847223 */ /* 0x000fe20000010083 */
[C---:B------:R-:W-:Y:S01]  /*12c0*/  PRMT R175, R137.reuse, 0x7632, R175 ;  /* 0x0000763289af7816 */ /* 0x040fe200000000af */
[----:B------:R-:W-:Y:S01]  /*12d0*/  FADD.FTZ R158, -R188, R158 ;  /* 0x0000009ebc9e7221 */ /* 0x000fe20000010100 */
[----:B------:R-:W-:-:S02]  /*12e0*/  IMAD.U32 R176, R137, 0x10000, RZ ;  /* 0x0001000089b07824 */ /* 0x000fc400078e00ff */
[----:B------:R-:W-:Y:S01]  /*12f0*/  FMUL.FTZ R157, R13, R134 ;  /* 0x000000860d9d7220 */ /* 0x000fe20000410000 */
[----:B------:R-:W-:Y:S01]  /*1300*/  FADD.FTZ R130, R133, R156 ;  /* 0x0000009c85827221 */ /* 0x000fe20000010000 */
[----:B------:R-:W-:Y:S01]  /*1310*/  FMUL.FTZ R42, R5, R174 ;  /* 0x000000ae052a7220 */ /* 0x000fe20000410000 */
[----:B------:R-:W-:Y:S01]  /*1320*/  FFMA.FTZ R131, R39, R156, R132 ;  /* 0x0000009c27837223 */ /* 0x000fe20000010084 */
[----:B------:R-:W-:Y:S01]  /*1330*/  FMUL.FTZ R145, R5, R158 ;  /* 0x0000009e05917220 */ /* 0x000fe20000410000 */
[----:B------:R-:W-:Y:S02]  /*1340*/  IMAD.U32 R175, R175, 0x10000, RZ ;  /* 0x00010000afaf7824 */ /* 0x000fe400078e00ff */
[----:B------:R-:W-:Y:S01]  /*1350*/  FMUL.FTZ R158, R25, R176 ;  /* 0x000000b0199e7220 */ /* 0x000fe20000410000 */
[----:B------:R-:W-:Y:S01]  /*1360*/  FADD.FTZ R133, R130, R157 ;  /* 0x0000009d82857221 */ /* 0x000fe20000010000 */
[----:B------:R-:W-:Y:S01]  /*1370*/  FFMA.FTZ R130, R42, R157, R131 ;  /* 0x0000009d2a827223 */ /* 0x000fe20000010083 */
[C---:B------:R-:W-:Y:S01]  /*1380*/  FADD.FTZ R140, -R188.reuse, R140 ;  /* 0x0000008cbc8c7221 */ /* 0x040fe20000010100 */
[C---:B------:R-:W-:Y:S01]  /*1390*/  FADD.FTZ R142, -R188.reuse, R142 ;  /* 0x0000008ebc8e7221 */ /* 0x040fe20000010100 */
[----:B------:R-:W-:Y:S01]  /*13a0*/  FADD.FTZ R188, -R188, R159 ;  /* 0x0000009fbcbc7221 */ /* 0x000fe20000010100 */
        /* <DEDUP_REMOVED lines=31> */
[----:B------:R-:W-:Y:S01]  /*15a0*/  FFMA.FTZ R89, R34, R168, R89 ;  /* 0x000000a822597223 */ /* 0x000fe20000010059 */
[----:B------:R-:W-:Y:S01]  /*15b0*/  FADD.FTZ R45, R45, R168 ;  /* 0x000000a82d2d7221 */ /* 0x000fe20000010000 */
[----:B------:R-:W-:Y:S01]  /*15c0*/  FFMA.FTZ R82, R41, R176, R82 ;  /* 0x000000b029527223 */ /* 0x000fe20000010052 */
[----:B------:R-:W-:Y:S01]  /*15d0*/  FADD.FTZ R54, R54, R176 ;  /* 0x000000b036367221 */ /* 0x000fe20000010000 */
[----:B------:R-:W-:Y:S01]  /*15e0*/  FADD.FTZ R64, R64, R129 ;  /* 0x0000008140407221 */ /* 0x000fe20000010000 */
[-C--:B------:R-:W-:Y:S01]  /*15f0*/  FFMA.FTZ R68, R143, R129.reuse, R68 ;  /* 0x000000818f447223 */ /* 0x080fe20000010044 */
[----:B------:R-:W-:Y:S01]  /*1600*/  FMUL.FTZ R184, R20, R129 ;  /* 0x0000008114b87220 */ /* 0x000fe20000410000 */
[----:B------:R-:W-:Y:S01]  /*1610*/  SHF.L.U32 R168, R183, 0x10, RZ ;  /* 0x00000010b7a87819 */ /* 0x000fe200000006ff */
[----:B------:R-:W-:Y:S01]  /*1620*/  FMUL.FTZ R176, R22, R185 ;  /* 0x000000b916b07220 */ /* 0x000fe20000410000 */
[----:B------:R-:W-:Y:S01]  /*1630*/  FADD.FTZ R129, R132, R175 ;  /* 0x000000af84817221 */ /* 0x000fe20000010000 */
[----:B------:R-:W-:-:S02]  /*1640*/  FFMA.FTZ R132, R140, R175, R131 ;  /* 0x000000af8c847223 */ /* 0x000fc40000010083 */
[----:B------:R-:W-:Y:S01]  /*1650*/  FMUL.FTZ R177, R9, R168 ;  /* 0x000000a809b17220 */ /* 0x000fe20000410000 */
[----:B------:R-:W-:Y:S01]  /*1660*/  FADD.FTZ R130, R129, R176 ;  /* 0x000000b081827221 */ /* 0x000fe20000010000 */
[----:B------:R-:W-:Y:S01]  /*1670*/  FFMA.FTZ R129, R139, R176, R132 ;  /* 0x000000b08b817223 */ /* 0x000fe20000010084 */
[----:B------:R-:W-:Y:S01]  /*1680*/  SHF.L.U32 R132, R128, 0x10, RZ ;  /* 0x0000001080847819 */ /* 0x000fe200000006ff */
[----:B------:R-:W-:Y:S02]  /*1690*/  IMAD.U32 R187, R187, 0x10000, RZ ;  /* 0x00010000bbbb7824 */ /* 0x000fe400078e00ff */
        /* <DEDUP_REMOVED lines=11> */
[----:B------:R-:W-:Y:S01]  /*1750*/  SHF.L.U32 R134, R195, 0x10, RZ ;  /* 0x00000010c3867819 */ /* 0x000fe200000006ff */
[----:B------:R-:W-:Y:S01]  /*1760*/  FADD.FTZ R131, R130, R179 ;  /* 0x000000b382837221 */ /* 0x000fe20000010000 */
[----:B------:R-:W-:Y:S01]  /*1770*/  FFMA.FTZ R128, R144, R179, R129 ;  /* 0x000000b390807223 */ /* 0x000fe20000010081 */
[----:B------:R-:W-:Y:S01]  /*1780*/  FFMA.FTZ R72, R139, R185, R72 ;  /* 0x000000b98b487223 */ /* 0x000fe20000010048 */
[----:B------:R-:W-:Y:S01]  /*1790*/  FADD.FTZ R60, R60, R185 ;  /* 0x000000b93c3c7221 */ /* 0x000fe20000010000 */
        /* <DEDUP_REMOVED lines=39> */
[----:B------:R-:W-:-:S07]  /*1a10*/  FFMA.FTZ R128, R188, R187, R128 ;  /* 0x000000bbbc807223 */ /* 0x000fce0000010080 */
.L_x_4370:
[----:B------:R-:W-:Y:S05]  /*1a20*/  BSYNC B1 ;  /* 0x0000000000017941 */ /* 0x000fea0003800000 */
.L_x_4368:
        /* <DEDUP_REMOVED lines=26> */
.L_x_4432:
[----:B------:R-:W4:Y:S01]  /*1bd0*/  @P5 LDC.64 R128, c[0x0][0x298] ;  /* 0x0000a600ff805b82 */ /* 0x000f220000000a00 */
[----:B--2---:R-:W-:Y:S01]  /*1be0*/  FADD.FTZ R171, R168, R171 ;  /* 0x000000aba8ab7221 */ /* 0x004fe20000010000 */
[----:B------:R-:W-:Y:S01]  /*1bf0*/  @!P4 ISETP.NE.U32.AND P3, PT, R2, RZ, PT ;  /* 0x000000ff0200c20c */ /* 0x000fe20003f65070 */
[----:B---3--:R-:W-:Y:S01]  /*1c00*/  FADD.FTZ R170, R169, R170 ;  /* 0x000000aaa9aa7221 */ /* 0x008fe20000010000 */
[----:B0-----:R-:W-:Y:S01]  /*1c10*/  ISETP.NE.AND P1, PT, R18, RZ, PT ;  /* 0x000000ff1200720c */ /* 0x001fe20003f25270 */
[----:B------:R-:W-:Y:S01]  /*1c20*/  FMUL.FTZ R171, R171, UR8 ;  /* 0x00000008abab7c20 */ /* 0x000fe20008410000 */
[----:B------:R-:W-:Y:S01]  /*1c30*/  @!P4 ISETP.NE.AND.EX P3, PT, R0, RZ, PT, P3 ;  /* 0x000000ff0000c20c */ /* 0x000fe20003f65330 */
[----:B------:R-:W-:Y:S01]  /*1c40*/  BSSY B1, `(.L_x_4372) ;  /* 0x0000013000017945 */ /* 0x000fe20003800000 */
[----:B------:R-:W0:Y:S01]  /*1c50*/  @P5 LDC.64 R130, c[0x0][0x298] ;  /* 0x0000a600ff825b82 */ /* 0x000e220000000a00 */
[----:B------:R-:W-:Y:S01]  /*1c60*/  @P5 LOP3.LUT P2, RZ, R182, 0xff, RZ, 0xc0, !PT ;  /* 0x000000ffb6ff5812 */ /* 0x000fe2000784c0ff */
[----:B------:R-:W-:Y:S01]  /*1c70*/  FMUL.FTZ R193, R170, UR8 ;  /* 0x00000008aac17c20 */ /* 0x000fe20008410000 */
[----:B------:R-:W-:-:S02]  /*1c80*/  FSEL R194, R171, RZ, !P1 ;  /* 0x000000ffabc27208 */ /* 0x000fc40004800000 */
[C---:B------:R-:W-:Y:S02]  /*1c90*/  @!P4 ISETP.NE.U32.AND P0, PT, R2.reuse, RZ, PT ;  /* 0x000000ff0200c20c */ /* 0x040fe40003f05070 */
[C---:B------:R-:W-:Y:S01]  /*1ca0*/  @!P4 ISETP.NE.U32.AND P6, PT, R2.reuse, RZ, PT ;  /* 0x000000ff0200c20c */ /* 0x040fe20003fc5070 */
[----:B------:R-:W2:Y:S01]  /*1cb0*/  @P5 LDC.64 R132, c[0x0][0x298] ;  /* 0x0000a600ff845b82 */ /* 0x000ea20000000a00 */
[----:B------:R-:W-:Y:S02]  /*1cc0*/  @!P4 ISETP.NE.U32.AND P1, PT, R2, RZ, PT ;  /* 0x000000ff0200c20c */ /* 0x000fe40003f25070 */
[----:B------:R-:W-:-:S05]  /*1cd0*/  @!P4 FSEL R197, R92, RZ, P3 ;  /* 0x000000ff5cc5c208 */ /* 0x000fca0001800000 */
[----:B------:R-:W3:Y:S08]  /*1ce0*/  @P5 LDC.64 R134, c[0x0][0x298] ;  /* 0x0000a600ff865b82 */ /* 0x000ef00000000a00 */
[----:B------:R-:W0:Y:S01]  /*1cf0*/  @P5 LDC.64 R166, c[0x0][0x298] ;  /* 0x0000a600ffa65b82 */ /* 0x000e220000000a00 */
[----:B------:R-:W-:Y:S05]  /*1d00*/  @!P4 BRA `(.L_x_4373) ;  /* 0x000000000018c947 */ /* 0x000fea0003800000 */
[----:B------:R-:W-:Y:S01]  /*1d10*/  ISETP.NE.U32.AND P3, PT, R2, RZ, PT ;  /* 0x000000ff0200720c */ /* 0x000fe20003f65070 */
[----:B-1----:R-:W-:-:S03]  /*1d20*/  FFMA.FTZ R169, R3, R193, R194 ;  /* 0x000000c103a97223 */ /* 0x002fc600000100c2 */
[----:B------:R-:W-:Y:S01]  /*1d30*/  ISETP.NE.AND.EX P3, PT, R0, RZ, PT, P3 ;  /* 0x000000ff0000720c */ /* 0x000fe20003f65330 */
[----:B------:R-:W-:-:S04]  /*1d40*/  FADD.FTZ R168, R148, -R169 ;  /* 0x800000a994a87221 */ /* 0x000fc80000010000 */
[----:B------:R-:W-:-:S08]  /*1d50*/  FMUL.FTZ R197, R5, R168 ;  /* 0x000000a805c57220 */ /* 0x000fd00000410000 */
[----:B------:R-:W-:-:S07]  /*1d60*/  @P3 FADD.FTZ R197, R92, R197 ;  /* 0x000000c55cc53221 */ /* 0x000fce0000010000 */
.L_x_4373:
[----:B------:R-:W-:Y:S05]  /*1d70*/  BSYNC B1 ;  /* 0x0000000000017941 */ /* 0x000fea0003800000 */
.L_x_4372:
[----:B------:R-:W-:Y:S01]  /*1d80*/  @!P4 ISETP.NE.U32.AND P3, PT, R2, RZ, PT ;  /* 0x000000ff0200c20c */ /* 0x000fe20003f65070 */
[----:B----4-:R-:W-:Y:S01]  /*1d90*/  @P5 FMUL.FTZ R129, R197, R129 ;  /* 0x00000081c5815220 */ /* 0x010fe20000410000 */
[----:B------:R-:W-:Y:S01]  /*1da0*/  BSSY B1, `(.L_x_4374) ;  /* 0x000000e000017945 */ /* 0x000fe20003800000 */
[C---:B------:R-:W-:Y:S02]  /*1db0*/  @!P4 ISETP.NE.AND.EX P0, PT, R0.reuse, RZ, PT, P0 ;  /* 0x000000ff0000c20c */ /* 0x040fe40003f05300 */
[C---:B------:R-:W-:Y:S01]  /*1dc0*/  @!P4 ISETP.NE.AND.EX P3, PT, R0.reuse, RZ, PT, P3 ;  /* 0x000000ff0000c20c */ /* 0x040fe20003f65330 */
[----:B------:R-:W-:Y:S01]  /*1dd0*/  @P5 FMUL.FTZ R128, R129, R128 ;  /* 0x0000008081805220 */ /* 0x000fe20000410000 */
[C---:B------:R-:W-:Y:S02]  /*1de0*/  @!P4 ISETP.NE.AND.EX P6, PT, R0.reuse, RZ, PT, P6 ;  /* 0x000000ff0000c20c */ /* 0x040fe40003fc5360 */
[----:B------:R-:W-:Y:S02]  /*1df0*/  @!P4 ISETP.NE.AND.EX P1, PT, R0, RZ, PT, P1 ;  /* 0x000000ff0000c20c */ /* 0x000fe40003f25310 */
[----:B------:R-:W-:Y:S01]  /*1e00*/  @!P4 FSEL R196, R93, RZ, P3 ;  /* 0x000000ff5dc4c208 */ /* 0x000fe20001800000 */
[----:B------:R-:W-:Y:S10]  /*1e10*/  @!P4 BRA `(.L_x_4375) ;  /* 0x000000000018c947 */ /* 0x000ff40003800000 */
[----:B------:R-:W-:Y:S01]  /*1e20*/  ISETP.NE.U32.AND P3, PT, R2, RZ, PT ;  /* 0x000000ff0200720c */ /* 0x000fe20003f65070 */
[----:B-1----:R-:W-:-:S03]  /*1e30*/  FFMA.FTZ R168, R34, R193, R194 ;  /* 0x000000c122a87223 */ /* 0x002fc600000100c2 */
[----:B------:R-:W-:Y:S01]  /*1e40*/  ISETP.NE.AND.EX P3, PT, R0, RZ, PT, P3 ;  /* 0x000000ff0000720c */ /* 0x000fe20003f65330 */
[----:B------:R-:W-:-:S04]  /*1e50*/  FADD.FTZ R168, R149, -R168 ;  /* 0x800000a895a87221 */ /* 0x000fc80000010000 */
[----:B------:R-:W-:-:S08]  /*1e60*/  FMUL.FTZ R196, R5, R168 ;  /* 0x000000a805c47220 */ /* 0x000fd00000410000 */
[----:B------:R-:W-:-:S07]  /*1e70*/  @P3 FADD.FTZ R196, R93, R196 ;  /* 0x000000c45dc43221 */ /* 0x000fce0000010000 */
.L_x_4375:
[----:B------:R-:W-:Y:S05]  /*1e80*/  BSYNC B1 ;  /* 0x0000000000017941 */ /* 0x000fea0003800000 */
.L_x_4374:
[----:B------:R-:W-:Y:S01]  /*1e90*/  BSSY B1, `(.L_x_4376) ;  /* 0x000000a000017945 */ /* 0x000fe20003800000 */
[----:B0-----:R-:W-:Y:S01]  /*1ea0*/  @P5 FMUL.FTZ R131, R196, R131 ;  /* 0x00000083c4835220 */ /* 0x001fe20000410000 */
[----:B------:R-:W-:Y:S02]  /*1eb0*/  @!P4 FSEL R199, R94, RZ, P0 ;  /* 0x000000ff5ec7c208 */ /* 0x000fe40000000000 */
[----:B------:R-:W-:Y:S05]  /*1ec0*/  @!P4 BRA `(.L_x_4377) ;  /* 0x000000000018c947 */ /* 0x000fea0003800000 */
[----:B------:R-:W-:Y:S01]  /*1ed0*/  ISETP.NE.U32.AND P0, PT, R2, RZ, PT ;  /* 0x000000ff0200720c */ /* 0x000fe20003f05070 */
[----:B------:R-:W-:-:S03]  /*1ee0*/  FFMA.FTZ R129, R33, R193, R194 ;  /* 0x000000c121817223 */ /* 0x000fc600000100c2 */
[----:B------:R-:W-:Y:S01]  /*1ef0*/  ISETP.NE.AND.EX P0, PT, R0, RZ, PT, P0 ;  /* 0x000000ff0000720c */ /* 0x000fe20003f05300 */
[----:B-1----:R-:W-:-:S04]  /*1f00*/  FADD.FTZ R168, R150, -R129 ;  /* 0x8000008196a87221 */ /* 0x002fc80000010000 */
[----:B------:R-:W-:-:S08]  /*1f10*/  FMUL.FTZ R199, R5, R168 ;  /* 0x000000a805c77220 */ /* 0x000fd00000410000 */
[----:B------:R-:W-:-:S07]  /*1f20*/  @P0 FADD.FTZ R199, R94, R199 ;  /* 0x000000c75ec70221 */ /* 0x000fce0000010000 */
.L_x_4377:
[----:B------:R-:W-:Y:S05]  /*1f30*/  BSYNC B1 ;  /* 0x0000000000017941 */ /* 0x000fea0003800000 */
.L_x_4376:
[----:B------:R-:W-:Y:S01]  /*1f40*/  BSSY B1, `(.L_x_4378) ;  /* 0x000000a000017945 */ /* 0x000fe20003800000 */
[----:B--2---:R-:W-:Y:S01]  /*1f50*/  @P5 FMUL.FTZ R133, R199, R133 ;  /* 0x00000085c7855220 */ /* 0x004fe20000410000 */
[----:B------:R-:W-:Y:S02]  /*1f60*/  @!P4 FSEL R198, R95, RZ, P6 ;  /* 0x000000ff5fc6c208 */ /* 0x000fe40003000000 */
[----:B------:R-:W-:Y:S05]  /*1f70*/  @!P4 BRA `(.L_x_4379) ;  /* 0x000000000018c947 */ /* 0x000fea0003800000 */
[----:B------:R-:W-:Y:S01]  /*1f80*/  ISETP.NE.U32.AND P0, PT, R2, RZ, PT ;  /* 0x000000ff0200720c */ /* 0x000fe20003f05070 */
[----:B-1----:R-:W-:-:S03]  /*1f90*/  FFMA.FTZ R168, R36, R193, R194 ;  /* 0x000000c124a87223 */ /* 0x002fc600000100c2 */
[----:B------:R-:W-:Y:S01]  /*1fa0*/  ISETP.NE.AND.EX P0, PT, R0, RZ, PT, P0 ;  /* 0x000000ff0000720c */ /* 0x000fe20003f05300 */
[----:B------:R-:W-:-:S04]  /*1fb0*/  FADD.FTZ R168, R151, -R168 ;  /* 0x800000a897a87221 */ /* 0x000fc80000010000 */
[----:B------:R-:W-:-:S08]  /*1fc0*/  FMUL.FTZ R198, R5, R168 ;  /* 0x000000a805c67220 */ /* 0x000fd00000410000 */
[----:B------:R-:W-:-:S07]  /*1fd0*/  @P0 FADD.FTZ R198, R95, R198 ;  /* 0x000000c65fc60221 */ /* 0x000fce0000010000 */
.L_x_4379:
[----:B------:R-:W-:Y:S05]  /*1fe0*/  BSYNC B1 ;  /* 0x0000000000017941 */ /* 0x000fea0003800000 */
.L_x_4378:
[----:B------:R-:W-:Y:S01]  /*1ff0*/  BSSY B1, `(.L_x_4380) ;  /* 0x000000a000017945 */ /* 0x000fe20003800000 */
[----:B---3--:R-:W-:Y:S01]  /*2000*/  @P5 FMUL.FTZ R135, R198, R135 ;  /* 0x00000087c6875220 */ /* 0x008fe20000410000 */
        /* <DEDUP_REMOVED lines=8> */
.L_x_4381:
[----:B------:R-:W-:Y:S05]  /*2090*/  BSYNC B1 ;  /* 0x0000000000017941 */ /* 0x000fea0003800000 */
.L_x_4380:
[----:B------:R-:W-:Y:S01]  /*20a0*/  @P5 FMUL.FTZ R167, R205, R167 ;  /* 0x000000a7cda75220 */ /* 0x000fe20000410000 */
[----:B------:R-:W-:Y:S01]  /*20b0*/  @P5 FMUL.FTZ R130, R131, R130 ;  /* 0x0000008283825220 */ /* 0x000fe20000410000 */
[----:B------:R-:W-:Y:S01]  /*20c0*/  @P5 FMUL.FTZ R132, R133, R132 ;  /* 0x0000008485845220 */ /* 0x000fe20000410000 */
[----:B------:R-:W-:Y:S01]  /*20d0*/  @P5 FMUL.FTZ R134, R135, R134 ;  /* 0x0000008687865220 */ /* 0x000fe20000410000 */
[----:B------:R-:W-:Y:S01]  /*20e0*/  @P5 FMUL.FTZ R166, R167, R166 ;  /* 0x000000a6a7a65220 */ /* 0x000fe20000410000 */
[C---:B------:R-:W-:Y:S01]  /*20f0*/  @P5 LOP3.LUT P6, RZ, R164.reuse, 0xff00, RZ, 0xc0, !PT ;  /* 0x0000ff00a4ff5812 */ /* 0x040fe200078cc0ff */
[----:B-1----:R-:W0:Y:S01]  /*2100*/  @P5 LDC.64 R168, c[0x0][0x298] ;  /* 0x0000a600ffa85b82 */ /* 0x002e220000000a00 */
[C---:B------:R-:W-:Y:S01]  /*2110*/  @P5 LOP3.LUT P3, RZ, R164.reuse, 0xff0000, RZ, 0xc0, !PT ;  /* 0x00ff0000a4ff5812 */ /* 0x040fe2000786c0ff */
[----:B------:R-:W-:Y:S01]  /*2120*/  BSSY B1, `(.L_x_4382) ;  /* 0x000002e000017945 */ /* 0x000fe20003800000 */
[----:B------:R-:W-:Y:S02]  /*2130*/  @P5 LOP3.LUT P0, RZ, R164, 0xff000000, RZ, 0xc0, !PT ;  /* 0xff000000a4ff5812 */ /* 0x000fe4000780c0ff */
[----:B------:R-:W-:-:S02]  /*2140*/  @P5 LOP3.LUT P1, RZ, R165, 0xff, RZ, 0xc0, !PT ;  /* 0x000000ffa5ff5812 */ /* 0x000fc4000782c0ff */
[----:B------:R-:W-:Y:S01]  /*2150*/  @P5 FSEL R211, R128, RZ, P2 ;  /* 0x000000ff80d35208 */ /* 0x000fe20001000000 */
[----:B------:R-:W1:Y:S01]  /*2160*/  @P5 LDC.64 R170, c[0x0][0x298] ;  /* 0x0000a600ffaa5b82 */ /* 0x000e620000000a00 */
[----:B------:R-:W-:Y:S02]  /*2170*/  @P5 FSEL R210, R130, RZ, P6 ;  /* 0x000000ff82d25208 */ /* 0x000fe40003000000 */
[----:B------:R-:W-:Y:S02]  /*2180*/  @P5 FSEL R208, R132, RZ, P3 ;  /* 0x000000ff84d05208 */ /* 0x000fe40001800000 */
[----:B------:R-:W-:Y:S02]  /*2190*/  @P5 FSEL R206, R134, RZ, P0 ;  /* 0x000000ff86ce5208 */ /* 0x000fe40000000000 */
[----:B------:R-:W-:Y:S01]  /*21a0*/  @P5 FSEL R164, R166, RZ, P1 ;  /* 0x000000ffa6a45208 */ /* 0x000fe20000800000 */
[----:B------:R-:W2:Y:S01]  /*21b0*/  LDC.64 R128, c[0x0][0x308] ;  /* 0x0000c200ff807b82 */ /* 0x000ea20000000a00 */
[----:B------:R-:W-:-:S02]  /*21c0*/  @!P4 ISETP.NE.U32.AND P2, PT, R2, RZ, PT ;  /* 0x000000ff0200c20c */ /* 0x000fc40003f45070 */
[----:B------:R-:W-:Y:S02]  /*21d0*/  @!P4 ISETP.NE.U32.AND P1, PT, R2, RZ, PT ;  /* 0x000000ff0200c20c */ /* 0x000fe40003f25070 */
[C---:B------:R-:W-:Y:S02]  /*21e0*/  @!P4 ISETP.NE.AND.EX P2, PT, R0.reuse, RZ, PT, P2 ;  /* 0x000000ff0000c20c */ /* 0x040fe40003f45320 */
[----:B------:R-:W-:Y:S01]  /*21f0*/  @!P4 ISETP.NE.AND.EX P1, PT, R0, RZ, PT, P1 ;  /* 0x000000ff0000c20c */ /* 0x000fe20003f25310 */
[----:B------:R-:W3:Y:S01]  /*2200*/  @P5 LDC.64 R130, c[0x0][0x298] ;  /* 0x0000a600ff825b82 */ /* 0x000ee20000000a00 */
[----:B------:R-:W-:Y:S02]  /*2210*/  @!P4 FSEL R204, R97, RZ, P2 ;  /* 0x000000ff61ccc208 */ /* 0x000fe40001000000 */
[C---:B------:R-:W-:Y:S02]  /*2220*/  @!P4 ISETP.NE.U32.AND P3, PT, R2.reuse, RZ, PT ;  /* 0x000000ff0200c20c */ /* 0x040fe40003f65070 */
[----:B------:R-:W-:-:S02]  /*2230*/  @!P4 ISETP.NE.U32.AND P0, PT, R2, RZ, PT ;  /* 0x000000ff0200c20c */ /* 0x000fc40003f05070 */
[----:B------:R-:W-:Y:S01]  /*2240*/  @!P4 ISETP.NE.U32.AND P2, PT, R2, RZ, PT ;  /* 0x000000ff0200c20c */ /* 0x000fe20003f45070 */
[----:B------:R-:W4:Y:S01]  /*2250*/  @P5 LDC.64 R132, c[0x0][0x298] ;  /* 0x0000a600ff845b82 */ /* 0x000f220000000a00 */
[----:B------:R-:W-:Y:S02]  /*2260*/  @!P4 FSEL R203, R100, RZ, P1 ;  /* 0x000000ff64cbc208 */ /* 0x000fe40000800000 */
[----:B------:R-:W-:Y:S02]  /*2270*/  @!P4 ISETP.NE.U32.AND P1, PT, R2, RZ, PT ;  /* 0x000000ff0200c20c */ /* 0x000fe40003f25070 */
[C---:B------:R-:W-:Y:S02]  /*2280*/  @!P4 ISETP.NE.AND.EX P3, PT, R0.reuse, RZ, PT, P3 ;  /* 0x000000ff0000c20c */ /* 0x040fe40003f65330 */
[C---:B------:R-:W-:Y:S01]  /*2290*/  @!P4 ISETP.NE.AND.EX P0, PT, R0.reuse, RZ, PT, P0 ;  /* 0x000000ff0000c20c */ /* 0x040fe20003f05300 */
[----:B------:R-:W0:Y:S01]  /*22a0*/  @P5 LDC.64 R134, c[0x0][0x298] ;  /* 0x0000a600ff865b82 */ /* 0x000e220000000a00 */
[----:B------:R-:W-:-:S02]  /*22b0*/  @!P4 ISETP.NE.AND.EX P2, PT, R0, RZ, PT, P2 ;  /* 0x000000ff0000c20c */ /* 0x000fc40003f45320 */
[----:B------:R-:W-:Y:S02]  /*22c0*/  @!P4 ISETP.NE.AND.EX P1, PT, R0, RZ, PT, P1 ;  /* 0x000000ff0000c20c */ /* 0x000fe40003f25310 */
[----:B------:R-:W-:Y:S02]  /*22d0*/  @!P4 FSEL R207, R98, RZ, P3 ;  /* 0x000000ff62cfc208 */ /* 0x000fe40001800000 */
[----:B------:R-:W-:Y:S01]  /*22e0*/  @!P4 FSEL R202, R99, RZ, P0 ;  /* 0x000000ff63cac208 */ /* 0x000fe20000000000 */
[----:B------:R-:W0:Y:S01]  /*22f0*/  @P5 LDC.64 R166, c[0x0][0x298] ;  /* 0x0000a600ffa65b82 */ /* 0x000e220000000a00 */
[----:B------:R-:W-:Y:S02]  /*2300*/  @!P4 FSEL R200, R101, RZ, P2 ;  /* 0x000000ff65c8c208 */ /* 0x000fe40001000000 */
[C---:B------:R-:W-:Y:S02]  /*2310*/  @P5 LOP3.LUT P6, RZ, R165.reuse, 0xff00, RZ, 0xc0, !PT ;  /* 0x0000ff00a5ff5812 */ /* 0x040fe400078cc0ff */
[----:B------:R-:W-:-:S02]  /*2320*/  @P5 LOP3.LUT P3, RZ, R165, 0xff0000, RZ, 0xc0, !PT ;  /* 0x00ff0000a5ff5812 */ /* 0x000fc4000786c0ff */
[----:B------:R-:W-:Y:S01]  /*2330*/  @P5 LOP3.LUT P0, RZ, R165, 0xff000000, RZ, 0xc0, !PT ;  /* 0xff000000a5ff5812 */ /* 0x000fe2000780c0ff */
[----:B------:R-:W0:Y:S01]  /*2340*/  @P5 LDC.64 R180, c[0x0][0x298] ;  /* 0x0000a600ffb45b82 */ /* 0x000e220000000a00 */
[----:B------:R-:W-:Y:S02]  /*2350*/  @!P4 ISETP.NE.U32.AND P2, PT, R2, RZ, PT ;  /* 0x000000ff0200c20c */ /* 0x000fe40003f45070 */
[----:B------:R-:W-:Y:S02]  /*2360*/  @P5 IADD3 R191, R191, -0x1, RZ ;  /* 0xffffffffbfbf5810 */ /* 0x000fe40007ffe0ff */
[----:B------:R-:W-:-:S03]  /*2370*/  @!P4 FSEL R201, R102, RZ, P1 ;  /* 0x000000ff66c9c208 */ /* 0x000fc60000800000 */
        /* <DEDUP_REMOVED lines=8> */
.L_x_4383:
[----:B------:R-:W-:Y:S05]  /*2400*/  BSYNC B1 ;  /* 0x0000000000017941 */ /* 0x000fea0003800000 */
.L_x_4382:
        /* <DEDUP_REMOVED lines=8> */
.L_x_4385:
[----:B------:R-:W-:Y:S05]  /*2490*/  BSYNC B1 ;  /* 0x0000000000017941 */ /* 0x000fea0003800000 */
.L_x_4384:
[----:B---3--:R-:W-:Y:S01]  /*24a0*/  @P5 FMUL.FTZ R131, R204, R131 ;  /* 0x00000083cc835220 */ /* 0x008fe20000410000 */
[----:B----4-:R-:W-:Y:S01]  /*24b0*/  @P5 FMUL.FTZ R133, R207, R133 ;  /* 0x00000085cf855220 */ /* 0x010fe20000410000 */
[----:B------:R-:W-:Y:S01]  /*24c0*/  @!P4 ISETP.NE.AND.EX P2, PT, R0, RZ, PT, P2 ;  /* 0x000000ff0000c20c */ /* 0x000fe20003f45320 */
[----:B------:R-:W-:Y:S01]  /*24d0*/  BSSY B1, `(.L_x_4386) ;  /* 0x000000d000017945 */ /* 0x000fe20003800000 */
[----:B------:R-:W-:Y:S01]  /*24e0*/  @P5 IMAD R191, R191, R192, RZ ;  /* 0x000000c0bfbf5224 */ /* 0x000fe200078e02ff */
[----:B------:R-:W-:Y:S01]  /*24f0*/  @P5 LOP3.LUT P1, RZ, R209, 0xff, RZ, 0xc0, !PT ;  /* 0x000000ffd1ff5812 */ /* 0x000fe2000782c0ff */
[----:B------:R-:W-:Y:S01]  /*2500*/  @P5 FMUL.FTZ R130, R131, R130 ;  /* 0x0000008283825220 */ /* 0x000fe20000410000 */
[----:B------:R-:W-:Y:S01]  /*2510*/  @P5 FMUL.FTZ R132, R133, R132 ;  /* 0x0000008485845220 */ /* 0x000fe20000410000 */
[----:B------:R-:W-:Y:S01]  /*2520*/  @!P4 FSEL R192, R103, RZ, P2 ;  /* 0x000000ff67c0c208 */ /* 0x000fe20001000000 */
[----:B------:R-:W-:Y:S09]  /*2530*/  @!P4 BRA `(.L_x_4387) ;  /* 0x000000000018c947 */ /* 0x000ff20003800000 */
[----:B------:R-:W-:Y:S01]  /*2540*/  ISETP.NE.U32.AND P2, PT, R2, RZ, PT ;  /* 0x000000ff0200720c */ /* 0x000fe20003f45070 */
[----:B------:R-:W-:-:S03]  /*2550*/  FFMA.FTZ R202, R40, R193, R194 ;  /* 0x000000c128ca7223 */ /* 0x000fc600000100c2 */
[----:B------:R-:W-:Y:S01]  /*2560*/  ISETP.NE.AND.EX P2, PT, R0, RZ, PT, P2 ;  /* 0x000000ff0000720c */ /* 0x000fe20003f45320 */
[----:B------:R-:W-:-:S04]  /*2570*/  FADD.FTZ R202, R155, -R202 ;  /* 0x800000ca9bca7221 */ /* 0x000fc80000010000 */
[----:B------:R-:W-:-:S08]  /*2580*/  FMUL.FTZ R202, R5, R202 ;  /* 0x000000ca05ca7220 */ /* 0x000fd00000410000 */
[----:B------:R-:W-:-:S07]  /*2590*/  @P2 FADD.FTZ R202, R99, R202 ;  /* 0x000000ca63ca2221 */ /* 0x000fce0000010000 */
.L_x_4387:
[----:B------:R-:W-:Y:S05]  /*25a0*/  BSYNC B1 ;  /* 0x0000000000017941 */ /* 0x000fea0003800000 */
.L_x_4386:
        /* <DEDUP_REMOVED lines=8> */
.L_x_4389:
[----:B------:R-:W-:Y:S05]  /*2630*/  BSYNC B1 ;  /* 0x0000000000017941 */ /* 0x000fea0003800000 */
.L_x_4388:
        /* <DEDUP_REMOVED lines=8> */
.L_x_4391:
[----:B------:R-:W-:Y:S05]  /*26c0*/  BSYNC B1 ;  /* 0x0000000000017941 */ /* 0x000fea0003800000 */
.L_x_4390:
[----:B------:R-:W-:Y:S01]  /*26d0*/  @!P4 ISETP.NE.U32.AND P2, PT, R2, RZ, PT ;  /* 0x000000ff0200c20c */ /* 0x000fe20003f45070 */
[----:B0-----:R-:W-:Y:S01]  /*26e0*/  @P5 FMUL.FTZ R135, R202, R135 ;  /* 0x00000087ca875220 */ /* 0x001fe20000410000 */
[----:B------:R-:W-:Y:S01]  /*26f0*/  @P5 FMUL.FTZ R167, R203, R167 ;  /* 0x000000a7cba75220 */ /* 0x000fe20000410000 */
[----:B------:R-:W-:Y:S01]  /*2700*/  @P5 FMUL.FTZ R169, R200, R169 ;  /* 0x000000a9c8a95220 */ /* 0x000fe20000410000 */
[----:B------:R-:W-:Y:S01]  /*2710*/  @!P4 ISETP.NE.AND.EX P2, PT, R0, RZ, PT, P2 ;  /* 0x000000ff0000c20c */ /* 0x000fe20003f45320 */
[----:B------:R-:W-:Y:S01]  /*2720*/  BSSY B1, `(.L_x_4392) ;  /* 0x000000c000017945 */ /* 0x000fe20003800000 */
[----:B------:R-:W-:Y:S01]  /*2730*/  @P5 FMUL.FTZ R134, R135, R134 ;  /* 0x0000008687865220 */ /* 0x000fe20000410000 */
[----:B------:R-:W-:Y:S01]  /*2740*/  @P5 FMUL.FTZ R166, R167, R166 ;  /* 0x000000a6a7a65220 */ /* 0x000fe20000410000 */
[----:B------:R-:W-:Y:S01]  /*2750*/  @P5 FMUL.FTZ R168, R169, R168 ;  /* 0x000000a8a9a85220 */ /* 0x000fe20000410000 */
[----:B------:R-:W-:Y:S01]  /*2760*/  @!P4 FSEL R209, R104, RZ, P2 ;  /* 0x000000ff68d1c208 */ /* 0x000fe20001000000 */
[----:B------:R-:W-:Y:S07]  /*2770*/  @!P4 BRA `(.L_x_4393) ;  /* 0x000000000018c947 */ /* 0x000fee0003800000 */
[----:B------:R-:W-:Y:S01]  /*2780*/  ISETP.NE.U32.AND P2, PT, R2, RZ, PT ;  /* 0x000000ff0200720c */ /* 0x000fe20003f45070 */
[----:B------:R-:W-:-:S03]  /*2790*/  FFMA.FTZ R131, R41, R193, R194 ;  /* 0x000000c129837223 */ /* 0x000fc600000100c2 */
[----:B------:R-:W-:Y:S01]  /*27a0*/  ISETP.NE.AND.EX P2, PT, R0, RZ, PT, P2 ;  /* 0x000000ff0000720c */ /* 0x000fe20003f45320 */
[----:B------:R-:W-:-:S04]  /*27b0*/  FADD.FTZ R212, R158, -R131 ;  /* 0x800000839ed47221 */ /* 0x000fc80000010000 */
[----:B------:R-:W-:-:S08]  /*27c0*/  FMUL.FTZ R201, R5, R212 ;  /* 0x000000d405c97220 */ /* 0x000fd00000410000 */
[----:B------:R-:W-:-:S07]  /*27d0*/  @P2 FADD.FTZ R201, R102, R201 ;  /* 0x000000c966c92221 */ /* 0x000fce0000010000 */
.L_x_4393:
[----:B------:R-:W-:Y:S05]  /*27e0*/  BSYNC B1 ;  /* 0x0000000000017941 */ /* 0x000fea0003800000 */
.L_x_4392:
[----:B------:R-:W-:Y:S01]  /*27f0*/  BSSY B1, `(.L_x_4394) ;  /* 0x0000009000017945 */ /* 0x000fe20003800000 */
[----:B------:R-:W-:-:S03]  /*2800*/  @P5 FMUL.FTZ R171, R201, R171 ;  /* 0x000000abc9ab5220 */ /* 0x000fc60000410000 */
[----:B------:R-:W-:Y:S05]  /*2810*/  @!P4 BRA `(.L_x_4395) ;  /* 0x000000000018c947 */ /* 0x000fea0003800000 */
[----:B------:R-:W-:Y:S01]  /*2820*/  ISETP.NE.U32.AND P2, PT, R2, RZ, PT ;  /* 0x000000ff0200720c */ /* 0x000fe20003f45070 */
[----:B------:R-:W-:-:S03]  /*2830*/  FFMA.FTZ R192, R136, R193, R194 ;  /* 0x000000c188c07223 */ /* 0x000fc600000100c2 */
[----:B------:R-:W-:Y:S01]  /*2840*/  ISETP.NE.AND.EX P2, PT, R0, RZ, PT, P2 ;  /* 0x000000ff0000720c */ /* 0x000fe20003f45320 */
[----:B------:R-:W-:-:S04]  /*2850*/  FADD.FTZ R192, R159, -R192 ;  /* 0x800000c09fc07221 */ /* 0x000fc80000010000 */
[----:B------:R-:W-:-:S08]  /*2860*/  FMUL.FTZ R192, R5, R192 ;  /* 0x000000c005c07220 */ /* 0x000fd00000410000 */
[----:B------:R-:W-:-:S07]  /*2870*/  @P2 FADD.FTZ R192, R103, R192 ;  /* 0x000000c067c02221 */ /* 0x000fce0000010000 */
.L_x_4395:
[----:B------:R-:W-:Y:S05]  /*2880*/  BSYNC B1 ;  /* 0x0000000000017941 */ /* 0x000fea0003800000 */
.L_x_4394:
        /* <DEDUP_REMOVED lines=8> */
.L_x_4397:
[----:B------:R-:W-:Y:S05]  /*2910*/  BSYNC B1 ;  /* 0x0000000000017941 */ /* 0x000fea0003800000 */
.L_x_4396:
[----:B------:R-:W-:Y:S01]  /*2920*/  ISETP.NE.U32.AND P2, PT, R128, RZ, PT ;  /* 0x000000ff8000720c */ /* 0x000fe20003f45070 */
[----:B------:R-:W-:Y:S01]  /*2930*/  @P5 FMUL.FTZ R183, R209, R183 ;  /* 0x000000b7d1b75220 */ /* 0x000fe20000410000 */
[----:B------:R-:W-:Y:S01]  /*2940*/  @P5 FSEL R131, R130, RZ, P6 ;  /* 0x000000ff82835208 */ /* 0x000fe20003000000 */
[----:B------:R-:W-:Y:S01]  /*2950*/  @P5 FMUL.FTZ R133, R171, R170 ;  /* 0x000000aaab855220 */ /* 0x000fe20000410000 */
[----:B------:R-:W-:Y:S01]  /*2960*/  ISETP.NE.AND.EX P2, PT, R129, RZ, PT, P2 ;  /* 0x000000ff8100720c */ /* 0x000fe20003f45320 */
[----:B------:R-:W-:Y:S01]  /*2970*/  @P5 FMUL.FTZ R183, R183, R182 ;  /* 0x000000b6b7b75220 */ /* 0x000fe20000410000 */
[----:B------:R-:W-:Y:S01]  /*2980*/  @P5 LOP3.LUT P6, RZ, R162, 0xff00, RZ, 0xc0, !PT ;  /* 0x0000ff00a2ff5812 */ /* 0x000fe200078cc0ff */
[----:B------:R-:W-:Y:S01]  /*2990*/  @P5 FMUL.FTZ R181, R192, R181 ;  /* 0x000000b5c0b55220 */ /* 0x000fe20000410000 */
[----:B------:R-:W-:Y:S01]  /*29a0*/  @P5 FSEL R132, R132, RZ, P3 ;  /* 0x000000ff84845208 */ /* 0x000fe20001800000 */
[----:B------:R-:W-:Y:S01]  /*29b0*/  BSSY B1, `(.L_x_4398) ;  /* 0x0000021000017945 */ /* 0x000fe20003800000 */
[----:B------:R-:W-:Y:S01]  /*29c0*/  @P5 FSEL R182, R168, RZ, P6 ;  /* 0x000000ffa8b65208 */ /* 0x000fe20003000000 */
[----:B------:R-:W-:Y:S01]  /*29d0*/  @P5 FMUL.FTZ R135, R181, R180 ;  /* 0x000000b4b5875220 */ /* 0x000fe20000410000 */
[----:B------:R-:W-:-:S02]  /*29e0*/  @!P4 ISETP.NE.U32.AND P6, PT, R2, RZ, PT ;  /* 0x000000ff0200c20c */ /* 0x000fc40003fc5070 */
[----:B------:R-:W-:Y:S02]  /*29f0*/  @P5 LOP3.LUT P3, RZ, R162, 0xff0000, RZ, 0xc0, !PT ;  /* 0x00ff0000a2ff5812 */ /* 0x000fe4000786c0ff */
[----:B------:R-:W-:Y:S01]  /*2a00*/  @!P4 ISETP.NE.AND.EX P6, PT, R0, RZ, PT, P6 ;  /* 0x000000ff0000c20c */ /* 0x000fe20003fc5360 */
[----:B------:R-:W0:Y:S01]  /*2a10*/  @P2 LDC.64 R170, c[0x0][0x308] ;  /* 0x0000c200ffaa2b82 */ /* 0x000e220000000a00 */
[----:B------:R-:W-:Y:S02]  /*2a20*/  @P5 SHF.R.S32.HI R130, RZ, 0x1f, R191 ;  /* 0x0000001fff825819 */ /* 0x000fe400000114bf */
[----:B------:R-:W-:Y:S02]  /*2a30*/  @!P4 FSEL R212, R105, RZ, P6 ;  /* 0x000000ff69d4c208 */ /* 0x000fe40003000000 */
[----:B------:R-:W-:Y:S02]  /*2a40*/  @P5 FSEL R213, R133, RZ, P3 ;  /* 0x000000ff85d55208 */ /* 0x000fe40001800000 */
[----:B------:R-:W-:-:S02]  /*2a50*/  @!P4 ISETP.NE.U32.AND P6, PT, R2, RZ, PT ;  /* 0x000000ff0200c20c */ /* 0x000fc40003fc5070 */
[----:B------:R-:W-:Y:S01]  /*2a60*/  @P5 LEA.HI R133, R130, R191, RZ, 0x3 ;  /* 0x000000bf82855211 */ /* 0x000fe200078f18ff */
[----:B------:R-:W-:Y:S01]  /*2a70*/  HFMA2.MMA R191, -RZ, RZ, 0, 0 ;  /* 0x00000000ffbf7435 */ /* 0x000fe200000001ff */
[----:B------:R-:W-:Y:S02]  /*2a80*/  @P5 FSEL R180, R134, RZ, P0 ;  /* 0x000000ff86b45208 */ /* 0x000fe40000000000 */
[----:B------:R-:W-:Y:S02]  /*2a90*/  @P5 FSEL R181, R166, RZ, P1 ;  /* 0x000000ffa6b55208 */ /* 0x000fe40000800000 */
[----:B------:R-:W-:Y:S02]  /*2aa0*/  @P5 LOP3.LUT P0, RZ, R162, 0xff000000, RZ, 0xc0, !PT ;  /* 0xff000000a2ff5812 */ /* 0x000fe4000780c0ff */
[----:B------:R-:W-:Y:S02]  /*2ab0*/  @P5 LOP3.LUT P1, RZ, R163, 0xff, RZ, 0xc0, !PT ;  /* 0x000000ffa3ff5812 */ /* 0x000fe4000782c0ff */
[----:B------:R-:W-:-:S02]  /*2ac0*/  @!P4 ISETP.NE.AND.EX P6, PT, R0, RZ, PT, P6 ;  /* 0x000000ff0000c20c */ /* 0x000fc40003fc5360 */
[----:B------:R-:W-:Y:S02]  /*2ad0*/  @P5 FSEL R214, R135, RZ, P0 ;  /* 0x000000ff87d65208 */ /* 0x000fe40000000000 */
[----:B------:R-:W-:Y:S02]  /*2ae0*/  @P5 FSEL R215, R183, RZ, P1 ;  /* 0x000000ffb7d75208 */ /* 0x000fe40000800000 */
[----:B------:R-:W-:Y:S02]  /*2af0*/  @P5 F2FP.BF16.F32.PACK_AB R130, RZ, R211 ;  /* 0x000000d3ff82523e */ /* 0x000fe400000010ff */
[C---:B------:R-:W-:Y:S02]  /*2b00*/  @P5 LOP3.LUT P3, RZ, R163.reuse, 0xff00, RZ, 0xc0, !PT ;  /* 0x0000ff00a3ff5812 */ /* 0x040fe4000786c0ff */
[C---:B------:R-:W-:Y:S02]  /*2b10*/  @P5 LOP3.LUT P0, RZ, R163.reuse, 0xff0000, RZ, 0xc0, !PT ;  /* 0x00ff0000a3ff5812 */ /* 0x040fe4000780c0ff */
[----:B------:R-:W-:-:S02]  /*2b20*/  @P5 LOP3.LUT P1, RZ, R163, 0xff000000, RZ, 0xc0, !PT ;  /* 0xff000000a3ff5812 */ /* 0x000fc4000782c0ff */
[----:B------:R-:W-:Y:S02]  /*2b30*/  @P5 LEA.HI.SX32 R191, R133, R190, 0x1d ;  /* 0x000000be85bf5211 */ /* 0x000fe400078feaff */
        /* <DEDUP_REMOVED lines=8> */
.L_x_4399:
[----:B------:R-:W-:Y:S05]  /*2bc0*/  BSYNC B1 ;  /* 0x0000000000017941 */ /* 0x000fea0003800000 */
.L_x_4398:
        /* <DEDUP_REMOVED lines=8> */
.L_x_4401:
[----:B------:R-:W-:Y:S05]  /*2c50*/  BSYNC B1 ;  /* 0x0000000000017941 */ /* 0x000fea0003800000 */
.L_x_4400:
[----:B------:R-:W-:Y:S01]  /*2c60*/  @P5 F2FP.BF16.F32.PACK_AB R164, RZ, R164 ;  /* 0x000000a4ffa4523e */ /* 0x000fe200000010ff */
[----:B------:R-:W1:Y:S01]  /*2c70*/  @P5 LDC.64 R162, c[0x0][0x2f8] ;  /* 0x0000be00ffa25b82 */ /* 0x000e620000000a00 */
[----:B------:R-:W-:Y:S01]  /*2c80*/  ISETP.NE.U32.AND P6, PT, R128, RZ, PT ;  /* 0x000000ff8000720c */ /* 0x000fe20003fc5070 */
[----:B0-----:R-:W-:Y:S01]  /*2c90*/  @P2 IMAD.WIDE.U32 R170, R189, 0x20, R170 ;  /* 0x00000020bdaa2825 */ /* 0x001fe200078e00aa */
[----:B------:R-:W-:Y:S01]  /*2ca0*/  @P5 PRMT R118, R164, 0x7610, R118 ;  /* 0x00007610a4765816 */ /* 0x000fe20000000076 */
[----:B------:R-:W-:Y:S01]  /*2cb0*/  BSSY B1, `(.L_x_4402) ;  /* 0x000003a000017945 */ /* 0x000fe20003800000 */
[----:B------:R-:W-:Y:S02]  /*2cc0*/  ISETP.NE.AND.EX P6, PT, R129, RZ, PT, P6 ;  /* 0x000000ff8100720c */ /* 0x000fe40003fc5360 */
[----:B------:R-:W-:Y:S01]  /*2cd0*/  @P5 PRMT R116, R130, 0x7610, R116 ;  /* 0x0000761082745816 */ /* 0x000fe20000000074 */
[----:B------:R-:W0:Y:S01]  /*2ce0*/  @P5 LDC.64 R164, c[0x0][0x298] ;  /* 0x0000a600ffa45b82 */ /* 0x000e220000000a00 */
[----:B------:R-:W-:-:S02]  /*2cf0*/  @P5 F2FP.BF16.F32.PACK_AB R168, RZ, R131 ;  /* 0x00000083ffa8523e */ /* 0x000fc400000010ff */
[----:B------:R-:W-:Y:S02]  /*2d00*/  @P5 F2FP.BF16.F32.PACK_AB R169, RZ, R132 ;  /* 0x00000084ffa9523e */ /* 0x000fe400000010ff */
[----:B------:R-:W-:Y:S02]  /*2d10*/  SEL R128, R197, R120, P6 ;  /* 0x00000078c5807207 */ /* 0x000fe40003000000 */
[----:B------:R-:W-:Y:S01]  /*2d20*/  SEL R129, R196, R121, P6 ;  /* 0x00000079c4817207 */ /* 0x000fe20003000000 */
[----:B------:R-:W2:Y:S01]  /*2d30*/  @P5 LDC.64 R166, c[0x0][0x298] ;  /* 0x0000a600ffa65b82 */ /* 0x000ea20000000a00 */
[----:B------:R-:W-:Y:S02]  /*2d40*/  SEL R130, R199, R122, P6 ;  /* 0x0000007ac7827207 */ /* 0x000fe40003000000 */
[----:B------:R-:W-:Y:S02]  /*2d50*/  SEL R131, R198, R123, P6 ;  /* 0x0000007bc6837207 */ /* 0x000fe40003000000 */
[----:B------:R-:W-:-:S02]  /*2d60*/  SEL R132, R205, R124, P6 ;  /* 0x0000007ccd847207 */ /* 0x000fc40003000000 */
[----:B------:R-:W-:Y:S01]  /*2d70*/  SEL R133, R204, R125, P6 ;  /* 0x0000007dcc857207 */ /* 0x000fe20003000000 */
[----:B------:R-:W-:Y:S01]  /*2d80*/  @P2 STG.E.128 desc[UR4][R170.64], R128 ;  /* 0x00000080aa002986 */ /* 0x000fe2000c101d04 */
[----:B------:R-:W-:Y:S02]  /*2d90*/  SEL R134, R207, R126, P6 ;  /* 0x0000007ecf867207 */ /* 0x000fe40003000000 */
[----:B------:R-:W-:Y:S02]  /*2da0*/  SEL R135, R202, R127, P6 ;  /* 0x0000007fca877207 */ /* 0x000fe40003000000 */
[----:B------:R-:W-:Y:S01]  /*2db0*/  @P5 F2FP.BF16.F32.PACK_AB R190, RZ, R182 ;  /* 0x000000b6ffbe523e */ /* 0x000fe200000010ff */
[----:B-1----:R-:W-:Y:S01]  /*2dc0*/  @P5 IMAD.WIDE.U32 R182, R191, 0x10, R162 ;  /* 0x00000010bfb65825 */ /* 0x002fe200078e00a2 */
[----:B------:R-:W-:Y:S01]  /*2dd0*/  @P5 PRMT R118, R118, 0x5410, R168 ;  /* 0x0000541076765816 */ /* 0x000fe200000000a8 */
[----:B------:R1:W-:Y:S01]  /*2de0*/  @P2 STG.E.128 desc[UR4][R170.64+0x10], R132 ;  /* 0x00001084aa002986 */ /* 0x0003e2000c101d04 */
[----:B------:R-:W-:Y:S01]  /*2df0*/  @P5 PRMT R119, R169, 0x7610, R119 ;  /* 0x00007610a9775816 */ /* 0x000fe20000000077 */
[----:B------:R-:W3:Y:S01]  /*2e00*/  @P5 LDC.64 R162, c[0x0][0x298] ;  /* 0x0000a600ffa25b82 */ /* 0x000ee20000000a00 */
[----:B------:R-:W-:Y:S01]  /*2e10*/  @P5 F2FP.BF16.F32.PACK_AB R189, RZ, R181 ;  /* 0x000000b5ffbd523e */ /* 0x000fe200000010ff */
[----:B0-----:R-:W-:Y:S01]  /*2e20*/  @P5 FMUL.FTZ R165, R212, R165 ;  /* 0x000000a5d4a55220 */ /* 0x001fe20000410000 */
[----:B------:R-:W-:-:S02]  /*2e30*/  @P5 F2FP.BF16.F32.PACK_AB R208, RZ, R208 ;  /* 0x000000d0ffd0523e */ /* 0x000fc400000010ff */
[----:B------:R-:W-:Y:S01]  /*2e40*/  @P5 F2FP.BF16.F32.PACK_AB R210, RZ, R210 ;  /* 0x000000d2ffd2523e */ /* 0x000fe200000010ff */
[----:B------:R-:W-:Y:S01]  /*2e50*/  @P5 FMUL.FTZ R164, R165, R164 ;  /* 0x000000a4a5a45220 */ /* 0x000fe20000410000 */
[----:B------:R-:W-:Y:S01]  /*2e60*/  @P5 F2FP.BF16.F32.PACK_AB R206, RZ, R206 ;  /* 0x000000ceffce523e */ /* 0x000fe200000010ff */
[----:B------:R-:W0:Y:S01]  /*2e70*/  @P5 LDC.64 R168, c[0x0][0x2f8] ;  /* 0x0000be00ffa85b82 */ /* 0x000e220000000a00 */
[----:B------:R-:W-:Y:S01]  /*2e80*/  @P5 PRMT R117, R208, 0x7610, R117 ;  /* 0x00007610d0755816 */ /* 0x000fe20000000075 */
[----:B--2---:R-:W-:Y:S01]  /*2e90*/  @P5 FMUL.FTZ R167, R211, R167 ;  /* 0x000000a7d3a75220 */ /* 0x004fe20000410000 */
[----:B------:R-:W-:Y:S02]  /*2ea0*/  @P5 PRMT R116, R116, 0x5410, R210 ;  /* 0x0000541074745816 */ /* 0x000fe400000000d2 */
[----:B------:R-:W-:Y:S01]  /*2eb0*/  @P5 PRMT R117, R117, 0x5410, R206 ;  /* 0x0000541075755816 */ /* 0x000fe200000000ce */
[----:B------:R-:W-:Y:S01]  /*2ec0*/  @P5 FMUL.FTZ R166, R167, R166 ;  /* 0x000000a6a7a65220 */ /* 0x000fe20000410000 */
[----:B------:R-:W-:-:S02]  /*2ed0*/  @P5 FSEL R164, R164, RZ, P3 ;  /* 0x000000ffa4a45208 */ /* 0x000fc40001800000 */
[----:B-1----:R-:W-:Y:S02]  /*2ee0*/  @P5 F2FP.BF16.F32.PACK_AB R171, RZ, R180 ;  /* 0x000000b4ffab523e */ /* 0x002fe400000010ff */
[----:B------:R-:W1:Y:S01]  /*2ef0*/  @P2 LDC.64 R180, c[0x0][0x308] ;  /* 0x0000c200ffb42b82 */ /* 0x000e620000000a00 */
[----:B------:R-:W-:Y:S02]  /*2f00*/  @P5 F2FP.BF16.F32.PACK_AB R213, RZ, R213 ;  /* 0x000000d5ffd5523e */ /* 0x000fe400000010ff */
[----:B------:R-:W-:Y:S02]  /*2f10*/  @P5 PRMT R119, R119, 0x5410, R171 ;  /* 0x0000541077775816 */ /* 0x000fe400000000ab */
[----:B------:R-:W-:Y:S02]  /*2f20*/  @!P4 ISETP.NE.U32.AND P3, PT, R2, RZ, PT ;  /* 0x000000ff0200c20c */ /* 0x000fe40003f65070 */
[----:B------:R-:W-:Y:S01]  /*2f30*/  @P5 F2FP.BF16.F32.PACK_AB R214, RZ, R214 ;  /* 0x000000d6ffd6523e */ /* 0x000fe200000010ff */
[----:B------:R2:W-:Y:S01]  /*2f40*/  @P5 STG.E.128 desc[UR4][R182.64], R116 ;  /* 0x00000074b6005986 */ /* 0x0005e2000c101d04 */
[----:B------:R-:W-:-:S02]  /*2f50*/  @P5 F2FP.BF16.F32.PACK_AB R215, RZ, R215 ;  /* 0x000000d7ffd7523e */ /* 0x000fc400000010ff */
[----:B------:R-:W-:Y:S02]  /*2f60*/  @!P4 ISETP.NE.AND.EX P3, PT, R0, RZ, PT, P3 ;  /* 0x000000ff0000c20c */ /* 0x000fe40003f65330 */
[----:B------:R-:W-:Y:S02]  /*2f70*/  @P5 F2FP.BF16.F32.PACK_AB R164, RZ, R164 ;  /* 0x000000a4ffa4523e */ /* 0x000fe400000010ff */
[----:B--2---:R-:W-:Y:S02]  /*2f80*/  @P5 PRMT R116, R189, 0x7610, R116 ;  /* 0x00007610bd745816 */ /* 0x004fe40000000074 */
[----:B------:R-:W-:Y:S02]  /*2f90*/  @P5 PRMT R117, R213, 0x7610, R117 ;  /* 0x00007610d5755816 */ /* 0x000fe40000000075 */
[----:B------:R-:W-:Y:S02]  /*2fa0*/  @P5 PRMT R116, R116, 0x5410, R190 ;  /* 0x0000541074745816 */ /* 0x000fe400000000be */
[----:B------:R-:W-:-:S02]  /*2fb0*/  @P5 PRMT R117, R117, 0x5410, R214 ;  /* 0x0000541075755816 */ /* 0x000fc400000000d6 */
[----:B------:R-:W-:Y:S02]  /*2fc0*/  @P5 PRMT R118, R215, 0x7610, R118 ;  /* 0x00007610d7765816 */ /* 0x000fe40000000076 */
[----:B------:R-:W-:Y:S01]  /*2fd0*/  @!P4 FSEL R182, R107, RZ, P3 ;  /* 0x000000ff6bb6c208 */ /* 0x000fe20001800000 */
[----:B0--3--:R-:W-:Y:S06]  /*2fe0*/  @!P4 BRA `(.L_x_4403) ;  /* 0x000000000018c947 */ /* 0x009fec0003800000 */
[----:B------:R-:W-:Y:S01]  /*2ff0*/  ISETP.NE.U32.AND P3, PT, R2, RZ, PT ;  /* 0x000000ff0200720c */ /* 0x000fe20003f65070 */
[----:B------:R-:W-:-:S03]  /*3000*/  FFMA.FTZ R128, R140, R193, R194 ;  /* 0x000000c18c807223 */ /* 0x000fc600000100c2 */
[----:B------:R-:W-:Y:S01]  /*3010*/  ISETP.NE.AND.EX P3, PT, R0, RZ, PT, P3 ;  /* 0x000000ff0000720c */ /* 0x000fe20003f65330 */
[----:B------:R-:W-:-:S04]  /*3020*/  FADD.FTZ R128, R175, -R128 ;  /* 0x80000080af807221 */ /* 0x000fc80000010000 */
[----:B------:R-:W-:-:S08]  /*3030*/  FMUL.FTZ R182, R5, R128 ;  /* 0x0000008005b67220 */ /* 0x000fd00000410000 */
[----:B------:R-:W-:-:S07]  /*3040*/  @P3 FADD.FTZ R182, R107, R182 ;  /* 0x000000b66bb63221 */ /* 0x000fce0000010000 */
.L_x_4403:
[----:B------:R-:W-:Y:S05]  /*3050*/  BSYNC B1 ;  /* 0x0000000000017941 */ /* 0x000fea0003800000 */
.L_x_4402:
[----:B------:R-:W-:Y:S01]  /*3060*/  @P5 FMUL.FTZ R163, R182, R163 ;  /* 0x000000a3b6a35220 */ /* 0x000fe20000410000 */
[----:B------:R-:W-:Y:S01]  /*3070*/  @P5 FSEL R166, R166, RZ, P0 ;  /* 0x000000ffa6a65208 */ /* 0x000fe20000000000 */
[----:B-1----:R-:W-:Y:S01]  /*3080*/  @P2 IMAD.WIDE.U32 R170, R147, 0x20, R180 ;  /* 0x0000002093aa2825 */ /* 0x002fe200078e00b4 */
[----:B------:R-:W-:-:S03]  /*3090*/  SEL R128, R203, R120, P6 ;  /* 0x00000078cb807207 */ /* 0x000fc60003000000 */
[----:B------:R-:W-:Y:S01]  /*30a0*/  @P5 FMUL.FTZ R162, R163, R162 ;  /* 0x000000a2a3a25220 */ /* 0x000fe20000410000 */
[----:B------:R-:W-:Y:S01]  /*30b0*/  @P5 F2FP.BF16.F32.PACK_AB R166, RZ, R166 ;  /* 0x000000a6ffa6523e */ /* 0x000fe200000010ff */
[----:B------:R-:W-:Y:S01]  /*30c0*/  @P5 VIADD R147, R191, 0x20 ;  /* 0x00000020bf935836 */ /* 0x000fe20000000000 */
[----:B------:R-:W-:Y:S01]  /*30d0*/  SEL R129, R200, R121, P6 ;  /* 0x00000079c8817207 */ /* 0x000fe20003000000 */
[----:B------:R-:W-:Y:S01]  /*30e0*/  BSSY B1, `(.L_x_4404) ;  /* 0x000002f000017945 */ /* 0x000fe20003800000 */
[----:B------:R-:W-:Y:S01]  /*30f0*/  @P5 FSEL R162, R162, RZ, P1 ;  /* 0x000000ffa2a25208 */ /* 0x000fe20000800000 */
[----:B------:R-:W-:Y:S01]  /*3100*/  @P5 IMAD.WIDE.U32 R168, R147, 0x10, R168 ;  /* 0x0000001093a85825 */ /* 0x000fe200078e00a8 */
[----:B------:R-:W-:Y:S02]  /*3110*/  SEL R130, R201, R122, P6 ;  /* 0x0000007ac9827207 */ /* 0x000fe40003000000 */
[----:B------:R-:W-:Y:S02]  /*3120*/  SEL R131, R192, R123, P6 ;  /* 0x0000007bc0837207 */ /* 0x000fe40003000000 */
[----:B------:R-:W-:-:S02]  /*3130*/  SEL R132, R209, R124, P6 ;  /* 0x0000007cd1847207 */ /* 0x000fc40003000000 */
[----:B------:R-:W-:Y:S01]  /*3140*/  SEL R133, R212, R125, P6 ;  /* 0x0000007dd4857207 */ /* 0x000fe20003000000 */
[----:B------:R-:W-:Y:S01]  /*3150*/  @P2 STG.E.128 desc[UR4][R170.64], R128 ;  /* 0x00000080aa002986 */ /* 0x000fe2000c101d04 */
[----:B------:R-:W-:Y:S02]  /*3160*/  SEL R134, R211, R126, P6 ;  /* 0x0000007ed3867207 */ /* 0x000fe40003000000 */
[----:B------:R-:W-:Y:S02]  /*3170*/  SEL R135, R182, R127, P6 ;  /* 0x0000007fb6877207 */ /* 0x000fe40003000000 */
[----:B------:R-:W-:Y:S02]  /*3180*/  @P5 F2FP.BF16.F32.PACK_AB R162, RZ, R162 ;  /* 0x000000a2ffa2523e */ /* 0x000fe400000010ff */
[----:B------:R-:W-:Y:S01]  /*3190*/  @P5 PRMT R119, R166, 0x7610, R119 ;  /* 0x00007610a6775816 */ /* 0x000fe20000000077 */
[----:B------:R0:W-:Y:S01]  /*31a0*/  @P2 STG.E.128 desc[UR4][R170.64+0x10], R132 ;  /* 0x00001084aa002986 */ /* 0x0001e2000c101d04 */
[----:B------:R-:W-:Y:S01]  /*31b0*/  @P5 PRMT R118, R118, 0x5410, R164 ;  /* 0x0000541076765816 */ /* 0x000fe200000000a4 */
[----:B------:R-:W1:Y:S01]  /*31c0*/  @P5 LDC.64 R166, c[0x0][0x298] ;  /* 0x0000a600ffa65b82 */ /* 0x000e620000000a00 */
[----:B------:R-:W-:-:S02]  /*31d0*/  @P5 PRMT R119, R119, 0x5410, R162 ;  /* 0x0000541077775816 */ /* 0x000fc400000000a2 */
[C---:B------:R-:W-:Y:S02]  /*31e0*/  @!P4 ISETP.NE.U32.AND P3, PT, R2.reuse, RZ, PT ;  /* 0x000000ff0200c20c */ /* 0x040fe40003f65070 */
[----:B------:R-:W-:Y:S01]  /*31f0*/  @!P4 ISETP.NE.U32.AND P0, PT, R2, RZ, PT ;  /* 0x000000ff0200c20c */ /* 0x000fe20003f05070 */
[----:B------:R2:W-:Y:S01]  /*3200*/  @P5 STG.E.128 desc[UR4][R168.64], R116 ;  /* 0x00000074a8005986 */ /* 0x0005e2000c101d04 */
[C---:B------:R-:W-:Y:S01]  /*3210*/  @!P4 ISETP.NE.AND.EX P3, PT, R0.reuse, RZ, PT, P3 ;  /* 0x000000ff0000c20c */ /* 0x040fe20003f65330 */
[----:B------:R-:W3:Y:S01]  /*3220*/  @P5 LDC.64 R162, c[0x0][0x298] ;  /* 0x0000a600ffa25b82 */ /* 0x000ee20000000a00 */
[----:B------:R-:W-:Y:S02]  /*3230*/  @!P4 ISETP.NE.AND.EX P0, PT, R0, RZ, PT, P0 ;  /* 0x000000ff0000c20c */ /* 0x000fe40003f05300 */
[----:B------:R-:W-:Y:S02]  /*3240*/  @!P4 FSEL R147, R108, RZ, P3 ;  /* 0x000000ff6c93c208 */ /* 0x000fe40001800000 */
[----:B------:R-:W-:-:S02]  /*3250*/  @!P4 ISETP.NE.U32.AND P1, PT, R2, RZ, PT ;  /* 0x000000ff0200c20c */ /* 0x000fc40003f25070 */
[----:B------:R-:W-:Y:S01]  /*3260*/  @!P4 ISETP.NE.U32.AND P3, PT, R2, RZ, PT ;  /* 0x000000ff0200c20c */ /* 0x000fe20003f65070 */
[----:B------:R-:W4:Y:S01]  /*3270*/  @P5 LDC.64 R164, c[0x0][0x298] ;  /* 0x0000a600ffa45b82 */ /* 0x000f220000000a00 */
[C---:B------:R-:W-:Y:S02]  /*3280*/  @!P4 ISETP.NE.AND.EX P1, PT, R0.reuse, RZ, PT, P1 ;  /* 0x000000ff0000c20c */ /* 0x040fe40003f25310 */
[----:B------:R-:W-:Y:S02]  /*3290*/  @!P4 ISETP.NE.AND.EX P3, PT, R0, RZ, PT, P3 ;  /* 0x000000ff0000c20c */ /* 0x000fe40003f65330 */
[----:B0-----:R-:W-:Y:S02]  /*32a0*/  @!P4 FSEL R170, R109, RZ, P1 ;  /* 0x000000ff6daac208 */ /* 0x001fe40000800000 */
[----:B------:R-:W-:Y:S01]  /*32b0*/  @!P4 FSEL R180, R111, RZ, P3 ;  /* 0x000000ff6fb4c208 */ /* 0x000fe20001800000 */
[----:B------:R-:W0:Y:S01]  /*32c0*/  @P5 LDC.64 R128, c[0x0][0x298] ;  /* 0x0000a600ff805b82 */ /* 0x000e220000000a00 */
[----:B--2---:R-:W-:-:S02]  /*32d0*/  @!P4 FSEL R169, R110, RZ, P0 ;  /* 0x000000ff6ea9c208 */ /* 0x004fc40000000000 */
[----:B------:R-:W-:Y:S02]  /*32e0*/  @!P4 ISETP.NE.U32.AND P0, PT, R2, RZ, PT ;  /* 0x000000ff0200c20c */ /* 0x000fe40003f05070 */
[----:B------:R-:W-:Y:S02]  /*32f0*/  @P5 LOP3.LUT P1, RZ, R195, 0xff, RZ, 0xc0, !PT ;  /* 0x000000ffc3ff5812 */ /* 0x000fe4000782c0ff */
[----:B------:R-:W-:Y:S01]  /*3300*/  @!P4 ISETP.NE.AND.EX P0, PT, R0, RZ, PT, P0 ;  /* 0x000000ff0000c20c */ /* 0x000fe20003f05300 */
[----:B------:R-:W2:Y:S01]  /*3310*/  @P5 LDC.64 R130, c[0x0][0x298] ;  /* 0x0000a600ff825b82 */ /* 0x000ea20000000a00 */
[----:B------:R-:W-:Y:S02]  /*3320*/  @!P4 ISETP.NE.U32.AND P3, PT, R2, RZ, PT ;  /* 0x000000ff0200c20c */ /* 0x000fe40003f65070 */
[----:B------:R-:W-:-:S05]  /*3330*/  @!P4 FSEL R171, R112, RZ, P0 ;  /* 0x000000ff70abc208 */ /* 0x000fca0000000000 */
[----:B------:R-:W0:Y:S08]  /*3340*/  @P5 LDC.64 R132, c[0x0][0x298] ;  /* 0x0000a600ff845b82 */ /* 0x000e300000000a00 */
[----:B------:R-:W0:Y:S01]  /*3350*/  @P5 LDC.64 R134, c[0x0][0x298] ;  /* 0x0000a600ff865b82 */ /* 0x000e220000000a00 */
[----:B-1----:R-:W-:Y:S05]  /*3360*/  @!P4 BRA `(.L_x_4405) ;  /* 0x000000000018c947 */ /* 0x002fea0003800000 */
[----:B------:R-:W-:Y:S01]  /*3370*/  ISETP.NE.U32.AND P0, PT, R2, RZ, PT ;  /* 0x000000ff0200720c */ /* 0x000fe20003f05070 */
[----:B------:R-:W-:-:S03]  /*3380*/  FFMA.FTZ R147, R139, R193, R194 ;  /* 0x000000c18b937223 */ /* 0x000fc600000100c2 */
[----:B------:R-:W-:Y:S01]  /*3390*/  ISETP.NE.AND.EX P0, PT, R0, RZ, PT, P0 ;  /* 0x000000ff0000720c */ /* 0x000fe20003f05300 */
[----:B------:R-:W-:-:S04]  /*33a0*/  FADD.FTZ R168, R176, -R147 ;  /* 0x80000093b0a87221 */ /* 0x000fc80000010000 */
[----:B------:R-:W-:-:S08]  /*33b0*/  FMUL.FTZ R147, R5, R168 ;  /* 0x000000a805937220 */ /* 0x000fd00000410000 */
[----:B------:R-:W-:-:S07]  /*33c0*/  @P0 FADD.FTZ R147, R108, R147 ;  /* 0x000000936c930221 */ /* 0x000fce0000010000 */
.L_x_4405:
[----:B------:R-:W-:Y:S05]  /*33d0*/  BSYNC B1 ;  /* 0x0000000000017941 */ /* 0x000fea0003800000 */
.L_x_4404:
        /* <DEDUP_REMOVED lines=8> */
.L_x_4407:
[----:B------:R-:W-:Y:S05]  /*3460*/  BSYNC B1 ;  /* 0x0000000000017941 */ /* 0x000fea0003800000 */
.L_x_4406:
[----:B---3--:R-:W-:Y:S01]  /*3470*/  @P5 FMUL.FTZ R163, R147, R163 ;  /* 0x000000a393a35220 */ /* 0x008fe20000410000 */
[----:B----4-:R-:W-:Y:S01]  /*3480*/  @P5 FMUL.FTZ R165, R170, R165 ;  /* 0x000000a5aaa55220 */ /* 0x010fe20000410000 */
[----:B------:R-:W-:Y:S01]  /*3490*/  @!P4 ISETP.NE.AND.EX P3, PT, R0, RZ, PT, P3 ;  /* 0x000000ff0000c20c */ /* 0x000fe20003f65330 */
[----:B------:R-:W-:Y:S01]  /*34a0*/  BSSY B1, `(.L_x_4408) ;  /* 0x000000c000017945 */ /* 0x000fe20003800000 */
        /* <DEDUP_REMOVED lines=11> */
.L_x_4409:
[----:B------:R-:W-:Y:S05]  /*3560*/  BSYNC B1 ;  /* 0x0000000000017941 */ /* 0x000fea0003800000 */
.L_x_4408:
        /* <DEDUP_REMOVED lines=9> */
.L_x_4411:
[----:B------:R-:W-:Y:S05]  /*3600*/  BSYNC B1 ;  /* 0x0000000000017941 */ /* 0x000fea0003800000 */
.L_x_4410:
        /* <DEDUP_REMOVED lines=8> */
.L_x_4413:
[----:B------:R-:W-:Y:S05]  /*3690*/  BSYNC B1 ;  /* 0x0000000000017941 */ /* 0x000fea0003800000 */
.L_x_4412:
        /* <DEDUP_REMOVED lines=8> */
.L_x_4415:
[----:B------:R-:W-:Y:S05]  /*3720*/  BSYNC B1 ;  /* 0x0000000000017941 */ /* 0x000fea0003800000 */
.L_x_4414:
[----:B------:R-:W-:Y:S01]  /*3730*/  @!P4 ISETP.NE.U32.AND P3, PT, R2, RZ, PT ;  /* 0x000000ff0200c20c */ /* 0x000fe20003f65070 */
[----:B0-----:R-:W-:Y:S01]  /*3740*/  @P5 FMUL.FTZ R129, R180, R129 ;  /* 0x00000081b4815220 */ /* 0x001fe20000410000 */
[----:B--2---:R-:W-:Y:S01]  /*3750*/  @P5 FMUL.FTZ R131, R171, R131 ;  /* 0x00000083ab835220 */ /* 0x004fe20000410000 */
[----:B------:R-:W-:Y:S01]  /*3760*/  BSSY B1, `(.L_x_4416) ;  /* 0x000000e000017945 */ /* 0x000fe20003800000 */
[----:B------:R-:W-:Y:S01]  /*3770*/  @!P4 ISETP.NE.AND.EX P3, PT, R0, RZ, PT, P3 ;  /* 0x000000ff0000c20c */ /* 0x000fe20003f65330 */
[----:B------:R-:W-:Y:S01]  /*3780*/  @P5 FMUL.FTZ R128, R129, R128 ;  /* 0x0000008081805220 */ /* 0x000fe20000410000 */
        /* <DEDUP_REMOVED lines=11> */
.L_x_4417:
[----:B------:R-:W-:Y:S05]  /*3840*/  BSYNC B1 ;  /* 0x0000000000017941 */ /* 0x000fea0003800000 */
.L_x_4416:
[----:B------:R-:W-:Y:S01]  /*3850*/  @P5 FSEL R164, R164, RZ, P0 ;  /* 0x000000ffa4a45208 */ /* 0x000fe20000000000 */
[----:B------:R-:W-:Y:S01]  /*3860*/  @P5 FMUL.FTZ R135, R129, R135 ;  /* 0x0000008781875220 */ /* 0x000fe20000410000 */
[----:B------:R-:W-:Y:S01]  /*3870*/  @P5 LOP3.LUT P0, RZ, R160, 0xff000000, RZ, 0xc0, !PT ;  /* 0xff000000a0ff5812 */ /* 0x000fe2000780c0ff */
[----:B------:R-:W-:Y:S01]  /*3880*/  @P5 FMUL.FTZ R132, R133, R132 ;  /* 0x0000008485845220 */ /* 0x000fe20000410000 */
[----:B------:R-:W-:Y:S01]  /*3890*/  @P5 FSEL R162, R162, RZ, P1 ;  /* 0x000000ffa2a25208 */ /* 0x000fe20000800000 */
[----:B------:R-:W-:Y:S01]  /*38a0*/  @P5 FMUL.FTZ R134, R135, R134 ;  /* 0x0000008687865220 */ /* 0x000fe20000410000 */
[----:B------:R-:W-:Y:S01]  /*38b0*/  @P5 LOP3.LUT P3, RZ, R160, 0xff0000, RZ, 0xc0, !PT ;  /* 0x00ff0000a0ff5812 */ /* 0x000fe2000786c0ff */
[----:B------:R-:W-:Y:S01]  /*38c0*/  BSSY B1, `(.L_x_4418) ;  /* 0x0000028000017945 */ /* 0x000fe20003800000 */
[----:B------:R-:W-:Y:S02]  /*38d0*/  @P5 LOP3.LUT P1, RZ, R161, 0xff, RZ, 0xc0, !PT ;  /* 0x000000ffa1ff5812 */ /* 0x000fe4000782c0ff */
[----:B------:R-:W-:-:S02]  /*38e0*/  @P5 FSEL R128, R128, RZ, P0 ;  /* 0x000000ff80805208 */ /* 0x000fc40000000000 */
[----:B------:R-:W-:Y:S02]  /*38f0*/  @P5 FSEL R166, R166, RZ, P3 ;  /* 0x000000ffa6a65208 */ /* 0x000fe40001800000 */
[C---:B------:R-:W-:Y:S02]  /*3900*/  @P5 LOP3.LUT P0, RZ, R161.reuse, 0xff0000, RZ, 0xc0, !PT ;  /* 0x00ff0000a1ff5812 */ /* 0x040fe4000780c0ff */
[----:B------:R-:W-:Y:S02]  /*3910*/  @P5 LOP3.LUT P3, RZ, R161, 0xff00, RZ, 0xc0, !PT ;  /* 0x0000ff00a1ff5812 */ /* 0x000fe4000786c0ff */
[----:B------:R-:W-:Y:S02]  /*3920*/  @P5 FSEL R130, R130, RZ, P1 ;  /* 0x000000ff82825208 */ /* 0x000fe40000800000 */
[----:B------:R-:W-:Y:S02]  /*3930*/  @P5 FSEL R134, R134, RZ, P0 ;  /* 0x000000ff86865208 */ /* 0x000fe40000000000 */
[----:B------:R-:W-:-:S02]  /*3940*/  @P5 F2FP.BF16.F32.PACK_AB R162, RZ, R162 ;  /* 0x000000a2ffa2523e */ /* 0x000fc400000010ff */
[----:B------:R-:W-:Y:S02]  /*3950*/  @P5 F2FP.BF16.F32.PACK_AB R166, RZ, R166 ;  /* 0x000000a6ffa6523e */ /* 0x000fe400000010ff */
[----:B------:R-:W-:Y:S02]  /*3960*/  @P5 FSEL R132, R132, RZ, P3 ;  /* 0x000000ff84845208 */ /* 0x000fe40001800000 */
[----:B------:R-:W-:Y:S02]  /*3970*/  @P5 F2FP.BF16.F32.PACK_AB R130, RZ, R130 ;  /* 0x00000082ff82523e */ /* 0x000fe400000010ff */
[----:B------:R-:W-:Y:S02]  /*3980*/  @!P4 ISETP.NE.U32.AND P0, PT, R2, RZ, PT ;  /* 0x000000ff0200c20c */ /* 0x000fe40003f05070 */
[----:B------:R-:W-:Y:S02]  /*3990*/  @P5 F2FP.BF16.F32.PACK_AB R164, RZ, R164 ;  /* 0x000000a4ffa4523e */ /* 0x000fe400000010ff */
[----:B------:R-:W-:-:S02]  /*39a0*/  @P5 F2FP.BF16.F32.PACK_AB R128, RZ, R128 ;  /* 0x00000080ff80523e */ /* 0x000fc400000010ff */
[----:B------:R-:W-:Y:S02]  /*39b0*/  @P5 F2FP.BF16.F32.PACK_AB R132, RZ, R132 ;  /* 0x00000084ff84523e */ /* 0x000fe400000010ff */
[----:B------:R-:W-:Y:S02]  /*39c0*/  @P5 F2FP.BF16.F32.PACK_AB R134, RZ, R134 ;  /* 0x00000086ff86523e */ /* 0x000fe400000010ff */
[----:B------:R-:W-:Y:S02]  /*39d0*/  @!P4 ISETP.NE.AND.EX P0, PT, R0, RZ, PT, P0 ;  /* 0x000000ff0000c20c */ /* 0x000fe40003f05300 */
[----:B------:R-:W-:Y:S02]  /*39e0*/  @P5 PRMT R116, R162, 0x7610, R116 ;  /* 0x00007610a2745816 */ /* 0x000fe40000000074 */
[----:B------:R-:W-:Y:S02]  /*39f0*/  @P5 PRMT R117, R166, 0x7610, R117 ;  /* 0x00007610a6755816 */ /* 0x000fe40000000075 */
[----:B------:R-:W-:-:S02]  /*3a00*/  @P5 PRMT R118, R130, 0x7610, R118 ;  /* 0x0000761082765816 */ /* 0x000fc40000000076 */
[----:B------:R-:W-:Y:S02]  /*3a10*/  SEL R120, R147, R120, P6 ;  /* 0x0000007893787207 */ /* 0x000fe40003000000 */
[----:B------:R-:W-:Y:S02]  /*3a20*/  SEL R121, R170, R121, P6 ;  /* 0x00000079aa797207 */ /* 0x000fe40003000000 */
[----:B------:R-:W-:Y:S02]  /*3a30*/  SEL R122, R169, R122, P6 ;  /* 0x0000007aa97a7207 */ /* 0x000fe40003000000 */
[----:B------:R-:W-:Y:S02]  /*3a40*/  SEL R123, R180, R123, P6 ;  /* 0x0000007bb47b7207 */ /* 0x000fe40003000000 */
[----:B------:R-:W-:Y:S02]  /*3a50*/  SEL R124, R171, R124, P6 ;  /* 0x0000007cab7c7207 */ /* 0x000fe40003000000 */
[----:B------:R-:W-:-:S02]  /*3a60*/  SEL R125, R182, R125, P6 ;  /* 0x0000007db67d7207 */ /* 0x000fc40003000000 */
[----:B------:R-:W-:Y:S02]  /*3a70*/  SEL R126, R129, R126, P6 ;  /* 0x0000007e817e7207 */ /* 0x000fe40003000000 */
[----:B------:R-:W-:Y:S02]  /*3a80*/  @P5 PRMT R116, R116, 0x5410, R164 ;  /* 0x0000541074745816 */ /* 0x000fe400000000a4 */
        /* <DEDUP_REMOVED lines=11> */
.L_x_4419:
[----:B------:R-:W-:Y:S05]  /*3b40*/  BSYNC B1 ;  /* 0x0000000000017941 */ /* 0x000fea0003800000 */
.L_x_4418:
[----:B------:R-:W0:Y:S01]  /*3b50*/  @P5 LDC.64 R128, c[0x0][0x298] ;  /* 0x0000a600ff805b82 */ /* 0x000e220000000a00 */
[----:B------:R-:W-:Y:S02]  /*3b60*/  @P5 LOP3.LUT P0, RZ, R161, 0xff000000, RZ, 0xc0, !PT ;  /* 0xff000000a1ff5812 */ /* 0x000fe4000780c0ff */
[----:B------:R-:W-:Y:S02]  /*3b70*/  @P5 IADD3 R191, R191, 0x40, RZ ;  /* 0x00000040bfbf5810 */ /* 0x000fe40007ffe0ff */
[----:B------:R-:W-:-:S03]  /*3b80*/  SEL R127, R162, R127, P6 ;  /* 0x0000007fa27f7207 */ /* 0x000fc60003000000 */
[----:B------:R-:W1:Y:S08]  /*3b90*/  @P2 LDC.64 R132, c[0x0][0x308] ;  /* 0x0000c200ff842b82 */ /* 0x000e700000000a00 */
[----:B------:R-:W2:Y:S01]  /*3ba0*/  @P5 LDC.64 R130, c[0x0][0x2f8] ;  /* 0x0000be00ff825b82 */ /* 0x000ea20000000a00 */
[----:B0-----:R-:W-:-:S04]  /*3bb0*/  @P5 FMUL.FTZ R5, R162, R129 ;  /* 0x00000081a2055220 */ /* 0x001fc80000410000 */
[----:B------:R-:W-:-:S03]  /*3bc0*/  @P5 FMUL.FTZ R5, R5, R128 ;  /* 0x0000008005055220 */ /* 0x000fc60000410000 */
[----:B------:R-:W0:Y:S01]  /*3bd0*/  LDC.64 R128, c[0x0][0x210] ;  /* 0x00008400ff807b82 */ /* 0x000e220000000a00 */
[----:B-1----:R-:W-:Y:S01]  /*3be0*/  @P2 IMAD.WIDE.U32 R132, R4, 0x20, R132 ;  /* 0x0000002004842825 */ /* 0x002fe200078e0084 */
[----:B------:R-:W-:-:S04]  /*3bf0*/  @P5 FSEL R5, R5, RZ, P0 ;  /* 0x000000ff05055208 */ /* 0x000fc80000000000 */
[----:B------:R-:W-:Y:S01]  /*3c00*/  @P5 F2FP.BF16.F32.PACK_AB R5, RZ, R5 ;  /* 0x00000005ff05523e */ /* 0x000fe200000010ff */
[----:B------:R1:W-:Y:S01]  /*3c10*/  @P2 STG.E.128 desc[UR4][R132.64], R120 ;  /* 0x0000007884002986 */ /* 0x0003e2000c101d04 */
[----:B--2---:R-:W-:Y:S02]  /*3c20*/  @P5 IMAD.WIDE.U32 R130, R191, 0x10, R130 ;  /* 0x00000010bf825825 */ /* 0x004fe400078e0082 */
[----:B------:R-:W-:Y:S01]  /*3c30*/  @P5 PRMT R119, R119, 0x5410, R5 ;  /* 0x0000541077775816 */ /* 0x000fe20000000005 */
[----:B------:R1:W-:Y:S04]  /*3c40*/  @P2 STG.E.128 desc[UR4][R132.64+0x10], R124 ;  /* 0x0000107c84002986 */ /* 0x0003e8000c101d04 */
[----:B------:R1:W-:Y:S01]  /*3c50*/  @P5 STG.E.128 desc[UR4][R130.64], R116 ;  /* 0x0000007482005986 */ /* 0x0003e2000c101d04 */
[----:B0-----:R-:W-:-:S04]  /*3c60*/  LEA R31, R128, R31, 0x2 ;  /* 0x0000001f801f7211 */ /* 0x001fc800078e10ff */
[----:B------:R-:W-:-:S13]  /*3c70*/  ISETP.GE.AND P0, PT, R31, R129, PT ;  /* 0x000000811f00720c */ /* 0x000fda0003f06270 */
[----:B-1----:R-:W-:Y:S05]  /*3c80*/  @!P0 BRA `(.L_x_4420) ;  /* 0xffffffc800848947 */ /* 0x002fea000383ffff */
.L_x_4367:
[----:B------:R-:W-:Y:S05]  /*3c90*/  BSYNC B0 ;  /* 0x0000000000007941 */ /* 0x000fea0003800000 */
.L_x_4365:
        /* <DEDUP_REMOVED lines=146> */
.L_x_4371:
[----:B------:R-:W-:Y:S01]  /*45c0*/  HFMA2.MMA R181, -RZ, RZ, 0, 1.847743988037109375e-06 ;  /* 0x0000001fffb57435 */ /* 0x000fe200000001ff */
[----:B------:R-:W-:Y:S01]  /*45d0*/  BSSY B1, `(.L_x_4421) ;  /* 0x0000007000017945 */ /* 0x000fe20003800000 */
[----:B------:R-:W-:Y:S01]  /*45e0*/  MOV R167, R130 ;  /* 0x0000008200a77202 */ /* 0x000fe20000000f00 */
[----:B------:R-:W-:Y:S01]  /*45f0*/  IMAD.MOV.U32 R180, RZ, RZ, 0x1 ;  /* 0x00000001ffb47424 */ /* 0x000fe200078e00ff */
[----:B------:R-:W-:-:S07]  /*4600*/  MOV R166, 0xffffffff ;  /* 0xffffffff00a67802 */ /* 0x000fce0000000f00 */
[----:B0-----:R-:W-:Y:S05]  /*4610*/  WARPSYNC.COLLECTIVE R166, `(.L_x_4422) ;  /* 0x00000000a6087348 */ /* 0x001fea0003c00000 */
[----:B------:R1:W2:Y:S02]  /*4620*/  SHFL.BFLY P0, R170, R167, R180, R181 ;  /* 0x0c0000b4a7aa7389 */ /* 0x0002a400000000b5 */
[----:B012---:R-:W-:Y:S01]  /*4630*/  ENDCOLLECTIVE ;  /* 0x000000000000791b */ /* 0x007fe20003800000 */
.L_x_4422:
[----:B------:R-:W-:Y:S05]  /*4640*/  BSYNC B1 ;  /* 0x0000000000017941 */ /* 0x000fea0003800000 */
.L_x_4421:
        /* <DEDUP_REMOVED lines=8> */
.L_x_4423:
[----:B------:R-:W-:Y:S01]  /*46d0*/  FADD.FTZ R129, R129, R130 ;  /* 0x0000008281817221 */ /* 0x000fe20000010000 */
[----:B------:R-:W-:-:S04]  /*46e0*/  HFMA2.MMA R180, -RZ, RZ, 0, 1.1920928955078125e-07 ;  /* 0x00000002ffb47435 */ /* 0x000fc800000001ff */
[----:B------:R-:W-:Y:S01]  /*46f0*/  MOV R167, R129 ;  /* 0x0000008100a77202 */ /* 0x000fe20000000f00 */
[----:B------:R-:W-:-:S07]  /*4700*/  IMAD.MOV.U32 R131, RZ, RZ, R170 ;  /* 0x000000ffff837224 */ /* 0x000fce00078e00aa */
[----:B------:R-:W-:Y:S05]  /*4710*/  WARPSYNC.COLLECTIVE R166, `(.L_x_4424) ;  /* 0x00000000a6087348 */ /* 0x000fea0003c00000 */
[----:B------:R0:W1:Y:S02]  /*4720*/  SHFL.BFLY P0, R170, R167, R180, R181 ;  /* 0x0c0000b4a7aa7389 */ /* 0x00006400000000b5 */
[----:B01----:R-:W-:Y:S01]  /*4730*/  ENDCOLLECTIVE ;  /* 0x000000000000791b */ /* 0x003fe20003800000 */
.L_x_4424:
[----:B------:R-:W-:-:S04]  /*4740*/  FADD.FTZ R131, R131, R128 ;  /* 0x0000008083837221 */ /* 0x000fc80000010000 */
[----:B------:R-:W-:Y:S01]  /*4750*/  IMAD.MOV.U32 R167, RZ, RZ, R131 ;  /* 0x000000ffffa77224 */ /* 0x000fe200078e0083 */
[----:B------:R-:W-:-:S07]  /*4760*/  MOV R132, R170 ;  /* 0x000000aa00847202 */ /* 0x000fce0000000f00 */
[----:B------:R-:W-:Y:S05]  /*4770*/  WARPSYNC.COLLECTIVE R166, `(.L_x_4425) ;  /* 0x00000000a6087348 */ /* 0x000fea0003c00000 */
[----:B------:R0:W1:Y:S02]  /*4780*/  SHFL.BFLY P0, R170, R167, R180, R181 ;  /* 0x0c0000b4a7aa7389 */ /* 0x00006400000000b5 */
[----:B01----:R-:W-:Y:S01]  /*4790*/  ENDCOLLECTIVE ;  /* 0x000000000000791b */ /* 0x003fe20003800000 */
.L_x_4425:
[----:B------:R-:W-:Y:S01]  /*47a0*/  FADD.FTZ R132, R129, R132 ;  /* 0x0000008481847221 */ /* 0x000fe20000010000 */
[----:B------:R-:W-:-:S04]  /*47b0*/  HFMA2.MMA R180, -RZ, RZ, 0, 2.384185791015625e-07 ;  /* 0x00000004ffb47435 */ /* 0x000fc800000001ff */
[----:B------:R-:W-:Y:S02]  /*47c0*/  MOV R167, R132 ;  /* 0x0000008400a77202 */ /* 0x000fe40000000f00 */
[----:B------:R-:W-:-:S07]  /*47d0*/  MOV R134, R170 ;  /* 0x000000aa00867202 */ /* 0x000fce0000000f00 */
[----:B------:R-:W-:Y:S05]  /*47e0*/  WARPSYNC.COLLECTIVE R166, `(.L_x_4426) ;  /* 0x00000000a6087348 */ /* 0x000fea0003c00000 */
[----:B------:R0:W1:Y:S02]  /*47f0*/  SHFL.BFLY P0, R170, R167, R180, R181 ;  /* 0x0c0000b4a7aa7389 */ /* 0x00006400000000b5 */
[----:B01----:R-:W-:Y:S01]  /*4800*/  ENDCOLLECTIVE ;  /* 0x000000000000791b */ /* 0x003fe20003800000 */
.L_x_4426:
[----:B------:R-:W-:-:S05]  /*4810*/  FADD.FTZ R134, R131, R134 ;  /* 0x0000008683867221 */ /* 0x000fca0000010000 */
[----:B------:R-:W-:Y:S01]  /*4820*/  MOV R167, R134 ;  /* 0x0000008600a77202 */ /* 0x000fe20000000f00 */
[----:B------:R-:W-:-:S07]  /*4830*/  IMAD.MOV.U32 R133, RZ, RZ, R170 ;  /* 0x000000ffff857224 */ /* 0x000fce00078e00aa */
[----:B------:R-:W-:Y:S05]  /*4840*/  WARPSYNC.COLLECTIVE R166, `(.L_x_4427) ;  /* 0x00000000a6087348 */ /* 0x000fea0003c00000 */
[----:B------:R0:W1:Y:S02]  /*4850*/  SHFL.BFLY P0, R170, R167, R180, R181 ;  /* 0x0c0000b4a7aa7389 */ /* 0x00006400000000b5 */
[----:B01----:R-:W-:Y:S01]  /*4860*/  ENDCOLLECTIVE ;  /* 0x000000000000791b */ /* 0x003fe20003800000 */
.L_x_4427:
[----:B------:R-:W-:-:S05]  /*4870*/  FADD.FTZ R133, R132, R133 ;  /* 0x0000008584857221 */ /* 0x000fca0000010000 */
[----:B------:R-:W-:Y:S01]  /*4880*/  MOV R167, R133 ;  /* 0x0000008500a77202 */ /* 0x000fe20000000f00 */
[----:B------:R-:W-:Y:S01]  /*4890*/  IMAD.MOV.U32 R180, RZ, RZ, 0x8 ;  /* 0x00000008ffb47424 */ /* 0x000fe200078e00ff */
[----:B------:R-:W-:-:S07]  /*48a0*/  MOV R135, R170 ;  /* 0x000000aa00877202 */ /* 0x000fce0000000f00 */
[----:B------:R-:W-:Y:S05]  /*48b0*/  WARPSYNC.COLLECTIVE R166, `(.L_x_4428) ;  /* 0x00000000a6087348 */ /* 0x000fea0003c00000 */
[----:B------:R0:W1:Y:S02]  /*48c0*/  SHFL.BFLY P0, R170, R167, R180, R181 ;  /* 0x0c0000b4a7aa7389 */ /* 0x00006400000000b5 */
[----:B01----:R-:W-:Y:S01]  /*48d0*/  ENDCOLLECTIVE ;  /* 0x000000000000791b */ /* 0x003fe20003800000 */
.L_x_4428:
[----:B------:R-:W-:-:S05]  /*48e0*/  FADD.FTZ R135, R134, R135 ;  /* 0x0000008786877221 */ /* 0x000fca0000010000 */
[----:B------:R-:W-:Y:S02]  /*48f0*/  MOV R167, R135 ;  /* 0x0000008700a77202 */ /* 0x000fe40000000f00 */
[----:B------:R-:W-:-:S07]  /*4900*/  MOV R128, R170 ;  /* 0x000000aa00807202 */ /* 0x000fce0000000f00 */
[----:B------:R-:W-:Y:S05]  /*4910*/  WARPSYNC.COLLECTIVE R166, `(.L_x_4429) ;  /* 0x00000000a6087348 */ /* 0x000fea0003c00000 */
[----:B------:R0:W1:Y:S02]  /*4920*/  SHFL.BFLY P0, R170, R167, R180, R181 ;  /* 0x0c0000b4a7aa7389 */ /* 0x00006400000000b5 */
[----:B01----:R-:W-:Y:S01]  /*4930*/  ENDCOLLECTIVE ;  /* 0x000000000000791b */ /* 0x003fe20003800000 */
.L_x_4429:
[----:B------:R-:W-:Y:S01]  /*4940*/  FADD.FTZ R168, R133, R128 ;  /* 0x0000008085a87221 */ /* 0x000fe20000010000 */
[----:B------:R-:W-:-:S03]  /*4950*/  HFMA2.MMA R180, -RZ, RZ, 0, 9.5367431640625e-07 ;  /* 0x00000010ffb47435 */ /* 0x000fc600000001ff */
[----:B------:R-:W-:Y:S01]  /*4960*/  IMAD.MOV.U32 R167, RZ, RZ, R168 ;  /* 0x000000ffffa77224 */ /* 0x000fe200078e00a8 */
[----:B------:R-:W-:-:S07]  /*4970*/  MOV R130, R170 ;  /* 0x000000aa00827202 */ /* 0x000fce0000000f00 */
[----:B------:R-:W-:Y:S05]  /*4980*/  WARPSYNC.COLLECTIVE R166, `(.L_x_4430) ;  /* 0x00000000a6087348 */ /* 0x000fea0003c00000 */
[----:B------:R0:W1:Y:S02]  /*4990*/  SHFL.BFLY P0, R170, R167, R180, R181 ;  /* 0x0c0000b4a7aa7389 */ /* 0x00006400000000b5 */
[----:B01----:R-:W-:Y:S01]  /*49a0*/  ENDCOLLECTIVE ;  /* 0x000000000000791b */ /* 0x003fe20003800000 */
.L_x_4430:
[----:B------:R-:W-:-:S05]  /*49b0*/  FADD.FTZ R169, R135, R130 ;  /* 0x0000008287a97221 */ /* 0x000fca0000010000 */
[----:B------:R-:W-:Y:S02]  /*49c0*/  MOV R167, R169 ;  /* 0x000000a900a77202 */ /* 0x000fe40000000f00 */
[----:B------:R-:W-:-:S07]  /*49d0*/  MOV R171, R170 ;  /* 0x000000aa00ab7202 */ /* 0x000fce0000000f00 */
[----:B------:R-:W-:Y:S05]  /*49e0*/  WARPSYNC.COLLECTIVE R166, `(.L_x_4431) ;  /* 0x00000000a6087348 */ /* 0x000fea0003c00000 */
[----:B------:R0:W1:Y:S02]  /*49f0*/  SHFL.BFLY P0, R170, R167, R180, R181 ;  /* 0x0c0000b4a7aa7389 */ /* 0x00006400000000b5 */
[----:B01----:R-:W-:Y:S01]  /*4a00*/  ENDCOLLECTIVE ;  /* 0x000000000000791b */ /* 0x003fe20003800000 */
.L_x_4431:
[----:B------:R-:W-:Y:S05]  /*4a10*/  BRA `(.L_x_4432) ;  /* 0xffffffd0006c7947 */ /* 0x000fea000383ffff */
.L_x_4433:
        /* <DEDUP_REMOVED lines=14> */
.L_x_11729:


//--------------------- .text._ZN10layer_norm13ln_bwd_kernelINS_13Kernel_traitsI13__nv_bfloat16S2_fS2_fjLj768ELj1ELj4ELj1ELj16ENS_18Kernel_traits_baseILj768ES2_S2_fS2_fjLj128EEEEELb1ELb1ELb0ELb0EEEvNS_9BwdParamsE --------------------------
	.section	.text._ZN10layer_norm13ln_bwd_kernelINS_13Kernel_traitsI13__nv_bfloat16S2_fS2_fjLj768ELj1ELj4ELj1ELj16ENS_18Kernel_traits_baseILj768ES2_S2_fS2_fjLj128EEEEELb1ELb1ELb0ELb0EEEvNS_9BwdParamsE,"ax",@progbits
	.align	128
        .global         _ZN10layer_norm13ln_bwd_kernelINS_13Kernel_traitsI13__nv_bfloat16S2_fS2_fjLj768ELj1ELj4ELj1ELj16ENS_18Kernel_traits_baseILj768ES2_S2_fS2_fjLj128EEEEELb1ELb1ELb0ELb0EEEvNS_9BwdParamsE
        .type           _ZN10layer_norm13ln_bwd_kernelINS_13Kernel_traitsI13__nv_bfloat16S2_fS2_fjLj768ELj1ELj4ELj1ELj16ENS_18Kernel_traits_baseILj768ES2_S2_fS2_fjLj128EEEEELb1ELb1ELb0ELb0EEEvNS_9BwdParamsE,@function
        .size           _ZN10layer_norm13ln_bwd_kernelINS_13Kernel_traitsI13__nv_bfloat16S2_fS2_fjLj768ELj1ELj4ELj1ELj16ENS_18Kernel_traits_baseILj768ES2_S2_fS2_fjLj128EEEEELb1ELb1ELb0ELb0EEEvNS_9BwdParamsE,(.L_x_11730 - _ZN10layer_norm13ln_bwd_kernelINS_13Kernel_traitsI13__nv_bfloat16S2_fS2_fjLj768ELj1ELj4ELj1ELj16ENS_18Kernel_traits_baseILj768ES2_S2_fS2_fjLj128EEEEELb1ELb1ELb0ELb0EEEvNS_9BwdParamsE)
        .other          _ZN10layer_norm13ln_bwd_kernelINS_13Kernel_traitsI13__nv_bfloat16S2_fS2_fjLj768ELj1ELj4ELj1ELj16ENS_18Kernel_traits_baseILj768ES2_S2_fS2_fjLj128EEEEELb1ELb1ELb0ELb0EEEvNS_9BwdParamsE,@"STO_CUDA_ENTRY STV_DEFAULT"
_ZN10layer_norm13ln_bwd_kernelINS_13Kernel_traitsI13__nv_bfloat16S2_fS2_fjLj768ELj1ELj4ELj1ELj16ENS_18Kernel_traits_baseILj768ES2_S2_fS2_fjLj128EEEEELb1ELb1ELb0ELb0EEEvNS_9BwdParamsE:
.text._ZN10layer_norm13ln_bwd_kernelINS_13Kernel_traitsI13__nv_bfloat16S2_fS2_fjLj768ELj1ELj4ELj1ELj16ENS_18Kernel_traits_baseILj768ES2_S2_fS2_fjLj128EEEEELb1ELb1ELb0ELb0EEEvNS_9BwdParamsE:
        /* <DEDUP_REMOVED lines=164> */
.L_x_4449:
        /* <DEDUP_REMOVED lines=50> */
[----:B------:R-:W-:Y:S01]  /*0d60*/  FMUL.FTZ R220, R166, R145 ;  /* 0x00000091a6dc7220 */ /* 0x000fe20000410000 */
[----:B------:R-:W-:Y:S01]  /*0d70*/  PRMT R146, R149, 0x7632, R146 ;  /* 0x0000763295927816 */ /* 0x000fe20000000092 */
[----:B---3--:R-:W-:Y:S01]  /*0d80*/  FADD.FTZ R177, -R221, R140 ;  /* 0x0000008cddb17221 */ /* 0x008fe20000010100 */
        /* <DEDUP_REMOVED lines=10> */
[----:B------:R-:W-:Y:S01]  /*0e30*/  FADD.FTZ R229, -R221, R142 ;  /* 0x0000008edde57221 */ /* 0x000fe20000010100 */
[----:B------:R-:W-:Y:S01]  /*0e40*/  FMUL.FTZ R213, R165, R149 ;  /* 0x00000095a5d57220 */ /* 0x000fe20000410000 */
[----:B------:R-:W-:Y:S01]  /*0e50*/  FADD.FTZ R140, R140, R217 ;  /* 0x000000d98c8c7221 */ /* 0x000fe20000010000 */
        /* <DEDUP_REMOVED lines=43> */
.L_x_4437:
[----:B------:R-:W-:Y:S05]  /*1110*/  BSYNC B1 ;  /* 0x0000000000017941 */ /* 0x000fea0003800000 */
.L_x_4436:
        /* <DEDUP_REMOVED lines=21> */
[C---:B------:R-:W-:Y:S01]  /*1270*/  FADD.FTZ R189, -R221.reuse, R143 ;  /* 0x0000008fddbd7221 */ /* 0x040fe20000010100 */
[----:B------:R-:W-:Y:S01]  /*1280*/  FADD.FTZ R183, -R221, R142 ;  /* 0x0000008eddb77221 */ /* 0x000fe20000010100 */
[C---:B-----5:R-:W-:Y:S01]  /*1290*/  FMUL.FTZ R175, R172.reuse, R175 ;  /* 0x000000afacaf7220 */ /* 0x060fe20000410000 */
[C---:B------:R-:W-:Y:S01]  /*12a0*/  FMUL.FTZ R190, R172.reuse, R187 ;  /* 0x000000bbacbe7220 */ /* 0x040fe20000410000 */
[----:B------:R-:W-:Y:S01]  /*12b0*/  FMUL.FTZ R192, R172, R189 ;  /* 0x000000bdacc07220 */ /* 0x000fe20000410000 */
[----:B----4-:R-:W-:-:S02]  /*12c0*/  PRMT R140, R144, 0x7632, R140 ;  /* 0x00007632908c7816 */ /* 0x010fc4000000008c */
[----:B------:R-:W-:Y:S02]  /*12d0*/  SHF.L.U32 R141, R144, 0x10, RZ ;  /* 0x00000010908d7819 */ /* 0x000fe400000006ff */
[----:B------:R-:W-:Y:S02]  /*12e0*/  PRMT R143, R145, 0x7632, R143 ;  /* 0x00007632918f7816 */ /* 0x000fe4000000008f */
[----:B------:R-:W-:Y:S01]  /*12f0*/  SHF.L.U32 R142, R140, 0x10, RZ ;  /* 0x000000108c8e7819 */ /* 0x000fe200000006ff */
[-C--:B-1----:R-:W-:Y:S01]  /*1300*/  FMUL.FTZ R184, R162, R141.reuse ;  /* 0x0000008da2b87220 */ /* 0x082fe20000410000 */
[----:B------:R-:W-:Y:S01]  /*1310*/  SHF.L.U32 R143, R143, 0x10, RZ ;  /* 0x000000108f8f7819 */ /* 0x000fe200000006ff */
[----:B------:R-:W-:Y:S01]  /*1320*/  FADD.FTZ R76, R76, R141 ;  /* 0x0000008d4c4c7221 */ /* 0x000fe20000010000 */
[----:B------:R-:W-:Y:S01]  /*1330*/  SHF.L.U32 R145, R145, 0x10, RZ ;  /* 0x0000001091917819 */ /* 0x000fe200000006ff */
        /* <DEDUP_REMOVED lines=11> */
[----:B---3--:R-:W-:Y:S01]  /*13f0*/  FADD.FTZ R185, -R221, R148 ;  /* 0x00000094ddb97221 */ /* 0x008fe20000010100 */
[C---:B------:R-:W-:Y:S01]  /*1400*/  PRMT R144, R146.reuse, 0x7632, R144 ;  /* 0x0000763292907816 */ /* 0x040fe20000000090 */
[----:B------:R-:W-:Y:S01]  /*1410*/  FADD.FTZ R77, R77, R142 ;  /* 0x0000008e4d4d7221 */ /* 0x000fe20000010000 */
[----:B------:R-:W-:Y:S01]  /*1420*/  SHF.L.U32 R191, R146, 0x10, RZ ;  /* 0x0000001092bf7819 */ /* 0x000fe200000006ff */
[----:B------:R-:W-:Y:S01]  /*1430*/  FFMA.FTZ R53, R190, R142, R53 ;  /* 0x0000008ebe357223 */ /* 0x000fe20000010035 */
[----:B------:R-:W-:Y:S01]  /*1440*/  FADD.FTZ R142, R143, R186 ;  /* 0x000000ba8f8e7221 */ /* 0x000fe20000010000 */
[----:B------:R-:W-:Y:S01]  /*1450*/  FFMA.FTZ R141, R183, R186, R140 ;  /* 0x000000bab78d7223 */ /* 0x000fe2000001008c */
[C---:B------:R-:W-:Y:S01]  /*1460*/  PRMT R146, R147.reuse, 0x7632, R146 ;  /* 0x0000763293927816 */ /* 0x040fe20000000092 */
[----:B------:R-:W-:Y:S01]  /*1470*/  FMUL.FTZ R185, R172, R185 ;  /* 0x000000b9acb97220 */ /* 0x000fe20000410000 */
[----:B------:R-:W-:Y:S01]  /*1480*/  SHF.L.U32 R196, R147, 0x10, RZ ;  /* 0x0000001093c47819 */ /* 0x000fe200000006ff */
[C---:B------:R-:W-:Y:S01]  /*1490*/  FADD.FTZ R147, -R221.reuse, R150 ;  /* 0x00000096dd937221 */ /* 0x040fe20000010100 */
[----:B------:R-:W-:Y:S01]  /*14a0*/  SHF.L.U32 R144, R144, 0x10, RZ ;  /* 0x0000001090907819 */ /* 0x000fe200000006ff */
        /* <DEDUP_REMOVED lines=30> */
.L_x_4439:
[----:B------:R-:W-:Y:S05]  /*1690*/  BSYNC B1 ;  /* 0x0000000000017941 */ /* 0x000fea0003800000 */
.L_x_4438:
[----:B------:R-:W-:Y:S04]  /*16a0*/  BSSY B1, `(.L_x_4440) ;  /* 0x0000056000017945 */ /* 0x000fe80003800000 */
[----:B------:R-:W-:Y:S05]  /*16b0*/  @!P5 BRA `(.L_x_4441) ;  /* 0x000000040050d947 */ /* 0x000fea0003800000 */
[----:B------:R-:W0:Y:S01]  /*16c0*/  LDC.64 R144, c[0x0][0x2b8] ;  /* 0x0000ae00ff907b82 */ /* 0x000e220000000a00 */
[----:B------:R-:W-:-:S04]  /*16d0*/  LEA R202, P1, R228, UR10, 0x5 ;  /* 0x0000000ae4ca7c11 */ /* 0x000fc8000f8228ff */
[----:B------:R-:W-:-:S05]  /*16e0*/  LEA.HI.X R203, R228, UR11, RZ, 0x5, P1 ;  /* 0x0000000be4cb7c11 */ /* 0x000fca00088f2cff */
[----:B------:R-:W2:Y:S04]  /*16f0*/  LDG.E.128 R140, desc[UR4][R202.64] ;  /* 0x00000004ca8c7981 */ /* 0x000ea8000c1e1d00 */
[----:B------:R1:W3:Y:S01]  /*1700*/  LDG.E.128 R148, desc[UR4][R202.64+0x10] ;  /* 0x00001004ca947981 */ /* 0x0002e2000c1e1d00 */
[----:B0-----:R-:W-:-:S06]  /*1710*/  IMAD.WIDE.U32 R144, R228, 0x10, R144 ;  /* 0x00000010e4907825 */ /* 0x001fcc00078e0090 */
        /* <DEDUP_REMOVED lines=11> */
[C---:B-1----:R-:W-:Y:S01]  /*17d0*/  FADD.FTZ R203, -R221.reuse, R141 ;  /* 0x0000008dddcb7221 */ /* 0x042fe20000010100 */
[C---:B------:R-:W-:Y:S01]  /*17e0*/  FADD.FTZ R197, -R221.reuse, R142 ;  /* 0x0000008eddc57221 */ /* 0x040fe20000010100 */
[C---:B------:R-:W-:Y:S01]  /*17f0*/  FADD.FTZ R205, -R221.reuse, R143 ;  /* 0x0000008fddcd7221 */ /* 0x040fe20000010100 */
[----:B---3--:R-:W-:Y:S01]  /*1800*/  FADD.FTZ R199, -R221, R148 ;  /* 0x00000094ddc77221 */ /* 0x008fe20000010100 */
[C---:B-----5:R-:W-:Y:S01]  /*1810*/  FMUL.FTZ R173, R172.reuse, R173 ;  /* 0x000000adacad7220 */ /* 0x060fe20000410000 */
[----:B------:R-:W-:-:S02]  /*1820*/  FMUL.FTZ R197, R172, R197 ;  /* 0x000000c5acc57220 */ /* 0x000fc40000410000 */
[----:B------:R-:W-:Y:S01]  /*1830*/  FMUL.FTZ R199, R172, R199 ;  /* 0x000000c7acc77220 */ /* 0x000fe20000410000 */
[C---:B----4-:R-:W-:Y:S02]  /*1840*/  PRMT R140, R144.reuse, 0x7632, R140 ;  /* 0x00007632908c7816 */ /* 0x050fe4000000008c */
[----:B------:R-:W-:Y:S02]  /*1850*/  SHF.L.U32 R141, R144, 0x10, RZ ;  /* 0x00000010908d7819 */ /* 0x000fe400000006ff */
[C---:B------:R-:W-:Y:S02]  /*1860*/  PRMT R143, R145.reuse, 0x7632, R143 ;  /* 0x00007632918f7816 */ /* 0x040fe4000000008f */
[----:B------:R-:W-:Y:S02]  /*1870*/  SHF.L.U32 R145, R145, 0x10, RZ ;  /* 0x0000001091917819 */ /* 0x000fe400000006ff */
[C---:B------:R-:W-:Y:S02]  /*1880*/  PRMT R204, R146.reuse, 0x7632, R204 ;  /* 0x0000763292cc7816 */ /* 0x040fe400000000cc */
[----:B0-----:R-:W-:Y:S01]  /*1890*/  SHF.L.U32 R201, R146, 0x10, RZ ;  /* 0x0000001092c97819 */ /* 0x001fe200000006ff */
[----:B------:R-:W-:Y:S01]  /*18a0*/  FMUL.FTZ R200, R158, R141 ;  /* 0x0000008d9ec87220 */ /* 0x000fe20000410000 */
[----:B------:R-:W-:-:S02]  /*18b0*/  SHF.L.U32 R142, R140, 0x10, RZ ;  /* 0x000000108c8e7819 */ /* 0x000fc400000006ff */
[----:B------:R-:W-:Y:S01]  /*18c0*/  PRMT R206, R147, 0x7632, R206 ;  /* 0x0000763293ce7816 */ /* 0x000fe200000000ce */
[----:B------:R-:W-:Y:S01]  /*18d0*/  FADD.FTZ R62, R62, R145 ;  /* 0x000000913e3e7221 */ /* 0x000fe20000010000 */
[----:B------:R-:W-:Y:S01]  /*18e0*/  SHF.L.U32 R146, R204, 0x10, RZ ;  /* 0x00000010cc927819 */ /* 0x000fe200000006ff */
        /* <DEDUP_REMOVED lines=9> */
[----:B------:R-:W-:Y:S01]  /*1980*/  FMUL.FTZ R201, R17, R142 ;  /* 0x0000008e11c97220 */ /* 0x000fe20000410000 */
[----:B------:R-:W-:Y:S01]  /*1990*/  FMUL.FTZ R206, R172, R203 ;  /* 0x000000cbacce7220 */ /* 0x000fe20000410000 */
[----:B------:R-:W-:Y:S01]  /*19a0*/  FFMA.FTZ R141, R173, R200, R230 ;  /* 0x000000c8ad8d7223 */ /* 0x000fe200000100e6 */
[----:B------:R-:W-:Y:S01]  /*19b0*/  SHF.L.U32 R144, R143, 0x10, RZ ;  /* 0x000000108f907819 */ /* 0x000fe200000006ff */
[----:B------:R-:W-:-:S02]  /*19c0*/  FADD.FTZ R143, R140, R201 ;  /* 0x000000c98c8f7221 */ /* 0x000fc40000010000 */
        /* <DEDUP_REMOVED lines=8> */
[C---:B------:R-:W-:Y:S01]  /*1a50*/  FADD.FTZ R147, -R221.reuse, R150 ;  /* 0x00000096dd937221 */ /* 0x040fe20000010100 */
        /* <DEDUP_REMOVED lines=26> */
.L_x_4441:
[----:B------:R-:W-:Y:S05]  /*1c00*/  BSYNC B1 ;  /* 0x0000000000017941 */ /* 0x000fea0003800000 */
.L_x_4440:
        /* <DEDUP_REMOVED lines=21> */
.L_x_4471:
        /* <DEDUP_REMOVED lines=12> */
[----:B------:R-:W-:Y:S02]  /*1e20*/  CS2R R228, SRZ ;  /* 0x0000000000e47805 */ /* 0x000fe4000001ff00 */
[----:B------:R-:W-:Y:S02]  /*1e30*/  ISETP.NE.AND.EX P2, PT, RZ, UR9, PT, P2 ;  /* 0x00000009ff007c0c */ /* 0x000fe4000bf45320 */
[----:B------:R-:W-:Y:S01]  /*1e40*/  MOV R144, R226 ;  /* 0x000000e200907202 */ /* 0x000fe20000000f00 */
[-CC-:B0-----:R-:W-:Y:S01]  /*1e50*/  FFMA.FTZ R147, R3, R148.reuse, R145.reuse ;  /* 0x0000009403937223 */ /* 0x181fe20000010091 */
[----:B------:R-:W-:Y:S01]  /*1e60*/  MOV R232, RZ ;  /* 0x000000ff00e87202 */ /* 0x000fe20000000f00 */
[----:B------:R-:W-:Y:S01]  /*1e70*/  FFMA.FTZ R239, R182, R148, R145 ;  /* 0x00000094b6ef7223 */ /* 0x000fe20000010091 */
[----:B------:R-:W-:Y:S01]  /*1e80*/  LOP3.LUT P1, RZ, R144, 0xff, RZ, 0xc0, !PT ;  /* 0x000000ff90ff7812 */ /* 0x000fe2000782c0ff */
[----:B------:R-:W-:Y:S01]  /*1e90*/  FADD.FTZ R147, R220, -R147 ;  /* 0x80000093dc937221 */ /* 0x000fe20000010000 */
[----:B------:R-:W-:Y:S01]  /*1ea0*/  MOV R234, RZ ;  /* 0x000000ff00ea7202 */ /* 0x000fe20000000f00 */
[----:B------:R-:W-:Y:S01]  /*1eb0*/  FADD.FTZ R241, R180, -R239 ;  /* 0x800000efb4f17221 */ /* 0x000fe20000010000 */
[----:B------:R-:W-:Y:S01]  /*1ec0*/  MOV R237, RZ ;  /* 0x000000ff00ed7202 */ /* 0x000fe20000000f00 */
[----:B------:R-:W-:-:S02]  /*1ed0*/  FMUL.FTZ R147, R172, R147 ;  /* 0x00000093ac937220 */ /* 0x000fc40000410000 */
[----:B------:R-:W-:Y:S02]  /*1ee0*/  FMUL.FTZ R238, R172, R241 ;  /* 0x000000f1acee7220 */ /* 0x000fe40000410000 */
[----:B------:R-:W-:Y:S02]  /*1ef0*/  @P2 FADD.FTZ R147, R116, R147 ;  /* 0x0000009374932221 */ /* 0x000fe40000010000 */
[----:B------:R-:W-:Y:S02]  /*1f00*/  @P2 FADD.FTZ R238, R123, R238 ;  /* 0x000000ee7bee2221 */ /* 0x000fe40000010000 */
[----:B------:R-:W-:-:S04]  /*1f10*/  FMUL.FTZ R144, R147, R171 ;  /* 0x000000ab93907220 */ /* 0x000fc80000410000 */
[----:B------:R-:W-:Y:S01]  /*1f20*/  FMUL.FTZ R219, R144, UR15 ;  /* 0x0000000f90db7c20 */ /* 0x000fe20008410000 */
[----:B------:R-:W-:-:S03]  /*1f30*/  FFMA.FTZ R144, R218, R148, R145 ;  /* 0x00000094da907223 */ /* 0x000fc60000010091 */
[----:B------:R-:W-:Y:S01]  /*1f40*/  @P1 FMUL.FTZ R150, R154, R219 ;  /* 0x000000db9a961220 */ /* 0x000fe20000410000 */
[----:B--2---:R-:W-:-:S05]  /*1f50*/  @P1 SHF.L.U32 R146, R140, 0x10, RZ ;  /* 0x000000108c921819 */ /* 0x004fca00000006ff */
[----:B------:R-:W-:Y:S01]  /*1f60*/  @P1 FMUL.FTZ R151, R219, R146 ;  /* 0x00000092db971220 */ /* 0x000fe20000410000 */
[----:B------:R-:W-:Y:S01]  /*1f70*/  LOP3.LUT P1, RZ, R226, 0xff00, RZ, 0xc0, !PT ;  /* 0x0000ff00e2ff7812 */ /* 0x000fe2000782c0ff */
[----:B------:R-:W-:Y:S02]  /*1f80*/  FADD.FTZ R219, R217, -R144 ;  /* 0x80000090d9db7221 */ /* 0x000fe40000010000 */
[----:B------:R-:W-:Y:S02]  /*1f90*/  FADD.FTZ R92, R92, R151 ;  /* 0x000000975c5c7221 */ /* 0x000fe40000010000 */
[----:B------:R-:W-:Y:S01]  /*1fa0*/  FMUL.FTZ R144, R172, R219 ;  /* 0x000000dbac907220 */ /* 0x000fe20000410000 */
[----:B------:R-:W-:-:S03]  /*1fb0*/  HFMA2.MMA R219, -RZ, RZ, 0, 0 ;  /* 0x00000000ffdb7435 */ /* 0x000fc600000001ff */
[----:B------:R-:W-:-:S04]  /*1fc0*/  @P2 FADD.FTZ R144, R117, R144 ;  /* 0x0000009075902221 */ /* 0x000fc80000010000 */
[----:B------:R-:W-:Y:S01]  /*1fd0*/  @P1 PRMT R146, R140, 0x7632, R146 ;  /* 0x000076328c921816 */ /* 0x000fe20000000092 */
[----:B------:R-:W-:-:S03]  /*1fe0*/  FMUL.FTZ R140, R144, R171 ;  /* 0x000000ab908c7220 */ /* 0x000fc60000410000 */
[----:B------:R-:W-:Y:S01]  /*1ff0*/  @P1 SHF.L.U32 R146, R146, 0x10, RZ ;  /* 0x0000001092921819 */ /* 0x000fe200000006ff */
[----:B------:R-:W-:Y:S01]  /*2000*/  FMUL.FTZ R221, R140, UR15 ;  /* 0x0000000f8cdd7c20 */ /* 0x000fe20008410000 */
[----:B------:R-:W-:-:S03]  /*2010*/  FFMA.FTZ R140, R215, R148, R145 ;  /* 0x00000094d78c7223 */ /* 0x000fc60000010091 */
[----:B------:R-:W-:Y:S01]  /*2020*/  @P1 FMUL.FTZ R228, R221, R146 ;  /* 0x00000092dde41220 */ /* 0x000fe20000410000 */
[----:B------:R-:W-:Y:S01]  /*2030*/  FADD.FTZ R233, R213, -R140 ;  /* 0x8000008cd5e97221 */ /* 0x000fe20000010000 */
[----:B------:R-:W-:Y:S01]  /*2040*/  @P1 FMUL.FTZ R219, R13, R221 ;  /* 0x000000dd0ddb1220 */ /* 0x000fe20000410000 */
[----:B------:R-:W-:Y:S01]  /*2050*/  LOP3.LUT P1, RZ, R226, 0xff0000, RZ, 0xc0, !PT ;  /* 0x00ff0000e2ff7812 */ /* 0x000fe2000782c0ff */
[----:B------:R-:W-:Y:S01]  /*2060*/  FADD.FTZ R93, R93, R228 ;  /* 0x000000e45d5d7221 */ /* 0x000fe20000010000 */
[----:B------:R-:W-:Y:S01]  /*2070*/  FMUL.FTZ R233, R172, R233 ;  /* 0x000000e9ace97220 */ /* 0x000fe20000410000 */
[----:B------:R-:W-:-:S03]  /*2080*/  MOV R221, RZ ;  /* 0x000000ff00dd7202 */ /* 0x000fc60000000f00 */
[----:B------:R-:W-:-:S04]  /*2090*/  @P2 FADD.FTZ R233, R118, R233 ;  /* 0x000000e976e92221 */ /* 0x000fc80000010000 */
[----:B------:R-:W-:-:S03]  /*20a0*/  FMUL.FTZ R140, R233, R171 ;  /* 0x000000abe98c7220 */ /* 0x000fc60000410000 */
[----:B------:R-:W-:Y:S01]  /*20b0*/  @P1 SHF.L.U32 R146, R141, 0x10, RZ ;  /* 0x000000108d921819 */ /* 0x000fe200000006ff */
[----:B------:R-:W-:Y:S01]  /*20c0*/  FMUL.FTZ R230, R140, UR15 ;  /* 0x0000000f8ce67c20 */ /* 0x000fe20008410000 */
[----:B------:R-:W-:-:S03]  /*20d0*/  FFMA.FTZ R140, R216, R148, R145 ;  /* 0x00000094d88c7223 */ /* 0x000fc60000010091 */
[----:B------:R-:W-:Y:S01]  /*20e0*/  @P1 FMUL.FTZ R221, R230, R146 ;  /* 0x00000092e6dd1220 */ /* 0x000fe20000410000 */
[----:B------:R-:W-:Y:S01]  /*20f0*/  @P1 FMUL.FTZ R229, R153, R230 ;  /* 0x000000e699e51220 */ /* 0x000fe20000410000 */
[----:B------:R-:W-:Y:S01]  /*2100*/  LOP3.LUT P1, RZ, R226, 0xff000000, RZ, 0xc0, !PT ;  /* 0xff000000e2ff7812 */ /* 0x000fe2000782c0ff */
[----:B------:R-:W-:Y:S01]  /*2110*/  FADD.FTZ R231, R211, -R140 ;  /* 0x8000008cd3e77221 */ /* 0x000fe20000010000 */
[----:B------:R-:W-:Y:S01]  /*2120*/  HFMA2.MMA R230, -RZ, RZ, 0, 0 ;  /* 0x00000000ffe67435 */ /* 0x000fe200000001ff */
[----:B------:R-:W-:Y:S02]  /*2130*/  FADD.FTZ R94, R94, R221 ;  /* 0x000000dd5e5e7221 */ /* 0x000fe40000010000 */
[----:B------:R-:W-:Y:S01]  /*2140*/  FMUL.FTZ R146, R172, R231 ;  /* 0x000000e7ac927220 */ /* 0x000fe20000410000 */
[----:B------:R-:W-:-:S03]  /*2150*/  FFMA.FTZ R231, R177, R148, R145 ;  /* 0x00000094b1e77223 */ /* 0x000fc60000010091 */
[----:B------:R-:W-:Y:S01]  /*2160*/  @P2 FADD.FTZ R146, R119, R146 ;  /* 0x0000009277922221 */ /* 0x000fe20000010000 */
[----:B------:R-:W-:-:S03]  /*2170*/  FADD.FTZ R231, R174, -R231 ;  /* 0x800000e7aee77221 */ /* 0x000fc60000010000 */
[----:B------:R-:W-:Y:S01]  /*2180*/  @P1 PRMT R141, R141, 0x7632, R141 ;  /* 0x000076328d8d1816 */ /* 0x000fe2000000008d */
[----:B------:R-:W-:Y:S01]  /*2190*/  FMUL.FTZ R140, R146, R171 ;  /* 0x000000ab928c7220 */ /* 0x000fe20000410000 */
[----:B------:R-:W-:Y:S01]  /*21a0*/  FMUL.FTZ R235, R172, R231 ;  /* 0x000000e7aceb7220 */ /* 0x000fe20000410000 */
[----:B------:R-:W-:Y:S01]  /*21b0*/  HFMA2.MMA R231, -RZ, RZ, 0, 0 ;  /* 0x00000000ffe77435 */ /* 0x000fe200000001ff */
[----:B------:R-:W-:Y:S01]  /*21c0*/  @P1 SHF.L.U32 R141, R141, 0x10, RZ ;  /* 0x000000108d8d1819 */ /* 0x000fe200000006ff */
[----:B------:R-:W-:Y:S01]  /*21d0*/  FMUL.FTZ R140, R140, UR15 ;  /* 0x0000000f8c8c7c20 */ /* 0x000fe20008410000 */
[----:B------:R-:W-:-:S03]  /*21e0*/  @P2 FADD.FTZ R235, R120, R235 ;  /* 0x000000eb78eb2221 */ /* 0x000fc60000010000 */
[----:B------:R-:W-:Y:S01]  /*21f0*/  @P1 FMUL.FTZ R230, R140, R141 ;  /* 0x0000008d8ce61220 */ /* 0x000fe20000410000 */
[----:B------:R-:W-:Y:S01]  /*2200*/  @P1 FMUL.FTZ R232, R12, R140 ;  /* 0x0000008c0ce81220 */ /* 0x000fe20000410000 */
[----:B------:R-:W-:Y:S01]  /*2210*/  LOP3.LUT P1, RZ, R227, 0xff, RZ, 0xc0, !PT ;  /* 0x000000ffe3ff7812 */ /* 0x000fe2000782c0ff */
[----:B------:R-:W-:Y:S01]  /*2220*/  FMUL.FTZ R140, R235, R171 ;  /* 0x000000abeb8c7220 */ /* 0x000fe20000410000 */
[----:B------:R-:W-:-:S03]  /*2230*/  FADD.FTZ R95, R95, R230 ;  /* 0x000000e65f5f7221 */ /* 0x000fc60000010000 */
[----:B------:R-:W-:-:S08]  /*2240*/  FMUL.FTZ R141, R140, UR15 ;  /* 0x0000000f8c8d7c20 */ /* 0x000fd00008410000 */
[----:B------:R-:W-:Y:S01]  /*2250*/  @P1 SHF.L.U32 R140, R142, 0x10, RZ ;  /* 0x000000108e8c1819 */ /* 0x000fe200000006ff */
[----:B------:R-:W-:-:S04]  /*2260*/  @P1 FMUL.FTZ R234, R152, R141 ;  /* 0x0000008d98ea1220 */ /* 0x000fc80000410000 */
[----:B------:R-:W-:Y:S01]  /*2270*/  @P1 FMUL.FTZ R231, R141, R140 ;  /* 0x0000008c8de71220 */ /* 0x000fe20000410000 */
[----:B------:R-:W-:Y:S01]  /*2280*/  FFMA.FTZ R140, R176, R148, R145 ;  /* 0x00000094b08c7223 */ /* 0x000fe20000010091 */
[----:B------:R-:W-:Y:S02]  /*2290*/  LOP3.LUT P1, RZ, R227, 0xff00, RZ, 0xc0, !PT ;  /* 0x0000ff00e3ff7812 */ /* 0x000fe4000782c0ff */
[----:B------:R-:W-:Y:S01]  /*22a0*/  FADD.FTZ R96, R96, R231 ;  /* 0x000000e760607221 */ /* 0x000fe20000010000 */
[----:B------:R-:W-:-:S04]  /*22b0*/  FADD.FTZ R141, R181, -R140 ;  /* 0x8000008cb58d7221 */ /* 0x000fc80000010000 */
[----:B------:R-:W-:-:S04]  /*22c0*/  FMUL.FTZ R236, R172, R141 ;  /* 0x0000008dacec7220 */ /* 0x000fc80000410000 */
[----:B------:R-:W-:Y:S02]  /*22d0*/  @P2 FADD.FTZ R236, R121, R236 ;  /* 0x000000ec79ec2221 */ /* 0x000fe40000010000 */
[----:B------:R-:W-:Y:S02]  /*22e0*/  @P1 PRMT R142, R142, 0x7632, R142 ;  /* 0x000076328e8e1816 */ /* 0x000fe4000000008e */
[----:B------:R-:W-:Y:S02]  /*22f0*/  FMUL.FTZ R140, R236, R171 ;  /* 0x000000abec8c7220 */ /* 0x000fe40000410000 */
[----:B------:R-:W-:Y:S01]  /*2300*/  @P1 SHF.L.U32 R141, R142, 0x10, RZ ;  /* 0x000000108e8d1819 */ /* 0x000fe200000006ff */
[----:B------:R-:W-:Y:S01]  /*2310*/  HFMA2.MMA R142, -RZ, RZ, 0, 0 ;  /* 0x00000000ff8e7435 */ /* 0x000fe200000001ff */
[----:B------:R-:W-:-:S04]  /*2320*/  FMUL.FTZ R140, R140, UR15 ;  /* 0x0000000f8c8c7c20 */ /* 0x000fc80008410000 */
[----:B------:R-:W-:Y:S01]  /*2330*/  @P1 FMUL.FTZ R237, R11, R140 ;  /* 0x0000008c0bed1220 */ /* 0x000fe20000410000 */
[----:B------:R-:W-:Y:S01]  /*2340*/  @P1 FMUL.FTZ R142, R140, R141 ;  /* 0x0000008d8c8e1220 */ /* 0x000fe20000410000 */
[----:B------:R-:W-:Y:S01]  /*2350*/  ISETP.NE.U32.AND P1, PT, RZ, UR16, PT ;  /* 0x00000010ff007c0c */ /* 0x000fe2000bf25070 */
[----:B------:R-:W-:Y:S02]  /*2360*/  FFMA.FTZ R141, R179, R148, R145 ;  /* 0x00000094b38d7223 */ /* 0x000fe40000010091 */
[----:B------:R-:W-:Y:S01]  /*2370*/  FADD.FTZ R97, R97, R142 ;  /* 0x0000008e61617221 */ /* 0x000fe20000010000 */
[----:B------:R-:W-:Y:S01]  /*2380*/  ISETP.NE.AND.EX P1, PT, RZ, UR17, PT, P1 ;  /* 0x00000011ff007c0c */ /* 0x000fe2000bf25310 */
[----:B------:R-:W-:-:S04]  /*2390*/  FADD.FTZ R145, R178, -R141 ;  /* 0x8000008db2917221 */ /* 0x000fc80000010000 */
[----:B------:R-:W-:-:S04]  /*23a0*/  FMUL.FTZ R239, R172, R145 ;  /* 0x00000091acef7220 */ /* 0x000fc80000410000 */
[----:B------:R-:W-:Y:S01]  /*23b0*/  @P2 FADD.FTZ R239, R122, R239 ;  /* 0x000000ef7aef2221 */ /* 0x000fe20000010000 */
[----:B------:R-:W-:-:S03]  /*23c0*/  ISETP.NE.U32.AND P2, PT, RZ, UR16, PT ;  /* 0x00000010ff007c0c */ /* 0x000fc6000bf45070 */
[----:B------:R-:W0:Y:S01]  /*23d0*/  @P1 LDC.64 R140, c[0x0][0x308] ;  /* 0x0000c200ff8c1b82 */ /* 0x000e220000000a00 */
[----:B------:R-:W-:-:S04]  /*23e0*/  ISETP.NE.AND.EX P2, PT, RZ, UR17, PT, P2 ;  /* 0x00000011ff007c0c */ /* 0x000fc8000bf45320 */
[----:B------:R-:W-:Y:S02]  /*23f0*/  SEL R133, R144, R133, P2 ;  /* 0x0000008590857207 */ /* 0x000fe40001000000 */
[----:B------:R-:W-:Y:S02]  /*2400*/  SEL R132, R147, R132, P2 ;  /* 0x0000008493847207 */ /* 0x000fe40001000000 */
[----:B------:R-:W-:Y:S02]  /*2410*/  SEL R134, R233, R134, P2 ;  /* 0x00000086e9867207 */ /* 0x000fe40001000000 */
[----:B------:R-:W-:Y:S02]  /*2420*/  SEL R135, R146, R135, P2 ;  /* 0x0000008792877207 */ /* 0x000fe40001000000 */
[----:B------:R-:W-:Y:S02]  /*2430*/  CS2R R146, SRZ ;  /* 0x0000000000927805 */ /* 0x000fe4000001ff00 */
[----:B------:R-:W-:-:S02]  /*2440*/  SEL R136, R235, R136, P2 ;  /* 0x00000088eb887207 */ /* 0x000fc40001000000 */
[----:B------:R-:W-:Y:S02]  /*2450*/  SEL R137, R236, R137, P2 ;  /* 0x00000089ec897207 */ /* 0x000fe40001000000 */
[C---:B------:R-:W-:Y:S01]  /*2460*/  SEL R138, R239.reuse, R138, P2 ;  /* 0x0000008aef8a7207 */ /* 0x040fe20001000000 */
[----:B------:R-:W-:Y:S01]  /*2470*/  FMUL.FTZ R239, R239, R171 ;  /* 0x000000abefef7220 */ /* 0x000fe20000410000 */
[C---:B------:R-:W-:Y:S01]  /*2480*/  SEL R139, R238.reuse, R139, P2 ;  /* 0x0000008bee8b7207 */ /* 0x040fe20001000000 */
[----:B------:R-:W-:Y:S01]  /*2490*/  FMUL.FTZ R238, R238, R171 ;  /* 0x000000abeeee7220 */ /* 0x000fe20000410000 */
[----:B------:R-:W-:Y:S01]  /*24a0*/  LOP3.LUT P2, RZ, R227, 0xff000000, RZ, 0xc0, !PT ;  /* 0xff000000e3ff7812 */ /* 0x000fe2000784c0ff */
[----:B------:R-:W-:Y:S01]  /*24b0*/  FMUL.FTZ R239, R239, UR15 ;  /* 0x0000000fefef7c20 */ /* 0x000fe20008410000 */
[----:B0-----:R-:W-:-:S04]  /*24c0*/  @P1 IMAD.WIDE.U32 R144, R170, 0x20, R140 ;  /* 0x00000020aa901825 */ /* 0x001fc800078e008c */
[----:B------:R-:W-:Y:S01]  /*24d0*/  FMUL.FTZ R238, R238, UR15 ;  /* 0x0000000feeee7c20 */ /* 0x000fe20008410000 */
[----:B------:R-:W0:Y:S01]  /*24e0*/  LDC.64 R140, c[0x0][0x2f8] ;  /* 0x0000be00ff8c7b82 */ /* 0x000e220000000a00 */
[----:B------:R-:W-:Y:S04]  /*24f0*/  @P1 STG.E.128 desc[UR4][R144.64], R132 ;  /* 0x0000008490001986 */ /* 0x000fe8000c101d04 */
[----:B------:R1:W-:Y:S01]  /*2500*/  @P1 STG.E.128 desc[UR4][R144.64+0x10], R136 ;  /* 0x0000108890001986 */ /* 0x0003e2000c101d04 */
[----:B------:R-:W-:Y:S01]  /*2510*/  LOP3.LUT P1, RZ, R227, 0xff0000, RZ, 0xc0, !PT ;  /* 0x00ff0000e3ff7812 */ /* 0x000fe2000782c0ff */
[----:B------:R-:W-:-:S12]  /*2520*/  @P2 FMUL.FTZ R146, R10, R238 ;  /* 0x000000ee0a922220 */ /* 0x000fd80000410000 */
[----:B------:R-:W-:Y:S01]  /*2530*/  @P1 FMUL.FTZ R147, R35, R239 ;  /* 0x000000ef23931220 */ /* 0x000fe20000410000 */
[----:B0-----:R-:W-:Y:S01]  /*2540*/  IMAD.WIDE.U32 R140, R170, 0x10, R140 ;  /* 0x00000010aa8c7825 */ /* 0x001fe200078e008c */
[----:B-1----:R-:W-:-:S03]  /*2550*/  F2FP.BF16.F32.PACK_AB R145, R232, R229 ;  /* 0x000000e5e891723e */ /* 0x002fc600000010ff */
[----:B------:R-:W-:Y:S02]  /*2560*/  F2FP.BF16.F32.PACK_AB R147, R146, R147 ;  /* 0x000000939293723e */ /* 0x000fe400000010ff */
[----:B------:R-:W-:Y:S02]  /*2570*/  F2FP.BF16.F32.PACK_AB R146, R237, R234 ;  /* 0x000000eaed92723e */ /* 0x000fe400000010ff */
[----:B------:R-:W-:Y:S02]  /*2580*/  F2FP.BF16.F32.PACK_AB R144, R219, R150 ;  /* 0x00000096db90723e */ /* 0x000fe400000010ff */
[C---:B------:R-:W-:Y:S02]  /*2590*/  @P2 PRMT R219, R143.reuse, 0x7632, R219 ;  /* 0x000076328fdb2816 */ /* 0x040fe400000000db */
[----:B------:R-:W-:Y:S01]  /*25a0*/  @P1 SHF.L.U32 R150, R143, 0x10, RZ ;  /* 0x000000108f961819 */ /* 0x000fe200000006ff */
[----:B------:R1:W-:Y:S01]  /*25b0*/  STG.E.128 desc[UR4][R140.64], R144 ;  /* 0x000000908c007986 */ /* 0x0003e2000c101d04 */
[----:B------:R-:W-:Y:S01]  /*25c0*/  HFMA2.MMA R143, -RZ, RZ, 0, 0 ;  /* 0x00000000ff8f7435 */ /* 0x000fe200000001ff */
[----:B------:R-:W-:-:S02]  /*25d0*/  @P2 SHF.L.U32 R219, R219, 0x10, RZ ;  /* 0x00000010dbdb2819 */ /* 0x000fc400000006ff */
[----:B------:R-:W-:Y:S02]  /*25e0*/  MOV R232, RZ ;  /* 0x000000ff00e87202 */ /* 0x000fe40000000f00 */
[----:B------:R-:W-:Y:S01]  /*25f0*/  IADD3 R170, R170, 0x20, RZ ;  /* 0x00000020aaaa7810 */ /* 0x000fe20007ffe0ff */
[----:B------:R-:W-:Y:S01]  /*2600*/  @P1 FMUL.FTZ R143, R239, R150 ;  /* 0x00000096ef8f1220 */ /* 0x000fe20000410000 */
[----:B------:R-:W-:-:S03]  /*2610*/  @P2 FMUL.FTZ R232, R238, R219 ;  /* 0x000000dbeee82220 */ /* 0x000fc60000410000 */
[----:B------:R-:W-:Y:S01]  /*2620*/  FADD.FTZ R98, R98, R143 ;  /* 0x0000008f62627221 */ /* 0x000fe20000010000 */
[----:B------:R-:W-:-:S07]  /*2630*/  FADD.FTZ R99, R99, R232 ;  /* 0x000000e863637221 */ /* 0x000fce0000010000 */
.L_x_4444:
[----:B------:R-:W-:Y:S05]  /*2640*/  BSYNC B1 ;  /* 0x0000000000017941 */ /* 0x000fea0003800000 */
.L_x_4443:
        /* <DEDUP_REMOVED lines=12> */
[----:B------:R-:W-:Y:S01]  /*2710*/  FFMA.FTZ R221, R183, R148, R145 ;  /* 0x00000094b7dd7223 */ /* 0x000fe20000010091 */
[----:B------:R-:W-:-:S02]  /*2720*/  MOV R232, RZ ;  /* 0x000000ff00e87202 */ /* 0x000fc40000000f00 */
[----:B------:R-:W-:Y:S01]  /*2730*/  FADD.FTZ R147, R184, -R147 ;  /* 0x80000093b8937221 */ /* 0x000fe20000010000 */
[----:B------:R-:W-:Y:S01]  /*2740*/  LOP3.LUT P1, RZ, R144, 0xff, RZ, 0xc0, !PT ;  /* 0x000000ff90ff7812 */ /* 0x000fe2000782c0ff */
[----:B------:R-:W-:Y:S01]  /*2750*/  FADD.FTZ R221, R186, -R221 ;  /* 0x800000ddbadd7221 */ /* 0x000fe20000010000 */
[----:B------:R-:W-:Y:S01]  /*2760*/  MOV R234, RZ ;  /* 0x000000ff00ea7202 */ /* 0x000fe20000000f00 */
[C---:B------:R-:W-:Y:S02]  /*2770*/  FMUL.FTZ R147, R172.reuse, R147 ;  /* 0x00000093ac937220 */ /* 0x040fe40000410000 */
[----:B------:R-:W-:Y:S01]  /*2780*/  FMUL.FTZ R233, R172, R221 ;  /* 0x000000ddace97220 */ /* 0x000fe20000410000 */
[----:B------:R-:W-:Y:S01]  /*2790*/  MOV R221, RZ ;  /* 0x000000ff00dd7202 */ /* 0x000fe20000000f00 */
[----:B------:R-:W-:Y:S02]  /*27a0*/  @P2 FADD.FTZ R147, R124, R147 ;  /* 0x000000937c932221 */ /* 0x000fe40000010000 */
[----:B------:R-:W-:-:S02]  /*27b0*/  @P2 FADD.FTZ R233, R126, R233 ;  /* 0x000000e97ee92221 */ /* 0x000fc40000010000 */
        /* <DEDUP_REMOVED lines=15> */
[----:B------:R-:W-:-:S04]  /*28b0*/  FMUL.FTZ R140, R140, UR15 ;  /* 0x0000000f8c8c7c20 */ /* 0x000fc80008410000 */
[----:B------:R-:W-:Y:S01]  /*28c0*/  @P1 FMUL.FTZ R228, R140, R144 ;  /* 0x000000908ce41220 */ /* 0x000fe20000410000 */
[----:B------:R-:W-:Y:S01]  /*28d0*/  @P1 FMUL.FTZ R219, R9, R140 ;  /* 0x0000008c09db1220 */ /* 0x000fe20000410000 */
[----:B------:R-:W-:Y:S01]  /*28e0*/  LOP3.LUT P1, RZ, R224, 0xff0000, RZ, 0xc0, !PT ;  /* 0x00ff0000e0ff7812 */ /* 0x000fe2000782c0ff */
[----:B------:R-:W-:Y:S01]  /*28f0*/  FMUL.FTZ R140, R233, R171 ;  /* 0x000000abe98c7220 */ /* 0x000fe20000410000 */
[----:B------:R-:W-:-:S03]  /*2900*/  FADD.FTZ R101, R101, R228 ;  /* 0x000000e465657221 */ /* 0x000fc60000010000 */
[----:B------:R-:W-:Y:S01]  /*2910*/  FMUL.FTZ R230, R140, UR15 ;  /* 0x0000000f8ce67c20 */ /* 0x000fe20008410000 */
[----:B------:R-:W-:-:S04]  /*2920*/  FFMA.FTZ R140, R192, R148, R145 ;  /* 0x00000094c08c7223 */ /* 0x000fc80000010091 */
[----:B------:R-:W-:-:S03]  /*2930*/  FADD.FTZ R231, R189, -R140 ;  /* 0x8000008cbde77221 */ /* 0x000fc60000010000 */
[----:B------:R-:W-:Y:S01]  /*2940*/  @P1 SHF.L.U32 R144, R141, 0x10, RZ ;  /* 0x000000108d901819 */ /* 0x000fe200000006ff */
[----:B------:R-:W-:Y:S01]  /*2950*/  @P1 FMUL.FTZ R229, R33, R230 ;  /* 0x000000e621e51220 */ /* 0x000fe20000410000 */
[----:B------:R-:W-:Y:S01]  /*2960*/  FMUL.FTZ R140, R172, R231 ;  /* 0x000000e7ac8c7220 */ /* 0x000fe20000410000 */
[----:B------:R-:W-:Y:S02]  /*2970*/  FFMA.FTZ R231, R185, R148, R145 ;  /* 0x00000094b9e77223 */ /* 0x000fe40000010091 */
[----:B------:R-:W-:Y:S01]  /*2980*/  @P1 FMUL.FTZ R221, R230, R144 ;  /* 0x00000090e6dd1220 */ /* 0x000fe20000410000 */
[----:B------:R-:W-:Y:S01]  /*2990*/  LOP3.LUT P1, RZ, R224, 0xff000000, RZ, 0xc0, !PT ;  /* 0xff000000e0ff7812 */ /* 0x000fe2000782c0ff */
[----:B------:R-:W-:Y:S01]  /*29a0*/  @P2 FADD.FTZ R140, R127, R140 ;  /* 0x0000008c7f8c2221 */ /* 0x000fe20000010000 */
[----:B------:R-:W-:Y:S01]  /*29b0*/  HFMA2.MMA R230, -RZ, RZ, 0, 0 ;  /* 0x00000000ffe67435 */ /* 0x000fe200000001ff */
[----:B------:R-:W-:Y:S01]  /*29c0*/  FADD.FTZ R231, R188, -R231 ;  /* 0x800000e7bce77221 */ /* 0x000fe20000010000 */
[----:B------:R-:W-:-:S09]  /*29d0*/  FADD.FTZ R102, R102, R221 ;  /* 0x000000dd66667221 */ /* 0x000fd20000010000 */
        /* <DEDUP_REMOVED lines=8> */
[----:B------:R-:W-:Y:S01]  /*2a60*/  HFMA2.MMA R231, -RZ, RZ, 0, 0 ;  /* 0x00000000ffe77435 */ /* 0x000fe200000001ff */
[----:B------:R-:W-:Y:S02]  /*2a70*/  FADD.FTZ R103, R103, R230 ;  /* 0x000000e667677221 */ /* 0x000fe40000010000 */
[----:B------:R-:W-:-:S04]  /*2a80*/  @P2 FADD.FTZ R141, R128, R141 ;  /* 0x0000008d808d2221 */ /* 0x000fc80000010000 */
[----:B------:R-:W-:-:S04]  /*2a90*/  FMUL.FTZ R144, R141, R171 ;  /* 0x000000ab8d907220 */ /* 0x000fc80000410000 */
[----:B------:R-:W-:Y:S01]  /*2aa0*/  FMUL.FTZ R235, R144, UR15 ;  /* 0x0000000f90eb7c20 */ /* 0x000fe20008410000 */
[----:B------:R-:W-:-:S03]  /*2ab0*/  @P1 SHF.L.U32 R144, R142, 0x10, RZ ;  /* 0x000000108e901819 */ /* 0x000fc600000006ff */
[----:B------:R-:W-:Y:S02]  /*2ac0*/  @P1 FMUL.FTZ R234, R32, R235 ;  /* 0x000000eb20ea1220 */ /* 0x000fe40000410000 */
[----:B------:R-:W-:Y:S01]  /*2ad0*/  @P1 FMUL.FTZ R231, R235, R144 ;  /* 0x00000090ebe71220 */ /* 0x000fe20000410000 */
[----:B------:R-:W-:Y:S01]  /*2ae0*/  FFMA.FTZ R144, R194, R148, R145 ;  /* 0x00000094c2907223 */ /* 0x000fe20000010091 */
[----:B------:R-:W-:Y:S02]  /*2af0*/  LOP3.LUT P1, RZ, R225, 0xff00, RZ, 0xc0, !PT ;  /* 0x0000ff00e1ff7812 */ /* 0x000fe4000782c0ff */
[----:B------:R-:W-:Y:S01]  /*2b00*/  FADD.FTZ R104, R104, R231 ;  /* 0x000000e768687221 */ /* 0x000fe20000010000 */
[----:B------:R-:W-:-:S04]  /*2b10*/  FADD.FTZ R235, R193, -R144 ;  /* 0x80000090c1eb7221 */ /* 0x000fc80000010000 */
[----:B------:R-:W-:Y:S01]  /*2b20*/  FMUL.FTZ R236, R172, R235 ;  /* 0x000000ebacec7220 */ /* 0x000fe20000410000 */
[----:B------:R-:W-:-:S03]  /*2b30*/  MOV R235, RZ ;  /* 0x000000ff00eb7202 */ /* 0x000fc60000000f00 */
[----:B------:R-:W-:Y:S02]  /*2b40*/  @P2 FADD.FTZ R236, R129, R236 ;  /* 0x000000ec81ec2221 */ /* 0x000fe40000010000 */
[----:B------:R-:W-:Y:S02]  /*2b50*/  @P1 PRMT R144, R142, 0x7632, R144 ;  /* 0x000076328e901816 */ /* 0x000fe40000000090 */
[----:B------:R-:W-:Y:S02]  /*2b60*/  FMUL.FTZ R142, R236, R171 ;  /* 0x000000abec8e7220 */ /* 0x000fe40000410000 */
[----:B------:R-:W-:Y:S02]  /*2b70*/  @P1 SHF.L.U32 R144, R144, 0x10, RZ ;  /* 0x0000001090901819 */ /* 0x000fe400000006ff */
[----:B------:R-:W-:Y:S01]  /*2b80*/  FMUL.FTZ R237, R142, UR15 ;  /* 0x0000000f8eed7c20 */ /* 0x000fe20008410000 */
[----:B------:R-:W-:-:S03]  /*2b90*/  HFMA2.MMA R142, -RZ, RZ, 0, 0 ;  /* 0x00000000ff8e7435 */ /* 0x000fc600000001ff */
[----:B------:R-:W-:-:S03]  /*2ba0*/  @P1 FMUL.FTZ R235, R7, R237 ;  /* 0x000000ed07eb1220 */ /* 0x000fc60000410000 */
        /* <DEDUP_REMOVED lines=9> */
[----:B------:R-:W-:-:S03]  /*2c40*/  FMUL.FTZ R237, R172, R237 ;  /* 0x000000edaced7220 */ /* 0x000fc60000410000 */
[----:B------:R-:W-:Y:S01]  /*2c50*/  @P2 FADD.FTZ R238, R131, R238 ;  /* 0x000000ee83ee2221 */ /* 0x000fe20000010000 */
[----:B------:R-:W-:Y:S01]  /*2c60*/  @P2 FADD.FTZ R237, R130, R237 ;  /* 0x000000ed82ed2221 */ /* 0x000fe20000010000 */
[----:B------:R-:W-:Y:S02]  /*2c70*/  ISETP.NE.U32.AND P2, PT, RZ, UR16, PT ;  /* 0x00000010ff007c0c */ /* 0x000fe4000bf45070 */
[----:B------:R-:W0:Y:S02]  /*2c80*/  @P1 LDC.64 R144, c[0x0][0x308] ;  /* 0x0000c200ff901b82 */ /* 0x000e240000000a00 */
[----:B------:R-:W-:-:S04]  /*2c90*/  ISETP.NE.AND.EX P2, PT, RZ, UR17, PT, P2 ;  /* 0x00000011ff007c0c */ /* 0x000fc8000bf45320 */
[----:B------:R-:W-:Y:S02]  /*2ca0*/  SEL R132, R147, R132, P2 ;  /* 0x0000008493847207 */ /* 0x000fe40001000000 */
[----:B------:R-:W-:Y:S02]  /*2cb0*/  SEL R133, R146, R133, P2 ;  /* 0x0000008592857207 */ /* 0x000fe40001000000 */
[----:B------:R-:W-:Y:S02]  /*2cc0*/  CS2R R146, SRZ ;  /* 0x0000000000927805 */ /* 0x000fe4000001ff00 */
[----:B------:R-:W-:Y:S02]  /*2cd0*/  SEL R134, R233, R134, P2 ;  /* 0x00000086e9867207 */ /* 0x000fe40001000000 */
[----:B------:R-:W-:Y:S02]  /*2ce0*/  SEL R135, R140, R135, P2 ;  /* 0x000000878c877207 */ /* 0x000fe40001000000 */
[----:B------:R-:W-:-:S02]  /*2cf0*/  SEL R136, R141, R136, P2 ;  /* 0x000000888d887207 */ /* 0x000fc40001000000 */
[----:B------:R-:W-:Y:S01]  /*2d00*/  SEL R137, R236, R137, P2 ;  /* 0x00000089ec897207 */ /* 0x000fe20001000000 */
[----:B------:R-:W1:Y:S01]  /*2d10*/  LDC.64 R140, c[0x0][0x2f8] ;  /* 0x0000be00ff8c7b82 */ /* 0x000e620000000a00 */
        /* <DEDUP_REMOVED lines=8> */
[----:B------:R-:W-:Y:S04]  /*2da0*/  @P1 STG.E.128 desc[UR4][R144.64], R132 ;  /* 0x0000008490001986 */ /* 0x000fe8000c101d04 */
[----:B------:R0:W-:Y:S01]  /*2db0*/  @P1 STG.E.128 desc[UR4][R144.64+0x10], R136 ;  /* 0x0000108890001986 */ /* 0x0001e2000c101d04 */
[----:B------:R-:W-:Y:S01]  /*2dc0*/  LOP3.LUT P1, RZ, R225, 0xff0000, RZ, 0xc0, !PT ;  /* 0x00ff0000e1ff7812 */ /* 0x000fe2000782c0ff */
[----:B------:R-:W-:Y:S01]  /*2dd0*/  @P2 FMUL.FTZ R146, R6, R238 ;  /* 0x000000ee06922220 */ /* 0x000fe20000410000 */
[C---:B-1----:R-:W-:Y:S01]  /*2de0*/  IMAD.WIDE.U32 R140, R170.reuse, 0x10, R140 ;  /* 0x00000010aa8c7825 */ /* 0x042fe200078e008c */
[----:B------:R-:W-:-:S10]  /*2df0*/  IADD3 R170, R170, 0x20, RZ ;  /* 0x00000020aaaa7810 */ /* 0x000fd40007ffe0ff */
[----:B------:R-:W-:Y:S01]  /*2e00*/  @P1 FMUL.FTZ R147, R31, R237 ;  /* 0x000000ed1f931220 */ /* 0x000fe20000410000 */
[----:B0-----:R-:W-:-:S04]  /*2e10*/  F2FP.BF16.F32.PACK_AB R145, R232, R229 ;  /* 0x000000e5e891723e */ /* 0x001fc800000010ff */
        /* <DEDUP_REMOVED lines=8> */
[----:B------:R-:W-:-:S03]  /*2ea0*/  MOV R232, RZ ;  /* 0x000000ff00e87202 */ /* 0x000fc60000000f00 */
[----:B------:R-:W-:Y:S01]  /*2eb0*/  @P1 FMUL.FTZ R143, R237, R150 ;  /* 0x00000096ed8f1220 */ /* 0x000fe20000410000 */
[----:B------:R-:W-:-:S03]  /*2ec0*/  @P2 FMUL.FTZ R232, R238, R219 ;  /* 0x000000dbeee82220 */ /* 0x000fc60000410000 */
[----:B------:R-:W-:Y:S01]  /*2ed0*/  FADD.FTZ R106, R106, R143 ;  /* 0x0000008f6a6a7221 */ /* 0x000fe20000010000 */
[----:B------:R-:W-:-:S07]  /*2ee0*/  FADD.FTZ R107, R107, R232 ;  /* 0x000000e86b6b7221 */ /* 0x000fce0000010000 */
.L_x_4446:
[----:B------:R-:W-:Y:S05]  /*2ef0*/  BSYNC B1 ;  /* 0x0000000000017941 */ /* 0x000fea0003800000 */
.L_x_4445:
[----:B------:R-:W-:Y:S04]  /*2f00*/  BSSY B1, `(.L_x_4447) ;  /* 0x000008c000017945 */ /* 0x000fe80003800000 */
[----:B------:R-:W-:Y:S05]  /*2f10*/  @!P5 BRA `(.L_x_4448) ;  /* 0x000000080028d947 */ /* 0x000fea0003800000 */
[----:B-12---:R-:W1:Y:S02]  /*2f20*/  LDC.64 R140, c[0x0][0x220] ;  /* 0x00008800ff8c7b82 */ /* 0x006e640000000a00 */
[----:B-1----:R-:W-:-:S06]  /*2f30*/  IMAD.WIDE.U32 R140, R170, 0x10, R140 ;  /* 0x00000010aa8c7825 */ /* 0x002fcc00078e008c */
[----:B------:R-:W2:Y:S01]  /*2f40*/  LDG.E.128 R140, desc[UR4][R140.64] ;  /* 0x000000048c8c7981 */ /* 0x000ea2000c1e1d00 */
[----:B------:R-:W-:Y:S01]  /*2f50*/  FSEL R145, R149, RZ, !P6 ;  /* 0x000000ff95917208 */ /* 0x000fe20007000000 */
[----:B------:R-:W-:Y:S01]  /*2f60*/  HFMA2.MMA R149, -RZ, RZ, 0, 0 ;  /* 0x00000000ff957435 */ /* 0x000fe200000001ff */
[----:B------:R-:W-:Y:S01]  /*2f70*/  ISETP.NE.U32.AND P1, PT, RZ, UR8, PT ;  /* 0x00000008ff007c0c */ /* 0x000fe2000bf25070 */
[----:B------:R-:W-:Y:S01]  /*2f80*/  HFMA2.MMA R228, -RZ, RZ, 0, 0 ;  /* 0x00000000ffe47435 */ /* 0x000fe200000001ff */
[----:B------:R-:W-:Y:S01]  /*2f90*/  MOV R144, R222 ;  /* 0x000000de00907202 */ /* 0x000fe20000000f00 */
[-CC-:B0-----:R-:W-:Y:S01]  /*2fa0*/  FFMA.FTZ R147, R173, R148.reuse, R145.reuse ;  /* 0x00000094ad937223 */ /* 0x181fe20000010091 */
[----:B------:R-:W-:Y:S01]  /*2fb0*/  ISETP.NE.AND.EX P1, PT, RZ, UR9, PT, P1 ;  /* 0x00000009ff007c0c */ /* 0x000fe2000bf25310 */
[----:B------:R-:W-:Y:S01]  /*2fc0*/  FFMA.FTZ R219, R197, R148, R145 ;  /* 0x00000094c5db7223 */ /* 0x000fe20000010091 */
[----:B------:R-:W-:Y:S01]  /*2fd0*/  LOP3.LUT P2, RZ, R144, 0xff, RZ, 0xc0, !PT ;  /* 0x000000ff90ff7812 */ /* 0x000fe2000784c0ff */
[----:B------:R-:W-:Y:S01]  /*2fe0*/  FADD.FTZ R147, R200, -R147 ;  /* 0x80000093c8937221 */ /* 0x000fe20000010000 */
[----:B------:R-:W-:Y:S01]  /*2ff0*/  MOV R150, RZ ;  /* 0x000000ff00967202 */ /* 0x000fe20000000f00 */
[----:B------:R-:W-:Y:S01]  /*3000*/  FADD.FTZ R219, R202, -R219 ;  /* 0x800000dbcadb7221 */ /* 0x000fe20000010000 */
[----:B------:R-:W-:Y:S01]  /*3010*/  MOV R221, RZ ;  /* 0x000000ff00dd7202 */ /* 0x000fe20000000f00 */
[C---:B------:R-:W-:Y:S01]  /*3020*/  FMUL.FTZ R147, R172.reuse, R147 ;  /* 0x00000093ac937220 */ /* 0x040fe20000410000 */
[----:B------:R-:W-:Y:S01]  /*3030*/  MOV R232, RZ ;  /* 0x000000ff00e87202 */ /* 0x000fe20000000f00 */
[----:B------:R-:W-:Y:S01]  /*3040*/  FMUL.FTZ R229, R172, R219 ;  /* 0x000000dbace57220 */ /* 0x000fe20000410000 */
[----:B------:R-:W-:-:S03]  /*3050*/  HFMA2.MMA R219, -RZ, RZ, 0, 0 ;  /* 0x00000000ffdb7435 */ /* 0x000fc600000001ff */
[----:B------:R-:W-:Y:S01]  /*3060*/  @P1 FADD.FTZ R147, R40, R147 ;  /* 0x0000009328931221 */ /* 0x000fe20000010000 */
[----:B------:R-:W-:-:S03]  /*3070*/  @P1 FADD.FTZ R229, R42, R229 ;  /* 0x000000e52ae51221 */ /* 0x000fc60000010000 */
        /* <DEDUP_REMOVED lines=10> */
[----:B------:R-:W-:-:S03]  /*3120*/  MOV R151, RZ ;  /* 0x000000ff00977202 */ /* 0x000fc60000000f00 */
        /* <DEDUP_REMOVED lines=15> */
[----:B------:R-:W-:-:S03]  /*3220*/  FMUL.FTZ R140, R172, R231 ;  /* 0x000000e7ac8c7220 */ /* 0x000fc60000410000 */
[----:B------:R-:W-:Y:S01]  /*3230*/  @P2 FMUL.FTZ R219, R230, R146 ;  /* 0x00000092e6db2220 */ /* 0x000fe20000410000 */
[----:B------:R-:W-:Y:S01]  /*3240*/  LOP3.LUT P2, RZ, R222, 0xff000000, RZ, 0xc0, !PT ;  /* 0xff000000deff7812 */ /* 0x000fe2000784c0ff */
[----:B------:R-:W-:Y:S01]  /*3250*/  @P1 FADD.FTZ R140, R43, R140 ;  /* 0x0000008c2b8c1221 */ /* 0x000fe20000010000 */
[----:B------:R-:W-:Y:S01]  /*3260*/  HFMA2.MMA R230, -RZ, RZ, 0, 0 ;  /* 0x00000000ffe67435 */ /* 0x000fe200000001ff */
[----:B------:R-:W-:-:S10]  /*3270*/  FADD.FTZ R110, R110, R219 ;  /* 0x000000db6e6e7221 */ /* 0x000fd40000010000 */
        /* <DEDUP_REMOVED lines=9> */
[----:B------:R-:W-:Y:S01]  /*3310*/  HFMA2.MMA R231, -RZ, RZ, 0, 0 ;  /* 0x00000000ffe77435 */ /* 0x000fe200000001ff */
[----:B------:R-:W-:Y:S01]  /*3320*/  FMUL.FTZ R141, R172, R141 ;  /* 0x0000008dac8d7220 */ /* 0x000fe20000410000 */
[----:B------:R-:W-:-:S03]  /*3330*/  FADD.FTZ R111, R111, R230 ;  /* 0x000000e66f6f7221 */ /* 0x000fc60000010000 */
[----:B------:R-:W-:-:S04]  /*3340*/  @P1 FADD.FTZ R141, R36, R141 ;  /* 0x0000008d248d1221 */ /* 0x000fc80000010000 */
[----:B------:R-:W-:-:S03]  /*3350*/  FMUL.FTZ R146, R141, R171 ;  /* 0x000000ab8d927220 */ /* 0x000fc60000410000 */
[----:B------:R-:W-:Y:S01]  /*3360*/  @P2 SHF.L.U32 R233, R142, 0x10, RZ ;  /* 0x000000108ee92819 */ /* 0x000fe200000006ff */
[----:B------:R-:W-:Y:S01]  /*3370*/  FMUL.FTZ R234, R146, UR15 ;  /* 0x0000000f92ea7c20 */ /* 0x000fe20008410000 */
[----:B------:R-:W-:-:S03]  /*3380*/  MOV R146, RZ ;  /* 0x000000ff00927202 */ /* 0x000fc60000000f00 */
[----:B------:R-:W-:Y:S01]  /*3390*/  @P2 FMUL.FTZ R231, R234, R233 ;  /* 0x000000e9eae72220 */ /* 0x000fe20000410000 */
[----:B------:R-:W-:Y:S01]  /*33a0*/  @P2 FMUL.FTZ R146, R28, R234 ;  /* 0x000000ea1c922220 */ /* 0x000fe20000410000 */
[----:B------:R-:W-:Y:S01]  /*33b0*/  FFMA.FTZ R234, R210, R148, R145 ;  /* 0x00000094d2ea7223 */ /* 0x000fe20000010091 */
[----:B------:R-:W-:Y:S01]  /*33c0*/  LOP3.LUT P2, RZ, R223, 0xff00, RZ, 0xc0, !PT ;  /* 0x0000ff00dfff7812 */ /* 0x000fe2000784c0ff */
[----:B------:R-:W-:Y:S02]  /*33d0*/  FADD.FTZ R112, R112, R231 ;  /* 0x000000e770707221 */ /* 0x000fe40000010000 */
[----:B------:R-:W-:-:S04]  /*33e0*/  FADD.FTZ R233, R207, -R234 ;  /* 0x800000eacfe97221 */ /* 0x000fc80000010000 */
[----:B------:R-:W-:Y:S01]  /*33f0*/  FMUL.FTZ R234, R172, R233 ;  /* 0x000000e9acea7220 */ /* 0x000fe20000410000 */
[-CC-:B------:R-:W-:Y:S01]  /*3400*/  FFMA.FTZ R233, R205, R148.reuse, R145.reuse ;  /* 0x00000094cde97223 */ /* 0x180fe20000010091 */
[----:B------:R-:W-:Y:S02]  /*3410*/  FFMA.FTZ R148, R214, R148, R145 ;  /* 0x00000094d6947223 */ /* 0x000fe40000010091 */
[----:B------:R-:W-:Y:S01]  /*3420*/  @P1 FADD.FTZ R234, R37, R234 ;  /* 0x000000ea25ea1221 */ /* 0x000fe20000010000 */
[----:B------:R-:W-:Y:S01]  /*3430*/  FADD.FTZ R233, R212, -R233 ;  /* 0x800000e9d4e97221 */ /* 0x000fe20000010000 */
[----:B------:R-:W-:Y:S01]  /*3440*/  @P2 PRMT R145, R142, 0x7632, R145 ;  /* 0x000076328e912816 */ /* 0x000fe20000000091 */
[----:B------:R-:W-:Y:S01]  /*3450*/  FADD.FTZ R237, R209, -R148 ;  /* 0x80000094d1ed7221 */ /* 0x000fe20000010000 */
[----:B------:R-:W-:Y:S01]  /*3460*/  FMUL.FTZ R142, R234, R171 ;  /* 0x000000abea8e7220 */ /* 0x000fe20000410000 */
[C---:B------:R-:W-:Y:S01]  /*3470*/  FMUL.FTZ R235, R172.reuse, R233 ;  /* 0x000000e9aceb7220 */ /* 0x040fe20000410000 */
[----:B------:R-:W-:Y:S01]  /*3480*/  @P2 SHF.L.U32 R145, R145, 0x10, RZ ;  /* 0x0000001091912819 */ /* 0x000fe200000006ff */
[----:B------:R-:W-:Y:S01]  /*3490*/  FMUL.FTZ R172, R172, R237 ;  /* 0x000000edacac7220 */ /* 0x000fe20000410000 */
[----:B------:R-:W-:Y:S01]  /*34a0*/  FMUL.FTZ R148, R142, UR15 ;  /* 0x0000000f8e947c20 */ /* 0x000fe20008410000 */
[----:B------:R-:W-:Y:S01]  /*34b0*/  HFMA2.MMA R142, -RZ, RZ, 0, 0 ;  /* 0x00000000ff8e7435 */ /* 0x000fe200000001ff */
[----:B------:R-:W-:Y:S01]  /*34c0*/  MOV R233, RZ ;  /* 0x000000ff00e97202 */ /* 0x000fe20000000f00 */
[----:B------:R-:W-:Y:S01]  /*34d0*/  @P1 FADD.FTZ R235, R38, R235 ;  /* 0x000000eb26eb1221 */ /* 0x000fe20000010000 */
[----:B------:R-:W-:Y:S01]  /*34e0*/  @P2 FMUL.FTZ R233, R2, R148 ;  /* 0x0000009402e92220 */ /* 0x000fe20000410000 */
[----:B------:R-:W-:Y:S01]  /*34f0*/  @P1 FADD.FTZ R172, R39, R172 ;  /* 0x000000ac27ac1221 */ /* 0x000fe20000010000 */
[----:B------:R-:W-:Y:S01]  /*3500*/  ISETP.NE.U32.AND P1, PT, RZ, UR16, PT ;  /* 0x00000010ff007c0c */ /* 0x000fe2000bf25070 */
[----:B------:R-:W-:Y:S01]  /*3510*/  @P2 FMUL.FTZ R142, R148, R145 ;  /* 0x00000091948e2220 */ /* 0x000fe20000410000 */
[----:B------:R-:W-:-:S02]  /*3520*/  ISETP.NE.U32.AND P2, PT, RZ, UR16, PT ;  /* 0x00000010ff007c0c */ /* 0x000fc4000bf45070 */
[----:B------:R-:W-:Y:S01]  /*3530*/  ISETP.NE.AND.EX P1, PT, RZ, UR17, PT, P1 ;  /* 0x00000011ff007c0c */ /* 0x000fe2000bf25310 */
[----:B------:R-:W-:Y:S01]  /*3540*/  FADD.FTZ R113, R113, R142 ;  /* 0x0000008e71717221 */ /* 0x000fe20000010000 */
[----:B------:R-:W-:Y:S02]  /*3550*/  ISETP.NE.AND.EX P2, PT, RZ, UR17, PT, P2 ;  /* 0x00000011ff007c0c */ /* 0x000fe4000bf45320 */
[----:B------:R-:W-:Y:S01]  /*3560*/  SEL R132, R147, R132, P1 ;  /* 0x0000008493847207 */ /* 0x000fe20000800000 */
[----:B------:R-:W-:Y:S01]  /*3570*/  HFMA2.MMA R147, -RZ, RZ, 0, 0 ;  /* 0x00000000ff937435 */ /* 0x000fe200000001ff */
[----:B------:R-:W-:Y:S02]  /*3580*/  SEL R133, R144, R133, P1 ;  /* 0x0000008590857207 */ /* 0x000fe40000800000 */
[----:B------:R-:W-:Y:S02]  /*3590*/  SEL R134, R229, R134, P1 ;  /* 0x00000086e5867207 */ /* 0x000fe40000800000 */
[----:B------:R-:W-:-:S02]  /*35a0*/  SEL R135, R140, R135, P1 ;  /* 0x000000878c877207 */ /* 0x000fc40000800000 */
[----:B------:R-:W-:Y:S02]  /*35b0*/  SEL R136, R141, R136, P1 ;  /* 0x000000888d887207 */ /* 0x000fe40000800000 */
[----:B------:R-:W-:Y:S02]  /*35c0*/  SEL R137, R234, R137, P1 ;  /* 0x00000089ea897207 */ /* 0x000fe40000800000 */
[C---:B------:R-:W-:Y:S01]  /*35d0*/  SEL R138, R235.reuse, R138, P1 ;  /* 0x0000008aeb8a7207 */ /* 0x040fe20000800000 */
[----:B------:R-:W-:Y:S01]  /*35e0*/  FMUL.FTZ R235, R235, R171 ;  /* 0x000000abebeb7220 */ /* 0x000fe20000410000 */
[C---:B------:R-:W-:Y:S01]  /*35f0*/  SEL R139, R172.reuse, R139, P1 ;  /* 0x0000008bac8b7207 */ /* 0x040fe20000800000 */
[----:B------:R-:W-:Y:S01]  /*3600*/  FMUL.FTZ R171, R172, R171 ;  /* 0x000000abacab7220 */ /* 0x000fe20000410000 */
[C---:B------:R-:W-:Y:S01]  /*3610*/  @P2 LEA R144, P1, R170.reuse, UR16, 0x5 ;  /* 0x00000010aa902c11 */ /* 0x040fe2000f8228ff */
[----:B------:R-:W-:Y:S01]  /*3620*/  FMUL.FTZ R235, R235, UR15 ;  /* 0x0000000febeb7c20 */ /* 0x000fe20008410000 */
[----:B------:R-:W-:Y:S01]  /*3630*/  MOV R148, RZ ;  /* 0x000000ff00947202 */ /* 0x000fe20000000f00 */
[----:B------:R-:W-:Y:S01]  /*3640*/  FMUL.FTZ R171, R171, UR15 ;  /* 0x0000000fabab7c20 */ /* 0x000fe20008410000 */
[----:B------:R-:W-:-:S02]  /*3650*/  @P2 LEA.HI.X R145, R170, UR17, RZ, 0x5, P1 ;  /* 0x00000011aa912c11 */ /* 0x000fc400088f2cff */
[C---:B------:R-:W-:Y:S02]  /*3660*/  LEA R140, P1, R170.reuse, UR18, 0x4 ;  /* 0x00000012aa8c7c11 */ /* 0x040fe4000f8220ff */
[----:B------:R-:W-:Y:S01]  /*3670*/  F2FP.BF16.F32.PACK_AB R146, R233, R146 ;  /* 0x00000092e992723e */ /* 0x000fe200000010ff */
[----:B------:R-:W-:Y:S01]  /*3680*/  @P2 STG.E.128 desc[UR4][R144.64], R132 ;  /* 0x0000008490002986 */ /* 0x000fe2000c101d04 */
[----:B------:R-:W-:Y:S02]  /*3690*/  LEA.HI.X R141, R170, UR19, RZ, 0x4, P1 ;  /* 0x00000013aa8d7c11 */ /* 0x000fe400088f24ff */
[C---:B------:R-:W-:Y:S01]  /*36a0*/  LOP3.LUT P1, RZ, R223.reuse, 0xff000000, RZ, 0xc0, !PT ;  /* 0xff000000dfff7812 */ /* 0x040fe2000782c0ff */
[----:B------:R0:W-:Y:S01]  /*36b0*/  @P2 STG.E.128 desc[UR4][R144.64+0x10], R136 ;  /* 0x0000108890002986 */ /* 0x0001e2000c101d04 */
[----:B------:R-:W-:-:S11]  /*36c0*/  LOP3.LUT P2, RZ, R223, 0xff0000, RZ, 0xc0, !PT ;  /* 0x00ff0000dfff7812 */ /* 0x000fd6000784c0ff */
[----:B------:R-:W-:Y:S02]  /*36d0*/  @P1 FMUL.FTZ R148, R0, R171 ;  /* 0x000000ab00941220 */ /* 0x000fe40000410000 */
[----:B------:R-:W-:Y:S01]  /*36e0*/  @P2 FMUL.FTZ R147, R27, R235 ;  /* 0x000000eb1b932220 */ /* 0x000fe20000410000 */
[----:B0-----:R-:W-:-:S04]  /*36f0*/  F2FP.BF16.F32.PACK_AB R145, R232, R221 ;  /* 0x000000dde891723e */ /* 0x001fc800000010ff */
[----:B------:R-:W-:Y:S02]  /*3700*/  F2FP.BF16.F32.PACK_AB R147, R148, R147 ;  /* 0x000000939493723e */ /* 0x000fe400000010ff */
[----:B------:R-:W-:Y:S02]  /*3710*/  F2FP.BF16.F32.PACK_AB R144, R151, R150 ;  /* 0x000000969790723e */ /* 0x000fe400000010ff */
[C---:B------:R-:W-:Y:S02]  /*3720*/  @P1 PRMT R151, R143.reuse, 0x7632, R151 ;  /* 0x000076328f971816 */ /* 0x040fe40000000097 */
[----:B------:R-:W-:Y:S01]  /*3730*/  @P2 SHF.L.U32 R148, R143, 0x10, RZ ;  /* 0x000000108f942819 */ /* 0x000fe200000006ff */
[----:B------:R3:W-:Y:S01]  /*3740*/  STG.E.128 desc[UR4][R140.64], R144 ;  /* 0x000000908c007986 */ /* 0x0007e2000c101d04 */
[----:B------:R-:W-:Y:S01]  /*3750*/  HFMA2.MMA R143, -RZ, RZ, 0, 0 ;  /* 0x00000000ff8f7435 */ /* 0x000fe200000001ff */
[----:B------:R-:W-:Y:S02]  /*3760*/  @P1 SHF.L.U32 R151, R151, 0x10, RZ ;  /* 0x0000001097971819 */ /* 0x000fe400000006ff */
[----:B------:R-:W-:-:S03]  /*3770*/  MOV R150, RZ ;  /* 0x000000ff00967202 */ /* 0x000fc60000000f00 */
[----:B------:R-:W-:Y:S01]  /*3780*/  @P2 FMUL.FTZ R143, R235, R148 ;  /* 0x00000094eb8f2220 */ /* 0x000fe20000410000 */
[----:B------:R-:W-:-:S03]  /*3790*/  @P1 FMUL.FTZ R150, R171, R151 ;  /* 0x00000097ab961220 */ /* 0x000fc60000410000 */
[----:B------:R-:W-:Y:S01]  /*37a0*/  FADD.FTZ R114, R114, R143 ;  /* 0x0000008f72727221 */ /* 0x000fe20000010000 */
[----:B------:R-:W-:-:S07]  /*37b0*/  FADD.FTZ R115, R115, R150 ;  /* 0x0000009673737221 */ /* 0x000fce0000010000 */
.L_x_4448:
[----:B------:R-:W-:Y:S05]  /*37c0*/  BSYNC B1 ;  /* 0x0000000000017941 */ /* 0x000fea0003800000 */
.L_x_4447:
[----:B-123--:R-:W1:Y:S02]  /*37d0*/  LDC.64 R140, c[0x0][0x210] ;  /* 0x00008400ff8c7b82 */ /* 0x00ee640000000a00 */
[----:B-1----:R-:W-:-:S04]  /*37e0*/  LEA R26, R140, R26, 0x2 ;  /* 0x0000001a8c1a7211 */ /* 0x002fc800078e10ff */
[----:B------:R-:W-:-:S13]  /*37f0*/  ISETP.GE.AND P1, PT, R26, R141, PT ;  /* 0x0000008d1a00720c */ /* 0x000fda0003f26270 */
[----:B------:R-:W-:Y:S05]  /*3800*/  @!P1 BRA `(.L_x_4449) ;  /* 0xffffffd0008c9947 */ /* 0x000fea000383ffff */
.L_x_4435:
[----:B------:R-:W-:Y:S05]  /*3810*/  BSYNC B0 ;  /* 0x0000000000007941 */ /* 0x000fea0003800000 */
.L_x_4434:
        /* <DEDUP_REMOVED lines=10> */
[-C--:B------:R-:W-:Y:S02]  /*38c0*/  LEA R168, R168, R0.reuse, 0x5 ;  /* 0x00000000a8a87211 */ /* 0x080fe400078e28ff */
[----:B------:R-:W-:-:S03]  /*38d0*/  LEA R0, R167, R0, 0x2 ;  /* 0x00000000a7007211 */ /* 0x000fc600078e10ff */
        /* <DEDUP_REMOVED lines=196> */
.L_x_4451:
[----:B------:R-:W-:Y:S05]  /*4520*/  BSYNC B0 ;  /* 0x0000000000007941 */ /* 0x000fea0003800000 */
.L_x_4450:
        /* <DEDUP_REMOVED lines=16> */
.L_x_4453:
[----:B------:R-:W-:Y:S05]  /*4630*/  BSYNC B0 ;  /* 0x0000000000007941 */ /* 0x000fea0003800000 */
.L_x_4452:
        /* <DEDUP_REMOVED lines=16> */
.L_x_4455:
[----:B------:R-:W-:Y:S05]  /*4740*/  BSYNC B0 ;  /* 0x0000000000007941 */ /* 0x000fea0003800000 */
.L_x_4454:
        /* <DEDUP_REMOVED lines=16> */
.L_x_4457:
[----:B------:R-:W-:Y:S05]  /*4850*/  BSYNC B0 ;  /* 0x0000000000007941 */ /* 0x000fea0003800000 */
.L_x_4456:
        /* <DEDUP_REMOVED lines=16> */
.L_x_4459:
[----:B------:R-:W-:Y:S05]  /*4960*/  BSYNC B0 ;  /* 0x0000000000007941 */ /* 0x000fea0003800000 */
.L_x_4458:
        /* <DEDUP_REMOVED lines=9> */
.L_x_4442:
[----:B------:R-:W-:Y:S01]  /*4a00*/  HFMA2.MMA R150, -RZ, RZ, 0, 5.9604644775390625e-08 ;  /* 0x00000001ff967435 */ /* 0x000fe200000001ff */
[----:B------:R-:W-:Y:S01]  /*4a10*/  BSSY B1, `(.L_x_4460) ;  /* 0x0000006000017945 */ /* 0x000fe20003800000 */
[----:B------:R-:W-:Y:S02]  /*4a20*/  MOV R151, 0x1f ;  /* 0x0000001f00977802 */ /* 0x000fe40000000f00 */
[----:B------:R-:W-:-:S07]  /*4a30*/  MOV R148, 0xffffffff ;  /* 0xffffffff00947802 */ /* 0x000fce0000000f00 */
[----:B------:R-:W-:Y:S05]  /*4a40*/  WARPSYNC.COLLECTIVE R148, `(.L_x_4461) ;  /* 0x0000000094087348 */ /* 0x000fea0003c00000 */
[----:B------:R0:W1:Y:S02]  /*4a50*/  SHFL.BFLY P1, R149, R229, R150, R151 ;  /* 0x0c000096e5957389 */ /* 0x0000640000020097 */
[----:B01----:R-:W-:Y:S01]  /*4a60*/  ENDCOLLECTIVE ;  /* 0x000000000000791b */ /* 0x003fe20003800000 */
.L_x_4461:
[----:B------:R-:W-:Y:S05]  /*4a70*/  BSYNC B1 ;  /* 0x0000000000017941 */ /* 0x000fea0003800000 */
.L_x_4460:
        /* <DEDUP_REMOVED lines=9> */
.L_x_4462:
[----:B------:R-:W-:Y:S01]  /*4b10*/  HFMA2.MMA R150, -RZ, RZ, 0, 1.1920928955078125e-07 ;  /* 0x00000002ff967435 */ /* 0x000fe200000001ff */
[----:B------:R-:W-:Y:S02]  /*4b20*/  MOV R229, R140 ;  /* 0x0000008c00e57202 */ /* 0x000fe40000000f00 */
[----:B------:R-:W-:-:S08]  /*4b30*/  MOV R141, R149 ;  /* 0x00000095008d7202 */ /* 0x000fd00000000f00 */
[----:B------:R-:W-:Y:S05]  /*4b40*/  WARPSYNC.COLLECTIVE R148, `(.L_x_4463) ;  /* 0x0000000094087348 */ /* 0x000fea0003c00000 */
[----:B------:R0:W1:Y:S02]  /*4b50*/  SHFL.BFLY P1, R149, R229, R150, R151 ;  /* 0x0c000096e5957389 */ /* 0x0000640000020097 */
[----:B01----:R-:W-:Y:S01]  /*4b60*/  ENDCOLLECTIVE ;  /* 0x000000000000791b */ /* 0x003fe20003800000 */
.L_x_4463:
[----:B------:R-:W-:-:S05]  /*4b70*/  FADD.FTZ R141, R141, R230 ;  /* 0x000000e68d8d7221 */ /* 0x000fca0000010000 */
[----:B------:R-:W-:Y:S02]  /*4b80*/  MOV R229, R141 ;  /* 0x0000008d00e57202 */ /* 0x000fe40000000f00 */
[----:B------:R-:W-:-:S07]  /*4b90*/  MOV R143, R149 ;  /* 0x00000095008f7202 */ /* 0x000fce0000000f00 */
[----:B------:R-:W-:Y:S05]  /*4ba0*/  WARPSYNC.COLLECTIVE R148, `(.L_x_4464) ;  /* 0x0000000094087348 */ /* 0x000fea0003c00000 */
[----:B------:R0:W1:Y:S02]  /*4bb0*/  SHFL.BFLY P1, R149, R229, R150, R151 ;  /* 0x0c000096e5957389 */ /* 0x0000640000020097 */
[----:B01----:R-:W-:Y:S01]  /*4bc0*/  ENDCOLLECTIVE ;  /* 0x000000000000791b */ /* 0x003fe20003800000 */
.L_x_4464:
[----:B------:R-:W-:Y:S01]  /*4bd0*/  FADD.FTZ R143, R140, R143 ;  /* 0x0000008f8c8f7221 */ /* 0x000fe20000010000 */
[----:B------:R-:W-:-:S04]  /*4be0*/  HFMA2.MMA R150, -RZ, RZ, 0, 2.384185791015625e-07 ;  /* 0x00000004ff967435 */ /* 0x000fc800000001ff */
[----:B------:R-:W-:Y:S02]  /*4bf0*/  MOV R229, R143 ;  /* 0x0000008f00e57202 */ /* 0x000fe40000000f00 */
[----:B------:R-:W-:-:S07]  /*4c00*/  MOV R142, R149 ;  /* 0x00000095008e7202 */ /* 0x000fce0000000f00 */
[----:B------:R-:W-:Y:S05]  /*4c10*/  WARPSYNC.COLLECTIVE R148, `(.L_x_4465) ;  /* 0x0000000094087348 */ /* 0x000fea0003c00000 */
[----:B------:R0:W1:Y:S02]  /*4c20*/  SHFL.BFLY P1, R149, R229, R150, R151 ;  /* 0x0c000096e5957389 */ /* 0x0000640000020097 */
[----:B01----:R-:W-:Y:S01]  /*4c30*/  ENDCOLLECTIVE ;  /* 0x000000000000791b */ /* 0x003fe20003800000 */
.L_x_4465:
[----:B------:R-:W-:-:S05]  /*4c40*/  FADD.FTZ R142, R141, R142 ;  /* 0x0000008e8d8e7221 */ /* 0x000fca0000010000 */
[----:B------:R-:W-:Y:S02]  /*4c50*/  MOV R229, R142 ;  /* 0x0000008e00e57202 */ /* 0x000fe40000000f00 */
[----:B------:R-:W-:-:S07]  /*4c60*/  MOV R144, R149 ;  /* 0x0000009500907202 */ /* 0x000fce0000000f00 */
[----:B------:R-:W-:Y:S05]  /*4c70*/  WARPSYNC.COLLECTIVE R148, `(.L_x_4466) ;  /* 0x0000000094087348 */ /* 0x000fea0003c00000 */
[----:B------:R0:W1:Y:S02]  /*4c80*/  SHFL.BFLY P1, R149, R229, R150, R151 ;  /* 0x0c000096e5957389 */ /* 0x0000640000020097 */
[----:B01----:R-:W-:Y:S01]  /*4c90*/  ENDCOLLECTIVE ;  /* 0x000000000000791b */ /* 0x003fe20003800000 */
.L_x_4466:
[----:B------:R-:W-:Y:S01]  /*4ca0*/  FADD.FTZ R144, R143, R144 ;  /* 0x000000908f907221 */ /* 0x000fe20000010000 */
[----:B------:R-:W-:-:S04]  /*4cb0*/  HFMA2.MMA R150, -RZ, RZ, 0, 4.76837158203125e-07 ;  /* 0x00000008ff967435 */ /* 0x000fc800000001ff */
[----:B------:R-:W-:Y:S02]  /*4cc0*/  MOV R229, R144 ;  /* 0x0000009000e57202 */ /* 0x000fe40000000f00 */
[----:B------:R-:W-:-:S07]  /*4cd0*/  MOV R145, R149 ;  /* 0x0000009500917202 */ /* 0x000fce0000000f00 */
[----:B------:R-:W-:Y:S05]  /*4ce0*/  WARPSYNC.COLLECTIVE R148, `(.L_x_4467) ;  /* 0x0000000094087348 */ /* 0x000fea0003c00000 */
[----:B------:R0:W1:Y:S02]  /*4cf0*/  SHFL.BFLY P1, R149, R229, R150, R151 ;  /* 0x0c000096e5957389 */ /* 0x0000640000020097 */
[----:B01----:R-:W-:Y:S01]  /*4d00*/  ENDCOLLECTIVE ;  /* 0x000000000000791b */ /* 0x003fe20003800000 */
.L_x_4467:
[----:B------:R-:W-:-:S05]  /*4d10*/  FADD.FTZ R145, R142, R145 ;  /* 0x000000918e917221 */ /* 0x000fca0000010000 */
[----:B------:R-:W-:Y:S02]  /*4d20*/  MOV R229, R145 ;  /* 0x0000009100e57202 */ /* 0x000fe40000000f00 */
[----:B------:R-:W-:-:S07]  /*4d30*/  MOV R147, R149 ;  /* 0x0000009500937202 */ /* 0x000fce0000000f00 */
[----:B------:R-:W-:Y:S05]  /*4d40*/  WARPSYNC.COLLECTIVE R148, `(.L_x_4468) ;  /* 0x0000000094087348 */ /* 0x000fea0003c00000 */
[----:B------:R0:W1:Y:S02]  /*4d50*/  SHFL.BFLY P1, R149, R229, R150, R151 ;  /* 0x0c000096e5957389 */ /* 0x0000640000020097 */
[----:B01----:R-:W-:Y:S01]  /*4d60*/  ENDCOLLECTIVE ;  /* 0x000000000000791b */ /* 0x003fe20003800000 */
.L_x_4468:
[----:B------:R-:W-:Y:S01]  /*4d70*/  FADD.FTZ R147, R144, R147 ;  /* 0x0000009390937221 */ /* 0x000fe20000010000 */
[----:B------:R-:W-:-:S04]  /*4d80*/  HFMA2.MMA R150, -RZ, RZ, 0, 9.5367431640625e-07 ;  /* 0x00000010ff967435 */ /* 0x000fc800000001ff */
[----:B------:R-:W-:Y:S02]  /*4d90*/  MOV R229, R147 ;  /* 0x0000009300e57202 */ /* 0x000fe40000000f00 */
[----:B------:R-:W-:-:S07]  /*4da0*/  MOV R146, R149 ;  /* 0x0000009500927202 */ /* 0x000fce0000000f00 */
[----:B------:R-:W-:Y:S05]  /*4db0*/  WARPSYNC.COLLECTIVE R148, `(.L_x_4469) ;  /* 0x0000000094087348 */ /* 0x000fea0003c00000 */
[----:B------:R0:W1:Y:S02]  /*4dc0*/  SHFL.BFLY P1, R149, R229, R150, R151 ;  /* 0x0c000096e5957389 */ /* 0x0000640000020097 */
[----:B01----:R-:W-:Y:S01]  /*4dd0*/  ENDCOLLECTIVE ;  /* 0x000000000000791b */ /* 0x003fe20003800000 */
.L_x_4469:
[----:B------:R-:W-:-:S05]  /*4de0*/  FADD.FTZ R146, R145, R146 ;  /* 0x0000009291927221 */ /* 0x000fca0000010000 */
[----:B------:R-:W-:Y:S02]  /*4df0*/  MOV R229, R146 ;  /* 0x0000009200e57202 */ /* 0x000fe40000000f00 */
[----:B------:R-:W-:-:S07]  /*4e00*/  MOV R140, R149 ;  /* 0x00000095008c7202 */ /* 0x000fce0000000f00 */
[----:B------:R-:W-:Y:S05]  /*4e10*/  WARPSYNC.COLLECTIVE R148, `(.L_x_4470) ;  /* 0x0000000094087348 */ /* 0x000fea0003c00000 */
[----:B------:R0:W1:Y:S02]  /*4e20*/  SHFL.BFLY P1, R149, R229, R150, R151 ;  /* 0x0c000096e5957389 */ /* 0x0000640000020097 */
[----:B01----:R-:W-:Y:S01]  /*4e30*/  ENDCOLLECTIVE ;  /* 0x000000000000791b */ /* 0x003fe20003800000 */
.L_x_4470:
[----:B------:R-:W-:Y:S01]  /*4e40*/  MOV R141, R149 ;  /* 0x00000095008d7202 */ /* 0x000fe20000000f00 */
[----:B------:R-:W-:Y:S06]  /*4e50*/  BRA `(.L_x_4471) ;  /* 0xffffffcc00c07947 */ /* 0x000fec000383ffff */
.L_x_4472:
        /* <DEDUP_REMOVED lines=10> */
.L_x_11730:


//--------------------- .text._ZN10layer_norm13ln_bwd_kernelINS_13Kernel_traitsI13__nv_bfloat16S2_fS2_fjLj768ELj1ELj4ELj1ELj16ENS_18Kernel_traits_baseILj768ES2_S2_fS2_fjLj128EEEEELb1ELb1ELb0ELb1EEEvNS_9BwdParamsE --------------------------
	.section	.text._ZN10layer_norm13ln_bwd_kernelINS_13Kernel_traitsI13__nv_bfloat16S2_fS2_fjLj768ELj1ELj4ELj1ELj16ENS_18Kernel_traits_baseILj768ES2_S2_fS2_fjLj128EEEEELb1ELb1ELb0ELb1EEEvNS_9BwdParamsE,"ax",@progbits
	.align	128
        .global         _ZN10layer_norm13ln_bwd_kernelINS_13Kernel_traitsI13__nv_bfloat16S2_fS2_fjLj768ELj1ELj4ELj1ELj16ENS_18Kernel_traits_baseILj768ES2_S2_fS2_fjLj128EEEEELb1ELb1ELb0ELb1EEEvNS_9BwdParamsE
        .type           _ZN10layer_norm13ln_bwd_kernelINS_13Kernel_traitsI13__nv_bfloat16S2_fS2_fjLj768ELj1ELj4ELj1ELj16ENS_18Kernel_traits_baseILj768ES2_S2_fS2_fjLj128EEEEELb1ELb1ELb0ELb1EEEvNS_9BwdParamsE,@function
        .size           _ZN10layer_norm13ln_bwd_kernelINS_13Kernel_traitsI13__nv_bfloat16S2_fS2_fjLj768ELj1ELj4ELj1ELj16ENS_18Kernel_traits_baseILj768ES2_S2_fS2_fjLj128EEEEELb1ELb1ELb0ELb1EEEvNS_9BwdParamsE,(.L_x_11731 - _ZN10layer_norm13ln_bwd_kernelINS_13Kernel_traitsI13__nv_bfloat16S2_fS2_fjLj768ELj1ELj4ELj1ELj16ENS_18Kernel_traits_baseILj768ES2_S2_fS2_fjLj128EEEEELb1ELb1ELb0ELb1EEEvNS_9BwdParamsE)
        .other          _ZN10layer_norm13ln_bwd_kernelINS_13Kernel_traitsI13__nv_bfloat16S2_fS2_fjLj768ELj1ELj4ELj1ELj16ENS_18Kernel_traits_baseILj768ES2_S2_fS2_fjLj128EEEEELb1ELb1ELb0ELb1EEEvNS_9BwdParamsE,@"STO_CUDA_ENTRY STV_DEFAULT"
_ZN10layer_norm13ln_bwd_kernelINS_13Kernel_traitsI13__nv_bfloat16S2_fS2_fjLj768ELj1ELj4ELj1ELj16ENS_18Kernel_traits_baseILj768ES2_S2_fS2_fjLj128EEEEELb1ELb1ELb0ELb1EEEvNS_9BwdParamsE:
.text._ZN10layer_norm13ln_bwd_kernelINS_13Kernel_traitsI13__nv_bfloat16S2_fS2_fjLj768ELj1ELj4ELj1ELj16ENS_18Kernel_traits_baseILj768ES2_S2_fS2_fjLj128EEEEELb1ELb1ELb0ELb1EEEvNS_9BwdParamsE:
        /* <DEDUP_REMOVED lines=46> */
[----:B-----5:R-:W-:Y:S02]  /*02e0*/  CS2R R54, SRZ ;  /* 0x0000000000367805 */ /* 0x020fe4000001ff00 */
        /* <DEDUP_REMOVED lines=14> */
.L_x_4474:
[----:B------:R-:W-:Y:S02]  /*03d0*/  ULDC.64 UR6, c[0x0][0x260] ;  /* 0x0000980000067ab9 */ /* 0x000fe40000000a00 */
[----:B------:R-:W-:-:S04]  /*03e0*/  LEA R2, P0, R137, UR6, 0x4 ;  /* 0x0000000689027c11 */ /* 0x000fc8000f8020ff */
[----:B------:R-:W-:Y:S01]  /*03f0*/  IADD3.X R3, RZ, UR7, RZ, P0, !PT ;  /* 0x00000007ff037c10 */ /* 0x000fe200087fe4ff */
[----:B------:R-:W-:-:S04]  /*0400*/  ULDC.64 UR6, c[0x0][0x270] ;  /* 0x00009c0000067ab9 */ /* 0x000fc80000000a00 */
[----:B------:R-:W2:Y:S04]  /*0410*/  LDG.E.128 R4, desc[UR4][R2.64] ;  /* 0x0000000402047981 */ /* 0x000ea8000c1e1d00 */
[----:B------:R-:W3:Y:S04]  /*0420*/  LDG.E.128 R8, desc[UR4][R2.64+0x200] ;  /* 0x0002000402087981 */ /* 0x000ee8000c1e1d00 */
[----:B------:R0:W4:Y:S01]  /*0430*/  LDG.E.128 R176, desc[UR4][R2.64+0x400] ;  /* 0x0004000402b07981 */ /* 0x000122000c1e1d00 */
[----:B------:R-:W-:Y:S01]  /*0440*/  ISETP.NE.U32.AND P0, PT, RZ, UR6, PT ;  /* 0x00000006ff007c0c */ /* 0x000fe2000bf05070 */
[----:B------:R-:W-:Y:S01]  /*0450*/  ULDC.U8 UR6, c[0x0][0x2a0] ;  /* 0x0000a80000067ab9 */ /* 0x000fe20000000000 */
[----:B------:R-:W-:Y:S01]  /*0460*/  HFMA2.MMA R136, -RZ, RZ, 0, 0 ;  /* 0x00000000ff887435 */ /* 0x000fe200000001ff */
[----:B------:R-:W-:Y:S01]  /*0470*/  BSSY B1, `(.L_x_4476) ;  /* 0x000031c000017945 */ /* 0x000fe20003800000 */
[----:B------:R-:W-:Y:S01]  /*0480*/  HFMA2.MMA R0, -RZ, RZ, 0, 0 ;  /* 0x00000000ff007435 */ /* 0x000fe200000001ff */
        /* <DEDUP_REMOVED lines=27> */
[----:B------:R-:W-:Y:S02]  /*0640*/  MOV R154, RZ ;  /* 0x000000ff009a7202 */ /* 0x000fe40000000f00 */
[----:B------:R-:W-:Y:S02]  /*0650*/  CS2R R152, SRZ ;  /* 0x0000000000987805 */ /* 0x000fe4000001ff00 */
[----:B------:R-:W-:Y:S02]  /*0660*/  CS2R R14, SRZ ;  /* 0x00000000000e7805 */ /* 0x000fe4000001ff00 */
[----:B------:R-:W-:-:S02]  /*0670*/  CS2R R12, SRZ ;  /* 0x00000000000c7805 */ /* 0x000fc4000001ff00 */
[----:B0-----:R-:W-:Y:S02]  /*0680*/  CS2R R2, SRZ ;  /* 0x0000000000027805 */ /* 0x001fe4000001ff00 */
[----:B------:R-:W-:Y:S02]  /*0690*/  MOV R180, RZ ;  /* 0x000000ff00b47202 */ /* 0x000fe40000000f00 */
[----:B------:R-:W-:Y:S02]  /*06a0*/  ISETP.NE.AND P4, PT, RZ, UR6, PT ;  /* 0x00000006ff007c0c */ /* 0x000fe4000bf85270 */
[----:B--2---:R-:W-:Y:S02]  /*06b0*/  PRMT R181, R4, 0x7632, R181 ;  /* 0x0000763204b57816 */ /* 0x004fe400000000b5 */
[----:B------:R-:W-:Y:S02]  /*06c0*/  PRMT R182, R5, 0x7632, R182 ;  /* 0x0000763205b67816 */ /* 0x000fe400000000b6 */
[----:B------:R-:W-:-:S02]  /*06d0*/  PRMT R183, R6, 0x7632, R183 ;  /* 0x0000763206b77816 */ /* 0x000fc400000000b7 */
[----:B------:R-:W-:Y:S02]  /*06e0*/  PRMT R184, R7, 0x7632, R184 ;  /* 0x0000763207b87816 */ /* 0x000fe400000000b8 */
[----:B---3--:R-:W-:Y:S02]  /*06f0*/  PRMT R185, R8, 0x7632, R185 ;  /* 0x0000763208b97816 */ /* 0x008fe400000000b9 */
[----:B------:R-:W-:Y:S02]  /*0700*/  PRMT R186, R9, 0x7632, R186 ;  /* 0x0000763209ba7816 */ /* 0x000fe400000000ba */
[----:B------:R-:W-:Y:S02]  /*0710*/  PRMT R187, R10, 0x7632, R187 ;  /* 0x000076320abb7816 */ /* 0x000fe400000000bb */
[----:B------:R-:W-:Y:S02]  /*0720*/  PRMT R188, R11, 0x7632, R188 ;  /* 0x000076320bbc7816 */ /* 0x000fe400000000bc */
[----:B----4-:R-:W-:-:S02]  /*0730*/  PRMT R189, R176, 0x7632, R189 ;  /* 0x00007632b0bd7816 */ /* 0x010fc400000000bd */
[----:B------:R-:W-:Y:S02]  /*0740*/  PRMT R190, R177, 0x7632, R190 ;  /* 0x00007632b1be7816 */ /* 0x000fe400000000be */
[----:B------:R-:W-:Y:S02]  /*0750*/  PRMT R191, R178, 0x7632, R191 ;  /* 0x00007632b2bf7816 */ /* 0x000fe400000000bf */
[----:B------:R-:W-:Y:S02]  /*0760*/  PRMT R192, R179, 0x7632, R192 ;  /* 0x00007632b3c07816 */ /* 0x000fe400000000c0 */
        /* <DEDUP_REMOVED lines=28> */
.L_x_4478:
[----:B------:R-:W0:Y:S01]  /*0930*/  @P0 LDC.64 R108, c[0x0][0x270] ;  /* 0x00009c00ff6c0b82 */ /* 0x000e220000000a00 */
[----:B------:R-:W-:Y:S01]  /*0940*/  IMAD R88, R155, UR8, RZ ;  /* 0x000000089b587c24 */ /* 0x000fe2000f8e02ff */
[----:B------:R-:W-:-:S04]  /*0950*/  SHF.R.S32.HI R90, RZ, 0x1f, R155 ;  /* 0x0000001fff5a7819 */ /* 0x000fc8000001149b */
[----:B------:R-:W-:Y:S02]  /*0960*/  SHF.R.S32.HI R89, RZ, 0x1f, R88 ;  /* 0x0000001fff597819 */ /* 0x000fe40000011458 */
[----:B------:R-:W1:Y:S02]  /*0970*/  LDC.64 R106, c[0x0][0x250] ;  /* 0x00009400ff6a7b82 */ /* 0x000e640000000a00 */
[----:B------:R-:W-:-:S04]  /*0980*/  LEA.HI R88, R89, R88, RZ, 0x3 ;  /* 0x0000005859587211 */ /* 0x000fc800078f18ff */
[----:B------:R-:W-:Y:S02]  /*0990*/  LEA.HI.SX32 R197, R88, R137, 0x1d ;  /* 0x0000008958c57211 */ /* 0x000fe400078feaff */
[----:B------:R-:W2:Y:S08]  /*09a0*/  LDC.64 R116, c[0x0][0x2b8] ;  /* 0x0000ae00ff747b82 */ /* 0x000eb00000000a00 */
[----:B------:R-:W3:Y:S01]  /*09b0*/  LDC.64 R166, c[0x0][0x238] ;  /* 0x00008e00ffa67b82 */ /* 0x000ee20000000a00 */
[----:B0-----:R-:W-:-:S07]  /*09c0*/  @P0 LEA R108, P1, R155, R108, 0x1 ;  /* 0x0000006c9b6c0211 */ /* 0x001fce00078208ff */
[----:B------:R-:W0:Y:S01]  /*09d0*/  LDC.64 R156, c[0x0][0x258] ;  /* 0x00009600ff9c7b82 */ /* 0x000e220000000a00 */
[C---:B-1----:R-:W-:Y:S01]  /*09e0*/  IMAD.WIDE R106, R155.reuse, 0x4, R106 ;  /* 0x000000049b6a7825 */ /* 0x042fe200078e026a */
[----:B------:R-:W-:Y:S02]  /*09f0*/  @P0 LEA.HI.X R109, R155, R109, R90, 0x1, P1 ;  /* 0x0000006d9b6d0211 */ /* 0x000fe400008f0c5a */
[C---:B------:R-:W-:Y:S02]  /*0a00*/  IADD3 R195, R197.reuse, 0x20, RZ ;  /* 0x00000020c5c37810 */ /* 0x040fe40007ffe0ff */
[----:B------:R-:W4:Y:S01]  /*0a10*/  LDG.E R198, desc[UR4][R106.64] ;  /* 0x000000046ac67981 */ /* 0x000f22000c1e1900 */
[C---:B--2---:R-:W-:Y:S01]  /*0a20*/  IMAD.WIDE.U32 R92, R197.reuse, 0x10, R116 ;  /* 0x00000010c55c7825 */ /* 0x044fe200078e0074 */
[C---:B------:R-:W-:Y:S02]  /*0a30*/  IADD3 R193, R197.reuse, 0x40, RZ ;  /* 0x00000040c5c17810 */ /* 0x040fe40007ffe0ff */
[----:B------:R-:W2:Y:S01]  /*0a40*/  @P0 LDG.E.U16 R196, desc[UR4][R108.64] ;  /* 0x000000046cc40981 */ /* 0x000ea2000c1e1500 */
[----:B------:R-:W1:Y:S03]  /*0a50*/  LDC.64 R164, c[0x0][0x2c8] ;  /* 0x0000b200ffa47b82 */ /* 0x000e660000000a00 */
[----:B------:R-:W2:Y:S01]  /*0a60*/  LDG.E.128 R92, desc[UR4][R92.64] ;  /* 0x000000045c5c7981 */ /* 0x000ea2000c1e1d00 */
[----:B---3--:R-:W-:-:S04]  /*0a70*/  IMAD.WIDE.U32 R120, R197, 0x20, R166 ;  /* 0x00000020c5787825 */ /* 0x008fc800078e00a6 */
[----:B------:R-:W-:Y:S01]  /*0a80*/  IMAD.WIDE.U32 R148, R195, 0x20, R166 ;  /* 0x00000020c3947825 */ /* 0x000fe200078e00a6 */
[----:B------:R-:W3:Y:S03]  /*0a90*/  LDG.E.128 R88, desc[UR4][R120.64] ;  /* 0x0000000478587981 */ /* 0x000ee6000c1e1d00 */
[----:B0-----:R-:W-:Y:S01]  /*0aa0*/  IMAD.WIDE R156, R155, 0x4, R156 ;  /* 0x000000049b9c7825 */ /* 0x001fe200078e029c */
[----:B------:R-:W3:Y:S03]  /*0ab0*/  LDG.E.128 R108, desc[UR4][R148.64+0x10] ;  /* 0x00001004946c7981 */ /* 0x000ee6000c1e1d00 */
[----:B------:R-:W-:Y:S01]  /*0ac0*/  IMAD.WIDE.U32 R104, R195, 0x10, R116 ;  /* 0x00000010c3687825 */ /* 0x000fe200078e0074 */
[----:B------:R-:W3:Y:S03]  /*0ad0*/  LDG.E R194, desc[UR4][R156.64] ;  /* 0x000000049cc27981 */ /* 0x000ee6000c1e1900 */
[C---:B------:R-:W-:Y:S01]  /*0ae0*/  IMAD.WIDE.U32 R166, R193.reuse, 0x20, R166 ;  /* 0x00000020c1a67825 */ /* 0x040fe200078e00a6 */
[----:B------:R-:W3:Y:S04]  /*0af0*/  LDG.E.128 R96, desc[UR4][R120.64+0x10] ;  /* 0x0000100478607981 */ /* 0x000ee8000c1e1d00 */
[----:B------:R0:W3:Y:S04]  /*0b00*/  LDG.E.128 R100, desc[UR4][R148.64] ;  /* 0x0000000494647981 */ /* 0x0000e8000c1e1d00 */
[----:B------:R-:W3:Y:S04]  /*0b10*/  LDG.E.128 R104, desc[UR4][R104.64] ;  /* 0x0000000468687981 */ /* 0x000ee8000c1e1d00 */
[----:B------:R-:W3:Y:S01]  /*0b20*/  LDG.E.128 R120, desc[UR4][R166.64+0x10] ;  /* 0x00001004a6787981 */ /* 0x000ee2000c1e1d00 */
[----:B------:R-:W-:Y:S01]  /*0b30*/  IMAD.WIDE.U32 R116, R193, 0x10, R116 ;  /* 0x00000010c1747825 */ /* 0x000fe200078e0074 */
[----:B0-----:R-:W0:Y:S02]  /*0b40*/  LDC.64 R148, c[0x0][0x240] ;  /* 0x00009000ff947b82 */ /* 0x001e240000000a00 */
[----:B------:R0:W3:Y:S04]  /*0b50*/  LDG.E.128 R112, desc[UR4][R166.64] ;  /* 0x00000004a6707981 */ /* 0x0000e8000c1e1d00 */
[----:B------:R-:W3:Y:S01]  /*0b60*/  LDG.E.128 R116, desc[UR4][R116.64] ;  /* 0x0000000474747981 */ /* 0x000ee2000c1e1d00 */
[----:B0-----:R-:W-:-:S04]  /*0b70*/  IMAD.WIDE.U32 R166, R197, 0x8, R148 ;  /* 0x00000008c5a67825 */ /* 0x001fc800078e0094 */
[--C-:B------:R-:W-:Y:S02]  /*0b80*/  IMAD.WIDE.U32 R156, R195, 0x8, R148.reuse ;  /* 0x00000008c39c7825 */ /* 0x100fe400078e0094 */
[----:B-----5:R-:W5:Y:S02]  /*0b90*/  LDG.E.64 R166, desc[UR4][R166.64] ;  /* 0x00000004a6a67981 */ /* 0x020f64000c1e1b00 */
[----:B------:R-:W-:Y:S02]  /*0ba0*/  IMAD.WIDE.U32 R148, R193, 0x8, R148 ;  /* 0x00000008c1947825 */ /* 0x000fe400078e0094 */
[----:B------:R-:W5:Y:S04]  /*0bb0*/  LDG.E.64 R156, desc[UR4][R156.64] ;  /* 0x000000049c9c7981 */ /* 0x000f68000c1e1b00 */
[----:B------:R-:W5:Y:S01]  /*0bc0*/  LDG.E.64 R148, desc[UR4][R148.64] ;  /* 0x0000000494947981 */ /* 0x000f62000c1e1b00 */
[----:B-1----:R-:W-:-:S04]  /*0bd0*/  ISETP.NE.U32.AND P1, PT, R164, RZ, PT ;  /* 0x000000ffa400720c */ /* 0x002fc80003f25070 */
[----:B------:R-:W-:-:S13]  /*0be0*/  ISETP.NE.AND.EX P1, PT, R165, RZ, PT, P1 ;  /* 0x000000ffa500720c */ /* 0x000fda0003f25310 */
[----:B------:R-:W0:Y:S08]  /*0bf0*/  @P1 LDC.64 R174, c[0x0][0x2c8] ;  /* 0x0000b200ffae1b82 */ /* 0x000e300000000a00 */
[----:B------:R-:W1:Y:S08]  /*0c00*/  @P1 LDC.64 R170, c[0x0][0x2c8] ;  /* 0x0000b200ffaa1b82 */ /* 0x000e700000000a00 */
[----:B------:R-:W1:Y:S01]  /*0c10*/  @P1 LDC.64 R172, c[0x0][0x2c8] ;  /* 0x0000b200ffac1b82 */ /* 0x000e620000000a00 */
[----:B0-----:R-:W-:-:S05]  /*0c20*/  @P1 IMAD.WIDE.U32 R174, R197, 0x20, R174 ;  /* 0x00000020c5ae1825 */ /* 0x001fca00078e00ae */
[----:B------:R-:W5:Y:S04]  /*0c30*/  @P1 LDG.E.128 R56, desc[UR4][R174.64] ;  /* 0x00000004ae381981 */ /* 0x000f68000c1e1d00 */
[----:B------:R0:W5:Y:S01]  /*0c40*/  @P1 LDG.E.128 R60, desc[UR4][R174.64+0x10] ;  /* 0x00001004ae3c1981 */ /* 0x000162000c1e1d00 */
[----:B-1----:R-:W-:-:S05]  /*0c50*/  @P1 IMAD.WIDE.U32 R170, R193, 0x20, R170 ;  /* 0x00000020c1aa1825 */ /* 0x002fca00078e00aa */
[----:B------:R-:W5:Y:S01]  /*0c60*/  @P1 LDG.E.128 R72, desc[UR4][R170.64] ;  /* 0x00000004aa481981 */ /* 0x000f62000c1e1d00 */
[----:B0-----:R-:W-:Y:S01]  /*0c70*/  MOV R174, 0x3f800000 ;  /* 0x3f80000000ae7802 */ /* 0x001fe20000000f00 */
[----:B------:R-:W-:Y:S02]  /*0c80*/  @P1 IMAD.WIDE.U32 R172, R195, 0x20, R172 ;  /* 0x00000020c3ac1825 */ /* 0x000fe400078e00ac */
[----:B------:R0:W5:Y:S04]  /*0c90*/  @P1 LDG.E.128 R76, desc[UR4][R170.64+0x10] ;  /* 0x00001004aa4c1981 */ /* 0x000168000c1e1d00 */
[----:B------:R-:W5:Y:S04]  /*0ca0*/  @P1 LDG.E.128 R64, desc[UR4][R172.64] ;  /* 0x00000004ac401981 */ /* 0x000f68000c1e1d00 */
[----:B------:R1:W5:Y:S01]  /*0cb0*/  @P1 LDG.E.128 R68, desc[UR4][R172.64+0x10] ;  /* 0x00001004ac441981 */ /* 0x000362000c1e1d00 */
[----:B------:R-:W-:Y:S01]  /*0cc0*/  UMOV UR6, 0xffffffff ;  /* 0xffffffff00067882 */ /* 0x000fe20000000000 */
[----:B----4-:R-:W-:-:S02]  /*0cd0*/  FSEL R208, R198, RZ, !P4 ;  /* 0x000000ffc6d07208 */ /* 0x010fc40006000000 */
[----:B--2---:R-:W-:Y:S02]  /*0ce0*/  @P0 SHF.L.U32 R174, R196, 0x10, RZ ;  /* 0x00000010c4ae0819 */ /* 0x004fe400000006ff */
[C---:B------:R-:W-:Y:S02]  /*0cf0*/  PRMT R196, R92.reuse, 0x7632, R196 ;  /* 0x000076325cc47816 */ /* 0x040fe400000000c4 */
[----:B------:R-:W-:Y:S02]  /*0d00*/  SHF.L.U32 R207, R92, 0x10, RZ ;  /* 0x000000105ccf7819 */ /* 0x000fe400000006ff */
[----:B------:R-:W-:Y:S01]  /*0d10*/  SHF.L.U32 R196, R196, 0x10, RZ ;  /* 0x00000010c4c47819 */ /* 0x000fe200000006ff */
[C---:B---3--:R-:W-:Y:S01]  /*0d20*/  FADD.FTZ R205, -R208.reuse, R88 ;  /* 0x00000058d0cd7221 */ /* 0x048fe20000010100 */
[C---:B------:R-:W-:Y:S01]  /*0d30*/  PRMT R92, R93.reuse, 0x7632, R92 ;  /* 0x000076325d5c7816 */ /* 0x040fe2000000005c */
[C---:B------:R-:W-:Y:S01]  /*0d40*/  FADD.FTZ R209, -R208.reuse, R89 ;  /* 0x00000059d0d17221 */ /* 0x040fe20000010100 */
[----:B------:R-:W-:Y:S01]  /*0d50*/  SHF.L.U32 R200, R93, 0x10, RZ ;  /* 0x000000105dc87819 */ /* 0x000fe200000006ff */
[----:B------:R-:W-:Y:S01]  /*0d60*/  FADD.FTZ R237, -R208, R110 ;  /* 0x0000006ed0ed7221 */ /* 0x000fe20000010100 */
[----:B------:R-:W-:Y:S01]  /*0d70*/  FMUL.FTZ R110, R158, R207 ;  /* 0x000000cf9e6e7220 */ /* 0x000fe20000410000 */
[----:B------:R-:W-:Y:S01]  /*0d80*/  FADD.FTZ R213, -R208, R91 ;  /* 0x0000005bd0d57221 */ /* 0x000fe20000010100 */
[----:B------:R-:W-:Y:S01]  /*0d90*/  FMUL.FTZ R93, R194, R205 ;  /* 0x000000cdc25d7220 */ /* 0x000fe20000410000 */
[C---:B------:R-:W-:Y:S01]  /*0da0*/  FADD.FTZ R211, -R208.reuse, R90 ;  /* 0x0000005ad0d37221 */ /* 0x040fe20000010100 */
[C---:B------:R-:W-:Y:S01]  /*0db0*/  FADD.FTZ R231, -R208.reuse, R102 ;  /* 0x00000066d0e77221 */ /* 0x040fe20000010100 */
[----:B------:R-:W-:Y:S01]  /*0dc0*/  FMUL.FTZ R102, R181, R196 ;  /* 0x000000c4b5667220 */ /* 0x000fe20000410000 */
[----:B------:R-:W-:Y:S01]  /*0dd0*/  FADD.FTZ R229, -R208, R101 ;  /* 0x00000065d0e57221 */ /* 0x000fe20000010100 */
[----:B------:R-:W-:-:S02]  /*0de0*/  PRMT R214, R105, 0x7632, R214 ;  /* 0x0000763269d67816 */ /* 0x000fc400000000d6 */
[----:B------:R-:W-:Y:S01]  /*0df0*/  SHF.L.U32 R216, R105, 0x10, RZ ;  /* 0x0000001069d87819 */ /* 0x000fe200000006ff */
[----:B------:R-:W-:Y:S01]  /*0e00*/  FADD.FTZ R91, -R208, R121 ;  /* 0x00000079d05b7221 */ /* 0x000fe20000010100 */
[----:B------:R-:W-:Y:S01]  /*0e10*/  FADD.FTZ R121, RZ, R110 ;  /* 0x0000006eff797221 */ /* 0x000fe20000010000 */
[----:B------:R-:W-:Y:S01]  /*0e20*/  FMUL.FTZ R105, R194, R209 ;  /* 0x000000d1c2697220 */ /* 0x000fe20000410000 */
[----:B------:R-:W-:Y:S01]  /*0e30*/  FADD.FTZ R201, -R208, R112 ;  /* 0x00000070d0c97221 */ /* 0x000fe20000010100 */
[----:B------:R-:W-:Y:S01]  /*0e40*/  FFMA.FTZ R112, R93, R110, RZ ;  /* 0x0000006e5d707223 */ /* 0x000fe200000100ff */
[----:B------:R-:W-:Y:S01]  /*0e50*/  PRMT R206, R104, 0x7632, R206 ;  /* 0x0000763268ce7816 */ /* 0x000fe200000000ce */
[----:B------:R-:W-:Y:S01]  /*0e60*/  FADD.FTZ R233, -R208, R103 ;  /* 0x00000067d0e97221 */ /* 0x000fe20000010100 */
[----:B------:R-:W-:Y:S01]  /*0e70*/  SHF.L.U32 R227, R104, 0x10, RZ ;  /* 0x0000001068e37819 */ /* 0x000fe200000006ff */
[----:B0-----:R-:W-:Y:S01]  /*0e80*/  FADD.FTZ R171, -R208, R122 ;  /* 0x0000007ad0ab7221 */ /* 0x001fe20000010100 */
[----:B------:R-:W-:Y:S01]  /*0e90*/  SHF.L.U32 R101, R92, 0x10, RZ ;  /* 0x000000105c657819 */ /* 0x000fe200000006ff */
[----:B------:R-:W-:Y:S01]  /*0ea0*/  FMUL.FTZ R104, R194, R213 ;  /* 0x000000d5c2687220 */ /* 0x000fe20000410000 */
[C---:B-1----:R-:W-:Y:S01]  /*0eb0*/  PRMT R172, R106.reuse, 0x7632, R172 ;  /* 0x000076326aac7816 */ /* 0x042fe200000000ac */
[----:B------:R-:W-:Y:S01]  /*0ec0*/  FMUL.FTZ R103, R159, R200 ;  /* 0x000000c89f677220 */ /* 0x000fe20000410000 */
[----:B------:R-:W-:Y:S01]  /*0ed0*/  SHF.L.U32 R173, R106, 0x10, RZ ;  /* 0x000000106aad7819 */ /* 0x000fe200000006ff */
[----:B------:R-:W-:Y:S01]  /*0ee0*/  FADD.FTZ R122, R121, R102 ;  /* 0x00000066797a7221 */ /* 0x000fe20000010000 */
[----:B------:R-:W-:Y:S01]  /*0ef0*/  FMUL.FTZ R106, R194, R211 ;  /* 0x000000d3c26a7220 */ /* 0x000fe20000410000 */
[----:B------:R-:W-:Y:S01]  /*0f00*/  FFMA.FTZ R121, R105, R102, R112 ;  /* 0x0000006669797223 */ /* 0x000fe20000010070 */
[----:B------:R-:W-:Y:S01]  /*0f10*/  PRMT R202, R94, 0x7632, R202 ;  /* 0x000076325eca7816 */ /* 0x000fe200000000ca */
[-C--:B------:R-:W-:Y:S01]  /*0f20*/  FFMA.FTZ R147, R104, R101.reuse, R147 ;  /* 0x0000006568937223 */ /* 0x080fe20000010093 */
[----:B------:R-:W-:Y:S01]  /*0f30*/  SHF.L.U32 R219, R94, 0x10, RZ ;  /* 0x000000105edb7819 */ /* 0x000fe200000006ff */
[----:B------:R-:W-:Y:S01]  /*0f40*/  FADD.FTZ R146, R101, R146 ;  /* 0x0000009265927221 */ /* 0x000fe20000010000 */
[C---:B------:R-:W-:Y:S01]  /*0f50*/  PRMT R94, R95.reuse, 0x7632, R94 ;  /* 0x000076325f5e7816 */ /* 0x040fe2000000005e */
[----:B------:R-:W-:Y:S01]  /*0f60*/  FMUL.FTZ R101, R182, R101 ;  /* 0x00000065b6657220 */ /* 0x000fe20000410000 */
[----:B------:R-:W-:Y:S01]  /*0f70*/  SHF.L.U32 R204, R95, 0x10, RZ ;  /* 0x000000105fcc7819 */ /* 0x000fe200000006ff */
[----:B------:R-:W-:Y:S01]  /*0f80*/  FADD.FTZ R122, R122, R103 ;  /* 0x000000677a7a7221 */ /* 0x000fe20000010000 */
[----:B------:R-:W-:Y:S01]  /*0f90*/  FADD.FTZ R95, -R208, R96 ;  /* 0x00000060d05f7221 */ /* 0x000fe20000010100 */
[----:B------:R-:W-:Y:S01]  /*0fa0*/  FFMA.FTZ R121, R106, R103, R121 ;  /* 0x000000676a797223 */ /* 0x000fe20000010079 */
[C---:B------:R-:W-:Y:S01]  /*0fb0*/  FADD.FTZ R97, -R208.reuse, R97 ;  /* 0x00000061d0617221 */ /* 0x040fe20000010100 */
        /* <DEDUP_REMOVED lines=11> */
[C---:B------:R-:W-:Y:S01]  /*1070*/  FADD.FTZ R175, -R208.reuse, R109 ;  /* 0x0000006dd0af7221 */ /* 0x040fe20000010100 */
[----:B------:R-:W-:Y:S01]  /*1080*/  FADD.FTZ R215, -R208, R114 ;  /* 0x00000072d0d77221 */ /* 0x000fe20000010100 */
[----:B------:R-:W-:Y:S01]  /*1090*/  FFMA.FTZ R121, R100, R99, R121 ;  /* 0x0000006364797223 */ /* 0x000fe20000010079 */
[----:B------:R-:W-:Y:S01]  /*10a0*/  FADD.FTZ R199, -R208, R111 ;  /* 0x0000006fd0c77221 */ /* 0x000fe20000010100 */
[----:B------:R-:W-:-:S02]  /*10b0*/  PRMT R109, R117, 0x7632, R109 ;  /* 0x00007632756d7816 */ /* 0x000fc4000000006d */
[----:B------:R-:W-:Y:S01]  /*10c0*/  SHF.L.U32 R114, R117, 0x10, RZ ;  /* 0x0000001075727819 */ /* 0x000fe200000006ff */
[----:B------:R-:W-:Y:S01]  /*10d0*/  FMUL.FTZ R95, R161, R204 ;  /* 0x000000cca15f7220 */ /* 0x000fe20000410000 */
[----:B------:R-:W-:Y:S01]  /*10e0*/  PRMT R111, R116, 0x7632, R111 ;  /* 0x00007632746f7816 */ /* 0x000fe2000000006f */
[----:B------:R-:W-:Y:S01]  /*10f0*/  FADD.FTZ R122, R122, R97 ;  /* 0x000000617a7a7221 */ /* 0x000fe20000010000 */
[----:B------:R-:W-:Y:S01]  /*1100*/  SHF.L.U32 R117, R94, 0x10, RZ ;  /* 0x000000105e757819 */ /* 0x000fe200000006ff */
[----:B------:R-:W-:Y:S01]  /*1110*/  FADD.FTZ R203, -R208, R113 ;  /* 0x00000071d0cb7221 */ /* 0x000fe20000010100 */
[----:B------:R-:W-:Y:S01]  /*1120*/  FMUL.FTZ R96, R194, R221 ;  /* 0x000000ddc2607220 */ /* 0x000fe20000410000 */
[----:B------:R-:W-:Y:S01]  /*1130*/  FFMA.FTZ R121, R98, R97, R121 ;  /* 0x0000006162797223 */ /* 0x000fe20000010079 */
[----:B------:R-:W-:Y:S01]  /*1140*/  FADD.FTZ R113, -R208, R120 ;  /* 0x00000078d0717221 */ /* 0x000fe20000010100 */
[----:B------:R-:W-:Y:S01]  /*1150*/  SHF.L.U32 R120, R111, 0x10, RZ ;  /* 0x000000106f787819 */ /* 0x000fe200000006ff */
[----:B------:R-:W-:Y:S01]  /*1160*/  FMUL.FTZ R92, R184, R117 ;  /* 0x00000075b85c7220 */ /* 0x000fe20000410000 */
[----:B------:R-:W-:Y:S01]  /*1170*/  FADD.FTZ R111, R122, R95 ;  /* 0x0000005f7a6f7221 */ /* 0x000fe20000010000 */
[----:B------:R-:W-:Y:S01]  /*1180*/  FMUL.FTZ R94, R194, R223 ;  /* 0x000000dfc25e7220 */ /* 0x000fe20000410000 */
[----:B------:R-:W-:Y:S01]  /*1190*/  FFMA.FTZ R121, R96, R95, R121 ;  /* 0x0000005f60797223 */ /* 0x000fe20000010079 */
[----:B------:R-:W-:Y:S01]  /*11a0*/  SHF.L.U32 R212, R206, 0x10, RZ ;  /* 0x00000010ced47819 */ /* 0x000fe200000006ff */
[C---:B------:R-:W-:Y:S01]  /*11b0*/  FADD.FTZ R235, -R208.reuse, R108 ;  /* 0x0000006cd0eb7221 */ /* 0x040fe20000010100 */
[C---:B------:R-:W-:Y:S01]  /*11c0*/  FADD.FTZ R217, -R208.reuse, R115 ;  /* 0x00000073d0d97221 */ /* 0x040fe20000010100 */
[----:B------:R-:W-:Y:S01]  /*11d0*/  FADD.FTZ R89, -R208, R123 ;  /* 0x0000007bd0597221 */ /* 0x000fe20000010100 */
[----:B------:R-:W-:Y:S01]  /*11e0*/  FMUL.FTZ R211, R194, R229 ;  /* 0x000000e5c2d37220 */ /* 0x000fe20000410000 */
        /* <DEDUP_REMOVED lines=12> */
[C---:B------:R-:W-:Y:S01]  /*12b0*/  PRMT R170, R107.reuse, 0x7632, R170 ;  /* 0x000076326baa7816 */ /* 0x040fe200000000aa */
[----:B------:R-:W-:Y:S01]  /*12c0*/  FMUL.FTZ R209, R194, R231 ;  /* 0x000000e7c2d17220 */ /* 0x000fe20000410000 */
[----:B------:R-:W-:Y:S01]  /*12d0*/  SHF.L.U32 R198, R107, 0x10, RZ ;  /* 0x000000106bc67819 */ /* 0x000fe200000006ff */
[----:B------:R-:W-:Y:S01]  /*12e0*/  FFMA.FTZ R112, R211, R212, R112 ;  /* 0x000000d4d3707223 */ /* 0x000fe20000010070 */
[----:B------:R-:W-:Y:S01]  /*12f0*/  SHF.L.U32 R107, R118, 0x10, RZ ;  /* 0x00000010766b7819 */ /* 0x000fe200000006ff */
        /* <DEDUP_REMOVED lines=8> */
[----:B------:R-:W-:Y:S01]  /*1380*/  FADD.FTZ R142, R202, R142 ;  /* 0x0000008eca8e7221 */ /* 0x000fe20000010000 */
[----:B------:R-:W-:Y:S01]  /*1390*/  FFMA.FTZ R143, R98, R202, R143 ;  /* 0x000000ca628f7223 */ /* 0x000fe2000001008f */
[----:B------:R-:W-:Y:S01]  /*13a0*/  SHF.L.U32 R172, R172, 0x10, RZ ;  /* 0x00000010acac7819 */ /* 0x000fe200000006ff */
        /* <DEDUP_REMOVED lines=8> */
[----:B------:R-:W-:Y:S01]  /*1430*/  FMUL.FTZ R204, R168, R173 ;  /* 0x000000ada8cc7220 */ /* 0x000fe20000410000 */
[----:B------:R-:W-:Y:S01]  /*1440*/  FADD.FTZ R107, R122, R215 ;  /* 0x000000d77a6b7221 */ /* 0x000fe20000010000 */
[----:B------:R-:W-:Y:S01]  /*1450*/  SHF.L.U32 R115, R116, 0x10, RZ ;  /* 0x0000001074737819 */ /* 0x000fe200000006ff */
[----:B------:R-:W-:Y:S01]  /*1460*/  FMUL.FTZ R207, R194, R235 ;  /* 0x000000ebc2cf7220 */ /* 0x000fe20000410000 */
[----:B------:R-:W-:Y:S01]  /*1470*/  FFMA.FTZ R122, R210, R215, R111 ;  /* 0x000000d7d27a7223 */ /* 0x000fe2000001006f */
[C---:B------:R-:W-:Y:S01]  /*1480*/  FMUL.FTZ R116, R194.reuse, R217 ;  /* 0x000000d9c2747220 */ /* 0x040fe20000410000 */
[----:B------:R-:W-:Y:S01]  /*1490*/  FMUL.FTZ R205, R194, R237 ;  /* 0x000000edc2cd7220 */ /* 0x000fe20000410000 */
[----:B------:R-:W-:Y:S01]  /*14a0*/  FADD.FTZ R21, R172, R21 ;  /* 0x00000015ac157221 */ /* 0x000fe20000010000 */
[-C--:B------:R-:W-:Y:S01]  /*14b0*/  FFMA.FTZ R5, R202, R172.reuse, R5 ;  /* 0x000000acca057223 */ /* 0x080fe20000010005 */
[----:B------:R-:W-:Y:S01]  /*14c0*/  FMUL.FTZ R217, R187, R172 ;  /* 0x000000acbbd97220 */ /* 0x000fe20000410000 */
[----:B------:R-:W-:Y:S01]  /*14d0*/  PRMT R90, R119, 0x7632, R90 ;  /* 0x00007632775a7816 */ /* 0x000fe2000000005a */
        /* <DEDUP_REMOVED lines=9> */
[----:B------:R-:W-:Y:S01]  /*1570*/  SHF.L.U32 R199, R90, 0x10, RZ ;  /* 0x000000105ac77819 */ /* 0x000fe200000006ff */
[----:B------:R-:W-:Y:S01]  /*1580*/  FADD.FTZ R111, R172, R217 ;  /* 0x000000d9ac6f7221 */ /* 0x000fe20000010000 */
[----:B------:R-:W-:Y:S01]  /*1590*/  FFMA.FTZ R90, R202, R217, R107 ;  /* 0x000000d9ca5a7223 */ /* 0x000fe2000001006b */
[----:B------:R-:W-:Y:S01]  /*15a0*/  SHF.L.U32 R88, R119, 0x10, RZ ;  /* 0x0000001077587819 */ /* 0x000fe200000006ff */
[----:B------:R-:W-:Y:S01]  /*15b0*/  FFMA.FTZ R153, R105, R196, R153 ;  /* 0x000000c469997223 */ /* 0x000fe20000010099 */
[----:B------:R-:W-:Y:S01]  /*15c0*/  FADD.FTZ R152, R196, R152 ;  /* 0x00000098c4987221 */ /* 0x000fe20000010000 */
        /* <DEDUP_REMOVED lines=8> */
[----:B------:R-:W-:Y:S01]  /*1650*/  PRMT R108, R118, 0x7632, R108 ;  /* 0x00007632766c7816 */ /* 0x000fe2000000006c */
[----:B------:R-:W-:Y:S01]  /*1660*/  FFMA.FTZ R122, R200, R196, R107 ;  /* 0x000000c4c87a7223 */ /* 0x000fe2000001006b */
[----:B------:R-:W-:Y:S01]  /*1670*/  FMUL.FTZ R118, R194, R203 ;  /* 0x000000cbc2767220 */ /* 0x000fe20000410000 */
[-C--:B------:R-:W-:Y:S01]  /*1680*/  FMUL.FTZ R121, R189, R120.reuse ;  /* 0x00000078bd797220 */ /* 0x080fe20000410000 */
[----:B------:R-:W-:Y:S01]  /*1690*/  FADD.FTZ R90, R90, R115 ;  /* 0x000000735a5a7221 */ /* 0x000fe20000010000 */
[----:B------:R-:W-:Y:S01]  /*16a0*/  FFMA.FTZ R107, R119, R115, R122 ;  /* 0x00000073776b7223 */ /* 0x000fe2000001007a */
        /* <DEDUP_REMOVED lines=12> */
[----:B------:R-:W-:Y:S02]  /*1770*/  SHF.L.U32 R108, R108, 0x10, RZ ;  /* 0x000000106c6c7819 */ /* 0x000fe400000006ff */
        /* <DEDUP_REMOVED lines=53> */
[----:B------:R0:W1:Y:S04]  /*1ad0*/  SHFL.BFLY PT, R214, R111, 0x10, 0x1f ;  /* 0x0e001f006fd67f89 */ /* 0x00006800000e0000 */
[----:B------:R0:W2:Y:S02]  /*1ae0*/  SHFL.BFLY PT, R216, R199, 0x10, 0x1f ;  /* 0x0e001f00c7d87f89 */ /* 0x0000a400000e0000 */
.L_x_4490:
[----:B------:R-:W3:Y:S02]  /*1af0*/  LDC.64 R108, c[0x0][0x220] ;  /* 0x00008800ff6c7b82 */ /* 0x000ee40000000a00 */
[----:B---3--:R-:W-:-:S06]  /*1b00*/  IMAD.WIDE.U32 R88, R197, 0x10, R108 ;  /* 0x00000010c5587825 */ /* 0x008fcc00078e006c */
[----:B------:R-:W3:Y:S01]  /*1b10*/  LDG.E.128 R88, desc[UR4][R88.64] ;  /* 0x0000000458587981 */ /* 0x000ee2000c1e1d00 */
[----:B-1----:R-:W-:Y:S01]  /*1b20*/  FADD.FTZ R214, R111, R214 ;  /* 0x000000d66fd67221 */ /* 0x002fe20000010000 */
[----:B0-2---:R-:W-:Y:S01]  /*1b30*/  FADD.FTZ R199, R199, R216 ;  /* 0x000000d8c7c77221 */ /* 0x005fe20000010000 */
[----:B------:R-:W-:Y:S01]  /*1b40*/  ISETP.NE.U32.AND P2, PT, R164, RZ, PT ;  /* 0x000000ffa400720c */ /* 0x000fe20003f45070 */
[----:B------:R-:W-:Y:S01]  /*1b50*/  HFMA2.MMA R172, -RZ, RZ, 0, 0 ;  /* 0x00000000ffac7435 */ /* 0x000fe200000001ff */
[----:B------:R-:W-:Y:S01]  /*1b60*/  FMUL.FTZ R214, R214, UR9 ;  /* 0x00000009d6d67c20 */ /* 0x000fe20008410000 */
[----:B------:R-:W-:Y:S01]  /*1b70*/  FMUL.FTZ R199, R199, UR9 ;  /* 0x00000009c7c77c20 */ /* 0x000fe20008410000 */
[----:B------:R-:W-:Y:S01]  /*1b80*/  ISETP.NE.AND.EX P2, PT, R165, RZ, PT, P2 ;  /* 0x000000ffa500720c */ /* 0x000fe20003f45320 */
[----:B------:R-:W-:Y:S01]  /*1b90*/  HFMA2.MMA R201, -RZ, RZ, 0, 0 ;  /* 0x00000000ffc97435 */ /* 0x000fe200000001ff */
[----:B-----5:R-:W-:Y:S02]  /*1ba0*/  MOV R107, R166 ;  /* 0x000000a6006b7202 */ /* 0x020fe40000000f00 */
[----:B------:R-:W-:Y:S01]  /*1bb0*/  FSEL R164, R214, RZ, !P4 ;  /* 0x000000ffd6a47208 */ /* 0x000fe20006000000 */
[----:B------:R-:W-:Y:S01]  /*1bc0*/  HFMA2.MMA R214, -RZ, RZ, 0, 0 ;  /* 0x00000000ffd67435 */ /* 0x000fe200000001ff */
[----:B------:R-:W-:-:S02]  /*1bd0*/  LOP3.LUT P1, RZ, R107, 0xff, RZ, 0xc0, !PT ;  /* 0x000000ff6bff7812 */ /* 0x000fc4000782c0ff */
[----:B------:R-:W-:Y:S01]  /*1be0*/  LOP3.LUT P3, RZ, R166, 0xff00, RZ, 0xc0, !PT ;  /* 0x0000ff00a6ff7812 */ /* 0x000fe2000786c0ff */
        /* <DEDUP_REMOVED lines=8> */
[----:B------:R-:W-:Y:S01]  /*1c70*/  FMUL.FTZ R105, R194, R93 ;  /* 0x0000005dc2697220 */ /* 0x000fe20000410000 */
[----:B------:R-:W-:Y:S01]  /*1c80*/  HFMA2.MMA R93, -RZ, RZ, 0, 0 ;  /* 0x00000000ff5d7435 */ /* 0x000fe200000001ff */
[--C-:B------:R-:W-:Y:S01]  /*1c90*/  FFMA.FTZ R102, R100, R199, R164.reuse ;  /* 0x000000c764667223 */ /* 0x100fe200000100a4 */
[----:B------:R-:W-:Y:S01]  /*1ca0*/  FMUL.FTZ R98, R194, R107 ;  /* 0x0000006bc2627220 */ /* 0x000fe20000410000 */
[----:B------:R-:W-:Y:S01]  /*1cb0*/  @P2 FADD.FTZ R105, R56, R105 ;  /* 0x0000006938692221 */ /* 0x000fe20000010000 */
[-C--:B------:R-:W-:Y:S01]  /*1cc0*/  FFMA.FTZ R106, R106, R199.reuse, R164 ;  /* 0x000000c76a6a7223 */ /* 0x080fe200000100a4 */
[C---:B------:R-:W-:Y:S01]  /*1cd0*/  @P1 SHF.L.U32 R100, R52.reuse, 0x10, RZ ;  /* 0x0000001034641819 */ /* 0x040fe200000006ff */
[----:B------:R-:W-:Y:S01]  /*1ce0*/  @P2 FADD.FTZ R98, R57, R98 ;  /* 0x0000006239622221 */ /* 0x000fe20000010000 */
[----:B------:R-:W-:Y:S01]  /*1cf0*/  FMUL.FTZ R101, R105, R174 ;  /* 0x000000ae69657220 */ /* 0x000fe20000410000 */
[----:B------:R-:W-:Y:S01]  /*1d00*/  FADD.FTZ R103, R103, -R106 ;  /* 0x8000006a67677221 */ /* 0x000fe20000010000 */
[----:B------:R-:W-:Y:S01]  /*1d10*/  MOV R165, RZ ;  /* 0x000000ff00a57202 */ /* 0x000fe20000000f00 */
[----:B------:R-:W-:Y:S01]  /*1d20*/  FADD.FTZ R203, R99, -R102 ;  /* 0x8000006663cb7221 */ /* 0x000fe20000010000 */
[----:B------:R-:W-:Y:S01]  /*1d30*/  FMUL.FTZ R104, R101, UR12 ;  /* 0x0000000c65687c20 */ /* 0x000fe20008410000 */
[----:B------:R-:W-:Y:S01]  /*1d40*/  @P3 PRMT R101, R52, 0x7632, R101 ;  /* 0x0000763234653816 */ /* 0x000fe20000000065 */
[----:B------:R-:W-:Y:S01]  /*1d50*/  FFMA.FTZ R96, R96, R199, R164 ;  /* 0x000000c760607223 */ /* 0x000fe200000100a4 */
[----:B------:R-:W-:Y:S01]  /*1d60*/  LOP3.LUT P6, RZ, R166, 0xff000000, RZ, 0xc0, !PT ;  /* 0xff000000a6ff7812 */ /* 0x000fe200078cc0ff */
[----:B------:R-:W-:Y:S01]  /*1d70*/  @P1 FMUL.FTZ R93, R104, R100 ;  /* 0x00000064685d1220 */ /* 0x000fe20000410000 */
[----:B------:R-:W-:Y:S01]  /*1d80*/  @P3 SHF.L.U32 R101, R101, 0x10, RZ ;  /* 0x0000001065653819 */ /* 0x000fe200000006ff */
[----:B------:R-:W-:Y:S01]  /*1d90*/  FADD.FTZ R95, R95, -R96 ;  /* 0x800000605f5f7221 */ /* 0x000fe20000010000 */
[----:B------:R-:W-:-:S02]  /*1da0*/  MOV R100, RZ ;  /* 0x000000ff00647202 */ /* 0x000fc40000000f00 */
[----:B------:R-:W-:Y:S02]  /*1db0*/  LOP3.LUT P5, RZ, R167, 0xff, RZ, 0xc0, !PT ;  /* 0x000000ffa7ff7812 */ /* 0x000fe400078ac0ff */
[----:B------:R-:W-:-:S11]  /*1dc0*/  MOV R218, RZ ;  /* 0x000000ff00da7202 */ /* 0x000fd60000000f00 */
[----:B------:R-:W-:Y:S02]  /*1dd0*/  @P5 SHF.L.U32 R106, R54, 0x10, RZ ;  /* 0x00000010366a5819 */ /* 0x000fe400000006ff */
[C---:B---3--:R-:W-:Y:S02]  /*1de0*/  @P1 SHF.L.U32 R97, R88.reuse, 0x10, RZ ;  /* 0x0000001058611819 */ /* 0x048fe400000006ff */
[----:B------:R-:W-:Y:S01]  /*1df0*/  @P3 PRMT R99, R88, 0x7632, R99 ;  /* 0x0000763258633816 */ /* 0x000fe20000000063 */
[-C--:B------:R-:W-:Y:S02]  /*1e00*/  FMUL.FTZ R88, R98, R174.reuse ;  /* 0x000000ae62587220 */ /* 0x080fe40000410000 */
[----:B------:R-:W-:Y:S01]  /*1e10*/  @P1 FMUL.FTZ R165, R104, R97 ;  /* 0x0000006168a51220 */ /* 0x000fe20000410000 */
[----:B------:R-:W-:Y:S01]  /*1e20*/  LOP3.LUT P1, RZ, R166, 0xff0000, RZ, 0xc0, !PT ;  /* 0x00ff0000a6ff7812 */ /* 0x000fe2000782c0ff */
[----:B------:R-:W-:Y:S01]  /*1e30*/  FMUL.FTZ R97, R194, R103 ;  /* 0x00000067c2617220 */ /* 0x000fe20000410000 */
[----:B------:R-:W-:Y:S01]  /*1e40*/  @P3 SHF.L.U32 R99, R99, 0x10, RZ ;  /* 0x0000001063633819 */ /* 0x000fe200000006ff */
[----:B------:R-:W-:Y:S01]  /*1e50*/  FMUL.FTZ R88, R88, UR12 ;  /* 0x0000000c58587c20 */ /* 0x000fe20008410000 */
[----:B------:R-:W-:Y:S01]  /*1e60*/  FMUL.FTZ R104, R194, R111 ;  /* 0x0000006fc2687220 */ /* 0x000fe20000410000 */
[----:B------:R-:W-:Y:S01]  /*1e70*/  @P2 FADD.FTZ R97, R58, R97 ;  /* 0x000000613a612221 */ /* 0x000fe20000010000 */
[----:B------:R-:W-:Y:S01]  /*1e80*/  @P6 PRMT R103, R89, 0x7632, R103 ;  /* 0x0000763259676816 */ /* 0x000fe20000000067 */
[C---:B------:R-:W-:Y:S01]  /*1e90*/  @P3 FMUL.FTZ R100, R88.reuse, R101 ;  /* 0x0000006558643220 */ /* 0x040fe20000410000 */
[----:B------:R-:W-:Y:S01]  /*1ea0*/  @P3 FMUL.FTZ R172, R88, R99 ;  /* 0x0000006358ac3220 */ /* 0x000fe20000410000 */
[-C--:B------:R-:W-:Y:S01]  /*1eb0*/  FMUL.FTZ R88, R97, R174.reuse ;  /* 0x000000ae61587220 */ /* 0x080fe20000410000 */
[----:B------:R-:W-:Y:S01]  /*1ec0*/  MOV R101, RZ ;  /* 0x000000ff00657202 */ /* 0x000fe20000000f00 */
[----:B------:R-:W-:Y:S01]  /*1ed0*/  @P2 FADD.FTZ R104, R59, R104 ;  /* 0x000000683b682221 */ /* 0x000fe20000010000 */
[----:B------:R-:W-:Y:S01]  /*1ee0*/  HFMA2.MMA R166, -RZ, RZ, 0, 0 ;  /* 0x00000000ffa67435 */ /* 0x000fe200000001ff */
[----:B------:R-:W-:Y:S01]  /*1ef0*/  @P1 SHF.L.U32 R99, R53, 0x10, RZ ;  /* 0x0000001035631819 */ /* 0x000fe200000006ff */
[----:B------:R-:W-:Y:S01]  /*1f00*/  FMUL.FTZ R88, R88, UR12 ;  /* 0x0000000c58587c20 */ /* 0x000fe20008410000 */
[----:B------:R-:W-:Y:S01]  /*1f10*/  @P1 SHF.L.U32 R89, R89, 0x10, RZ ;  /* 0x0000001059591819 */ /* 0x000fe200000006ff */
[-C--:B------:R-:W-:Y:S01]  /*1f20*/  FMUL.FTZ R102, R104, R174.reuse ;  /* 0x000000ae68667220 */ /* 0x080fe20000410000 */
[----:B------:R-:W-:Y:S01]  /*1f30*/  @P6 SHF.L.U32 R103, R103, 0x10, RZ ;  /* 0x0000001067676819 */ /* 0x000fe200000006ff */
[----:B------:R-:W-:Y:S01]  /*1f40*/  @P1 FMUL.FTZ R101, R88, R99 ;  /* 0x0000006358651220 */ /* 0x000fe20000410000 */
[----:B------:R-:W-:Y:S01]  /*1f50*/  FMUL.FTZ R99, R194, R203 ;  /* 0x000000cbc2637220 */ /* 0x000fe20000410000 */
[----:B------:R-:W-:Y:S01]  /*1f60*/  @P1 FMUL.FTZ R201, R88, R89 ;  /* 0x0000005958c91220 */ /* 0x000fe20000410000 */
[----:B------:R-:W-:Y:S01]  /*1f70*/  FMUL.FTZ R107, R102, UR12 ;  /* 0x0000000c666b7c20 */ /* 0x000fe20008410000 */
[----:B------:R-:W-:Y:S01]  /*1f80*/  ISETP.NE.U32.AND P1, PT, RZ, UR10, PT ;  /* 0x0000000aff007c0c */ /* 0x000fe2000bf25070 */
[----:B------:R-:W-:Y:S01]  /*1f90*/  @P2 FADD.FTZ R99, R60, R99 ;  /* 0x000000633c632221 */ /* 0x000fe20000010000 */
[----:B------:R-:W-:Y:S01]  /*1fa0*/  @P6 PRMT R88, R53, 0x7632, R88 ;  /* 0x0000763235586816 */ /* 0x000fe20000000058 */
[----:B------:R-:W-:Y:S01]  /*1fb0*/  @P6 FMUL.FTZ R166, R107, R103 ;  /* 0x000000676ba66220 */ /* 0x000fe20000410000 */
[----:B------:R-:W-:Y:S01]  /*1fc0*/  CS2R R102, SRZ ;  /* 0x0000000000667805 */ /* 0x000fe2000001ff00 */
[----:B------:R-:W-:Y:S01]  /*1fd0*/  FMUL.FTZ R89, R99, R174 ;  /* 0x000000ae63597220 */ /* 0x000fe20000410000 */
[----:B------:R-:W-:-:S02]  /*1fe0*/  ISETP.NE.AND.EX P1, PT, RZ, UR11, PT, P1 ;  /* 0x0000000bff007c0c */ /* 0x000fc4000bf25310 */
[----:B------:R-:W-:Y:S01]  /*1ff0*/  @P6 SHF.L.U32 R88, R88, 0x10, RZ ;  /* 0x0000001058586819 */ /* 0x000fe200000006ff */
[----:B------:R-:W-:Y:S01]  /*2000*/  FMUL.FTZ R110, R89, UR12 ;  /* 0x0000000c596e7c20 */ /* 0x000fe20008410000 */
[----:B------:R-:W-:Y:S02]  /*2010*/  LOP3.LUT P3, RZ, R167, 0xff00, RZ, 0xc0, !PT ;  /* 0x0000ff00a7ff7812 */ /* 0x000fe4000786c0ff */
[----:B------:R-:W-:Y:S01]  /*2020*/  @P5 SHF.L.U32 R89, R90, 0x10, RZ ;  /* 0x000000105a595819 */ /* 0x000fe200000006ff */
[----:B------:R-:W-:Y:S01]  /*2030*/  @P5 FMUL.FTZ R103, R110, R106 ;  /* 0x0000006a6e675220 */ /* 0x000fe20000410000 */
[----:B------:R-:W-:Y:S01]  /*2040*/  FMUL.FTZ R106, R194, R219 ;  /* 0x000000dbc26a7220 */ /* 0x000fe20000410000 */
[----:B------:R-:W-:Y:S01]  /*2050*/  @P6 FMUL.FTZ R102, R107, R88 ;  /* 0x000000586b666220 */ /* 0x000fe20000410000 */
[----:B------:R-:W-:Y:S01]  /*2060*/  FFMA.FTZ R107, R94, R199, R164 ;  /* 0x000000c75e6b7223 */ /* 0x000fe200000100a4 */
[----:B------:R-:W-:Y:S01]  /*2070*/  MOV R203, RZ ;  /* 0x000000ff00cb7202 */ /* 0x000fe20000000f00 */
[----:B------:R-:W-:Y:S01]  /*2080*/  @P2 FADD.FTZ R106, R61, R106 ;  /* 0x0000006a3d6a2221 */ /* 0x000fe20000010000 */
[C---:B------:R-:W-:Y:S01]  /*2090*/  LOP3.LUT P6, RZ, R167.reuse, 0xff000000, RZ, 0xc0, !PT ;  /* 0xff000000a7ff7812 */ /* 0x040fe200078cc0ff */
[----:B------:R-:W-:Y:S01]  /*20a0*/  @P5 FMUL.FTZ R203, R110, R89 ;  /* 0x000000596ecb5220 */ /* 0x000fe20000410000 */
[----:B------:R-:W-:Y:S01]  /*20b0*/  FADD.FTZ R219, R92, -R107 ;  /* 0x8000006b5cdb7221 */ /* 0x000fe20000010000 */
[-C--:B------:R-:W-:Y:S01]  /*20c0*/  FMUL.FTZ R88, R106, R174.reuse ;  /* 0x000000ae6a587220 */ /* 0x080fe20000410000 */
[----:B------:R-:W0:Y:S01]  /*20d0*/  @P1 LDC.64 R110, c[0x0][0x308] ;  /* 0x0000c200ff6e1b82 */ /* 0x000e220000000a00 */
[----:B------:R-:W-:Y:S01]  /*20e0*/  LOP3.LUT P5, RZ, R167, 0xff0000, RZ, 0xc0, !PT ;  /* 0x00ff0000a7ff7812 */ /* 0x000fe200078ac0ff */
[----:B------:R-:W-:Y:S01]  /*20f0*/  FMUL.FTZ R107, R194, R95 ;  /* 0x0000005fc26b7220 */ /* 0x000fe20000410000 */
[----:B------:R-:W-:Y:S01]  /*2100*/  FMUL.FTZ R221, R88, UR12 ;  /* 0x0000000c58dd7c20 */ /* 0x000fe20008410000 */
[----:B------:R-:W-:Y:S01]  /*2110*/  @P3 PRMT R90, R90, 0x7632, R90 ;  /* 0x000076325a5a3816 */ /* 0x000fe2000000005a */
[----:B------:R-:W-:Y:S01]  /*2120*/  FMUL.FTZ R216, R194, R219 ;  /* 0x000000dbc2d87220 */ /* 0x000fe20000410000 */
[----:B------:R-:W-:Y:S01]  /*2130*/  @P3 PRMT R92, R54, 0x7632, R92 ;  /* 0x00007632365c3816 */ /* 0x000fe2000000005c */
[----:B------:R-:W-:Y:S01]  /*2140*/  @P2 FADD.FTZ R107, R62, R107 ;  /* 0x0000006b3e6b2221 */ /* 0x000fe20000010000 */
[----:B------:R-:W1:Y:S01]  /*2150*/  LDC.64 R88, c[0x0][0x2f8] ;  /* 0x0000be00ff587b82 */ /* 0x000e620000000a00 */
[----:B------:R-:W-:Y:S01]  /*2160*/  @P3 SHF.L.U32 R90, R90, 0x10, RZ ;  /* 0x000000105a5a3819 */ /* 0x000fe200000006ff */
[----:B------:R-:W-:Y:S01]  /*2170*/  @P2 FADD.FTZ R216, R63, R216 ;  /* 0x000000d83fd82221 */ /* 0x000fe20000010000 */
[----:B------:R-:W-:Y:S01]  /*2180*/  @P3 SHF.L.U32 R92, R92, 0x10, RZ ;  /* 0x000000105c5c3819 */ /* 0x000fe200000006ff */
[----:B------:R-:W-:Y:S01]  /*2190*/  FMUL.FTZ R94, R107, R174 ;  /* 0x000000ae6b5e7220 */ /* 0x000fe20000410000 */
[----:B------:R-:W-:Y:S01]  /*21a0*/  @P6 PRMT R219, R55, 0x7632, R219 ;  /* 0x0000763237db6816 */ /* 0x000fe200000000db */
[C---:B------:R-:W-:Y:S01]  /*21b0*/  @P3 FMUL.FTZ R214, R221.reuse, R90 ;  /* 0x0000005addd63220 */ /* 0x040fe20000410000 */
[----:B------:R-:W-:Y:S01]  /*21c0*/  FMUL.FTZ R96, R216, R174 ;  /* 0x000000aed8607220 */ /* 0x000fe20000410000 */
[----:B------:R-:W-:Y:S01]  /*21d0*/  MOV R90, RZ ;  /* 0x000000ff005a7202 */ /* 0x000fe20000000f00 */
[----:B------:R-:W-:Y:S01]  /*21e0*/  HFMA2.MMA R167, -RZ, RZ, 0, 0 ;  /* 0x00000000ffa77435 */ /* 0x000fe200000001ff */
[----:B------:R-:W-:Y:S01]  /*21f0*/  @P3 FMUL.FTZ R90, R221, R92 ;  /* 0x0000005cdd5a3220 */ /* 0x000fe20000410000 */
[----:B------:R-:W-:Y:S01]  /*2200*/  @P5 SHF.L.U32 R95, R55, 0x10, RZ ;  /* 0x00000010375f5819 */ /* 0x000fe200000006ff */
[----:B------:R-:W-:Y:S01]  /*2210*/  FMUL.FTZ R220, R94, UR12 ;  /* 0x0000000c5edc7c20 */ /* 0x000fe20008410000 */
[----:B------:R-:W-:Y:S01]  /*2220*/  @P6 SHF.L.U32 R219, R219, 0x10, RZ ;  /* 0x00000010dbdb6819 */ /* 0x000fe200000006ff */
[----:B------:R-:W-:Y:S01]  /*2230*/  FMUL.FTZ R222, R96, UR12 ;  /* 0x0000000c60de7c20 */ /* 0x000fe20008410000 */
[----:B------:R-:W-:Y:S01]  /*2240*/  ISETP.NE.U32.AND P3, PT, RZ, UR10, PT ;  /* 0x0000000aff007c0c */ /* 0x000fe2000bf65070 */
[----:B------:R-:W-:Y:S01]  /*2250*/  @P5 FMUL.FTZ R167, R220, R95 ;  /* 0x0000005fdca75220 */ /* 0x000fe20000410000 */
[----:B------:R-:W-:Y:S01]  /*2260*/  F2FP.BF16.F32.PACK_AB R100, R100, R93 ;  /* 0x0000005d6464723e */ /* 0x000fe200000010ff */
[----:B------:R-:W-:Y:S01]  /*2270*/  @P6 FMUL.FTZ R218, R222, R219 ;  /* 0x000000dbdeda6220 */ /* 0x000fe20000410000 */
[----:B------:R-:W-:Y:S01]  /*2280*/  ISETP.NE.AND.EX P3, PT, RZ, UR11, PT, P3 ;  /* 0x0000000bff007c0c */ /* 0x000fe2000bf65330 */
[----:B0-----:R-:W-:Y:S01]  /*2290*/  @P1 IMAD.WIDE.U32 R110, R197, 0x20, R110 ;  /* 0x00000020c56e1825 */ /* 0x001fe200078e006e */
[----:B------:R-:W-:-:S02]  /*22a0*/  F2FP.BF16.F32.PACK_AB R101, R102, R101 ;  /* 0x000000656665723e */ /* 0x000fc400000010ff */
[----:B------:R-:W-:Y:S01]  /*22b0*/  SEL R93, R98, R81, P3 ;  /* 0x00000051625d7207 */ /* 0x000fe20001800000 */
[----:B-1----:R-:W-:Y:S01]  /*22c0*/  IMAD.WIDE.U32 R88, R197, 0x10, R88 ;  /* 0x00000010c5587825 */ /* 0x002fe200078e0058 */
[----:B------:R-:W-:Y:S02]  /*22d0*/  SEL R94, R97, R82, P3 ;  /* 0x00000052615e7207 */ /* 0x000fe40001800000 */
[----:B------:R-:W-:Y:S02]  /*22e0*/  SEL R96, R99, R84, P3 ;  /* 0x0000005463607207 */ /* 0x000fe40001800000 */
[----:B------:R-:W-:Y:S02]  /*22f0*/  F2FP.BF16.F32.PACK_AB R102, R90, R103 ;  /* 0x000000675a66723e */ /* 0x000fe400000010ff */
[----:B------:R-:W-:Y:S02]  /*2300*/  SEL R95, R104, R83, P3 ;  /* 0x00000053685f7207 */ /* 0x000fe40001800000 */
[----:B------:R-:W-:-:S02]  /*2310*/  SEL R97, R106, R85, P3 ;  /* 0x000000556a617207 */ /* 0x000fc40001800000 */
[----:B------:R-:W-:Y:S02]  /*2320*/  SEL R98, R107, R86, P3 ;  /* 0x000000566b627207 */ /* 0x000fe40001800000 */
[----:B------:R-:W-:Y:S01]  /*2330*/  @P1 SEL R92, R105, R80, P3 ;  /* 0x00000050695c1207 */ /* 0x000fe20001800000 */
[----:B------:R-:W-:Y:S01]  /*2340*/  IMAD.WIDE.U32 R104, R195, 0x10, R108 ;  /* 0x00000010c3687825 */ /* 0x000fe200078e006c */
[----:B------:R-:W-:Y:S02]  /*2350*/  SEL R99, R216, R87, P3 ;  /* 0x00000057d8637207 */ /* 0x000fe40001800000 */
[----:B------:R-:W-:Y:S01]  /*2360*/  F2FP.BF16.F32.PACK_AB R103, R218, R167 ;  /* 0x000000a7da67723e */ /* 0x000fe200000010ff */
[----:B------:R-:W-:Y:S04]  /*2370*/  @P1 STG.E.128 desc[UR4][R110.64], R92 ;  /* 0x0000005c6e001986 */ /* 0x000fe8000c101d04 */
[----:B------:R-:W-:Y:S04]  /*2380*/  @P1 STG.E.128 desc[UR4][R110.64+0x10], R96 ;  /* 0x000010606e001986 */ /* 0x000fe8000c101d04 */
[----:B------:R0:W-:Y:S04]  /*2390*/  STG.E.128 desc[UR4][R88.64], R100 ;  /* 0x0000006458007986 */ /* 0x0001e8000c101d04 */
[----:B------:R-:W2:Y:S01]  /*23a0*/  LDG.E.128 R104, desc[UR4][R104.64] ;  /* 0x0000000468687981 */ /* 0x000ea2000c1e1d00 */
[----:B------:R-:W-:Y:S01]  /*23b0*/  HFMA2.MMA R167, -RZ, RZ, 0, 0 ;  /* 0x00000000ffa77435 */ /* 0x000fe200000001ff */
[----:B------:R-:W-:Y:S01]  /*23c0*/  @P5 SHF.L.U32 R90, R91, 0x10, RZ ;  /* 0x000000105b5a5819 */ /* 0x000fe200000006ff */
[-CC-:B------:R-:W-:Y:S01]  /*23d0*/  FFMA.FTZ R213, R213, R199.reuse, R164.reuse ;  /* 0x000000c7d5d57223 */ /* 0x180fe200000100a4 */
[----:B------:R-:W-:Y:S01]  /*23e0*/  @P6 PRMT R91, R91, 0x7632, R91 ;  /* 0x000076325b5b6816 */ /* 0x000fe2000000005b */
[----:B------:R-:W-:Y:S01]  /*23f0*/  FFMA.FTZ R211, R211, R199, R164 ;  /* 0x000000c7d3d37223 */ /* 0x000fe200000100a4 */
[----:B------:R-:W-:Y:S01]  /*2400*/  MOV R216, RZ ;  /* 0x000000ff00d87202 */ /* 0x000fe20000000f00 */
[----:B------:R-:W-:Y:S01]  /*2410*/  @P5 FMUL.FTZ R167, R220, R90 ;  /* 0x0000005adca75220 */ /* 0x000fe20000410000 */
[----:B------:R-:W-:Y:S01]  /*2420*/  LOP3.LUT P5, RZ, R156, 0xff00, RZ, 0xc0, !PT ;  /* 0x0000ff009cff7812 */ /* 0x000fe200078ac0ff */
[----:B------:R-:W-:Y:S01]  /*2430*/  FADD.FTZ R213, R208, -R213 ;  /* 0x800000d5d0d57221 */ /* 0x000fe20000010000 */
[----:B------:R-:W-:Y:S01]  /*2440*/  @P6 SHF.L.U32 R91, R91, 0x10, RZ ;  /* 0x000000105b5b6819 */ /* 0x000fe200000006ff */
[----:B------:R-:W-:Y:S01]  /*2450*/  FADD.FTZ R211, R212, -R211 ;  /* 0x800000d3d4d37221 */ /* 0x000fe20000010000 */
[----:B------:R-:W-:Y:S01]  /*2460*/  MOV R90, R156 ;  /* 0x0000009c005a7202 */ /* 0x000fe20000000f00 */
[----:B------:R-:W-:Y:S01]  /*2470*/  HFMA2.MMA R197, -RZ, RZ, 0, 0 ;  /* 0x00000000ffc57435 */ /* 0x000fe200000001ff */
[----:B0-----:R-:W-:Y:S01]  /*2480*/  FMUL.FTZ R89, R194, R213 ;  /* 0x000000d5c2597220 */ /* 0x001fe20000410000 */
[----:B------:R-:W-:Y:S01]  /*2490*/  @P6 FMUL.FTZ R216, R222, R91 ;  /* 0x0000005bded86220 */ /* 0x000fe20000410000 */
[----:B------:R-:W-:Y:S01]  /*24a0*/  LOP3.LUT P6, RZ, R90, 0xff, RZ, 0xc0, !PT ;  /* 0x000000ff5aff7812 */ /* 0x000fe200078cc0ff */
[----:B------:R-:W-:Y:S01]  /*24b0*/  FMUL.FTZ R90, R194, R211 ;  /* 0x000000d3c25a7220 */ /* 0x000fe20000410000 */
[----:B------:R-:W-:Y:S01]  /*24c0*/  @P2 FADD.FTZ R89, R64, R89 ;  /* 0x0000005940592221 */ /* 0x000fe20000010000 */
[----:B------:R-:W-:Y:S01]  /*24d0*/  MOV R96, RZ ;  /* 0x000000ff00607202 */ /* 0x000fe20000000f00 */
[----:B------:R-:W-:Y:S01]  /*24e0*/  HFMA2.MMA R208, -RZ, RZ, 0, 0 ;  /* 0x00000000ffd07435 */ /* 0x000fe200000001ff */
[----:B------:R-:W-:Y:S01]  /*24f0*/  @P5 PRMT R88, R48, 0x7632, R88 ;  /* 0x0000763230585816 */ /* 0x000fe20000000058 */
[----:B------:R-:W-:Y:S01]  /*2500*/  @P2 FADD.FTZ R90, R65, R90 ;  /* 0x0000005a415a2221 */ /* 0x000fe20000010000 */
[-CC-:B------:R-:W-:Y:S01]  /*2510*/  FFMA.FTZ R209, R209, R199.reuse, R164.reuse ;  /* 0x000000c7d1d17223 */ /* 0x180fe200000100a4 */
[-C--:B------:R-:W-:Y:S01]  /*2520*/  FFMA.FTZ R210, R210, R199.reuse, R164 ;  /* 0x000000c7d2d27223 */ /* 0x080fe200000100a4 */
[----:B------:R-:W-:Y:S01]  /*2530*/  @P5 SHF.L.U32 R95, R88, 0x10, RZ ;  /* 0x00000010585f5819 */ /* 0x000fe200000006ff */
[-C--:B------:R-:W-:Y:S01]  /*2540*/  FMUL.FTZ R88, R89, R174.reuse ;  /* 0x000000ae59587220 */ /* 0x080fe20000410000 */
[----:B------:R-:W-:Y:S01]  /*2550*/  FMUL.FTZ R93, R90, R174 ;  /* 0x000000ae5a5d7220 */ /* 0x000fe20000410000 */
[----:B------:R-:W-:Y:S01]  /*2560*/  MOV R91, RZ ;  /* 0x000000ff005b7202 */ /* 0x000fe20000000f00 */
[----:B------:R-:W-:Y:S01]  /*2570*/  FADD.FTZ R215, R215, -R210 ;  /* 0x800000d2d7d77221 */ /* 0x000fe20000010000 */
[----:B------:R-:W-:Y:S01]  /*2580*/  @P6 SHF.L.U32 R92, R48, 0x10, RZ ;  /* 0x00000010305c6819 */ /* 0x000fe200000006ff */
[----:B------:R-:W-:Y:S01]  /*2590*/  FMUL.FTZ R97, R88, UR12 ;  /* 0x0000000c58617c20 */ /* 0x000fe20008410000 */
[----:B------:R-:W-:Y:S01]  /*25a0*/  FMUL.FTZ R93, R93, UR12 ;  /* 0x0000000c5d5d7c20 */ /* 0x000fe20008410000 */
[--C-:B------:R-:W-:Y:S01]  /*25b0*/  FFMA.FTZ R207, R207, R199, R164.reuse ;  /* 0x000000c7cfcf7223 */ /* 0x100fe200000100a4 */
[----:B------:R-:W-:Y:S01]  /*25c0*/  MOV R88, RZ ;  /* 0x000000ff00587202 */ /* 0x000fe20000000f00 */
[----:B------:R-:W-:Y:S01]  /*25d0*/  @P6 FMUL.FTZ R96, R97, R92 ;  /* 0x0000005c61606220 */ /* 0x000fe20000410000 */
[----:B------:R-:W-:Y:S01]  /*25e0*/  @P5 FMUL.FTZ R91, R93, R95 ;  /* 0x0000005f5d5b5220 */ /* 0x000fe20000410000 */
[----:B------:R-:W-:Y:S01]  /*25f0*/  FMUL.FTZ R92, R194, R215 ;  /* 0x000000d7c25c7220 */ /* 0x000fe20000410000 */
[-CC-:B------:R-:W-:Y:S01]  /*2600*/  FFMA.FTZ R202, R202, R199.reuse, R164.reuse ;  /* 0x000000c7caca7223 */ /* 0x180fe200000100a4 */
[----:B------:R-:W-:Y:S01]  /*2610*/  MOV R103, RZ ;  /* 0x000000ff00677202 */ /* 0x000fe20000000f00 */
[----:B------:R-:W-:Y:S01]  /*2620*/  FFMA.FTZ R205, R205, R199, R164 ;  /* 0x000000c7cdcd7223 */ /* 0x000fe200000100a4 */
[----:B------:R-:W-:Y:S01]  /*2630*/  @P2 FADD.FTZ R92, R67, R92 ;  /* 0x0000005c435c2221 */ /* 0x000fe20000010000 */
[----:B------:R-:W-:Y:S01]  /*2640*/  FADD.FTZ R217, R217, -R202 ;  /* 0x800000cad9d97221 */ /* 0x000fe20000010000 */
[----:B------:R-:W-:Y:S01]  /*2650*/  HFMA2.MMA R202, -RZ, RZ, 0, 0 ;  /* 0x00000000ffca7435 */ /* 0x000fe200000001ff */
[----:B------:R-:W0:Y:S01]  /*2660*/  @P1 LDC.64 R110, c[0x0][0x308] ;  /* 0x0000c200ff6e1b82 */ /* 0x000e220000000a00 */
[----:B------:R-:W-:Y:S01]  /*2670*/  FMUL.FTZ R98, R92, R174 ;  /* 0x000000ae5c627220 */ /* 0x000fe20000410000 */
[----:B------:R-:W-:Y:S01]  /*2680*/  FADD.FTZ R205, R198, -R205 ;  /* 0x800000cdc6cd7221 */ /* 0x000fe20000010000 */
[----:B------:R-:W-:-:S02]  /*2690*/  F2FP.BF16.F32.PACK_AB R96, R91, R96 ;  /* 0x000000605b60723e */ /* 0x000fc400000010ff */
[----:B------:R-:W-:Y:S01]  /*26a0*/  FMUL.FTZ R98, R98, UR12 ;  /* 0x0000000c62627c20 */ /* 0x000fe20008410000 */
[----:B------:R-:W-:Y:S01]  /*26b0*/  FMUL.FTZ R205, R194, R205 ;  /* 0x000000cdc2cd7220 */ /* 0x000fe20000410000 */
[----:B------:R-:W-:-:S03]  /*26c0*/  SEL R91, R92, R83, P3 ;  /* 0x000000535c5b7207 */ /* 0x000fc60001800000 */
[----:B------:R-:W-:Y:S01]  /*26d0*/  @P2 FADD.FTZ R205, R70, R205 ;  /* 0x000000cd46cd2221 */ /* 0x000fe20000010000 */
[----:B0-----:R-:W-:Y:S01]  /*26e0*/  @P1 IMAD.WIDE.U32 R110, R195, 0x20, R110 ;  /* 0x00000020c36e1825 */ /* 0x001fe200078e006e */
[C---:B--2---:R-:W-:Y:S02]  /*26f0*/  @P5 PRMT R94, R104.reuse, 0x7632, R94 ;  /* 0x00007632685e5816 */ /* 0x044fe4000000005e */
[----:B------:R-:W-:Y:S02]  /*2700*/  @P6 SHF.L.U32 R104, R104, 0x10, RZ ;  /* 0x0000001068686819 */ /* 0x000fe400000006ff */
[----:B------:R-:W-:-:S03]  /*2710*/  @P5 SHF.L.U32 R94, R94, 0x10, RZ ;  /* 0x000000105e5e5819 */ /* 0x000fc600000006ff */
[----:B------:R-:W-:Y:S01]  /*2720*/  @P6 FMUL.FTZ R197, R97, R104 ;  /* 0x0000006861c56220 */ /* 0x000fe20000410000 */
[----:B------:R-:W-:Y:S01]  /*2730*/  LOP3.LUT P6, RZ, R156, 0xff000000, RZ, 0xc0, !PT ;  /* 0xff0000009cff7812 */ /* 0x000fe200078cc0ff */
[----:B------:R-:W-:Y:S01]  /*2740*/  @P5 FMUL.FTZ R208, R93, R94 ;  /* 0x0000005e5dd05220 */ /* 0x000fe20000410000 */
[----:B------:R-:W-:Y:S01]  /*2750*/  FADD.FTZ R93, R206, -R209 ;  /* 0x800000d1ce5d7221 */ /* 0x000fe20000010000 */
[----:B------:R-:W-:Y:S01]  /*2760*/  LOP3.LUT P5, RZ, R156, 0xff0000, RZ, 0xc0, !PT ;  /* 0x00ff00009cff7812 */ /* 0x000fe200078ac0ff */
[----:B------:R-:W-:Y:S01]  /*2770*/  HFMA2.MMA R156, -RZ, RZ, 0, 0 ;  /* 0x00000000ff9c7435 */ /* 0x000fe200000001ff */
[----:B------:R-:W-:Y:S01]  /*2780*/  MOV R97, RZ ;  /* 0x000000ff00617202 */ /* 0x000fe20000000f00 */
[----:B------:R-:W-:Y:S01]  /*2790*/  FMUL.FTZ R93, R194, R93 ;  /* 0x0000005dc25d7220 */ /* 0x000fe20000410000 */
[----:B------:R-:W-:-:S03]  /*27a0*/  HFMA2.MMA R209, -RZ, RZ, 0, 0 ;  /* 0x00000000ffd17435 */ /* 0x000fc600000001ff */
[----:B------:R-:W-:-:S03]  /*27b0*/  @P2 FADD.FTZ R93, R66, R93 ;  /* 0x0000005d425d2221 */ /* 0x000fc60000010000 */
[----:B------:R-:W-:Y:S02]  /*27c0*/  @P6 PRMT R94, R49, 0x7632, R94 ;  /* 0x00007632315e6816 */ /* 0x000fe4000000005e */
[----:B------:R-:W-:Y:S02]  /*27d0*/  @P6 PRMT R99, R105, 0x7632, R99 ;  /* 0x0000763269636816 */ /* 0x000fe40000000063 */
[----:B------:R-:W-:Y:S01]  /*27e0*/  @P6 SHF.L.U32 R100, R94, 0x10, RZ ;  /* 0x000000105e646819 */ /* 0x000fe200000006ff */
[----:B------:R-:W-:Y:S01]  /*27f0*/  FMUL.FTZ R94, R93, R174 ;  /* 0x000000ae5d5e7220 */ /* 0x000fe20000410000 */
[----:B------:R-:W-:Y:S02]  /*2800*/  @P5 SHF.L.U32 R95, R49, 0x10, RZ ;  /* 0x00000010315f5819 */ /* 0x000fe400000006ff */
[----:B------:R-:W-:Y:S01]  /*2810*/  @P6 SHF.L.U32 R99, R99, 0x10, RZ ;  /* 0x0000001063636819 */ /* 0x000fe200000006ff */
[----:B------:R-:W-:Y:S01]  /*2820*/  FMUL.FTZ R94, R94, UR12 ;  /* 0x0000000c5e5e7c20 */ /* 0x000fe20008410000 */
[----:B------:R-:W-:Y:S01]  /*2830*/  @P5 SHF.L.U32 R105, R105, 0x10, RZ ;  /* 0x0000001069695819 */ /* 0x000fe200000006ff */
[----:B------:R-:W-:Y:S01]  /*2840*/  @P6 FMUL.FTZ R88, R98, R100 ;  /* 0x0000006462586220 */ /* 0x000fe20000410000 */
[----:B------:R-:W-:Y:S01]  /*2850*/  FMUL.FTZ R100, R194, R217 ;  /* 0x000000d9c2647220 */ /* 0x000fe20000410000 */
[----:B------:R-:W-:Y:S01]  /*2860*/  @P5 FMUL.FTZ R97, R94, R95 ;  /* 0x0000005f5e615220 */ /* 0x000fe20000410000 */
[----:B------:R-:W-:Y:S01]  /*2870*/  @P6 FMUL.FTZ R156, R98, R99 ;  /* 0x00000063629c6220 */ /* 0x000fe20000410000 */
[C---:B------:R-:W-:Y:S01]  /*2880*/  LOP3.LUT P6, RZ, R157.reuse, 0xff00, RZ, 0xc0, !PT ;  /* 0x0000ff009dff7812 */ /* 0x040fe200078cc0ff */
[----:B------:R-:W-:Y:S01]  /*2890*/  FADD.FTZ R95, R204, -R207 ;  /* 0x800000cfcc5f7221 */ /* 0x000fe20000010000 */
[----:B------:R-:W-:Y:S01]  /*28a0*/  @P5 FMUL.FTZ R209, R94, R105 ;  /* 0x000000695ed15220 */ /* 0x000fe20000410000 */
[----:B------:R-:W-:Y:S01]  /*28b0*/  LOP3.LUT P5, RZ, R157, 0xff, RZ, 0xc0, !PT ;  /* 0x000000ff9dff7812 */ /* 0x000fe200078ac0ff */
[----:B------:R-:W-:Y:S01]  /*28c0*/  @P2 FADD.FTZ R100, R69, R100 ;  /* 0x0000006445642221 */ /* 0x000fe20000010000 */
[----:B------:R-:W-:Y:S01]  /*28d0*/  FMUL.FTZ R95, R194, R95 ;  /* 0x0000005fc25f7220 */ /* 0x000fe20000410000 */
[----:B------:R-:W-:Y:S01]  /*28e0*/  HFMA2.MMA R207, -RZ, RZ, 0, 0 ;  /* 0x00000000ffcf7435 */ /* 0x000fe200000001ff */
[----:B------:R-:W-:Y:S01]  /*28f0*/  MOV R98, RZ ;  /* 0x000000ff00627202 */ /* 0x000fe20000000f00 */
[----:B------:R-:W-:Y:S01]  /*2900*/  FMUL.FTZ R101, R100, R174 ;  /* 0x000000ae64657220 */ /* 0x000fe20000410000 */
[----:B------:R-:W-:Y:S01]  /*2910*/  @P2 FADD.FTZ R95, R68, R95 ;  /* 0x0000005f445f2221 */ /* 0x000fe20000010000 */
[----:B------:R-:W-:-:S02]  /*2920*/  F2FP.BF16.F32.PACK_AB R97, R88, R97 ;  /* 0x000000615861723e */ /* 0x000fc400000010ff */
[----:B------:R-:W-:Y:S01]  /*2930*/  FMUL.FTZ R101, R101, UR12 ;  /* 0x0000000c65657c20 */ /* 0x000fe20008410000 */
[----:B------:R-:W-:Y:S01]  /*2940*/  FMUL.FTZ R94, R95, R174 ;  /* 0x000000ae5f5e7220 */ /* 0x000fe20000410000 */
[----:B------:R-:W-:Y:S02]  /*2950*/  @P6 PRMT R104, R50, 0x7632, R104 ;  /* 0x0000763232686816 */ /* 0x000fe40000000068 */
[----:B------:R-:W-:Y:S01]  /*2960*/  @P6 PRMT R102, R106, 0x7632, R102 ;  /* 0x000076326a666816 */ /* 0x000fe20000000066 */
[----:B------:R-:W-:Y:S01]  /*2970*/  FMUL.FTZ R105, R94, UR12 ;  /* 0x0000000c5e697c20 */ /* 0x000fe20008410000 */
[----:B------:R-:W-:Y:S02]  /*2980*/  @P5 SHF.L.U32 R99, R50, 0x10, RZ ;  /* 0x0000001032635819 */ /* 0x000fe400000006ff */
[----:B------:R-:W-:Y:S02]  /*2990*/  @P5 SHF.L.U32 R106, R106, 0x10, RZ ;  /* 0x000000106a6a5819 */ /* 0x000fe400000006ff */
[----:B------:R-:W-:Y:S01]  /*29a0*/  @P6 SHF.L.U32 R94, R104, 0x10, RZ ;  /* 0x00000010685e6819 */ /* 0x000fe200000006ff */
[C---:B------:R-:W-:Y:S01]  /*29b0*/  @P5 FMUL.FTZ R98, R105.reuse, R99 ;  /* 0x0000006369625220 */ /* 0x040fe20000410000 */
[----:B------:R-:W-:Y:S01]  /*29c0*/  @P6 SHF.L.U32 R102, R102, 0x10, RZ ;  /* 0x0000001066666819 */ /* 0x000fe200000006ff */
[----:B------:R-:W-:Y:S01]  /*29d0*/  @P5 FMUL.FTZ R207, R105, R106 ;  /* 0x0000006a69cf5220 */ /* 0x000fe20000410000 */
[----:B------:R-:W-:Y:S01]  /*29e0*/  FFMA.FTZ R99, R200, R199, R164 ;  /* 0x000000c7c8637223 */ /* 0x000fe200000100a4 */
[----:B------:R-:W-:Y:S01]  /*29f0*/  LEA R104, P5, R195, UR14, 0x4 ;  /* 0x0000000ec3687c11 */ /* 0x000fe2000f8a20ff */
[C---:B------:R-:W-:Y:S01]  /*2a00*/  @P6 FMUL.FTZ R103, R101.reuse, R94 ;  /* 0x0000005e65676220 */ /* 0x040fe20000410000 */
[----:B------:R-:W-:Y:S01]  /*2a10*/  @P6 FMUL.FTZ R202, R101, R102 ;  /* 0x0000006665ca6220 */ /* 0x000fe20000410000 */
[----:B------:R-:W-:Y:S01]  /*2a20*/  LOP3.LUT P6, RZ, R157, 0xff000000, RZ, 0xc0, !PT ;  /* 0xff0000009dff7812 */ /* 0x000fe200078cc0ff */
[----:B------:R-:W-:Y:S01]  /*2a30*/  FADD.FTZ R99, R196, -R99 ;  /* 0x80000063c4637221 */ /* 0x000fe20000010000 */
[----:B------:R-:W-:Y:S01]  /*2a40*/  LEA.HI.X R105, R195, UR15, RZ, 0x4, P5 ;  /* 0x0000000fc3697c11 */ /* 0x000fe2000a8f24ff */
[----:B------:R-:W-:Y:S01]  /*2a50*/  FMUL.FTZ R94, R205, R174 ;  /* 0x000000aecd5e7220 */ /* 0x000fe20000410000 */
[----:B------:R-:W-:Y:S01]  /*2a60*/  LOP3.LUT P5, RZ, R157, 0xff0000, RZ, 0xc0, !PT ;  /* 0x00ff00009dff7812 */ /* 0x000fe200078ac0ff */
[----:B------:R-:W-:Y:S01]  /*2a70*/  FMUL.FTZ R102, R194, R99 ;  /* 0x00000063c2667220 */ /* 0x000fe20000410000 */
[----:B------:R-:W-:Y:S01]  /*2a80*/  HFMA2.MMA R99, -RZ, RZ, 0, 0 ;  /* 0x00000000ff637435 */ /* 0x000fe200000001ff */
[----:B------:R-:W-:Y:S01]  /*2a90*/  FMUL.FTZ R198, R94, UR12 ;  /* 0x0000000c5ec67c20 */ /* 0x000fe20008410000 */
[----:B------:R-:W-:Y:S01]  /*2aa0*/  MOV R196, RZ ;  /* 0x000000ff00c47202 */ /* 0x000fe20000000f00 */
[----:B------:R-:W-:Y:S01]  /*2ab0*/  @P2 FADD.FTZ R102, R71, R102 ;  /* 0x0000006647662221 */ /* 0x000fe20000010000 */
[----:B------:R-:W-:-:S02]  /*2ac0*/  SEL R88, R89, R80, P3 ;  /* 0x0000005059587207 */ /* 0x000fc40001800000 */
[----:B------:R-:W-:Y:S01]  /*2ad0*/  SEL R89, R90, R81, P3 ;  /* 0x000000515a597207 */ /* 0x000fe20001800000 */
[----:B------:R-:W-:Y:S01]  /*2ae0*/  FMUL.FTZ R106, R102, R174 ;  /* 0x000000ae666a7220 */ /* 0x000fe20000410000 */
[----:B------:R-:W-:Y:S02]  /*2af0*/  @P6 PRMT R157, R51, 0x7632, R157 ;  /* 0x00007632339d6816 */ /* 0x000fe4000000009d */
[----:B------:R-:W-:Y:S01]  /*2b00*/  SEL R90, R93, R82, P3 ;  /* 0x000000525d5a7207 */ /* 0x000fe20001800000 */
[----:B------:R-:W-:Y:S01]  /*2b10*/  FMUL.FTZ R200, R106, UR12 ;  /* 0x0000000c6ac87c20 */ /* 0x000fe20008410000 */
[----:B------:R-:W-:Y:S02]  /*2b20*/  @P5 SHF.L.U32 R101, R51, 0x10, RZ ;  /* 0x0000001033655819 */ /* 0x000fe400000006ff */
[----:B------:R-:W-:Y:S01]  /*2b30*/  @P6 SHF.L.U32 R157, R157, 0x10, RZ ;  /* 0x000000109d9d6819 */ /* 0x000fe200000006ff */
[----:B------:R0:W-:Y:S01]  /*2b40*/  @P1 STG.E.128 desc[UR4][R110.64], R88 ;  /* 0x000000586e001986 */ /* 0x0001e2000c101d04 */
[----:B------:R-:W-:Y:S01]  /*2b50*/  SEL R92, R95, R84, P3 ;  /* 0x000000545f5c7207 */ /* 0x000fe20001800000 */
[----:B------:R-:W-:Y:S01]  /*2b60*/  @P5 FMUL.FTZ R99, R198, R101 ;  /* 0x00000065c6635220 */ /* 0x000fe20000410000 */
[----:B------:R-:W-:Y:S01]  /*2b70*/  SEL R93, R100, R85, P3 ;  /* 0x00000055645d7207 */ /* 0x000fe20001800000 */
[----:B------:R-:W-:Y:S01]  /*2b80*/  @P6 FMUL.FTZ R196, R200, R157 ;  /* 0x0000009dc8c46220 */ /* 0x000fe20000410000 */
[----:B------:R-:W-:Y:S01]  /*2b90*/  SEL R94, R205, R86, P3 ;  /* 0x00000056cd5e7207 */ /* 0x000fe20001800000 */
[----:B------:R-:W-:Y:S01]  /*2ba0*/  IMAD.WIDE.U32 R100, R193, 0x10, R108 ;  /* 0x00000010c1647825 */ /* 0x000fe200078e006c */
[----:B------:R-:W-:-:S02]  /*2bb0*/  SEL R95, R102, R87, P3 ;  /* 0x00000057665f7207 */ /* 0x000fc40001800000 */
[----:B------:R-:W-:Y:S02]  /*2bc0*/  F2FP.BF16.F32.PACK_AB R98, R103, R98 ;  /* 0x000000626762723e */ /* 0x000fe400000010ff */
[----:B------:R-:W-:Y:S01]  /*2bd0*/  F2FP.BF16.F32.PACK_AB R99, R196, R99 ;  /* 0x00000063c463723e */ /* 0x000fe200000010ff */
[----:B------:R-:W-:Y:S04]  /*2be0*/  @P1 STG.E.128 desc[UR4][R110.64+0x10], R92 ;  /* 0x0000105c6e001986 */ /* 0x000fe8000c101d04 */
[----:B------:R1:W-:Y:S04]  /*2bf0*/  STG.E.128 desc[UR4][R104.64], R96 ;  /* 0x0000006068007986 */ /* 0x0003e8000c101d04 */
[----:B------:R-:W2:Y:S01]  /*2c00*/  LDG.E.128 R100, desc[UR4][R100.64] ;  /* 0x0000000464647981 */ /* 0x000ea2000c1e1d00 */
[----:B------:R-:W-:Y:S01]  /*2c10*/  @P6 PRMT R109, R107, 0x7632, R109 ;  /* 0x000076326b6d6816 */ /* 0x000fe2000000006d */
[-CC-:B------:R-:W-:Y:S01]  /*2c20*/  FFMA.FTZ R196, R119, R199.reuse, R164.reuse ;  /* 0x000000c777c47223 */ /* 0x180fe200000100a4 */
[----:B------:R-:W-:Y:S01]  /*2c30*/  FFMA.FTZ R117, R117, R199, R164 ;  /* 0x000000c775757223 */ /* 0x000fe200000100a4 */
[----:B------:R-:W-:-:S02]  /*2c40*/  @P5 SHF.L.U32 R108, R107, 0x10, RZ ;  /* 0x000000106b6c5819 */ /* 0x000fc400000006ff */
[----:B------:R-:W-:Y:S02]  /*2c50*/  CS2R R106, SRZ ;  /* 0x00000000006a7805 */ /* 0x000fe4000001ff00 */
[----:B------:R-:W-:Y:S01]  /*2c60*/  @P6 SHF.L.U32 R109, R109, 0x10, RZ ;  /* 0x000000106d6d6819 */ /* 0x000fe200000006ff */
[----:B------:R-:W-:Y:S01]  /*2c70*/  FADD.FTZ R115, R115, -R196 ;  /* 0x800000c473737221 */ /* 0x000fe20000010000 */
[----:B------:R-:W-:Y:S01]  /*2c80*/  FADD.FTZ R117, R114, -R117 ;  /* 0x8000007572757221 */ /* 0x000fe20000010000 */
[----:B------:R-:W-:Y:S01]  /*2c90*/  MOV R157, R148 ;  /* 0x00000094009d7202 */ /* 0x000fe20000000f00 */
[----:B------:R-:W-:Y:S01]  /*2ca0*/  @P5 FMUL.FTZ R107, R198, R108 ;  /* 0x0000006cc66b5220 */ /* 0x000fe20000410000 */
[----:B------:R-:W-:Y:S01]  /*2cb0*/  @P6 FMUL.FTZ R106, R200, R109 ;  /* 0x0000006dc86a6220 */ /* 0x000fe20000410000 */
[----:B------:R-:W-:Y:S01]  /*2cc0*/  LOP3.LUT P6, RZ, R148, 0xff0000, RZ, 0xc0, !PT ;  /* 0x00ff000094ff7812 */ /* 0x000fe200078cc0ff */
[C---:B------:R-:W-:Y:S01]  /*2cd0*/  FMUL.FTZ R115, R194.reuse, R115 ;  /* 0x00000073c2737220 */ /* 0x040fe20000410000 */
[----:B------:R-:W-:Y:S01]  /*2ce0*/  FMUL.FTZ R117, R194, R117 ;  /* 0x00000075c2757220 */ /* 0x000fe20000410000 */
[----:B------:R-:W-:Y:S01]  /*2cf0*/  LOP3.LUT P5, RZ, R157, 0xff, RZ, 0xc0, !PT ;  /* 0x000000ff9dff7812 */ /* 0x000fe200078ac0ff */
[-CC-:B------:R-:W-:Y:S01]  /*2d00*/  FFMA.FTZ R113, R113, R199.reuse, R164.reuse ;  /* 0x000000c771717223 */ /* 0x180fe200000100a4 */
[----:B------:R-:W-:Y:S01]  /*2d10*/  @P2 FADD.FTZ R115, R72, R115 ;  /* 0x0000007348732221 */ /* 0x000fe20000010000 */
[----:B------:R-:W-:Y:S01]  /*2d20*/  @P2 FADD.FTZ R117, R74, R117 ;  /* 0x000000754a752221 */ /* 0x000fe20000010000 */
[--C-:B------:R-:W-:Y:S01]  /*2d30*/  FFMA.FTZ R171, R171, R199, R164.reuse ;  /* 0x000000c7abab7223 */ /* 0x100fe200000100a4 */
[----:B------:R-:W-:Y:S01]  /*2d40*/  FADD.FTZ R113, R112, -R113 ;  /* 0x8000007170717221 */ /* 0x000fe20000010000 */
[-C--:B0-----:R-:W-:Y:S01]  /*2d50*/  FMUL.FTZ R88, R115, R174.reuse ;  /* 0x000000ae73587220 */ /* 0x081fe20000410000 */
[----:B------:R-:W-:Y:S01]  /*2d60*/  FMUL.FTZ R91, R117, R174 ;  /* 0x000000ae755b7220 */ /* 0x000fe20000410000 */
[----:B-1----:R-:W-:Y:S01]  /*2d70*/  CS2R R104, SRZ ;  /* 0x0000000000687805 */ /* 0x002fe2000001ff00 */
[----:B------:R-:W-:Y:S01]  /*2d80*/  FADD.FTZ R171, R122, -R171 ;  /* 0x800000ab7aab7221 */ /* 0x000fe20000010000 */
[----:B------:R-:W-:Y:S01]  /*2d90*/  FMUL.FTZ R93, R88, UR12 ;  /* 0x0000000c585d7c20 */ /* 0x000fe20008410000 */
[----:B------:R-:W-:Y:S01]  /*2da0*/  @P6 SHF.L.U32 R92, R45, 0x10, RZ ;  /* 0x000000102d5c6819 */ /* 0x000fe200000006ff */
[----:B------:R-:W-:Y:S01]  /*2db0*/  FMUL.FTZ R91, R91, UR12 ;  /* 0x0000000c5b5b7c20 */ /* 0x000fe20008410000 */
[C---:B------:R-:W-:Y:S01]  /*2dc0*/  FMUL.FTZ R113, R194.reuse, R113 ;  /* 0x00000071c2717220 */ /* 0x040fe20000410000 */
[----:B------:R-:W-:Y:S01]  /*2dd0*/  FMUL.FTZ R171, R194, R171 ;  /* 0x000000abc2ab7220 */ /* 0x000fe20000410000 */
[----:B------:R-:W-:Y:S01]  /*2de0*/  HFMA2.MMA R95, -RZ, RZ, 0, 0 ;  /* 0x00000000ff5f7435 */ /* 0x000fe200000001ff */
[----:B------:R-:W-:Y:S01]  /*2df0*/  @P6 FMUL.FTZ R104, R91, R92 ;  /* 0x0000005c5b686220 */ /* 0x000fe20000410000 */
[----:B------:R-:W-:Y:S01]  /*2e00*/  @P5 SHF.L.U32 R90, R44, 0x10, RZ ;  /* 0x000000102c5a5819 */ /* 0x000fe200000006ff */
[----:B------:R-:W-:Y:S01]  /*2e10*/  @P2 FADD.FTZ R113, R76, R113 ;  /* 0x000000714c712221 */ /* 0x000fe20000010000 */
[----:B------:R-:W-:Y:S01]  /*2e20*/  CS2R R98, SRZ ;  /* 0x0000000000627805 */ /* 0x000fe2000001ff00 */
[----:B------:R-:W-:Y:S01]  /*2e30*/  @P2 FADD.FTZ R171, R78, R171 ;  /* 0x000000ab4eab2221 */ /* 0x000fe20000010000 */
[----:B------:R-:W-:Y:S01]  /*2e40*/  FFMA.FTZ R118, R118, R199, R164 ;  /* 0x000000c776767223 */ /* 0x000fe200000100a4 */
[----:B------:R-:W-:Y:S01]  /*2e50*/  @P5 FMUL.FTZ R95, R93, R90 ;  /* 0x0000005a5d5f5220 */ /* 0x000fe20000410000 */
[----:B------:R-:W-:-:S02]  /*2e60*/  CS2R R110, SRZ ;  /* 0x00000000006e7805 */ /* 0x000fc4000001ff00 */
[----:B------:R-:W-:Y:S01]  /*2e70*/  MOV R119, RZ ;  /* 0x000000ff00777202 */ /* 0x000fe20000000f00 */
[----:B------:R-:W-:Y:S01]  /*2e80*/  FADD.FTZ R121, R121, -R118 ;  /* 0x8000007679797221 */ /* 0x000fe20000010000 */
[-CC-:B------:R-:W-:Y:S01]  /*2e90*/  FFMA.FTZ R116, R116, R199.reuse, R164.reuse ;  /* 0x000000c774747223 */ /* 0x180fe200000100a4 */
[-CC-:B------:R-:W-:Y:S01]  /*2ea0*/  FFMA.FTZ R120, R120, R199.reuse, R164.reuse ;  /* 0x000000c778787223 */ /* 0x180fe200000100a4 */
[----:B------:R-:W-:Y:S01]  /*2eb0*/  FFMA.FTZ R164, R170, R199, R164 ;  /* 0x000000c7aaa47223 */ /* 0x000fe200000100a4 */
[----:B------:R-:W-:Y:S01]  /*2ec0*/  CS2R R108, SRZ ;  /* 0x00000000006c7805 */ /* 0x000fe2000001ff00 */
[----:B------:R-:W-:Y:S01]  /*2ed0*/  FADD.FTZ R123, R123, -R116 ;  /* 0x800000747b7b7221 */ /* 0x000fe20000010000 */
[----:B------:R-:W-:Y:S01]  /*2ee0*/  FADD.FTZ R173, R173, -R120 ;  /* 0x80000078adad7221 */ /* 0x000fe20000010000 */
[----:B------:R-:W-:Y:S01]  /*2ef0*/  FADD.FTZ R175, R175, -R164 ;  /* 0x800000a4afaf7221 */ /* 0x000fe20000010000 */
[----:B------:R-:W-:Y:S01]  /*2f00*/  SEL R80, R115, R80, P3 ;  /* 0x0000005073507207 */ /* 0x000fe20001800000 */
[C---:B------:R-:W-:Y:S01]  /*2f10*/  FMUL.FTZ R92, R194.reuse, R123 ;  /* 0x0000007bc25c7220 */ /* 0x040fe20000410000 */
[----:B------:R-:W-:Y:S01]  /*2f20*/  FMUL.FTZ R94, R194, R173 ;  /* 0x000000adc25e7220 */ /* 0x000fe20000410000 */
[----:B------:R-:W-:Y:S01]  /*2f30*/  SEL R82, R117, R82, P3 ;  /* 0x0000005275527207 */ /* 0x000fe20001800000 */
[----:B------:R-:W-:Y:S01]  /*2f40*/  FADD.FTZ R34, R165, R34 ;  /* 0x00000022a5227221 */ /* 0x000fe20000010000 */
[----:B------:R-:W-:Y:S01]  /*2f50*/  @P2 FADD.FTZ R92, R75, R92 ;  /* 0x0000005c4b5c2221 */ /* 0x000fe20000010000 */
[----:B------:R-:W-:Y:S01]  /*2f60*/  @P2 FADD.FTZ R94, R77, R94 ;  /* 0x0000005e4d5e2221 */ /* 0x000fe20000010000 */
[----:B------:R-:W-:Y:S01]  /*2f70*/  SEL R84, R113, R84, P3 ;  /* 0x0000005471547207 */ /* 0x000fe20001800000 */
[----:B------:R-:W-:Y:S01]  /*2f80*/  FADD.FTZ R33, R172, R33 ;  /* 0x00000021ac217221 */ /* 0x000fe20000010000 */
[----:B------:R-:W-:Y:S01]  /*2f90*/  SEL R86, R171, R86, P3 ;  /* 0x00000056ab567207 */ /* 0x000fe20001800000 */
[----:B------:R-:W-:Y:S01]  /*2fa0*/  FADD.FTZ R36, R201, R36 ;  /* 0x00000024c9247221 */ /* 0x000fe20000010000 */
[C---:B------:R-:W-:Y:S01]  /*2fb0*/  SEL R83, R92.reuse, R83, P3 ;  /* 0x000000535c537207 */ /* 0x040fe20001800000 */
[-C--:B------:R-:W-:Y:S01]  /*2fc0*/  FMUL.FTZ R92, R92, R174.reuse ;  /* 0x000000ae5c5c7220 */ /* 0x080fe20000410000 */
[C---:B------:R-:W-:Y:S01]  /*2fd0*/  SEL R85, R94.reuse, R85, P3 ;  /* 0x000000555e557207 */ /* 0x040fe20001800000 */
[----:B------:R-:W-:Y:S01]  /*2fe0*/  FMUL.FTZ R94, R94, R174 ;  /* 0x000000ae5e5e7220 */ /* 0x000fe20000410000 */
[----:B------:R-:W-:Y:S01]  /*2ff0*/  MOV R115, RZ ;  /* 0x000000ff00737202 */ /* 0x000fe20000000f00 */
[----:B------:R-:W-:Y:S01]  /*3000*/  FMUL.FTZ R114, R92, UR12 ;  /* 0x0000000c5c727c20 */ /* 0x000fe20008410000 */
[----:B------:R-:W-:Y:S01]  /*3010*/  FADD.FTZ R35, R166, R35 ;  /* 0x00000023a6237221 */ /* 0x000fe20000010000 */
[----:B------:R-:W-:Y:S01]  /*3020*/  FMUL.FTZ R116, R94, UR12 ;  /* 0x0000000c5e747c20 */ /* 0x000fe20008410000 */
        /* <DEDUP_REMOVED lines=13> */
[----:B------:R-:W-:-:S03]  /*3100*/  @P5 SHF.L.U32 R89, R100, 0x10, RZ ;  /* 0x0000001064595819 */ /* 0x000fc600000006ff */
[----:B------:R-:W-:Y:S01]  /*3110*/  @P6 FMUL.FTZ R105, R91, R88 ;  /* 0x000000585b696220 */ /* 0x000fe20000410000 */
[----:B------:R-:W-:Y:S01]  /*3120*/  LOP3.LUT P6, RZ, R149, 0xff0000, RZ, 0xc0, !PT ;  /* 0x00ff000095ff7812 */ /* 0x000fe200078cc0ff */
[----:B------:R-:W-:Y:S01]  /*3130*/  @P5 FMUL.FTZ R99, R93, R89 ;  /* 0x000000595d635220 */ /* 0x000fe20000410000 */
[-C--:B------:R-:W-:Y:S01]  /*3140*/  FMUL.FTZ R89, R113, R174.reuse ;  /* 0x000000ae71597220 */ /* 0x080fe20000410000 */
[----:B------:R-:W-:Y:S01]  /*3150*/  FMUL.FTZ R93, R171, R174 ;  /* 0x000000aeab5d7220 */ /* 0x000fe20000410000 */
[----:B------:R-:W-:Y:S01]  /*3160*/  LOP3.LUT P5, RZ, R149, 0xff, RZ, 0xc0, !PT ;  /* 0x000000ff95ff7812 */ /* 0x000fe200078ac0ff */
[C---:B------:R-:W-:Y:S01]  /*3170*/  FMUL.FTZ R88, R194.reuse, R121 ;  /* 0x00000079c2587220 */ /* 0x040fe20000410000 */
[----:B------:R-:W-:Y:S01]  /*3180*/  FMUL.FTZ R97, R89, UR12 ;  /* 0x0000000c59617c20 */ /* 0x000fe20008410000 */
[----:B------:R-:W-:Y:S01]  /*3190*/  FMUL.FTZ R93, R93, UR12 ;  /* 0x0000000c5d5d7c20 */ /* 0x000fe20008410000 */
[----:B------:R-:W-:Y:S01]  /*31a0*/  FMUL.FTZ R194, R194, R175 ;  /* 0x000000afc2c27220 */ /* 0x000fe20000410000 */
[----:B------:R-:W-:Y:S01]  /*31b0*/  @P2 FADD.FTZ R88, R73, R88 ;  /* 0x0000005849582221 */ /* 0x000fe20000010000 */
[----:B------:R-:W-:Y:S01]  /*31c0*/  HFMA2.MMA R113, -RZ, RZ, 0, 0 ;  /* 0x00000000ff717435 */ /* 0x000fe200000001ff */
[----:B------:R-:W-:Y:S01]  /*31d0*/  FADD.FTZ R130, R99, R130 ;  /* 0x0000008263827221 */ /* 0x000fe20000010000 */
[----:B------:R-:W-:Y:S01]  /*31e0*/  @P2 FADD.FTZ R194, R79, R194 ;  /* 0x000000c24fc22221 */ /* 0x000fe20000010000 */
[----:B------:R-:W-:Y:S01]  /*31f0*/  @P6 SHF.L.U32 R96, R47, 0x10, RZ ;  /* 0x000000102f606819 */ /* 0x000fe200000006ff */
[----:B------:R-:W-:Y:S01]  /*3200*/  FADD.FTZ R132, R105, R132 ;  /* 0x0000008469847221 */ /* 0x000fe20000010000 */
[----:B------:R-:W-:-:S02]  /*3210*/  @P6 SHF.L.U32 R89, R103, 0x10, RZ ;  /* 0x0000001067596819 */ /* 0x000fc400000006ff */
[----:B------:R-:W-:Y:S01]  /*3220*/  @P5 SHF.L.U32 R91, R46, 0x10, RZ ;  /* 0x000000102e5b5819 */ /* 0x000fe200000006ff */
[C---:B------:R-:W-:Y:S01]  /*3230*/  @P6 FMUL.FTZ R110, R93.reuse, R96 ;  /* 0x000000605d6e6220 */ /* 0x040fe20000410000 */
[----:B------:R-:W-:Y:S01]  /*3240*/  @P5 SHF.L.U32 R90, R102, 0x10, RZ ;  /* 0x00000010665a5819 */ /* 0x000fe200000006ff */
[----:B------:R-:W-:Y:S01]  /*3250*/  @P6 FMUL.FTZ R119, R93, R89 ;  /* 0x000000595d776220 */ /* 0x000fe20000410000 */
[----:B------:R-:W-:Y:S01]  /*3260*/  LOP3.LUT P6, RZ, R148, 0xff00, RZ, 0xc0, !PT ;  /* 0x0000ff0094ff7812 */ /* 0x000fe200078cc0ff */
[C---:B------:R-:W-:Y:S01]  /*3270*/  @P5 FMUL.FTZ R108, R97.reuse, R91 ;  /* 0x0000005b616c5220 */ /* 0x040fe20000410000 */
[----:B------:R-:W-:Y:S01]  /*3280*/  SEL R81, R88, R81, P3 ;  /* 0x0000005158517207 */ /* 0x000fe20001800000 */
[----:B------:R-:W-:Y:S01]  /*3290*/  @P5 FMUL.FTZ R111, R97, R90 ;  /* 0x0000005a616f5220 */ /* 0x000fe20000410000 */
[----:B------:R-:W-:Y:S01]  /*32a0*/  LOP3.LUT P5, RZ, R148, 0xff000000, RZ, 0xc0, !PT ;  /* 0xff00000094ff7812 */ /* 0x000fe200078ac0ff */
[-C--:B------:R-:W-:Y:S01]  /*32b0*/  FMUL.FTZ R90, R88, R174.reuse ;  /* 0x000000ae585a7220 */ /* 0x080fe20000410000 */
[C---:B------:R-:W-:Y:S01]  /*32c0*/  SEL R87, R194.reuse, R87, P3 ;  /* 0x00000057c2577207 */ /* 0x040fe20001800000 */
[----:B------:R-:W-:Y:S01]  /*32d0*/  FMUL.FTZ R174, R194, R174 ;  /* 0x000000aec2ae7220 */ /* 0x000fe20000410000 */
[C---:B------:R-:W-:Y:S01]  /*32e0*/  LOP3.LUT P2, RZ, R149.reuse, 0xff00, RZ, 0xc0, !PT ;  /* 0x0000ff0095ff7812 */ /* 0x040fe2000784c0ff */
[----:B------:R-:W-:Y:S01]  /*32f0*/  FMUL.FTZ R112, R90, UR12 ;  /* 0x0000000c5a707c20 */ /* 0x000fe20008410000 */
[----:B------:R-:W-:Y:S01]  /*3300*/  LOP3.LUT P3, RZ, R149, 0xff000000, RZ, 0xc0, !PT ;  /* 0xff00000095ff7812 */ /* 0x000fe2000786c0ff */
[----:B------:R-:W-:Y:S01]  /*3310*/  FMUL.FTZ R174, R174, UR12 ;  /* 0x0000000caeae7c20 */ /* 0x000fe20008410000 */
[----:B------:R-:W-:Y:S01]  /*3320*/  FADD.FTZ R134, R111, R134 ;  /* 0x000000866f867221 */ /* 0x000fe20000010000 */
[----:B------:R-:W-:Y:S01]  /*3330*/  @P6 PRMT R88, R44, 0x7632, R88 ;  /* 0x000076322c586816 */ /* 0x000fe20000000058 */
[----:B------:R-:W-:Y:S01]  /*3340*/  FADD.FTZ R136, R119, R136 ;  /* 0x0000008877887221 */ /* 0x000fe20000010000 */
[----:B------:R-:W-:-:S02]  /*3350*/  @P6 PRMT R100, R100, 0x7632, R100 ;  /* 0x0000763264646816 */ /* 0x000fc40000000064 */
[----:B------:R-:W-:Y:S02]  /*3360*/  @P6 SHF.L.U32 R91, R88, 0x10, RZ ;  /* 0x00000010585b6819 */ /* 0x000fe400000006ff */
[----:B------:R-:W0:Y:S01]  /*3370*/  @P1 LDC.64 R88, c[0x0][0x308] ;  /* 0x0000c200ff581b82 */ /* 0x000e220000000a00 */
[----:B------:R-:W-:Y:S02]  /*3380*/  @P5 PRMT R93, R45, 0x7632, R93 ;  /* 0x000076322d5d5816 */ /* 0x000fe4000000005d */
[----:B------:R-:W-:Y:S01]  /*3390*/  @P2 PRMT R96, R46, 0x7632, R96 ;  /* 0x000076322e602816 */ /* 0x000fe20000000060 */
[----:B------:R-:W-:Y:S01]  /*33a0*/  @P6 FMUL.FTZ R98, R112, R91 ;  /* 0x0000005b70626220 */ /* 0x000fe20000410000 */
[----:B------:R-:W-:Y:S02]  /*33b0*/  @P5 SHF.L.U32 R93, R93, 0x10, RZ ;  /* 0x000000105d5d5819 */ /* 0x000fe400000006ff */
[----:B------:R-:W-:Y:S02]  /*33c0*/  @P3 PRMT R97, R47, 0x7632, R97 ;  /* 0x000076322f613816 */ /* 0x000fe40000000061 */
[----:B------:R-:W-:Y:S01]  /*33d0*/  @P2 SHF.L.U32 R96, R96, 0x10, RZ ;  /* 0x0000001060602819 */ /* 0x000fe200000006ff */
[----:B------:R-:W-:Y:S01]  /*33e0*/  @P5 FMUL.FTZ R109, R114, R93 ;  /* 0x0000005d726d5220 */ /* 0x000fe20000410000 */
[----:B------:R-:W-:Y:S01]  /*33f0*/  @P3 SHF.L.U32 R97, R97, 0x10, RZ ;  /* 0x0000001061613819 */ /* 0x000fe200000006ff */
[----:B------:R-:W1:Y:S01]  /*3400*/  LDC.64 R92, c[0x0][0x210] ;  /* 0x00008400ff5c7b82 */ /* 0x000e620000000a00 */
[----:B------:R-:W-:Y:S01]  /*3410*/  @P2 PRMT R103, R102, 0x7632, R103 ;  /* 0x0000763266672816 */ /* 0x000fe20000000067 */
[----:B------:R-:W-:Y:S01]  /*3420*/  @P2 FMUL.FTZ R113, R116, R96 ;  /* 0x0000006074712220 */ /* 0x000fe20000410000 */
[----:B------:R-:W-:Y:S01]  /*3430*/  @P5 PRMT R101, R101, 0x7632, R101 ;  /* 0x0000763265655816 */ /* 0x000fe20000000065 */
[----:B------:R-:W-:Y:S01]  /*3440*/  @P3 FMUL.FTZ R115, R174, R97 ;  /* 0x00000061ae733220 */ /* 0x000fe20000410000 */
[----:B------:R-:W-:Y:S01]  /*3450*/  HFMA2.MMA R102, -RZ, RZ, 0, 0 ;  /* 0x00000000ff667435 */ /* 0x000fe200000001ff */
[----:B------:R-:W-:-:S02]  /*3460*/  @P6 SHF.L.U32 R100, R100, 0x10, RZ ;  /* 0x0000001064646819 */ /* 0x000fc400000006ff */
[----:B------:R-:W-:Y:S02]  /*3470*/  F2FP.BF16.F32.PACK_AB R90, R113, R108 ;  /* 0x0000006c715a723e */ /* 0x000fe400000010ff */
[----:B------:R-:W-:Y:S01]  /*3480*/  F2FP.BF16.F32.PACK_AB R91, R115, R110 ;  /* 0x0000006e735b723e */ /* 0x000fe200000010ff */
[----:B0-----:R-:W-:Y:S01]  /*3490*/  @P1 IMAD.WIDE.U32 R96, R193, 0x20, R88 ;  /* 0x00000020c1601825 */ /* 0x001fe200078e0058 */
[----:B------:R-:W-:Y:S02]  /*34a0*/  F2FP.BF16.F32.PACK_AB R88, R98, R95 ;  /* 0x0000005f6258723e */ /* 0x000fe400000010ff */
[----:B------:R-:W-:Y:S02]  /*34b0*/  F2FP.BF16.F32.PACK_AB R89, R109, R104 ;  /* 0x000000686d59723e */ /* 0x000fe400000010ff */
[----:B------:R-:W-:Y:S01]  /*34c0*/  @P1 STG.E.128 desc[UR4][R96.64], R80 ;  /* 0x0000005060001986 */ /* 0x000fe2000c101d04 */
[----:B------:R-:W-:Y:S02]  /*34d0*/  @P5 SHF.L.U32 R101, R101, 0x10, RZ ;  /* 0x0000001065655819 */ /* 0x000fe400000006ff */
[----:B------:R-:W-:Y:S01]  /*34e0*/  MOV R98, RZ ;  /* 0x000000ff00627202 */ /* 0x000fe20000000f00 */
[----:B------:R0:W-:Y:S01]  /*34f0*/  @P1 STG.E.128 desc[UR4][R96.64+0x10], R84 ;  /* 0x0000105460001986 */ /* 0x0001e2000c101d04 */
[----:B------:R-:W-:Y:S01]  /*3500*/  LEA R94, P1, R193, UR14, 0x4 ;  /* 0x0000000ec15e7c11 */ /* 0x000fe2000f8220ff */
[----:B------:R-:W-:Y:S01]  /*3510*/  @P5 FMUL.FTZ R98, R114, R101 ;  /* 0x0000006572625220 */ /* 0x000fe20000410000 */
[----:B-1----:R-:W-:-:S02]  /*3520*/  LEA R155, R92, R155, 0x2 ;  /* 0x0000009b5c9b7211 */ /* 0x002fc400078e10ff */
[----:B------:R-:W-:Y:S01]  /*3530*/  LEA.HI.X R95, R193, UR15, RZ, 0x4, P1 ;  /* 0x0000000fc15f7c11 */ /* 0x000fe200088f24ff */
[----:B------:R-:W-:Y:S01]  /*3540*/  FADD.FTZ R131, R98, R131 ;  /* 0x0000008362837221 */ /* 0x000fe20000010000 */
[----:B------:R-:W-:Y:S02]  /*3550*/  ISETP.GE.AND P1, PT, R155, R93, PT ;  /* 0x0000005d9b00720c */ /* 0x000fe40003f26270 */
[----:B------:R-:W-:Y:S01]  /*3560*/  MOV R104, RZ ;  /* 0x000000ff00687202 */ /* 0x000fe20000000f00 */
[----:B------:R1:W-:Y:S01]  /*3570*/  STG.E.128 desc[UR4][R94.64], R88 ;  /* 0x000000585e007986 */ /* 0x0003e2000c101d04 */
[C---:B0-----:R-:W-:Y:S01]  /*3580*/  @P3 PRMT R97, R103.reuse, 0x7632, R97 ;  /* 0x0000763267613816 */ /* 0x041fe20000000061 */
[----:B------:R-:W-:Y:S01]  /*3590*/  HFMA2.MMA R96, -RZ, RZ, 0, 0 ;  /* 0x00000000ff607435 */ /* 0x000fe200000001ff */
[----:B------:R-:W-:Y:S02]  /*35a0*/  @P2 SHF.L.U32 R103, R103, 0x10, RZ ;  /* 0x0000001067672819 */ /* 0x000fe400000006ff */
[----:B------:R-:W-:-:S03]  /*35b0*/  @P3 SHF.L.U32 R97, R97, 0x10, RZ ;  /* 0x0000001061613819 */ /* 0x000fc600000006ff */
[----:B------:R-:W-:Y:S01]  /*35c0*/  @P6 FMUL.FTZ R96, R112, R100 ;  /* 0x0000006470606220 */ /* 0x000fe20000410000 */
[----:B------:R-:W-:Y:S01]  /*35d0*/  @P2 FMUL.FTZ R102, R116, R103 ;  /* 0x0000006774662220 */ /* 0x000fe20000410000 */
[----:B------:R-:W-:Y:S02]  /*35e0*/  @P3 FMUL.FTZ R104, R174, R97 ;  /* 0x00000061ae683220 */ /* 0x000fe40000410000 */
[----:B------:R-:W-:Y:S01]  /*35f0*/  FADD.FTZ R129, R96, R129 ;  /* 0x0000008160817221 */ /* 0x000fe20000010000 */
[----:B------:R-:W-:Y:S01]  /*3600*/  FADD.FTZ R133, R102, R133 ;  /* 0x0000008566857221 */ /* 0x000fe20000010000 */
[----:B------:R-:W-:Y:S01]  /*3610*/  FADD.FTZ R135, R104, R135 ;  /* 0x0000008768877221 */ /* 0x000fe20000010000 */
[----:B-1----:R-:W-:Y:S06]  /*3620*/  @!P1 BRA `(.L_x_4478) ;  /* 0xffffffd000c09947 */ /* 0x002fec000383ffff */
[----:B------:R-:W-:Y:S05]  /*3630*/  BSYNC B1 ;  /* 0x0000000000017941 */ /* 0x000fea0003800000 */
.L_x_4476:
        /* <DEDUP_REMOVED lines=48> */
.L_x_4475:
[----:B------:R-:W-:Y:S05]  /*3940*/  BSYNC B0 ;  /* 0x0000000000007941 */ /* 0x000fea0003800000 */
.L_x_4473:
[----:B------:R-:W0:Y:S01]  /*3950*/  S2R R69, SR_TID.X ;  /* 0x0000000000457919 */ /* 0x000e220000002100 */
[----:B------:R-:W-:Y:S01]  /*3960*/  MOV R0, 0x400 ;  /* 0x0000040000007802 */ /* 0x000fe20000000f00 */
[----:B------:R-:W-:Y:S05]  /*3970*/  WARPSYNC.ALL ;  /* 0x0000000000007948 */ /* 0x000fea0003800000 */
[----:B------:R-:W1:Y:S01]  /*3980*/  S2R R3, SR_CgaCtaId ;  /* 0x0000000000037919 */ /* 0x000e620000008800 */
[----:B------:R-:W-:Y:S01]  /*3990*/  ULDC UR6, c[0x0][0x218] ;  /* 0x0000860000067ab9 */ /* 0x000fe20000000800 */
[----:B------:R-:W-:Y:S01]  /*39a0*/  ULDC.64 UR16, c[0x0][0x2d0] ;  /* 0x0000b40000107ab9 */ /* 0x000fe20000000a00 */
[----:B0-----:R-:W-:-:S05]  /*39b0*/  SHF.R.U32.HI R2, RZ, 0x5, R69 ;  /* 0x00000005ff027819 */ /* 0x001fca0000011645 */
[----:B------:R-:W-:Y:S01]  /*39c0*/  IMAD R137, R2, 0x60, R137 ;  /* 0x0000006002897824 */ /* 0x000fe200078e0289 */
[----:B-1----:R-:W-:-:S04]  /*39d0*/  LEA R0, R3, R0, 0x18 ;  /* 0x0000000003007211 */ /* 0x002fc800078ec0ff */
[-C--:B------:R-:W-:Y:S02]  /*39e0*/  LEA R137, R137, R0.reuse, 0x5 ;  /* 0x0000000089897211 */ /* 0x080fe400078e28ff */
[----:B------:R-:W-:-:S03]  /*39f0*/  LEA R0, R69, R0, 0x2 ;  /* 0x0000000045007211 */ /* 0x000fc600078e10ff */
[----:B------:R0:W-:Y:S04]  /*3a00*/  STS.128 [R137], R52 ;  /* 0x0000003489007388 */ /* 0x0001e80000000c00 */
[----:B------:R1:W-:Y:S04]  /*3a10*/  STS.128 [R137+0x10], R56 ;  /* 0x0000103889007388 */ /* 0x0003e80000000c00 */
[----:B------:R-:W-:Y:S04]  /*3a20*/  STS.128 [R137+0x400], R64 ;  /* 0x0004004089007388 */ /* 0x000fe80000000c00 */
[----:B------:R-:W-:Y:S04]  /*3a30*/  STS.128 [R137+0x410], R20 ;  /* 0x0004101489007388 */ /* 0x000fe80000000c00 */
[----:B------:R-:W-:Y:S04]  /*3a40*/  STS.128 [R137+0x800], R24 ;  /* 0x0008001889007388 */ /* 0x000fe80000000c00 */
[----:B------:R-:W-:Y:S01]  /*3a50*/  STS.128 [R137+0x810], R28 ;  /* 0x0008101c89007388 */ /* 0x000fe20000000c00 */
[----:B------:R-:W-:Y:S06]  /*3a60*/  BAR.SYNC.DEFER_BLOCKING 0x0 ;  /* 0x0000000000007b1d */ /* 0x000fec0000010000 */
[----:B0-----:R-:W0:Y:S01]  /*3a70*/  S2R R54, SR_CTAID.X ;  /* 0x0000000000367919 */ /* 0x001e220000002500 */
[----:B------:R-:W2:Y:S04]  /*3a80*/  LDS R16, [R0+0x400] ;  /* 0x0004000000107984 */ /* 0x000ea80000000800 */
[----:B------:R-:W3:Y:S04]  /*3a90*/  LDS R17, [R0+0x600] ;  /* 0x0006000000117984 */ /* 0x000ee80000000800 */
[----:B------:R-:W4:Y:S04]  /*3aa0*/  LDS R18, [R0+0x800] ;  /* 0x0008000000127984 */ /* 0x000f280000000800 */
[----:B------:R-:W5:Y:S04]  /*3ab0*/  LDS R19, [R0+0xa00] ;  /* 0x000a000000137984 */ /* 0x000f680000000800 */
[----:B------:R-:W5:Y:S01]  /*3ac0*/  LDS R21, [R0+0x1000] ;  /* 0x0010000000157984 */ /* 0x000f620000000800 */
[----:B0-----:R-:W-:Y:S01]  /*3ad0*/  IMAD R54, R54, UR6, RZ ;  /* 0x0000000636367c24 */ /* 0x001fe2000f8e02ff */
[----:B------:R-:W-:-:S02]  /*3ae0*/  ULDC.64 UR6, c[0x0][0x2d8] ;  /* 0x0000b60000067ab9 */ /* 0x000fc40000000a00 */
[----:B------:R-:W0:Y:S02]  /*3af0*/  LDS R20, [R0+0x1200] ;  /* 0x0012000000147984 */ /* 0x000e240000000800 */
[----:B-1----:R-:W-:Y:S02]  /*3b00*/  IADD3 R56, P0, R54, R69, RZ ;  /* 0x0000004536387210 */ /* 0x002fe40007f1e0ff */
[----:B------:R-:W1:Y:S04]  /*3b10*/  LDS R23, [R0+0x1400] ;  /* 0x0014000000177984 */ /* 0x000e680000000800 */
[----:B------:R-:W1:Y:S04]  /*3b20*/  LDS R22, [R0+0x1600] ;  /* 0x0016000000167984 */ /* 0x000e680000000800 */
[----:B------:R-:W1:Y:S04]  /*3b30*/  LDS R2, [R0] ;  /* 0x0000000000027984 */ /* 0x000e680000000800 */
[----:B------:R-:W1:Y:S01]  /*3b40*/  LDS R3, [R0+0x200] ;  /* 0x0002000000037984 */ /* 0x000e620000000800 */
[----:B--2---:R-:W-:-:S03]  /*3b50*/  FADD.FTZ R16, RZ, R16 ;  /* 0x00000010ff107221 */ /* 0x004fc60000010000 */
[----:B------:R-:W2:Y:S01]  /*3b60*/  LDS R53, [R0+0xc00] ;  /* 0x000c000000357984 */ /* 0x000ea20000000800 */
[----:B---3--:R-:W-:-:S03]  /*3b70*/  FADD.FTZ R17, RZ, R17 ;  /* 0x00000011ff117221 */ /* 0x008fc60000010000 */
[----:B------:R-:W3:Y:S01]  /*3b80*/  LDS R52, [R0+0xe00] ;  /* 0x000e000000347984 */ /* 0x000ee20000000800 */
[----:B----4-:R-:W-:-:S03]  /*3b90*/  FADD.FTZ R18, RZ, R18 ;  /* 0x00000012ff127221 */ /* 0x010fc60000010000 */
[----:B------:R-:W4:Y:S01]  /*3ba0*/  LDS R25, [R0+0x2000] ;  /* 0x0020000000197984 */ /* 0x000f220000000800 */
[----:B-----5:R-:W-:-:S03]  /*3bb0*/  FADD.FTZ R19, RZ, R19 ;  /* 0x00000013ff137221 */ /* 0x020fc60000010000 */
[----:B------:R-:W5:Y:S01]  /*3bc0*/  LDS R24, [R0+0x2200] ;  /* 0x0022000000187984 */ /* 0x000f620000000800 */
[----:B------:R-:W-:-:S03]  /*3bd0*/  FADD.FTZ R16, R16, R21 ;  /* 0x0000001510107221 */ /* 0x000fc60000010000 */
[----:B------:R-:W-:Y:S01]  /*3be0*/  LDS R27, [R0+0x2400] ;  /* 0x00240000001b7984 */ /* 0x000fe20000000800 */
[----:B0-----:R-:W-:-:S03]  /*3bf0*/  FADD.FTZ R17, R17, R20 ;  /* 0x0000001411117221 */ /* 0x001fc60000010000 */
[----:B------:R-:W0:Y:S01]  /*3c00*/  LDS R21, [R0+0x1800] ;  /* 0x0018000000157984 */ /* 0x000e220000000800 */
[----:B-1----:R-:W-:-:S03]  /*3c10*/  FADD.FTZ R18, R18, R23 ;  /* 0x0000001712127221 */ /* 0x002fc60000010000 */
[----:B------:R-:W1:Y:S01]  /*3c20*/  LDS R20, [R0+0x1a00] ;  /* 0x001a000000147984 */ /* 0x000e620000000800 */
[----:B------:R-:W-:-:S03]  /*3c30*/  FADD.FTZ R19, R19, R22 ;  /* 0x0000001613137221 */ /* 0x000fc60000010000 */
[----:B------:R-:W1:Y:S01]  /*3c40*/  LDS R23, [R0+0x1c00] ;  /* 0x001c000000177984 */ /* 0x000e620000000800 */
[----:B------:R-:W-:-:S03]  /*3c50*/  FADD.FTZ R2, RZ, R2 ;  /* 0x00000002ff027221 */ /* 0x000fc60000010000 */
[----:B------:R-:W1:Y:S01]  /*3c60*/  LDS R22, [R0+0x1e00] ;  /* 0x001e000000167984 */ /* 0x000e620000000800 */
[----:B------:R-:W-:-:S03]  /*3c70*/  FADD.FTZ R3, RZ, R3 ;  /* 0x00000003ff037221 */ /* 0x000fc60000010000 */
[----:B------:R-:W-:Y:S04]  /*3c80*/  LDS R26, [R0+0x2600] ;  /* 0x00260000001a7984 */ /* 0x000fe80000000800 */
[----:B------:R-:W1:Y:S01]  /*3c90*/  LDS R29, [R0+0x2800] ;  /* 0x00280000001d7984 */ /* 0x000e620000000800 */
[----:B--2---:R-:W-:-:S03]  /*3ca0*/  FADD.FTZ R2, R2, R53 ;  /* 0x0000003502027221 */ /* 0x004fc60000010000 */
[----:B------:R-:W2:Y:S01]  /*3cb0*/  LDS R28, [R0+0x2a00] ;  /* 0x002a0000001c7984 */ /* 0x000ea20000000800 */
[----:B---3--:R-:W-:-:S03]  /*3cc0*/  FADD.FTZ R3, R3, R52 ;  /* 0x0000003403037221 */ /* 0x008fc60000010000 */
[----:B------:R-:W3:Y:S01]  /*3cd0*/  LDS R31, [R0+0x2c00] ;  /* 0x002c0000001f7984 */ /* 0x000ee20000000800 */
[----:B----4-:R-:W-:-:S03]  /*3ce0*/  FADD.FTZ R18, R18, R25 ;  /* 0x0000001912127221 */ /* 0x010fc60000010000 */
[----:B------:R-:W4:Y:S01]  /*3cf0*/  LDS R30, [R0+0x2e00] ;  /* 0x002e0000001e7984 */ /* 0x000f220000000800 */
[----:B-----5:R-:W-:Y:S01]  /*3d00*/  FADD.FTZ R19, R19, R24 ;  /* 0x0000001813137221 */ /* 0x020fe20000010000 */
[----:B------:R-:W-:Y:S01]  /*3d10*/  BAR.SYNC.DEFER_BLOCKING 0x0 ;  /* 0x0000000000007b1d */ /* 0x000fe20000010000 */
[----:B0-----:R-:W-:Y:S01]  /*3d20*/  FADD.FTZ R2, R2, R21 ;  /* 0x0000001502027221 */ /* 0x001fe20000010000 */
[----:B-1----:R-:W-:-:S03]  /*3d30*/  FADD.FTZ R3, R3, R20 ;  /* 0x0000001403037221 */ /* 0x002fc60000010000 */
[----:B------:R-:W-:Y:S01]  /*3d40*/  FADD.FTZ R27, R2, R27 ;  /* 0x0000001b021b7221 */ /* 0x000fe20000010000 */
[----:B------:R-:W-:Y:S01]  /*3d50*/  FADD.FTZ R16, R16, R23 ;  /* 0x0000001710107221 */ /* 0x000fe20000010000 */
[----:B------:R-:W-:Y:S01]  /*3d60*/  FADD.FTZ R17, R17, R22 ;  /* 0x0000001611117221 */ /* 0x000fe20000010000 */
[----:B------:R-:W-:Y:S02]  /*3d70*/  STS.128 [R137], R44 ;  /* 0x0000002c89007388 */ /* 0x000fe40000000c00 */
[----:B------:R-:W-:Y:S02]  /*3d80*/  FADD.FTZ R29, R16, R29 ;  /* 0x0000001d101d7221 */ /* 0x000fe40000010000 */
[----:B------:R-:W-:Y:S01]  /*3d90*/  STS.128 [R137+0x10], R48 ;  /* 0x0000103089007388 */ /* 0x000fe20000000c00 */
[----:B--2---:R-:W-:-:S03]  /*3da0*/  FADD.FTZ R17, R17, R28 ;  /* 0x0000001c11117221 */ /* 0x004fc60000010000 */
[----:B------:R-:W-:Y:S01]  /*3db0*/  STS.128 [R137+0x400], R60 ;  /* 0x0004003c89007388 */ /* 0x000fe20000000c00 */
[----:B---3--:R-:W-:-:S03]  /*3dc0*/  FADD.FTZ R31, R18, R31 ;  /* 0x0000001f121f7221 */ /* 0x008fc60000010000 */
[----:B------:R-:W-:Y:S01]  /*3dd0*/  STS.128 [R137+0x410], R4 ;  /* 0x0004100489007388 */ /* 0x000fe20000000c00 */
[----:B----4-:R-:W-:-:S03]  /*3de0*/  FADD.FTZ R19, R19, R30 ;  /* 0x0000001e13137221 */ /* 0x010fc60000010000 */
[----:B------:R0:W-:Y:S04]  /*3df0*/  STS.128 [R137+0x800], R8 ;  /* 0x0008000889007388 */ /* 0x0001e80000000c00 */
[----:B------:R-:W-:Y:S01]  /*3e00*/  STS.128 [R137+0x810], R12 ;  /* 0x0008100c89007388 */ /* 0x000fe20000000c00 */
[----:B------:R-:W-:Y:S01]  /*3e10*/  BAR.SYNC.DEFER_BLOCKING 0x0 ;  /* 0x0000000000007b1d */ /* 0x000fe20000010000 */
[----:B0-----:R-:W-:Y:S01]  /*3e20*/  FADD.FTZ R9, R3, R26 ;  /* 0x0000001a03097221 */ /* 0x001fe20000010000 */
[----:B------:R-:W-:-:S04]  /*3e30*/  IADD3.X R3, RZ, RZ, RZ, P0, !PT ;  /* 0x000000ffff037210 */ /* 0x000fc800007fe4ff */
        /* <DEDUP_REMOVED lines=49> */
[----:B------:R-:W-:Y:S01]  /*4150*/  FADD.FTZ R57, R6, R57 ;  /* 0x0000003906397221 */ /* 0x000fe20000010000 */
[----:B------:R-:W-:Y:S02]  /*4160*/  SHF.L.U32 R6, R56, 0x2, RZ ;  /* 0x0000000238067819 */ /* 0x000fe400000006ff */
[----:B------:R-:W-:Y:S01]  /*4170*/  STS.128 [R137+0x400], R40 ;  /* 0x0004002889007388 */ /* 0x000fe20000000c00 */
[----:B0-----:R-:W-:Y:S01]  /*4180*/  FADD.FTZ R59, R4, R59 ;  /* 0x0000003b043b7221 */ /* 0x001fe20000010000 */
[C---:B------:R-:W-:Y:S02]  /*4190*/  IADD3 R2, P0, R6.reuse, UR6, RZ ;  /* 0x0000000606027c10 */ /* 0x040fe4000ff1e0ff */
[----:B------:R-:W-:Y:S01]  /*41a0*/  STS.128 [R137+0x410], R124 ;  /* 0x0004107c89007388 */ /* 0x000fe20000000c00 */
[----:B------:R-:W-:Y:S01]  /*41b0*/  IADD3 R4, P1, R6, UR16, RZ ;  /* 0x0000001006047c10 */ /* 0x000fe2000ff3e0ff */
[----:B-1----:R-:W-:Y:S01]  /*41c0*/  FADD.FTZ R15, R5, R48 ;  /* 0x00000030050f7221 */ /* 0x002fe20000010000 */
[C---:B------:R-:W-:Y:S01]  /*41d0*/  IADD3.X R3, R18.reuse, UR7, RZ, P0, !PT ;  /* 0x0000000712037c10 */ /* 0x040fe200087fe4ff */
[----:B------:R-:W-:Y:S01]  /*41e0*/  STS.128 [R137+0x800], R128 ;  /* 0x0008008089007388 */ /* 0x000fe20000000c00 */
[----:B------:R-:W-:Y:S01]  /*41f0*/  ULDC.64 UR6, c[0x0][0x2f0] ;  /* 0x0000bc0000067ab9 */ /* 0x000fe20000000a00 */
[----:B------:R-:W-:-:S02]  /*4200*/  IADD3.X R5, R18, UR17, RZ, P1, !PT ;  /* 0x0000001112057c10 */ /* 0x000fc40008ffe4ff */
        /* <DEDUP_REMOVED lines=23> */
[----:B-----5:R-:W-:-:S03]  /*4380*/  FADD.FTZ R16, R7, R16 ;  /* 0x0000001007107221 */ /* 0x020fc60000010000 */
[----:B------:R-:W5:Y:S01]  /*4390*/  LDS R25, [R0+0x1400] ;  /* 0x0014000000197984 */ /* 0x000f620000000800 */
[----:B------:R-:W-:Y:S01]  /*43a0*/  IADD3.X R7, R18, UR7, RZ, P0, !PT ;  /* 0x0000000712077c10 */ /* 0x000fe200087fe4ff */
[----:B------:R-:W-:Y:S02]  /*43b0*/  FADD.FTZ R10, RZ, R10 ;  /* 0x0000000aff0a7221 */ /* 0x000fe40000010000 */
[----:B------:R-:W5:Y:S01]  /*43c0*/  LDS R39, [R0+0x1e00] ;  /* 0x001e000000277984 */ /* 0x000f620000000800 */
[----:B------:R-:W-:-:S03]  /*43d0*/  FADD.FTZ R8, R8, R23 ;  /* 0x0000001708087221 */ /* 0x000fc60000010000 */
        /* <DEDUP_REMOVED lines=42> */
.L_x_4477:
        /* <DEDUP_REMOVED lines=8> */
.L_x_4480:
[----:B------:R-:W-:Y:S05]  /*4700*/  BSYNC B2 ;  /* 0x0000000000027941 */ /* 0x000fea0003800000 */
.L_x_4479:
        /* <DEDUP_REMOVED lines=8> */
.L_x_4481:
[----:B------:R-:W-:Y:S01]  /*4790*/  FADD.FTZ R89, R88, R89 ;  /* 0x0000005958597221 */ /* 0x000fe20000010000 */
[----:B------:R-:W-:-:S04]  /*47a0*/  HFMA2.MMA R203, -RZ, RZ, 0, 1.1920928955078125e-07 ;  /* 0x00000002ffcb7435 */ /* 0x000fc800000001ff */
[----:B------:R-:W-:Y:S02]  /*47b0*/  MOV R218, R89 ;  /* 0x0000005900da7202 */ /* 0x000fe40000000f00 */
[----:B------:R-:W-:-:S07]  /*47c0*/  MOV R91, R216 ;  /* 0x000000d8005b7202 */ /* 0x000fce0000000f00 */
[----:B------:R-:W-:Y:S05]  /*47d0*/  WARPSYNC.COLLECTIVE R201, `(.L_x_4482) ;  /* 0x00000000c9087348 */ /* 0x000fea0003c00000 */
[----:B------:R0:W1:Y:S02]  /*47e0*/  SHFL.BFLY P1, R216, R218, R203, R220 ;  /* 0x0c0000cbdad87389 */ /* 0x00006400000200dc */
[----:B01----:R-:W-:Y:S01]  /*47f0*/  ENDCOLLECTIVE ;  /* 0x000000000000791b */ /* 0x003fe20003800000 */
.L_x_4482:
[----:B------:R-:W-:-:S05]  /*4800*/  FADD.FTZ R91, R16, R91 ;  /* 0x0000005b105b7221 */ /* 0x000fca0000010000 */
[----:B------:R-:W-:Y:S02]  /*4810*/  MOV R218, R91 ;  /* 0x0000005b00da7202 */ /* 0x000fe40000000f00 */
[----:B------:R-:W-:-:S07]  /*4820*/  MOV R108, R216 ;  /* 0x000000d8006c7202 */ /* 0x000fce0000000f00 */
[----:B------:R-:W-:Y:S05]  /*4830*/  WARPSYNC.COLLECTIVE R201, `(.L_x_4483) ;  /* 0x00000000c9087348 */ /* 0x000fea0003c00000 */
[----:B------:R0:W1:Y:S02]  /*4840*/  SHFL.BFLY P1, R216, R218, R203, R220 ;  /* 0x0c0000cbdad87389 */ /* 0x00006400000200dc */
[----:B01----:R-:W-:Y:S01]  /*4850*/  ENDCOLLECTIVE ;  /* 0x000000000000791b */ /* 0x003fe20003800000 */
.L_x_4483:
[----:B------:R-:W-:Y:S01]  /*4860*/  FADD.FTZ R108, R89, R108 ;  /* 0x0000006c596c7221 */ /* 0x000fe20000010000 */
[----:B------:R-:W-:-:S04]  /*4870*/  HFMA2.MMA R203, -RZ, RZ, 0, 2.384185791015625e-07 ;  /* 0x00000004ffcb7435 */ /* 0x000fc800000001ff */
[----:B------:R-:W-:Y:S02]  /*4880*/  MOV R218, R108 ;  /* 0x0000006c00da7202 */ /* 0x000fe40000000f00 */
[----:B------:R-:W-:-:S07]  /*4890*/  MOV R172, R216 ;  /* 0x000000d800ac7202 */ /* 0x000fce0000000f00 */
[----:B------:R-:W-:Y:S05]  /*48a0*/  WARPSYNC.COLLECTIVE R201, `(.L_x_4484) ;  /* 0x00000000c9087348 */ /* 0x000fea0003c00000 */
[----:B------:R0:W1:Y:S02]  /*48b0*/  SHFL.BFLY P1, R216, R218, R203, R220 ;  /* 0x0c0000cbdad87389 */ /* 0x00006400000200dc */
[----:B01----:R-:W-:Y:S01]  /*48c0*/  ENDCOLLECTIVE ;  /* 0x000000000000791b */ /* 0x003fe20003800000 */
.L_x_4484:
[----:B------:R-:W-:-:S05]  /*48d0*/  FADD.FTZ R172, R91, R172 ;  /* 0x000000ac5bac7221 */ /* 0x000fca0000010000 */
[----:B------:R-:W-:Y:S02]  /*48e0*/  MOV R218, R172 ;  /* 0x000000ac00da7202 */ /* 0x000fe40000000f00 */
[----:B------:R-:W-:-:S07]  /*48f0*/  MOV R107, R216 ;  /* 0x000000d8006b7202 */ /* 0x000fce0000000f00 */
[----:B------:R-:W-:Y:S05]  /*4900*/  WARPSYNC.COLLECTIVE R201, `(.L_x_4485) ;  /* 0x00000000c9087348 */ /* 0x000fea0003c00000 */
[----:B------:R0:W1:Y:S02]  /*4910*/  SHFL.BFLY P1, R216, R218, R203, R220 ;  /* 0x0c0000cbdad87389 */ /* 0x00006400000200dc */
[----:B01----:R-:W-:Y:S01]  /*4920*/  ENDCOLLECTIVE ;  /* 0x000000000000791b */ /* 0x003fe20003800000 */
.L_x_4485:
[----:B------:R-:W-:Y:S01]  /*4930*/  FADD.FTZ R107, R108, R107 ;  /* 0x0000006b6c6b7221 */ /* 0x000fe20000010000 */
[----:B------:R-:W-:-:S04]  /*4940*/  HFMA2.MMA R203, -RZ, RZ, 0, 4.76837158203125e-07 ;  /* 0x00000008ffcb7435 */ /* 0x000fc800000001ff */
[----:B------:R-:W-:Y:S02]  /*4950*/  MOV R218, R107 ;  /* 0x0000006b00da7202 */ /* 0x000fe40000000f00 */
[----:B------:R-:W-:-:S07]  /*4960*/  MOV R109, R216 ;  /* 0x000000d8006d7202 */ /* 0x000fce0000000f00 */
[----:B------:R-:W-:Y:S05]  /*4970*/  WARPSYNC.COLLECTIVE R201, `(.L_x_4486) ;  /* 0x00000000c9087348 */ /* 0x000fea0003c00000 */
[----:B------:R0:W1:Y:S02]  /*4980*/  SHFL.BFLY P1, R216, R218, R203, R220 ;  /* 0x0c0000cbdad87389 */ /* 0x00006400000200dc */
[----:B01----:R-:W-:Y:S01]  /*4990*/  ENDCOLLECTIVE ;  /* 0x000000000000791b */ /* 0x003fe20003800000 */
.L_x_4486:
[----:B------:R-:W-:-:S05]  /*49a0*/  FADD.FTZ R109, R172, R109 ;  /* 0x0000006dac6d7221 */ /* 0x000fca0000010000 */
[----:B------:R-:W-:Y:S02]  /*49b0*/  MOV R218, R109 ;  /* 0x0000006d00da7202 */ /* 0x000fe40000000f00 */
[----:B------:R-:W-:-:S07]  /*49c0*/  MOV R16, R216 ;  /* 0x000000d800107202 */ /* 0x000fce0000000f00 */
[----:B------:R-:W-:Y:S05]  /*49d0*/  WARPSYNC.COLLECTIVE R201, `(.L_x_4487) ;  /* 0x00000000c9087348 */ /* 0x000fea0003c00000 */
[----:B------:R0:W1:Y:S02]  /*49e0*/  SHFL.BFLY P1, R216, R218, R203, R220 ;  /* 0x0c0000cbdad87389 */ /* 0x00006400000200dc */
[----:B01----:R-:W-:Y:S01]  /*49f0*/  ENDCOLLECTIVE ;  /* 0x000000000000791b */ /* 0x003fe20003800000 */
.L_x_4487:
        /* <DEDUP_REMOVED lines=8> */
.L_x_4488:
[----:B------:R-:W-:-:S05]  /*4a80*/  FADD.FTZ R199, R109, R88 ;  /* 0x000000586dc77221 */ /* 0x000fca0000010000 */
[----:B------:R-:W-:Y:S02]  /*4a90*/  MOV R218, R199 ;  /* 0x000000c700da7202 */ /* 0x000fe40000000f00 */
[----:B------:R-:W-:-:S07]  /*4aa0*/  MOV R214, R216 ;  /* 0x000000d800d67202 */ /* 0x000fce0000000f00 */
[----:B------:R-:W-:Y:S05]  /*4ab0*/  WARPSYNC.COLLECTIVE R201, `(.L_x_4489) ;  /* 0x00000000c9087348 */ /* 0x000fea0003c00000 */
[----:B------:R0:W1:Y:S02]  /*4ac0*/  SHFL.BFLY P1, R216, R218, R203, R220 ;  /* 0x0c0000cbdad87389 */ /* 0x00006400000200dc */
[----:B01----:R-:W-:Y:S01]  /*4ad0*/  ENDCOLLECTIVE ;  /* 0x000000000000791b */ /* 0x003fe20003800000 */
.L_x_4489:
[----:B------:R-:W-:Y:S05]  /*4ae0*/  BRA `(.L_x_4490) ;  /* 0xffffffd000007947 */ /* 0x000fea000383ffff */
.L_x_4491:
        /* <DEDUP_REMOVED lines=9> */
.L_x_11731:


//--------------------- .text._ZN10layer_norm22ln_bwd_finalize_kernelINS_22Kernel_traits_finalizeILj768E13__nv_bfloat16S2_fS2_fjLb1ELj1024ELj4ENS_18Kernel_traits_baseILj768ES2_S2_fS2_fjLj1024EEEEELb1ELb0EEEvNS_9BwdParamsE --------------------------
	.section	.text._ZN10layer_norm22ln_bwd_finalize_kernelINS_22Kernel_traits_finalizeILj768E13__nv_bfloat16S2_fS2_fjLb1ELj1024ELj4ENS_18Kernel_traits_baseILj768ES2_S2_fS2_fjLj1024EEEEELb1ELb0EEEvNS_9BwdParamsE,"ax",@progbits
	.align	128
        .global         _ZN10layer_norm22ln_bwd_finalize_kernelINS_22Kernel_traits_finalizeILj768E13__nv_bfloat16S2_fS2_fjLb1ELj1024ELj4ENS_18Kernel_traits_baseILj768ES2_S2_fS2_fjLj1024EEEEELb1ELb0EEEvNS_9BwdParamsE
        .type           _ZN10layer_norm22ln_bwd_finalize_kernelINS_22Kernel_traits_finalizeILj768E13__nv_bfloat16S2_fS2_fjLb1ELj1024ELj4ENS_18Kernel_traits_baseILj768ES2_S2_fS2_fjLj1024EEEEELb1ELb0EEEvNS_9BwdParamsE,@function
        .size           _ZN10layer_norm22ln_bwd_finalize_kernelINS_22Kernel_traits_finalizeILj768E13__nv_bfloat16S2_fS2_fjLb1ELj1024ELj4ENS_18Kernel_traits_baseILj768ES2_S2_fS2_fjLj1024EEEEELb1ELb0EEEvNS_9BwdParamsE,(.L_x_11732 - _ZN10layer_norm22ln_bwd_finalize_kernelINS_22Kernel_traits_finalizeILj768E13__nv_bfloat16S2_fS2_fjLb1ELj1024ELj4ENS_18Kernel_traits_baseILj768ES2_S2_fS2_fjLj1024EEEEELb1ELb0EEEvNS_9BwdParamsE)
        .other          _ZN10layer_norm22ln_bwd_finalize_kernelINS_22Kernel_traits_finalizeILj768E13__nv_bfloat16S2_fS2_fjLb1ELj1024ELj4ENS_18Kernel_traits_baseILj768ES2_S2_fS2_fjLj1024EEEEELb1ELb0EEEvNS_9BwdParamsE,@"STO_CUDA_ENTRY STV_DEFAULT"
_ZN10layer_norm22ln_bwd_finalize_kernelINS_22Kernel_traits_finalizeILj768E13__nv_bfloat16S2_fS2_fjLb1ELj1024ELj4ENS_18Kernel_traits_baseILj768ES2_S2_fS2_fjLj1024EEEEELb1ELb0EEEvNS_9BwdParamsE:
.text._ZN10layer_norm22ln_bwd_finalize_kernelINS_22Kernel_traits_finalizeILj768E13__nv_bfloat16S2_fS2_fjLb1ELj1024ELj4ENS_18Kernel_traits_baseILj768ES2_S2_fS2_fjLj1024EEEEELb1ELb0EEEvNS_9BwdParamsE:
        /* <DEDUP_REMOVED lines=24> */
.L_x_4504:
        /* <DEDUP_REMOVED lines=36> */
.L_x_4496:
        /* <DEDUP_REMOVED lines=49> */
.L_x_4495:
[----:B------:R-:W-:Y:S05]  /*06d0*/  BSYNC B1 ;  /* 0x0000000000017941 */ /* 0x000fea0003800000 */
.L_x_4494:
        /* <DEDUP_REMOVED lines=31> */
.L_x_4498:
[----:B------:R-:W-:Y:S05]  /*08d0*/  BSYNC B1 ;  /* 0x0000000000017941 */ /* 0x000fea0003800000 */
.L_x_4497:
        /* <DEDUP_REMOVED lines=16> */
.L_x_4499:
[----:B------:R-:W-:Y:S05]  /*09e0*/  BSYNC B1 ;  /* 0x0000000000017941 */ /* 0x000fea0003800000 */
.L_x_4493:
[----:B------:R-:W-:Y:S05]  /*09f0*/  BSYNC B0 ;  /* 0x0000000000007941 */ /* 0x000fea0003800000 */
.L_x_4492:
        /* <DEDUP_REMOVED lines=40> */
.L_x_4520:
        /* <DEDUP_REMOVED lines=8> */
.L_x_4500:
        /* <DEDUP_REMOVED lines=23> */
.L_x_4503:
[----:B------:R-:W-:Y:S05]  /*0e70*/  BSYNC B0 ;  /* 0x0000000000007941 */ /* 0x000fea0003800000 */
.L_x_4502:
[C---:B------:R-:W-:Y:S01]  /*0e80*/  ISETP.GT.U32.AND P1, PT, R4.reuse, -0x301, PT ;  /* 0xfffffcff0400780c */ /* 0x040fe20003f24070 */
[----:B------:R-:W-:Y:S01]  /*0e90*/  VIADD R4, R4, 0x300 ;  /* 0x0000030004047836 */ /* 0x000fe20000000000 */
[----:B------:R-:W-:-:S11]  /*0ea0*/  IADD3 R5, R5, 0x180, RZ ;  /* 0x0000018005057810 */ /* 0x000fd60007ffe0ff */
[----:B------:R-:W-:Y:S05]  /*0eb0*/  @P1 BRA `(.L_x_4504) ;  /* 0xfffffff000b01947 */ /* 0x000fea000383ffff */
[----:B------:R-:W-:Y:S05]  /*0ec0*/  EXIT ;  /* 0x000000000000794d */ /* 0x000fea0003800000 */
.L_x_4501:
[----:B0-----:R-:W-:Y:S01]  /*0ed0*/  HFMA2.MMA R24, -RZ, RZ, 0, 5.9604644775390625e-08 ;  /* 0x00000001ff187435 */ /* 0x001fe200000001ff */
[----:B----4-:R-:W-:Y:S02]  /*0ee0*/  MOV R23, R10 ;  /* 0x0000000a00177202 */ /* 0x010fe40000000f00 */
[----:B------:R-:W-:Y:S02]  /*0ef0*/  MOV R25, 0x1f ;  /* 0x0000001f00197802 */ /* 0x000fe40000000f00 */
[----:B------:R-:W-:-:S07]  /*0f00*/  MOV R20, 0xffffffff ;  /* 0xffffffff00147802 */ /* 0x000fce0000000f00 */
[----:B-123--:R-:W-:Y:S05]  /*0f10*/  WARPSYNC.COLLECTIVE R20, `(.L_x_4505) ;  /* 0x0000000014087348 */ /* 0x00efea0003c00000 */
[----:B------:R0:W4:Y:S02]  /*0f20*/  SHFL.BFLY P2, R22, R23, R24, R25 ;  /* 0x0c00001817167389 */ /* 0x0001240000040019 */
[----:B01234-:R-:W-:Y:S01]  /*0f30*/  ENDCOLLECTIVE ;  /* 0x000000000000791b */ /* 0x01ffe20003800000 */
.L_x_4505:
[----:B------:R-:W-:Y:S01]  /*0f40*/  HFMA2.MMA R24, -RZ, RZ, 0, 1.1920928955078125e-07 ;  /* 0x00000002ff187435 */ /* 0x000fe200000001ff */
[----:B------:R-:W-:-:S05]  /*0f50*/  MOV R11, R22 ;  /* 0x00000016000b7202 */ /* 0x000fca0000000f00 */
[----:B------:R-:W-:-:S04]  /*0f60*/  FADD.FTZ R11, R10, R11 ;  /* 0x0000000b0a0b7221 */ /* 0x000fc80000010000 */
[----:B------:R-:W-:-:S07]  /*0f70*/  IMAD.MOV.U32 R23, RZ, RZ, R11 ;  /* 0x000000ffff177224 */ /* 0x000fce00078e000b */
[----:B------:R-:W-:Y:S05]  /*0f80*/  WARPSYNC.COLLECTIVE R20, `(.L_x_4506) ;  /* 0x0000000014087348 */ /* 0x000fea0003c00000 */
[----:B------:R0:W1:Y:S02]  /*0f90*/  SHFL.BFLY P2, R22, R23, R24, R25 ;  /* 0x0c00001817167389 */ /* 0x0000640000040019 */
[----:B01----:R-:W-:Y:S01]  /*0fa0*/  ENDCOLLECTIVE ;  /* 0x000000000000791b */ /* 0x003fe20003800000 */
.L_x_4506:
[----:B------:R-:W-:Y:S01]  /*0fb0*/  HFMA2.MMA R24, -RZ, RZ, 0, 2.384185791015625e-07 ;  /* 0x00000004ff187435 */ /* 0x000fe200000001ff */
[----:B------:R-:W-:-:S05]  /*0fc0*/  MOV R14, R22 ;  /* 0x00000016000e7202 */ /* 0x000fca0000000f00 */
[----:B------:R-:W-:-:S05]  /*0fd0*/  FADD.FTZ R14, R11, R14 ;  /* 0x0000000e0b0e7221 */ /* 0x000fca0000010000 */
[----:B------:R-:W-:-:S07]  /*0fe0*/  MOV R23, R14 ;  /* 0x0000000e00177202 */ /* 0x000fce0000000f00 */
[----:B------:R-:W-:Y:S05]  /*0ff0*/  WARPSYNC.COLLECTIVE R20, `(.L_x_4507) ;  /* 0x0000000014087348 */ /* 0x000fea0003c00000 */
[----:B------:R0:W1:Y:S02]  /*1000*/  SHFL.BFLY P2, R22, R23, R24, R25 ;  /* 0x0c00001817167389 */ /* 0x0000640000040019 */
[----:B01----:R-:W-:Y:S01]  /*1010*/  ENDCOLLECTIVE ;  /* 0x000000000000791b */ /* 0x003fe20003800000 */
.L_x_4507:
[----:B------:R-:W-:Y:S01]  /*1020*/  IMAD.MOV.U32 R24, RZ, RZ, 0x8 ;  /* 0x00000008ff187424 */ /* 0x000fe200078e00ff */
[----:B------:R-:W-:-:S05]  /*1030*/  MOV R13, R22 ;  /* 0x00000016000d7202 */ /* 0x000fca0000000f00 */
[----:B------:R-:W-:-:S05]  /*1040*/  FADD.FTZ R13, R14, R13 ;  /* 0x0000000d0e0d7221 */ /* 0x000fca0000010000 */
[----:B------:R-:W-:-:S07]  /*1050*/  MOV R23, R13 ;  /* 0x0000000d00177202 */ /* 0x000fce0000000f00 */
[----:B------:R-:W-:Y:S05]  /*1060*/  WARPSYNC.COLLECTIVE R20, `(.L_x_4508) ;  /* 0x0000000014087348 */ /* 0x000fea0003c00000 */
[----:B------:R0:W1:Y:S02]  /*1070*/  SHFL.BFLY P2, R22, R23, R24, R25 ;  /* 0x0c00001817167389 */ /* 0x0000640000040019 */
[----:B01----:R-:W-:Y:S01]  /*1080*/  ENDCOLLECTIVE ;  /* 0x000000000000791b */ /* 0x003fe20003800000 */
.L_x_4508:
[----:B------:R-:W-:Y:S01]  /*1090*/  HFMA2.MMA R24, -RZ, RZ, 0, 9.5367431640625e-07 ;  /* 0x00000010ff187435 */ /* 0x000fe200000001ff */
[----:B------:R-:W-:-:S05]  /*10a0*/  MOV R10, R22 ;  /* 0x00000016000a7202 */ /* 0x000fca0000000f00 */
[----:B------:R-:W-:-:S05]  /*10b0*/  FADD.FTZ R11, R13, R10 ;  /* 0x0000000a0d0b7221 */ /* 0x000fca0000010000 */
[----:B------:R-:W-:-:S07]  /*10c0*/  MOV R23, R11 ;  /* 0x0000000b00177202 */ /* 0x000fce0000000f00 */
[----:B------:R-:W-:Y:S05]  /*10d0*/  WARPSYNC.COLLECTIVE R20, `(.L_x_4509) ;  /* 0x0000000014087348 */ /* 0x000fea0003c00000 */
[----:B------:R0:W1:Y:S02]  /*10e0*/  SHFL.BFLY P2, R22, R23, R24, R25 ;  /* 0x0c00001817167389 */ /* 0x0000640000040019 */
[----:B01----:R-:W-:Y:S01]  /*10f0*/  ENDCOLLECTIVE ;  /* 0x000000000000791b */ /* 0x003fe20003800000 */
.L_x_4509:
[----:B------:R-:W-:Y:S01]  /*1100*/  HFMA2.MMA R24, -RZ, RZ, 0, 5.9604644775390625e-08 ;  /* 0x00000001ff187435 */ /* 0x000fe200000001ff */
[----:B------:R-:W-:Y:S02]  /*1110*/  MOV R23, R12 ;  /* 0x0000000c00177202 */ /* 0x000fe40000000f00 */
[----:B------:R-:W-:-:S08]  /*1120*/  MOV R10, R22 ;  /* 0x00000016000a7202 */ /* 0x000fd00000000f00 */
[----:B------:R-:W-:Y:S05]  /*1130*/  WARPSYNC.COLLECTIVE R20, `(.L_x_4510) ;  /* 0x0000000014087348 */ /* 0x000fea0003c00000 */
[----:B------:R0:W1:Y:S02]  /*1140*/  SHFL.BFLY P2, R22, R23, R24, R25 ;  /* 0x0c00001817167389 */ /* 0x0000640000040019 */
[----:B01----:R-:W-:Y:S01]  /*1150*/  ENDCOLLECTIVE ;  /* 0x000000000000791b */ /* 0x003fe20003800000 */
.L_x_4510:
[----:B------:R-:W-:Y:S01]  /*1160*/  HFMA2.MMA R24, -RZ, RZ, 0, 1.1920928955078125e-07 ;  /* 0x00000002ff187435 */ /* 0x000fe200000001ff */
[----:B------:R-:W-:-:S04]  /*1170*/  IMAD.MOV.U32 R13, RZ, RZ, R22 ;  /* 0x000000ffff0d7224 */ /* 0x000fc800078e0016 */
[----:B------:R-:W-:-:S05]  /*1180*/  FADD.FTZ R15, R12, R13 ;  /* 0x0000000d0c0f7221 */ /* 0x000fca0000010000 */
[----:B------:R-:W-:-:S07]  /*1190*/  MOV R23, R15 ;  /* 0x0000000f00177202 */ /* 0x000fce0000000f00 */
[----:B------:R-:W-:Y:S05]  /*11a0*/  WARPSYNC.COLLECTIVE R20, `(.L_x_4511) ;  /* 0x0000000014087348 */ /* 0x000fea0003c00000 */
[----:B------:R0:W1:Y:S02]  /*11b0*/  SHFL.BFLY P2, R22, R23, R24, R25 ;  /* 0x0c00001817167389 */ /* 0x0000640000040019 */
[----:B01----:R-:W-:Y:S01]  /*11c0*/  ENDCOLLECTIVE ;  /* 0x000000000000791b */ /* 0x003fe20003800000 */
.L_x_4511:
[----:B------:R-:W-:Y:S01]  /*11d0*/  HFMA2.MMA R24, -RZ, RZ, 0, 2.384185791015625e-07 ;  /* 0x00000004ff187435 */ /* 0x000fe200000001ff */
[----:B------:R-:W-:-:S05]  /*11e0*/  MOV R16, R22 ;  /* 0x0000001600107202 */ /* 0x000fca0000000f00 */
[----:B------:R-:W-:-:S05]  /*11f0*/  FADD.FTZ R16, R15, R16 ;  /* 0x000000100f107221 */ /* 0x000fca0000010000 */
[----:B------:R-:W-:-:S07]  /*1200*/  MOV R23, R16 ;  /* 0x0000001000177202 */ /* 0x000fce0000000f00 */
[----:B------:R-:W-:Y:S05]  /*1210*/  WARPSYNC.COLLECTIVE R20, `(.L_x_4512) ;  /* 0x0000000014087348 */ /* 0x000fea0003c00000 */
[----:B------:R0:W1:Y:S02]  /*1220*/  SHFL.BFLY P2, R22, R23, R24, R25 ;  /* 0x0c00001817167389 */ /* 0x0000640000040019 */
[----:B01----:R-:W-:Y:S01]  /*1230*/  ENDCOLLECTIVE ;  /* 0x000000000000791b */ /* 0x003fe20003800000 */
.L_x_4512:
[----:B------:R-:W-:Y:S01]  /*1240*/  HFMA2.MMA R24, -RZ, RZ, 0, 4.76837158203125e-07 ;  /* 0x00000008ff187435 */ /* 0x000fe200000001ff */
[----:B------:R-:W-:-:S05]  /*1250*/  MOV R17, R22 ;  /* 0x0000001600117202 */ /* 0x000fca0000000f00 */
[----:B------:R-:W-:-:S04]  /*1260*/  FADD.FTZ R17, R16, R17 ;  /* 0x0000001110117221 */ /* 0x000fc80000010000 */
[----:B------:R-:W-:-:S07]  /*1270*/  IMAD.MOV.U32 R23, RZ, RZ, R17 ;  /* 0x000000ffff177224 */ /* 0x000fce00078e0011 */
[----:B------:R-:W-:Y:S05]  /*1280*/  WARPSYNC.COLLECTIVE R20, `(.L_x_4513) ;  /* 0x0000000014087348 */ /* 0x000fea0003c00000 */
[----:B------:R0:W1:Y:S02]  /*1290*/  SHFL.BFLY P2, R22, R23, R24, R25 ;  /* 0x0c00001817167389 */ /* 0x0000640000040019 */
[----:B01----:R-:W-:Y:S01]  /*12a0*/  ENDCOLLECTIVE ;  /* 0x000000000000791b */ /* 0x003fe20003800000 */
.L_x_4513:
[----:B------:R-:W-:Y:S01]  /*12b0*/  HFMA2.MMA R24, -RZ, RZ, 0, 9.5367431640625e-07 ;  /* 0x00000010ff187435 */ /* 0x000fe200000001ff */
[----:B------:R-:W-:-:S05]  /*12c0*/  MOV R12, R22 ;  /* 0x00000016000c7202 */ /* 0x000fca0000000f00 */
[----:B------:R-:W-:-:S05]  /*12d0*/  FADD.FTZ R12, R17, R12 ;  /* 0x0000000c110c7221 */ /* 0x000fca0000010000 */
[----:B------:R-:W-:-:S07]  /*12e0*/  MOV R23, R12 ;  /* 0x0000000c00177202 */ /* 0x000fce0000000f00 */
[----:B------:R-:W-:Y:S05]  /*12f0*/  WARPSYNC.COLLECTIVE R20, `(.L_x_4514) ;  /* 0x0000000014087348 */ /* 0x000fea0003c00000 */
[----:B------:R0:W1:Y:S02]  /*1300*/  SHFL.BFLY P2, R22, R23, R24, R25 ;  /* 0x0c00001817167389 */ /* 0x0000640000040019 */
[----:B01----:R-:W-:Y:S01]  /*1310*/  ENDCOLLECTIVE ;  /* 0x000000000000791b */ /* 0x003fe20003800000 */
.L_x_4514:
[----:B------:R-:W-:Y:S01]  /*1320*/  MOV R23, R8 ;  /* 0x0000000800177202 */ /* 0x000fe20000000f00 */
[----:B------:R-:W-:Y:S01]  /*1330*/  IMAD.MOV.U32 R24, RZ, RZ, 0x1 ;  /* 0x00000001ff187424 */ /* 0x000fe200078e00ff */
[----:B------:R-:W-:-:S07]  /*1340*/  MOV R15, R22 ;  /* 0x00000016000f7202 */ /* 0x000fce0000000f00 */
[----:B------:R-:W-:Y:S05]  /*1350*/  WARPSYNC.COLLECTIVE R20, `(.L_x_4515) ;  /* 0x0000000014087348 */ /* 0x000fea0003c00000 */
[----:B------:R0:W1:Y:S02]  /*1360*/  SHFL.BFLY P2, R22, R23, R24, R25 ;  /* 0x0c00001817167389 */ /* 0x0000640000040019 */
[----:B01----:R-:W-:Y:S01]  /*1370*/  ENDCOLLECTIVE ;  /* 0x000000000000791b */ /* 0x003fe20003800000 */
.L_x_4515:
[----:B------:R-:W-:Y:S01]  /*1380*/  HFMA2.MMA R24, -RZ, RZ, 0, 1.1920928955078125e-07 ;  /* 0x00000002ff187435 */ /* 0x000fe200000001ff */
[----:B------:R-:W-:-:S05]  /*1390*/  MOV R17, R22 ;  /* 0x0000001600117202 */ /* 0x000fca0000000f00 */
[----:B------:R-:W-:-:S05]  /*13a0*/  FADD.FTZ R18, R8, R17 ;  /* 0x0000001108127221 */ /* 0x000fca0000010000 */
[----:B------:R-:W-:-:S07]  /*13b0*/  MOV R23, R18 ;  /* 0x0000001200177202 */ /* 0x000fce0000000f00 */
[----:B------:R-:W-:Y:S05]  /*13c0*/  WARPSYNC.COLLECTIVE R20, `(.L_x_4516) ;  /* 0x0000000014087348 */ /* 0x000fea0003c00000 */
[----:B------:R0:W1:Y:S02]  /*13d0*/  SHFL.BFLY P2, R22, R23, R24, R25 ;  /* 0x0c00001817167389 */ /* 0x0000640000040019 */
[----:B01----:R-:W-:Y:S01]  /*13e0*/  ENDCOLLECTIVE ;  /* 0x000000000000791b */ /* 0x003fe20003800000 */
.L_x_4516:
[----:B------:R-:W-:Y:S01]  /*13f0*/  HFMA2.MMA R24, -RZ, RZ, 0, 2.384185791015625e-07 ;  /* 0x00000004ff187435 */ /* 0x000fe200000001ff */
[----:B------:R-:W-:-:S05]  /*1400*/  MOV R13, R22 ;  /* 0x00000016000d7202 */ /* 0x000fca0000000f00 */
[----:B------:R-:W-:-:S05]  /*1410*/  FADD.FTZ R19, R18, R13 ;  /* 0x0000000d12137221 */ /* 0x000fca0000010000 */
[----:B------:R-:W-:-:S07]  /*1420*/  MOV R23, R19 ;  /* 0x0000001300177202 */ /* 0x000fce0000000f00 */
[----:B------:R-:W-:Y:S05]  /*1430*/  WARPSYNC.COLLECTIVE R20, `(.L_x_4517) ;  /* 0x0000000014087348 */ /* 0x000fea0003c00000 */
[----:B------:R0:W1:Y:S02]  /*1440*/  SHFL.BFLY P2, R22, R23, R24, R25 ;  /* 0x0c00001817167389 */ /* 0x0000640000040019 */
[----:B01----:R-:W-:Y:S01]  /*1450*/  ENDCOLLECTIVE ;  /* 0x000000000000791b */ /* 0x003fe20003800000 */
.L_x_4517:
[----:B------:R-:W-:Y:S01]  /*1460*/  HFMA2.MMA R24, -RZ, RZ, 0, 4.76837158203125e-07 ;  /* 0x00000008ff187435 */ /* 0x000fe200000001ff */
[----:B------:R-:W-:-:S04]  /*1470*/  IMAD.MOV.U32 R8, RZ, RZ, R22 ;  /* 0x000000ffff087224 */ /* 0x000fc800078e0016 */
[----:B------:R-:W-:-:S05]  /*1480*/  FADD.FTZ R8, R19, R8 ;  /* 0x0000000813087221 */ /* 0x000fca0000010000 */
[----:B------:R-:W-:-:S07]  /*1490*/  MOV R23, R8 ;  /* 0x0000000800177202 */ /* 0x000fce0000000f00 */
[----:B------:R-:W-:Y:S05]  /*14a0*/  WARPSYNC.COLLECTIVE R20, `(.L_x_4518) ;  /* 0x0000000014087348 */ /* 0x000fea0003c00000 */
[----:B------:R0:W1:Y:S02]  /*14b0*/  SHFL.BFLY P2, R22, R23, R24, R25 ;  /* 0x0c00001817167389 */ /* 0x0000640000040019 */
[----:B01----:R-:W-:Y:S01]  /*14c0*/  ENDCOLLECTIVE ;  /* 0x000000000000791b */ /* 0x003fe20003800000 */
.L_x_4518:
[----:B------:R-:W-:Y:S01]  /*14d0*/  HFMA2.MMA R24, -RZ, RZ, 0, 9.5367431640625e-07 ;  /* 0x00000010ff187435 */ /* 0x000fe200000001ff */
[----:B------:R-:W-:-:S05]  /*14e0*/  MOV R21, R22 ;  /* 0x0000001600157202 */ /* 0x000fca0000000f00 */
[----:B------:R-:W-:-:S05]  /*14f0*/  FADD.FTZ R21, R8, R21 ;  /* 0x0000001508157221 */ /* 0x000fca0000010000 */
[----:B------:R-:W-:-:S07]  /*1500*/  MOV R23, R21 ;  /* 0x0000001500177202 */ /* 0x000fce0000000f00 */
[----:B------:R-:W-:Y:S05]  /*1510*/  WARPSYNC.COLLECTIVE R20, `(.L_x_4519) ;  /* 0x0000000014087348 */ /* 0x000fea0003c00000 */
[----:B------:R0:W1:Y:S02]  /*1520*/  SHFL.BFLY P2, R22, R23, R24, R25 ;  /* 0x0c00001817167389 */ /* 0x0000640000040019 */
[----:B01----:R-:W-:Y:S01]  /*1530*/  ENDCOLLECTIVE ;  /* 0x000000000000791b */ /* 0x003fe20003800000 */
.L_x_4519:
[----:B------:R-:W-:Y:S01]  /*1540*/  MOV R14, R22 ;  /* 0x00000016000e7202 */ /* 0x000fe20000000f00 */
[----:B------:R-:W-:Y:S06]  /*1550*/  BRA `(.L_x_4520) ;  /* 0xfffffff400c87947 */ /* 0x000fec000383ffff */
.L_x_4521:
        /* <DEDUP_REMOVED lines=10> */
.L_x_11732:


//--------------------- .text._ZN10layer_norm13ln_bwd_kernelINS_13Kernel_traitsI13__nv_bfloat16S2_fS2_fjLj768ELj1ELj4ELj1ELj16ENS_18Kernel_traits_baseILj768ES2_S2_fS2_fjLj128EEEEELb1ELb1ELb1ELb0EEEvNS_9BwdParamsE --------------------------
	.section	.text._ZN10layer_norm13ln_bwd_kernelINS_13Kernel_traitsI13__nv_bfloat16S2_fS2_fjLj768ELj1ELj4ELj1ELj16ENS_18Kernel_traits_baseILj768ES2_S2_fS2_fjLj128EEEEELb1ELb1ELb1ELb0EEEvNS_9BwdParamsE,"ax",@progbits
	.align	128
        .global         _ZN10layer_norm13ln_bwd_kernelINS_13Kernel_traitsI13__nv_bfloat16S2_fS2_fjLj768ELj1ELj4ELj1ELj16ENS_18Kernel_traits_baseILj768ES2_S2_fS2_fjLj128EEEEELb1ELb1ELb1ELb0EEEvNS_9BwdParamsE
        .type           _ZN10layer_norm13ln_bwd_kernelINS_13Kernel_traitsI13__nv_bfloat16S2_fS2_fjLj768ELj1ELj4ELj1ELj16ENS_18Kernel_traits_baseILj768ES2_S2_fS2_fjLj128EEEEELb1ELb1ELb1ELb0EEEvNS_9BwdParamsE,@function
        .size           _ZN10layer_norm13ln_bwd_kernelINS_13Kernel_traitsI13__nv_bfloat16S2_fS2_fjLj768ELj1ELj4ELj1ELj16ENS_18Kernel_traits_baseILj768ES2_S2_fS2_fjLj128EEEEELb1ELb1ELb1ELb0EEEvNS_9BwdParamsE,(.L_x_11733 - _ZN10layer_norm13ln_bwd_kernelINS_13Kernel_traitsI13__nv_bfloat16S2_fS2_fjLj768ELj1ELj4ELj1ELj16ENS_18Kernel_traits_baseILj768ES2_S2_fS2_fjLj128EEEEELb1ELb1ELb1ELb0EEEvNS_9BwdParamsE)
        .other          _ZN10layer_norm13ln_bwd_kernelINS_13Kernel_traitsI13__nv_bfloat16S2_fS2_fjLj768ELj1ELj4ELj1ELj16ENS_18Kernel_traits_baseILj768ES2_S2_fS2_fjLj128EEEEELb1ELb1ELb1ELb0EEEvNS_9BwdParamsE,@"STO_CUDA_ENTRY STV_DEFAULT"
_ZN10layer_norm13ln_bwd_kernelINS_13Kernel_traitsI13__nv_bfloat16S2_fS2_fjLj768ELj1ELj4ELj1ELj16ENS_18Kernel_traits_baseILj768ES2_S2_fS2_fjLj128EEEEELb1ELb1ELb1ELb0EEEvNS_9BwdParamsE:
.text._ZN10layer_norm13ln_bwd_kernelINS_13Kernel_traitsI13__nv_bfloat16S2_fS2_fjLj768ELj1ELj4ELj1ELj16ENS_18Kernel_traits_baseILj768ES2_S2_fS2_fjLj128EEEEELb1ELb1ELb1ELb0EEEvNS_9BwdParamsE:
        /* <DEDUP_REMOVED lines=39> */
[----:B------:R-:W-:-:S05]  /*0270*/  SHF.R.U32.HI R0, RZ, 0x5, R182 ;  /* 0x00000005ff007819 */ /* 0x000fca00000116b6 */
[----:B------:R-:W-:-:S05]  /*0280*/  IMAD R33, R33, 0x4, R0 ;  /* 0x0000000421217824 */ /* 0x000fca00078e0200 */
        /* <DEDUP_REMOVED lines=41> */
[----:B------:R-:W-:Y:S01]  /*0520*/  IMAD.U32 R173, R169, 0x10000, RZ ;  /* 0x00010000a9ad7824 */ /* 0x000fe200078e00ff */
[C---:B------:R-:W-:Y:S01]  /*0530*/  @P4 PRMT R19, R165.reuse, 0x7632, R19 ;  /* 0x00007632a5134816 */ /* 0x040fe20000000013 */
        /* <DEDUP_REMOVED lines=10> */
[----:B------:R-:W0:Y:S01]  /*05e0*/  LDC.U8 R25, c[0x0][0x2a0] ;  /* 0x0000a800ff197b82 */ /* 0x000e220000000000 */
[----:B------:R-:W-:Y:S01]  /*05f0*/  SHF.L.U32 R172, R170, 0x10, RZ ;  /* 0x00000010aaac7819 */ /* 0x000fe200000006ff */
[----:B------:R-:W-:Y:S01]  /*0600*/  IMAD.MOV.U32 R41, RZ, RZ, RZ ;  /* 0x000000ffff297224 */ /* 0x000fe200078e00ff */
        /* <DEDUP_REMOVED lines=8> */
[C---:B------:R-:W-:Y:S01]  /*0690*/  @P5 PRMT R21, R171.reuse, 0x7632, R21 ;  /* 0x00007632ab155816 */ /* 0x040fe20000000015 */
[----:B------:R-:W-:Y:S01]  /*06a0*/  IMAD.U32 R171, R171, 0x10000, RZ ;  /* 0x00010000abab7824 */ /* 0x000fe200078e00ff */
[----:B------:R-:W-:-:S02]  /*06b0*/  @P4 PRMT R18, R166, 0x7632, R18 ;  /* 0x00007632a6124816 */ /* 0x000fc40000000012 */
[----:B------:R-:W-:Y:S01]  /*06c0*/  SHF.L.U32 R168, R166, 0x10, RZ ;  /* 0x00000010a6a87819 */ /* 0x000fe200000006ff */
[----:B------:R-:W-:Y:S01]  /*06d0*/  IMAD.U32 R21, R21, 0x10000, RZ ;  /* 0x0001000015157824 */ /* 0x000fe200078e00ff */
[C---:B------:R-:W-:Y:S01]  /*06e0*/  @P4 PRMT R17, R167.reuse, 0x7632, R17 ;  /* 0x00007632a7114816 */ /* 0x040fe20000000011 */
[----:B------:R-:W-:Y:S01]  /*06f0*/  IMAD.U32 R167, R167, 0x10000, RZ ;  /* 0x00010000a7a77824 */ /* 0x000fe200078e00ff */
[C---:B------:R-:W-:Y:S02]  /*0700*/  @P3 PRMT R14, R162.reuse, 0x7632, R14 ;  /* 0x00007632a20e3816 */ /* 0x040fe4000000000e */
[----:B------:R-:W-:Y:S01]  /*0710*/  SHF.L.U32 R164, R162, 0x10, RZ ;  /* 0x00000010a2a47819 */ /* 0x000fe200000006ff */
[----:B------:R-:W-:Y:S01]  /*0720*/  IMAD.U32 R17, R17, 0x10000, RZ ;  /* 0x0001000011117824 */ /* 0x000fe200078e00ff */
[----:B------:R-:W-:Y:S02]  /*0730*/  @P5 PRMT R12, R156, 0x7632, R12 ;  /* 0x000076329c0c5816 */ /* 0x000fe4000000000c */
[C---:B------:R-:W-:Y:S01]  /*0740*/  @P5 PRMT R9, R159.reuse, 0x7632, R9 ;  /* 0x000076329f095816 */ /* 0x040fe20000000009 */
        /* <DEDUP_REMOVED lines=9> */
[----:B------:R-:W-:-:S02]  /*07e0*/  SHF.L.U32 R162, R156, 0x10, RZ ;  /* 0x000000109ca27819 */ /* 0x000fc400000006ff */
[----:B------:R-:W-:Y:S02]  /*07f0*/  @P5 PRMT R10, R158, 0x7632, R10 ;  /* 0x000076329e0a5816 */ /* 0x000fe4000000000a */
[----:B------:R-:W-:Y:S02]  /*0800*/  @P4 PRMT R8, R28, 0x7632, R8 ;  /* 0x000076321c084816 */ /* 0x000fe40000000008 */
[C---:B------:R-:W-:Y:S01]  /*0810*/  @P4 PRMT R5, R31.reuse, 0x7632, R5 ;  /* 0x000076321f054816 */ /* 0x040fe20000000005 */
[----:B------:R-:W-:Y:S01]  /*0820*/  IMAD.U32 R31, R31, 0x10000, RZ ;  /* 0x000100001f1f7824 */ /* 0x000fe200078e00ff */
[----:B------:R-:W-:Y:S02]  /*0830*/  @P3 PRMT R4, R24, 0x7632, R4 ;  /* 0x0000763218043816 */ /* 0x000fe40000000004 */
[----:B------:R-:W-:Y:S02]  /*0840*/  @P3 PRMT R2, R26, 0x7632, R2 ;  /* 0x000076321a023816 */ /* 0x000fe40000000002 */
[C---:B------:R-:W-:Y:S01]  /*0850*/  @P3 PRMT R32, R27.reuse, 0x7632, R32 ;  /* 0x000076321b203816 */ /* 0x040fe20000000020 */
[----:B------:R-:W-:Y:S01]  /*0860*/  IMAD.U32 R27, R27, 0x10000, RZ ;  /* 0x000100001b1b7824 */ /* 0x000fe200078e00ff */
[----:B------:R-:W-:-:S02]  /*0870*/  SHF.L.U32 R160, R158, 0x10, RZ ;  /* 0x000000109ea07819 */ /* 0x000fc400000006ff */
[----:B------:R-:W-:Y:S02]  /*0880*/  SHF.L.U32 R156, R30, 0x10, RZ ;  /* 0x000000101e9c7819 */ /* 0x000fe400000006ff */
[----:B------:R-:W-:Y:S02]  /*0890*/  SHF.L.U32 R158, R28, 0x10, RZ ;  /* 0x000000101c9e7819 */ /* 0x000fe400000006ff */
[----:B------:R-:W-:Y:S02]  /*08a0*/  SHF.L.U32 R30, R24, 0x10, RZ ;  /* 0x00000010181e7819 */ /* 0x000fe400000006ff */
[----:B------:R-:W-:Y:S02]  /*08b0*/  SHF.L.U32 R28, R26, 0x10, RZ ;  /* 0x000000101a1c7819 */ /* 0x000fe400000006ff */
[----:B------:R-:W-:Y:S02]  /*08c0*/  SHF.L.U32 R24, R0, 0x10, RZ ;  /* 0x0000001000187819 */ /* 0x000fe400000006ff */
        /* <DEDUP_REMOVED lines=15> */
.L_x_4644:
[----:B0-----:R-:W0:Y:S08]  /*09c0*/  LDC.64 R146, c[0x0][0x288] ;  /* 0x0000a200ff927b82 */ /* 0x001e300000000a00 */
[----:B----4-:R-:W1:Y:S08]  /*09d0*/  LDC.64 R148, c[0x0][0x258] ;  /* 0x00009600ff947b82 */ /* 0x010e700000000a00 */
[----:B------:R-:W2:Y:S01]  /*09e0*/  LDC.64 R144, c[0x0][0x280] ;  /* 0x0000a000ff907b82 */ /* 0x000ea20000000a00 */
[----:B0-----:R-:W-:-:S07]  /*09f0*/  IMAD.WIDE R146, R26, 0x4, R146 ;  /* 0x000000041a927825 */ /* 0x001fce00078e0292 */
[----:B---3--:R-:W0:Y:S01]  /*0a00*/  LDC.64 R242, c[0x0][0x2c8] ;  /* 0x0000b200fff27b82 */ /* 0x008e220000000a00 */
        /* <DEDUP_REMOVED lines=15> */
[----:B------:R-:W-:Y:S01]  /*0b00*/  HFMA2.MMA R147, -RZ, RZ, 0, 0 ;  /* 0x00000000ff937435 */ /* 0x000fe200000001ff */
[----:B------:R-:W-:Y:S01]  /*0b10*/  BSSY B2, `(.L_x_4526) ;  /* 0x0000012000027945 */ /* 0x000fe20003800000 */
        /* <DEDUP_REMOVED lines=11> */
[----:B------:R1:W5:Y:S04]  /*0bd0*/  @P0 LDG.E.128 R120, desc[UR4][R244.64] ;  /* 0x00000004f4780981 */ /* 0x000368000c1e1d00 */
[----:B------:R1:W5:Y:S01]  /*0be0*/  @P0 LDG.E.128 R124, desc[UR4][R244.64+0x10] ;  /* 0x00001004f47c0981 */ /* 0x000362000c1e1d00 */
[----:B0-----:R-:W-:-:S05]  /*0bf0*/  IMAD.WIDE.U32 R144, R147, 0x8, R144 ;  /* 0x0000000893907825 */ /* 0x001fca00078e0090 */
[----:B------:R1:W5:Y:S01]  /*0c00*/  LDG.E.64 R174, desc[UR4][R144.64] ;  /* 0x0000000490ae7981 */ /* 0x000362000c1e1b00 */
[----:B------:R-:W-:Y:S02]  /*0c10*/  IADD3 R149, R185, 0x20, RZ ;  /* 0x00000020b9957810 */ /* 0x000fe40007ffe0ff */
[----:B------:R-:W-:-:S07]  /*0c20*/  IADD3 R147, R147, 0x20, RZ ;  /* 0x0000002093937810 */ /* 0x000fce0007ffe0ff */
.L_x_4527:
[----:B------:R-:W-:Y:S05]  /*0c30*/  BSYNC B2 ;  /* 0x0000000000027941 */ /* 0x000fea0003800000 */
.L_x_4526:
[----:B------:R-:W-:Y:S04]  /*0c40*/  BSSY B2, `(.L_x_4528) ;  /* 0x000000c000027945 */ /* 0x000fe80003800000 */
[----:B------:R-:W-:Y:S05]  /*0c50*/  @!P4 BRA `(.L_x_4529) ;  /* 0x000000000028c947 */ /* 0x000fea0003800000 */
[----:B------:R-:W0:Y:S01]  /*0c60*/  LDC.64 R176, c[0x0][0x240] ;  /* 0x00009000ffb07b82 */ /* 0x000e220000000a00 */
[----:B------:R-:W-:-:S04]  /*0c70*/  ISETP.NE.U32.AND P0, PT, RZ, UR6, PT ;  /* 0x00000006ff007c0c */ /* 0x000fc8000bf05070 */
[----:B------:R-:W-:-:S13]  /*0c80*/  ISETP.NE.AND.EX P0, PT, RZ, UR7, PT, P0 ;  /* 0x00000007ff007c0c */ /* 0x000fda000bf05300 */
[----:B-1----:R-:W-:-:S05]  /*0c90*/  @P0 IMAD.WIDE.U32 R144, R149, 0x20, R242 ;  /* 0x0000002095900825 */ /* 0x002fca00078e00f2 */
[----:B------:R2:W5:Y:S01]  /*0ca0*/  @P0 LDG.E.128 R36, desc[UR4][R144.64] ;  /* 0x0000000490240981 */ /* 0x000562000c1e1d00 */
[----:B0-----:R-:W-:-:S03]  /*0cb0*/  IMAD.WIDE.U32 R176, R147, 0x8, R176 ;  /* 0x0000000893b07825 */ /* 0x001fc600078e00b0 */
[----:B------:R2:W5:Y:S04]  /*0cc0*/  @P0 LDG.E.128 R32, desc[UR4][R144.64+0x10] ;  /* 0x0000100490200981 */ /* 0x000568000c1e1d00 */
[----:B------:R-:W5:Y:S01]  /*0cd0*/  LDG.E.64 R176, desc[UR4][R176.64] ;  /* 0x00000004b0b07981 */ /* 0x000f62000c1e1b00 */
[----:B------:R-:W-:Y:S01]  /*0ce0*/  VIADD R147, R147, 0x20 ;  /* 0x0000002093937836 */ /* 0x000fe20000000000 */
[----:B------:R-:W-:-:S07]  /*0cf0*/  IADD3 R149, R149, 0x20, RZ ;  /* 0x0000002095957810 */ /* 0x000fce0007ffe0ff */
.L_x_4529:
[----:B------:R-:W-:Y:S05]  /*0d00*/  BSYNC B2 ;  /* 0x0000000000027941 */ /* 0x000fea0003800000 */
.L_x_4528:
[----:B------:R-:W-:Y:S01]  /*0d10*/  CS2R R238, SRZ ;  /* 0x0000000000ee7805 */ /* 0x000fe2000001ff00 */
[----:B------:R-:W-:Y:S06]  /*0d20*/  @!P3 BRA `(.L_x_4530) ;  /* 0x00000010008cb947 */ /* 0x000fec0003800000 */
[----:B------:R-:W0:Y:S01]  /*0d30*/  LDC.64 R178, c[0x0][0x240] ;  /* 0x00009000ffb27b82 */ /* 0x000e220000000a00 */
[----:B------:R-:W-:-:S04]  /*0d40*/  ISETP.NE.U32.AND P0, PT, RZ, UR6, PT ;  /* 0x00000006ff007c0c */ /* 0x000fc8000bf05070 */
[----:B------:R-:W-:-:S13]  /*0d50*/  ISETP.NE.AND.EX P0, PT, RZ, UR7, PT, P0 ;  /* 0x00000007ff007c0c */ /* 0x000fda000bf05300 */
[----:B------:R-:W-:-:S05]  /*0d60*/  @P0 IMAD.WIDE.U32 R242, R149, 0x20, R242 ;  /* 0x0000002095f20825 */ /* 0x000fca00078e00f2 */
[----:B------:R3:W5:Y:S01]  /*0d70*/  @P0 LDG.E.128 R128, desc[UR4][R242.64] ;  /* 0x00000004f2800981 */ /* 0x000762000c1e1d00 */
[----:B0-----:R-:W-:-:S03]  /*0d80*/  IMAD.WIDE.U32 R178, R147, 0x8, R178 ;  /* 0x0000000893b27825 */ /* 0x001fc600078e00b2 */
[----:B------:R3:W5:Y:S04]  /*0d90*/  @P0 LDG.E.128 R132, desc[UR4][R242.64+0x10] ;  /* 0x00001004f2840981 */ /* 0x000768000c1e1d00 */
[----:B------:R-:W5:Y:S01]  /*0da0*/  LDG.E.64 R178, desc[UR4][R178.64] ;  /* 0x00000004b2b27981 */ /* 0x000f62000c1e1b00 */
[----:B------:R-:W-:Y:S01]  /*0db0*/  MOV R238, RZ ;  /* 0x000000ff00ee7202 */ /* 0x000fe20000000f00 */
[----:B------:R-:W-:Y:S06]  /*0dc0*/  BRA `(.L_x_4530) ;  /* 0x0000001000647947 */ /* 0x000fec0003800000 */
.L_x_4525:
[----:B------:R-:W0:Y:S02]  /*0dd0*/  LDC.64 R144, c[0x0][0x250] ;  /* 0x00009400ff907b82 */ /* 0x000e240000000a00 */
[----:B0-----:R-:W-:-:S06]  /*0de0*/  IMAD.WIDE R144, R26, 0x4, R144 ;  /* 0x000000041a907825 */ /* 0x001fcc00078e0290 */
[----:B------:R-:W2:Y:S01]  /*0df0*/  LDG.E R144, desc[UR4][R144.64] ;  /* 0x0000000490907981 */ /* 0x000ea2000c1e1900 */
[----:B-----5:R-:W-:Y:S01]  /*0e00*/  ISETP.GE.AND P1, PT, R235, 0x1, PT ;  /* 0x00000001eb00780c */ /* 0x020fe20003f26270 */
[----:B------:R-:W-:Y:S01]  /*0e10*/  HFMA2.MMA R236, -RZ, RZ, 0, 0 ;  /* 0x00000000ffec7435 */ /* 0x000fe200000001ff */
[----:B------:R-:W-:Y:S01]  /*0e20*/  IADD3 R146, R146, -0x1, RZ ;  /* 0xffffffff92927810 */ /* 0x000fe20007ffe0ff */
[----:B------:R-:W-:Y:S01]  /*0e30*/  BSSY B2, `(.L_x_4531) ;  /* 0x0000065000027945 */ /* 0x000fe20003800000 */
[----:B------:R-:W-:Y:S02]  /*0e40*/  LOP3.LUT R181, R182, 0x1f, RZ, 0xc0, !PT ;  /* 0x0000001fb6b57812 */ /* 0x000fe400078ec0ff */
[----:B------:R-:W-:Y:S02]  /*0e50*/  CS2R R238, SRZ ;  /* 0x0000000000ee7805 */ /* 0x000fe4000001ff00 */
[----:B------:R-:W-:Y:S01]  /*0e60*/  ISETP.NE.AND P0, PT, R25, RZ, PT ;  /* 0x000000ff1900720c */ /* 0x000fe20003f05270 */
[----:B------:R-:W-:-:S02]  /*0e70*/  IMAD R146, R146, R183, RZ ;  /* 0x000000b792927224 */ /* 0x000fc400078e02ff */
[----:B------:R-:W-:Y:S02]  /*0e80*/  IMAD.MOV.U32 R237, RZ, RZ, R185 ;  /* 0x000000ffffed7224 */ /* 0x000fe400078e00b9 */
        /* <DEDUP_REMOVED lines=16> */
[----:B------:R-:W4:Y:S04]  /*0f90*/  LDG.E.128 R152, desc[UR4][R186.64+0x10] ;  /* 0x00001004ba987981 */ /* 0x000f28000c1e1d00 */
[----:B------:R-:W4:Y:S01]  /*0fa0*/  LDG.E.128 R148, desc[UR4][R148.64] ;  /* 0x0000000494947981 */ /* 0x000f22000c1e1d00 */
[----:B------:R-:W-:-:S04]  /*0fb0*/  ISETP.NE.U32.AND P0, PT, RZ, UR6, PT ;  /* 0x00000006ff007c0c */ /* 0x000fc8000bf05070 */
[----:B------:R-:W-:Y:S01]  /*0fc0*/  ISETP.NE.AND.EX P0, PT, RZ, UR7, PT, P0 ;  /* 0x00000007ff007c0c */ /* 0x000fe2000bf05300 */
[----:B--2---:R-:W-:-:S06]  /*0fd0*/  IMAD.WIDE.U32 R174, R236, 0x8, R174 ;  /* 0x00000008ecae7825 */ /* 0x004fcc00078e00ae */
[----:B------:R-:W5:Y:S06]  /*0fe0*/  LDG.E.64 R174, desc[UR4][R174.64] ;  /* 0x00000004aeae7981 */ /* 0x000f6c000c1e1b00 */
[----:B------:R0:W5:Y:S04]  /*0ff0*/  @P0 LDG.E.128 R120, desc[UR4][R244.64] ;  /* 0x00000004f4780981 */ /* 0x000168000c1e1d00 */
[----:B------:R0:W5:Y:S01]  /*1000*/  @P0 LDG.E.128 R124, desc[UR4][R244.64+0x10] ;  /* 0x00001004f47c0981 */ /* 0x000162000c1e1d00 */
[----:B------:R-:W-:-:S02]  /*1010*/  IADD3 R237, R185, 0x20, RZ ;  /* 0x00000020b9ed7810 */ /* 0x000fc40007ffe0ff */
[----:B------:R-:W-:Y:S02]  /*1020*/  IADD3 R240, R240, 0x20, RZ ;  /* 0x00000020f0f07810 */ /* 0x000fe40007ffe0ff */
[----:B------:R-:W-:Y:S01]  /*1030*/  IADD3 R236, R236, 0x20, RZ ;  /* 0x00000020ecec7810 */ /* 0x000fe20007ffe0ff */
[----:B---3--:R-:W-:-:S04]  /*1040*/  FADD.FTZ R233, -R234, R144 ;  /* 0x00000090eae97221 */ /* 0x008fc80000010100 */
[----:B------:R-:W-:Y:S01]  /*1050*/  FMUL.FTZ R233, R184, R233 ;  /* 0x000000e9b8e97220 */ /* 0x000fe20000410000 */
[C---:B----4-:R-:W-:Y:S02]  /*1060*/  SHF.L.U32 R231, R148.reuse, 0x10, RZ ;  /* 0x0000001094e77819 */ /* 0x050fe400000006ff */
[----:B------:R-:W-:Y:S01]  /*1070*/  PRMT R144, R148, 0x7632, R144 ;  /* 0x0000763294907816 */ /* 0x000fe20000000090 */
[C---:B------:R-:W-:Y:S01]  /*1080*/  FADD.FTZ R145, -R234.reuse, R145 ;  /* 0x00000091ea917221 */ /* 0x040fe20000010100 */
[----:B------:R-:W-:Y:S01]  /*1090*/  FADD.FTZ R147, -R234, R147 ;  /* 0x00000093ea937221 */ /* 0x000fe20000010100 */
[----:B------:R-:W-:Y:S01]  /*10a0*/  FADD.FTZ R64, R64, R231 ;  /* 0x000000e740407221 */ /* 0x000fe20000010000 */
[-C--:B------:R-:W-:Y:S01]  /*10b0*/  FFMA.FTZ R40, R233, R231.reuse, R40 ;  /* 0x000000e7e9287223 */ /* 0x080fe20000010028 */
[----:B------:R-:W-:Y:S02]  /*10c0*/  IMAD.U32 R144, R144, 0x10000, RZ ;  /* 0x0001000090907824 */ /* 0x000fe400078e00ff */
[----:B------:R-:W-:Y:S01]  /*10d0*/  FMUL.FTZ R231, R180, R231 ;  /* 0x000000e7b4e77220 */ /* 0x000fe20000410000 */
[--C-:B------:R-:W-:Y:S01]  /*10e0*/  FADD.FTZ R229, -R234, R146.reuse ;  /* 0x00000092eae57221 */ /* 0x100fe20000010100 */
[C---:B------:R-:W-:Y:S01]  /*10f0*/  PRMT R146, R149.reuse, 0x7632, R146 ;  /* 0x0000763295927816 */ /* 0x040fe20000000092 */
[C---:B------:R-:W-:Y:S01]  /*1100*/  FMUL.FTZ R232, R184.reuse, R145 ;  /* 0x00000091b8e87220 */ /* 0x040fe20000410000 */
[----:B------:R-:W-:Y:S01]  /*1110*/  SHF.L.U32 R149, R149, 0x10, RZ ;  /* 0x0000001095957819 */ /* 0x000fe200000006ff */
[----:B------:R-:W-:Y:S01]  /*1120*/  FMUL.FTZ R228, R184, R147 ;  /* 0x00000093b8e47220 */ /* 0x000fe20000410000 */
[-C--:B------:R-:W-:Y:S01]  /*1130*/  FMUL.FTZ R230, R24, R144.reuse ;  /* 0x0000009018e67220 */ /* 0x080fe20000410000 */
[----:B------:R-:W-:Y:S01]  /*1140*/  FADD.FTZ R145, RZ, R231 ;  /* 0x000000e7ff917221 */ /* 0x000fe20000010000 */
[----:B------:R-:W-:Y:S01]  /*1150*/  FFMA.FTZ R147, R233, R231, RZ ;  /* 0x000000e7e9937223 */ /* 0x000fe200000100ff */
[----:B------:R-:W-:Y:S01]  /*1160*/  SHF.L.U32 R226, R146, 0x10, RZ ;  /* 0x0000001092e27819 */ /* 0x000fe200000006ff */
[----:B------:R-:W-:Y:S01]  /*1170*/  FFMA.FTZ R41, R232, R144, R41 ;  /* 0x00000090e8297223 */ /* 0x000fe20000010029 */
[----:B------:R-:W-:Y:S01]  /*1180*/  FADD.FTZ R65, R65, R144 ;  /* 0x0000009041417221 */ /* 0x000fe20000010000 */
[----:B------:R-:W-:Y:S01]  /*1190*/  FMUL.FTZ R227, R173, R149 ;  /* 0x00000095ade37220 */ /* 0x000fe20000410000 */
[----:B------:R-:W-:Y:S01]  /*11a0*/  FADD.FTZ R144, R145, R230 ;  /* 0x000000e691907221 */ /* 0x000fe20000010000 */
[----:B------:R-:W-:Y:S01]  /*11b0*/  FMUL.FTZ R229, R184, R229 ;  /* 0x000000e5b8e57220 */ /* 0x000fe20000410000 */
[----:B------:R-:W-:Y:S01]  /*11c0*/  FFMA.FTZ R146, R232, R230, R147 ;  /* 0x000000e6e8927223 */ /* 0x000fe20000010093 */
[----:B------:R-:W-:Y:S01]  /*11d0*/  FADD.FTZ R189, -R234, R152 ;  /* 0x00000098eabd7221 */ /* 0x000fe20000010100 */
[----:B------:R-:W-:Y:S01]  /*11e0*/  FFMA.FTZ R43, R228, R226, R43 ;  /* 0x000000e2e42b7223 */ /* 0x000fe2000001002b */
[----:B------:R-:W-:Y:S01]  /*11f0*/  FADD.FTZ R67, R67, R226 ;  /* 0x000000e243437221 */ /* 0x000fe20000010000 */
[C---:B------:R-:W-:Y:S01]  /*1200*/  PRMT R148, R150.reuse, 0x7632, R148 ;  /* 0x0000763296947816 */ /* 0x040fe20000000094 */
[----:B------:R-:W-:-:S02]  /*1210*/  IMAD.U32 R187, R150, 0x10000, RZ ;  /* 0x0001000096bb7824 */ /* 0x000fc400078e00ff */
[----:B------:R-:W-:Y:S01]  /*1220*/  FMUL.FTZ R226, R23, R226 ;  /* 0x000000e217e27220 */ /* 0x000fe20000410000 */
[----:B------:R-:W-:Y:S01]  /*1230*/  FADD.FTZ R145, R144, R227 ;  /* 0x000000e390917221 */ /* 0x000fe20000010000 */
[----:B------:R-:W-:Y:S01]  /*1240*/  FFMA.FTZ R147, R229, R227, R146 ;  /* 0x000000e3e5937223 */ /* 0x000fe20000010092 */
[C---:B------:R-:W-:Y:S01]  /*1250*/  PRMT R150, R151.reuse, 0x7632, R150 ;  /* 0x0000763297967816 */ /* 0x040fe20000000096 */
[----:B------:R-:W-:Y:S01]  /*1260*/  FMUL.FTZ R189, R184, R189 ;  /* 0x000000bdb8bd7220 */ /* 0x000fe20000410000 */
[----:B------:R-:W-:Y:S01]  /*1270*/  SHF.L.U32 R186, R151, 0x10, RZ ;  /* 0x0000001097ba7819 */ /* 0x000fe200000006ff */
[----:B------:R-:W-:Y:S01]  /*1280*/  FADD.FTZ R151, -R234, R154 ;  /* 0x0000009aea977221 */ /* 0x000fe20000010100 */
[----:B------:R-:W-:Y:S01]  /*1290*/  SHF.L.U32 R148, R148, 0x10, RZ ;  /* 0x0000001094947819 */ /* 0x000fe200000006ff */
[-C--:B------:R-:W-:Y:S01]  /*12a0*/  FMUL.FTZ R188, R172, R187.reuse ;  /* 0x000000bbacbc7220 */ /* 0x080fe20000410000 */
[----:B------:R-:W-:Y:S01]  /*12b0*/  FADD.FTZ R145, R145, R226 ;  /* 0x000000e291917221 */ /* 0x000fe20000010000 */
[----:B------:R-:W-:Y:S01]  /*12c0*/  FADD.FTZ R153, -R234, R153 ;  /* 0x00000099ea997221 */ /* 0x000fe20000010100 */
        /* <DEDUP_REMOVED lines=9> */
[----:B------:R-:W-:Y:S01]  /*1360*/  FFMA.FTZ R46, R187, R186, R46 ;  /* 0x000000babb2e7223 */ /* 0x000fe2000001002e */
[----:B------:R-:W-:Y:S01]  /*1370*/  FADD.FTZ R155, -R234, R155 ;  /* 0x0000009bea9b7221 */ /* 0x000fe20000010100 */
        /* <DEDUP_REMOVED lines=16> */
.L_x_4532:
[----:B------:R-:W-:Y:S05]  /*1480*/  BSYNC B2 ;  /* 0x0000000000027941 */ /* 0x000fea0003800000 */
.L_x_4531:
        /* <DEDUP_REMOVED lines=17> */
[----:B------:R-:W-:Y:S01]  /*15a0*/  IADD3 R240, R240, 0x20, RZ ;  /* 0x00000020f0f07810 */ /* 0x000fe20007ffe0ff */
[----:B------:R-:W-:Y:S01]  /*15b0*/  VIADD R236, R236, 0x20 ;  /* 0x00000020ecec7836 */ /* 0x000fe20000000000 */
[----:B------:R-:W-:Y:S01]  /*15c0*/  IADD3 R237, R237, 0x20, RZ ;  /* 0x00000020eded7810 */ /* 0x000fe20007ffe0ff */
[C-C-:B---3--:R-:W-:Y:S01]  /*15d0*/  FADD.FTZ R199, -R234.reuse, R144.reuse ;  /* 0x00000090eac77221 */ /* 0x148fe20000010100 */
[----:B------:R-:W-:Y:S01]  /*15e0*/  FADD.FTZ R201, -R234, R145 ;  /* 0x00000091eac97221 */ /* 0x000fe20000010100 */
[C---:B----4-:R-:W-:Y:S01]  /*15f0*/  PRMT R144, R148.reuse, 0x7632, R144 ;  /* 0x0000763294907816 */ /* 0x050fe20000000090 */
[----:B------:R-:W-:-:S02]  /*1600*/  IMAD.U32 R145, R148, 0x10000, RZ ;  /* 0x0001000094917824 */ /* 0x000fc400078e00ff */
[----:B0-----:R-:W-:Y:S01]  /*1610*/  FMUL.FTZ R194, R184, R201 ;  /* 0x000000c9b8c27220 */ /* 0x001fe20000410000 */
[----:B------:R-:W-:Y:S01]  /*1620*/  SHF.L.U32 R203, R144, 0x10, RZ ;  /* 0x0000001090cb7819 */ /* 0x000fe200000006ff */
[----:B------:R-:W-:Y:S01]  /*1630*/  FMUL.FTZ R195, R184, R199 ;  /* 0x000000c7b8c37220 */ /* 0x000fe20000410000 */
[----:B------:R-:W-:Y:S01]  /*1640*/  FMUL.FTZ R198, R170, R145 ;  /* 0x00000091aac67220 */ /* 0x000fe20000410000 */
[----:B------:R-:W-:Y:S01]  /*1650*/  PRMT R148, R150, 0x7632, R148 ;  /* 0x0000763296947816 */ /* 0x000fe20000000094 */
[----:B------:R-:W-:Y:S01]  /*1660*/  FADD.FTZ R197, -R234, R146 ;  /* 0x00000092eac57221 */ /* 0x000fe20000010100 */
[----:B------:R-:W-:Y:S01]  /*1670*/  SHF.L.U32 R205, R150, 0x10, RZ ;  /* 0x0000001096cd7819 */ /* 0x000fe200000006ff */
[C---:B------:R-:W-:Y:S01]  /*1680*/  IMAD.U32 R204, R151.reuse, 0x10000, RZ ;  /* 0x0001000097cc7824 */ /* 0x040fe200078e00ff */
[----:B------:R-:W-:Y:S01]  /*1690*/  PRMT R150, R151, 0x7632, R150 ;  /* 0x0000763297967816 */ /* 0x000fe20000000096 */
[C---:B------:R-:W-:Y:S01]  /*16a0*/  FADD.FTZ R147, -R234.reuse, R147 ;  /* 0x00000093ea937221 */ /* 0x040fe20000010100 */
[----:B------:R-:W-:Y:S01]  /*16b0*/  PRMT R146, R149, 0x7632, R146 ;  /* 0x0000763295927816 */ /* 0x000fe20000000092 */
[----:B------:R-:W-:Y:S01]  /*16c0*/  FADD.FTZ R151, -R234, R152 ;  /* 0x00000098ea977221 */ /* 0x000fe20000010100 */
        /* <DEDUP_REMOVED lines=8> */
[C---:B------:R-:W-:Y:S01]  /*1750*/  FMUL.FTZ R196, R184.reuse, R147 ;  /* 0x00000093b8c47220 */ /* 0x040fe20000410000 */
[----:B------:R-:W-:Y:S01]  /*1760*/  FMUL.FTZ R199, R184, R151 ;  /* 0x00000097b8c77220 */ /* 0x000fe20000410000 */
[----:B------:R-:W-:-:S02]  /*1770*/  IMAD.U32 R146, R146, 0x10000, RZ ;  /* 0x0001000092927824 */ /* 0x000fc400078e00ff */
[----:B------:R-:W-:Y:S01]  /*1780*/  FADD.FTZ R147, R144, R203 ;  /* 0x000000cb90937221 */ /* 0x000fe20000010000 */
[----:B------:R-:W-:Y:S01]  /*1790*/  FMUL.FTZ R197, R184, R197 ;  /* 0x000000c5b8c57220 */ /* 0x000fe20000410000 */
[----:B------:R-:W-:Y:S01]  /*17a0*/  FMUL.FTZ R200, R169, R149 ;  /* 0x00000095a9c87220 */ /* 0x000fe20000410000 */
[----:B------:R-:W-:Y:S01]  /*17b0*/  FFMA.FTZ R144, R194, R203, R145 ;  /* 0x000000cbc2907223 */ /* 0x000fe20000010091 */
[----:B------:R-:W-:Y:S01]  /*17c0*/  FADD.FTZ R52, R52, R205 ;  /* 0x000000cd34347221 */ /* 0x000fe20000010000 */
[-C--:B------:R-:W-:Y:S01]  /*17d0*/  FFMA.FTZ R84, R199, R205.reuse, R84 ;  /* 0x000000cdc7547223 */ /* 0x080fe20000010054 */
[----:B------:R-:W-:Y:S01]  /*17e0*/  FMUL.FTZ R202, R168, R205 ;  /* 0x000000cda8ca7220 */ /* 0x000fe20000410000 */
[-C--:B------:R-:W-:Y:S01]  /*17f0*/  FFMA.FTZ R79, R196, R146.reuse, R79 ;  /* 0x00000092c44f7223 */ /* 0x080fe2000001004f */
[----:B------:R-:W-:Y:S01]  /*1800*/  FADD.FTZ R75, R75, R146 ;  /* 0x000000924b4b7221 */ /* 0x000fe20000010000 */
[----:B------:R-:W-:Y:S01]  /*1810*/  FMUL.FTZ R205, R19, R146 ;  /* 0x0000009213cd7220 */ /* 0x000fe20000410000 */
[----:B------:R-:W-:Y:S01]  /*1820*/  FADD.FTZ R146, R147, R200 ;  /* 0x000000c893927221 */ /* 0x000fe20000010000 */
[----:B------:R-:W-:Y:S01]  /*1830*/  FFMA.FTZ R145, R197, R200, R144 ;  /* 0x000000c8c5917223 */ /* 0x000fe20000010090 */
[----:B------:R-:W-:Y:S01]  /*1840*/  FADD.FTZ R207, -R234, R154 ;  /* 0x0000009aeacf7221 */ /* 0x000fe20000010100 */
        /* <DEDUP_REMOVED lines=28> */
.L_x_4534:
[----:B------:R-:W-:Y:S05]  /*1a10*/  BSYNC B2 ;  /* 0x0000000000027941 */ /* 0x000fea0003800000 */
.L_x_4533:
        /* <DEDUP_REMOVED lines=9> */
[----:B------:R-:W-:-:S04]  /*1ab0*/  ISETP.NE.U32.AND P0, PT, RZ, UR6, PT ;  /* 0x00000006ff007c0c */ /* 0x000fc8000bf05070 */
[----:B------:R-:W-:Y:S01]  /*1ac0*/  ISETP.NE.AND.EX P0, PT, RZ, UR7, PT, P0 ;  /* 0x00000007ff007c0c */ /* 0x000fe2000bf05300 */
[----:B--2---:R-:W-:-:S06]  /*1ad0*/  IMAD.WIDE.U32 R178, R236, 0x8, R178 ;  /* 0x00000008ecb27825 */ /* 0x004fcc00078e00b2 */
[----:B------:R-:W5:Y:S06]  /*1ae0*/  LDG.E.64 R178, desc[UR4][R178.64] ;  /* 0x00000004b2b27981 */ /* 0x000f6c000c1e1b00 */
[----:B------:R-:W-:-:S05]  /*1af0*/  @P0 IMAD.WIDE.U32 R242, R237, 0x20, R242 ;  /* 0x00000020edf20825 */ /* 0x000fca00078e00f2 */
[----:B------:R1:W5:Y:S04]  /*1b00*/  @P0 LDG.E.128 R128, desc[UR4][R242.64] ;  /* 0x00000004f2800981 */ /* 0x000368000c1e1d00 */
[----:B------:R1:W5:Y:S01]  /*1b10*/  @P0 LDG.E.128 R132, desc[UR4][R242.64+0x10] ;  /* 0x00001004f2840981 */ /* 0x000362000c1e1d00 */
[C---:B---3--:R-:W-:Y:S01]  /*1b20*/  FADD.FTZ R213, -R234.reuse, R144 ;  /* 0x00000090ead57221 */ /* 0x048fe20000010100 */
[C---:B------:R-:W-:Y:S01]  /*1b30*/  FADD.FTZ R215, -R234.reuse, R145 ;  /* 0x00000091ead77221 */ /* 0x040fe20000010100 */
[----:B------:R-:W-:Y:S02]  /*1b40*/  FADD.FTZ R217, -R234, R146 ;  /* 0x00000092ead97221 */ /* 0x000fe40000010100 */
[----:B0-----:R-:W-:Y:S01]  /*1b50*/  FMUL.FTZ R211, R184, R213 ;  /* 0x000000d5b8d37220 */ /* 0x001fe20000410000 */
[----:B----4-:R-:W-:-:S02]  /*1b60*/  PRMT R144, R148, 0x7632, R144 ;  /* 0x0000763294907816 */ /* 0x010fc40000000090 */
[----:B------:R-:W-:Y:S01]  /*1b70*/  SHF.L.U32 R145, R148, 0x10, RZ ;  /* 0x0000001094917819 */ /* 0x000fe200000006ff */
[C---:B------:R-:W-:Y:S01]  /*1b80*/  FMUL.FTZ R213, R184.reuse, R217 ;  /* 0x000000d9b8d57220 */ /* 0x040fe20000410000 */
[----:B------:R-:W-:Y:S01]  /*1b90*/  FMUL.FTZ R210, R184, R215 ;  /* 0x000000d7b8d27220 */ /* 0x000fe20000410000 */
[----:B------:R-:W-:Y:S02]  /*1ba0*/  IMAD.U32 R217, R144, 0x10000, RZ ;  /* 0x0001000090d97824 */ /* 0x000fe400078e00ff */
[----:B------:R-:W-:Y:S01]  /*1bb0*/  FMUL.FTZ R214, R166, R145 ;  /* 0x00000091a6d67220 */ /* 0x000fe20000410000 */
[C---:B------:R-:W-:Y:S01]  /*1bc0*/  FADD.FTZ R147, -R234.reuse, R147 ;  /* 0x00000093ea937221 */ /* 0x040fe20000010100 */
        /* <DEDUP_REMOVED lines=57> */
.L_x_4530:
[----:B------:R-:W-:Y:S05]  /*1f60*/  BSYNC B1 ;  /* 0x0000000000017941 */ /* 0x000fea0003800000 */
.L_x_4524:
[----:B------:R-:W-:-:S03]  /*1f70*/  UMOV UR12, 0xffffffff ;  /* 0xffffffff000c7882 */ /* 0x000fc60000000000 */
[----:B------:R-:W-:Y:S05]  /*1f80*/  BRA.DIV UR12, `(.L_x_4535) ;  /* 0x000000460c1c7947 */ /* 0x000fea000b800000 */
[----:B-12---:R-:W0:Y:S04]  /*1f90*/  SHFL.BFLY PT, R144, R239, 0x1, 0x1f ;  /* 0x0c201f00ef907f89 */ /* 0x006e2800000e0000 */
        /* <DEDUP_REMOVED lines=17> */
.L_x_4666:
[----:B------:R-:W-:Y:S01]  /*20b0*/  @P1 IADD3 R146, R235, -0x1, RZ ;  /* 0xffffffffeb921810 */ /* 0x000fe20007ffe0ff */
[----:B------:R-:W-:Y:S01]  /*20c0*/  HFMA2.MMA R153, -RZ, RZ, 0, 0 ;  /* 0x00000000ff997435 */ /* 0x000fe200000001ff */
[----:B-1----:R-:W-:Y:S01]  /*20d0*/  FADD.FTZ R144, R151, R144 ;  /* 0x0000009097907221 */ /* 0x002fe20000010000 */
[----:B--2---:R-:W-:Y:S01]  /*20e0*/  FADD.FTZ R145, R150, R145 ;  /* 0x0000009196917221 */ /* 0x004fe20000010000 */
        /* <DEDUP_REMOVED lines=9> */
[----:B------:R-:W1:Y:S01]  /*2180*/  @!P2 LDC.64 R144, c[0x0][0x2c8] ;  /* 0x0000b200ff90ab82 */ /* 0x000e620000000a00 */
[----:B------:R-:W-:Y:S07]  /*2190*/  BSSY B2, `(.L_x_4538) ;  /* 0x0000008000027945 */ /* 0x000fee0003800000 */
[----:B------:R-:W2:Y:S01]  /*21a0*/  LDC.64 R146, c[0x0][0x308] ;  /* 0x0000c200ff927b82 */ /* 0x000ea20000000a00 */
[----:B-1----:R-:W-:-:S04]  /*21b0*/  @!P2 ISETP.NE.U32.AND P0, PT, R144, RZ, PT ;  /* 0x000000ff9000a20c */ /* 0x002fc80003f05070 */
[----:B------:R-:W-:Y:S01]  /*21c0*/  @!P2 ISETP.NE.AND.EX P0, PT, R145, RZ, PT, P0 ;  /* 0x000000ff9100a20c */ /* 0x000fe20003f05300 */
[----:B------:R-:W-:-:S12]  /*21d0*/  @!P1 BRA `(.L_x_4539) ;  /* 0x00000000000c9947 */ /* 0x000fd80003800000 */
[----:B------:R-:W1:Y:S02]  /*21e0*/  LDC.64 R140, c[0x0][0x220] ;  /* 0x00008800ff8c7b82 */ /* 0x000e640000000a00 */
[----:B-1----:R-:W-:-:S06]  /*21f0*/  IMAD.WIDE.U32 R140, R153, 0x10, R140 ;  /* 0x00000010998c7825 */ /* 0x002fcc00078e008c */
[----:B------:R-:W5:Y:S02]  /*2200*/  LDG.E.128 R140, desc[UR4][R140.64] ;  /* 0x000000048c8c7981 */ /* 0x000f64000c1e1d00 */
.L_x_4539:
[----:B------:R-:W-:Y:S05]  /*2210*/  BSYNC B2 ;  /* 0x0000000000027941 */ /* 0x000fea0003800000 */
.L_x_4538:
[----:B------:R-:W-:Y:S01]  /*2220*/  BSSY B2, `(.L_x_4540) ;  /* 0x000000d000027945 */ /* 0x000fe20003800000 */
[----:B0----5:R-:W-:-:S03]  /*2230*/  @!P2 FSEL R151, R120, RZ, P0 ;  /* 0x000000ff7897a208 */ /* 0x021fc60000000000 */
[----:B------:R-:W-:Y:S05]  /*2240*/  @!P2 BRA `(.L_x_4541) ;  /* 0x000000000028a947 */ /* 0x000fea0003800000 */
[----:B------:R-:W-:Y:S01]  /*2250*/  IMAD.U32 R144, RZ, RZ, UR6 ;  /* 0x00000006ff907e24 */ /* 0x000fe2000f8e00ff */
[----:B------:R-:W-:Y:S02]  /*2260*/  ISETP.NE.AND P6, PT, R25, RZ, PT ;  /* 0x000000ff1900720c */ /* 0x000fe40003fc5270 */
[----:B------:R-:W-:Y:S02]  /*2270*/  MOV R145, UR7 ;  /* 0x0000000700917c02 */ /* 0x000fe40008000f00 */
[----:B------:R-:W-:Y:S02]  /*2280*/  ISETP.NE.U32.AND P0, PT, R144, RZ, PT ;  /* 0x000000ff9000720c */ /* 0x000fe40003f05070 */
[----:B------:R-:W-:Y:S02]  /*2290*/  FSEL R148, R152, RZ, !P6 ;  /* 0x000000ff98947208 */ /* 0x000fe40007000000 */
[----:B------:R-:W-:-:S03]  /*22a0*/  ISETP.NE.AND.EX P0, PT, R145, RZ, PT, P0 ;  /* 0x000000ff9100720c */ /* 0x000fc60003f05300 */
[----:B------:R-:W-:-:S04]  /*22b0*/  FFMA.FTZ R148, R233, R154, R148 ;  /* 0x0000009ae9947223 */ /* 0x000fc80000010094 */
[----:B------:R-:W-:-:S04]  /*22c0*/  FADD.FTZ R151, R231, -R148 ;  /* 0x80000094e7977221 */ /* 0x000fc80000010000 */
[----:B------:R-:W-:-:S04]  /*22d0*/  FMUL.FTZ R151, R184, R151 ;  /* 0x00000097b8977220 */ /* 0x000fc80000410000 */
[----:B------:R-:W-:-:S07]  /*22e0*/  @P0 FADD.FTZ R151, R120, R151 ;  /* 0x0000009778970221 */ /* 0x000fce0000010000 */
.L_x_4541:
[----:B------:R-:W-:Y:S05]  /*22f0*/  BSYNC B2 ;  /* 0x0000000000027941 */ /* 0x000fea0003800000 */
.L_x_4540:
[----:B------:R-:W-:Y:S04]  /*2300*/  BSSY B2, `(.L_x_4542) ;  /* 0x000000d000027945 */ /* 0x000fe80003800000 */
[----:B------:R-:W-:Y:S05]  /*2310*/  @!P1 BRA `(.L_x_4543) ;  /* 0x00000000002c9947 */ /* 0x000fea0003800000 */
[----:B------:R-:W-:Y:S01]  /*2320*/  LOP3.LUT P0, RZ, R174, 0xff, RZ, 0xc0, !PT ;  /* 0x000000ffaeff7812 */ /* 0x000fe2000780c0ff */
[----:B------:R-:W-:Y:S01]  /*2330*/  FMUL.FTZ R148, R151, UR11 ;  /* 0x0000000b97947c20 */ /* 0x000fe20008410000 */
[----:B------:R-:W-:Y:S01]  /*2340*/  IMAD.MOV.U32 R149, RZ, RZ, RZ ;  /* 0x000000ffff957224 */ /* 0x000fe200078e00ff */
[----:B------:R-:W-:Y:S02]  /*2350*/  MOV R155, RZ ;  /* 0x000000ff009b7202 */ /* 0x000fe40000000f00 */
[----:B------:R-:W-:-:S08]  /*2360*/  FMUL.FTZ R235, R148, UR10 ;  /* 0x0000000a94eb7c20 */ /* 0x000fd00008410000 */
[----:B------:R-:W-:Y:S01]  /*2370*/  @P0 SHF.L.U32 R148, R140, 0x10, RZ ;  /* 0x000000108c940819 */ /* 0x000fe200000006ff */
[----:B------:R-:W-:-:S04]  /*2380*/  @P0 FMUL.FTZ R149, R162, R235 ;  /* 0x000000eba2950220 */ /* 0x000fc80000410000 */
[----:B------:R-:W-:Y:S01]  /*2390*/  @P0 FMUL.FTZ R155, R235, R148 ;  /* 0x00000094eb9b0220 */ /* 0x000fe20000410000 */
[----:B------:R-:W-:-:S03]  /*23a0*/  F2FP.BF16.F32.PACK_AB R149, RZ, R149 ;  /* 0x00000095ff95723e */ /* 0x000fc600000010ff */
[----:B------:R-:W-:Y:S01]  /*23b0*/  FADD.FTZ R96, R96, R155 ;  /* 0x0000009b60607221 */ /* 0x000fe20000010000 */
[----:B------:R-:W-:-:S07]  /*23c0*/  PRMT R136, R149, 0x7610, R136 ;  /* 0x0000761095887816 */ /* 0x000fce0000000088 */
.L_x_4543:
[----:B------:R-:W-:Y:S05]  /*23d0*/  BSYNC B2 ;  /* 0x0000000000027941 */ /* 0x000fea0003800000 */
.L_x_4542:
[----:B------:R-:W-:Y:S01]  /*23e0*/  @!P2 ISETP.NE.U32.AND P0, PT, R144, RZ, PT ;  /* 0x000000ff9000a20c */ /* 0x000fe20003f05070 */
[----:B------:R-:W-:Y:S03]  /*23f0*/  BSSY B2, `(.L_x_4544) ;  /* 0x000000c000027945 */ /* 0x000fe60003800000 */
[----:B------:R-:W-:-:S04]  /*2400*/  @!P2 ISETP.NE.AND.EX P0, PT, R145, RZ, PT, P0 ;  /* 0x000000ff9100a20c */ /* 0x000fc80003f05300 */
        /* <DEDUP_REMOVED lines=10> */
.L_x_4545:
[----:B------:R-:W-:Y:S05]  /*24b0*/  BSYNC B2 ;  /* 0x0000000000027941 */ /* 0x000fea0003800000 */
.L_x_4544:
[----:B------:R-:W-:Y:S04]  /*24c0*/  BSSY B2, `(.L_x_4546) ;  /* 0x000000e000027945 */ /* 0x000fe80003800000 */
[----:B------:R-:W-:Y:S05]  /*24d0*/  @!P1 BRA `(.L_x_4547) ;  /* 0x0000000000309947 */ /* 0x000fea0003800000 */
[----:B------:R-:W-:Y:S01]  /*24e0*/  LOP3.LUT P0, RZ, R174, 0xff00, RZ, 0xc0, !PT ;  /* 0x0000ff00aeff7812 */ /* 0x000fe2000780c0ff */
[----:B------:R-:W-:Y:S01]  /*24f0*/  FMUL.FTZ R148, R150, UR11 ;  /* 0x0000000b96947c20 */ /* 0x000fe20008410000 */
[----:B------:R-:W-:-:S03]  /*2500*/  MOV R234, RZ ;  /* 0x000000ff00ea7202 */ /* 0x000fc60000000f00 */
[----:B------:R-:W-:Y:S01]  /*2510*/  FMUL.FTZ R155, R148, UR10 ;  /* 0x0000000a949b7c20 */ /* 0x000fe20008410000 */
[----:B------:R-:W-:-:S07]  /*2520*/  HFMA2.MMA R148, -RZ, RZ, 0, 0 ;  /* 0x00000000ff947435 */ /* 0x000fce00000001ff */
[----:B------:R-:W-:Y:S01]  /*2530*/  @P0 PRMT R149, R140, 0x7632, R149 ;  /* 0x000076328c950816 */ /* 0x000fe20000000095 */
[----:B------:R-:W-:-:S04]  /*2540*/  @P0 FMUL.FTZ R148, R12, R155 ;  /* 0x0000009b0c940220 */ /* 0x000fc80000410000 */
[----:B------:R-:W-:Y:S01]  /*2550*/  @P0 IMAD.U32 R149, R149, 0x10000, RZ ;  /* 0x0001000095950824 */ /* 0x000fe200078e00ff */
[----:B------:R-:W-:-:S03]  /*2560*/  F2FP.BF16.F32.PACK_AB R148, RZ, R148 ;  /* 0x00000094ff94723e */ /* 0x000fc600000010ff */
[----:B------:R-:W-:Y:S01]  /*2570*/  @P0 FMUL.FTZ R234, R155, R149 ;  /* 0x000000959bea0220 */ /* 0x000fe20000410000 */
[----:B------:R-:W-:-:S03]  /*2580*/  PRMT R136, R136, 0x5410, R148 ;  /* 0x0000541088887816 */ /* 0x000fc60000000094 */
[----:B------:R-:W-:-:S07]  /*2590*/  FADD.FTZ R97, R97, R234 ;  /* 0x000000ea61617221 */ /* 0x000fce0000010000 */
.L_x_4547:
[----:B------:R-:W-:Y:S05]  /*25a0*/  BSYNC B2 ;  /* 0x0000000000027941 */ /* 0x000fea0003800000 */
.L_x_4546:
        /* <DEDUP_REMOVED lines=13> */
.L_x_4549:
[----:B------:R-:W-:Y:S05]  /*2680*/  BSYNC B2 ;  /* 0x0000000000027941 */ /* 0x000fea0003800000 */
.L_x_4548:
[----:B------:R-:W-:Y:S04]  /*2690*/  BSSY B2, `(.L_x_4550) ;  /* 0x000000c000027945 */ /* 0x000fe80003800000 */
[----:B------:R-:W-:Y:S05]  /*26a0*/  @!P1 BRA `(.L_x_4551) ;  /* 0x0000000000289947 */ /* 0x000fea0003800000 */
[----:B------:R-:W-:Y:S01]  /*26b0*/  LOP3.LUT P0, RZ, R174, 0xff0000, RZ, 0xc0, !PT ;  /* 0x00ff0000aeff7812 */ /* 0x000fe2000780c0ff */
[----:B------:R-:W-:-:S04]  /*26c0*/  FMUL.FTZ R148, R155, UR11 ;  /* 0x0000000b9b947c20 */ /* 0x000fc80008410000 */
[----:B------:R-:W-:Y:S01]  /*26d0*/  FMUL.FTZ R235, R148, UR10 ;  /* 0x0000000a94eb7c20 */ /* 0x000fe20008410000 */
[----:B------:R-:W-:-:S07]  /*26e0*/  CS2R R148, SRZ ;  /* 0x0000000000947805 */ /* 0x000fce000001ff00 */
[----:B------:R-:W-:Y:S01]  /*26f0*/  @P0 SHF.L.U32 R234, R141, 0x10, RZ ;  /* 0x000000108dea0819 */ /* 0x000fe200000006ff */
[----:B------:R-:W-:-:S04]  /*2700*/  @P0 FMUL.FTZ R148, R161, R235 ;  /* 0x000000eba1940220 */ /* 0x000fc80000410000 */
[----:B------:R-:W-:Y:S01]  /*2710*/  @P0 FMUL.FTZ R149, R235, R234 ;  /* 0x000000eaeb950220 */ /* 0x000fe20000410000 */
[----:B------:R-:W-:-:S03]  /*2720*/  F2FP.BF16.F32.PACK_AB R148, RZ, R148 ;  /* 0x00000094ff94723e */ /* 0x000fc600000010ff */
[----:B------:R-:W-:Y:S01]  /*2730*/  FADD.FTZ R98, R98, R149 ;  /* 0x0000009562627221 */ /* 0x000fe20000010000 */
[----:B------:R-:W-:-:S07]  /*2740*/  PRMT R137, R148, 0x7610, R137 ;  /* 0x0000761094897816 */ /* 0x000fce0000000089 */
.L_x_4551:
[----:B------:R-:W-:Y:S05]  /*2750*/  BSYNC B2 ;  /* 0x0000000000027941 */ /* 0x000fea0003800000 */
.L_x_4550:
        /* <DEDUP_REMOVED lines=13> */
.L_x_4553:
[----:B------:R-:W-:Y:S05]  /*2830*/  BSYNC B2 ;  /* 0x0000000000027941 */ /* 0x000fea0003800000 */
.L_x_4552:
[----:B------:R-:W-:Y:S04]  /*2840*/  BSSY B2, `(.L_x_4554) ;  /* 0x000000e000027945 */ /* 0x000fe80003800000 */
[----:B------:R-:W-:Y:S05]  /*2850*/  @!P1 BRA `(.L_x_4555) ;  /* 0x0000000000309947 */ /* 0x000fea0003800000 */
[----:B------:R-:W-:Y:S01]  /*2860*/  LOP3.LUT P0, RZ, R174, 0xff000000, RZ, 0xc0, !PT ;  /* 0xff000000aeff7812 */ /* 0x000fe2000780c0ff */
[----:B------:R-:W-:Y:S01]  /*2870*/  FMUL.FTZ R148, R234, UR11 ;  /* 0x0000000bea947c20 */ /* 0x000fe20008410000 */
[----:B------:R-:W-:-:S03]  /*2880*/  HFMA2.MMA R236, -RZ, RZ, 0, 0 ;  /* 0x00000000ffec7435 */ /* 0x000fc600000001ff */
[----:B------:R-:W-:Y:S01]  /*2890*/  FMUL.FTZ R238, R148, UR10 ;  /* 0x0000000a94ee7c20 */ /* 0x000fe20008410000 */
[----:B------:R-:W-:-:S07]  /*28a0*/  MOV R148, RZ ;  /* 0x000000ff00947202 */ /* 0x000fce0000000f00 */
[----:B------:R-:W-:Y:S01]  /*28b0*/  @P0 PRMT R149, R141, 0x7632, R149 ;  /* 0x000076328d950816 */ /* 0x000fe20000000095 */
[----:B------:R-:W-:-:S04]  /*28c0*/  @P0 FMUL.FTZ R148, R11, R238 ;  /* 0x000000ee0b940220 */ /* 0x000fc80000410000 */
[----:B------:R-:W-:Y:S01]  /*28d0*/  @P0 IMAD.U32 R149, R149, 0x10000, RZ ;  /* 0x0001000095950824 */ /* 0x000fe200078e00ff */
[----:B------:R-:W-:-:S03]  /*28e0*/  F2FP.BF16.F32.PACK_AB R148, RZ, R148 ;  /* 0x00000094ff94723e */ /* 0x000fc600000010ff */
[----:B------:R-:W-:Y:S01]  /*28f0*/  @P0 FMUL.FTZ R236, R238, R149 ;  /* 0x00000095eeec0220 */ /* 0x000fe20000410000 */
[----:B------:R-:W-:-:S03]  /*2900*/  PRMT R137, R137, 0x5410, R148 ;  /* 0x0000541089897816 */ /* 0x000fc60000000094 */
[----:B------:R-:W-:-:S07]  /*2910*/  FADD.FTZ R99, R99, R236 ;  /* 0x000000ec63637221 */ /* 0x000fce0000010000 */
.L_x_4555:
[----:B------:R-:W-:Y:S05]  /*2920*/  BSYNC B2 ;  /* 0x0000000000027941 */ /* 0x000fea0003800000 */
.L_x_4554:
        /* <DEDUP_REMOVED lines=13> */
.L_x_4557:
[----:B------:R-:W-:Y:S05]  /*2a00*/  BSYNC B2 ;  /* 0x0000000000027941 */ /* 0x000fea0003800000 */
.L_x_4556:
[----:B------:R-:W-:Y:S04]  /*2a10*/  BSSY B2, `(.L_x_4558) ;  /* 0x000000c000027945 */ /* 0x000fe80003800000 */
[----:B------:R-:W-:Y:S05]  /*2a20*/  @!P1 BRA `(.L_x_4559) ;  /* 0x0000000000289947 */ /* 0x000fea0003800000 */
[----:B------:R-:W-:Y:S01]  /*2a30*/  LOP3.LUT P0, RZ, R175, 0xff, RZ, 0xc0, !PT ;  /* 0x000000ffafff7812 */ /* 0x000fe2000780c0ff */
[----:B------:R-:W-:-:S04]  /*2a40*/  FMUL.FTZ R148, R235, UR11 ;  /* 0x0000000beb947c20 */ /* 0x000fc80008410000 */
[----:B------:R-:W-:Y:S01]  /*2a50*/  FMUL.FTZ R237, R148, UR10 ;  /* 0x0000000a94ed7c20 */ /* 0x000fe20008410000 */
[----:B------:R-:W-:-:S07]  /*2a60*/  CS2R R148, SRZ ;  /* 0x0000000000947805 */ /* 0x000fce000001ff00 */
[----:B------:R-:W-:Y:S01]  /*2a70*/  @P0 FMUL.FTZ R148, R160, R237 ;  /* 0x000000eda0940220 */ /* 0x000fe20000410000 */
[----:B------:R-:W-:-:S04]  /*2a80*/  @P0 IMAD.U32 R236, R142, 0x10000, RZ ;  /* 0x000100008eec0824 */ /* 0x000fc800078e00ff */
[----:B------:R-:W-:Y:S01]  /*2a90*/  @P0 FMUL.FTZ R149, R237, R236 ;  /* 0x000000eced950220 */ /* 0x000fe20000410000 */
[----:B------:R-:W-:-:S03]  /*2aa0*/  F2FP.BF16.F32.PACK_AB R148, RZ, R148 ;  /* 0x00000094ff94723e */ /* 0x000fc600000010ff */
[----:B------:R-:W-:Y:S01]  /*2ab0*/  FADD.FTZ R100, R100, R149 ;  /* 0x0000009564647221 */ /* 0x000fe20000010000 */
[----:B------:R-:W-:-:S07]  /*2ac0*/  PRMT R138, R148, 0x7610, R138 ;  /* 0x00007610948a7816 */ /* 0x000fce000000008a */
.L_x_4559:
[----:B------:R-:W-:Y:S05]  /*2ad0*/  BSYNC B2 ;  /* 0x0000000000027941 */ /* 0x000fea0003800000 */
.L_x_4558:
        /* <DEDUP_REMOVED lines=13> */
.L_x_4561:
[----:B------:R-:W-:Y:S05]  /*2bb0*/  BSYNC B2 ;  /* 0x0000000000027941 */ /* 0x000fea0003800000 */
.L_x_4560:
[----:B------:R-:W-:Y:S04]  /*2bc0*/  BSSY B2, `(.L_x_4562) ;  /* 0x000000e000027945 */ /* 0x000fe80003800000 */
[----:B------:R-:W-:Y:S05]  /*2bd0*/  @!P1 BRA `(.L_x_4563) ;  /* 0x0000000000309947 */ /* 0x000fea0003800000 */
[----:B------:R-:W-:Y:S01]  /*2be0*/  LOP3.LUT P0, RZ, R175, 0xff00, RZ, 0xc0, !PT ;  /* 0x0000ff00afff7812 */ /* 0x000fe2000780c0ff */
[----:B------:R-:W-:Y:S01]  /*2bf0*/  FMUL.FTZ R148, R236, UR11 ;  /* 0x0000000bec947c20 */ /* 0x000fe20008410000 */
[----:B------:R-:W-:-:S03]  /*2c00*/  HFMA2.MMA R238, -RZ, RZ, 0, 0 ;  /* 0x00000000ffee7435 */ /* 0x000fc600000001ff */
[----:B------:R-:W-:Y:S01]  /*2c10*/  FMUL.FTZ R237, R148, UR10 ;  /* 0x0000000a94ed7c20 */ /* 0x000fe20008410000 */
[----:B------:R-:W-:-:S07]  /*2c20*/  IMAD.MOV.U32 R148, RZ, RZ, RZ ;  /* 0x000000ffff947224 */ /* 0x000fce00078e00ff */
[----:B------:R-:W-:Y:S01]  /*2c30*/  @P0 PRMT R149, R142, 0x7632, R149 ;  /* 0x000076328e950816 */ /* 0x000fe20000000095 */
[----:B------:R-:W-:-:S03]  /*2c40*/  @P0 FMUL.FTZ R148, R10, R237 ;  /* 0x000000ed0a940220 */ /* 0x000fc60000410000 */
[----:B------:R-:W-:Y:S02]  /*2c50*/  @P0 SHF.L.U32 R149, R149, 0x10, RZ ;  /* 0x0000001095950819 */ /* 0x000fe400000006ff */
[----:B------:R-:W-:-:S03]  /*2c60*/  F2FP.BF16.F32.PACK_AB R148, RZ, R148 ;  /* 0x00000094ff94723e */ /* 0x000fc600000010ff */
[----:B------:R-:W-:Y:S01]  /*2c70*/  @P0 FMUL.FTZ R238, R237, R149 ;  /* 0x00000095edee0220 */ /* 0x000fe20000410000 */
[----:B------:R-:W-:-:S03]  /*2c80*/  PRMT R138, R138, 0x5410, R148 ;  /* 0x000054108a8a7816 */ /* 0x000fc60000000094 */
[----:B------:R-:W-:-:S07]  /*2c90*/  FADD.FTZ R101, R101, R238 ;  /* 0x000000ee65657221 */ /* 0x000fce0000010000 */
.L_x_4563:
[----:B------:R-:W-:Y:S05]  /*2ca0*/  BSYNC B2 ;  /* 0x0000000000027941 */ /* 0x000fea0003800000 */
.L_x_4562:
[----:B------:R-:W-:Y:S01]  /*2cb0*/  @!P2 ISETP.NE.U32.AND P0, PT, R144, RZ, PT ;  /* 0x000000ff9000a20c */ /* 0x000fe20003f05070 */
[----:B------:R-:W-:Y:S01]  /*2cc0*/  BSSY B2, `(.L_x_4564) ;  /* 0x000000d000027945 */ /* 0x000fe20003800000 */
[----:B--2---:R-:W-:Y:S02]  /*2cd0*/  ISETP.NE.U32.AND P6, PT, R146, RZ, PT ;  /* 0x000000ff9200720c */ /* 0x004fe40003fc5070 */
        /* <DEDUP_REMOVED lines=11> */
.L_x_4565:
[----:B------:R-:W-:Y:S05]  /*2d90*/  BSYNC B2 ;  /* 0x0000000000027941 */ /* 0x000fea0003800000 */
.L_x_4564:
        /* <DEDUP_REMOVED lines=12> */
.L_x_4567:
[----:B------:R-:W-:Y:S05]  /*2e60*/  BSYNC B2 ;  /* 0x0000000000027941 */ /* 0x000fea0003800000 */
.L_x_4566:
[----:B------:R-:W-:Y:S01]  /*2e70*/  @!P2 ISETP.NE.U32.AND P0, PT, R144, RZ, PT ;  /* 0x000000ff9000a20c */ /* 0x000fe20003f05070 */
[----:B------:R-:W-:Y:S01]  /*2e80*/  BSSY B2, `(.L_x_4568) ;  /* 0x000000d000027945 */ /* 0x000fe20003800000 */
[----:B------:R-:W-:Y:S02]  /*2e90*/  ISETP.NE.AND.EX P6, PT, R147, RZ, PT, P6 ;  /* 0x000000ff9300720c */ /* 0x000fe40003fc5360 */
        /* <DEDUP_REMOVED lines=11> */
.L_x_4569:
[----:B------:R-:W-:Y:S05]  /*2f50*/  BSYNC B2 ;  /* 0x0000000000027941 */ /* 0x000fea0003800000 */
.L_x_4568:
[----:B------:R-:W0:Y:S01]  /*2f60*/  @P6 LDC.64 R148, c[0x0][0x308] ;  /* 0x0000c200ff946b82 */ /* 0x000e220000000a00 */
[----:B------:R-:W-:Y:S01]  /*2f70*/  ISETP.NE.U32.AND P0, PT, R146, RZ, PT ;  /* 0x000000ff9200720c */ /* 0x000fe20003f05070 */
[----:B------:R-:W-:Y:S03]  /*2f80*/  BSSY B2, `(.L_x_4570) ;  /* 0x000001a000027945 */ /* 0x000fe60003800000 */
[----:B------:R-:W-:-:S03]  /*2f90*/  ISETP.NE.AND.EX P0, PT, R147, RZ, PT, P0 ;  /* 0x000000ff9300720c */ /* 0x000fc60003f05300 */
[----:B------:R-:W1:Y:S01]  /*2fa0*/  @P1 LDC.64 R144, c[0x0][0x2f8] ;  /* 0x0000be00ff901b82 */ /* 0x000e620000000a00 */
[----:B------:R-:W-:Y:S02]  /*2fb0*/  SEL R80, R151, R80, P0 ;  /* 0x0000005097507207 */ /* 0x000fe40000000000 */
[----:B------:R-:W-:Y:S02]  /*2fc0*/  SEL R81, R150, R81, P0 ;  /* 0x0000005196517207 */ /* 0x000fe40000000000 */
[----:B------:R-:W-:Y:S02]  /*2fd0*/  SEL R82, R155, R82, P0 ;  /* 0x000000529b527207 */ /* 0x000fe40000000000 */
[----:B------:R-:W-:Y:S02]  /*2fe0*/  SEL R83, R234, R83, P0 ;  /* 0x00000053ea537207 */ /* 0x000fe40000000000 */
[----:B------:R-:W-:Y:S02]  /*2ff0*/  SEL R48, R235, R48, P0 ;  /* 0x00000030eb307207 */ /* 0x000fe40000000000 */
[----:B------:R-:W-:-:S02]  /*3000*/  SEL R49, R236, R49, P0 ;  /* 0x00000031ec317207 */ /* 0x000fc40000000000 */
[----:B------:R-:W-:Y:S02]  /*3010*/  SEL R50, R237, R50, P0 ;  /* 0x00000032ed327207 */ /* 0x000fe40000000000 */
[----:B------:R-:W-:Y:S01]  /*3020*/  SEL R51, R238, R51, P0 ;  /* 0x00000033ee337207 */ /* 0x000fe20000000000 */
[----:B0-----:R-:W-:-:S04]  /*3030*/  @P6 IMAD.WIDE.U32 R148, R185, 0x20, R148 ;  /* 0x00000020b9946825 */ /* 0x001fc800078e0094 */
[----:B-1----:R-:W-:Y:S01]  /*3040*/  @P1 IMAD.WIDE.U32 R144, R153, 0x10, R144 ;  /* 0x0000001099901825 */ /* 0x002fe200078e0090 */
[----:B------:R-:W-:Y:S06]  /*3050*/  @!P1 BRA `(.L_x_4571) ;  /* 0x0000000000309947 */ /* 0x000fec0003800000 */
[----:B------:R-:W-:Y:S01]  /*3060*/  LOP3.LUT P0, RZ, R175, 0xff000000, RZ, 0xc0, !PT ;  /* 0xff000000afff7812 */ /* 0x000fe2000780c0ff */
        /* <DEDUP_REMOVED lines=11> */
.L_x_4571:
[----:B------:R-:W-:Y:S05]  /*3120*/  BSYNC B2 ;  /* 0x0000000000027941 */ /* 0x000fea0003800000 */
.L_x_4570:
[----:B------:R1:W-:Y:S01]  /*3130*/  @P6 STG.E.128 desc[UR4][R148.64], R80 ;  /* 0x0000005094006986 */ /* 0x0003e2000c101d04 */
[----:B------:R-:W-:Y:S01]  /*3140*/  IADD3 R185, R185, 0x20, RZ ;  /* 0x00000020b9b97810 */ /* 0x000fe20007ffe0ff */
[----:B------:R-:W-:Y:S02]  /*3150*/  VIADD R153, R153, 0x20 ;  /* 0x0000002099997836 */ /* 0x000fe40000000000 */
[----:B------:R1:W-:Y:S04]  /*3160*/  @P6 STG.E.128 desc[UR4][R148.64+0x10], R48 ;  /* 0x0000103094006986 */ /* 0x0003e8000c101d04 */
[----:B------:R1:W-:Y:S02]  /*3170*/  @P1 STG.E.128 desc[UR4][R144.64], R136 ;  /* 0x0000008890001986 */ /* 0x0003e4000c101d04 */
.L_x_4537:
[----:B------:R-:W-:Y:S05]  /*3180*/  BSYNC B1 ;  /* 0x0000000000017941 */ /* 0x000fea0003800000 */
.L_x_4536:
[----:B------:R-:W-:Y:S04]  /*3190*/  BSSY B1, `(.L_x_4572) ;  /* 0x0000102000017945 */ /* 0x000fe80003800000 */
[----:B------:R-:W-:Y:S05]  /*31a0*/  @!P4 BRA `(.L_x_4573) ;  /* 0x000000100000c947 */ /* 0x000fea0003800000 */
[----:B-1----:R-:W1:Y:S01]  /*31b0*/  @!P2 LDC.64 R144, c[0x0][0x2c8] ;  /* 0x0000b200ff90ab82 */ /* 0x002e620000000a00 */
        /* <DEDUP_REMOVED lines=8> */
.L_x_4575:
[----:B------:R-:W-:Y:S05]  /*3240*/  BSYNC B2 ;  /* 0x0000000000027941 */ /* 0x000fea0003800000 */
.L_x_4574:
[----:B------:R-:W-:Y:S01]  /*3250*/  BSSY B2, `(.L_x_4576) ;  /* 0x000000d000027945 */ /* 0x000fe20003800000 */
[----:B0----5:R-:W-:-:S03]  /*3260*/  @!P2 FSEL R151, R36, RZ, P0 ;  /* 0x000000ff2497a208 */ /* 0x021fc60000000000 */
[----:B------:R-:W-:Y:S05]  /*3270*/  @!P2 BRA `(.L_x_4577) ;  /* 0x000000000028a947 */ /* 0x000fea0003800000 */
[----:B------:R-:W-:Y:S02]  /*3280*/  MOV R144, UR6 ;  /* 0x0000000600907c02 */ /* 0x000fe40008000f00 */
        /* <DEDUP_REMOVED lines=9> */
.L_x_4577:
[----:B------:R-:W-:Y:S05]  /*3320*/  BSYNC B2 ;  /* 0x0000000000027941 */ /* 0x000fea0003800000 */
.L_x_4576:
[----:B------:R-:W-:Y:S04]  /*3330*/  BSSY B2, `(.L_x_4578) ;  /* 0x000000d000027945 */ /* 0x000fe80003800000 */
[----:B------:R-:W-:Y:S05]  /*3340*/  @!P1 BRA `(.L_x_4579) ;  /* 0x00000000002c9947 */ /* 0x000fea0003800000 */
[----:B------:R-:W-:Y:S01]  /*3350*/  LOP3.LUT P0, RZ, R176, 0xff, RZ, 0xc0, !PT ;  /* 0x000000ffb0ff7812 */ /* 0x000fe2000780c0ff */
[----:B------:R-:W-:Y:S01]  /*3360*/  FMUL.FTZ R148, R151, UR11 ;  /* 0x0000000b97947c20 */ /* 0x000fe20008410000 */
[----:B------:R-:W-:Y:S01]  /*3370*/  HFMA2.MMA R149, -RZ, RZ, 0, 0 ;  /* 0x00000000ff957435 */ /* 0x000fe200000001ff */
[----:B------:R-:W-:Y:S02]  /*3380*/  IMAD.MOV.U32 R155, RZ, RZ, RZ ;  /* 0x000000ffff9b7224 */ /* 0x000fe400078e00ff */
[----:B------:R-:W-:-:S08]  /*3390*/  FMUL.FTZ R235, R148, UR10 ;  /* 0x0000000a94eb7c20 */ /* 0x000fd00008410000 */
[----:B------:R-:W-:Y:S01]  /*33a0*/  @P0 SHF.L.U32 R148, R140, 0x10, RZ ;  /* 0x000000108c940819 */ /* 0x000fe200000006ff */
[----:B------:R-:W-:-:S04]  /*33b0*/  @P0 FMUL.FTZ R149, R158, R235 ;  /* 0x000000eb9e950220 */ /* 0x000fc80000410000 */
[----:B------:R-:W-:Y:S01]  /*33c0*/  @P0 FMUL.FTZ R155, R148, R235 ;  /* 0x000000eb949b0220 */ /* 0x000fe20000410000 */
[----:B------:R-:W-:-:S03]  /*33d0*/  F2FP.BF16.F32.PACK_AB R149, RZ, R149 ;  /* 0x00000095ff95723e */ /* 0x000fc600000010ff */
[----:B------:R-:W-:Y:S01]  /*33e0*/  FADD.FTZ R104, R104, R155 ;  /* 0x0000009b68687221 */ /* 0x000fe20000010000 */
[----:B------:R-:W-:-:S07]  /*33f0*/  PRMT R136, R149, 0x7610, R136 ;  /* 0x0000761095887816 */ /* 0x000fce0000000088 */
.L_x_4579:
[----:B------:R-:W-:Y:S05]  /*3400*/  BSYNC B2 ;  /* 0x0000000000027941 */ /* 0x000fea0003800000 */
.L_x_4578:
        /* <DEDUP_REMOVED lines=13> */
.L_x_4581:
[----:B------:R-:W-:Y:S05]  /*34e0*/  BSYNC B2 ;  /* 0x0000000000027941 */ /* 0x000fea0003800000 */
.L_x_4580:
[----:B------:R-:W-:Y:S04]  /*34f0*/  BSSY B2, `(.L_x_4582) ;  /* 0x000000d000027945 */ /* 0x000fe80003800000 */
[----:B------:R-:W-:Y:S05]  /*3500*/  @!P1 BRA `(.L_x_4583) ;  /* 0x00000000002c9947 */ /* 0x000fea0003800000 */
[----:B------:R-:W-:Y:S01]  /*3510*/  LOP3.LUT P0, RZ, R176, 0xff00, RZ, 0xc0, !PT ;  /* 0x0000ff00b0ff7812 */ /* 0x000fe2000780c0ff */
[----:B------:R-:W-:-:S04]  /*3520*/  FMUL.FTZ R148, R150, UR11 ;  /* 0x0000000b96947c20 */ /* 0x000fc80008410000 */
[----:B------:R-:W-:Y:S01]  /*3530*/  FMUL.FTZ R234, R148, UR10 ;  /* 0x0000000a94ea7c20 */ /* 0x000fe20008410000 */
[----:B------:R-:W-:-:S07]  /*3540*/  CS2R R148, SRZ ;  /* 0x0000000000947805 */ /* 0x000fce000001ff00 */
[----:B------:R-:W-:Y:S01]  /*3550*/  @P0 PRMT R155, R140, 0x7632, R155 ;  /* 0x000076328c9b0816 */ /* 0x000fe2000000009b */
[----:B------:R-:W-:-:S04]  /*3560*/  @P0 FMUL.FTZ R149, R8, R234 ;  /* 0x000000ea08950220 */ /* 0x000fc80000410000 */
[----:B------:R-:W-:Y:S01]  /*3570*/  @P0 IMAD.U32 R155, R155, 0x10000, RZ ;  /* 0x000100009b9b0824 */ /* 0x000fe200078e00ff */
[----:B------:R-:W-:-:S03]  /*3580*/  F2FP.BF16.F32.PACK_AB R149, RZ, R149 ;  /* 0x00000095ff95723e */ /* 0x000fc600000010ff */
[----:B------:R-:W-:Y:S01]  /*3590*/  @P0 FMUL.FTZ R148, R234, R155 ;  /* 0x0000009bea940220 */ /* 0x000fe20000410000 */
[----:B------:R-:W-:-:S03]  /*35a0*/  PRMT R136, R136, 0x5410, R149 ;  /* 0x0000541088887816 */ /* 0x000fc60000000095 */
[----:B------:R-:W-:-:S07]  /*35b0*/  FADD.FTZ R105, R105, R148 ;  /* 0x0000009469697221 */ /* 0x000fce0000010000 */
.L_x_4583:
[----:B------:R-:W-:Y:S05]  /*35c0*/  BSYNC B2 ;  /* 0x0000000000027941 */ /* 0x000fea0003800000 */
.L_x_4582:
        /* <DEDUP_REMOVED lines=13> */
.L_x_4585:
[----:B------:R-:W-:Y:S05]  /*36a0*/  BSYNC B2 ;  /* 0x0000000000027941 */ /* 0x000fea0003800000 */
.L_x_4584:
[----:B------:R-:W-:Y:S04]  /*36b0*/  BSSY B2, `(.L_x_4586) ;  /* 0x000000d000027945 */ /* 0x000fe80003800000 */
[----:B------:R-:W-:Y:S05]  /*36c0*/  @!P1 BRA `(.L_x_4587) ;  /* 0x00000000002c9947 */ /* 0x000fea0003800000 */
[----:B------:R-:W-:Y:S01]  /*36d0*/  LOP3.LUT P0, RZ, R176, 0xff0000, RZ, 0xc0, !PT ;  /* 0x00ff0000b0ff7812 */ /* 0x000fe2000780c0ff */
[----:B------:R-:W-:Y:S01]  /*36e0*/  FMUL.FTZ R148, R155, UR11 ;  /* 0x0000000b9b947c20 */ /* 0x000fe20008410000 */
[----:B------:R-:W-:Y:S01]  /*36f0*/  MOV R149, RZ ;  /* 0x000000ff00957202 */ /* 0x000fe20000000f00 */
[----:B------:R-:W-:Y:S02]  /*3700*/  HFMA2.MMA R235, -RZ, RZ, 0, 0 ;  /* 0x00000000ffeb7435 */ /* 0x000fe400000001ff */
[----:B------:R-:W-:-:S08]  /*3710*/  FMUL.FTZ R148, R148, UR10 ;  /* 0x0000000a94947c20 */ /* 0x000fd00008410000 */
[----:B------:R-:W-:Y:S01]  /*3720*/  @P0 FMUL.FTZ R149, R157, R148 ;  /* 0x000000949d950220 */ /* 0x000fe20000410000 */
[----:B------:R-:W-:-:S04]  /*3730*/  @P0 IMAD.U32 R237, R141, 0x10000, RZ ;  /* 0x000100008ded0824 */ /* 0x000fc800078e00ff */
[----:B------:R-:W-:Y:S01]  /*3740*/  @P0 FMUL.FTZ R235, R237, R148 ;  /* 0x00000094edeb0220 */ /* 0x000fe20000410000 */
[----:B------:R-:W-:-:S03]  /*3750*/  F2FP.BF16.F32.PACK_AB R149, RZ, R149 ;  /* 0x00000095ff95723e */ /* 0x000fc600000010ff */
[----:B------:R-:W-:Y:S01]  /*3760*/  FADD.FTZ R106, R106, R235 ;  /* 0x000000eb6a6a7221 */ /* 0x000fe20000010000 */
[----:B------:R-:W-:-:S07]  /*3770*/  PRMT R137, R149, 0x7610, R137 ;  /* 0x0000761095897816 */ /* 0x000fce0000000089 */
.L_x_4587:
[----:B------:R-:W-:Y:S05]  /*3780*/  BSYNC B2 ;  /* 0x0000000000027941 */ /* 0x000fea0003800000 */
.L_x_4586:
        /* <DEDUP_REMOVED lines=13> */
.L_x_4589:
[----:B------:R-:W-:Y:S05]  /*3860*/  BSYNC B2 ;  /* 0x0000000000027941 */ /* 0x000fea0003800000 */
.L_x_4588:
[----:B------:R-:W-:Y:S04]  /*3870*/  BSSY B2, `(.L_x_4590) ;  /* 0x000000e000027945 */ /* 0x000fe80003800000 */
[----:B------:R-:W-:Y:S05]  /*3880*/  @!P1 BRA `(.L_x_4591) ;  /* 0x0000000000309947 */ /* 0x000fea0003800000 */
[----:B------:R-:W-:Y:S01]  /*3890*/  LOP3.LUT P0, RZ, R176, 0xff000000, RZ, 0xc0, !PT ;  /* 0xff000000b0ff7812 */ /* 0x000fe2000780c0ff */
[----:B------:R-:W-:Y:S01]  /*38a0*/  FMUL.FTZ R148, R234, UR11 ;  /* 0x0000000bea947c20 */ /* 0x000fe20008410000 */
[----:B------:R-:W-:-:S03]  /*38b0*/  MOV R236, RZ ;  /* 0x000000ff00ec7202 */ /* 0x000fc60000000f00 */
        /* <DEDUP_REMOVED lines=9> */
.L_x_4591:
[----:B------:R-:W-:Y:S05]  /*3950*/  BSYNC B2 ;  /* 0x0000000000027941 */ /* 0x000fea0003800000 */
.L_x_4590:
        /* <DEDUP_REMOVED lines=13> */
.L_x_4593:
[----:B------:R-:W-:Y:S05]  /*3a30*/  BSYNC B2 ;  /* 0x0000000000027941 */ /* 0x000fea0003800000 */
.L_x_4592:
        /* <DEDUP_REMOVED lines=12> */
.L_x_4595:
[----:B------:R-:W-:Y:S05]  /*3b00*/  BSYNC B2 ;  /* 0x0000000000027941 */ /* 0x000fea0003800000 */
.L_x_4594:
        /* <DEDUP_REMOVED lines=13> */
.L_x_4597:
[----:B------:R-:W-:Y:S05]  /*3be0*/  BSYNC B2 ;  /* 0x0000000000027941 */ /* 0x000fea0003800000 */
.L_x_4596:
[----:B------:R-:W-:Y:S04]  /*3bf0*/  BSSY B2, `(.L_x_4598) ;  /* 0x000000e000027945 */ /* 0x000fe80003800000 */
[----:B------:R-:W-:Y:S05]  /*3c00*/  @!P1 BRA `(.L_x_4599) ;  /* 0x0000000000309947 */ /* 0x000fea0003800000 */
[----:B------:R-:W-:Y:S01]  /*3c10*/  LOP3.LUT P0, RZ, R177, 0xff00, RZ, 0xc0, !PT ;  /* 0x0000ff00b1ff7812 */ /* 0x000fe2000780c0ff */
[----:B------:R-:W-:Y:S01]  /*3c20*/  FMUL.FTZ R148, R236, UR11 ;  /* 0x0000000bec947c20 */ /* 0x000fe20008410000 */
[----:B------:R-:W-:-:S03]  /*3c30*/  IMAD.MOV.U32 R238, RZ, RZ, RZ ;  /* 0x000000ffffee7224 */ /* 0x000fc600078e00ff */
[----:B------:R-:W-:Y:S01]  /*3c40*/  FMUL.FTZ R237, R148, UR10 ;  /* 0x0000000a94ed7c20 */ /* 0x000fe20008410000 */
[----:B------:R-:W-:-:S07]  /*3c50*/  HFMA2.MMA R148, -RZ, RZ, 0, 0 ;  /* 0x00000000ff947435 */ /* 0x000fce00000001ff */
[----:B------:R-:W-:Y:S01]  /*3c60*/  @P0 PRMT R149, R142, 0x7632, R149 ;  /* 0x000076328e950816 */ /* 0x000fe20000000095 */
[----:B------:R-:W-:-:S03]  /*3c70*/  @P0 FMUL.FTZ R148, R6, R237 ;  /* 0x000000ed06940220 */ /* 0x000fc60000410000 */
[----:B------:R-:W-:Y:S02]  /*3c80*/  @P0 SHF.L.U32 R149, R149, 0x10, RZ ;  /* 0x0000001095950819 */ /* 0x000fe400000006ff */
[----:B------:R-:W-:-:S03]  /*3c90*/  F2FP.BF16.F32.PACK_AB R148, RZ, R148 ;  /* 0x00000094ff94723e */ /* 0x000fc600000010ff */
[----:B------:R-:W-:Y:S01]  /*3ca0*/  @P0 FMUL.FTZ R238, R237, R149 ;  /* 0x00000095edee0220 */ /* 0x000fe20000410000 */
[----:B------:R-:W-:-:S03]  /*3cb0*/  PRMT R138, R138, 0x5410, R148 ;  /* 0x000054108a8a7816 */ /* 0x000fc60000000094 */
[----:B------:R-:W-:-:S07]  /*3cc0*/  FADD.FTZ R109, R109, R238 ;  /* 0x000000ee6d6d7221 */ /* 0x000fce0000010000 */
.L_x_4599:
[----:B------:R-:W-:Y:S05]  /*3cd0*/  BSYNC B2 ;  /* 0x0000000000027941 */ /* 0x000fea0003800000 */
.L_x_4598:
        /* <DEDUP_REMOVED lines=14> */
.L_x_4601:
[----:B------:R-:W-:Y:S05]  /*3dc0*/  BSYNC B2 ;  /* 0x0000000000027941 */ /* 0x000fea0003800000 */
.L_x_4600:
        /* <DEDUP_REMOVED lines=12> */
.L_x_4603:
[----:B------:R-:W-:Y:S05]  /*3e90*/  BSYNC B2 ;  /* 0x0000000000027941 */ /* 0x000fea0003800000 */
.L_x_4602:
        /* <DEDUP_REMOVED lines=14> */
.L_x_4605:
[----:B------:R-:W-:Y:S05]  /*3f80*/  BSYNC B2 ;  /* 0x0000000000027941 */ /* 0x000fea0003800000 */
.L_x_4604:
        /* <DEDUP_REMOVED lines=28> */
.L_x_4607:
[----:B------:R-:W-:Y:S05]  /*4150*/  BSYNC B2 ;  /* 0x0000000000027941 */ /* 0x000fea0003800000 */
.L_x_4606:
[----:B------:R2:W-:Y:S01]  /*4160*/  @P6 STG.E.128 desc[UR4][R148.64], R80 ;  /* 0x0000005094006986 */ /* 0x0005e2000c101d04 */
[----:B------:R-:W-:Y:S01]  /*4170*/  VIADD R153, R153, 0x20 ;  /* 0x0000002099997836 */ /* 0x000fe20000000000 */
[----:B------:R-:W-:Y:S02]  /*4180*/  IADD3 R185, R185, 0x20, RZ ;  /* 0x00000020b9b97810 */ /* 0x000fe40007ffe0ff */
[----:B------:R2:W-:Y:S04]  /*4190*/  @P6 STG.E.128 desc[UR4][R148.64+0x10], R48 ;  /* 0x0000103094006986 */ /* 0x0005e8000c101d04 */
[----:B------:R2:W-:Y:S02]  /*41a0*/  @P1 STG.E.128 desc[UR4][R144.64], R136 ;  /* 0x0000008890001986 */ /* 0x0005e4000c101d04 */
.L_x_4573:
[----:B------:R-:W-:Y:S05]  /*41b0*/  BSYNC B1 ;  /* 0x0000000000017941 */ /* 0x000fea0003800000 */
.L_x_4572:
[----:B------:R-:W-:Y:S04]  /*41c0*/  BSSY B1, `(.L_x_4608) ;  /* 0x00000ff000017945 */ /* 0x000fe80003800000 */
[----:B------:R-:W-:Y:S05]  /*41d0*/  @!P3 BRA `(.L_x_4609) ;  /* 0x0000000c00f4b947 */ /* 0x000fea0003800000 */
[----:B-12---:R-:W1:Y:S01]  /*41e0*/  LDC.64 R144, c[0x0][0x308] ;  /* 0x0000c200ff907b82 */ /* 0x006e620000000a00 */
[----:B------:R-:W-:Y:S07]  /*41f0*/  BSSY B2, `(.L_x_4610) ;  /* 0x000000c000027945 */ /* 0x000fee0003800000 */
[----:B------:R-:W2:Y:S08]  /*4200*/  @!P2 LDC.64 R146, c[0x0][0x2c8] ;  /* 0x0000b200ff92ab82 */ /* 0x000eb00000000a00 */
[----:B------:R-:W4:Y:S01]  /*4210*/  @P1 LDC.64 R148, c[0x0][0x2f8] ;  /* 0x0000be00ff941b82 */ /* 0x000f220000000a00 */
[----:B-1----:R-:W-:-:S04]  /*4220*/  ISETP.NE.U32.AND P0, PT, R144, RZ, PT ;  /* 0x000000ff9000720c */ /* 0x002fc80003f05070 */
[----:B------:R-:W-:Y:S02]  /*4230*/  ISETP.NE.AND.EX P0, PT, R145, RZ, PT, P0 ;  /* 0x000000ff9100720c */ /* 0x000fe40003f05300 */
[----:B--2---:R-:W-:-:S04]  /*4240*/  @!P2 ISETP.NE.U32.AND P6, PT, R146, RZ, PT ;  /* 0x000000ff9200a20c */ /* 0x004fc80003fc5070 */
[----:B------:R-:W-:-:S07]  /*4250*/  @!P2 ISETP.NE.AND.EX P6, PT, R147, RZ, PT, P6 ;  /* 0x000000ff9300a20c */ /* 0x000fce0003fc5360 */
[----:B0-----:R-:W0:Y:S01]  /*4260*/  @P0 LDC.64 R150, c[0x0][0x308] ;  /* 0x0000c200ff960b82 */ /* 0x001e220000000a00 */
[----:B----4-:R-:W-:Y:S05]  /*4270*/  @!P1 BRA `(.L_x_4611) ;  /* 0x00000000000c9947 */ /* 0x010fea0003800000 */
[----:B------:R-:W1:Y:S02]  /*4280*/  LDC.64 R140, c[0x0][0x220] ;  /* 0x00008800ff8c7b82 */ /* 0x000e640000000a00 */
[----:B-1----:R-:W-:-:S06]  /*4290*/  IMAD.WIDE.U32 R140, R153, 0x10, R140 ;  /* 0x00000010998c7825 */ /* 0x002fcc00078e008c */
[----:B------:R-:W5:Y:S02]  /*42a0*/  LDG.E.128 R140, desc[UR4][R140.64] ;  /* 0x000000048c8c7981 */ /* 0x000f64000c1e1d00 */
.L_x_4611:
[----:B------:R-:W-:Y:S05]  /*42b0*/  BSYNC B2 ;  /* 0x0000000000027941 */ /* 0x000fea0003800000 */
.L_x_4610:
[----:B------:R-:W-:Y:S01]  /*42c0*/  BSSY B2, `(.L_x_4612) ;  /* 0x000000d000027945 */ /* 0x000fe20003800000 */
[----:B-----5:R-:W-:-:S03]  /*42d0*/  @!P2 FSEL R155, R128, RZ, P6 ;  /* 0x000000ff809ba208 */ /* 0x020fc60003000000 */
[----:B------:R-:W-:Y:S05]  /*42e0*/  @!P2 BRA `(.L_x_4613) ;  /* 0x000000000028a947 */ /* 0x000fea0003800000 */
[----:B------:R-:W-:Y:S01]  /*42f0*/  ISETP.NE.AND P6, PT, R25, RZ, PT ;  /* 0x000000ff1900720c */ /* 0x000fe20003fc5270 */
[----:B------:R-:W-:Y:S01]  /*4300*/  IMAD.U32 R147, RZ, RZ, UR7 ;  /* 0x00000007ff937e24 */ /* 0x000fe2000f8e00ff */
[----:B------:R-:W-:Y:S02]  /*4310*/  MOV R146, UR6 ;  /* 0x0000000600927c02 */ /* 0x000fe40008000f00 */
[----:B------:R-:W-:Y:S02]  /*4320*/  FSEL R234, R152, RZ, !P6 ;  /* 0x000000ff98ea7208 */ /* 0x000fe40007000000 */
[----:B------:R-:W-:-:S03]  /*4330*/  ISETP.NE.U32.AND P6, PT, R146, RZ, PT ;  /* 0x000000ff9200720c */ /* 0x000fc60003fc5070 */
[----:B------:R-:W-:Y:S01]  /*4340*/  FFMA.FTZ R155, R211, R154, R234 ;  /* 0x0000009ad39b7223 */ /* 0x000fe200000100ea */
[----:B------:R-:W-:-:S03]  /*4350*/  ISETP.NE.AND.EX P6, PT, R147, RZ, PT, P6 ;  /* 0x000000ff9300720c */ /* 0x000fc60003fc5360 */
[----:B------:R-:W-:-:S04]  /*4360*/  FADD.FTZ R155, R214, -R155 ;  /* 0x8000009bd69b7221 */ /* 0x000fc80000010000 */
[----:B------:R-:W-:-:S06]  /*4370*/  FMUL.FTZ R155, R184, R155 ;  /* 0x0000009bb89b7220 */ /* 0x000fcc0000410000 */
[----:B------:R-:W-:-:S07]  /*4380*/  @P6 FADD.FTZ R155, R128, R155 ;  /* 0x0000009b809b6221 */ /* 0x000fce0000010000 */
.L_x_4613:
[----:B------:R-:W-:Y:S05]  /*4390*/  BSYNC B2 ;  /* 0x0000000000027941 */ /* 0x000fea0003800000 */
.L_x_4612:
        /* <DEDUP_REMOVED lines=12> */
.L_x_4615:
[----:B------:R-:W-:Y:S05]  /*4460*/  BSYNC B2 ;  /* 0x0000000000027941 */ /* 0x000fea0003800000 */
.L_x_4614:
        /* <DEDUP_REMOVED lines=13> */
.L_x_4617:
[----:B------:R-:W-:Y:S05]  /*4540*/  BSYNC B2 ;  /* 0x0000000000027941 */ /* 0x000fea0003800000 */
.L_x_4616:
[----:B------:R-:W-:Y:S04]  /*4550*/  BSSY B2, `(.L_x_4618) ;  /* 0x000000e000027945 */ /* 0x000fe80003800000 */
[----:B------:R-:W-:Y:S05]  /*4560*/  @!P1 BRA `(.L_x_4619) ;  /* 0x0000000000309947 */ /* 0x000fea0003800000 */
[----:B------:R-:W-:Y:S01]  /*4570*/  LOP3.LUT P6, RZ, R178, 0xff00, RZ, 0xc0, !PT ;  /* 0x0000ff00b2ff7812 */ /* 0x000fe200078cc0ff */
[----:B------:R-:W-:-:S04]  /*4580*/  FMUL.FTZ R235, R234, UR11 ;  /* 0x0000000beaeb7c20 */ /* 0x000fc80008410000 */
[----:B------:R-:W-:-:S08]  /*4590*/  FMUL.FTZ R237, R235, UR10 ;  /* 0x0000000aebed7c20 */ /* 0x000fd00008410000 */
[----:B------:R-:W-:-:S04]  /*45a0*/  @P6 PRMT R236, R140, 0x7632, R236 ;  /* 0x000076328cec6816 */ /* 0x000fc800000000ec */
[----:B------:R-:W-:Y:S01]  /*45b0*/  @P6 SHF.L.U32 R235, R236, 0x10, RZ ;  /* 0x00000010eceb6819 */ /* 0x000fe200000006ff */
[----:B------:R-:W-:-:S04]  /*45c0*/  IMAD.MOV.U32 R236, RZ, RZ, RZ ;  /* 0x000000ffffec7224 */ /* 0x000fc800078e00ff */
[----:B------:R-:W-:Y:S01]  /*45d0*/  @P6 FMUL.FTZ R236, R237, R235 ;  /* 0x000000ebedec6220 */ /* 0x000fe20000410000 */
[----:B------:R-:W-:-:S03]  /*45e0*/  HFMA2.MMA R235, -RZ, RZ, 0, 0 ;  /* 0x00000000ffeb7435 */ /* 0x000fc600000001ff */
[----:B------:R-:W-:-:S03]  /*45f0*/  FADD.FTZ R113, R113, R236 ;  /* 0x000000ec71717221 */ /* 0x000fc60000010000 */
[----:B------:R-:W-:-:S05]  /*4600*/  @P6 FMUL.FTZ R235, R4, R237 ;  /* 0x000000ed04eb6220 */ /* 0x000fca0000410000 */
[----:B------:R-:W-:-:S04]  /*4610*/  F2FP.BF16.F32.PACK_AB R235, RZ, R235 ;  /* 0x000000ebffeb723e */ /* 0x000fc800000010ff */
[----:B------:R-:W-:-:S07]  /*4620*/  PRMT R136, R136, 0x5410, R235 ;  /* 0x0000541088887816 */ /* 0x000fce00000000eb */
.L_x_4619:
[----:B------:R-:W-:Y:S05]  /*4630*/  BSYNC B2 ;  /* 0x0000000000027941 */ /* 0x000fea0003800000 */
.L_x_4618:
        /* <DEDUP_REMOVED lines=13> */
.L_x_4621:
[----:B------:R-:W-:Y:S05]  /*4710*/  BSYNC B2 ;  /* 0x0000000000027941 */ /* 0x000fea0003800000 */
.L_x_4620:
        /* <DEDUP_REMOVED lines=12> */
.L_x_4623:
[----:B------:R-:W-:Y:S05]  /*47e0*/  BSYNC B2 ;  /* 0x0000000000027941 */ /* 0x000fea0003800000 */
.L_x_4622:
        /* <DEDUP_REMOVED lines=13> */
.L_x_4625:
[----:B------:R-:W-:Y:S05]  /*48c0*/  BSYNC B2 ;  /* 0x0000000000027941 */ /* 0x000fea0003800000 */
.L_x_4624:
[----:B------:R-:W-:Y:S04]  /*48d0*/  BSSY B2, `(.L_x_4626) ;  /* 0x000000e000027945 */ /* 0x000fe80003800000 */
[----:B------:R-:W-:Y:S05]  /*48e0*/  @!P1 BRA `(.L_x_4627) ;  /* 0x0000000000309947 */ /* 0x000fea0003800000 */
[----:B------:R-:W-:Y:S01]  /*48f0*/  LOP3.LUT P6, RZ, R178, 0xff000000, RZ, 0xc0, !PT ;  /* 0xff000000b2ff7812 */ /* 0x000fe200078cc0ff */
[----:B------:R-:W-:-:S04]  /*4900*/  FMUL.FTZ R237, R236, UR11 ;  /* 0x0000000beced7c20 */ /* 0x000fc80008410000 */
[----:B------:R-:W-:-:S08]  /*4910*/  FMUL.FTZ R240, R237, UR10 ;  /* 0x0000000aedf07c20 */ /* 0x000fd00008410000 */
[----:B------:R-:W-:-:S05]  /*4920*/  @P6 PRMT R238, R141, 0x7632, R238 ;  /* 0x000076328dee6816 */ /* 0x000fca00000000ee */
[----:B------:R-:W-:Y:S01]  /*4930*/  @P6 IMAD.U32 R237, R238, 0x10000, RZ ;  /* 0x00010000eeed6824 */ /* 0x000fe200078e00ff */
[----:B------:R-:W-:-:S03]  /*4940*/  MOV R238, RZ ;  /* 0x000000ff00ee7202 */ /* 0x000fc60000000f00 */
[----:B------:R-:W-:Y:S01]  /*4950*/  @P6 FMUL.FTZ R238, R240, R237 ;  /* 0x000000edf0ee6220 */ /* 0x000fe20000410000 */
[----:B------:R-:W-:-:S03]  /*4960*/  HFMA2.MMA R237, -RZ, RZ, 0, 0 ;  /* 0x00000000ffed7435 */ /* 0x000fc600000001ff */
[----:B------:R-:W-:-:S03]  /*4970*/  FADD.FTZ R115, R115, R238 ;  /* 0x000000ee73737221 */ /* 0x000fc60000010000 */
[----:B------:R-:W-:-:S05]  /*4980*/  @P6 FMUL.FTZ R237, R3, R240 ;  /* 0x000000f003ed6220 */ /* 0x000fca0000410000 */
[----:B------:R-:W-:-:S04]  /*4990*/  F2FP.BF16.F32.PACK_AB R237, RZ, R237 ;  /* 0x000000edffed723e */ /* 0x000fc800000010ff */
[----:B------:R-:W-:-:S07]  /*49a0*/  PRMT R137, R137, 0x5410, R237 ;  /* 0x0000541089897816 */ /* 0x000fce00000000ed */
.L_x_4627:
[----:B------:R-:W-:Y:S05]  /*49b0*/  BSYNC B2 ;  /* 0x0000000000027941 */ /* 0x000fea0003800000 */
.L_x_4626:
        /* <DEDUP_REMOVED lines=13> */
.L_x_4629:
[----:B------:R-:W-:Y:S05]  /*4a90*/  BSYNC B2 ;  /* 0x0000000000027941 */ /* 0x000fea0003800000 */
.L_x_4628:
        /* <DEDUP_REMOVED lines=12> */
.L_x_4631:
[----:B------:R-:W-:Y:S05]  /*4b60*/  BSYNC B2 ;  /* 0x0000000000027941 */ /* 0x000fea0003800000 */
.L_x_4630:
        /* <DEDUP_REMOVED lines=13> */
.L_x_4633:
[----:B------:R-:W-:Y:S05]  /*4c40*/  BSYNC B2 ;  /* 0x0000000000027941 */ /* 0x000fea0003800000 */
.L_x_4632:
[----:B------:R-:W-:Y:S04]  /*4c50*/  BSSY B2, `(.L_x_4634) ;  /* 0x000000e000027945 */ /* 0x000fe80003800000 */
[----:B------:R-:W-:Y:S05]  /*4c60*/  @!P1 BRA `(.L_x_4635) ;  /* 0x0000000000309947 */ /* 0x000fea0003800000 */
[----:B------:R-:W-:Y:S01]  /*4c70*/  LOP3.LUT P6, RZ, R179, 0xff00, RZ, 0xc0, !PT ;  /* 0x0000ff00b3ff7812 */ /* 0x000fe200078cc0ff */
[----:B------:R-:W-:-:S04]  /*4c80*/  FMUL.FTZ R239, R238, UR11 ;  /* 0x0000000beeef7c20 */ /* 0x000fc80008410000 */
[----:B------:R-:W-:-:S08]  /*4c90*/  FMUL.FTZ R241, R239, UR10 ;  /* 0x0000000aeff17c20 */ /* 0x000fd00008410000 */
[----:B------:R-:W-:-:S04]  /*4ca0*/  @P6 PRMT R240, R142, 0x7632, R240 ;  /* 0x000076328ef06816 */ /* 0x000fc800000000f0 */
[----:B------:R-:W-:Y:S02]  /*4cb0*/  @P6 SHF.L.U32 R239, R240, 0x10, RZ ;  /* 0x00000010f0ef6819 */ /* 0x000fe400000006ff */
[----:B------:R-:W-:-:S03]  /*4cc0*/  MOV R240, RZ ;  /* 0x000000ff00f07202 */ /* 0x000fc60000000f00 */
[----:B------:R-:W-:Y:S01]  /*4cd0*/  @P6 FMUL.FTZ R240, R241, R239 ;  /* 0x000000eff1f06220 */ /* 0x000fe20000410000 */
[----:B------:R-:W-:Y:S02]  /*4ce0*/  IMAD.MOV.U32 R239, RZ, RZ, RZ ;  /* 0x000000ffffef7224 */ /* 0x000fe400078e00ff */
[----:B------:R-:W-:Y:S01]  /*4cf0*/  @P6 FMUL.FTZ R239, R2, R241 ;  /* 0x000000f102ef6220 */ /* 0x000fe20000410000 */
[----:B------:R-:W-:-:S04]  /*4d00*/  FADD.FTZ R117, R117, R240 ;  /* 0x000000f075757221 */ /* 0x000fc80000010000 */
[----:B------:R-:W-:-:S04]  /*4d10*/  F2FP.BF16.F32.PACK_AB R239, RZ, R239 ;  /* 0x000000efffef723e */ /* 0x000fc800000010ff */
[----:B------:R-:W-:-:S07]  /*4d20*/  PRMT R138, R138, 0x5410, R239 ;  /* 0x000054108a8a7816 */ /* 0x000fce00000000ef */
.L_x_4635:
[----:B------:R-:W-:Y:S05]  /*4d30*/  BSYNC B2 ;  /* 0x0000000000027941 */ /* 0x000fea0003800000 */
.L_x_4634:
        /* <DEDUP_REMOVED lines=13> */
.L_x_4637:
[----:B------:R-:W-:Y:S05]  /*4e10*/  BSYNC B2 ;  /* 0x0000000000027941 */ /* 0x000fea0003800000 */
.L_x_4636:
[----:B------:R-:W-:Y:S04]  /*4e20*/  BSSY B2, `(.L_x_4638) ;  /* 0x000000c000027945 */ /* 0x000fe80003800000 */
[----:B------:R-:W-:Y:S05]  /*4e30*/  @!P1 BRA `(.L_x_4639) ;  /* 0x0000000000289947 */ /* 0x000fea0003800000 */
[----:B------:R-:W-:Y:S01]  /*4e40*/  LOP3.LUT P6, RZ, R179, 0xff0000, RZ, 0xc0, !PT ;  /* 0x00ff0000b3ff7812 */ /* 0x000fe200078cc0ff */
[----:B------:R-:W-:-:S04]  /*4e50*/  FMUL.FTZ R240, R239, UR11 ;  /* 0x0000000beff07c20 */ /* 0x000fc80008410000 */
[----:B---3--:R-:W-:Y:S01]  /*4e60*/  FMUL.FTZ R242, R240, UR10 ;  /* 0x0000000af0f27c20 */ /* 0x008fe20008410000 */
[----:B------:R-:W-:-:S07]  /*4e70*/  CS2R R240, SRZ ;  /* 0x0000000000f07805 */ /* 0x000fce000001ff00 */
[----:B------:R-:W-:Y:S01]  /*4e80*/  @P6 SHF.L.U32 R243, R143, 0x10, RZ ;  /* 0x000000108ff36819 */ /* 0x000fe200000006ff */
[----:B------:R-:W-:-:S04]  /*4e90*/  @P6 FMUL.FTZ R240, R27, R242 ;  /* 0x000000f21bf06220 */ /* 0x000fc80000410000 */
[----:B------:R-:W-:Y:S01]  /*4ea0*/  @P6 FMUL.FTZ R241, R243, R242 ;  /* 0x000000f2f3f16220 */ /* 0x000fe20000410000 */
[----:B------:R-:W-:-:S03]  /*4eb0*/  F2FP.BF16.F32.PACK_AB R240, RZ, R240 ;  /* 0x000000f0fff0723e */ /* 0x000fc600000010ff */
[----:B------:R-:W-:Y:S01]  /*4ec0*/  FADD.FTZ R118, R118, R241 ;  /* 0x000000f176767221 */ /* 0x000fe20000010000 */
[----:B------:R-:W-:-:S07]  /*4ed0*/  PRMT R139, R240, 0x7610, R139 ;  /* 0x00007610f08b7816 */ /* 0x000fce000000008b */
.L_x_4639:
[----:B------:R-:W-:Y:S05]  /*4ee0*/  BSYNC B2 ;  /* 0x0000000000027941 */ /* 0x000fea0003800000 */
.L_x_4638:
        /* <DEDUP_REMOVED lines=13> */
.L_x_4641:
[----:B------:R-:W-:Y:S05]  /*4fc0*/  BSYNC B2 ;  /* 0x0000000000027941 */ /* 0x000fea0003800000 */
.L_x_4640:
[----:B------:R-:W-:Y:S01]  /*4fd0*/  ISETP.NE.U32.AND P2, PT, R144, RZ, PT ;  /* 0x000000ff9000720c */ /* 0x000fe20003f45070 */
[----:B------:R-:W-:Y:S01]  /*4fe0*/  BSSY B2, `(.L_x_4642) ;  /* 0x0000019000027945 */ /* 0x000fe20003800000 */
[----:B0-----:R-:W-:Y:S02]  /*4ff0*/  @P0 IMAD.WIDE.U32 R150, R185, 0x20, R150 ;  /* 0x00000020b9960825 */ /* 0x001fe400078e0096 */
[----:B------:R-:W-:Y:S02]  /*5000*/  ISETP.NE.AND.EX P2, PT, R145, RZ, PT, P2 ;  /* 0x000000ff9100720c */ /* 0x000fe40003f45320 */
[----:B------:R-:W-:Y:S02]  /*5010*/  @P1 IMAD.WIDE.U32 R148, R153, 0x10, R148 ;  /* 0x0000001099941825 */ /* 0x000fe400078e0094 */
[----:B------:R-:W-:Y:S02]  /*5020*/  SEL R80, R155, R80, P2 ;  /* 0x000000509b507207 */ /* 0x000fe40001000000 */
[----:B------:R-:W-:-:S02]  /*5030*/  SEL R81, R234, R81, P2 ;  /* 0x00000051ea517207 */ /* 0x000fc40001000000 */
[----:B------:R-:W-:Y:S02]  /*5040*/  SEL R82, R235, R82, P2 ;  /* 0x00000052eb527207 */ /* 0x000fe40001000000 */
[----:B------:R-:W-:Y:S02]  /*5050*/  SEL R83, R236, R83, P2 ;  /* 0x00000053ec537207 */ /* 0x000fe40001000000 */
[----:B------:R-:W-:Y:S02]  /*5060*/  SEL R48, R237, R48, P2 ;  /* 0x00000030ed307207 */ /* 0x000fe40001000000 */
[----:B------:R-:W-:Y:S02]  /*5070*/  SEL R49, R238, R49, P2 ;  /* 0x00000031ee317207 */ /* 0x000fe40001000000 */
[----:B------:R-:W-:Y:S02]  /*5080*/  SEL R50, R239, R50, P2 ;  /* 0x00000032ef327207 */ /* 0x000fe40001000000 */
[----:B------:R-:W-:Y:S01]  /*5090*/  SEL R51, R240, R51, P2 ;  /* 0x00000033f0337207 */ /* 0x000fe20001000000 */
[----:B------:R-:W-:Y:S06]  /*50a0*/  @!P1 BRA `(.L_x_4643) ;  /* 0x0000000000309947 */ /* 0x000fec0003800000 */
[----:B------:R-:W-:Y:S01]  /*50b0*/  LOP3.LUT P2, RZ, R179, 0xff000000, RZ, 0xc0, !PT ;  /* 0xff000000b3ff7812 */ /* 0x000fe2000784c0ff */
        /* <DEDUP_REMOVED lines=11> */
.L_x_4643:
[----:B------:R-:W-:Y:S05]  /*5170*/  BSYNC B2 ;  /* 0x0000000000027941 */ /* 0x000fea0003800000 */
.L_x_4642:
[----:B------:R4:W-:Y:S04]  /*5180*/  @P0 STG.E.128 desc[UR4][R150.64], R80 ;  /* 0x0000005096000986 */ /* 0x0009e8000c101d04 */
[----:B------:R4:W-:Y:S04]  /*5190*/  @P0 STG.E.128 desc[UR4][R150.64+0x10], R48 ;  /* 0x0000103096000986 */ /* 0x0009e8000c101d04 */
[----:B------:R4:W-:Y:S02]  /*51a0*/  @P1 STG.E.128 desc[UR4][R148.64], R136 ;  /* 0x0000008894001986 */ /* 0x0009e4000c101d04 */
.L_x_4609:
[----:B------:R-:W-:Y:S05]  /*51b0*/  BSYNC B1 ;  /* 0x0000000000017941 */ /* 0x000fea0003800000 */
.L_x_4608:
[----:B-12---:R-:W1:Y:S02]  /*51c0*/  LDC.64 R144, c[0x0][0x210] ;  /* 0x00008400ff907b82 */ /* 0x006e640000000a00 */
[----:B-1----:R-:W-:-:S04]  /*51d0*/  LEA R26, R144, R26, 0x2 ;  /* 0x0000001a901a7211 */ /* 0x002fc800078e10ff */
[----:B------:R-:W-:-:S13]  /*51e0*/  ISETP.GE.AND P0, PT, R26, R145, PT ;  /* 0x000000911a00720c */ /* 0x000fda0003f06270 */
[----:B------:R-:W-:Y:S05]  /*51f0*/  @!P0 BRA `(.L_x_4644) ;  /* 0xffffffb400f08947 */ /* 0x000fea000383ffff */
.L_x_4523:
[----:B------:R-:W-:Y:S05]  /*5200*/  BSYNC B0 ;  /* 0x0000000000007941 */ /* 0x000fea0003800000 */
.L_x_4522:
[----:B------:R-:W1:Y:S01]  /*5210*/  S2R R3, SR_CgaCtaId ;  /* 0x0000000000037919 */ /* 0x000e620000008800 */
[--C-:B------:R-:W-:Y:S01]  /*5220*/  SHF.R.U32.HI R0, RZ, 0x5, R182.reuse ;  /* 0x00000005ff007819 */ /* 0x100fe200000116b6 */
[----:B------:R-:W-:Y:S05]  /*5230*/  WARPSYNC.ALL ;  /* 0x0000000000007948 */ /* 0x000fea0003800000 */
[----:B------:R-:W-:Y:S01]  /*5240*/  LOP3.LUT R5, R182, 0x1f, RZ, 0xc0, !PT ;  /* 0x0000001fb6057812 */ /* 0x000fe200078ec0ff */
        /* <DEDUP_REMOVED lines=27> */
[----:B------:R-:W0:Y:S04]  /*5400*/  LDS R5, [R3+0x400] ;  /* 0x0004000003057984 */ /* 0x000e280000000800 */
[----:B------:R-:W3:Y:S04]  /*5410*/  LDS R6, [R3+0x600] ;  /* 0x0006000003067984 */ /* 0x000ee80000000800 */
[----:B------:R-:W4:Y:S04]  /*5420*/  LDS R7, [R3+0x800] ;  /* 0x0008000003077984 */ /* 0x000f280000000800 */
[----:B------:R-:W4:Y:S04]  /*5430*/  LDS R10, [R3+0x1000] ;  /* 0x00100000030a7984 */ /* 0x000f280000000800 */
[----:B------:R-:W4:Y:S04]  /*5440*/  LDS R13, [R3+0x1200] ;  /* 0x00120000030d7984 */ /* 0x000f280000000800 */
[----:B------:R-:W4:Y:S04]  /*5450*/  LDS R12, [R3+0x1400] ;  /* 0x00140000030c7984 */ /* 0x000f280000000800 */
[----:B------:R-:W4:Y:S04]  /*5460*/  LDS R17, [R3+0x1800] ;  /* 0x0018000003117984 */ /* 0x000f280000000800 */
[----:B------:R-:W4:Y:S01]  /*5470*/  LDS R4, [R3+0x200] ;  /* 0x0002000003047984 */ /* 0x000f220000000800 */
[----:B-1----:R-:W-:-:S03]  /*5480*/  FADD.FTZ R2, RZ, R2 ;  /* 0x00000002ff027221 */ /* 0x002fc60000010000 */
[----:B------:R-:W1:Y:S01]  /*5490*/  LDS R11, [R3+0xe00] ;  /* 0x000e0000030b7984 */ /* 0x000e620000000800 */
[----:B--2---:R-:W-:-:S03]  /*54a0*/  FADD.FTZ R2, R2, R9 ;  /* 0x0000000902027221 */ /* 0x004fc60000010000 */
[----:B------:R-:W2:Y:S01]  /*54b0*/  LDS R8, [R3+0xa00] ;  /* 0x000a000003087984 */ /* 0x000ea20000000800 */
[----:B0-----:R-:W-:-:S03]  /*54c0*/  FADD.FTZ R5, RZ, R5 ;  /* 0x00000005ff057221 */ /* 0x001fc60000010000 */
[----:B------:R-:W0:Y:S01]  /*54d0*/  LDS R15, [R3+0x1600] ;  /* 0x00160000030f7984 */ /* 0x000e220000000800 */
        /* <DEDUP_REMOVED lines=11> */
[----:B-----5:R-:W4:Y:S01]  /*5590*/  LDS R25, [R3+0x2400] ;  /* 0x0024000003197984 */ /* 0x020f220000000800 */
[----:B------:R-:W-:-:S03]  /*55a0*/  FADD.FTZ R4, RZ, R4 ;  /* 0x00000004ff047221 */ /* 0x000fc60000010000 */
[----:B------:R-:W4:Y:S04]  /*55b0*/  LDS R9, [R3+0x2600] ;  /* 0x0026000003097984 */ /* 0x000f280000000800 */
[----:B------:R-:W4:Y:S01]  /*55c0*/  LDS R10, [R3+0x2800] ;  /* 0x00280000030a7984 */ /* 0x000f220000000800 */
[----:B-1----:R-:W-:-:S03]  /*55d0*/  FADD.FTZ R4, R4, R11 ;  /* 0x0000000b04047221 */ /* 0x002fc60000010000 */
[----:B------:R-:W1:Y:S01]  /*55e0*/  LDS R13, [R3+0x2a00] ;  /* 0x002a0000030d7984 */ /* 0x000e620000000800 */
[----:B--2---:R-:W-:-:S03]  /*55f0*/  FADD.FTZ R8, RZ, R8 ;  /* 0x00000008ff087221 */ /* 0x004fc60000010000 */
[----:B------:R-:W2:Y:S01]  /*5600*/  LDS R12, [R3+0x2c00] ;  /* 0x002c0000030c7984 */ /* 0x000ea20000000800 */
[----:B0-----:R-:W-:-:S03]  /*5610*/  FADD.FTZ R8, R8, R15 ;  /* 0x0000000f08087221 */ /* 0x001fc60000010000 */
[----:B------:R-:W0:Y:S01]  /*5620*/  LDS R17, [R3+0x2e00] ;  /* 0x002e000003117984 */ /* 0x000e220000000800 */
        /* <DEDUP_REMOVED lines=15> */
[----:B0-----:R-:W-:-:S03]  /*5720*/  FADD.FTZ R17, R8, R17 ;  /* 0x0000001108117221 */ /* 0x001fc60000010000 */
        /* <DEDUP_REMOVED lines=127> */
.L_x_4646:
[----:B------:R-:W-:Y:S05]  /*5f20*/  BSYNC B0 ;  /* 0x0000000000007941 */ /* 0x000fea0003800000 */
.L_x_4645:
        /* <DEDUP_REMOVED lines=16> */
.L_x_4648:
[----:B------:R-:W-:Y:S05]  /*6030*/  BSYNC B0 ;  /* 0x0000000000007941 */ /* 0x000fea0003800000 */
.L_x_4647:
        /* <DEDUP_REMOVED lines=16> */
.L_x_4650:
[----:B------:R-:W-:Y:S05]  /*6140*/  BSYNC B0 ;  /* 0x0000000000007941 */ /* 0x000fea0003800000 */
.L_x_4649:
        /* <DEDUP_REMOVED lines=16> */
.L_x_4652:
[----:B------:R-:W-:Y:S05]  /*6250*/  BSYNC B0 ;  /* 0x0000000000007941 */ /* 0x000fea0003800000 */
.L_x_4651:
        /* <DEDUP_REMOVED lines=16> */
.L_x_4654:
[----:B------:R-:W-:Y:S05]  /*6360*/  BSYNC B0 ;  /* 0x0000000000007941 */ /* 0x000fea0003800000 */
.L_x_4653:
        /* <DEDUP_REMOVED lines=9> */
.L_x_4535:
[----:B------:R-:W-:Y:S01]  /*6400*/  HFMA2.MMA R154, -RZ, RZ, 0, 5.9604644775390625e-08 ;  /* 0x00000001ff9a7435 */ /* 0x000fe200000001ff */
[----:B------:R-:W-:Y:S01]  /*6410*/  BSSY B1, `(.L_x_4655) ;  /* 0x0000006000017945 */ /* 0x000fe20003800000 */
[----:B------:R-:W-:Y:S01]  /*6420*/  MOV R155, 0x1f ;  /* 0x0000001f009b7802 */ /* 0x000fe20000000f00 */
[----:B------:R-:W-:-:S08]  /*6430*/  IMAD.MOV.U32 R152, RZ, RZ, -0x1 ;  /* 0xffffffffff987424 */ /* 0x000fd000078e00ff */
[----:B-123-5:R-:W-:Y:S05]  /*6440*/  WARPSYNC.COLLECTIVE R152, `(.L_x_4656) ;  /* 0x0000000098087348 */ /* 0x02efea0003c00000 */
[----:B------:R0:W4:Y:S02]  /*6450*/  SHFL.BFLY P0, R153, R239, R154, R155 ;  /* 0x0c00009aef997389 */ /* 0x000124000000009b */
[----:B012345:R-:W-:Y:S01]  /*6460*/  ENDCOLLECTIVE ;  /* 0x000000000000791b */ /* 0x03ffe20003800000 */
.L_x_4656:
[----:B------:R-:W-:Y:S05]  /*6470*/  BSYNC B1 ;  /* 0x0000000000017941 */ /* 0x000fea0003800000 */
.L_x_4655:
        /* <DEDUP_REMOVED lines=9> */
.L_x_4657:
[----:B------:R-:W-:Y:S01]  /*6510*/  HFMA2.MMA R154, -RZ, RZ, 0, 1.1920928955078125e-07 ;  /* 0x00000002ff9a7435 */ /* 0x000fe200000001ff */
[----:B------:R-:W-:Y:S01]  /*6520*/  MOV R239, R144 ;  /* 0x0000009000ef7202 */ /* 0x000fe20000000f00 */
[----:B------:R-:W-:-:S09]  /*6530*/  IMAD.MOV.U32 R145, RZ, RZ, R153 ;  /* 0x000000ffff917224 */ /* 0x000fd200078e0099 */
[----:B------:R-:W-:Y:S05]  /*6540*/  WARPSYNC.COLLECTIVE R152, `(.L_x_4658) ;  /* 0x0000000098087348 */ /* 0x000fea0003c00000 */
[----:B------:R0:W1:Y:S02]  /*6550*/  SHFL.BFLY P0, R153, R239, R154, R155 ;  /* 0x0c00009aef997389 */ /* 0x000064000000009b */
[----:B01----:R-:W-:Y:S01]  /*6560*/  ENDCOLLECTIVE ;  /* 0x000000000000791b */ /* 0x003fe20003800000 */
.L_x_4658:
[----:B------:R-:W-:-:S05]  /*6570*/  FADD.FTZ R145, R145, R238 ;  /* 0x000000ee91917221 */ /* 0x000fca0000010000 */
[----:B------:R-:W-:Y:S01]  /*6580*/  MOV R239, R145 ;  /* 0x0000009100ef7202 */ /* 0x000fe20000000f00 */
[----:B------:R-:W-:-:S07]  /*6590*/  IMAD.MOV.U32 R147, RZ, RZ, R153 ;  /* 0x000000ffff937224 */ /* 0x000fce00078e0099 */
[----:B------:R-:W-:Y:S05]  /*65a0*/  WARPSYNC.COLLECTIVE R152, `(.L_x_4659) ;  /* 0x0000000098087348 */ /* 0x000fea0003c00000 */
[----:B------:R0:W1:Y:S02]  /*65b0*/  SHFL.BFLY P0, R153, R239, R154, R155 ;  /* 0x0c00009aef997389 */ /* 0x000064000000009b */
[----:B01----:R-:W-:Y:S01]  /*65c0*/  ENDCOLLECTIVE ;  /* 0x000000000000791b */ /* 0x003fe20003800000 */
.L_x_4659:
[----:B------:R-:W-:Y:S01]  /*65d0*/  FADD.FTZ R147, R144, R147 ;  /* 0x0000009390937221 */ /* 0x000fe20000010000 */
[----:B------:R-:W-:-:S03]  /*65e0*/  HFMA2.MMA R154, -RZ, RZ, 0, 2.384185791015625e-07 ;  /* 0x00000004ff9a7435 */ /* 0x000fc600000001ff */
[----:B------:R-:W-:Y:S01]  /*65f0*/  IMAD.MOV.U32 R239, RZ, RZ, R147 ;  /* 0x000000ffffef7224 */ /* 0x000fe200078e0093 */
[----:B------:R-:W-:-:S07]  /*6600*/  MOV R146, R153 ;  /* 0x0000009900927202 */ /* 0x000fce0000000f00 */
[----:B------:R-:W-:Y:S05]  /*6610*/  WARPSYNC.COLLECTIVE R152, `(.L_x_4660) ;  /* 0x0000000098087348 */ /* 0x000fea0003c00000 */
[----:B------:R0:W1:Y:S02]  /*6620*/  SHFL.BFLY P0, R153, R239, R154, R155 ;  /* 0x0c00009aef997389 */ /* 0x000064000000009b */
[----:B01----:R-:W-:Y:S01]  /*6630*/  ENDCOLLECTIVE ;  /* 0x000000000000791b */ /* 0x003fe20003800000 */
.L_x_4660:
[----:B------:R-:W-:-:S04]  /*6640*/  FADD.FTZ R146, R145, R146 ;  /* 0x0000009291927221 */ /* 0x000fc80000010000 */
[----:B------:R-:W-:Y:S01]  /*6650*/  IMAD.MOV.U32 R239, RZ, RZ, R146 ;  /* 0x000000ffffef7224 */ /* 0x000fe200078e0092 */
[----:B------:R-:W-:-:S07]  /*6660*/  MOV R148, R153 ;  /* 0x0000009900947202 */ /* 0x000fce0000000f00 */
[----:B------:R-:W-:Y:S05]  /*6670*/  WARPSYNC.COLLECTIVE R152, `(.L_x_4661) ;  /* 0x0000000098087348 */ /* 0x000fea0003c00000 */
[----:B------:R0:W1:Y:S02]  /*6680*/  SHFL.BFLY P0, R153, R239, R154, R155 ;  /* 0x0c00009aef997389 */ /* 0x000064000000009b */
[----:B01----:R-:W-:Y:S01]  /*6690*/  ENDCOLLECTIVE ;  /* 0x000000000000791b */ /* 0x003fe20003800000 */
.L_x_4661:
[----:B------:R-:W-:-:S05]  /*66a0*/  FADD.FTZ R148, R147, R148 ;  /* 0x0000009493947221 */ /* 0x000fca0000010000 */
[----:B------:R-:W-:Y:S01]  /*66b0*/  MOV R239, R148 ;  /* 0x0000009400ef7202 */ /* 0x000fe20000000f00 */
[----:B------:R-:W-:Y:S01]  /*66c0*/  IMAD.MOV.U32 R154, RZ, RZ, 0x8 ;  /* 0x00000008ff9a7424 */ /* 0x000fe200078e00ff */
[----:B------:R-:W-:-:S07]  /*66d0*/  MOV R149, R153 ;  /* 0x0000009900957202 */ /* 0x000fce0000000f00 */
[----:B------:R-:W-:Y:S05]  /*66e0*/  WARPSYNC.COLLECTIVE R152, `(.L_x_4662) ;  /* 0x0000000098087348 */ /* 0x000fea0003c00000 */
[----:B------:R0:W1:Y:S02]  /*66f0*/  SHFL.BFLY P0, R153, R239, R154, R155 ;  /* 0x0c00009aef997389 */ /* 0x000064000000009b */
[----:B01----:R-:W-:Y:S01]  /*6700*/  ENDCOLLECTIVE ;  /* 0x000000000000791b */ /* 0x003fe20003800000 */
.L_x_4662:
[----:B------:R-:W-:-:S05]  /*6710*/  FADD.FTZ R149, R146, R149 ;  /* 0x0000009592957221 */ /* 0x000fca0000010000 */
[----:B------:R-:W-:Y:S02]  /*6720*/  MOV R239, R149 ;  /* 0x0000009500ef7202 */ /* 0x000fe40000000f00 */
[----:B------:R-:W-:-:S07]  /*6730*/  MOV R151, R153 ;  /* 0x0000009900977202 */ /* 0x000fce0000000f00 */
[----:B------:R-:W-:Y:S05]  /*6740*/  WARPSYNC.COLLECTIVE R152, `(.L_x_4663) ;  /* 0x0000000098087348 */ /* 0x000fea0003c00000 */
[----:B------:R0:W1:Y:S02]  /*6750*/  SHFL.BFLY P0, R153, R239, R154, R155 ;  /* 0x0c00009aef997389 */ /* 0x000064000000009b */
[----:B01----:R-:W-:Y:S01]  /*6760*/  ENDCOLLECTIVE ;  /* 0x000000000000791b */ /* 0x003fe20003800000 */
.L_x_4663:
[----:B------:R-:W-:Y:S01]  /*6770*/  FADD.FTZ R151, R148, R151 ;  /* 0x0000009794977221 */ /* 0x000fe20000010000 */
[----:B------:R-:W-:-:S04]  /*6780*/  HFMA2.MMA R154, -RZ, RZ, 0, 9.5367431640625e-07 ;  /* 0x00000010ff9a7435 */ /* 0x000fc800000001ff */
[----:B------:R-:W-:Y:S01]  /*6790*/  MOV R239, R151 ;  /* 0x0000009700ef7202 */ /* 0x000fe20000000f00 */
[----:B------:R-:W-:-:S07]  /*67a0*/  IMAD.MOV.U32 R150, RZ, RZ, R153 ;  /* 0x000000ffff967224 */ /* 0x000fce00078e0099 */
[----:B------:R-:W-:Y:S05]  /*67b0*/  WARPSYNC.COLLECTIVE R152, `(.L_x_4664) ;  /* 0x0000000098087348 */ /* 0x000fea0003c00000 */
[----:B------:R0:W1:Y:S02]  /*67c0*/  SHFL.BFLY P0, R153, R239, R154, R155 ;  /* 0x0c00009aef997389 */ /* 0x000064000000009b */
[----:B01----:R-:W-:Y:S01]  /*67d0*/  ENDCOLLECTIVE ;  /* 0x000000000000791b */ /* 0x003fe20003800000 */
.L_x_4664:
[----:B------:R-:W-:-:S05]  /*67e0*/  FADD.FTZ R150, R149, R150 ;  /* 0x0000009695967221 */ /* 0x000fca0000010000 */
[----:B------:R-:W-:Y:S01]  /*67f0*/  MOV R239, R150 ;  /* 0x0000009600ef7202 */ /* 0x000fe20000000f00 */
[----:B------:R-:W-:-:S07]  /*6800*/  IMAD.MOV.U32 R144, RZ, RZ, R153 ;  /* 0x000000ffff907224 */ /* 0x000fce00078e0099 */
[----:B------:R-:W-:Y:S05]  /*6810*/  WARPSYNC.COLLECTIVE R152, `(.L_x_4665) ;  /* 0x0000000098087348 */ /* 0x000fea0003c00000 */
[----:B------:R0:W1:Y:S02]  /*6820*/  SHFL.BFLY P0, R153, R239, R154, R155 ;  /* 0x0c00009aef997389 */ /* 0x000064000000009b */
[----:B01----:R-:W-:Y:S01]  /*6830*/  ENDCOLLECTIVE ;  /* 0x000000000000791b */ /* 0x003fe20003800000 */
.L_x_4665:
[----:B------:R-:W-:Y:S01]  /*6840*/  MOV R145, R153 ;  /* 0x0000009900917202 */ /* 0x000fe20000000f00 */
[----:B------:R-:W-:Y:S06]  /*6850*/  BRA `(.L_x_4666) ;  /* 0xffffffb800147947 */ /* 0x000fec000383ffff */
.L_x_4667:
        /* <DEDUP_REMOVED lines=10> */
.L_x_11733:


//--------------------- .text._ZN10layer_norm22ln_bwd_finalize_kernelINS_22Kernel_traits_finalizeILj768E13__nv_bfloat16S2_fS2_fjLb1ELj1024ELj4ENS_18Kernel_traits_baseILj768ES2_S2_fS2_fjLj1024EEEEELb1ELb1EEEvNS_9BwdParamsE --------------------------
	.section	.text._ZN10layer_norm22ln_bwd_finalize_kernelINS_22Kernel_traits_finalizeILj768E13__nv_bfloat16S2_fS2_fjLb1ELj1024ELj4ENS_18Kernel_traits_baseILj768ES2_S2_fS2_fjLj1024EEEEELb1ELb1EEEvNS_9BwdParamsE,"ax",@progbits
	.align	128
        .global         _ZN10layer_norm22ln_bwd_finalize_kernelINS_22Kernel_traits_finalizeILj768E13__nv_bfloat16S2_fS2_fjLb1ELj1024ELj4ENS_18Kernel_traits_baseILj768ES2_S2_fS2_fjLj1024EEEEELb1ELb1EEEvNS_9BwdParamsE
        .type           _ZN10layer_norm22ln_bwd_finalize_kernelINS_22Kernel_traits_finalizeILj768E13__nv_bfloat16S2_fS2_fjLb1ELj1024ELj4ENS_18Kernel_traits_baseILj768ES2_S2_fS2_fjLj1024EEEEELb1ELb1EEEvNS_9BwdParamsE,@function
        .size           _ZN10layer_norm22ln_bwd_finalize_kernelINS_22Kernel_traits_finalizeILj768E13__nv_bfloat16S2_fS2_fjLb1ELj1024ELj4ENS_18Kernel_traits_baseILj768ES2_S2_fS2_fjLj1024EEEEELb1ELb1EEEvNS_9BwdParamsE,(.L_x_11734 - _ZN10layer_norm22ln_bwd_finalize_kernelINS_22Kernel_traits_finalizeILj768E13__nv_bfloat16S2_fS2_fjLb1ELj1024ELj4ENS_18Kernel_traits_baseILj768ES2_S2_fS2_fjLj1024EEEEELb1ELb1EEEvNS_9BwdParamsE)
        .other          _ZN10layer_norm22ln_bwd_finalize_kernelINS_22Kernel_traits_finalizeILj768E13__nv_bfloat16S2_fS2_fjLb1ELj1024ELj4ENS_18Kernel_traits_baseILj768ES2_S2_fS2_fjLj1024EEEEELb1ELb1EEEvNS_9BwdParamsE,@"STO_CUDA_ENTRY STV_DEFAULT"
_ZN10layer_norm22ln_bwd_finalize_kernelINS_22Kernel_traits_finalizeILj768E13__nv_bfloat16S2_fS2_fjLb1ELj1024ELj4ENS_18Kernel_traits_baseILj768ES2_S2_fS2_fjLj1024EEEEELb1ELb1EEEvNS_9BwdParamsE:
.text._ZN10layer_norm22ln_bwd_finalize_kernelINS_22Kernel_traits_finalizeILj768E13__nv_bfloat16S2_fS2_fjLb1ELj1024ELj4ENS_18Kernel_traits_baseILj768ES2_S2_fS2_fjLj1024EEEEELb1ELb1EEEvNS_9BwdParamsE:
        /* <DEDUP_REMOVED lines=25> */
.L_x_4679:
        /* <DEDUP_REMOVED lines=33> */
.L_x_4672:
        /* <DEDUP_REMOVED lines=49> */
.L_x_4671:
[----:B------:R-:W-:Y:S05]  /*06b0*/  BSYNC B1 ;  /* 0x0000000000017941 */ /* 0x000fea0003800000 */
.L_x_4670:
        /* <DEDUP_REMOVED lines=32> */
.L_x_4674:
[----:B------:R-:W-:Y:S05]  /*08c0*/  BSYNC B1 ;  /* 0x0000000000017941 */ /* 0x000fea0003800000 */
.L_x_4673:
        /* <DEDUP_REMOVED lines=16> */
.L_x_4669:
[----:B------:R-:W-:Y:S05]  /*09d0*/  BSYNC B0 ;  /* 0x0000000000007941 */ /* 0x000fea0003800000 */
.L_x_4668:
        /* <DEDUP_REMOVED lines=40> */
.L_x_4695:
        /* <DEDUP_REMOVED lines=8> */
.L_x_4675:
        /* <DEDUP_REMOVED lines=21> */
.L_x_4678:
[----:B------:R-:W-:Y:S05]  /*0e30*/  BSYNC B0 ;  /* 0x0000000000007941 */ /* 0x000fea0003800000 */
.L_x_4677:
[C---:B------:R-:W-:Y:S02]  /*0e40*/  ISETP.GT.U32.AND P1, PT, R4.reuse, -0x301, PT ;  /* 0xfffffcff0400780c */ /* 0x040fe40003f24070 */
[----:B------:R-:W-:Y:S02]  /*0e50*/  IADD3 R4, R4, 0x300, RZ ;  /* 0x0000030004047810 */ /* 0x000fe40007ffe0ff */
[----:B------:R-:W-:-:S09]  /*0e60*/  IADD3 R5, R5, 0x180, RZ ;  /* 0x0000018005057810 */ /* 0x000fd20007ffe0ff */
[----:B------:R-:W-:Y:S05]  /*0e70*/  @P1 BRA `(.L_x_4679) ;  /* 0xfffffff000c41947 */ /* 0x000fea000383ffff */
[----:B------:R-:W-:Y:S05]  /*0e80*/  EXIT ;  /* 0x000000000000794d */ /* 0x000fea0003800000 */
.L_x_4676:
[----:B------:R-:W-:Y:S01]  /*0e90*/  HFMA2.MMA R22, -RZ, RZ, 0, 5.9604644775390625e-08 ;  /* 0x00000001ff167435 */ /* 0x000fe200000001ff */
[----:B---3--:R-:W-:Y:S01]  /*0ea0*/  MOV R23, R8 ;  /* 0x0000000800177202 */ /* 0x008fe20000000f00 */
[----:B------:R-:W-:Y:S01]  /*0eb0*/  IMAD.MOV.U32 R20, RZ, RZ, -0x1 ;  /* 0xffffffffff147424 */ /* 0x000fe200078e00ff */
[----:B------:R-:W-:-:S08]  /*0ec0*/  MOV R25, 0x1f ;  /* 0x0000001f00197802 */ /* 0x000fd00000000f00 */
[----:B012---:R-:W-:Y:S05]  /*0ed0*/  WARPSYNC.COLLECTIVE R20, `(.L_x_4680) ;  /* 0x0000000014087348 */ /* 0x007fea0003c00000 */
[----:B------:R3:W4:Y:S02]  /*0ee0*/  SHFL.BFLY P2, R21, R23, R22, R25 ;  /* 0x0c00001617157389 */ /* 0x0007240000040019 */
[----:B01234-:R-:W-:Y:S01]  /*0ef0*/  ENDCOLLECTIVE ;  /* 0x000000000000791b */ /* 0x01ffe20003800000 */
.L_x_4680:
[----:B------:R-:W-:Y:S01]  /*0f00*/  HFMA2.MMA R22, -RZ, RZ, 0, 1.1920928955078125e-07 ;  /* 0x00000002ff167435 */ /* 0x000fe200000001ff */
[----:B------:R-:W-:-:S05]  /*0f10*/  MOV R9, R21 ;  /* 0x0000001500097202 */ /* 0x000fca0000000f00 */
[----:B------:R-:W-:-:S05]  /*0f20*/  FADD.FTZ R9, R8, R9 ;  /* 0x0000000908097221 */ /* 0x000fca0000010000 */
[----:B------:R-:W-:-:S07]  /*0f30*/  MOV R23, R9 ;  /* 0x0000000900177202 */ /* 0x000fce0000000f00 */
[----:B------:R-:W-:Y:S05]  /*0f40*/  WARPSYNC.COLLECTIVE R20, `(.L_x_4681) ;  /* 0x0000000014087348 */ /* 0x000fea0003c00000 */
[----:B------:R0:W1:Y:S02]  /*0f50*/  SHFL.BFLY P2, R21, R23, R22, R25 ;  /* 0x0c00001617157389 */ /* 0x0000640000040019 */
[----:B01----:R-:W-:Y:S01]  /*0f60*/  ENDCOLLECTIVE ;  /* 0x000000000000791b */ /* 0x003fe20003800000 */
.L_x_4681:
[----:B------:R-:W-:Y:S01]  /*0f70*/  HFMA2.MMA R22, -RZ, RZ, 0, 2.384185791015625e-07 ;  /* 0x00000004ff167435 */ /* 0x000fe200000001ff */
[----:B------:R-:W-:-:S05]  /*0f80*/  MOV R12, R21 ;  /* 0x00000015000c7202 */ /* 0x000fca0000000f00 */
[----:B------:R-:W-:-:S05]  /*0f90*/  FADD.FTZ R12, R9, R12 ;  /* 0x0000000c090c7221 */ /* 0x000fca0000010000 */
[----:B------:R-:W-:-:S07]  /*0fa0*/  MOV R23, R12 ;  /* 0x0000000c00177202 */ /* 0x000fce0000000f00 */
[----:B------:R-:W-:Y:S05]  /*0fb0*/  WARPSYNC.COLLECTIVE R20, `(.L_x_4682) ;  /* 0x0000000014087348 */ /* 0x000fea0003c00000 */
[----:B------:R0:W1:Y:S02]  /*0fc0*/  SHFL.BFLY P2, R21, R23, R22, R25 ;  /* 0x0c00001617157389 */ /* 0x0000640000040019 */
[----:B01----:R-:W-:Y:S01]  /*0fd0*/  ENDCOLLECTIVE ;  /* 0x000000000000791b */ /* 0x003fe20003800000 */
.L_x_4682:
[----:B------:R-:W-:Y:S01]  /*0fe0*/  HFMA2.MMA R22, -RZ, RZ, 0, 4.76837158203125e-07 ;  /* 0x00000008ff167435 */ /* 0x000fe200000001ff */
[----:B------:R-:W-:-:S05]  /*0ff0*/  MOV R13, R21 ;  /* 0x00000015000d7202 */ /* 0x000fca0000000f00 */
[----:B------:R-:W-:-:S04]  /*1000*/  FADD.FTZ R13, R12, R13 ;  /* 0x0000000d0c0d7221 */ /* 0x000fc80000010000 */
[----:B------:R-:W-:-:S07]  /*1010*/  IMAD.MOV.U32 R23, RZ, RZ, R13 ;  /* 0x000000ffff177224 */ /* 0x000fce00078e000d */
[----:B------:R-:W-:Y:S05]  /*1020*/  WARPSYNC.COLLECTIVE R20, `(.L_x_4683) ;  /* 0x0000000014087348 */ /* 0x000fea0003c00000 */
[----:B------:R0:W1:Y:S02]  /*1030*/  SHFL.BFLY P2, R21, R23, R22, R25 ;  /* 0x0c00001617157389 */ /* 0x0000640000040019 */
[----:B01----:R-:W-:Y:S01]  /*1040*/  ENDCOLLECTIVE ;  /* 0x000000000000791b */ /* 0x003fe20003800000 */
.L_x_4683:
[----:B------:R-:W-:Y:S01]  /*1050*/  HFMA2.MMA R22, -RZ, RZ, 0, 9.5367431640625e-07 ;  /* 0x00000010ff167435 */ /* 0x000fe200000001ff */
[----:B------:R-:W-:-:S05]  /*1060*/  MOV R8, R21 ;  /* 0x0000001500087202 */ /* 0x000fca0000000f00 */
[----:B------:R-:W-:-:S05]  /*1070*/  FADD.FTZ R9, R13, R8 ;  /* 0x000000080d097221 */ /* 0x000fca0000010000 */
[----:B------:R-:W-:-:S07]  /*1080*/  MOV R23, R9 ;  /* 0x0000000900177202 */ /* 0x000fce0000000f00 */
[----:B------:R-:W-:Y:S05]  /*1090*/  WARPSYNC.COLLECTIVE R20, `(.L_x_4684) ;  /* 0x0000000014087348 */ /* 0x000fea0003c00000 */
[----:B------:R0:W1:Y:S02]  /*10a0*/  SHFL.BFLY P2, R21, R23, R22, R25 ;  /* 0x0c00001617157389 */ /* 0x0000640000040019 */
[----:B01----:R-:W-:Y:S01]  /*10b0*/  ENDCOLLECTIVE ;  /* 0x000000000000791b */ /* 0x003fe20003800000 */
.L_x_4684:
[----:B------:R-:W-:Y:S01]  /*10c0*/  HFMA2.MMA R22, -RZ, RZ, 0, 5.9604644775390625e-08 ;  /* 0x00000001ff167435 */ /* 0x000fe200000001ff */
[----:B------:R-:W-:Y:S02]  /*10d0*/  MOV R23, R11 ;  /* 0x0000000b00177202 */ /* 0x000fe40000000f00 */
[----:B------:R-:W-:-:S08]  /*10e0*/  MOV R8, R21 ;  /* 0x0000001500087202 */ /* 0x000fd00000000f00 */
[----:B------:R-:W-:Y:S05]  /*10f0*/  WARPSYNC.COLLECTIVE R20, `(.L_x_4685) ;  /* 0x0000000014087348 */ /* 0x000fea0003c00000 */
[----:B------:R0:W1:Y:S02]  /*1100*/  SHFL.BFLY P2, R21, R23, R22, R25 ;  /* 0x0c00001617157389 */ /* 0x0000640000040019 */
[----:B01----:R-:W-:Y:S01]  /*1110*/  ENDCOLLECTIVE ;  /* 0x000000000000791b */ /* 0x003fe20003800000 */
.L_x_4685:
[----:B------:R-:W-:Y:S01]  /*1120*/  HFMA2.MMA R22, -RZ, RZ, 0, 1.1920928955078125e-07 ;  /* 0x00000002ff167435 */ /* 0x000fe200000001ff */
[----:B------:R-:W-:-:S05]  /*1130*/  MOV R12, R21 ;  /* 0x00000015000c7202 */ /* 0x000fca0000000f00 */
[----:B------:R-:W-:-:S04]  /*1140*/  FADD.FTZ R14, R11, R12 ;  /* 0x0000000c0b0e7221 */ /* 0x000fc80000010000 */
[----:B------:R-:W-:-:S07]  /*1150*/  IMAD.MOV.U32 R23, RZ, RZ, R14 ;  /* 0x000000ffff177224 */ /* 0x000fce00078e000e */
[----:B------:R-:W-:Y:S05]  /*1160*/  WARPSYNC.COLLECTIVE R20, `(.L_x_4686) ;  /* 0x0000000014087348 */ /* 0x000fea0003c00000 */
[----:B------:R0:W1:Y:S02]  /*1170*/  SHFL.BFLY P2, R21, R23, R22, R25 ;  /* 0x0c00001617157389 */ /* 0x0000640000040019 */
[----:B01----:R-:W-:Y:S01]  /*1180*/  ENDCOLLECTIVE ;  /* 0x000000000000791b */ /* 0x003fe20003800000 */
.L_x_4686:
[----:B------:R-:W-:Y:S01]  /*1190*/  HFMA2.MMA R22, -RZ, RZ, 0, 2.384185791015625e-07 ;  /* 0x00000004ff167435 */ /* 0x000fe200000001ff */
[----:B------:R-:W-:-:S05]  /*11a0*/  MOV R13, R21 ;  /* 0x00000015000d7202 */ /* 0x000fca0000000f00 */
[----:B------:R-:W-:-:S05]  /*11b0*/  FADD.FTZ R15, R14, R13 ;  /* 0x0000000d0e0f7221 */ /* 0x000fca0000010000 */
[----:B------:R-:W-:-:S07]  /*11c0*/  MOV R23, R15 ;  /* 0x0000000f00177202 */ /* 0x000fce0000000f00 */
[----:B------:R-:W-:Y:S05]  /*11d0*/  WARPSYNC.COLLECTIVE R20, `(.L_x_4687) ;  /* 0x0000000014087348 */ /* 0x000fea0003c00000 */
[----:B------:R0:W1:Y:S02]  /*11e0*/  SHFL.BFLY P2, R21, R23, R22, R25 ;  /* 0x0c00001617157389 */ /* 0x0000640000040019 */
[----:B01----:R-:W-:Y:S01]  /*11f0*/  ENDCOLLECTIVE ;  /* 0x000000000000791b */ /* 0x003fe20003800000 */
.L_x_4687:
[----:B------:R-:W-:Y:S01]  /*1200*/  HFMA2.MMA R22, -RZ, RZ, 0, 4.76837158203125e-07 ;  /* 0x00000008ff167435 */ /* 0x000fe200000001ff */
[----:B------:R-:W-:-:S05]  /*1210*/  MOV R16, R21 ;  /* 0x0000001500107202 */ /* 0x000fca0000000f00 */
[----:B------:R-:W-:-:S05]  /*1220*/  FADD.FTZ R16, R15, R16 ;  /* 0x000000100f107221 */ /* 0x000fca0000010000 */
[----:B------:R-:W-:-:S07]  /*1230*/  MOV R23, R16 ;  /* 0x0000001000177202 */ /* 0x000fce0000000f00 */
[----:B------:R-:W-:Y:S05]  /*1240*/  WARPSYNC.COLLECTIVE R20, `(.L_x_4688) ;  /* 0x0000000014087348 */ /* 0x000fea0003c00000 */
[----:B------:R0:W1:Y:S02]  /*1250*/  SHFL.BFLY P2, R21, R23, R22, R25 ;  /* 0x0c00001617157389 */ /* 0x0000640000040019 */
[----:B01----:R-:W-:Y:S01]  /*1260*/  ENDCOLLECTIVE ;  /* 0x000000000000791b */ /* 0x003fe20003800000 */
.L_x_4688:
[----:B------:R-:W-:Y:S01]  /*1270*/  HFMA2.MMA R22, -RZ, RZ, 0, 9.5367431640625e-07 ;  /* 0x00000010ff167435 */ /* 0x000fe200000001ff */
[----:B------:R-:W-:-:S05]  /*1280*/  MOV R11, R21 ;  /* 0x00000015000b7202 */ /* 0x000fca0000000f00 */
[----:B------:R-:W-:-:S04]  /*1290*/  FADD.FTZ R11, R16, R11 ;  /* 0x0000000b100b7221 */ /* 0x000fc80000010000 */
[----:B------:R-:W-:-:S07]  /*12a0*/  IMAD.MOV.U32 R23, RZ, RZ, R11 ;  /* 0x000000ffff177224 */ /* 0x000fce00078e000b */
[----:B------:R-:W-:Y:S05]  /*12b0*/  WARPSYNC.COLLECTIVE R20, `(.L_x_4689) ;  /* 0x0000000014087348 */ /* 0x000fea0003c00000 */
[----:B------:R0:W1:Y:S02]  /*12c0*/  SHFL.BFLY P2, R21, R23, R22, R25 ;  /* 0x0c00001617157389 */ /* 0x0000640000040019 */
[----:B01----:R-:W-:Y:S01]  /*12d0*/  ENDCOLLECTIVE ;  /* 0x000000000000791b */ /* 0x003fe20003800000 */
.L_x_4689:
[----:B------:R-:W-:Y:S01]  /*12e0*/  HFMA2.MMA R22, -RZ, RZ, 0, 5.9604644775390625e-08 ;  /* 0x00000001ff167435 */ /* 0x000fe200000001ff */
[----:B------:R-:W-:Y:S02]  /*12f0*/  MOV R23, R10 ;  /* 0x0000000a00177202 */ /* 0x000fe40000000f00 */
[----:B------:R-:W-:-:S08]  /*1300*/  MOV R12, R21 ;  /* 0x00000015000c7202 */ /* 0x000fd00000000f00 */
[----:B------:R-:W-:Y:S05]  /*1310*/  WARPSYNC.COLLECTIVE R20, `(.L_x_4690) ;  /* 0x0000000014087348 */ /* 0x000fea0003c00000 */
[----:B------:R0:W1:Y:S02]  /*1320*/  SHFL.BFLY P2, R21, R23, R22, R25 ;  /* 0x0c00001617157389 */ /* 0x0000640000040019 */
[----:B01----:R-:W-:Y:S01]  /*1330*/  ENDCOLLECTIVE ;  /* 0x000000000000791b */ /* 0x003fe20003800000 */
.L_x_4690:
[----:B------:R-:W-:Y:S01]  /*1340*/  HFMA2.MMA R22, -RZ, RZ, 0, 1.1920928955078125e-07 ;  /* 0x00000002ff167435 */ /* 0x000fe200000001ff */
[----:B------:R-:W-:-:S05]  /*1350*/  MOV R13, R21 ;  /* 0x00000015000d7202 */ /* 0x000fca0000000f00 */
[----:B------:R-:W-:-:S05]  /*1360*/  FADD.FTZ R17, R10, R13 ;  /* 0x0000000d0a117221 */ /* 0x000fca0000010000 */
[----:B------:R-:W-:-:S07]  /*1370*/  MOV R23, R17 ;  /* 0x0000001100177202 */ /* 0x000fce0000000f00 */
[----:B------:R-:W-:Y:S05]  /*1380*/  WARPSYNC.COLLECTIVE R20, `(.L_x_4691) ;  /* 0x0000000014087348 */ /* 0x000fea0003c00000 */
[----:B------:R0:W1:Y:S02]  /*1390*/  SHFL.BFLY P2, R21, R23, R22, R25 ;  /* 0x0c00001617157389 */ /* 0x0000640000040019 */
[----:B01----:R-:W-:Y:S01]  /*13a0*/  ENDCOLLECTIVE ;  /* 0x000000000000791b */ /* 0x003fe20003800000 */
.L_x_4691:
[----:B------:R-:W-:Y:S01]  /*13b0*/  HFMA2.MMA R22, -RZ, RZ, 0, 2.384185791015625e-07 ;  /* 0x00000004ff167435 */ /* 0x000fe200000001ff */
[----:B------:R-:W-:-:S05]  /*13c0*/  MOV R16, R21 ;  /* 0x0000001500107202 */ /* 0x000fca0000000f00 */
[----:B------:R-:W-:-:S04]  /*13d0*/  FADD.FTZ R18, R17, R16 ;  /* 0x0000001011127221 */ /* 0x000fc80000010000 */
[----:B------:R-:W-:-:S07]  /*13e0*/  IMAD.MOV.U32 R23, RZ, RZ, R18 ;  /* 0x000000ffff177224 */ /* 0x000fce00078e0012 */
[----:B------:R-:W-:Y:S05]  /*13f0*/  WARPSYNC.COLLECTIVE R20, `(.L_x_4692) ;  /* 0x0000000014087348 */ /* 0x000fea0003c00000 */
[----:B------:R0:W1:Y:S02]  /*1400*/  SHFL.BFLY P2, R21, R23, R22, R25 ;  /* 0x0c00001617157389 */ /* 0x0000640000040019 */
[----:B01----:R-:W-:Y:S01]  /*1410*/  ENDCOLLECTIVE ;  /* 0x000000000000791b */ /* 0x003fe20003800000 */
.L_x_4692:
[----:B------:R-:W-:Y:S01]  /*1420*/  HFMA2.MMA R22, -RZ, RZ, 0, 4.76837158203125e-07 ;  /* 0x00000008ff167435 */ /* 0x000fe200000001ff */
[----:B------:R-:W-:-:S05]  /*1430*/  MOV R19, R21 ;  /* 0x0000001500137202 */ /* 0x000fca0000000f00 */
[----:B------:R-:W-:-:S05]  /*1440*/  FADD.FTZ R19, R18, R19 ;  /* 0x0000001312137221 */ /* 0x000fca0000010000 */
[----:B------:R-:W-:-:S07]  /*1450*/  MOV R23, R19 ;  /* 0x0000001300177202 */ /* 0x000fce0000000f00 */
[----:B------:R-:W-:Y:S05]  /*1460*/  WARPSYNC.COLLECTIVE R20, `(.L_x_4693) ;  /* 0x0000000014087348 */ /* 0x000fea0003c00000 */
[----:B------:R0:W1:Y:S02]  /*1470*/  SHFL.BFLY P2, R21, R23, R22, R25 ;  /* 0x0c00001617157389 */ /* 0x0000640000040019 */
[----:B01----:R-:W-:Y:S01]  /*1480*/  ENDCOLLECTIVE ;  /* 0x000000000000791b */ /* 0x003fe20003800000 */
.L_x_4693:
[----:B------:R-:W-:Y:S01]  /*1490*/  HFMA2.MMA R22, -RZ, RZ, 0, 9.5367431640625e-07 ;  /* 0x00000010ff167435 */ /* 0x000fe200000001ff */
[----:B------:R-:W-:-:S05]  /*14a0*/  MOV R10, R21 ;  /* 0x00000015000a7202 */ /* 0x000fca0000000f00 */
[----:B------:R-:W-:-:S05]  /*14b0*/  FADD.FTZ R10, R19, R10 ;  /* 0x0000000a130a7221 */ /* 0x000fca0000010000 */
[----:B------:R-:W-:-:S07]  /*14c0*/  MOV R23, R10 ;  /* 0x0000000a00177202 */ /* 0x000fce0000000f00 */
[----:B------:R-:W-:Y:S05]  /*14d0*/  WARPSYNC.COLLECTIVE R20, `(.L_x_4694) ;  /* 0x0000000014087348 */ /* 0x000fea0003c00000 */
[----:B------:R0:W1:Y:S02]  /*14e0*/  SHFL.BFLY P2, R21, R23, R22, R25 ;  /* 0x0c00001617157389 */ /* 0x0000640000040019 */
[----:B01----:R-:W-:Y:S01]  /*14f0*/  ENDCOLLECTIVE ;  /* 0x000000000000791b */ /* 0x003fe20003800000 */
.L_x_4694:
[----:B------:R-:W-:Y:S01]  /*1500*/  MOV R15, R21 ;  /* 0x00000015000f7202 */ /* 0x000fe20000000f00 */
[----:B------:R-:W-:Y:S06]  /*1510*/  BRA `(.L_x_4695) ;  /* 0xfffffff400d07947 */ /* 0x000fec000383ffff */
.L_x_4696:
        /* <DEDUP_REMOVED lines=14> */
.L_x_11734:


//--------------------- .text._ZN10layer_norm13ln_bwd_kernelINS_13Kernel_traitsI13__nv_bfloat16S2_fS2_fjLj768ELj1ELj4ELj1ELj16ENS_18Kernel_traits_baseILj768ES2_S2_fS2_fjLj128EEEEELb1ELb1ELb1ELb1EEEvNS_9BwdParamsE --------------------------
	.section	.text._ZN10layer_norm13ln_bwd_kernelINS_13Kernel_traitsI13__nv_bfloat16S2_fS2_fjLj768ELj1ELj4ELj1ELj16ENS_18Kernel_traits_baseILj768ES2_S2_fS2_fjLj128EEEEELb1ELb1ELb1ELb1EEEvNS_9BwdParamsE,"ax",@progbits
	.align	128
        .global         _ZN10layer_norm13ln_bwd_kernelINS_13Kernel_traitsI13__nv_bfloat16S2_fS2_fjLj768ELj1ELj4ELj1ELj16ENS_18Kernel_traits_baseILj768ES2_S2_fS2_fjLj128EEEEELb1ELb1ELb1ELb1EEEvNS_9BwdParamsE
        .type           _ZN10layer_norm13ln_bwd_kernelINS_13Kernel_traitsI13__nv_bfloat16S2_fS2_fjLj768ELj1ELj4ELj1ELj16ENS_18Kernel_traits_baseILj768ES2_S2_fS2_fjLj128EEEEELb1ELb1ELb1ELb1EEEvNS_9BwdParamsE,@function
        .size           _ZN10layer_norm13ln_bwd_kernelINS_13Kernel_traitsI13__nv_bfloat16S2_fS2_fjLj768ELj1ELj4ELj1ELj16ENS_18Kernel_traits_baseILj768ES2_S2_fS2_fjLj128EEEEELb1ELb1ELb1ELb1EEEvNS_9BwdParamsE,(.L_x_11735 - _ZN10layer_norm13ln_bwd_kernelINS_13Kernel_traitsI13__nv_bfloat16S2_fS2_fjLj768ELj1ELj4ELj1ELj16ENS_18Kernel_traits_baseILj768ES2_S2_fS2_fjLj128EEEEELb1ELb1ELb1ELb1EEEvNS_9BwdParamsE)
        .other          _ZN10layer_norm13ln_bwd_kernelINS_13Kernel_traitsI13__nv_bfloat16S2_fS2_fjLj768ELj1ELj4ELj1ELj16ENS_18Kernel_traits_baseILj768ES2_S2_fS2_fjLj128EEEEELb1ELb1ELb1ELb1EEEvNS_9BwdParamsE,@"STO_CUDA_ENTRY STV_DEFAULT"
_ZN10layer_norm13ln_bwd_kernelINS_13Kernel_traitsI13__nv_bfloat16S2_fS2_fjLj768ELj1ELj4ELj1ELj16ENS_18Kernel_traits_baseILj768ES2_S2_fS2_fjLj128EEEEELb1ELb1ELb1ELb1EEEvNS_9BwdParamsE:
.text._ZN10layer_norm13ln_bwd_kernelINS_13Kernel_traitsI13__nv_bfloat16S2_fS2_fjLj768ELj1ELj4ELj1ELj16ENS_18Kernel_traits_baseILj768ES2_S2_fS2_fjLj128EEEEELb1ELb1ELb1ELb1EEEvNS_9BwdParamsE:
[----:B------:R-:W-:Y:S01]  /*0000*/  LDC R1, c[0x0][0x28] ;  /* 0x00000a00ff017b82 */ /* 0x000fe20000000800 */
[----:B------:R-:W0:Y:S01]  /*0010*/  S2R R2, SR_TID.X ;  /* 0x0000000000027919 */ /* 0x000e220000002100 */
[----:B------:R-:W-:Y:S01]  /*0020*/  ULDC.64 UR4, c[0x0][0x278] ;  /* 0x00009e0000047ab9 */ /* 0x000fe20000000a00 */
[----:B------:R-:W-:Y:S01]  /*0030*/  ULDC UR6, c[0x0][0x214] ;  /* 0x0000850000067ab9 */ /* 0x000fe20000000800 */
[----:B------:R-:W-:Y:S01]  /*0040*/  ULDC UR8, c[0x0][0x290] ;  /* 0x0000a40000087ab9 */ /* 0x000fe20000000800 */
[----:B------:R-:W1:Y:S01]  /*0050*/  S2R R3, SR_CTAID.X ;  /* 0x0000000000037919 */ /* 0x000e620000002500 */
        /* <DEDUP_REMOVED lines=53> */
.L_x_4698:
        /* <DEDUP_REMOVED lines=47> */
[----:B----4-:R-:W-:Y:S02]  /*06a0*/  PRMT R20, R5, 0x7632, R20 ;  /* 0x0000763205147816 */ /* 0x010fe40000000014 */
[----:B------:R-:W-:Y:S01]  /*06b0*/  PRMT R21, R6, 0x7632, R21 ;  /* 0x0000763206157816 */ /* 0x000fe20000000015 */
[----:B------:R-:W-:Y:S01]  /*06c0*/  IMAD.U32 R11, R15, 0x10000, RZ ;  /* 0x000100000f0b7824 */ /* 0x000fe200078e00ff */
[----:B------:R-:W-:Y:S02]  /*06d0*/  PRMT R22, R7, 0x7632, R22 ;  /* 0x0000763207167816 */ /* 0x000fe40000000016 */
[----:B------:R-:W-:Y:S02]  /*06e0*/  PRMT R184, R15, 0x7632, R184 ;  /* 0x000076320fb87816 */ /* 0x000fe400000000b8 */
[----:B------:R-:W-:-:S02]  /*06f0*/  PRMT R187, R18, 0x7632, R187 ;  /* 0x0000763212bb7816 */ /* 0x000fc400000000bb */
[----:B------:R-:W-:Y:S02]  /*0700*/  PRMT R3, R4, 0x7632, R3 ;  /* 0x0000763204037816 */ /* 0x000fe40000000003 */
[----:B------:R-:W-:Y:S02]  /*0710*/  PRMT R24, R13, 0x7632, R24 ;  /* 0x000076320d187816 */ /* 0x000fe40000000018 */
[C---:B------:R-:W-:Y:S02]  /*0720*/  PRMT R25, R14.reuse, 0x7632, R25 ;  /* 0x000076320e197816 */ /* 0x040fe40000000019 */
[----:B------:R-:W-:Y:S01]  /*0730*/  SHF.L.U32 R10, R14, 0x10, RZ ;  /* 0x000000100e0a7819 */ /* 0x000fe200000006ff */
[----:B------:R-:W-:Y:S01]  /*0740*/  IMAD.U32 R14, R18, 0x10000, RZ ;  /* 0x00010000120e7824 */ /* 0x000fe200078e00ff */
[----:B------:R-:W-:Y:S02]  /*0750*/  PRMT R186, R17, 0x7632, R186 ;  /* 0x0000763211ba7816 */ /* 0x000fe400000000ba */
[C---:B------:R-:W-:Y:S01]  /*0760*/  PRMT R188, R19.reuse, 0x7632, R188 ;  /* 0x0000763213bc7816 */ /* 0x040fe200000000bc */
[----:B------:R-:W-:Y:S01]  /*0770*/  IMAD.U32 R18, R20, 0x10000, RZ ;  /* 0x0001000014127824 */ /* 0x000fe200078e00ff */
[----:B------:R-:W-:-:S02]  /*0780*/  SHF.L.U32 R15, R19, 0x10, RZ ;  /* 0x00000010130f7819 */ /* 0x000fc400000006ff */
[----:B------:R-:W-:Y:S02]  /*0790*/  SHF.L.U32 R9, R13, 0x10, RZ ;  /* 0x000000100d097819 */ /* 0x000fe400000006ff */
        /* <DEDUP_REMOVED lines=16> */
.L_x_4804:
        /* <DEDUP_REMOVED lines=9> */
[----:B--2---:R-:W-:-:S06]  /*0930*/  IMAD.WIDE R148, R0, 0x4, R148 ;  /* 0x0000000400947825 */ /* 0x004fcc00078e0294 */
[----:B------:R-:W2:Y:S01]  /*0940*/  LDC.64 R178, c[0x0][0x250] ;  /* 0x00009400ffb27b82 */ /* 0x000ea20000000a00 */
        /* <DEDUP_REMOVED lines=10> */
[----:B--2---:R-:W-:-:S04]  /*09f0*/  IMAD.WIDE R178, R0, 0x4, R178 ;  /* 0x0000000400b27825 */ /* 0x004fc800078e02b2 */
[----:B------:R-:W-:Y:S01]  /*0a00*/  IMAD.WIDE.U32 R204, R190, 0x20, R204 ;  /* 0x00000020becc7825 */ /* 0x000fe200078e00cc */
[----:B---3--:R-:W-:-:S13]  /*0a10*/  ISETP.GT.AND P5, PT, R150, RZ, PT ;  /* 0x000000ff9600720c */ /* 0x008fda0003fa4270 */
[----:B----4-:R-:W-:Y:S05]  /*0a20*/  @P5 BRA `(.L_x_4701) ;  /* 0x0000000000745947 */ /* 0x010fea0003800000 */
        /* <DEDUP_REMOVED lines=16> */
[C---:B------:R-:W-:Y:S01]  /*0b30*/  VIADD R149, R203.reuse, 0x40 ;  /* 0x00000040cb957836 */ /* 0x040fe20000000000 */
[----:B------:R1:W5:Y:S01]  /*0b40*/  @P0 LDG.E.128 R32, desc[UR4][R206.64+0x10] ;  /* 0x00001004ce200981 */ /* 0x000362000c1e1d00 */
[----:B0-----:R-:W-:-:S03]  /*0b50*/  IMAD.WIDE.U32 R202, R203, 0x8, R198 ;  /* 0x00000008cbca7825 */ /* 0x001fc600078e00c6 */
[----:B------:R1:W5:Y:S01]  /*0b60*/  @P0 LDG.E.128 R28, desc[UR4][R204.64] ;  /* 0x00000004cc1c0981 */ /* 0x000362000c1e1d00 */
[----:B------:R-:W-:-:S03]  /*0b70*/  IMAD.WIDE.U32 R200, R201, 0x8, R198 ;  /* 0x00000008c9c87825 */ /* 0x000fc600078e00c6 */
[----:B------:R1:W5:Y:S01]  /*0b80*/  @P0 LDG.E.128 R24, desc[UR4][R204.64+0x10] ;  /* 0x00001004cc180981 */ /* 0x000362000c1e1d00 */
[----:B------:R-:W-:-:S03]  /*0b90*/  IMAD.WIDE.U32 R198, R149, 0x8, R198 ;  /* 0x0000000895c67825 */ /* 0x000fc600078e00c6 */
[----:B------:R-:W5:Y:S04]  /*0ba0*/  LDG.E.64 R202, desc[UR4][R202.64] ;  /* 0x00000004caca7981 */ /* 0x000f68000c1e1b00 */
[----:B------:R-:W5:Y:S04]  /*0bb0*/  LDG.E.64 R200, desc[UR4][R200.64] ;  /* 0x00000004c8c87981 */ /* 0x000f68000c1e1b00 */
[----:B------:R-:W5:Y:S01]  /*0bc0*/  LDG.E.64 R198, desc[UR4][R198.64] ;  /* 0x00000004c6c67981 */ /* 0x000f62000c1e1b00 */
[----:B------:R-:W-:Y:S01]  /*0bd0*/  HFMA2.MMA R148, -RZ, RZ, 0, 0 ;  /* 0x00000000ff947435 */ /* 0x000fe200000001ff */
[----:B------:R-:W-:Y:S01]  /*0be0*/  MOV R150, RZ ;  /* 0x000000ff00967202 */ /* 0x000fe20000000f00 */
[----:B-1----:R-:W-:Y:S09]  /*0bf0*/  BRA `(.L_x_4702) ;  /* 0x0000001000047947 */ /* 0x002ff20003800000 */
.L_x_4701:
[----:B------:R-:W0:Y:S01]  /*0c00*/  LDC.64 R202, c[0x0][0x238] ;  /* 0x00008e00ffca7b82 */ /* 0x000e220000000a00 */
[----:B------:R-:W-:Y:S01]  /*0c10*/  VIADD R148, R150, 0xffffffff ;  /* 0xffffffff96947836 */ /* 0x000fe20000000000 */
[----:B------:R-:W2:Y:S03]  /*0c20*/  LDG.E R210, desc[UR4][R178.64] ;  /* 0x00000004b2d27981 */ /* 0x000ea6000c1e1900 */
[----:B------:R-:W-:-:S03]  /*0c30*/  IMAD R148, R148, R195, RZ ;  /* 0x000000c394947224 */ /* 0x000fc600078e02ff */
[----:B------:R-:W1:Y:S02]  /*0c40*/  LDC.64 R172, c[0x0][0x2b8] ;  /* 0x0000ae00ffac7b82 */ /* 0x000e640000000a00 */
[----:B------:R-:W-:-:S04]  /*0c50*/  SHF.R.S32.HI R3, RZ, 0x1f, R148 ;  /* 0x0000001fff037819 */ /* 0x000fc80000011494 */
[----:B------:R-:W-:-:S04]  /*0c60*/  LEA.HI R3, R3, R148, RZ, 0x3 ;  /* 0x0000009403037211 */ /* 0x000fc800078f18ff */
[----:B------:R-:W-:-:S04]  /*0c70*/  LEA.HI.SX32 R3, R3, R2, 0x1d ;  /* 0x0000000203037211 */ /* 0x000fc800078feaff */
[----:B------:R-:W-:Y:S01]  /*0c80*/  IADD3 R177, R3, 0x40, RZ ;  /* 0x0000004003b17810 */ /* 0x000fe20007ffe0ff */
[----:B0-----:R-:W-:-:S04]  /*0c90*/  IMAD.WIDE.U32 R198, R194, 0x20, R202 ;  /* 0x00000020c2c67825 */ /* 0x001fc800078e00ca */
[----:B------:R-:W-:Y:S01]  /*0ca0*/  IMAD.WIDE.U32 R200, R193, 0x20, R202 ;  /* 0x00000020c1c87825 */ /* 0x000fe200078e00ca */
[----:B------:R-:W3:Y:S03]  /*0cb0*/  LDG.E.128 R148, desc[UR4][R198.64] ;  /* 0x00000004c6947981 */ /* 0x000ee6000c1e1d00 */
[C---:B-1----:R-:W-:Y:S01]  /*0cc0*/  IMAD.WIDE.U32 R152, R3.reuse, 0x10, R172 ;  /* 0x0000001003987825 */ /* 0x042fe200078e00ac */
[----:B------:R0:W4:Y:S03]  /*0cd0*/  LDG.E.128 R156, desc[UR4][R198.64+0x10] ;  /* 0x00001004c69c7981 */ /* 0x000126000c1e1d00 */
[----:B------:R-:W-:Y:S01]  /*0ce0*/  IMAD.WIDE.U32 R202, R190, 0x20, R202 ;  /* 0x00000020beca7825 */ /* 0x000fe200078e00ca */
[----:B------:R-:W-:Y:S01]  /*0cf0*/  IADD3 R165, R3, 0x20, RZ ;  /* 0x0000002003a57810 */ /* 0x000fe20007ffe0ff */
[----:B------:R-:W4:Y:S02]  /*0d00*/  LDG.E.128 R152, desc[UR4][R152.64] ;  /* 0x0000000498987981 */ /* 0x000f24000c1e1d00 */
[----:B------:R-:W-:-:S02]  /*0d10*/  IMAD.WIDE.U32 R176, R177, 0x10, R172 ;  /* 0x00000010b1b07825 */ /* 0x000fc400078e00ac */
[----:B------:R-:W4:Y:S01]  /*0d20*/  LDG.E.128 R180, desc[UR4][R202.64+0x10] ;  /* 0x00001004cab47981 */ /* 0x000f22000c1e1d00 */
[----:B-----5:R-:W-:Y:S01]  /*0d30*/  ISETP.GE.AND P6, PT, R196, 0x1, PT ;  /* 0x00000001c400780c */ /* 0x020fe20003fc6270 */
[----:B0-----:R-:W0:Y:S02]  /*0d40*/  LDC.64 R198, c[0x0][0x240] ;  /* 0x00009000ffc67b82 */ /* 0x001e240000000a00 */
[----:B------:R-:W4:Y:S01]  /*0d50*/  LDG.E.128 R160, desc[UR4][R200.64] ;  /* 0x00000004c8a07981 */ /* 0x000f22000c1e1d00 */
[----:B------:R-:W-:-:S03]  /*0d60*/  IMAD.WIDE.U32 R164, R165, 0x10, R172 ;  /* 0x00000010a5a47825 */ /* 0x000fc600078e00ac */
[----:B------:R-:W4:Y:S04]  /*0d70*/  LDG.E.128 R176, desc[UR4][R176.64] ;  /* 0x00000004b0b07981 */ /* 0x000f28000c1e1d00 */
[----:B------:R1:W4:Y:S04]  /*0d80*/  LDG.E.128 R168, desc[UR4][R200.64+0x10] ;  /* 0x00001004c8a87981 */ /* 0x000328000c1e1d00 */
[----:B------:R0:W4:Y:S04]  /*0d90*/  LDG.E.128 R172, desc[UR4][R202.64] ;  /* 0x00000004caac7981 */ /* 0x000128000c1e1d00 */
[----:B------:R-:W4:Y:S01]  /*0da0*/  LDG.E.128 R164, desc[UR4][R164.64] ;  /* 0x00000004a4a47981 */ /* 0x000f22000c1e1d00 */
[----:B------:R-:W-:-:S04]  /*0db0*/  @P6 VIADD R192, R196, 0xffffffff ;  /* 0xffffffffc4c06836 */ /* 0x000fc80000000000 */
[----:B------:R-:W-:-:S05]  /*0dc0*/  @P6 IMAD R3, R192, R195, RZ ;  /* 0x000000c3c0036224 */ /* 0x000fca00078e02ff */
[----:B------:R-:W-:-:S04]  /*0dd0*/  @P6 SHF.R.S32.HI R212, RZ, 0x1f, R3 ;  /* 0x0000001fffd46819 */ /* 0x000fc80000011403 */
[----:B------:R-:W-:Y:S01]  /*0de0*/  @P6 LEA.HI R197, R212, R3, RZ, 0x3 ;  /* 0x00000003d4c56211 */ /* 0x000fe200078f18ff */
[----:B------:R-:W-:-:S03]  /*0df0*/  IMAD.MOV.U32 R3, RZ, RZ, RZ ;  /* 0x000000ffff037224 */ /* 0x000fc600078e00ff */
[----:B------:R-:W-:-:S04]  /*0e00*/  @P6 LEA.HI.SX32 R3, R197, R2, 0x1d ;  /* 0x00000002c5036211 */ /* 0x000fc800078feaff */
[C---:B-1----:R-:W-:Y:S02]  /*0e10*/  IADD3 R201, R3.reuse, 0x20, RZ ;  /* 0x0000002003c97810 */ /* 0x042fe40007ffe0ff */
[C---:B------:R-:W-:Y:S01]  /*0e20*/  IADD3 R197, R3.reuse, 0x40, RZ ;  /* 0x0000004003c57810 */ /* 0x040fe20007ffe0ff */
[----:B0-----:R-:W-:-:S04]  /*0e30*/  IMAD.WIDE.U32 R202, R3, 0x8, R198 ;  /* 0x0000000803ca7825 */ /* 0x001fc800078e00c6 */
        /* <DEDUP_REMOVED lines=10> */
[----:B------:R0:W5:Y:S04]  /*0ee0*/  @P0 LDG.E.128 R40, desc[UR4][R208.64+0x10] ;  /* 0x00001004d0280981 */ /* 0x000168000c1e1d00 */
[----:B------:R-:W5:Y:S04]  /*0ef0*/  @P0 LDG.E.128 R36, desc[UR4][R206.64] ;  /* 0x00000004ce240981 */ /* 0x000f68000c1e1d00 */
[----:B------:R1:W5:Y:S04]  /*0f00*/  @P0 LDG.E.128 R32, desc[UR4][R206.64+0x10] ;  /* 0x00001004ce200981 */ /* 0x000368000c1e1d00 */
[----:B------:R-:W5:Y:S04]  /*0f10*/  @P0 LDG.E.128 R28, desc[UR4][R204.64] ;  /* 0x00000004cc1c0981 */ /* 0x000f68000c1e1d00 */
[----:B------:R1:W5:Y:S01]  /*0f20*/  @P0 LDG.E.128 R24, desc[UR4][R204.64+0x10] ;  /* 0x00001004cc180981 */ /* 0x000362000c1e1d00 */
[----:B------:R-:W-:-:S04]  /*0f30*/  ISETP.NE.AND P0, PT, R16, RZ, PT ;  /* 0x000000ff1000720c */ /* 0x000fc80003f05270 */
[----:B--2---:R-:W-:-:S05]  /*0f40*/  FSEL R232, R210, RZ, !P0 ;  /* 0x000000ffd2e87208 */ /* 0x004fca0004000000 */
[C---:B---3--:R-:W-:Y:S01]  /*0f50*/  FADD.FTZ R216, -R232.reuse, R150 ;  /* 0x00000096e8d87221 */ /* 0x048fe20000010100 */
[C---:B------:R-:W-:Y:S01]  /*0f60*/  FADD.FTZ R220, -R232.reuse, R151 ;  /* 0x00000097e8dc7221 */ /* 0x040fe20000010100 */
[C---:B------:R-:W-:Y:S01]  /*0f70*/  FADD.FTZ R212, -R232.reuse, R148 ;  /* 0x00000094e8d47221 */ /* 0x040fe20000010100 */
[C---:B----4-:R-:W-:Y:S01]  /*0f80*/  FADD.FTZ R228, -R232.reuse, R157 ;  /* 0x0000009de8e47221 */ /* 0x050fe20000010100 */
[----:B------:R-:W-:Y:S01]  /*0f90*/  FADD.FTZ R234, -R232, R159 ;  /* 0x0000009fe8ea7221 */ /* 0x000fe20000010100 */
[----:B------:R-:W-:Y:S01]  /*0fa0*/  PRMT R150, R154, 0x7632, R150 ;  /* 0x000076329a967816 */ /* 0x000fe20000000096 */
[C---:B0-----:R-:W-:Y:S01]  /*0fb0*/  IMAD.U32 R209, R152.reuse, 0x10000, RZ ;  /* 0x0001000098d17824 */ /* 0x041fe200078e00ff */
[----:B------:R-:W-:Y:S02]  /*0fc0*/  PRMT R208, R152, 0x7632, R208 ;  /* 0x0000763298d07816 */ /* 0x000fe400000000d0 */
[----:B------:R-:W-:Y:S01]  /*0fd0*/  PRMT R151, R155, 0x7632, R151 ;  /* 0x000076329b977816 */ /* 0x000fe20000000097 */
[----:B------:R-:W-:Y:S01]  /*0fe0*/  FADD.FTZ R182, -R232, R182 ;  /* 0x000000b6e8b67221 */ /* 0x000fe20000010100 */
[----:B------:R-:W-:Y:S01]  /*0ff0*/  SHF.L.U32 R150, R150, 0x10, RZ ;  /* 0x0000001096967819 */ /* 0x000fe200000006ff */
[C---:B------:R-:W-:Y:S01]  /*1000*/  FADD.FTZ R224, -R232.reuse, R156 ;  /* 0x0000009ce8e07221 */ /* 0x040fe20000010100 */
[C---:B------:R-:W-:Y:S01]  /*1010*/  FADD.FTZ R236, -R232.reuse, R160 ;  /* 0x000000a0e8ec7221 */ /* 0x040fe20000010100 */
[----:B------:R-:W-:Y:S01]  /*1020*/  FADD.FTZ R240, -R232, R162 ;  /* 0x000000a2e8f07221 */ /* 0x000fe20000010100 */
[----:B------:R-:W-:Y:S01]  /*1030*/  FMUL.FTZ R160, R189, R228 ;  /* 0x000000e4bda07220 */ /* 0x000fe20000410000 */
[C---:B-1----:R-:W-:Y:S01]  /*1040*/  PRMT R207, R177.reuse, 0x7632, R207 ;  /* 0x00007632b1cf7816 */ /* 0x042fe200000000cf */
[----:B------:R-:W-:-:S02]  /*1050*/  IMAD.U32 R226, R177, 0x10000, RZ ;  /* 0x00010000b1e27824 */ /* 0x000fc400078e00ff */
[C---:B------:R-:W-:Y:S01]  /*1060*/  FMUL.FTZ R177, R189.reuse, R182 ;  /* 0x000000b6bdb17220 */ /* 0x040fe20000410000 */
[----:B------:R-:W-:Y:S01]  /*1070*/  FMUL.FTZ R162, R189, R234 ;  /* 0x000000eabda27220 */ /* 0x000fe20000410000 */
[----:B------:R-:W-:Y:S02]  /*1080*/  IMAD.U32 R208, R208, 0x10000, RZ ;  /* 0x00010000d0d07824 */ /* 0x000fe400078e00ff */
[----:B------:R-:W-:Y:S01]  /*1090*/  FMUL.FTZ R182, R4, R209 ;  /* 0x000000d104b67220 */ /* 0x000fe20000410000 */
[----:B------:R-:W-:Y:S02]  /*10a0*/  IMAD.U32 R151, R151, 0x10000, RZ ;  /* 0x0001000097977824 */ /* 0x000fe400078e00ff */
[C---:B------:R-:W-:Y:S01]  /*10b0*/  FADD.FTZ R214, -R232.reuse, R149 ;  /* 0x00000095e8d67221 */ /* 0x040fe20000010100 */
[----:B------:R-:W-:Y:S01]  /*10c0*/  PRMT R197, R153, 0x7632, R197 ;  /* 0x0000763299c57816 */ /* 0x000fe200000000c5 */
[----:B------:R-:W-:Y:S01]  /*10d0*/  FMUL.FTZ R3, R189, R212 ;  /* 0x000000d4bd037220 */ /* 0x000fe20000410000 */
[----:B------:R-:W-:Y:S01]  /*10e0*/  SHF.L.U32 R210, R153, 0x10, RZ ;  /* 0x0000001099d27819 */ /* 0x000fe200000006ff */
        /* <DEDUP_REMOVED lines=19> */
[----:B------:R-:W-:Y:S01]  /*1220*/  FADD.FTZ R125, R125, R150 ;  /* 0x000000967d7d7221 */ /* 0x000fe20000010000 */
[-C--:B------:R-:W-:Y:S01]  /*1230*/  FFMA.FTZ R101, R160, R150.reuse, R101 ;  /* 0x00000096a0657223 */ /* 0x080fe20000010065 */
        /* <DEDUP_REMOVED lines=8> */
[----:B------:R-:W-:Y:S01]  /*12c0*/  SHF.L.U32 R197, R197, 0x10, RZ ;  /* 0x00000010c5c57819 */ /* 0x000fe200000006ff */
[----:B------:R-:W-:Y:S01]  /*12d0*/  FMUL.FTZ R158, R189, R220 ;  /* 0x000000dcbd9e7220 */ /* 0x000fe20000410000 */
[----:B------:R-:W-:Y:S01]  /*12e0*/  PRMT R154, R164, 0x7632, R154 ;  /* 0x00007632a49a7816 */ /* 0x000fe2000000009a */
[-C--:B------:R-:W-:Y:S01]  /*12f0*/  FFMA.FTZ R110, R157, R210.reuse, R110 ;  /* 0x000000d29d6e7223 */ /* 0x080fe2000001006e */
[----:B------:R-:W-:Y:S01]  /*1300*/  FADD.FTZ R130, R130, R210 ;  /* 0x000000d282827221 */ /* 0x000fe20000010000 */
[----:B------:R-:W-:Y:S01]  /*1310*/  FADD.FTZ R124, R124, R153 ;  /* 0x000000997c7c7221 */ /* 0x000fe20000010000 */
[-C--:B------:R-:W-:Y:S01]  /*1320*/  FFMA.FTZ R100, R159, R153.reuse, R100 ;  /* 0x000000999f647223 */ /* 0x080fe20000010064 */
[----:B------:R-:W-:Y:S01]  /*1330*/  FMUL.FTZ R212, R6, R153 ;  /* 0x0000009906d47220 */ /* 0x000fe20000410000 */
[----:B------:R-:W-:Y:S01]  /*1340*/  FMUL.FTZ R210, R5, R210 ;  /* 0x000000d205d27220 */ /* 0x000fe20000410000 */
[----:B------:R-:W-:Y:S01]  /*1350*/  FADD.FTZ R153, R150, R183 ;  /* 0x000000b796997221 */ /* 0x000fe20000010000 */
[----:B------:R-:W-:Y:S01]  /*1360*/  FFMA.FTZ R150, R156, R183, R151 ;  /* 0x000000b79c967223 */ /* 0x000fe20000010097 */
[----:B------:R-:W-:Y:S01]  /*1370*/  PRMT R152, R178, 0x7632, R152 ;  /* 0x00007632b2987816 */ /* 0x000fe20000000098 */
[-C--:B------:R-:W-:Y:S01]  /*1380*/  FFMA.FTZ R111, R158, R197.reuse, R111 ;  /* 0x000000c59e6f7223 */ /* 0x080fe2000001006f */
[----:B------:R-:W-:Y:S01]  /*1390*/  SHF.L.U32 R149, R178, 0x10, RZ ;  /* 0x00000010b2957819 */ /* 0x000fe200000006ff */
[----:B------:R-:W-:Y:S01]  /*13a0*/  FADD.FTZ R131, R131, R197 ;  /* 0x000000c583837221 */ /* 0x000fe20000010000 */
[----:B------:R-:W-:Y:S01]  /*13b0*/  SHF.L.U32 R178, R154, 0x10, RZ ;  /* 0x000000109ab27819 */ /* 0x000fe200000006ff */
        /* <DEDUP_REMOVED lines=19> */
[----:B------:R-:W-:Y:S01]  /*14f0*/  PRMT R204, R165, 0x7632, R204 ;  /* 0x00007632a5cc7816 */ /* 0x000fe200000000cc */
[----:B------:R-:W-:Y:S01]  /*1500*/  FFMA.FTZ R96, R163, R215, R96 ;  /* 0x000000d7a3607223 */ /* 0x000fe20000010060 */
[----:B------:R-:W-:Y:S01]  /*1510*/  SHF.L.U32 R218, R165, 0x10, RZ ;  /* 0x00000010a5da7819 */ /* 0x000fe200000006ff */
[----:B------:R-:W-:Y:S01]  /*1520*/  FMUL.FTZ R165, R189, R240 ;  /* 0x000000f0bda57220 */ /* 0x000fe20000410000 */
[----:B------:R-:W-:Y:S01]  /*1530*/  FADD.FTZ R120, R120, R215 ;  /* 0x000000d778787221 */ /* 0x000fe20000010000 */
[----:B------:R-:W-:Y:S01]  /*1540*/  FMUL.FTZ R215, R21, R178 ;  /* 0x000000b215d77220 */ /* 0x000fe20000410000 */
[----:B------:R-:W-:Y:S01]  /*1550*/  FADD.FTZ R150, R153, R216 ;  /* 0x000000d899967221 */ /* 0x000fe20000010000 */
[----:B------:R-:W-:Y:S01]  /*1560*/  FMUL.FTZ R164, R189, R238 ;  /* 0x000000eebda47220 */ /* 0x000fe20000410000 */
[----:B------:R-:W-:Y:S01]  /*1570*/  FFMA.FTZ R151, R163, R216, R154 ;  /* 0x000000d8a3977223 */ /* 0x000fe2000001009a */
[C---:B------:R-:W-:Y:S01]  /*1580*/  PRMT R206, R167.reuse, 0x7632, R206 ;  /* 0x00007632a7ce7816 */ /* 0x040fe200000000ce */
[----:B------:R-:W-:Y:S01]  /*1590*/  IMAD.U32 R217, R166, 0x10000, RZ ;  /* 0x00010000a6d97824 */ /* 0x000fe200078e00ff */
[----:B------:R-:W-:Y:S01]  /*15a0*/  SHF.L.U32 R222, R167, 0x10, RZ ;  /* 0x00000010a7de7819 */ /* 0x000fe200000006ff */
[----:B------:R-:W-:Y:S01]  /*15b0*/  FMUL.FTZ R167, R189, R168 ;  /* 0x000000a8bda77220 */ /* 0x000fe20000410000 */
[----:B------:R-:W-:Y:S01]  /*15c0*/  SHF.L.U32 R204, R204, 0x10, RZ ;  /* 0x00000010cccc7819 */ /* 0x000fe200000006ff */
[-C--:B------:R-:W-:Y:S01]  /*15d0*/  FFMA.FTZ R98, R165, R218.reuse, R98 ;  /* 0x000000daa5627223 */ /* 0x080fe20000010062 */
[----:B------:R-:W-:Y:S01]  /*15e0*/  FADD.FTZ R122, R122, R218 ;  /* 0x000000da7a7a7221 */ /* 0x000fe20000010000 */
[----:B------:R-:W-:Y:S01]  /*15f0*/  FMUL.FTZ R218, R9, R218 ;  /* 0x000000da09da7220 */ /* 0x000fe20000410000 */
[----:B------:R-:W-:Y:S01]  /*1600*/  FADD.FTZ R153, R150, R215 ;  /* 0x000000d796997221 */ /* 0x000fe20000010000 */
[----:B------:R-:W-:Y:S01]  /*1610*/  FFMA.FTZ R150, R164, R215, R151 ;  /* 0x000000d7a4967223 */ /* 0x000fe20000010097 */
[----:B------:R-:W-:Y:S01]  /*1620*/  PRMT R205, R166, 0x7632, R205 ;  /* 0x00007632a6cd7816 */ /* 0x000fe200000000cd */
[----:B------:R-:W-:Y:S01]  /*1630*/  FADD.FTZ R116, R116, R217 ;  /* 0x000000d974747221 */ /* 0x000fe20000010000 */
[-C--:B------:R-:W-:Y:S01]  /*1640*/  FFMA.FTZ R88, R167, R217.reuse, R88 ;  /* 0x000000d9a7587223 */ /* 0x080fe20000010058 */
[----:B------:R-:W-:Y:S01]  /*1650*/  FMUL.FTZ R220, R10, R217 ;  /* 0x000000d90adc7220 */ /* 0x000fe20000410000 */
[----:B------:R-:W-:Y:S01]  /*1660*/  SHF.L.U32 R154, R152, 0x10, RZ ;  /* 0x00000010989a7819 */ /* 0x000fe200000006ff */
[----:B------:R-:W-:Y:S01]  /*1670*/  FMUL.FTZ R217, R22, R204 ;  /* 0x000000cc16d97220 */ /* 0x000fe20000410000 */
[----:B------:R-:W-:Y:S01]  /*1680*/  FADD.FTZ R152, R153, R218 ;  /* 0x000000da99987221 */ /* 0x000fe20000010000 */
[----:B------:R-:W-:Y:S01]  /*1690*/  FMUL.FTZ R166, R189, R242 ;  /* 0x000000f2bda67220 */ /* 0x000fe20000410000 */
[----:B------:R-:W-:Y:S01]  /*16a0*/  FFMA.FTZ R151, R165, R218, R150 ;  /* 0x000000daa5977223 */ /* 0x000fe20000010096 */
[C---:B------:R-:W-:Y:S01]  /*16b0*/  FMUL.FTZ R171, R189.reuse, R172 ;  /* 0x000000acbdab7220 */ /* 0x040fe20000410000 */
[----:B------:R-:W-:Y:S01]  /*16c0*/  FMUL.FTZ R175, R189, R180 ;  /* 0x000000b4bdaf7220 */ /* 0x000fe20000410000 */
[----:B------:R-:W-:-:S02]  /*16d0*/  IMAD.U32 R180, R205, 0x10000, RZ ;  /* 0x00010000cdb47824 */ /* 0x000fc400078e00ff */
[----:B------:R-:W-:Y:S01]  /*16e0*/  FADD.FTZ R153, R152, R217 ;  /* 0x000000d998997221 */ /* 0x000fe20000010000 */
[----:B------:R-:W-:Y:S01]  /*16f0*/  FFMA.FTZ R150, R166, R217, R151 ;  /* 0x000000d9a6967223 */ /* 0x000fe20000010097 */
[----:B------:R-:W-:Y:S01]  /*1700*/  FMUL.FTZ R169, R189, R170 ;  /* 0x000000aabda97220 */ /* 0x000fe20000410000 */
        /* <DEDUP_REMOVED lines=13> */
[----:B------:R-:W-:Y:S01]  /*17e0*/  FFMA.FTZ R109, R156, R208, R109 ;  /* 0x000000d09c6d7223 */ /* 0x000fe2000001006d */
[----:B------:R-:W-:Y:S01]  /*17f0*/  FADD.FTZ R129, R129, R208 ;  /* 0x000000d081817221 */ /* 0x000fe20000010000 */
        /* <DEDUP_REMOVED lines=12> */
[----:B------:R-:W-:Y:S01]  /*18c0*/  FADD.FTZ R150, R149, R224 ;  /* 0x000000e095967221 */ /* 0x000fe20000010000 */
[----:B------:R-:W-:Y:S01]  /*18d0*/  FMUL.FTZ R172, R189, R248 ;  /* 0x000000f8bdac7220 */ /* 0x000fe20000410000 */
[----:B------:R-:W-:Y:S01]  /*18e0*/  FMUL.FTZ R223, R185, R208 ;  /* 0x000000d0b9df7220 */ /* 0x000fe20000410000 */
[----:B------:R-:W-:Y:S01]  /*18f0*/  FFMA.FTZ R149, R171, R224, R152 ;  /* 0x000000e0ab957223 */ /* 0x000fe20000010098 */
[----:B------:R-:W-:Y:S01]  /*1900*/  FFMA.FTZ R62, R173, R226, R62 ;  /* 0x000000e2ad3e7223 */ /* 0x000fe2000001003e */
[----:B------:R-:W-:Y:S01]  /*1910*/  FADD.FTZ R114, R114, R226 ;  /* 0x000000e272727221 */ /* 0x000fe20000010000 */
[----:B------:R-:W-:Y:S01]  /*1920*/  SHF.L.U32 R152, R148, 0x10, RZ ;  /* 0x0000001094987819 */ /* 0x000fe200000006ff */
[----:B------:R-:W-:-:S02]  /*1930*/  IMAD.U32 R207, R207, 0x10000, RZ ;  /* 0x00010000cfcf7824 */ /* 0x000fc400078e00ff */
[----:B------:R-:W-:Y:S01]  /*1940*/  FMUL.FTZ R226, R13, R226 ;  /* 0x000000e20de27220 */ /* 0x000fe20000410000 */
[----:B------:R-:W-:Y:S01]  /*1950*/  FADD.FTZ R151, R150, R223 ;  /* 0x000000df96977221 */ /* 0x000fe20000010000 */
[----:B------:R-:W-:Y:S01]  /*1960*/  FFMA.FTZ R148, R172, R223, R149 ;  /* 0x000000dfac947223 */ /* 0x000fe20000010095 */
        /* <DEDUP_REMOVED lines=11> */
[----:B------:R-:W-:Y:S02]  /*1a20*/  FMUL.FTZ R230, R15, R179 ;  /* 0x000000b30fe67220 */ /* 0x000fe40000410000 */
        /* <DEDUP_REMOVED lines=30> */
.L_x_4702:
[----:B------:R-:W-:Y:S05]  /*1c10*/  BSYNC B1 ;  /* 0x0000000000017941 */ /* 0x000fea0003800000 */
.L_x_4700:
        /* <DEDUP_REMOVED lines=26> */
.L_x_4816:
[----:B------:R-:W3:Y:S01]  /*1dc0*/  @P6 LDC.64 R150, c[0x0][0x220] ;  /* 0x00008800ff966b82 */ /* 0x000ee20000000a00 */
[----:B------:R-:W-:Y:S01]  /*1dd0*/  @P6 VIADD R196, R196, 0xffffffff ;  /* 0xffffffffc4c46836 */ /* 0x000fe20000000000 */
[----:B------:R-:W-:Y:S01]  /*1de0*/  HFMA2.MMA R205, -RZ, RZ, 0, 0 ;  /* 0x00000000ffcd7435 */ /* 0x000fe200000001ff */
[----:B------:R-:W-:Y:S01]  /*1df0*/  @!P5 ISETP.NE.U32.AND P1, PT, R191, RZ, PT ;  /* 0x000000ffbf00d20c */ /* 0x000fe20003f25070 */
[----:B-1----:R-:W-:Y:S01]  /*1e00*/  FADD.FTZ R181, R178, R181 ;  /* 0x000000b5b2b57221 */ /* 0x002fe20000010000 */
[----:B------:R-:W-:Y:S02]  /*1e10*/  @P6 IMAD R196, R196, R195, RZ ;  /* 0x000000c3c4c46224 */ /* 0x000fe400078e02ff */
[----:B--2---:R-:W-:Y:S01]  /*1e20*/  FADD.FTZ R180, R179, R180 ;  /* 0x000000b4b3b47221 */ /* 0x004fe20000010000 */
[----:B------:R-:W-:Y:S01]  /*1e30*/  @!P5 ISETP.NE.AND.EX P1, PT, R192, RZ, PT, P1 ;  /* 0x000000ffc000d20c */ /* 0x000fe20003f25310 */
[----:B------:R-:W1:Y:S01]  /*1e40*/  LDC.64 R148, c[0x0][0x308] ;  /* 0x0000c200ff947b82 */ /* 0x000e620000000a00 */
[----:B------:R-:W-:-:S02]  /*1e50*/  @!P5 ISETP.NE.U32.AND P2, PT, R191, RZ, PT ;  /* 0x000000ffbf00d20c */ /* 0x000fc40003f45070 */
[----:B------:R-:W-:-:S04]  /*1e60*/  @P6 SHF.R.S32.HI R153, RZ, 0x1f, R196 ;  /* 0x0000001fff996819 */ /* 0x000fc800000114c4 */
[----:B------:R-:W-:-:S04]  /*1e70*/  @P6 LEA.HI R153, R153, R196, RZ, 0x3 ;  /* 0x000000c499996211 */ /* 0x000fc800078f18ff */
[----:B------:R-:W-:-:S05]  /*1e80*/  @P6 LEA.HI.SX32 R205, R153, R2, 0x1d ;  /* 0x0000000299cd6211 */ /* 0x000fca00078feaff */
[----:B---3--:R-:W-:-:S05]  /*1e90*/  @P6 IMAD.WIDE.U32 R150, R205, 0x10, R150 ;  /* 0x00000010cd966825 */ /* 0x008fca00078e0096 */
[----:B------:R2:W5:Y:S01]  /*1ea0*/  @P6 LDG.E.128 R144, desc[UR4][R150.64] ;  /* 0x0000000496906981 */ /* 0x000562000c1e1d00 */
[----:B------:R-:W-:Y:S01]  /*1eb0*/  BSSY B1, `(.L_x_4704) ;  /* 0x000000f000017945 */ /* 0x000fe20003800000 */
[----:B-1----:R-:W-:Y:S01]  /*1ec0*/  ISETP.NE.U32.AND P0, PT, R148, RZ, PT ;  /* 0x000000ff9400720c */ /* 0x002fe20003f05070 */
[----:B------:R-:W-:Y:S01]  /*1ed0*/  FMUL.FTZ R196, R181, UR8 ;  /* 0x00000008b5c47c20 */ /* 0x000fe20008410000 */
[----:B------:R-:W-:Y:S01]  /*1ee0*/  FMUL.FTZ R206, R180, UR8 ;  /* 0x00000008b4ce7c20 */ /* 0x000fe20008410000 */
[----:B------:R-:W-:Y:S02]  /*1ef0*/  @!P5 FSEL R153, R44, RZ, P1 ;  /* 0x000000ff2c99d208 */ /* 0x000fe40000800000 */
[----:B------:R-:W-:Y:S01]  /*1f00*/  ISETP.NE.AND.EX P0, PT, R149, RZ, PT, P0 ;  /* 0x000000ff9500720c */ /* 0x000fe20003f05300 */
[----:B--2---:R-:W-:-:S12]  /*1f10*/  @!P5 BRA `(.L_x_4705) ;  /* 0x000000000020d947 */ /* 0x004fd80003800000 */
        /* <DEDUP_REMOVED lines=8> */
.L_x_4705:
[----:B------:R-:W-:Y:S05]  /*1fa0*/  BSYNC B1 ;  /* 0x0000000000017941 */ /* 0x000fea0003800000 */
.L_x_4704:
[----:B------:R-:W-:Y:S04]  /*1fb0*/  BSSY B1, `(.L_x_4706) ;  /* 0x000000e000017945 */ /* 0x000fe80003800000 */
[----:B------:R-:W-:Y:S05]  /*1fc0*/  @!P6 BRA `(.L_x_4707) ;  /* 0x000000000030e947 */ /* 0x000fea0003800000 */
[----:B------:R-:W-:Y:S01]  /*1fd0*/  LOP3.LUT P1, RZ, R207, 0xff, RZ, 0xc0, !PT ;  /* 0x000000ffcfff7812 */ /* 0x000fe2000782c0ff */
[----:B------:R-:W-:Y:S01]  /*1fe0*/  FMUL.FTZ R150, R153, UR11 ;  /* 0x0000000b99967c20 */ /* 0x000fe20008410000 */
[----:B------:R-:W-:Y:S01]  /*1ff0*/  IMAD.MOV.U32 R151, RZ, RZ, RZ ;  /* 0x000000ffff977224 */ /* 0x000fe200078e00ff */
[----:B------:R-:W-:Y:S02]  /*2000*/  MOV R155, RZ ;  /* 0x000000ff009b7202 */ /* 0x000fe40000000f00 */
[----:B0-----:R-:W-:-:S08]  /*2010*/  FMUL.FTZ R179, R150, UR10 ;  /* 0x0000000a96b37c20 */ /* 0x001fd00008410000 */
[----:B------:R-:W-:Y:S02]  /*2020*/  @P1 SHF.L.U32 R152, R48, 0x10, RZ ;  /* 0x0000001030981819 */ /* 0x000fe400000006ff */
[----:B-----5:R-:W-:-:S03]  /*2030*/  @P1 SHF.L.U32 R150, R144, 0x10, RZ ;  /* 0x0000001090961819 */ /* 0x020fc600000006ff */
[C---:B------:R-:W-:Y:S02]  /*2040*/  @P1 FMUL.FTZ R151, R179.reuse, R152 ;  /* 0x00000098b3971220 */ /* 0x040fe40000410000 */
[----:B------:R-:W-:-:S03]  /*2050*/  @P1 FMUL.FTZ R155, R179, R150 ;  /* 0x00000096b39b1220 */ /* 0x000fc60000410000 */
[----:B------:R-:W-:Y:S01]  /*2060*/  F2FP.BF16.F32.PACK_AB R151, RZ, R151 ;  /* 0x00000097ff97723e */ /* 0x000fe200000010ff */
[----:B------:R-:W-:-:S03]  /*2070*/  FADD.FTZ R64, R64, R155 ;  /* 0x0000009b40407221 */ /* 0x000fc60000010000 */
[----:B------:R-:W-:-:S07]  /*2080*/  PRMT R104, R151, 0x7610, R104 ;  /* 0x0000761097687816 */ /* 0x000fce0000000068 */
.L_x_4707:
[----:B------:R-:W-:Y:S05]  /*2090*/  BSYNC B1 ;  /* 0x0000000000017941 */ /* 0x000fea0003800000 */
.L_x_4706:
[----:B0-----:R-:W0:Y:S01]  /*20a0*/  @P6 LDC.64 R178, c[0x0][0x2f8] ;  /* 0x0000be00ffb26b82 */ /* 0x001e220000000a00 */
[C---:B------:R-:W-:Y:S01]  /*20b0*/  @!P5 ISETP.NE.U32.AND P1, PT, R191.reuse, RZ, PT ;  /* 0x000000ffbf00d20c */ /* 0x040fe20003f25070 */
[----:B------:R-:W-:Y:S01]  /*20c0*/  BSSY B1, `(.L_x_4708) ;  /* 0x000001f000017945 */ /* 0x000fe20003800000 */
[C---:B------:R-:W-:Y:S02]  /*20d0*/  @!P5 ISETP.NE.U32.AND P3, PT, R191.reuse, RZ, PT ;  /* 0x000000ffbf00d20c */ /* 0x040fe40003f65070 */
[C---:B------:R-:W-:Y:S02]  /*20e0*/  @!P5 ISETP.NE.AND.EX P2, PT, R192.reuse, RZ, PT, P2 ;  /* 0x000000ffc000d20c */ /* 0x040fe40003f45320 */
[C---:B------:R-:W-:Y:S01]  /*20f0*/  @!P5 ISETP.NE.AND.EX P1, PT, R192.reuse, RZ, PT, P1 ;  /* 0x000000ffc000d20c */ /* 0x040fe20003f25310 */
[----:B------:R-:W1:Y:S01]  /*2100*/  @P0 LDC.64 R150, c[0x0][0x308] ;  /* 0x0000c200ff960b82 */ /* 0x000e620000000a00 */
[----:B------:R-:W-:Y:S02]  /*2110*/  @!P5 ISETP.NE.AND.EX P3, PT, R192, RZ, PT, P3 ;  /* 0x000000ffc000d20c */ /* 0x000fe40003f65330 */
[----:B------:R-:W-:-:S02]  /*2120*/  @!P5 ISETP.NE.U32.AND P4, PT, R191, RZ, PT ;  /* 0x000000ffbf00d20c */ /* 0x000fc40003f85070 */
[----:B------:R-:W-:Y:S02]  /*2130*/  @!P5 FSEL R231, R46, RZ, P2 ;  /* 0x000000ff2ee7d208 */ /* 0x000fe40001000000 */
[----:B------:R-:W-:Y:S02]  /*2140*/  @!P5 FSEL R152, R47, RZ, P1 ;  /* 0x000000ff2f98d208 */ /* 0x000fe40000800000 */
[----:B------:R-:W-:Y:S02]  /*2150*/  @!P5 FSEL R207, R40, RZ, P3 ;  /* 0x000000ff28cfd208 */ /* 0x000fe40001800000 */
[C---:B------:R-:W-:Y:S02]  /*2160*/  @!P5 ISETP.NE.U32.AND P2, PT, R191.reuse, RZ, PT ;  /* 0x000000ffbf00d20c */ /* 0x040fe40003f45070 */
[C---:B------:R-:W-:Y:S02]  /*2170*/  @!P5 ISETP.NE.U32.AND P1, PT, R191.reuse, RZ, PT ;  /* 0x000000ffbf00d20c */ /* 0x040fe40003f25070 */
[----:B------:R-:W-:-:S02]  /*2180*/  @!P5 ISETP.NE.U32.AND P3, PT, R191, RZ, PT ;  /* 0x000000ffbf00d20c */ /* 0x000fc40003f65070 */
[C---:B------:R-:W-:Y:S02]  /*2190*/  @!P5 ISETP.NE.AND.EX P4, PT, R192.reuse, RZ, PT, P4 ;  /* 0x000000ffc000d20c */ /* 0x040fe40003f85340 */
[C---:B------:R-:W-:Y:S02]  /*21a0*/  @!P5 ISETP.NE.AND.EX P1, PT, R192.reuse, RZ, PT, P1 ;  /* 0x000000ffc000d20c */ /* 0x040fe40003f25310 */
[C---:B------:R-:W-:Y:S02]  /*21b0*/  @!P5 ISETP.NE.AND.EX P3, PT, R192.reuse, RZ, PT, P3 ;  /* 0x000000ffc000d20c */ /* 0x040fe40003f65330 */
[----:B------:R-:W-:Y:S02]  /*21c0*/  @!P5 ISETP.NE.AND.EX P2, PT, R192, RZ, PT, P2 ;  /* 0x000000ffc000d20c */ /* 0x000fe40003f45320 */
[----:B------:R-:W-:Y:S02]  /*21d0*/  @!P5 FSEL R154, R41, RZ, P4 ;  /* 0x000000ff299ad208 */ /* 0x000fe40002000000 */
[----:B------:R-:W-:-:S02]  /*21e0*/  ISETP.NE.U32.AND P4, PT, R148, RZ, PT ;  /* 0x000000ff9400720c */ /* 0x000fc40003f85070 */
[----:B------:R-:W-:Y:S02]  /*21f0*/  @!P5 FSEL R155, R42, RZ, P1 ;  /* 0x000000ff2a9bd208 */ /* 0x000fe40000800000 */
[----:B------:R-:W-:Y:S02]  /*2200*/  @!P5 FSEL R208, R43, RZ, P3 ;  /* 0x000000ff2bd0d208 */ /* 0x000fe40001800000 */
        /* <DEDUP_REMOVED lines=10> */
.L_x_4709:
[----:B------:R-:W-:Y:S05]  /*22b0*/  BSYNC B1 ;  /* 0x0000000000017941 */ /* 0x000fea0003800000 */
.L_x_4708:
[----:B------:R-:W-:Y:S04]  /*22c0*/  BSSY B1, `(.L_x_4710) ;  /* 0x0000010000017945 */ /* 0x000fe80003800000 */
[----:B------:R-:W-:Y:S05]  /*22d0*/  @!P6 BRA `(.L_x_4711) ;  /* 0x000000000038e947 */ /* 0x000fea0003800000 */
[----:B------:R-:W-:Y:S01]  /*22e0*/  LOP3.LUT P1, RZ, R202, 0xff00, RZ, 0xc0, !PT ;  /* 0x0000ff00caff7812 */ /* 0x000fe2000782c0ff */
[----:B------:R-:W-:Y:S01]  /*22f0*/  FMUL.FTZ R148, R234, UR11 ;  /* 0x0000000bea947c20 */ /* 0x000fe20008410000 */
[----:B------:R-:W-:-:S03]  /*2300*/  IMAD.MOV.U32 R180, RZ, RZ, RZ ;  /* 0x000000ffffb47224 */ /* 0x000fc600078e00ff */
[----:B------:R-:W-:Y:S01]  /*2310*/  FMUL.FTZ R236, R148, UR10 ;  /* 0x0000000a94ec7c20 */ /* 0x000fe20008410000 */
[----:B------:R-:W-:-:S07]  /*2320*/  IMAD.MOV.U32 R148, RZ, RZ, RZ ;  /* 0x000000ffff947224 */ /* 0x000fce00078e00ff */
        /* <DEDUP_REMOVED lines=9> */
.L_x_4711:
[----:B------:R-:W-:Y:S05]  /*23c0*/  BSYNC B1 ;  /* 0x0000000000017941 */ /* 0x000fea0003800000 */
.L_x_4710:
        /* <DEDUP_REMOVED lines=10> */
.L_x_4713:
[----:B------:R-:W-:Y:S05]  /*2470*/  BSYNC B1 ;  /* 0x0000000000017941 */ /* 0x000fea0003800000 */
.L_x_4712:
[----:B------:R-:W-:Y:S04]  /*2480*/  BSSY B1, `(.L_x_4714) ;  /* 0x000000d000017945 */ /* 0x000fe80003800000 */
        /* <DEDUP_REMOVED lines=12> */
.L_x_4715:
[----:B------:R-:W-:Y:S05]  /*2550*/  BSYNC B1 ;  /* 0x0000000000017941 */ /* 0x000fea0003800000 */
.L_x_4714:
        /* <DEDUP_REMOVED lines=10> */
.L_x_4717:
[----:B------:R-:W-:Y:S05]  /*2600*/  BSYNC B1 ;  /* 0x0000000000017941 */ /* 0x000fea0003800000 */
.L_x_4716:
        /* <DEDUP_REMOVED lines=16> */
.L_x_4719:
[----:B------:R-:W-:Y:S05]  /*2710*/  BSYNC B1 ;  /* 0x0000000000017941 */ /* 0x000fea0003800000 */
.L_x_4718:
        /* <DEDUP_REMOVED lines=10> */
.L_x_4721:
[----:B------:R-:W-:Y:S05]  /*27c0*/  BSYNC B1 ;  /* 0x0000000000017941 */ /* 0x000fea0003800000 */
.L_x_4720:
        /* <DEDUP_REMOVED lines=13> */
.L_x_4723:
[----:B------:R-:W-:Y:S05]  /*28a0*/  BSYNC B1 ;  /* 0x0000000000017941 */ /* 0x000fea0003800000 */
.L_x_4722:
        /* <DEDUP_REMOVED lines=10> */
.L_x_4725:
[----:B------:R-:W-:Y:S05]  /*2950*/  BSYNC B1 ;  /* 0x0000000000017941 */ /* 0x000fea0003800000 */
.L_x_4724:
        /* <DEDUP_REMOVED lines=16> */
.L_x_4727:
[----:B------:R-:W-:Y:S05]  /*2a60*/  BSYNC B1 ;  /* 0x0000000000017941 */ /* 0x000fea0003800000 */
.L_x_4726:
        /* <DEDUP_REMOVED lines=10> */
.L_x_4729:
[----:B------:R-:W-:Y:S05]  /*2b10*/  BSYNC B1 ;  /* 0x0000000000017941 */ /* 0x000fea0003800000 */
.L_x_4728:
        /* <DEDUP_REMOVED lines=13> */
.L_x_4731:
[----:B------:R-:W-:Y:S05]  /*2bf0*/  BSYNC B1 ;  /* 0x0000000000017941 */ /* 0x000fea0003800000 */
.L_x_4730:
        /* <DEDUP_REMOVED lines=10> */
.L_x_4733:
[----:B------:R-:W-:Y:S05]  /*2ca0*/  BSYNC B1 ;  /* 0x0000000000017941 */ /* 0x000fea0003800000 */
.L_x_4732:
[----:B------:R-:W-:Y:S04]  /*2cb0*/  BSSY B1, `(.L_x_4734) ;  /* 0x0000010000017945 */ /* 0x000fe80003800000 */
        /* <DEDUP_REMOVED lines=15> */
.L_x_4735:
[----:B------:R-:W-:Y:S05]  /*2db0*/  BSYNC B1 ;  /* 0x0000000000017941 */ /* 0x000fea0003800000 */
.L_x_4734:
[----:B------:R-:W-:Y:S01]  /*2dc0*/  ISETP.NE.AND.EX P3, PT, R149, RZ, PT, P4 ;  /* 0x000000ff9500720c */ /* 0x000fe20003f65340 */
[----:B-1----:R-:W-:Y:S01]  /*2dd0*/  @P0 IMAD.WIDE.U32 R194, R194, 0x20, R150 ;  /* 0x00000020c2c20825 */ /* 0x002fe200078e0096 */
[----:B------:R-:W1:Y:S01]  /*2de0*/  @P0 LDC.64 R180, c[0x0][0x308] ;  /* 0x0000c200ffb40b82 */ /* 0x000e620000000a00 */
[----:B------:R-:W-:Y:S01]  /*2df0*/  @!P5 ISETP.NE.U32.AND P2, PT, R191, RZ, PT ;  /* 0x000000ffbf00d20c */ /* 0x000fe20003f45070 */
[----:B------:R-:W-:Y:S01]  /*2e00*/  BSSY B1, `(.L_x_4736) ;  /* 0x0000015000017945 */ /* 0x000fe20003800000 */
[----:B------:R-:W-:Y:S01]  /*2e10*/  SEL R148, R153, R92, P3 ;  /* 0x0000005c99947207 */ /* 0x000fe20001800000 */
[----:B0-----:R-:W-:Y:S01]  /*2e20*/  @P6 IMAD.WIDE.U32 R178, R205, 0x10, R178 ;  /* 0x00000010cdb26825 */ /* 0x001fe200078e00b2 */
[----:B------:R-:W-:Y:S02]  /*2e30*/  SEL R153, R154, R133, P3 ;  /* 0x000000859a997207 */ /* 0x000fe40001800000 */
[----:B------:R-:W-:Y:S02]  /*2e40*/  SEL R151, R152, R95, P3 ;  /* 0x0000005f98977207 */ /* 0x000fe40001800000 */
[----:B------:R-:W-:-:S02]  /*2e50*/  SEL R154, R155, R134, P3 ;  /* 0x000000869b9a7207 */ /* 0x000fc40001800000 */
[----:B------:R-:W-:Y:S02]  /*2e60*/  SEL R149, R234, R93, P3 ;  /* 0x0000005dea957207 */ /* 0x000fe40001800000 */
[----:B------:R-:W-:Y:S02]  /*2e70*/  SEL R150, R231, R94, P3 ;  /* 0x0000005ee7967207 */ /* 0x000fe40001800000 */
[----:B------:R-:W-:Y:S02]  /*2e80*/  SEL R152, R207, R132, P3 ;  /* 0x00000084cf987207 */ /* 0x000fe40001800000 */
[----:B------:R-:W-:Y:S01]  /*2e90*/  SEL R155, R208, R135, P3 ;  /* 0x00000087d09b7207 */ /* 0x000fe20001800000 */
[----:B------:R0:W-:Y:S01]  /*2ea0*/  @P0 STG.E.128 desc[UR4][R194.64], R148 ;  /* 0x00000094c2000986 */ /* 0x0001e2000c101d04 */
[----:B------:R-:W-:Y:S02]  /*2eb0*/  @!P5 ISETP.NE.AND.EX P2, PT, R192, RZ, PT, P2 ;  /* 0x000000ffc000d20c */ /* 0x000fe40003f45320 */
[----:B------:R-:W-:Y:S01]  /*2ec0*/  @!P5 ISETP.NE.U32.AND P1, PT, R191, RZ, PT ;  /* 0x000000ffbf00d20c */ /* 0x000fe20003f25070 */
[----:B------:R0:W-:Y:S01]  /*2ed0*/  @P0 STG.E.128 desc[UR4][R194.64+0x10], R152 ;  /* 0x00001098c2000986 */ /* 0x0001e2000c101d04 */
[----:B------:R-:W-:-:S03]  /*2ee0*/  @!P5 FSEL R203, R36, RZ, P2 ;  /* 0x000000ff24cbd208 */ /* 0x000fc60001000000 */
[----:B------:R0:W-:Y:S01]  /*2ef0*/  @P6 STG.E.128 desc[UR4][R178.64], R104 ;  /* 0x00000068b2006986 */ /* 0x0001e2000c101d04 */
[----:B------:R-:W-:Y:S07]  /*2f00*/  @!P6 BRA `(.L_x_4737) ;  /* 0x000000000010e947 */ /* 0x000fee0003800000 */
[----:B-----5:R-:W2:Y:S01]  /*2f10*/  LDC.64 R144, c[0x0][0x220] ;  /* 0x00008800ff907b82 */ /* 0x020ea20000000a00 */
[----:B------:R-:W-:-:S05]  /*2f20*/  IADD3 R147, R205, 0x20, RZ ;  /* 0x00000020cd937810 */ /* 0x000fca0007ffe0ff */
[----:B--2---:R-:W-:-:S06]  /*2f30*/  IMAD.WIDE.U32 R144, R147, 0x10, R144 ;  /* 0x0000001093907825 */ /* 0x004fcc00078e0090 */
[----:B------:R-:W5:Y:S02]  /*2f40*/  LDG.E.128 R144, desc[UR4][R144.64] ;  /* 0x0000000490907981 */ /* 0x000f64000c1e1d00 */
.L_x_4737:
[----:B------:R-:W-:Y:S05]  /*2f50*/  BSYNC B1 ;  /* 0x0000000000017941 */ /* 0x000fea0003800000 */
.L_x_4736:
[----:B------:R-:W-:Y:S04]  /*2f60*/  BSSY B1, `(.L_x_4738) ;  /* 0x000000a000017945 */ /* 0x000fe80003800000 */
[----:B------:R-:W-:Y:S05]  /*2f70*/  @!P5 BRA `(.L_x_4739) ;  /* 0x000000000020d947 */ /* 0x000fea0003800000 */
[----:B------:R-:W-:Y:S02]  /*2f80*/  ISETP.NE.AND P4, PT, R16, RZ, PT ;  /* 0x000000ff1000720c */ /* 0x000fe40003f85270 */
[----:B------:R-:W-:Y:S02]  /*2f90*/  ISETP.NE.U32.AND P2, PT, R191, RZ, PT ;  /* 0x000000ffbf00720c */ /* 0x000fe40003f45070 */
[----:B0-----:R-:W-:Y:S02]  /*2fa0*/  FSEL R148, R196, RZ, !P4 ;  /* 0x000000ffc4947208 */ /* 0x001fe40006000000 */
[----:B------:R-:W-:-:S03]  /*2fb0*/  ISETP.NE.AND.EX P2, PT, R192, RZ, PT, P2 ;  /* 0x000000ffc000720c */ /* 0x000fc60003f45320 */
[----:B------:R-:W-:-:S04]  /*2fc0*/  FFMA.FTZ R149, R163, R206, R148 ;  /* 0x000000cea3957223 */ /* 0x000fc80000010094 */
[----:B------:R-:W-:-:S04]  /*2fd0*/  FADD.FTZ R148, R216, -R149 ;  /* 0x80000095d8947221 */ /* 0x000fc80000010000 */
[----:B------:R-:W-:-:S04]  /*2fe0*/  FMUL.FTZ R203, R189, R148 ;  /* 0x00000094bdcb7220 */ /* 0x000fc80000410000 */
[----:B------:R-:W-:-:S07]  /*2ff0*/  @P2 FADD.FTZ R203, R36, R203 ;  /* 0x000000cb24cb2221 */ /* 0x000fce0000010000 */
.L_x_4739:
[----:B------:R-:W-:Y:S05]  /*3000*/  BSYNC B1 ;  /* 0x0000000000017941 */ /* 0x000fea0003800000 */
.L_x_4738:
[----:B------:R-:W-:Y:S01]  /*3010*/  BSSY B1, `(.L_x_4740) ;  /* 0x0000010000017945 */ /* 0x000fe20003800000 */
[----:B------:R-:W-:Y:S02]  /*3020*/  @!P5 ISETP.NE.U32.AND P2, PT, R191, RZ, PT ;  /* 0x000000ffbf00d20c */ /* 0x000fe40003f45070 */
[----:B------:R-:W-:Y:S01]  /*3030*/  @!P5 ISETP.NE.AND.EX P1, PT, R192, RZ, PT, P1 ;  /* 0x000000ffc000d20c */ /* 0x000fe20003f25310 */
[----:B------:R-:W-:-:S12]  /*3040*/  @!P6 BRA `(.L_x_4741) ;  /* 0x000000000030e947 */ /* 0x000fd80003800000 */
[----:B------:R-:W-:Y:S01]  /*3050*/  LOP3.LUT P4, RZ, R209, 0xff, RZ, 0xc0, !PT ;  /* 0x000000ffd1ff7812 */ /* 0x000fe2000788c0ff */
[----:B0-----:R-:W-:Y:S01]  /*3060*/  FMUL.FTZ R148, R203, UR11 ;  /* 0x0000000bcb947c20 */ /* 0x001fe20008410000 */
        /* <DEDUP_REMOVED lines=10> */
.L_x_4741:
[----:B------:R-:W-:Y:S05]  /*3110*/  BSYNC B1 ;  /* 0x0000000000017941 */ /* 0x000fea0003800000 */
.L_x_4740:
[----:B------:R-:W-:Y:S01]  /*3120*/  BSSY B1, `(.L_x_4742) ;  /* 0x000000b000017945 */ /* 0x000fe20003800000 */
[----:B0-----:R-:W-:-:S03]  /*3130*/  @!P5 FSEL R150, R37, RZ, P1 ;  /* 0x000000ff2596d208 */ /* 0x001fc60000800000 */
        /* <DEDUP_REMOVED lines=9> */
.L_x_4743:
[----:B------:R-:W-:Y:S05]  /*31d0*/  BSYNC B1 ;  /* 0x0000000000017941 */ /* 0x000fea0003800000 */
.L_x_4742:
[----:B------:R-:W-:Y:S01]  /*31e0*/  @!P5 ISETP.NE.U32.AND P1, PT, R191, RZ, PT ;  /* 0x000000ffbf00d20c */ /* 0x000fe20003f25070 */
[----:B------:R-:W-:Y:S01]  /*31f0*/  BSSY B1, `(.L_x_4744) ;  /* 0x0000014000017945 */ /* 0x000fe20003800000 */
[C---:B------:R-:W-:Y:S01]  /*3200*/  @!P5 ISETP.NE.AND.EX P2, PT, R192.reuse, RZ, PT, P2 ;  /* 0x000000ffc000d20c */ /* 0x040fe20003f45320 */
[----:B-1----:R-:W-:Y:S01]  /*3210*/  @P0 IMAD.WIDE.U32 R180, R193, 0x20, R180 ;  /* 0x00000020c1b40825 */ /* 0x002fe200078e00b4 */
[----:B------:R-:W-:Y:S02]  /*3220*/  @!P5 ISETP.NE.AND.EX P1, PT, R192, RZ, PT, P1 ;  /* 0x000000ffc000d20c */ /* 0x000fe40003f25310 */
[----:B------:R-:W-:Y:S01]  /*3230*/  SEL R148, R203, R92, P3 ;  /* 0x0000005ccb947207 */ /* 0x000fe20001800000 */
[----:B------:R-:W-:Y:S10]  /*3240*/  @!P6 BRA `(.L_x_4745) ;  /* 0x000000000038e947 */ /* 0x000ff40003800000 */
[----:B------:R-:W-:Y:S01]  /*3250*/  LOP3.LUT P4, RZ, R200, 0xff00, RZ, 0xc0, !PT ;  /* 0x0000ff00c8ff7812 */ /* 0x000fe2000788c0ff */
[----:B------:R-:W-:Y:S01]  /*3260*/  FMUL.FTZ R149, R150, UR11 ;  /* 0x0000000b96957c20 */ /* 0x000fe20008410000 */
[----:B------:R-:W-:Y:S01]  /*3270*/  HFMA2.MMA R151, -RZ, RZ, 0, 0 ;  /* 0x00000000ff977435 */ /* 0x000fe200000001ff */
[----:B------:R-:W-:Y:S02]  /*3280*/  IMAD.MOV.U32 R152, RZ, RZ, RZ ;  /* 0x000000ffff987224 */ /* 0x000fe400078e00ff */
        /* <DEDUP_REMOVED lines=10> */
.L_x_4745:
[----:B------:R-:W-:Y:S05]  /*3330*/  BSYNC B1 ;  /* 0x0000000000017941 */ /* 0x000fea0003800000 */
.L_x_4744:
        /* <DEDUP_REMOVED lines=12> */
.L_x_4747:
[----:B------:R-:W-:Y:S05]  /*3400*/  BSYNC B1 ;  /* 0x0000000000017941 */ /* 0x000fea0003800000 */
.L_x_4746:
        /* <DEDUP_REMOVED lines=13> */
.L_x_4749:
[----:B------:R-:W-:Y:S05]  /*34e0*/  BSYNC B1 ;  /* 0x0000000000017941 */ /* 0x000fea0003800000 */
.L_x_4748:
        /* <DEDUP_REMOVED lines=12> */
.L_x_4751:
[----:B------:R-:W-:Y:S05]  /*35b0*/  BSYNC B1 ;  /* 0x0000000000017941 */ /* 0x000fea0003800000 */
.L_x_4750:
[----:B------:R-:W-:Y:S04]  /*35c0*/  BSSY B1, `(.L_x_4752) ;  /* 0x0000010000017945 */ /* 0x000fe80003800000 */
        /* <DEDUP_REMOVED lines=15> */
.L_x_4753:
[----:B------:R-:W-:Y:S05]  /*36c0*/  BSYNC B1 ;  /* 0x0000000000017941 */ /* 0x000fea0003800000 */
.L_x_4752:
[----:B------:R-:W-:Y:S01]  /*36d0*/  SEL R151, R152, R95, P3 ;  /* 0x0000005f98977207 */ /* 0x000fe20001800000 */
[----:B------:R-:W-:Y:S01]  /*36e0*/  BSSY B1, `(.L_x_4754) ;  /* 0x0000018000017945 */ /* 0x000fe20003800000 */
[----:B------:R-:W0:Y:S01]  /*36f0*/  @P6 LDC.64 R152, c[0x0][0x2f8] ;  /* 0x0000be00ff986b82 */ /* 0x000e220000000a00 */
[C---:B------:R-:W-:Y:S02]  /*3700*/  @!P5 ISETP.NE.U32.AND P1, PT, R191.reuse, RZ, PT ;  /* 0x000000ffbf00d20c */ /* 0x040fe40003f25070 */
[C---:B------:R-:W-:Y:S01]  /*3710*/  @!P5 ISETP.NE.U32.AND P4, PT, R191.reuse, RZ, PT ;  /* 0x000000ffbf00d20c */ /* 0x040fe20003f85070 */
        /* <DEDUP_REMOVED lines=9> */
[----:B------:R-:W-:-:S02]  /*37b0*/  @!P5 FSEL R154, R35, RZ, P4 ;  /* 0x000000ff239ad208 */ /* 0x000fc40002000000 */
[----:B-1----:R-:W-:Y:S01]  /*37c0*/  @!P5 FSEL R149, R32, RZ, P2 ;  /* 0x000000ff2095d208 */ /* 0x002fe20001000000 */
        /* <DEDUP_REMOVED lines=9> */
.L_x_4755:
[----:B------:R-:W-:Y:S05]  /*3860*/  BSYNC B1 ;  /* 0x0000000000017941 */ /* 0x000fea0003800000 */
.L_x_4754:
        /* <DEDUP_REMOVED lines=13> */
.L_x_4757:
[----:B------:R-:W-:Y:S05]  /*3940*/  BSYNC B1 ;  /* 0x0000000000017941 */ /* 0x000fea0003800000 */
.L_x_4756:
        /* <DEDUP_REMOVED lines=10> */
.L_x_4759:
[----:B------:R-:W-:Y:S05]  /*39f0*/  BSYNC B1 ;  /* 0x0000000000017941 */ /* 0x000fea0003800000 */
.L_x_4758:
        /* <DEDUP_REMOVED lines=16> */
.L_x_4761:
[----:B------:R-:W-:Y:S05]  /*3b00*/  BSYNC B1 ;  /* 0x0000000000017941 */ /* 0x000fea0003800000 */
.L_x_4760:
        /* <DEDUP_REMOVED lines=10> */
.L_x_4763:
[----:B------:R-:W-:Y:S05]  /*3bb0*/  BSYNC B1 ;  /* 0x0000000000017941 */ /* 0x000fea0003800000 */
.L_x_4762:
        /* <DEDUP_REMOVED lines=13> */
.L_x_4765:
[----:B------:R-:W-:Y:S05]  /*3c90*/  BSYNC B1 ;  /* 0x0000000000017941 */ /* 0x000fea0003800000 */
.L_x_4764:
        /* <DEDUP_REMOVED lines=10> */
.L_x_4767:
[----:B------:R-:W-:Y:S05]  /*3d40*/  BSYNC B1 ;  /* 0x0000000000017941 */ /* 0x000fea0003800000 */
.L_x_4766:
        /* <DEDUP_REMOVED lines=16> */
.L_x_4769:
[----:B------:R-:W-:Y:S05]  /*3e50*/  BSYNC B1 ;  /* 0x0000000000017941 */ /* 0x000fea0003800000 */
.L_x_4768:
[----:B------:R-:W-:Y:S01]  /*3e60*/  @P6 IADD3 R179, R205, 0x20, RZ ;  /* 0x00000020cdb36810 */ /* 0x000fe20007ffe0ff */
[----:B------:R-:W-:Y:S01]  /*3e70*/  BSSY B1, `(.L_x_4770) ;  /* 0x0000014000017945 */ /* 0x000fe20003800000 */
[----:B------:R-:W-:Y:S02]  /*3e80*/  SEL R148, R149, R132, P3 ;  /* 0x0000008495947207 */ /* 0x000fe40001800000 */
[----:B------:R-:W-:Y:S01]  /*3e90*/  SEL R149, R178, R133, P3 ;  /* 0x00000085b2957207 */ /* 0x000fe20001800000 */
[----:B0-----:R-:W-:Y:S01]  /*3ea0*/  @P6 IMAD.WIDE.U32 R152, R179, 0x10, R152 ;  /* 0x00000010b3986825 */ /* 0x001fe200078e0098 */
[----:B------:R-:W-:Y:S02]  /*3eb0*/  SEL R150, R155, R134, P3 ;  /* 0x000000869b967207 */ /* 0x000fe40001800000 */
[----:B------:R-:W-:Y:S02]  /*3ec0*/  SEL R151, R154, R135, P3 ;  /* 0x000000879a977207 */ /* 0x000fe40001800000 */
[----:B------:R-:W-:-:S02]  /*3ed0*/  @!P5 ISETP.NE.U32.AND P4, PT, R191, RZ, PT ;  /* 0x000000ffbf00d20c */ /* 0x000fc40003f85070 */
[C---:B------:R-:W-:Y:S01]  /*3ee0*/  @!P5 ISETP.NE.U32.AND P2, PT, R191.reuse, RZ, PT ;  /* 0x000000ffbf00d20c */ /* 0x040fe20003f45070 */
[----:B------:R0:W-:Y:S01]  /*3ef0*/  @P0 STG.E.128 desc[UR4][R180.64+0x10], R148 ;  /* 0x00001094b4000986 */ /* 0x0001e2000c101d04 */
[C---:B------:R-:W-:Y:S02]  /*3f00*/  @!P5 ISETP.NE.AND.EX P4, PT, R192.reuse, RZ, PT, P4 ;  /* 0x000000ffc000d20c */ /* 0x040fe40003f85340 */
[----:B------:R-:W-:Y:S01]  /*3f10*/  @!P5 ISETP.NE.AND.EX P2, PT, R192, RZ, PT, P2 ;  /* 0x000000ffc000d20c */ /* 0x000fe20003f45320 */
[----:B------:R0:W-:Y:S01]  /*3f20*/  @P6 STG.E.128 desc[UR4][R152.64], R104 ;  /* 0x0000006898006986 */ /* 0x0001e2000c101d04 */
[----:B------:R-:W-:Y:S02]  /*3f30*/  @!P5 ISETP.NE.U32.AND P1, PT, R191, RZ, PT ;  /* 0x000000ffbf00d20c */ /* 0x000fe40003f25070 */
[----:B------:R-:W-:Y:S02]  /*3f40*/  @!P5 FSEL R155, R28, RZ, P4 ;  /* 0x000000ff1c9bd208 */ /* 0x000fe40002000000 */
[----:B------:R-:W-:-:S02]  /*3f50*/  @!P5 FSEL R154, R29, RZ, P2 ;  /* 0x000000ff1d9ad208 */ /* 0x000fc40001000000 */
[----:B------:R-:W-:Y:S01]  /*3f60*/  IADD3 R205, R205, 0x40, RZ ;  /* 0x00000040cdcd7810 */ /* 0x000fe20007ffe0ff */
[----:B------:R-:W-:Y:S06]  /*3f70*/  @!P6 BRA `(.L_x_4771) ;  /* 0x00000000000ce947 */ /* 0x000fec0003800000 */
[----:B-----5:R-:W1:Y:S02]  /*3f80*/  LDC.64 R144, c[0x0][0x220] ;  /* 0x00008800ff907b82 */ /* 0x020e640000000a00 */
[----:B-1----:R-:W-:-:S06]  /*3f90*/  IMAD.WIDE.U32 R144, R205, 0x10, R144 ;  /* 0x00000010cd907825 */ /* 0x002fcc00078e0090 */
[----:B------:R-:W5:Y:S02]  /*3fa0*/  LDG.E.128 R144, desc[UR4][R144.64] ;  /* 0x0000000490907981 */ /* 0x000f64000c1e1d00 */
.L_x_4771:
[----:B------:R-:W-:Y:S05]  /*3fb0*/  BSYNC B1 ;  /* 0x0000000000017941 */ /* 0x000fea0003800000 */
.L_x_4770:
        /* <DEDUP_REMOVED lines=10> */
.L_x_4773:
[----:B------:R-:W-:Y:S05]  /*4060*/  BSYNC B1 ;  /* 0x0000000000017941 */ /* 0x000fea0003800000 */
.L_x_4772:
[----:B------:R-:W-:Y:S04]  /*4070*/  BSSY B1, `(.L_x_4774) ;  /* 0x000000e000017945 */ /* 0x000fe80003800000 */
[----:B------:R-:W-:Y:S05]  /*4080*/  @!P6 BRA `(.L_x_4775) ;  /* 0x000000000030e947 */ /* 0x000fea0003800000 */
[----:B------:R-:W-:Y:S01]  /*4090*/  LOP3.LUT P2, RZ, R204, 0xff, RZ, 0xc0, !PT ;  /* 0x000000ffccff7812 */ /* 0x000fe2000784c0ff */
[----:B0-----:R-:W-:Y:S01]  /*40a0*/  FMUL.FTZ R148, R155, UR11 ;  /* 0x0000000b9b947c20 */ /* 0x001fe20008410000 */
[----:B------:R-:W-:Y:S01]  /*40b0*/  HFMA2.MMA R149, -RZ, RZ, 0, 0 ;  /* 0x00000000ff957435 */ /* 0x000fe200000001ff */
[----:B------:R-:W-:Y:S02]  /*40c0*/  IMAD.MOV.U32 R151, RZ, RZ, RZ ;  /* 0x000000ffff977224 */ /* 0x000fe400078e00ff */
        /* <DEDUP_REMOVED lines=8> */
.L_x_4775:
[----:B------:R-:W-:Y:S05]  /*4150*/  BSYNC B1 ;  /* 0x0000000000017941 */ /* 0x000fea0003800000 */
.L_x_4774:
        /* <DEDUP_REMOVED lines=10> */
.L_x_4777:
[----:B------:R-:W-:Y:S05]  /*4200*/  BSYNC B1 ;  /* 0x0000000000017941 */ /* 0x000fea0003800000 */
.L_x_4776:
[C---:B------:R-:W-:Y:S01]  /*4210*/  @!P5 ISETP.NE.U32.AND P4, PT, R191.reuse, RZ, PT ;  /* 0x000000ffbf00d20c */ /* 0x040fe20003f85070 */
[----:B------:R-:W-:Y:S01]  /*4220*/  BSSY B1, `(.L_x_4778) ;  /* 0x0000019000017945 */ /* 0x000fe20003800000 */
[C---:B------:R-:W-:Y:S02]  /*4230*/  @!P5 ISETP.NE.AND.EX P2, PT, R192.reuse, RZ, PT, P1 ;  /* 0x000000ffc000d20c */ /* 0x040fe40003f45310 */
[C---:B------:R-:W-:Y:S02]  /*4240*/  @!P5 ISETP.NE.AND.EX P1, PT, R192.reuse, RZ, PT, P4 ;  /* 0x000000ffc000d20c */ /* 0x040fe40003f25340 */
[----:B------:R-:W-:Y:S02]  /*4250*/  @!P5 ISETP.NE.U32.AND P4, PT, R191, RZ, PT ;  /* 0x000000ffbf00d20c */ /* 0x000fe40003f85070 */
[----:B0-----:R-:W-:Y:S02]  /*4260*/  @!P5 FSEL R148, R31, RZ, P2 ;  /* 0x000000ff1f94d208 */ /* 0x001fe40001000000 */
[----:B------:R-:W-:-:S02]  /*4270*/  @!P5 ISETP.NE.AND.EX P4, PT, R192, RZ, PT, P4 ;  /* 0x000000ffc000d20c */ /* 0x000fc40003f85340 */
[----:B------:R-:W-:Y:S02]  /*4280*/  @!P5 FSEL R149, R24, RZ, P1 ;  /* 0x000000ff1895d208 */ /* 0x000fe40000800000 */
[C---:B------:R-:W-:Y:S02]  /*4290*/  @!P5 ISETP.NE.U32.AND P2, PT, R191.reuse, RZ, PT ;  /* 0x000000ffbf00d20c */ /* 0x040fe40003f45070 */
[----:B------:R-:W-:Y:S02]  /*42a0*/  @!P5 ISETP.NE.U32.AND P1, PT, R191, RZ, PT ;  /* 0x000000ffbf00d20c */ /* 0x000fe40003f25070 */
[----:B------:R-:W-:Y:S01]  /*42b0*/  @!P5 FSEL R150, R25, RZ, P4 ;  /* 0x000000ff1996d208 */ /* 0x000fe20002000000 */
[----:B------:R-:W-:Y:S10]  /*42c0*/  @!P6 BRA `(.L_x_4779) ;  /* 0x000000000038e947 */ /* 0x000ff40003800000 */
        /* <DEDUP_REMOVED lines=14> */
.L_x_4779:
[----:B------:R-:W-:Y:S05]  /*43b0*/  BSYNC B1 ;  /* 0x0000000000017941 */ /* 0x000fea0003800000 */
.L_x_4778:
[----:B------:R-:W-:Y:S01]  /*43c0*/  @!P5 ISETP.NE.U32.AND P4, PT, R191, RZ, PT ;  /* 0x000000ffbf00d20c */ /* 0x000fe20003f85070 */
[----:B------:R-:W-:Y:S01]  /*43d0*/  BSSY B1, `(.L_x_4780) ;  /* 0x0000012000017945 */ /* 0x000fe20003800000 */
[C---:B------:R-:W-:Y:S02]  /*43e0*/  @!P5 ISETP.NE.AND.EX P2, PT, R192.reuse, RZ, PT, P2 ;  /* 0x000000ffc000d20c */ /* 0x040fe40003f45320 */
[C---:B------:R-:W-:Y:S02]  /*43f0*/  @!P5 ISETP.NE.AND.EX P1, PT, R192.reuse, RZ, PT, P1 ;  /* 0x000000ffc000d20c */ /* 0x040fe40003f25310 */
[----:B------:R-:W-:Y:S02]  /*4400*/  @!P5 ISETP.NE.AND.EX P4, PT, R192, RZ, PT, P4 ;  /* 0x000000ffc000d20c */ /* 0x000fe40003f85340 */
[----:B------:R-:W-:Y:S02]  /*4410*/  SEL R92, R155, R92, P3 ;  /* 0x0000005c9b5c7207 */ /* 0x000fe40001800000 */
[----:B------:R-:W-:-:S02]  /*4420*/  SEL R93, R154, R93, P3 ;  /* 0x0000005d9a5d7207 */ /* 0x000fc40001800000 */
        /* <DEDUP_REMOVED lines=12> */
.L_x_4781:
[----:B------:R-:W-:Y:S05]  /*44f0*/  BSYNC B1 ;  /* 0x0000000000017941 */ /* 0x000fea0003800000 */
.L_x_4780:
[----:B------:R-:W-:Y:S04]  /*4500*/  BSSY B1, `(.L_x_4782) ;  /* 0x000000e000017945 */ /* 0x000fe80003800000 */
        /* <DEDUP_REMOVED lines=13> */
.L_x_4783:
[----:B------:R-:W-:Y:S05]  /*45e0*/  BSYNC B1 ;  /* 0x0000000000017941 */ /* 0x000fea0003800000 */
.L_x_4782:
        /* <DEDUP_REMOVED lines=10> */
.L_x_4785:
[----:B------:R-:W-:Y:S05]  /*4690*/  BSYNC B1 ;  /* 0x0000000000017941 */ /* 0x000fea0003800000 */
.L_x_4784:
        /* <DEDUP_REMOVED lines=16> */
.L_x_4787:
[----:B------:R-:W-:Y:S05]  /*47a0*/  BSYNC B1 ;  /* 0x0000000000017941 */ /* 0x000fea0003800000 */
.L_x_4786:
        /* <DEDUP_REMOVED lines=10> */
.L_x_4789:
[----:B------:R-:W-:Y:S05]  /*4850*/  BSYNC B1 ;  /* 0x0000000000017941 */ /* 0x000fea0003800000 */
.L_x_4788:
[----:B------:R-:W-:Y:S04]  /*4860*/  BSSY B1, `(.L_x_4790) ;  /* 0x000000e000017945 */ /* 0x000fe80003800000 */
[----:B------:R-:W-:Y:S05]  /*4870*/  @!P6 BRA `(.L_x_4791) ;  /* 0x000000000030e947 */ /* 0x000fea0003800000 */
[----:B------:R-:W-:Y:S01]  /*4880*/  LOP3.LUT P1, RZ, R199, 0xff, RZ, 0xc0, !PT ;  /* 0x000000ffc7ff7812 */ /* 0x000fe2000782c0ff */
[----:B------:R-:W-:Y:S01]  /*4890*/  FMUL.FTZ R154, R149, UR11 ;  /* 0x0000000b959a7c20 */ /* 0x000fe20008410000 */
[----:B------:R-:W-:Y:S01]  /*48a0*/  HFMA2.MMA R155, -RZ, RZ, 0, 0 ;  /* 0x00000000ff9b7435 */ /* 0x000fe200000001ff */
[----:B------:R-:W-:Y:S02]  /*48b0*/  MOV R179, RZ ;  /* 0x000000ff00b37202 */ /* 0x000fe40000000f00 */
[----:B------:R-:W-:-:S08]  /*48c0*/  FMUL.FTZ R181, R154, UR10 ;  /* 0x0000000a9ab57c20 */ /* 0x000fd00008410000 */
[----:B------:R-:W-:Y:S01]  /*48d0*/  @P1 IMAD.U32 R178, R58, 0x10000, RZ ;  /* 0x000100003ab21824 */ /* 0x000fe200078e00ff */
[----:B-----5:R-:W-:-:S03]  /*48e0*/  @P1 SHF.L.U32 R154, R146, 0x10, RZ ;  /* 0x00000010929a1819 */ /* 0x020fc600000006ff */
[----:B------:R-:W-:Y:S02]  /*48f0*/  @P1 FMUL.FTZ R155, R181, R178 ;  /* 0x000000b2b59b1220 */ /* 0x000fe40000410000 */
[----:B------:R-:W-:-:S03]  /*4900*/  @P1 FMUL.FTZ R179, R154, R181 ;  /* 0x000000b59ab31220 */ /* 0x000fc60000410000 */
[----:B------:R-:W-:Y:S01]  /*4910*/  F2FP.BF16.F32.PACK_AB R155, RZ, R155 ;  /* 0x0000009bff9b723e */ /* 0x000fe200000010ff */
[----:B------:R-:W-:-:S03]  /*4920*/  FADD.FTZ R84, R84, R179 ;  /* 0x000000b354547221 */ /* 0x000fc60000010000 */
[----:B------:R-:W-:-:S07]  /*4930*/  PRMT R106, R155, 0x7610, R106 ;  /* 0x000076109b6a7816 */ /* 0x000fce000000006a */
.L_x_4791:
[----:B------:R-:W-:Y:S05]  /*4940*/  BSYNC B1 ;  /* 0x0000000000017941 */ /* 0x000fea0003800000 */
.L_x_4790:
        /* <DEDUP_REMOVED lines=10> */
.L_x_4793:
[----:B------:R-:W-:Y:S05]  /*49f0*/  BSYNC B1 ;  /* 0x0000000000017941 */ /* 0x000fea0003800000 */
.L_x_4792:
[----:B------:R-:W-:Y:S04]  /*4a00*/  BSSY B1, `(.L_x_4794) ;  /* 0x0000010000017945 */ /* 0x000fe80003800000 */
[----:B------:R-:W-:Y:S05]  /*4a10*/  @!P6 BRA `(.L_x_4795) ;  /* 0x000000000038e947 */ /* 0x000fea0003800000 */
[----:B------:R-:W-:Y:S01]  /*4a20*/  LOP3.LUT P1, RZ, R199, 0xff00, RZ, 0xc0, !PT ;  /* 0x0000ff00c7ff7812 */ /* 0x000fe2000782c0ff */
[----:B------:R-:W-:Y:S01]  /*4a30*/  FMUL.FTZ R154, R150, UR11 ;  /* 0x0000000b969a7c20 */ /* 0x000fe20008410000 */
[----:B------:R-:W-:Y:S01]  /*4a40*/  IMAD.MOV.U32 R155, RZ, RZ, RZ ;  /* 0x000000ffff9b7224 */ /* 0x000fe200078e00ff */
[----:B------:R-:W-:Y:S02]  /*4a50*/  MOV R178, RZ ;  /* 0x000000ff00b27202 */ /* 0x000fe40000000f00 */
        /* <DEDUP_REMOVED lines=10> */
.L_x_4795:
[----:B------:R-:W-:Y:S05]  /*4b00*/  BSYNC B1 ;  /* 0x0000000000017941 */ /* 0x000fea0003800000 */
.L_x_4794:
        /* <DEDUP_REMOVED lines=10> */
.L_x_4797:
[----:B------:R-:W-:Y:S05]  /*4bb0*/  BSYNC B1 ;  /* 0x0000000000017941 */ /* 0x000fea0003800000 */
.L_x_4796:
        /* <DEDUP_REMOVED lines=14> */
.L_x_4799:
[----:B------:R-:W-:Y:S05]  /*4ca0*/  BSYNC B1 ;  /* 0x0000000000017941 */ /* 0x000fea0003800000 */
.L_x_4798:
        /* <DEDUP_REMOVED lines=10> */
.L_x_4801:
[----:B------:R-:W-:Y:S05]  /*4d50*/  BSYNC B1 ;  /* 0x0000000000017941 */ /* 0x000fea0003800000 */
.L_x_4800:
[----:B------:R-:W-:Y:S01]  /*4d60*/  BSSY B1, `(.L_x_4802) ;  /* 0x0000016000017945 */ /* 0x000fe20003800000 */
        /* <DEDUP_REMOVED lines=21> */
.L_x_4803:
[----:B------:R-:W-:Y:S05]  /*4ec0*/  BSYNC B1 ;  /* 0x0000000000017941 */ /* 0x000fea0003800000 */
.L_x_4802:
[----:B------:R-:W0:Y:S08]  /*4ed0*/  @P0 LDC.64 R152, c[0x0][0x308] ;  /* 0x0000c200ff980b82 */ /* 0x000e300000000a00 */
[----:B------:R-:W1:Y:S08]  /*4ee0*/  @P6 LDC.64 R150, c[0x0][0x2f8] ;  /* 0x0000be00ff966b82 */ /* 0x000e700000000a00 */
[----:B------:R-:W2:Y:S01]  /*4ef0*/  LDC.64 R148, c[0x0][0x210] ;  /* 0x00008400ff947b82 */ /* 0x000ea20000000a00 */
[----:B0-----:R-:W-:-:S05]  /*4f00*/  @P0 IMAD.WIDE.U32 R152, R190, 0x20, R152 ;  /* 0x00000020be980825 */ /* 0x001fca00078e0098 */
[----:B------:R0:W-:Y:S01]  /*4f10*/  @P0 STG.E.128 desc[UR4][R152.64], R92 ;  /* 0x0000005c98000986 */ /* 0x0001e2000c101d04 */
[----:B-1----:R-:W-:-:S03]  /*4f20*/  @P6 IMAD.WIDE.U32 R150, R205, 0x10, R150 ;  /* 0x00000010cd966825 */ /* 0x002fc600078e0096 */
[----:B------:R0:W-:Y:S04]  /*4f30*/  @P0 STG.E.128 desc[UR4][R152.64+0x10], R132 ;  /* 0x0000108498000986 */ /* 0x0001e8000c101d04 */
[----:B------:R0:W-:Y:S01]  /*4f40*/  @P6 STG.E.128 desc[UR4][R150.64], R104 ;  /* 0x0000006896006986 */ /* 0x0001e2000c101d04 */
[----:B--2---:R-:W-:-:S04]  /*4f50*/  LEA R0, R148, R0, 0x2 ;  /* 0x0000000094007211 */ /* 0x004fc800078e10ff */
[----:B------:R-:W-:-:S13]  /*4f60*/  ISETP.GE.AND P0, PT, R0, R149, PT ;  /* 0x000000950000720c */ /* 0x000fda0003f06270 */
[----:B0-----:R-:W-:Y:S05]  /*4f70*/  @!P0 BRA `(.L_x_4804) ;  /* 0xffffffb800488947 */ /* 0x001fea000383ffff */
.L_x_4699:
[----:B------:R-:W-:Y:S05]  /*4f80*/  BSYNC B0 ;  /* 0x0000000000007941 */ /* 0x000fea0003800000 */
.L_x_4697:
        /* <DEDUP_REMOVED lines=10> */
[----:B------:R-:W-:Y:S01]  /*5030*/  LEA R2, R2, R3, 0x5 ;  /* 0x0000000302027211 */ /* 0x000fe200078e28ff */
[----:B------:R-:W-:Y:S02]  /*5040*/  IMAD R0, R46, 0x4, R3 ;  /* 0x000000042e007824 */ /* 0x000fe400078e0203 */
[----:B--2---:R-:W-:Y:S01]  /*5050*/  IMAD R15, R15, UR6, RZ ;  /* 0x000000060f0f7c24 */ /* 0x004fe2000f8e02ff */
        /* <DEDUP_REMOVED lines=56> */
[----:B0-----:R-:W-:Y:S01]  /*53e0*/  FADD.FTZ R7, R7, R14 ;  /* 0x0000000e07077221 */ /* 0x001fe20000010000 */
        /* <DEDUP_REMOVED lines=88> */
[----:B-----5:R-:W1:Y:S01]  /*5970*/  LDS R53, [R0+0x2600] ;  /* 0x0026000000357984 */ /* 0x020e620000000800 */
        /* <DEDUP_REMOVED lines=52> */
.L_x_4703:
        /* <DEDUP_REMOVED lines=8> */
.L_x_4806:
[----:B------:R-:W-:Y:S05]  /*5d40*/  BSYNC B1 ;  /* 0x0000000000017941 */ /* 0x000fea0003800000 */
.L_x_4805:
        /* <DEDUP_REMOVED lines=8> */
.L_x_4807:
[----:B------:R-:W-:Y:S01]  /*5dd0*/  FADD.FTZ R149, R149, R150 ;  /* 0x0000009695957221 */ /* 0x000fe20000010000 */
[----:B------:R-:W-:-:S04]  /*5de0*/  HFMA2.MMA R208, -RZ, RZ, 0, 1.1920928955078125e-07 ;  /* 0x00000002ffd07435 */ /* 0x000fc800000001ff */
[----:B------:R-:W-:Y:S01]  /*5df0*/  MOV R206, R149 ;  /* 0x0000009500ce7202 */ /* 0x000fe20000000f00 */
[----:B------:R-:W-:-:S07]  /*5e00*/  IMAD.MOV.U32 R151, RZ, RZ, R180 ;  /* 0x000000ffff977224 */ /* 0x000fce00078e00b4 */
[----:B------:R-:W-:Y:S05]  /*5e10*/  WARPSYNC.COLLECTIVE R205, `(.L_x_4808) ;  /* 0x00000000cd087348 */ /* 0x000fea0003c00000 */
[----:B------:R0:W1:Y:S02]  /*5e20*/  SHFL.BFLY P0, R180, R206, R208, R231 ;  /* 0x0c0000d0ceb47389 */ /* 0x00006400000000e7 */
[----:B01----:R-:W-:Y:S01]  /*5e30*/  ENDCOLLECTIVE ;  /* 0x000000000000791b */ /* 0x003fe20003800000 */
.L_x_4808:
[----:B------:R-:W-:-:S04]  /*5e40*/  FADD.FTZ R151, R151, R148 ;  /* 0x0000009497977221 */ /* 0x000fc80000010000 */
[----:B------:R-:W-:Y:S01]  /*5e50*/  IMAD.MOV.U32 R206, RZ, RZ, R151 ;  /* 0x000000ffffce7224 */ /* 0x000fe200078e0097 */
[----:B------:R-:W-:-:S07]  /*5e60*/  MOV R152, R180 ;  /* 0x000000b400987202 */ /* 0x000fce0000000f00 */
[----:B------:R-:W-:Y:S05]  /*5e70*/  WARPSYNC.COLLECTIVE R205, `(.L_x_4809) ;  /* 0x00000000cd087348 */ /* 0x000fea0003c00000 */
[----:B------:R0:W1:Y:S02]  /*5e80*/  SHFL.BFLY P0, R180, R206, R208, R231 ;  /* 0x0c0000d0ceb47389 */ /* 0x00006400000000e7 */
[----:B01----:R-:W-:Y:S01]  /*5e90*/  ENDCOLLECTIVE ;  /* 0x000000000000791b */ /* 0x003fe20003800000 */
.L_x_4809:
[----:B------:R-:W-:Y:S01]  /*5ea0*/  FADD.FTZ R152, R149, R152 ;  /* 0x0000009895987221 */ /* 0x000fe20000010000 */
[----:B------:R-:W-:-:S04]  /*5eb0*/  HFMA2.MMA R208, -RZ, RZ, 0, 2.384185791015625e-07 ;  /* 0x00000004ffd07435 */ /* 0x000fc800000001ff */
[----:B------:R-:W-:Y:S02]  /*5ec0*/  MOV R206, R152 ;  /* 0x0000009800ce7202 */ /* 0x000fe40000000f00 */
[----:B------:R-:W-:-:S07]  /*5ed0*/  MOV R154, R180 ;  /* 0x000000b4009a7202 */ /* 0x000fce0000000f00 */
[----:B------:R-:W-:Y:S05]  /*5ee0*/  WARPSYNC.COLLECTIVE R205, `(.L_x_4810) ;  /* 0x00000000cd087348 */ /* 0x000fea0003c00000 */
[----:B------:R0:W1:Y:S02]  /*5ef0*/  SHFL.BFLY P0, R180, R206, R208, R231 ;  /* 0x0c0000d0ceb47389 */ /* 0x00006400000000e7 */
[----:B01----:R-:W-:Y:S01]  /*5f00*/  ENDCOLLECTIVE ;  /* 0x000000000000791b */ /* 0x003fe20003800000 */
.L_x_4810:
[----:B------:R-:W-:-:S05]  /*5f10*/  FADD.FTZ R154, R151, R154 ;  /* 0x0000009a979a7221 */ /* 0x000fca0000010000 */
[----:B------:R-:W-:Y:S01]  /*5f20*/  MOV R206, R154 ;  /* 0x0000009a00ce7202 */ /* 0x000fe20000000f00 */
[----:B------:R-:W-:-:S07]  /*5f30*/  IMAD.MOV.U32 R153, RZ, RZ, R180 ;  /* 0x000000ffff997224 */ /* 0x000fce00078e00b4 */
[----:B------:R-:W-:Y:S05]  /*5f40*/  WARPSYNC.COLLECTIVE R205, `(.L_x_4811) ;  /* 0x00000000cd087348 */ /* 0x000fea0003c00000 */
[----:B------:R0:W1:Y:S02]  /*5f50*/  SHFL.BFLY P0, R180, R206, R208, R231 ;  /* 0x0c0000d0ceb47389 */ /* 0x00006400000000e7 */
[----:B01----:R-:W-:Y:S01]  /*5f60*/  ENDCOLLECTIVE ;  /* 0x000000000000791b */ /* 0x003fe20003800000 */
.L_x_4811:
[----:B------:R-:W-:-:S05]  /*5f70*/  FADD.FTZ R153, R152, R153 ;  /* 0x0000009998997221 */ /* 0x000fca0000010000 */
[----:B------:R-:W-:Y:S01]  /*5f80*/  MOV R206, R153 ;  /* 0x0000009900ce7202 */ /* 0x000fe20000000f00 */
[----:B------:R-:W-:Y:S01]  /*5f90*/  IMAD.MOV.U32 R208, RZ, RZ, 0x8 ;  /* 0x00000008ffd07424 */ /* 0x000fe200078e00ff */
[----:B------:R-:W-:-:S07]  /*5fa0*/  MOV R155, R180 ;  /* 0x000000b4009b7202 */ /* 0x000fce0000000f00 */
[----:B------:R-:W-:Y:S05]  /*5fb0*/  WARPSYNC.COLLECTIVE R205, `(.L_x_4812) ;  /* 0x00000000cd087348 */ /* 0x000fea0003c00000 */
[----:B------:R0:W1:Y:S02]  /*5fc0*/  SHFL.BFLY P0, R180, R206, R208, R231 ;  /* 0x0c0000d0ceb47389 */ /* 0x00006400000000e7 */
[----:B01----:R-:W-:Y:S01]  /*5fd0*/  ENDCOLLECTIVE ;  /* 0x000000000000791b */ /* 0x003fe20003800000 */
.L_x_4812:
[----:B------:R-:W-:-:S05]  /*5fe0*/  FADD.FTZ R155, R154, R155 ;  /* 0x0000009b9a9b7221 */ /* 0x000fca0000010000 */
[----:B------:R-:W-:Y:S02]  /*5ff0*/  MOV R206, R155 ;  /* 0x0000009b00ce7202 */ /* 0x000fe40000000f00 */
[----:B------:R-:W-:-:S07]  /*6000*/  MOV R148, R180 ;  /* 0x000000b400947202 */ /* 0x000fce0000000f00 */
[----:B------:R-:W-:Y:S05]  /*6010*/  WARPSYNC.COLLECTIVE R205, `(.L_x_4813) ;  /* 0x00000000cd087348 */ /* 0x000fea0003c00000 */
[----:B------:R0:W1:Y:S02]  /*6020*/  SHFL.BFLY P0, R180, R206, R208, R231 ;  /* 0x0c0000d0ceb47389 */ /* 0x00006400000000e7 */
[----:B01----:R-:W-:Y:S01]  /*6030*/  ENDCOLLECTIVE ;  /* 0x000000000000791b */ /* 0x003fe20003800000 */
.L_x_4813:
[----:B------:R-:W-:Y:S01]  /*6040*/  FADD.FTZ R178, R153, R148 ;  /* 0x0000009499b27221 */ /* 0x000fe20000010000 */
[----:B------:R-:W-:-:S03]  /*6050*/  HFMA2.MMA R208, -RZ, RZ, 0, 9.5367431640625e-07 ;  /* 0x00000010ffd07435 */ /* 0x000fc600000001ff */
[----:B------:R-:W-:Y:S01]  /*6060*/  IMAD.MOV.U32 R206, RZ, RZ, R178 ;  /* 0x000000ffffce7224 */ /* 0x000fe200078e00b2 */
[----:B------:R-:W-:-:S07]  /*6070*/  MOV R150, R180 ;  /* 0x000000b400967202 */ /* 0x000fce0000000f00 */
[----:B------:R-:W-:Y:S05]  /*6080*/  WARPSYNC.COLLECTIVE R205, `(.L_x_4814) ;  /* 0x00000000cd087348 */ /* 0x000fea0003c00000 */
[----:B------:R0:W1:Y:S02]  /*6090*/  SHFL.BFLY P0, R180, R206, R208, R231 ;  /* 0x0c0000d0ceb47389 */ /* 0x00006400000000e7 */
[----:B01----:R-:W-:Y:S01]  /*60a0*/  ENDCOLLECTIVE ;  /* 0x000000000000791b */ /* 0x003fe20003800000 */
.L_x_4814:
[----:B------:R-:W-:-:S05]  /*60b0*/  FADD.FTZ R179, R155, R150 ;  /* 0x000000969bb37221 */ /* 0x000fca0000010000 */
[----:B------:R-:W-:Y:S02]  /*60c0*/  MOV R206, R179 ;  /* 0x000000b300ce7202 */ /* 0x000fe40000000f00 */
[----:B------:R-:W-:-:S07]  /*60d0*/  MOV R181, R180 ;  /* 0x000000b400b57202 */ /* 0x000fce0000000f00 */
[----:B------:R-:W-:Y:S05]  /*60e0*/  WARPSYNC.COLLECTIVE R205, `(.L_x_4815) ;  /* 0x00000000cd087348 */ /* 0x000fea0003c00000 */
[----:B------:R0:W1:Y:S02]  /*60f0*/  SHFL.BFLY P0, R180, R206, R208, R231 ;  /* 0x0c0000d0ceb47389 */ /* 0x00006400000000e7 */
[----:B01----:R-:W-:Y:S01]  /*6100*/  ENDCOLLECTIVE ;  /* 0x000000000000791b */ /* 0x003fe20003800000 */
.L_x_4815:
[----:B------:R-:W-:Y:S05]  /*6110*/  BRA `(.L_x_4816) ;  /* 0xffffffbc00287947 */ /* 0x000fea000383ffff */
.L_x_4817:
        /* <DEDUP_REMOVED lines=14> */
.L_x_11735:


//--------------------- .text._ZN10layer_norm13ln_bwd_kernelINS_13Kernel_traitsIf13__nv_bfloat16fS2_fjLj768ELj1ELj4ELj1ELj16ENS_18Kernel_traits_baseILj768EfS2_fS2_fjLj128EEEEELb0ELb0ELb0ELb0EEEvNS_9BwdParamsE --------------------------
	.section	.text._ZN10layer_norm13ln_bwd_kernelINS_13Kernel_traitsIf13__nv_bfloat16fS2_fjLj768ELj1ELj4ELj1ELj16ENS_18Kernel_traits_baseILj768EfS2_fS2_fjLj128EEEEELb0ELb0ELb0ELb0EEEvNS_9BwdParamsE,"ax",@progbits
	.align	128
        .global         _ZN10layer_norm13ln_bwd_kernelINS_13Kernel_traitsIf13__nv_bfloat16fS2_fjLj768ELj1ELj4ELj1ELj16ENS_18Kernel_traits_baseILj768EfS2_fS2_fjLj128EEEEELb0ELb0ELb0ELb0EEEvNS_9BwdParamsE
        .type           _ZN10layer_norm13ln_bwd_kernelINS_13Kernel_traitsIf13__nv_bfloat16fS2_fjLj768ELj1ELj4ELj1ELj16ENS_18Kernel_traits_baseILj768EfS2_fS2_fjLj128EEEEELb0ELb0ELb0ELb0EEEvNS_9BwdParamsE,@function
        .size           _ZN10layer_norm13ln_bwd_kernelINS_13Kernel_traitsIf13__nv_bfloat16fS2_fjLj768ELj1ELj4ELj1ELj16ENS_18Kernel_traits_baseILj768EfS2_fS2_fjLj128EEEEELb0ELb0ELb0ELb0EEEvNS_9BwdParamsE,(.L_x_11736 - _ZN10layer_norm13ln_bwd_kernelINS_13Kernel_traitsIf13__nv_bfloat16fS2_fjLj768ELj1ELj4ELj1ELj16ENS_18Kernel_traits_baseILj768EfS2_fS2_fjLj128EEEEELb0ELb0ELb0ELb0EEEvNS_9BwdParamsE)
        .other          _ZN10layer_norm13ln_bwd_kernelINS_13Kernel_traitsIf13__nv_bfloat16fS2_fjLj768ELj1ELj4ELj1ELj16ENS_18Kernel_traits_baseILj768EfS2_fS2_fjLj128EEEEELb0ELb0ELb0ELb0EEEvNS_9BwdParamsE,@"STO_CUDA_ENTRY STV_DEFAULT"
_ZN10layer_norm13ln_bwd_kernelINS_13Kernel_traitsIf13__nv_bfloat16fS2_fjLj768ELj1ELj4ELj1ELj16ENS_18Kernel_traits_baseILj768EfS2_fS2_fjLj128EEEEELb0ELb0ELb0ELb0EEEvNS_9BwdParamsE:
.text._ZN10layer_norm13ln_bwd_kernelINS_13Kernel_traitsIf13__nv_bfloat16fS2_fjLj768ELj1ELj4ELj1ELj16ENS_18Kernel_traits_baseILj768EfS2_fS2_fjLj128EEEEELb0ELb0ELb0ELb0EEEvNS_9BwdParamsE:
        /* <DEDUP_REMOVED lines=25> */
[----:B------:R-:W-:-:S04]  /*0190*/  @P3 LOP3.LUT R3, R3, 0x20, RZ, 0xfc, !PT ;  /* 0x0000002003033812 */ /* 0x000fc800078efcff */
[----:B------:R0:W5:Y:S01]  /*01a0*/  @P3 LDG.E.128 R80, desc[UR4][R4.64] ;  /* 0x0000000404503981 */ /* 0x000162000c1e1d00 */
[C---:B--2---:R-:W-:Y:S01]  /*01b0*/  @P4 IMAD.WIDE.U32 R8, R3.reuse, 0x20, R6 ;  /* 0x0000002003084825 */ /* 0x044fe200078e0006 */
[----:B------:R-:W-:Y:S02]  /*01c0*/  @P4 IADD3 R3, R3, 0x20, RZ ;  /* 0x0000002003034810 */ /* 0x000fe40007ffe0ff */
[----:B------:R0:W5:Y:S04]  /*01d0*/  @P3 LDG.E.128 R76, desc[UR4][R4.64+0x10] ;  /* 0x00001004044c3981 */ /* 0x000168000c1e1d00 */
[----:B------:R0:W5:Y:S01]  /*01e0*/  @P4 LDG.E.128 R72, desc[UR4][R8.64] ;  /* 0x0000000408484981 */ /* 0x000162000c1e1d00 */
[----:B---3--:R-:W-:-:S03]  /*01f0*/  @P5 IMAD.WIDE.U32 R6, R3, 0x20, R10 ;  /* 0x0000002003065825 */ /* 0x008fc600078e000a */
[----:B------:R0:W5:Y:S04]  /*0200*/  @P4 LDG.E.128 R68, desc[UR4][R8.64+0x10] ;  /* 0x0000100408444981 */ /* 0x000168000c1e1d00 */
[----:B------:R0:W5:Y:S04]  /*0210*/  @P5 LDG.E.128 R64, desc[UR4][R6.64] ;  /* 0x0000000406405981 */ /* 0x000168000c1e1d00 */
[----:B------:R0:W5:Y:S01]  /*0220*/  @P5 LDG.E.128 R60, desc[UR4][R6.64+0x10] ;  /* 0x00001004063c5981 */ /* 0x000162000c1e1d00 */
[----:B------:R-:W-:-:S04]  /*0230*/  SHF.R.U32.HI R3, RZ, 0x5, R0 ;  /* 0x00000005ff037819 */ /* 0x000fc80000011600 */
[----:B-1----:R-:W-:-:S04]  /*0240*/  LEA R120, R120, R3, 0x2 ;  /* 0x0000000378787211 */ /* 0x002fc800078e10ff */
        /* <DEDUP_REMOVED lines=33> */
.L_x_4833:
        /* <DEDUP_REMOVED lines=48> */
[C---:B------:R-:W-:Y:S02]  /*0760*/  PRMT R116, R118.reuse, 0x7632, R116 ;  /* 0x0000763276747816 */ /* 0x040fe40000000074 */
[----:B------:R-:W-:Y:S01]  /*0770*/  SHF.L.U32 R137, R118, 0x10, RZ ;  /* 0x0000001076897819 */ /* 0x000fe200000006ff */
[----:B------:R-:W-:Y:S01]  /*0780*/  FMUL.FTZ R133, R81, R112 ;  /* 0x0000007051857220 */ /* 0x000fe20000410000 */
[----:B------:R-:W-:Y:S01]  /*0790*/  PRMT R114, R117, 0x7632, R114 ;  /* 0x0000763275727816 */ /* 0x000fe20000000072 */
[----:B------:R-:W-:Y:S01]  /*07a0*/  FADD.FTZ R108, RZ, R126 ;  /* 0x0000007eff6c7221 */ /* 0x000fe20000010000 */
[C---:B------:R-:W-:Y:S02]  /*07b0*/  PRMT R118, R119.reuse, 0x7632, R118 ;  /* 0x0000763277767816 */ /* 0x040fe40000000076 */
[----:B------:R-:W-:Y:S01]  /*07c0*/  SHF.L.U32 R173, R119, 0x10, RZ ;  /* 0x0000001077ad7819 */ /* 0x000fe200000006ff */
[----:B------:R-:W-:Y:S01]  /*07d0*/  FADD.FTZ R119, -R171, R109 ;  /* 0x0000006dab777221 */ /* 0x000fe20000010100 */
[----:B------:R-:W-:Y:S01]  /*07e0*/  SHF.L.U32 R117, R117, 0x10, RZ ;  /* 0x0000001075757819 */ /* 0x000fe200000006ff */
[----:B------:R-:W-:Y:S01]  /*07f0*/  FFMA.FTZ R109, R3, R126, RZ ;  /* 0x0000007e036d7223 */ /* 0x000fe200000100ff */
[----:B------:R-:W-:Y:S01]  /*0800*/  SHF.L.U32 R114, R114, 0x10, RZ ;  /* 0x0000001072727819 */ /* 0x000fe200000006ff */
[----:B------:R-:W-:Y:S01]  /*0810*/  FADD.FTZ R111, R108, R133 ;  /* 0x000000856c6f7221 */ /* 0x000fe20000010000 */
[C---:B------:R-:W-:Y:S01]  /*0820*/  FADD.FTZ R115, -R171.reuse, R115 ;  /* 0x00000073ab737221 */ /* 0x040fe20000010100 */
[----:B0-----:R-:W-:Y:S01]  /*0830*/  FMUL.FTZ R129, R124, R135 ;  /* 0x000000877c817220 */ /* 0x001fe20000410000 */
[----:B------:R-:W-:Y:S01]  /*0840*/  FMUL.FTZ R128, R82, R117 ;  /* 0x0000007552807220 */ /* 0x000fe20000410000 */
[----:B------:R-:W-:Y:S01]  /*0850*/  FFMA.FTZ R108, R132, R133, R109 ;  /* 0x00000085846c7223 */ /* 0x000fe2000001006d */
[----:B------:R-:W-:Y:S01]  /*0860*/  FADD.FTZ R139, -R171, R110 ;  /* 0x0000006eab8b7221 */ /* 0x000fe20000010100 */
[C---:B------:R-:W-:Y:S01]  /*0870*/  FMUL.FTZ R134, R124.reuse, R115 ;  /* 0x000000737c867220 */ /* 0x040fe20000410000 */
        /* <DEDUP_REMOVED lines=40> */
.L_x_4821:
[----:B------:R-:W-:Y:S05]  /*0b00*/  BSYNC B1 ;  /* 0x0000000000017941 */ /* 0x000fea0003800000 */
.L_x_4820:
        /* <DEDUP_REMOVED lines=26> */
[----:B0-----:R-:W-:Y:S01]  /*0cb0*/  FMUL.FTZ R144, R72, R113 ;  /* 0x0000007148907220 */ /* 0x001fe20000410000 */
[C---:B------:R-:W-:Y:S02]  /*0cc0*/  PRMT R116, R118.reuse, 0x7632, R116 ;  /* 0x0000763276747816 */ /* 0x040fe40000000074 */
[----:B------:R-:W-:Y:S01]  /*0cd0*/  SHF.L.U32 R147, R118, 0x10, RZ ;  /* 0x0000001076937819 */ /* 0x000fe200000006ff */
[----:B------:R-:W-:Y:S01]  /*0ce0*/  FADD.FTZ R108, R173, R144 ;  /* 0x00000090ad6c7221 */ /* 0x000fe20000010000 */
[----:B------:R-:W-:Y:S01]  /*0cf0*/  PRMT R114, R117, 0x7632, R114 ;  /* 0x0000763275727816 */ /* 0x000fe20000000072 */
[----:B------:R-:W-:Y:S01]  /*0d00*/  FMUL.FTZ R145, R73, R112 ;  /* 0x0000007049917220 */ /* 0x000fe20000410000 */
[C---:B------:R-:W-:Y:S02]  /*0d10*/  PRMT R118, R119.reuse, 0x7632, R118 ;  /* 0x0000763277767816 */ /* 0x040fe40000000076 */
[----:B------:R-:W-:Y:S01]  /*0d20*/  SHF.L.U32 R153, R119, 0x10, RZ ;  /* 0x0000001077997819 */ /* 0x000fe200000006ff */
[----:B------:R-:W-:Y:S01]  /*0d30*/  FADD.FTZ R119, -R171, R109 ;  /* 0x0000006dab777221 */ /* 0x000fe20000010100 */
[----:B------:R-:W-:Y:S01]  /*0d40*/  SHF.L.U32 R117, R117, 0x10, RZ ;  /* 0x0000001075757819 */ /* 0x000fe200000006ff */
[----:B------:R-:W-:Y:S01]  /*0d50*/  FFMA.FTZ R109, R125, R144, R176 ;  /* 0x000000907d6d7223 */ /* 0x000fe200000100b0 */
[----:B------:R-:W-:Y:S01]  /*0d60*/  SHF.L.U32 R114, R114, 0x10, RZ ;  /* 0x0000001072727819 */ /* 0x000fe200000006ff */
[----:B------:R-:W-:Y:S01]  /*0d70*/  FMUL.FTZ R143, R124, R143 ;  /* 0x0000008f7c8f7220 */ /* 0x000fe20000410000 */
[----:B------:R-:W-:Y:S01]  /*0d80*/  FADD.FTZ R111, R108, R145 ;  /* 0x000000916c6f7221 */ /* 0x000fe20000010000 */
[C---:B------:R-:W-:Y:S01]  /*0d90*/  FADD.FTZ R115, -R171.reuse, R115 ;  /* 0x00000073ab737221 */ /* 0x040fe20000010100 */
[----:B------:R-:W-:Y:S01]  /*0da0*/  FMUL.FTZ R141, R124, R141 ;  /* 0x0000008d7c8d7220 */ /* 0x000fe20000410000 */
[----:B------:R-:W-:Y:S01]  /*0db0*/  FMUL.FTZ R146, R74, R117 ;  /* 0x000000754a927220 */ /* 0x000fe20000410000 */
[----:B------:R-:W-:Y:S01]  /*0dc0*/  FFMA.FTZ R108, R150, R145, R109 ;  /* 0x00000091966c7223 */ /* 0x000fe2000001006d */
[----:B------:R-:W-:Y:S01]  /*0dd0*/  FADD.FTZ R151, -R171, R110 ;  /* 0x0000006eab977221 */ /* 0x000fe20000010100 */
[----:B------:R-:W-:Y:S01]  /*0de0*/  FADD.FTZ R20, R20, R147 ;  /* 0x0000009314147221 */ /* 0x000fe20000010000 */
[-C--:B------:R-:W-:Y:S01]  /*0df0*/  FFMA.FTZ R44, R143, R147.reuse, R44 ;  /* 0x000000938f2c7223 */ /* 0x080fe2000001002c */
[----:B------:R-:W-:Y:S01]  /*0e00*/  FMUL.FTZ R148, R68, R147 ;  /* 0x0000009344947220 */ /* 0x000fe20000410000 */
[----:B------:R-:W-:Y:S01]  /*0e10*/  FMUL.FTZ R152, R124, R115 ;  /* 0x000000737c987220 */ /* 0x000fe20000410000 */
[----:B------:R-:W-:Y:S01]  /*0e20*/  FMUL.FTZ R147, R75, R114 ;  /* 0x000000724b937220 */ /* 0x000fe20000410000 */
[----:B------:R-:W-:Y:S01]  /*0e30*/  FADD.FTZ R110, R111, R146 ;  /* 0x000000926f6e7221 */ /* 0x000fe20000010000 */
[----:B------:R-:W-:Y:S01]  /*0e40*/  FFMA.FTZ R109, R141, R146, R108 ;  /* 0x000000928d6d7223 */ /* 0x000fe2000001006c */
[----:B------:R-:W-:-:S02]  /*0e50*/  SHF.L.U32 R116, R116, 0x10, RZ ;  /* 0x0000001074747819 */ /* 0x000fc400000006ff */
        /* <DEDUP_REMOVED lines=31> */
.L_x_4823:
[----:B------:R-:W-:Y:S05]  /*1050*/  BSYNC B1 ;  /* 0x0000000000017941 */ /* 0x000fea0003800000 */
.L_x_4822:
        /* <DEDUP_REMOVED lines=83> */
.L_x_4825:
[----:B------:R-:W-:Y:S05]  /*1590*/  BSYNC B1 ;  /* 0x0000000000017941 */ /* 0x000fea0003800000 */
.L_x_4824:
        /* <DEDUP_REMOVED lines=21> */
.L_x_4845:
        /* <DEDUP_REMOVED lines=71> */
.L_x_4828:
[----:B------:R-:W-:Y:S05]  /*1b60*/  BSYNC B1 ;  /* 0x0000000000017941 */ /* 0x000fea0003800000 */
.L_x_4827:
        /* <DEDUP_REMOVED lines=66> */
.L_x_4830:
[----:B------:R-:W-:Y:S05]  /*1f90*/  BSYNC B1 ;  /* 0x0000000000017941 */ /* 0x000fea0003800000 */
.L_x_4829:
        /* <DEDUP_REMOVED lines=65> */
.L_x_4832:
[----:B------:R-:W-:Y:S05]  /*23b0*/  BSYNC B1 ;  /* 0x0000000000017941 */ /* 0x000fea0003800000 */
.L_x_4831:
[----:B-123--:R-:W1:Y:S02]  /*23c0*/  LDC.64 R108, c[0x0][0x210] ;  /* 0x00008400ff6c7b82 */ /* 0x00ee640000000a00 */
[----:B-1----:R-:W-:-:S04]  /*23d0*/  LEA R120, R108, R120, 0x2 ;  /* 0x000000786c787211 */ /* 0x002fc800078e10ff */
[----:B------:R-:W-:-:S13]  /*23e0*/  ISETP.GE.AND P1, PT, R120, R109, PT ;  /* 0x0000006d7800720c */ /* 0x000fda0003f26270 */
[----:B------:R-:W-:Y:S05]  /*23f0*/  @!P1 BRA `(.L_x_4833) ;  /* 0xffffffe000189947 */ /* 0x000fea000383ffff */
.L_x_4819:
[----:B------:R-:W-:Y:S05]  /*2400*/  BSYNC B0 ;  /* 0x0000000000007941 */ /* 0x000fea0003800000 */
.L_x_4818:
        /* <DEDUP_REMOVED lines=8> */
[----:B-1----:R-:W-:-:S04]  /*2490*/  LEA R3, R4, R3, 0x18 ;  /* 0x0000000304037211 */ /* 0x002fc800078ec0ff */
        /* <DEDUP_REMOVED lines=8> */
[----:B--2---:R-:W-:Y:S01]  /*2520*/  IMAD R31, R60, R121, RZ ;  /* 0x000000793c1f7224 */ /* 0x004fe200078e02ff */
[----:B------:R-:W-:Y:S01]  /*2530*/  BAR.SYNC.DEFER_BLOCKING 0x0 ;  /* 0x0000000000007b1d */ /* 0x000fe20000010000 */
[----:B-1----:R-:W-:-:S03]  /*2540*/  IADD3 R25, R121, 0x7f, -R0 ;  /* 0x0000007f79197810 */ /* 0x002fc60007ffe800 */
        /* <DEDUP_REMOVED lines=42> */
[----:B--2---:R-:W-:Y:S01]  /*27f0*/  FADD.FTZ R3, R3, R16 ;  /* 0x0000001003037221 */ /* 0x004fe20000010000 */
[----:B------:R-:W-:Y:S02]  /*2800*/  SHF.L.U32 R16, R31, 0x2, RZ ;  /* 0x000000021f107819 */ /* 0x000fe400000006ff */
        /* <DEDUP_REMOVED lines=14> */
[----:B------:R-:W-:Y:S02]  /*28f0*/  IADD3 R18, P6, R16, UR6, RZ ;  /* 0x0000000610127c10 */ /* 0x000fe4000ffde0ff */
[----:B------:R-:W-:Y:S01]  /*2900*/  STS.128 [R2+0x400], R48 ;  /* 0x0004003002007388 */ /* 0x000fe20000000c00 */
[----:B-1----:R-:W-:-:S03]  /*2910*/  FADD.FTZ R21, R8, R21 ;  /* 0x0000001508157221 */ /* 0x002fc60000010000 */
[----:B------:R-:W-:Y:S01]  /*2920*/  STS.128 [R2+0x410], R44 ;  /* 0x0004102c02007388 */ /* 0x000fe20000000c00 */
[----:B--2---:R-:W-:-:S03]  /*2930*/  FADD.FTZ R9, R9, R32 ;  /* 0x0000002009097221 */ /* 0x004fc60000010000 */
[----:B------:R-:W-:Y:S04]  /*2940*/  STS.128 [R2+0x800], R40 ;  /* 0x0008002802007388 */ /* 0x000fe80000000c00 */
[----:B------:R0:W-:Y:S01]  /*2950*/  STS.128 [R2+0x810], R36 ;  /* 0x0008102402007388 */ /* 0x0001e20000000c00 */
[----:B------:R-:W-:Y:S01]  /*2960*/  BAR.SYNC.DEFER_BLOCKING 0x0 ;  /* 0x0000000000007b1d */ /* 0x000fe20000010000 */
[----:B0-----:R-:W-:-:S04]  /*2970*/  SHF.L.U64.HI R37, R31, 0x2, R6 ;  /* 0x000000021f257819 */ /* 0x001fc80000010206 */
        /* <DEDUP_REMOVED lines=109> */
.L_x_4826:
        /* <DEDUP_REMOVED lines=8> */
.L_x_4835:
[----:B------:R-:W-:Y:S05]  /*30d0*/  BSYNC B1 ;  /* 0x0000000000017941 */ /* 0x000fea0003800000 */
.L_x_4834:
        /* <DEDUP_REMOVED lines=8> */
.L_x_4836:
[----:B------:R-:W-:Y:S01]  /*3160*/  FADD.FTZ R108, R108, R173 ;  /* 0x000000ad6c6c7221 */ /* 0x000fe20000010000 */
[----:B------:R-:W-:-:S04]  /*3170*/  HFMA2.MMA R118, -RZ, RZ, 0, 1.1920928955078125e-07 ;  /* 0x00000002ff767435 */ /* 0x000fc800000001ff */
[----:B------:R-:W-:Y:S02]  /*3180*/  MOV R119, R108 ;  /* 0x0000006c00777202 */ /* 0x000fe40000000f00 */
[----:B------:R-:W-:-:S07]  /*3190*/  MOV R109, R117 ;  /* 0x00000075006d7202 */ /* 0x000fce0000000f00 */
[----:B------:R-:W-:Y:S05]  /*31a0*/  WARPSYNC.COLLECTIVE R116, `(.L_x_4837) ;  /* 0x0000000074087348 */ /* 0x000fea0003c00000 */
[----:B------:R0:W1:Y:S02]  /*31b0*/  SHFL.BFLY P1, R117, R119, R118, R169 ;  /* 0x0c00007677757389 */ /* 0x00006400000200a9 */
[----:B01----:R-:W-:Y:S01]  /*31c0*/  ENDCOLLECTIVE ;  /* 0x000000000000791b */ /* 0x003fe20003800000 */
.L_x_4837:
[----:B------:R-:W-:-:S05]  /*31d0*/  FADD.FTZ R109, R109, R176 ;  /* 0x000000b06d6d7221 */ /* 0x000fca0000010000 */
[----:B------:R-:W-:Y:S02]  /*31e0*/  MOV R119, R109 ;  /* 0x0000006d00777202 */ /* 0x000fe40000000f00 */
[----:B------:R-:W-:-:S07]  /*31f0*/  MOV R111, R117 ;  /* 0x00000075006f7202 */ /* 0x000fce0000000f00 */
[----:B------:R-:W-:Y:S05]  /*3200*/  WARPSYNC.COLLECTIVE R116, `(.L_x_4838) ;  /* 0x0000000074087348 */ /* 0x000fea0003c00000 */
[----:B------:R0:W1:Y:S02]  /*3210*/  SHFL.BFLY P1, R117, R119, R118, R169 ;  /* 0x0c00007677757389 */ /* 0x00006400000200a9 */
[----:B01----:R-:W-:Y:S01]  /*3220*/  ENDCOLLECTIVE ;  /* 0x000000000000791b */ /* 0x003fe20003800000 */
.L_x_4838:
[----:B------:R-:W-:Y:S01]  /*3230*/  FADD.FTZ R111, R108, R111 ;  /* 0x0000006f6c6f7221 */ /* 0x000fe20000010000 */
[----:B------:R-:W-:-:S04]  /*3240*/  HFMA2.MMA R118, -RZ, RZ, 0, 2.384185791015625e-07 ;  /* 0x00000004ff767435 */ /* 0x000fc800000001ff */
[----:B------:R-:W-:Y:S02]  /*3250*/  MOV R119, R111 ;  /* 0x0000006f00777202 */ /* 0x000fe40000000f00 */
[----:B------:R-:W-:-:S07]  /*3260*/  MOV R110, R117 ;  /* 0x00000075006e7202 */ /* 0x000fce0000000f00 */
[----:B------:R-:W-:Y:S05]  /*3270*/  WARPSYNC.COLLECTIVE R116, `(.L_x_4839) ;  /* 0x0000000074087348 */ /* 0x000fea0003c00000 */
[----:B------:R0:W1:Y:S02]  /*3280*/  SHFL.BFLY P1, R117, R119, R118, R169 ;  /* 0x0c00007677757389 */ /* 0x00006400000200a9 */
[----:B01----:R-:W-:Y:S01]  /*3290*/  ENDCOLLECTIVE ;  /* 0x000000000000791b */ /* 0x003fe20003800000 */
.L_x_4839:
[----:B------:R-:W-:-:S05]  /*32a0*/  FADD.FTZ R110, R109, R110 ;  /* 0x0000006e6d6e7221 */ /* 0x000fca0000010000 */
[----:B------:R-:W-:Y:S02]  /*32b0*/  MOV R119, R110 ;  /* 0x0000006e00777202 */ /* 0x000fe40000000f00 */
[----:B------:R-:W-:-:S07]  /*32c0*/  MOV R112, R117 ;  /* 0x0000007500707202 */ /* 0x000fce0000000f00 */
[----:B------:R-:W-:Y:S05]  /*32d0*/  WARPSYNC.COLLECTIVE R116, `(.L_x_4840) ;  /* 0x0000000074087348 */ /* 0x000fea0003c00000 */
[----:B------:R0:W1:Y:S02]  /*32e0*/  SHFL.BFLY P1, R117, R119, R118, R169 ;  /* 0x0c00007677757389 */ /* 0x00006400000200a9 */
[----:B01----:R-:W-:Y:S01]  /*32f0*/  ENDCOLLECTIVE ;  /* 0x000000000000791b */ /* 0x003fe20003800000 */
.L_x_4840:
[----:B------:R-:W-:Y:S01]  /*3300*/  FADD.FTZ R112, R111, R112 ;  /* 0x000000706f707221 */ /* 0x000fe20000010000 */
[----:B------:R-:W-:-:S04]  /*3310*/  HFMA2.MMA R118, -RZ, RZ, 0, 4.76837158203125e-07 ;  /* 0x00000008ff767435 */ /* 0x000fc800000001ff */
[----:B------:R-:W-:Y:S02]  /*3320*/  MOV R119, R112 ;  /* 0x0000007000777202 */ /* 0x000fe40000000f00 */
[----:B------:R-:W-:-:S07]  /*3330*/  MOV R113, R117 ;  /* 0x0000007500717202 */ /* 0x000fce0000000f00 */
[----:B------:R-:W-:Y:S05]  /*3340*/  WARPSYNC.COLLECTIVE R116, `(.L_x_4841) ;  /* 0x0000000074087348 */ /* 0x000fea0003c00000 */
[----:B------:R0:W1:Y:S02]  /*3350*/  SHFL.BFLY P1, R117, R119, R118, R169 ;  /* 0x0c00007677757389 */ /* 0x00006400000200a9 */
[----:B01----:R-:W-:Y:S01]  /*3360*/  ENDCOLLECTIVE ;  /* 0x000000000000791b */ /* 0x003fe20003800000 */
.L_x_4841:
[----:B------:R-:W-:-:S05]  /*3370*/  FADD.FTZ R113, R110, R113 ;  /* 0x000000716e717221 */ /* 0x000fca0000010000 */
[----:B------:R-:W-:Y:S02]  /*3380*/  MOV R119, R113 ;  /* 0x0000007100777202 */ /* 0x000fe40000000f00 */
[----:B------:R-:W-:-:S07]  /*3390*/  MOV R115, R117 ;  /* 0x0000007500737202 */ /* 0x000fce0000000f00 */
[----:B------:R-:W-:Y:S05]  /*33a0*/  WARPSYNC.COLLECTIVE R116, `(.L_x_4842) ;  /* 0x0000000074087348 */ /* 0x000fea0003c00000 */
[----:B------:R0:W1:Y:S02]  /*33b0*/  SHFL.BFLY P1, R117, R119, R118, R169 ;  /* 0x0c00007677757389 */ /* 0x00006400000200a9 */
[----:B01----:R-:W-:Y:S01]  /*33c0*/  ENDCOLLECTIVE ;  /* 0x000000000000791b */ /* 0x003fe20003800000 */
.L_x_4842:
[----:B------:R-:W-:Y:S01]  /*33d0*/  FADD.FTZ R115, R112, R115 ;  /* 0x0000007370737221 */ /* 0x000fe20000010000 */
[----:B------:R-:W-:-:S04]  /*33e0*/  HFMA2.MMA R118, -RZ, RZ, 0, 9.5367431640625e-07 ;  /* 0x00000010ff767435 */ /* 0x000fc800000001ff */
[----:B------:R-:W-:Y:S02]  /*33f0*/  MOV R119, R115 ;  /* 0x0000007300777202 */ /* 0x000fe40000000f00 */
[----:B------:R-:W-:-:S07]  /*3400*/  MOV R114, R117 ;  /* 0x0000007500727202 */ /* 0x000fce0000000f00 */
[----:B------:R-:W-:Y:S05]  /*3410*/  WARPSYNC.COLLECTIVE R116, `(.L_x_4843) ;  /* 0x0000000074087348 */ /* 0x000fea0003c00000 */
[----:B------:R0:W1:Y:S02]  /*3420*/  SHFL.BFLY P1, R117, R119, R118, R169 ;  /* 0x0c00007677757389 */ /* 0x00006400000200a9 */
[----:B01----:R-:W-:Y:S01]  /*3430*/  ENDCOLLECTIVE ;  /* 0x000000000000791b */ /* 0x003fe20003800000 */
.L_x_4843:
[----:B------:R-:W-:-:S05]  /*3440*/  FADD.FTZ R114, R113, R114 ;  /* 0x0000007271727221 */ /* 0x000fca0000010000 */
[----:B------:R-:W-:Y:S02]  /*3450*/  MOV R119, R114 ;  /* 0x0000007200777202 */ /* 0x000fe40000000f00 */
[----:B------:R-:W-:-:S07]  /*3460*/  MOV R108, R117 ;  /* 0x00000075006c7202 */ /* 0x000fce0000000f00 */
[----:B------:R-:W-:Y:S05]  /*3470*/  WARPSYNC.COLLECTIVE R116, `(.L_x_4844) ;  /* 0x0000000074087348 */ /* 0x000fea0003c00000 */
[----:B------:R0:W1:Y:S02]  /*3480*/  SHFL.BFLY P1, R117, R119, R118, R169 ;  /* 0x0c00007677757389 */ /* 0x00006400000200a9 */
[----:B01----:R-:W-:Y:S01]  /*3490*/  ENDCOLLECTIVE ;  /* 0x000000000000791b */ /* 0x003fe20003800000 */
.L_x_4844:
[----:B------:R-:W-:Y:S01]  /*34a0*/  MOV R109, R117 ;  /* 0x00000075006d7202 */ /* 0x000fe20000000f00 */
[----:B------:R-:W-:Y:S06]  /*34b0*/  BRA `(.L_x_4845) ;  /* 0xffffffe0008c7947 */ /* 0x000fec000383ffff */
.L_x_4846:
        /* <DEDUP_REMOVED lines=12> */
.L_x_11736:


//--------------------- .text._ZN10layer_norm13ln_bwd_kernelINS_13Kernel_traitsIf13__nv_bfloat16fS2_fjLj768ELj1ELj4ELj1ELj16ENS_18Kernel_traits_baseILj768EfS2_fS2_fjLj128EEEEELb0ELb0ELb0ELb1EEEvNS_9BwdParamsE --------------------------
	.section	.text._ZN10layer_norm13ln_bwd_kernelINS_13Kernel_traitsIf13__nv_bfloat16fS2_fjLj768ELj1ELj4ELj1ELj16ENS_18Kernel_traits_baseILj768EfS2_fS2_fjLj128EEEEELb0ELb0ELb0ELb1EEEvNS_9BwdParamsE,"ax",@progbits
	.align	128
        .global         _ZN10layer_norm13ln_bwd_kernelINS_13Kernel_traitsIf13__nv_bfloat16fS2_fjLj768ELj1ELj4ELj1ELj16ENS_18Kernel_traits_baseILj768EfS2_fS2_fjLj128EEEEELb0ELb0ELb0ELb1EEEvNS_9BwdParamsE
        .type           _ZN10layer_norm13ln_bwd_kernelINS_13Kernel_traitsIf13__nv_bfloat16fS2_fjLj768ELj1ELj4ELj1ELj16ENS_18Kernel_traits_baseILj768EfS2_fS2_fjLj128EEEEELb0ELb0ELb0ELb1EEEvNS_9BwdParamsE,@function
        .size           _ZN10layer_norm13ln_bwd_kernelINS_13Kernel_traitsIf13__nv_bfloat16fS2_fjLj768ELj1ELj4ELj1ELj16ENS_18Kernel_traits_baseILj768EfS2_fS2_fjLj128EEEEELb0ELb0ELb0ELb1EEEvNS_9BwdParamsE,(.L_x_11737 - _ZN10layer_norm13ln_bwd_kernelINS_13Kernel_traitsIf13__nv_bfloat16fS2_fjLj768ELj1ELj4ELj1ELj16ENS_18Kernel_traits_baseILj768EfS2_fS2_fjLj128EEEEELb0ELb0ELb0ELb1EEEvNS_9BwdParamsE)
        .other          _ZN10layer_norm13ln_bwd_kernelINS_13Kernel_traitsIf13__nv_bfloat16fS2_fjLj768ELj1ELj4ELj1ELj16ENS_18Kernel_traits_baseILj768EfS2_fS2_fjLj128EEEEELb0ELb0ELb0ELb1EEEvNS_9BwdParamsE,@"STO_CUDA_ENTRY STV_DEFAULT"
_ZN10layer_norm13ln_bwd_kernelINS_13Kernel_traitsIf13__nv_bfloat16fS2_fjLj768ELj1ELj4ELj1ELj16ENS_18Kernel_traits_baseILj768EfS2_fS2_fjLj128EEEEELb0ELb0ELb0ELb1EEEvNS_9BwdParamsE:
.text._ZN10layer_norm13ln_bwd_kernelINS_13Kernel_traitsIf13__nv_bfloat16fS2_fjLj768ELj1ELj4ELj1ELj16ENS_18Kernel_traits_baseILj768EfS2_fS2_fjLj128EEEEELb0ELb0ELb0ELb1EEEvNS_9BwdParamsE:
        /* <DEDUP_REMOVED lines=38> */
.L_x_4848:
[----:B------:R-:W-:Y:S01]  /*0260*/  SHF.L.U32 R0, R96, 0x5, RZ ;  /* 0x0000000560007819 */ /* 0x000fe200000006ff */
[----:B------:R-:W-:-:S03]  /*0270*/  ULDC.64 UR6, c[0x0][0x260] ;  /* 0x0000980000067ab9 */ /* 0x000fc60000000a00 */
[----:B------:R-:W-:-:S04]  /*0280*/  LOP3.LUT R0, R0, 0x3e0, RZ, 0xc0, !PT ;  /* 0x000003e000007812 */ /* 0x000fc800078ec0ff */
[----:B------:R-:W-:-:S04]  /*0290*/  IADD3 R2, P0, R0, UR6, RZ ;  /* 0x0000000600027c10 */ /* 0x000fc8000ff1e0ff */
[----:B------:R-:W-:Y:S01]  /*02a0*/  IADD3.X R3, RZ, UR7, RZ, P0, !PT ;  /* 0x00000007ff037c10 */ /* 0x000fe200087fe4ff */
[----:B------:R-:W-:-:S04]  /*02b0*/  ULDC.64 UR6, c[0x0][0x270] ;  /* 0x00009c0000067ab9 */ /* 0x000fc80000000a00 */
[----:B------:R0:W5:Y:S04]  /*02c0*/  LDG.E.128 R24, desc[UR4][R2.64] ;  /* 0x0000000402187981 */ /* 0x000168000c1e1d00 */
[----:B------:R0:W5:Y:S04]  /*02d0*/  LDG.E.128 R20, desc[UR4][R2.64+0x10] ;  /* 0x0000100402147981 */ /* 0x000168000c1e1d00 */
[----:B------:R0:W5:Y:S04]  /*02e0*/  LDG.E.128 R16, desc[UR4][R2.64+0x400] ;  /* 0x0004000402107981 */ /* 0x000168000c1e1d00 */
[----:B------:R0:W5:Y:S04]  /*02f0*/  LDG.E.128 R12, desc[UR4][R2.64+0x410] ;  /* 0x00041004020c7981 */ /* 0x000168000c1e1d00 */
[----:B------:R0:W5:Y:S04]  /*0300*/  LDG.E.128 R8, desc[UR4][R2.64+0x800] ;  /* 0x0008000402087981 */ /* 0x000168000c1e1d00 */
[----:B------:R0:W5:Y:S01]  /*0310*/  LDG.E.128 R4, desc[UR4][R2.64+0x810] ;  /* 0x0008100402047981 */ /* 0x000162000c1e1d00 */
        /* <DEDUP_REMOVED lines=17> */
[----:B------:R-:W-:Y:S02]  /*0430*/  MOV R140, RZ ;  /* 0x000000ff008c7202 */ /* 0x000fe40000000f00 */
        /* <DEDUP_REMOVED lines=10> */
[----:B------:R-:W-:-:S02]  /*04e0*/  ISETP.NE.AND P4, PT, RZ, UR6, PT ;  /* 0x00000006ff007c0c */ /* 0x000fc4000bf85270 */
[----:B0-----:R-:W-:-:S11]  /*04f0*/  CS2R R138, SRZ ;  /* 0x00000000008a7805 */ /* 0x001fd6000001ff00 */
.L_x_4852:
[----:B0-----:R-:W0:Y:S01]  /*0500*/  LDC.64 R2, c[0x0][0x250] ;  /* 0x00009400ff027b82 */ /* 0x001e220000000a00 */
[----:B------:R-:W-:Y:S01]  /*0510*/  IMAD R0, R141, UR8, RZ ;  /* 0x000000088d007c24 */ /* 0x000fe2000f8e02ff */
[----:B------:R-:W-:-:S04]  /*0520*/  LOP3.LUT R148, R96, 0x1f, RZ, 0xc0, !PT ;  /* 0x0000001f60947812 */ /* 0x000fc800078ec0ff */
[----:B------:R-:W-:Y:S02]  /*0530*/  SHF.R.S32.HI R61, RZ, 0x1f, R0 ;  /* 0x0000001fff3d7819 */ /* 0x000fe40000011400 */
        /* <DEDUP_REMOVED lines=8> */
[C---:B------:R-:W-:Y:S01]  /*05c0*/  IADD3 R146, R148.reuse, 0x20, RZ ;  /* 0x0000002094927810 */ /* 0x040fe20007ffe0ff */
[----:B------:R4:W3:Y:S01]  /*05d0*/  LDG.E R149, desc[UR4][R2.64] ;  /* 0x0000000402957981 */ /* 0x0008e2000c1e1900 */
[C---:B-1----:R-:W-:Y:S02]  /*05e0*/  @P0 LEA R80, P1, R141.reuse, R80, 0x1 ;  /* 0x000000508d500211 */ /* 0x042fe400078208ff */
[C---:B------:R-:W-:Y:S02]  /*05f0*/  IADD3 R147, R148.reuse, 0x40, RZ ;  /* 0x0000004094937810 */ /* 0x040fe40007ffe0ff */
[----:B------:R-:W-:Y:S01]  /*0600*/  @P0 LEA.HI.X R81, R141, R81, R0, 0x1, P1 ;  /* 0x000000518d510211 */ /* 0x000fe200008f0c00 */
[----:B--2---:R-:W-:-:S04]  /*0610*/  IMAD.WIDE.U32 R88, R148, 0x20, R154 ;  /* 0x0000002094587825 */ /* 0x004fc800078e009a */
[----:B------:R-:W-:Y:S01]  /*0620*/  IMAD.WIDE.U32 R152, R146, 0x20, R154 ;  /* 0x0000002092987825 */ /* 0x000fe200078e009a */
[----:B------:R-:W2:Y:S01]  /*0630*/  LDG.E.128 R60, desc[UR4][R88.64] ;  /* 0x00000004583c7981 */ /* 0x000ea2000c1e1d00 */
[----:B----4-:R-:W1:Y:S02]  /*0640*/  LDC.64 R2, c[0x0][0x2c8] ;  /* 0x0000b200ff027b82 */ /* 0x010e640000000a00 */
[----:B---3--:R-:W-:Y:S01]  /*0650*/  IMAD.WIDE.U32 R84, R148, 0x10, R92 ;  /* 0x0000001094547825 */ /* 0x008fe200078e005c */
[----:B------:R-:W3:Y:S03]  /*0660*/  LDG.E.128 R64, desc[UR4][R88.64+0x10] ;  /* 0x0000100458407981 */ /* 0x000ee6000c1e1d00 */
[----:B------:R-:W-:Y:S01]  /*0670*/  IMAD.WIDE.U32 R154, R147, 0x20, R154 ;  /* 0x00000020939a7825 */ /* 0x000fe200078e009a */
[----:B------:R-:W4:Y:S03]  /*0680*/  @P0 LDG.E.U16 R0, desc[UR4][R80.64] ;  /* 0x0000000450000981 */ /* 0x000f26000c1e1500 */
[----:B------:R-:W-:Y:S01]  /*0690*/  IMAD.WIDE.U32 R90, R146, 0x10, R92 ;  /* 0x00000010925a7825 */ /* 0x000fe200078e005c */
[----:B------:R-:W4:Y:S03]  /*06a0*/  LDG.E.128 R84, desc[UR4][R84.64] ;  /* 0x0000000454547981 */ /* 0x000f26000c1e1d00 */
[----:B0-----:R-:W-:Y:S01]  /*06b0*/  IMAD.WIDE R150, R141, 0x4, R150 ;  /* 0x000000048d967825 */ /* 0x001fe200078e0296 */
[----:B------:R-:W4:Y:S04]  /*06c0*/  LDG.E.128 R76, desc[UR4][R154.64] ;  /* 0x000000049a4c7981 */ /* 0x000f28000c1e1d00 */
[----:B------:R0:W4:Y:S04]  /*06d0*/  LDG.E.128 R80, desc[UR4][R154.64+0x10] ;  /* 0x000010049a507981 */ /* 0x000128000c1e1d00 */
[----:B------:R-:W4:Y:S04]  /*06e0*/  LDG.E.128 R88, desc[UR4][R90.64] ;  /* 0x000000045a587981 */ /* 0x000f28000c1e1d00 */
[----:B------:R-:W4:Y:S04]  /*06f0*/  LDG.E R150, desc[UR4][R150.64] ;  /* 0x0000000496967981 */ /* 0x000f28000c1e1900 */
[----:B------:R-:W4:Y:S04]  /*0700*/  LDG.E.128 R68, desc[UR4][R152.64] ;  /* 0x0000000498447981 */ /* 0x000f28000c1e1d00 */
[----:B------:R0:W4:Y:S01]  /*0710*/  LDG.E.128 R72, desc[UR4][R152.64+0x10] ;  /* 0x0000100498487981 */ /* 0x000122000c1e1d00 */
[----:B------:R-:W-:-:S06]  /*0720*/  IMAD.WIDE.U32 R92, R147, 0x10, R92 ;  /* 0x00000010935c7825 */ /* 0x000fcc00078e005c */
[----:B------:R-:W4:Y:S01]  /*0730*/  LDG.E.128 R92, desc[UR4][R92.64] ;  /* 0x000000045c5c7981 */ /* 0x000f22000c1e1d00 */
[----:B-1----:R-:W-:-:S04]  /*0740*/  ISETP.NE.U32.AND P1, PT, R2, RZ, PT ;  /* 0x000000ff0200720c */ /* 0x002fc80003f25070 */
[----:B------:R-:W-:-:S13]  /*0750*/  ISETP.NE.AND.EX P1, PT, R3, RZ, PT, P1 ;  /* 0x000000ff0300720c */ /* 0x000fda0003f25310 */
[----:B------:R-:W1:Y:S08]  /*0760*/  @P1 LDC.64 R156, c[0x0][0x2c8] ;  /* 0x0000b200ff9c1b82 */ /* 0x000e700000000a00 */
[----:B0-----:R-:W0:Y:S08]  /*0770*/  @P1 LDC.64 R154, c[0x0][0x2c8] ;  /* 0x0000b200ff9a1b82 */ /* 0x001e300000000a00 */
[----:B------:R-:W0:Y:S01]  /*0780*/  @P1 LDC.64 R152, c[0x0][0x2c8] ;  /* 0x0000b200ff981b82 */ /* 0x000e220000000a00 */
[----:B-1----:R-:W-:-:S05]  /*0790*/  @P1 IMAD.WIDE.U32 R156, R147, 0x20, R156 ;  /* 0x00000020939c1825 */ /* 0x002fca00078e009c */
[----:B-----5:R-:W5:Y:S01]  /*07a0*/  @P1 LDG.E.128 R44, desc[UR4][R156.64] ;  /* 0x000000049c2c1981 */ /* 0x020f62000c1e1d00 */
[----:B0-----:R-:W-:-:S03]  /*07b0*/  @P1 IMAD.WIDE.U32 R154, R146, 0x20, R154 ;  /* 0x00000020929a1825 */ /* 0x001fc600078e009a */
[----:B------:R0:W5:Y:S04]  /*07c0*/  @P1 LDG.E.128 R48, desc[UR4][R156.64+0x10] ;  /* 0x000010049c301981 */ /* 0x000168000c1e1d00 */
[----:B------:R-:W5:Y:S01]  /*07d0*/  @P1 LDG.E.128 R36, desc[UR4][R154.64] ;  /* 0x000000049a241981 */ /* 0x000f62000c1e1d00 */
[----:B------:R-:W-:-:S03]  /*07e0*/  @P1 IMAD.WIDE.U32 R152, R148, 0x20, R152 ;  /* 0x0000002094981825 */ /* 0x000fc600078e0098 */
[----:B------:R1:W5:Y:S04]  /*07f0*/  @P1 LDG.E.128 R40, desc[UR4][R154.64+0x10] ;  /* 0x000010049a281981 */ /* 0x000368000c1e1d00 */
[----:B------:R-:W5:Y:S04]  /*0800*/  @P1 LDG.E.128 R28, desc[UR4][R152.64] ;  /* 0x00000004981c1981 */ /* 0x000f68000c1e1d00 */
[----:B------:R1:W5:Y:S01]  /*0810*/  @P1 LDG.E.128 R32, desc[UR4][R152.64+0x10] ;  /* 0x0000100498201981 */ /* 0x000362000c1e1d00 */
[----:B------:R-:W-:Y:S01]  /*0820*/  UMOV UR6, 0xffffffff ;  /* 0xffffffff00067882 */ /* 0x000fe20000000000 */
[----:B------:R-:W-:-:S02]  /*0830*/  FSEL R158, R149, RZ, !P4 ;  /* 0x000000ff959e7208 */ /* 0x000fc40006000000 */
[----:B------:R-:W-:-:S03]  /*0840*/  MOV R149, 0x3f800000 ;  /* 0x3f80000000957802 */ /* 0x000fc60000000f00 */
[C---:B--2---:R-:W-:Y:S01]  /*0850*/  FADD.FTZ R159, -R158.reuse, R63 ;  /* 0x0000003f9e9f7221 */ /* 0x044fe20000010100 */
[C---:B------:R-:W-:Y:S01]  /*0860*/  FADD.FTZ R61, -R158.reuse, R61 ;  /* 0x0000003d9e3d7221 */ /* 0x040fe20000010100 */
[C---:B---3--:R-:W-:Y:S01]  /*0870*/  FADD.FTZ R161, -R158.reuse, R65 ;  /* 0x000000419ea17221 */ /* 0x048fe20000010100 */
[C---:B------:R-:W-:Y:S01]  /*0880*/  FADD.FTZ R151, -R158.reuse, R60 ;  /* 0x0000003c9e977221 */ /* 0x040fe20000010100 */
[----:B0-----:R-:W-:Y:S01]  /*0890*/  FADD.FTZ R157, -R158, R67 ;  /* 0x000000439e9d7221 */ /* 0x001fe20000010100 */
[C---:B----4-:R-:W-:Y:S02]  /*08a0*/  PRMT R63, R84.reuse, 0x7632, R63 ;  /* 0x00007632543f7816 */ /* 0x050fe4000000003f */
[----:B------:R-:W-:Y:S01]  /*08b0*/  SHF.L.U32 R65, R84, 0x10, RZ ;  /* 0x0000001054417819 */ /* 0x000fe200000006ff */
[C---:B------:R-:W-:Y:S01]  /*08c0*/  FADD.FTZ R191, -R158.reuse, R77 ;  /* 0x0000004d9ebf7221 */ /* 0x040fe20000010100 */
[----:B------:R-:W-:Y:S01]  /*08d0*/  SHF.L.U32 R77, R63, 0x10, RZ ;  /* 0x000000103f4d7819 */ /* 0x000fe200000006ff */
[--C-:B------:R-:W-:Y:S01]  /*08e0*/  FADD.FTZ R197, -R158, R80.reuse ;  /* 0x000000509ec57221 */ /* 0x100fe20000010100 */
[----:B------:R-:W-:Y:S01]  /*08f0*/  @P0 SHF.L.U32 R149, R0, 0x10, RZ ;  /* 0x0000001000950819 */ /* 0x000fe200000006ff */
[----:B------:R-:W-:Y:S01]  /*0900*/  FMUL.FTZ R63, R24, R65 ;  /* 0x00000041183f7220 */ /* 0x000fe20000410000 */
[----:B------:R-:W-:-:S02]  /*0910*/  PRMT R80, R88, 0x7632, R80 ;  /* 0x0000763258507816 */ /* 0x000fc40000000050 */
[----:B------:R-:W-:Y:S02]  /*0920*/  SHF.L.U32 R167, R88, 0x10, RZ ;  /* 0x0000001058a77819 */ /* 0x000fe400000006ff */
[----:B------:R-:W-:Y:S01]  /*0930*/  PRMT R88, R91, 0x7632, R88 ;  /* 0x000076325b587816 */ /* 0x000fe20000000058 */
[----:B------:R-:W-:Y:S01]  /*0940*/  FMUL.FTZ R60, R150, R61 ;  /* 0x0000003d963c7220 */ /* 0x000fe20000410000 */
[----:B-1----:R-:W-:Y:S01]  /*0950*/  FADD.FTZ R155, -R158, R64 ;  /* 0x000000409e9b7221 */ /* 0x002fe20000010100 */
        /* <DEDUP_REMOVED lines=18> */
[----:B------:R-:W-:Y:S01]  /*0a80*/  FFMA.FTZ R143, R60, R77, R143 ;  /* 0x0000004d3c8f7223 */ /* 0x000fe2000001008f */
[----:B------:R-:W-:Y:S01]  /*0a90*/  SHF.L.U32 R85, R85, 0x10, RZ ;  /* 0x0000001055557819 */ /* 0x000fe200000006ff */
[----:B------:R-:W-:Y:S01]  /*0aa0*/  FADD.FTZ R142, R77, R142 ;  /* 0x0000008e4d8e7221 */ /* 0x000fe20000010000 */
[----:B------:R-:W-:Y:S01]  /*0ab0*/  SHF.L.U32 R158, R88, 0x10, RZ ;  /* 0x00000010589e7819 */ /* 0x000fe200000006ff */
[----:B------:R-:W-:Y:S01]  /*0ac0*/  FMUL.FTZ R75, R150, R157 ;  /* 0x0000009d964b7220 */ /* 0x000fe20000410000 */
[----:B------:R-:W-:Y:S01]  /*0ad0*/  FMUL.FTZ R77, R25, R77 ;  /* 0x0000004d194d7220 */ /* 0x000fe20000410000 */
[----:B------:R-:W-:Y:S01]  /*0ae0*/  FADD.FTZ R88, RZ, R63 ;  /* 0x0000003fff587221 */ /* 0x000fe20000010000 */
[----:B------:R-:W-:Y:S01]  /*0af0*/  FFMA.FTZ R157, R0, R63, RZ ;  /* 0x0000003f009d7223 */ /* 0x000fe200000100ff */
[----:B------:R-:W-:Y:S01]  /*0b00*/  SHF.L.U32 R68, R64, 0x10, RZ ;  /* 0x0000001040447819 */ /* 0x000fe200000006ff */
[----:B------:R-:W-:Y:S01]  /*0b10*/  FMUL.FTZ R61, R150, R159 ;  /* 0x0000009f963d7220 */ /* 0x000fe20000410000 */
[----:B------:R-:W-:Y:S01]  /*0b20*/  FADD.FTZ R144, R65, R144 ;  /* 0x0000009041907221 */ /* 0x000fe20000010000 */
[----:B------:R-:W-:Y:S01]  /*0b30*/  FFMA.FTZ R145, R0, R65, R145 ;  /* 0x0000004100917223 */ /* 0x000fe20000010091 */
[----:B------:R-:W-:Y:S01]  /*0b40*/  FMUL.FTZ R65, R26, R85 ;  /* 0x000000551a417220 */ /* 0x000fe20000410000 */
[----:B------:R-:W-:Y:S01]  /*0b50*/  FADD.FTZ R88, R88, R77 ;  /* 0x0000004d58587221 */ /* 0x000fe20000010000 */
[----:B------:R-:W-:Y:S01]  /*0b60*/  FMUL.FTZ R62, R150, R153 ;  /* 0x00000099963e7220 */ /* 0x000fe20000410000 */
[----:B------:R-:W-:Y:S01]  /*0b70*/  FFMA.FTZ R159, R60, R77, R157 ;  /* 0x0000004d3c9f7223 */ /* 0x000fe2000001009d */
[----:B------:R-:W-:Y:S01]  /*0b80*/  PRMT R66, R86, 0x7632, R66 ;  /* 0x0000763256427816 */ /* 0x000fe20000000042 */
        /* <DEDUP_REMOVED lines=13> */
[----:B------:R-:W-:Y:S01]  /*0c60*/  FADD.FTZ R133, R70, R133 ;  /* 0x0000008546857221 */ /* 0x000fe20000010000 */
[----:B------:R-:W-:Y:S01]  /*0c70*/  SHF.L.U32 R87, R87, 0x10, RZ ;  /* 0x0000001057577819 */ /* 0x000fe200000006ff */
[-C--:B------:R-:W-:Y:S01]  /*0c80*/  FFMA.FTZ R134, R73, R70.reuse, R134 ;  /* 0x0000004649867223 */ /* 0x080fe20000010086 */
[C---:B------:R-:W-:Y:S01]  /*0c90*/  PRMT R84, R90.reuse, 0x7632, R84 ;  /* 0x000076325a547816 */ /* 0x040fe20000000054 */
[----:B------:R-:W-:Y:S01]  /*0ca0*/  FMUL.FTZ R70, R21, R70 ;  /* 0x0000004615467220 */ /* 0x000fe20000410000 */
        /* <DEDUP_REMOVED lines=8> */
[----:B------:R-:W-:Y:S01]  /*0d30*/  SHF.L.U32 R156, R84, 0x10, RZ ;  /* 0x00000010549c7819 */ /* 0x000fe200000006ff */
[C---:B------:R-:W-:Y:S01]  /*0d40*/  FMUL.FTZ R84, R150.reuse, R189 ;  /* 0x000000bd96547220 */ /* 0x040fe20000410000 */
[C---:B------:R-:W-:Y:S01]  /*0d50*/  FMUL.FTZ R69, R150.reuse, R163 ;  /* 0x000000a396457220 */ /* 0x040fe20000410000 */
[----:B------:R-:W-:Y:S01]  /*0d60*/  FFMA.FTZ R88, R73, R70, R88 ;  /* 0x0000004649587223 */ /* 0x000fe20000010058 */
[----:B------:R-:W-:Y:S01]  /*0d70*/  FMUL.FTZ R76, R150, R165 ;  /* 0x000000a5964c7220 */ /* 0x000fe20000410000 */
[----:B------:R-:W-:Y:S01]  /*0d80*/  PRMT R152, R93, 0x7632, R152 ;  /* 0x000076325d987816 */ /* 0x000fe20000000098 */
[----:B------:R-:W-:Y:S01]  /*0d90*/  FADD.FTZ R112, R72, R112 ;  /* 0x0000007048707221 */ /* 0x000fe20000010000 */
[C---:B------:R-:W-:Y:S01]  /*0da0*/  PRMT R164, R94.reuse, 0x7632, R164 ;  /* 0x000076325ea47816 */ /* 0x040fe200000000a4 */
[-C--:B------:R-:W-:Y:S01]  /*0db0*/  FFMA.FTZ R130, R75, R72.reuse, R130 ;  /* 0x000000484b827223 */ /* 0x080fe20000010082 */
        /* <DEDUP_REMOVED lines=8> */
[----:B------:R-:W-:Y:S01]  /*0e40*/  PRMT R82, R89, 0x7632, R82 ;  /* 0x0000763259527816 */ /* 0x000fe20000000052 */
[----:B------:R-:W-:Y:S01]  /*0e50*/  FFMA.FTZ R92, R69, R66, R88 ;  /* 0x00000042455c7223 */ /* 0x000fe20000010058 */
[----:B------:R-:W-:Y:S01]  /*0e60*/  SHF.L.U32 R173, R89, 0x10, RZ ;  /* 0x0000001059ad7819 */ /* 0x000fe200000006ff */
[----:B------:R-:W-:Y:S01]  /*0e70*/  FADD.FTZ R110, R167, R110 ;  /* 0x0000006ea76e7221 */ /* 0x000fe20000010000 */
[-C--:B------:R-:W-:Y:S01]  /*0e80*/  FFMA.FTZ R127, R76, R167.reuse, R127 ;  /* 0x000000a74c7f7223 */ /* 0x080fe2000001007f */
[----:B------:R-:W-:Y:S01]  /*0e90*/  FMUL.FTZ R89, R16, R167 ;  /* 0x000000a710597220 */ /* 0x000fe20000410000 */
[----:B------:R-:W-:Y:S01]  /*0ea0*/  SHF.L.U32 R94, R80, 0x10, RZ ;  /* 0x00000010505e7819 */ /* 0x000fe200000006ff */
[----:B------:R-:W-:Y:S01]  /*0eb0*/  FMUL.FTZ R79, R150, R169 ;  /* 0x000000a9964f7220 */ /* 0x000fe20000410000 */
[----:B------:R-:W-:Y:S01]  /*0ec0*/  SHF.L.U32 R163, R152, 0x10, RZ ;  /* 0x0000001098a37819 */ /* 0x000fe200000006ff */
[----:B------:R-:W-:Y:S01]  /*0ed0*/  FADD.FTZ R152, R161, R72 ;  /* 0x00000048a1987221 */ /* 0x000fe20000010000 */
[----:B------:R-:W-:Y:S01]  /*0ee0*/  SHF.L.U32 R167, R164, 0x10, RZ ;  /* 0x00000010a4a77819 */ /* 0x000fe200000006ff */
        /* <DEDUP_REMOVED lines=19> */
[----:B------:R-:W-:Y:S01]  /*1020*/  FMUL.FTZ R94, R19, R154 ;  /* 0x0000009a135e7220 */ /* 0x000fe20000410000 */
[----:B------:R-:W-:Y:S01]  /*1030*/  FADD.FTZ R115, R152, R87 ;  /* 0x0000005798737221 */ /* 0x000fe20000010000 */
[----:B------:R-:W-:Y:S01]  /*1040*/  FFMA.FTZ R152, R78, R87, R99 ;  /* 0x000000574e987223 */ /* 0x000fe20000010063 */
[----:B------:R-:W-:Y:S01]  /*1050*/  SHF.L.U32 R185, R91, 0x10, RZ ;  /* 0x000000105bb97819 */ /* 0x000fe200000006ff */
[----:B------:R-:W-:Y:S01]  /*1060*/  FMUL.FTZ R88, R4, R166 ;  /* 0x000000a604587220 */ /* 0x000fe20000410000 */
[----:B------:R-:W-:Y:S01]  /*1070*/  FFMA.FTZ R126, R85, R154, R126 ;  /* 0x0000009a557e7223 */ /* 0x000fe2000001007e */
[----:B------:R-:W-:Y:S01]  /*1080*/  FADD.FTZ R109, R154, R109 ;  /* 0x0000006d9a6d7221 */ /* 0x000fe20000010000 */
[----:B------:R-:W-:Y:S01]  /*1090*/  FMUL.FTZ R91, R12, R179 ;  /* 0x000000b30c5b7220 */ /* 0x000fe20000410000 */
[----:B------:R-:W-:Y:S01]  /*10a0*/  FADD.FTZ R166, R74, R97 ;  /* 0x000000614aa67221 */ /* 0x000fe20000010000 */
[----:B------:R-:W-:Y:S01]  /*10b0*/  FADD.FTZ R154, R115, R94 ;  /* 0x0000005e739a7221 */ /* 0x000fe20000010000 */
[----:B------:R-:W-:Y:S01]  /*10c0*/  FMUL.FTZ R80, R150, R177 ;  /* 0x000000b196507220 */ /* 0x000fe20000410000 */
[----:B------:R-:W-:Y:S01]  /*10d0*/  FFMA.FTZ R97, R85, R94, R152 ;  /* 0x0000005e55617223 */ /* 0x000fe20000010098 */
[----:B------:R-:W-:Y:S01]  /*10e0*/  SHF.L.U32 R160, R93, 0x10, RZ ;  /* 0x000000105da07819 */ /* 0x000fe200000006ff */
[----:B------:R-:W-:Y:S01]  /*10f0*/  FADD.FTZ R135, R86, R135 ;  /* 0x0000008756877221 */ /* 0x000fe20000010000 */
[----:B------:R-:W-:Y:S01]  /*1100*/  PRMT R168, R95, 0x7632, R168 ;  /* 0x000076325fa87816 */ /* 0x000fe200000000a8 */
        /* <DEDUP_REMOVED lines=12> */
[C---:B------:R-:W-:Y:S01]  /*11d0*/  FMUL.FTZ R160, R150.reuse, R71 ;  /* 0x0000004796a07220 */ /* 0x040fe20000410000 */
[----:B------:R-:W-:Y:S01]  /*11e0*/  FADD.FTZ R156, R99, R152 ;  /* 0x00000098639c7221 */ /* 0x000fe20000010000 */
[C---:B------:R-:W-:Y:S01]  /*11f0*/  FMUL.FTZ R82, R150.reuse, R183 ;  /* 0x000000b796527220 */ /* 0x040fe20000410000 */
[----:B------:R-:W-:Y:S01]  /*1200*/  FFMA.FTZ R71, R95, R152, R154 ;  /* 0x000000985f477223 */ /* 0x000fe2000001009a */
[----:B------:R-:W-:Y:S01]  /*1210*/  FMUL.FTZ R153, R150, R191 ;  /* 0x000000bf96997220 */ /* 0x000fe20000410000 */
[----:B------:R-:W-:Y:S01]  /*1220*/  FMUL.FTZ R154, R15, R158 ;  /* 0x0000009e0f9a7220 */ /* 0x000fe20000410000 */
[----:B------:R-:W-:Y:S01]  /*1230*/  FADD.FTZ R97, R156, R93 ;  /* 0x0000005d9c617221 */ /* 0x000fe20000010000 */
[----:B------:R-:W-:Y:S01]  /*1240*/  FMUL.FTZ R151, R150, R187 ;  /* 0x000000bb96977220 */ /* 0x000fe20000410000 */
[----:B------:R-:W-:Y:S01]  /*1250*/  FFMA.FTZ R156, R82, R93, R71 ;  /* 0x0000005d529c7223 */ /* 0x000fe20000010047 */
[----:B------:R-:W-:Y:S01]  /*1260*/  FFMA.FTZ R99, R153, R162, R120 ;  /* 0x000000a299637223 */ /* 0x000fe20000010078 */
[----:B------:R-:W-:-:S02]  /*1270*/  FADD.FTZ R120, R97, R154 ;  /* 0x0000009a61787221 */ /* 0x000fc40000010000 */
[----:B------:R-:W-:Y:S01]  /*1280*/  FFMA.FTZ R97, R151, R154, R156 ;  /* 0x0000009a97617223 */ /* 0x000fe2000001009c */
[----:B------:R-:W-:Y:S01]  /*1290*/  FMUL.FTZ R155, R150, R195 ;  /* 0x000000c3969b7220 */ /* 0x000fe20000410000 */
[----:B------:R-:W-:Y:S01]  /*12a0*/  FMUL.FTZ R156, R9, R162 ;  /* 0x000000a2099c7220 */ /* 0x000fe20000410000 */
[----:B------:R-:W-:Y:S01]  /*12b0*/  FADD.FTZ R71, R120, R157 ;  /* 0x0000009d78477221 */ /* 0x000fe20000010000 */
[----:B------:R-:W-:Y:S01]  /*12c0*/  FADD.FTZ R103, R162, R103 ;  /* 0x00000067a2677221 */ /* 0x000fe20000010000 */
[----:B------:R-:W-:Y:S01]  /*12d0*/  FFMA.FTZ R120, R84, R157, R97 ;  /* 0x0000009d54787223 */ /* 0x000fe20000010061 */
[----:B------:R-:W-:Y:S01]  /*12e0*/  FFMA.FTZ R162, R160, R74, R113 ;  /* 0x0000004aa0a27223 */ /* 0x000fe20000010071 */
[-C--:B------:R-:W-:Y:S01]  /*12f0*/  FFMA.FTZ R113, R155, R163.reuse, R118 ;  /* 0x000000a39b717223 */ /* 0x080fe20000010076 */
[----:B------:R-:W-:Y:S01]  /*1300*/  FADD.FTZ R118, R71, R156 ;  /* 0x0000009c47767221 */ /* 0x000fe20000010000 */
[----:B------:R-:W-:Y:S01]  /*1310*/  FFMA.FTZ R71, R153, R156, R120 ;  /* 0x0000009c99477223 */ /* 0x000fe20000010078 */
[----:B------:R-:W-:Y:S01]  /*1320*/  FADD.FTZ R105, R158, R105 ;  /* 0x000000699e697221 */ /* 0x000fe20000010000 */
[----:B------:R-:W-:Y:S01]  /*1330*/  FFMA.FTZ R122, R151, R158, R122 ;  /* 0x0000009e977a7223 */ /* 0x000fe2000001007a */
[----:B------:R-:W-:Y:S01]  /*1340*/  FADD.FTZ R115, R163, R102 ;  /* 0x00000066a3737221 */ /* 0x000fe20000010000 */
[----:B------:R-:W-:Y:S01]  /*1350*/  FMUL.FTZ R158, R11, R163 ;  /* 0x000000a30b9e7220 */ /* 0x000fe20000410000 */
[----:B------:R-:W-:Y:S01]  /*1360*/  FADD.FTZ R97, R118, R159 ;  /* 0x0000009f76617221 */ /* 0x000fe20000010000 */
[----:B------:R-:W-:-:S03]  /*1370*/  FFMA.FTZ R102, R86, R159, R71 ;  /* 0x0000009f56667223 */ /* 0x000fc60000010047 */
[----:B------:R-:W-:Y:S01]  /*1380*/  FADD.FTZ R97, R97, R158 ;  /* 0x0000009e61617221 */ /* 0x000fe20000010000 */
[----:B------:R-:W-:Y:S01]  /*1390*/  FFMA.FTZ R71, R155, R158, R102 ;  /* 0x0000009e9b477223 */ /* 0x000fe20000010066 */
[----:B------:R-:W-:Y:S01]  /*13a0*/  FMUL.FTZ R171, R150, R81 ;  /* 0x0000005196ab7220 */ /* 0x000fe20000410000 */
        /* <DEDUP_REMOVED lines=15> */
[----:B------:R-:W-:Y:S01]  /*14a0*/  FADD.FTZ R106, R179, R106 ;  /* 0x0000006ab36a7221 */ /* 0x000fe20000010000 */
[----:B------:R-:W-:Y:S01]  /*14b0*/  FFMA.FTZ R123, R80, R179, R123 ;  /* 0x000000b3507b7223 */ /* 0x000fe2000001007b */
[----:B------:R-:W-:Y:S01]  /*14c0*/  FADD.FTZ R104, R185, R104 ;  /* 0x00000068b9687221 */ /* 0x000fe20000010000 */
[----:B------:R-:W-:Y:S01]  /*14d0*/  FFMA.FTZ R121, R82, R185, R121 ;  /* 0x000000b952797223 */ /* 0x000fe20000010079 */
[----:B------:R-:W-:Y:S01]  /*14e0*/  FFMA.FTZ R116, R171, R167, R116 ;  /* 0x000000a7ab747223 */ /* 0x000fe20000010074 */
[C---:B------:R-:W-:Y:S01]  /*14f0*/  FFMA.FTZ R114, R173.reuse, R169, R114 ;  /* 0x000000a9ad727223 */ /* 0x040fe20000010072 */
[----:B------:R-:W-:Y:S01]  /*1500*/  FADD.FTZ R98, R98, R71 ;  /* 0x0000004762627221 */ /* 0x000fe20000010000 */
[----:B------:R-:W-:Y:S01]  /*1510*/  FFMA.FTZ R100, R173, R71, R100 ;  /* 0x00000047ad647223 */ /* 0x000fe20000010064 */
[----:B------:R-:W-:Y:S06]  /*1520*/  BRA.DIV UR6, `(.L_x_4851) ;  /* 0x0000001a066c7947 */ /* 0x000fec000b800000 */
[----:B------:R-:W0:Y:S01]  /*1530*/  SHFL.BFLY PT, R83, R98, 0x1, 0x1f ;  /* 0x0c201f0062537f89 */ /* 0x000e2200000e0000 */
[----:B------:R-:W-:Y:S02]  /*1540*/  MOV R120, R99 ;  /* 0x0000006300787202 */ /* 0x000fe40000000f00 */
[----:B------:R-:W-:Y:S01]  /*1550*/  MOV R99, R165 ;  /* 0x000000a500637202 */ /* 0x000fe20000000f00 */
[----:B0-----:R-:W-:Y:S02]  /*1560*/  FADD.FTZ R97, R98, R83 ;  /* 0x0000005362617221 */ /* 0x001fe40000010000 */
[----:B------:R-:W0:Y:S04]  /*1570*/  SHFL.BFLY PT, R83, R100, 0x1, 0x1f ;  /* 0x0c201f0064537f89 */ /* 0x000e2800000e0000 */
[----:B------:R-:W1:Y:S01]  /*1580*/  SHFL.BFLY PT, R102, R97, 0x2, 0x1f ;  /* 0x0c401f0061667f89 */ /* 0x000e6200000e0000 */
[----:B0-----:R-:W-:Y:S01]  /*1590*/  FADD.FTZ R83, R100, R83 ;  /* 0x0000005364537221 */ /* 0x001fe20000010000 */
[----:B------:R-:W-:Y:S01]  /*15a0*/  MOV R100, R161 ;  /* 0x000000a100647202 */ /* 0x000fe20000000f00 */
[----:B-1----:R-:W-:Y:S01]  /*15b0*/  FADD.FTZ R118, R97, R102 ;  /* 0x0000006661767221 */ /* 0x002fe20000010000 */
[----:B------:R-:W-:-:S02]  /*15c0*/  MOV R97, R166 ;  /* 0x000000a600617202 */ /* 0x000fc40000000f00 */
[----:B------:R-:W0:Y:S04]  /*15d0*/  SHFL.BFLY PT, R102, R83, 0x2, 0x1f ;  /* 0x0c401f0053667f89 */ /* 0x000e2800000e0000 */
[----:B------:R-:W1:Y:S01]  /*15e0*/  SHFL.BFLY PT, R167, R118, 0x4, 0x1f ;  /* 0x0c801f0076a77f89 */ /* 0x000e6200000e0000 */
[----:B0-----:R-:W-:Y:S01]  /*15f0*/  FADD.FTZ R102, R83, R102 ;  /* 0x0000006653667221 */ /* 0x001fe20000010000 */
[----:B-1----:R-:W-:Y:S01]  /*1600*/  FADD.FTZ R168, R118, R167 ;  /* 0x000000a776a87221 */ /* 0x002fe20000010000 */
[----:B------:R-:W-:-:S03]  /*1610*/  MOV R118, R113 ;  /* 0x0000007100767202 */ /* 0x000fc60000000f00 */
        /* <DEDUP_REMOVED lines=12> */
.L_x_4864:
[----:B------:R-:W-:Y:S01]  /*16e0*/  FADD.FTZ R162, R169, R162 ;  /* 0x000000a2a9a27221 */ /* 0x000fe20000010000 */
[----:B------:R-:W-:Y:S01]  /*16f0*/  ISETP.NE.U32.AND P2, PT, RZ, UR10, PT ;  /* 0x0000000aff007c0c */ /* 0x000fe2000bf45070 */
[----:B0-----:R-:W-:Y:S01]  /*1700*/  FADD.FTZ R83, R170, R83 ;  /* 0x00000053aa537221 */ /* 0x001fe20000010000 */
[----:B------:R-:W-:Y:S01]  /*1710*/  ISETP.NE.U32.AND P1, PT, R2, RZ, PT ;  /* 0x000000ff0200720c */ /* 0x000fe20003f25070 */
[----:B------:R-:W-:Y:S01]  /*1720*/  FMUL.FTZ R162, R162, UR9 ;  /* 0x00000009a2a27c20 */ /* 0x000fe20008410000 */
[----:B------:R-:W-:Y:S02]  /*1730*/  ISETP.NE.AND.EX P2, PT, RZ, UR11, PT, P2 ;  /* 0x0000000bff007c0c */ /* 0x000fe4000bf45320 */
[----:B------:R-:W-:Y:S02]  /*1740*/  ISETP.NE.AND.EX P1, PT, R3, RZ, PT, P1 ;  /* 0x000000ff0300720c */ /* 0x000fe40003f25310 */
[----:B------:R-:W-:Y:S01]  /*1750*/  FSEL R175, R162, RZ, !P4 ;  /* 0x000000ffa2af7208 */ /* 0x000fe20006000000 */
[----:B------:R-:W-:Y:S01]  /*1760*/  FMUL.FTZ R162, R83, UR9 ;  /* 0x0000000953a27c20 */ /* 0x000fe20008410000 */
        /* <DEDUP_REMOVED lines=9> */
[-CC-:B------:R-:W-:Y:S01]  /*1800*/  FFMA.FTZ R73, R73, R162.reuse, R175.reuse ;  /* 0x000000a249497223 */ /* 0x180fe200000100af */
[----:B------:R-:W-:Y:S01]  /*1810*/  FADD.FTZ R63, R63, -R0 ;  /* 0x800000003f3f7221 */ /* 0x000fe20000010000 */
[-CC-:B------:R-:W-:Y:S01]  /*1820*/  FFMA.FTZ R75, R75, R162.reuse, R175.reuse ;  /* 0x000000a24b4b7223 */ /* 0x180fe200000100af */
[----:B------:R-:W-:Y:S01]  /*1830*/  FADD.FTZ R77, R77, -R60 ;  /* 0x8000003c4d4d7221 */ /* 0x000fe20000010000 */
[----:B------:R-:W-:Y:S01]  /*1840*/  FADD.FTZ R61, R65, -R62 ;  /* 0x8000003e413d7221 */ /* 0x000fe20000010000 */
[-CC-:B------:R-:W-:Y:S01]  /*1850*/  FFMA.FTZ R163, R79, R162.reuse, R175.reuse ;  /* 0x000000a24fa37223 */ /* 0x180fe200000100af */
[-C--:B------:R-:W-:Y:S01]  /*1860*/  FFMA.FTZ R165, R85, R162.reuse, R175 ;  /* 0x000000a255a57223 */ /* 0x080fe200000100af */
[----:B------:R-:W-:Y:S01]  /*1870*/  FADD.FTZ R79, R64, -R67 ;  /* 0x80000043404f7221 */ /* 0x000fe20000010000 */
[----:B------:R-:W-:Y:S01]  /*1880*/  FADD.FTZ R83, R70, -R73 ;  /* 0x8000004946537221 */ /* 0x000fe20000010000 */
[----:B------:R-:W-:Y:S01]  /*1890*/  FADD.FTZ R85, R72, -R75 ;  /* 0x8000004b48557221 */ /* 0x000fe20000010000 */
[C---:B------:R-:W-:Y:S01]  /*18a0*/  FMUL.FTZ R65, R150.reuse, R63 ;  /* 0x0000003f96417220 */ /* 0x040fe20000410000 */
[C---:B------:R-:W-:Y:S01]  /*18b0*/  FMUL.FTZ R0, R150.reuse, R77 ;  /* 0x0000004d96007220 */ /* 0x040fe20000410000 */
[C---:B------:R-:W-:Y:S01]  /*18c0*/  FMUL.FTZ R67, R150.reuse, R61 ;  /* 0x0000003d96437220 */ /* 0x040fe20000410000 */
[----:B------:R-:W-:Y:S01]  /*18d0*/  FMUL.FTZ R64, R150, R69 ;  /* 0x0000004596407220 */ /* 0x000fe20000410000 */
[----:B------:R-:W2:Y:S01]  /*18e0*/  LDC.64 R72, c[0x0][0x2f8] ;  /* 0x0000be00ff487b82 */ /* 0x000ea20000000a00 */
[----:B-1----:R-:W-:Y:S01]  /*18f0*/  FFMA.FTZ R169, R160, R162, R175 ;  /* 0x000000a2a0a97223 */ /* 0x002fe200000100af */
        /* <DEDUP_REMOVED lines=9> */
[----:B------:R-:W1:Y:S01]  /*1990*/  @P2 LDC.64 R74, c[0x0][0x308] ;  /* 0x0000c200ff4a2b82 */ /* 0x000e620000000a00 */
        /* <DEDUP_REMOVED lines=16> */
[-C--:B------:R-:W-:Y:S01]  /*1aa0*/  FMUL.FTZ R65, R65, R149.reuse ;  /* 0x0000009541417220 */ /* 0x080fe20000410000 */
[-C--:B------:R-:W-:Y:S01]  /*1ab0*/  FFMA.FTZ R82, R82, R162.reuse, R175 ;  /* 0x000000a252527223 */ /* 0x080fe200000100af */
[----:B------:R-:W-:Y:S01]  /*1ac0*/  FADD.FTZ R89, R89, -R76 ;  /* 0x8000004c59597221 */ /* 0x000fe20000010000 */
[----:B------:R-:W-:Y:S01]  /*1ad0*/  FADD.FTZ R163, R92, -R163 ;  /* 0x800000a35ca37221 */ /* 0x000fe20000010000 */
[----:B------:R-:W-:Y:S01]  /*1ae0*/  FMUL.FTZ R64, R64, R149 ;  /* 0x0000009540407220 */ /* 0x000fe20000410000 */
[-C--:B------:R-:W-:Y:S01]  /*1af0*/  FFMA.FTZ R84, R84, R162.reuse, R175 ;  /* 0x000000a254547223 */ /* 0x080fe200000100af */
[----:B------:R-:W-:Y:S01]  /*1b00*/  FADD.FTZ R87, R87, -R78 ;  /* 0x8000004e57577221 */ /* 0x000fe20000010000 */
[----:B------:R-:W-:Y:S01]  /*1b10*/  FADD.FTZ R165, R94, -R165 ;  /* 0x800000a55ea57221 */ /* 0x000fe20000010000 */
[----:B------:R-:W-:Y:S01]  /*1b20*/  FADD.FTZ R91, R91, -R80 ;  /* 0x800000505b5b7221 */ /* 0x000fe20000010000 */
[----:B------:R-:W-:Y:S01]  /*1b30*/  FADD.FTZ R95, R152, -R95 ;  /* 0x8000005f985f7221 */ /* 0x000fe20000010000 */
[-CC-:B------:R-:W-:Y:S01]  /*1b40*/  FFMA.FTZ R153, R153, R162.reuse, R175.reuse ;  /* 0x000000a299997223 */ /* 0x180fe200000100af */
[-CC-:B------:R-:W-:Y:S01]  /*1b50*/  FFMA.FTZ R86, R86, R162.reuse, R175.reuse ;  /* 0x000000a256567223 */ /* 0x180fe200000100af */
[--C-:B------:R-:W-:Y:S01]  /*1b60*/  FFMA.FTZ R155, R155, R162, R175.reuse ;  /* 0x000000a29b9b7223 */ /* 0x100fe200000100af */
[----:B------:R-:W-:Y:S01]  /*1b70*/  FADD.FTZ R93, R93, -R82 ;  /* 0x800000525d5d7221 */ /* 0x000fe20000010000 */
[----:B------:R-:W-:Y:S01]  /*1b80*/  FMUL.FTZ R89, R150, R89 ;  /* 0x0000005996597220 */ /* 0x000fe20000410000 */
[----:B------:R-:W-:Y:S01]  /*1b90*/  FADD.FTZ R157, R157, -R84 ;  /* 0x800000549d9d7221 */ /* 0x000fe20000010000 */
        /* <DEDUP_REMOVED lines=13> */
[--C-:B------:R-:W-:Y:S01]  /*1c70*/  FFMA.FTZ R167, R90, R162, R175.reuse ;  /* 0x000000a25aa77223 */ /* 0x100fe200000100af */
[----:B------:R-:W-:Y:S01]  /*1c80*/  SEL R65, R66, R57, P3 ;  /* 0x0000003942417207 */ /* 0x000fe20001800000 */
[----:B------:R-:W0:Y:S01]  /*1c90*/  @P2 LDC.64 R76, c[0x0][0x308] ;  /* 0x0000c200ff4c2b82 */ /* 0x000e220000000a00 */
[C---:B------:R-:W-:Y:S01]  /*1ca0*/  FMUL.FTZ R91, R150.reuse, R91 ;  /* 0x0000005b965b7220 */ /* 0x040fe20000410000 */
[----:B------:R-:W-:Y:S01]  /*1cb0*/  FMUL.FTZ R84, R150, R95 ;  /* 0x0000005f96547220 */ /* 0x000fe20000410000 */
[----:B------:R-:W-:Y:S01]  /*1cc0*/  SEL R64, R69, R56, P3 ;  /* 0x0000003845407207 */ /* 0x000fe20001800000 */
[----:B------:R-:W-:Y:S01]  /*1cd0*/  FFMA.FTZ R90, R171, R162, R175 ;  /* 0x000000a2ab5a7223 */ /* 0x000fe200000100af */
[----:B------:R-:W-:Y:S01]  /*1ce0*/  SEL R66, R161, R58, P3 ;  /* 0x0000003aa1427207 */ /* 0x000fe20001800000 */
[----:B--2---:R-:W-:Y:S01]  /*1cf0*/  IMAD.WIDE.U32 R78, R148, 0x10, R72 ;  /* 0x00000010944e7825 */ /* 0x004fe200078e0048 */
[----:B------:R-:W-:-:S03]  /*1d00*/  SEL R67, R68, R59, P3 ;  /* 0x0000003b44437207 */ /* 0x000fc60001800000 */
[-C--:B------:R-:W-:Y:S01]  /*1d10*/  FFMA.FTZ R151, R151, R162.reuse, R175 ;  /* 0x000000a297977223 */ /* 0x080fe200000100af */
[----:B------:R-:W-:Y:S01]  /*1d20*/  FADD.FTZ R153, R156, -R153 ;  /* 0x800000999c997221 */ /* 0x000fe20000010000 */
[----:B------:R-:W-:Y:S01]  /*1d30*/  FADD.FTZ R159, R159, -R86 ;  /* 0x800000569f9f7221 */ /* 0x000fe20000010000 */
[----:B------:R-:W-:Y:S01]  /*1d40*/  FADD.FTZ R155, R158, -R155 ;  /* 0x8000009b9e9b7221 */ /* 0x000fe20000010000 */
[----:B------:R-:W-:Y:S01]  /*1d50*/  @P1 FADD.FTZ R89, R36, R89 ;  /* 0x0000005924591221 */ /* 0x000fe20000010000 */
[----:B------:R-:W-:Y:S01]  /*1d60*/  @P1 FADD.FTZ R0, R37, R0 ;  /* 0x0000000025001221 */ /* 0x000fe20000010000 */
[----:B------:R-:W-:Y:S01]  /*1d70*/  FFMA.FTZ R160, R173, R162, R175 ;  /* 0x000000a2ada07223 */ /* 0x000fe200000100af */
[----:B------:R-:W-:Y:S01]  /*1d80*/  @P1 FADD.FTZ R87, R38, R87 ;  /* 0x0000005726571221 */ /* 0x000fe20000010000 */
[----:B------:R-:W-:Y:S01]  /*1d90*/  @P1 FADD.FTZ R82, R39, R82 ;  /* 0x0000005227521221 */ /* 0x000fe20000010000 */
[----:B------:R-:W-:Y:S01]  /*1da0*/  @P1 FADD.FTZ R91, R40, R91 ;  /* 0x0000005b285b1221 */ /* 0x000fe20000010000 */
[----:B------:R-:W-:Y:S01]  /*1db0*/  @P1 FADD.FTZ R84, R41, R84 ;  /* 0x0000005429541221 */ /* 0x000fe20000010000 */
[----:B------:R-:W-:Y:S01]  /*1dc0*/  FADD.FTZ R167, R88, -R167 ;  /* 0x800000a758a77221 */ /* 0x000fe20000010000 */
[----:B------:R-:W-:Y:S01]  /*1dd0*/  FADD.FTZ R81, R81, -R90 ;  /* 0x8000005a51517221 */ /* 0x000fe20000010000 */
        /* <DEDUP_REMOVED lines=8> */
[----:B------:R-:W-:Y:S01]  /*1e60*/  SEL R68, R89, R52, P3 ;  /* 0x0000003459447207 */ /* 0x000fe20001800000 */
[----:B-1----:R-:W-:Y:S01]  /*1e70*/  @P2 IMAD.WIDE.U32 R74, R146, 0x20, R74 ;  /* 0x00000020924a2825 */ /* 0x002fe200078e004a */
[----:B------:R-:W-:-:S03]  /*1e80*/  SEL R69, R0, R53, P3 ;  /* 0x0000003500457207 */ /* 0x000fc60001800000 */
[-C--:B------:R-:W-:Y:S01]  /*1e90*/  FMUL.FTZ R89, R89, R149.reuse ;  /* 0x0000009559597220 */ /* 0x080fe20000410000 */
[----:B------:R-:W-:Y:S01]  /*1ea0*/  SEL R70, R87, R54, P3 ;  /* 0x0000003657467207 */ /* 0x000fe20001800000 */
[----:B------:R-:W-:Y:S01]  /*1eb0*/  FMUL.FTZ R0, R0, R149 ;  /* 0x0000009500007220 */ /* 0x000fe20000410000 */
[----:B------:R-:W-:Y:S01]  /*1ec0*/  SEL R71, R82, R55, P3 ;  /* 0x0000003752477207 */ /* 0x000fe20001800000 */
[C---:B------:R-:W-:Y:S01]  /*1ed0*/  FMUL.FTZ R93, R150.reuse, R93 ;  /* 0x0000005d965d7220 */ /* 0x040fe20000410000 */
[----:B------:R-:W-:Y:S01]  /*1ee0*/  FMUL.FTZ R86, R150, R151 ;  /* 0x0000009796567220 */ /* 0x000fe20000410000 */
[----:B------:R-:W-:Y:S01]  /*1ef0*/  @P1 FADD.FTZ R157, R44, R157 ;  /* 0x0000009d2c9d1221 */ /* 0x000fe20000010000 */
[----:B--2---:R-:W-:Y:S01]  /*1f00*/  FMUL.FTZ R3, R84, R149 ;  /* 0x0000009554037220 */ /* 0x004fe20000410000 */
[----:B------:R-:W-:Y:S01]  /*1f10*/  @P1 FADD.FTZ R88, R45, R88 ;  /* 0x000000582d581221 */ /* 0x000fe20000010000 */
[----:B------:R-:W-:Y:S01]  /*1f20*/  @P1 FADD.FTZ R159, R46, R159 ;  /* 0x0000009f2e9f1221 */ /* 0x000fe20000010000 */
[----:B------:R-:W-:Y:S01]  /*1f30*/  @P1 FADD.FTZ R90, R47, R90 ;  /* 0x0000005a2f5a1221 */ /* 0x000fe20000010000 */
[C---:B------:R-:W-:Y:S01]  /*1f40*/  FMUL.FTZ R167, R150.reuse, R167 ;  /* 0x000000a796a77220 */ /* 0x040fe20000410000 */
[C---:B------:R-:W-:Y:S01]  /*1f50*/  FMUL.FTZ R92, R150.reuse, R81 ;  /* 0x00000051965c7220 */ /* 0x040fe20000410000 */
[----:B---3--:R-:W1:Y:S01]  /*1f60*/  LDC.64 R78, c[0x0][0x210] ;  /* 0x00008400ff4e7b82 */ /* 0x008e620000000a00 */
[----:B------:R-:W-:Y:S01]  /*1f70*/  FMUL.FTZ R62, R91, R149 ;  /* 0x000000955b3e7220 */ /* 0x000fe20000410000 */
        /* <DEDUP_REMOVED lines=20> */
[-C--:B--2---:R-:W-:Y:S01]  /*20c0*/  FMUL.FTZ R68, R157, R149.reuse ;  /* 0x000000959d447220 */ /* 0x084fe20000410000 */
[-C--:B------:R-:W-:Y:S01]  /*20d0*/  FMUL.FTZ R69, R159, R149.reuse ;  /* 0x000000959f457220 */ /* 0x080fe20000410000 */
[-C--:B------:R-:W-:Y:S01]  /*20e0*/  FMUL.FTZ R70, R167, R149.reuse ;  /* 0x00000095a7467220 */ /* 0x080fe20000410000 */
[----:B------:R-:W-:Y:S01]  /*20f0*/  FMUL.FTZ R71, R169, R149 ;  /* 0x00000095a9477220 */ /* 0x000fe20000410000 */
[----:B------:R-:W-:Y:S01]  /*2100*/  SEL R66, R93, R58, P3 ;  /* 0x0000003a5d427207 */ /* 0x000fe20001800000 */
[----:B0-----:R-:W-:Y:S01]  /*2110*/  @P2 IMAD.WIDE.U32 R76, R147, 0x20, R76 ;  /* 0x00000020934c2825 */ /* 0x001fe200078e004c */
        /* <DEDUP_REMOVED lines=22> */
[----:B-1----:R-:W-:-:S03]  /*2280*/  LEA R141, R78, R141, 0x2 ;  /* 0x0000008d4e8d7211 */ /* 0x002fc600078e10ff */
[----:B------:R0:W-:Y:S01]  /*2290*/  STG.E.128 desc[UR4][R72.64], R68 ;  /* 0x0000004448007986 */ /* 0x0001e2000c101d04 */
[----:B------:R-:W-:-:S13]  /*22a0*/  ISETP.GE.AND P1, PT, R141, R79, PT ;  /* 0x0000004f8d00720c */ /* 0x000fda0003f26270 */
[----:B------:R-:W-:Y:S05]  /*22b0*/  @!P1 BRA `(.L_x_4852) ;  /* 0xffffffe000909947 */ /* 0x000fea000383ffff */
[----:B------:R-:W-:Y:S05]  /*22c0*/  BSYNC B1 ;  /* 0x0000000000017941 */ /* 0x000fea0003800000 */
.L_x_4850:
        /* <DEDUP_REMOVED lines=46> */
.L_x_4849:
[----:B------:R-:W-:Y:S05]  /*25b0*/  BSYNC B0 ;  /* 0x0000000000007941 */ /* 0x000fea0003800000 */
.L_x_4847:
        /* <DEDUP_REMOVED lines=146> */
.L_x_4851:
        /* <DEDUP_REMOVED lines=8> */
.L_x_4854:
[----:B------:R-:W-:Y:S05]  /*2f60*/  BSYNC B2 ;  /* 0x0000000000027941 */ /* 0x000fea0003800000 */
.L_x_4853:
        /* <DEDUP_REMOVED lines=9> */
.L_x_4855:
[----:B------:R-:W-:Y:S01]  /*3000*/  MOV R99, R165 ;  /* 0x000000a500637202 */ /* 0x000fe20000000f00 */
[----:B------:R-:W-:Y:S01]  /*3010*/  FADD.FTZ R97, R98, R83 ;  /* 0x0000005362617221 */ /* 0x000fe20000010000 */
[----:B------:R-:W-:-:S04]  /*3020*/  HFMA2.MMA R176, -RZ, RZ, 0, 1.1920928955078125e-07 ;  /* 0x00000002ffb07435 */ /* 0x000fc800000001ff */
[----:B------:R-:W-:Y:S02]  /*3030*/  MOV R175, R97 ;  /* 0x0000006100af7202 */ /* 0x000fe40000000f00 */
[----:B------:R-:W-:-:S07]  /*3040*/  MOV R83, R174 ;  /* 0x000000ae00537202 */ /* 0x000fce0000000f00 */
[----:B------:R-:W-:Y:S05]  /*3050*/  WARPSYNC.COLLECTIVE R172, `(.L_x_4856) ;  /* 0x00000000ac087348 */ /* 0x000fea0003c00000 */
[----:B------:R0:W1:Y:S02]  /*3060*/  SHFL.BFLY P1, R174, R175, R176, R177 ;  /* 0x0c0000b0afae7389 */ /* 0x00006400000200b1 */
[----:B01----:R-:W-:Y:S01]  /*3070*/  ENDCOLLECTIVE ;  /* 0x000000000000791b */ /* 0x003fe20003800000 */
.L_x_4856:
[----:B------:R-:W-:Y:S01]  /*3080*/  FADD.FTZ R83, R100, R83 ;  /* 0x0000005364537221 */ /* 0x000fe20000010000 */
[----:B------:R-:W-:-:S04]  /*3090*/  MOV R100, R161 ;  /* 0x000000a100647202 */ /* 0x000fc80000000f00 */
[----:B------:R-:W-:Y:S02]  /*30a0*/  MOV R175, R83 ;  /* 0x0000005300af7202 */ /* 0x000fe40000000f00 */
[----:B------:R-:W-:-:S07]  /*30b0*/  MOV R102, R174 ;  /* 0x000000ae00667202 */ /* 0x000fce0000000f00 */
[----:B------:R-:W-:Y:S05]  /*30c0*/  WARPSYNC.COLLECTIVE R172, `(.L_x_4857) ;  /* 0x00000000ac087348 */ /* 0x000fea0003c00000 */
[----:B------:R0:W1:Y:S02]  /*30d0*/  SHFL.BFLY P1, R174, R175, R176, R177 ;  /* 0x0c0000b0afae7389 */ /* 0x00006400000200b1 */
[----:B01----:R-:W-:Y:S01]  /*30e0*/  ENDCOLLECTIVE ;  /* 0x000000000000791b */ /* 0x003fe20003800000 */
.L_x_4857:
        /* <DEDUP_REMOVED lines=8> */
.L_x_4858:
[----:B------:R-:W-:-:S05]  /*3170*/  FADD.FTZ R102, R83, R102 ;  /* 0x0000006653667221 */ /* 0x000fca0000010000 */
[----:B------:R-:W-:Y:S02]  /*3180*/  MOV R175, R102 ;  /* 0x0000006600af7202 */ /* 0x000fe40000000f00 */
[----:B------:R-:W-:-:S07]  /*3190*/  MOV R167, R174 ;  /* 0x000000ae00a77202 */ /* 0x000fce0000000f00 */
[----:B------:R-:W-:Y:S05]  /*31a0*/  WARPSYNC.COLLECTIVE R172, `(.L_x_4859) ;  /* 0x00000000ac087348 */ /* 0x000fea0003c00000 */
[----:B------:R0:W1:Y:S02]  /*31b0*/  SHFL.BFLY P1, R174, R175, R176, R177 ;  /* 0x0c0000b0afae7389 */ /* 0x00006400000200b1 */
[----:B01----:R-:W-:Y:S01]  /*31c0*/  ENDCOLLECTIVE ;  /* 0x000000000000791b */ /* 0x003fe20003800000 */
.L_x_4859:
[----:B------:R-:W-:Y:S01]  /*31d0*/  FADD.FTZ R168, R118, R167 ;  /* 0x000000a776a87221 */ /* 0x000fe20000010000 */
[----:B------:R-:W-:Y:S02]  /*31e0*/  MOV R118, R113 ;  /* 0x0000007100767202 */ /* 0x000fe40000000f00 */
[----:B------:R-:W-:Y:S01]  /*31f0*/  MOV R113, R162 ;  /* 0x000000a200717202 */ /* 0x000fe20000000f00 */
[----:B------:R-:W-:Y:S01]  /*3200*/  HFMA2.MMA R176, -RZ, RZ, 0, 4.76837158203125e-07 ;  /* 0x00000008ffb07435 */ /* 0x000fe200000001ff */
[----:B------:R-:W-:Y:S02]  /*3210*/  MOV R175, R168 ;  /* 0x000000a800af7202 */ /* 0x000fe40000000f00 */
[----:B------:R-:W-:-:S08]  /*3220*/  MOV R167, R174 ;  /* 0x000000ae00a77202 */ /* 0x000fd00000000f00 */
[----:B------:R-:W-:Y:S05]  /*3230*/  WARPSYNC.COLLECTIVE R172, `(.L_x_4860) ;  /* 0x00000000ac087348 */ /* 0x000fea0003c00000 */
[----:B------:R0:W1:Y:S02]  /*3240*/  SHFL.BFLY P1, R174, R175, R176, R177 ;  /* 0x0c0000b0afae7389 */ /* 0x00006400000200b1 */
[----:B01----:R-:W-:Y:S01]  /*3250*/  ENDCOLLECTIVE ;  /* 0x000000000000791b */ /* 0x003fe20003800000 */
.L_x_4860:
        /* <DEDUP_REMOVED lines=8> */
.L_x_4861:
[----:B------:R-:W-:Y:S01]  /*32e0*/  FADD.FTZ R169, R168, R169 ;  /* 0x000000a9a8a97221 */ /* 0x000fe20000010000 */
[----:B------:R-:W-:-:S04]  /*32f0*/  HFMA2.MMA R176, -RZ, RZ, 0, 9.5367431640625e-07 ;  /* 0x00000010ffb07435 */ /* 0x000fc800000001ff */
[----:B------:R-:W-:Y:S02]  /*3300*/  MOV R175, R169 ;  /* 0x000000a900af7202 */ /* 0x000fe40000000f00 */
[----:B------:R-:W-:-:S07]  /*3310*/  MOV R98, R174 ;  /* 0x000000ae00627202 */ /* 0x000fce0000000f00 */
[----:B------:R-:W-:Y:S05]  /*3320*/  WARPSYNC.COLLECTIVE R172, `(.L_x_4862) ;  /* 0x00000000ac087348 */ /* 0x000fea0003c00000 */
[----:B------:R0:W1:Y:S02]  /*3330*/  SHFL.BFLY P1, R174, R175, R176, R177 ;  /* 0x0c0000b0afae7389 */ /* 0x00006400000200b1 */
[----:B01----:R-:W-:Y:S01]  /*3340*/  ENDCOLLECTIVE ;  /* 0x000000000000791b */ /* 0x003fe20003800000 */
.L_x_4862:
[----:B------:R-:W-:Y:S01]  /*3350*/  FADD.FTZ R170, R167, R98 ;  /* 0x00000062a7aa7221 */ /* 0x000fe20000010000 */
[----:B------:R-:W-:-:S04]  /*3360*/  MOV R98, R163 ;  /* 0x000000a300627202 */ /* 0x000fc80000000f00 */
[----:B------:R-:W-:Y:S02]  /*3370*/  MOV R175, R170 ;  /* 0x000000aa00af7202 */ /* 0x000fe40000000f00 */
[----:B------:R-:W-:-:S07]  /*3380*/  MOV R162, R174 ;  /* 0x000000ae00a27202 */ /* 0x000fce0000000f00 */
[----:B------:R-:W-:Y:S05]  /*3390*/  WARPSYNC.COLLECTIVE R172, `(.L_x_4863) ;  /* 0x00000000ac087348 */ /* 0x000fea0003c00000 */
[----:B------:R0:W1:Y:S02]  /*33a0*/  SHFL.BFLY P1, R174, R175, R176, R177 ;  /* 0x0c0000b0afae7389 */ /* 0x00006400000200b1 */
[----:B01----:R-:W-:Y:S01]  /*33b0*/  ENDCOLLECTIVE ;  /* 0x000000000000791b */ /* 0x003fe20003800000 */
.L_x_4863:
[----:B------:R-:W-:Y:S01]  /*33c0*/  MOV R83, R174 ;  /* 0x000000ae00537202 */ /* 0x000fe20000000f00 */
[----:B------:R-:W-:Y:S06]  /*33d0*/  BRA `(.L_x_4864) ;  /* 0xffffffe000c07947 */ /* 0x000fec000383ffff */
.L_x_4865:
        /* <DEDUP_REMOVED lines=10> */
.L_x_11737:


//--------------------- .text._ZN10layer_norm13ln_bwd_kernelINS_13Kernel_traitsIf13__nv_bfloat16fS2_fjLj768ELj1ELj4ELj1ELj16ENS_18Kernel_traits_baseILj768EfS2_fS2_fjLj128EEEEELb0ELb0ELb1ELb0EEEvNS_9BwdParamsE --------------------------
	.section	.text._ZN10layer_norm13ln_bwd_kernelINS_13Kernel_traitsIf13__nv_bfloat16fS2_fjLj768ELj1ELj4ELj1ELj16ENS_18Kernel_traits_baseILj768EfS2_fS2_fjLj128EEEEELb0ELb0ELb1ELb0EEEvNS_9BwdParamsE,"ax",@progbits
	.align	128
        .global         _ZN10layer_norm13ln_bwd_kernelINS_13Kernel_traitsIf13__nv_bfloat16fS2_fjLj768ELj1ELj4ELj1ELj16ENS_18Kernel_traits_baseILj768EfS2_fS2_fjLj128EEEEELb0ELb0ELb1ELb0EEEvNS_9BwdParamsE
        .type           _ZN10layer_norm13ln_bwd_kernelINS_13Kernel_traitsIf13__nv_bfloat16fS2_fjLj768ELj1ELj4ELj1ELj16ENS_18Kernel_traits_baseILj768EfS2_fS2_fjLj128EEEEELb0ELb0ELb1ELb0EEEvNS_9BwdParamsE,@function
        .size           _ZN10layer_norm13ln_bwd_kernelINS_13Kernel_traitsIf13__nv_bfloat16fS2_fjLj768ELj1ELj4ELj1ELj16ENS_18Kernel_traits_baseILj768EfS2_fS2_fjLj128EEEEELb0ELb0ELb1ELb0EEEvNS_9BwdParamsE,(.L_x_11738 - _ZN10layer_norm13ln_bwd_kernelINS_13Kernel_traitsIf13__nv_bfloat16fS2_fjLj768ELj1ELj4ELj1ELj16ENS_18Kernel_traits_baseILj768EfS2_fS2_fjLj128EEEEELb0ELb0ELb1ELb0EEEvNS_9BwdParamsE)
        .other          _ZN10layer_norm13ln_bwd_kernelINS_13Kernel_traitsIf13__nv_bfloat16fS2_fjLj768ELj1ELj4ELj1ELj16ENS_18Kernel_traits_baseILj768EfS2_fS2_fjLj128EEEEELb0ELb0ELb1ELb0EEEvNS_9BwdParamsE,@"STO_CUDA_ENTRY STV_DEFAULT"
_ZN10layer_norm13ln_bwd_kernelINS_13Kernel_traitsIf13__nv_bfloat16fS2_fjLj768ELj1ELj4ELj1ELj16ENS_18Kernel_traits_baseILj768EfS2_fS2_fjLj128EEEEELb0ELb0ELb1ELb0EEEvNS_9BwdParamsE:
.text._ZN10layer_norm13ln_bwd_kernelINS_13Kernel_traitsIf13__nv_bfloat16fS2_fjLj768ELj1ELj4ELj1ELj16ENS_18Kernel_traits_baseILj768EfS2_fS2_fjLj128EEEEELb0ELb0ELb1ELb0EEEvNS_9BwdParamsE:
        /* <DEDUP_REMOVED lines=65> */
[----:B------:R-:W-:-:S04]  /*0410*/  ISETP.NE.U32.AND P0, PT, RZ, UR6, PT ;  /* 0x00000006ff007c0c */ /* 0x000fc8000bf05070 */
[----:B------:R-:W-:-:S04]  /*0420*/  ISETP.NE.AND.EX P0, PT, RZ, UR7, PT, P0 ;  /* 0x00000007ff007c0c */ /* 0x000fc8000bf05300 */
[----:B------:R-:W-:-:S04]  /*0430*/  ISETP.LT.U32.OR P0, PT, R3, 0x60, !P0 ;  /* 0x000000600300780c */ /* 0x000fc80004701470 */
[----:B------:R-:W-:-:S09]  /*0440*/  P2R R186, PR, RZ, 0x1 ;  /* 0x00000001ffba7803 */ /* 0x000fd20000000000 */
.L_x_4936:
[----:B-1----:R-:W1:Y:S08]  /*0450*/  LDC.64 R114, c[0x0][0x288] ;  /* 0x0000a200ff727b82 */ /* 0x002e700000000a00 */
[----:B------:R-:W2:Y:S08]  /*0460*/  LDC.64 R112, c[0x0][0x258] ;  /* 0x00009600ff707b82 */ /* 0x000eb00000000a00 */
[----:B---3--:R-:W3:Y:S01]  /*0470*/  LDC.64 R116, c[0x0][0x280] ;  /* 0x0000a000ff747b82 */ /* 0x008ee20000000a00 */
[----:B-1----:R-:W-:-:S07]  /*0480*/  IMAD.WIDE R114, R128, 0x4, R114 ;  /* 0x0000000480727825 */ /* 0x002fce00078e0272 */
[----:B------:R-:W1:Y:S01]  /*0490*/  LDC.64 R124, c[0x0][0x2c8] ;  /* 0x0000b200ff7c7b82 */ /* 0x000e620000000a00 */
[----:B------:R-:W4:Y:S01]  /*04a0*/  LDG.E R114, desc[UR4][R114.64] ;  /* 0x0000000472727981 */ /* 0x000f22000c1e1900 */
        /* <DEDUP_REMOVED lines=21> */
.L_x_4872:
[----:B------:R-:W-:-:S07]  /*0600*/  VIADD R115, R163, 0x20 ;  /* 0x00000020a3737836 */ /* 0x000fce0000000000 */
.L_x_4871:
[----:B------:R-:W-:Y:S05]  /*0610*/  BSYNC B2 ;  /* 0x0000000000027941 */ /* 0x000fea0003800000 */
.L_x_4870:
        /* <DEDUP_REMOVED lines=8> */
.L_x_4875:
[----:B------:R-:W-:-:S07]  /*06a0*/  IADD3 R115, R115, 0x20, RZ ;  /* 0x0000002073737810 */ /* 0x000fce0007ffe0ff */
.L_x_4874:
[----:B------:R-:W-:Y:S05]  /*06b0*/  BSYNC B2 ;  /* 0x0000000000027941 */ /* 0x000fea0003800000 */
.L_x_4873:
        /* <DEDUP_REMOVED lines=8> */
.L_x_4869:
        /* <DEDUP_REMOVED lines=25> */
[----:B------:R-:W5:Y:S04]  /*08d0*/  @P0 LDG.E.128 R24, desc[UR4][R126.64] ;  /* 0x000000047e180981 */ /* 0x000f68000c1e1d00 */
[----:B------:R0:W5:Y:S01]  /*08e0*/  @P0 LDG.E.128 R20, desc[UR4][R126.64+0x10] ;  /* 0x000010047e140981 */ /* 0x000162000c1e1d00 */
[----:B------:R-:W-:Y:S01]  /*08f0*/  IADD3 R183, R163, 0x20, RZ ;  /* 0x00000020a3b77810 */ /* 0x000fe20007ffe0ff */
[----:B------:R-:W-:Y:S02]  /*0900*/  VIADD R181, R181, 0x20 ;  /* 0x00000020b5b57836 */ /* 0x000fe40000000000 */
[C---:B--2---:R-:W-:Y:S01]  /*0910*/  FADD.FTZ R3, -R179.reuse, R112 ;  /* 0x00000070b3037221 */ /* 0x044fe20000010100 */
[C---:B------:R-:W-:Y:S01]  /*0920*/  FADD.FTZ R131, -R179.reuse, R113 ;  /* 0x00000071b3837221 */ /* 0x040fe20000010100 */
[----:B---3--:R-:W-:Y:S01]  /*0930*/  FADD.FTZ R133, -R179, R120 ;  /* 0x00000078b3857221 */ /* 0x008fe20000010100 */
[C---:B----4-:R-:W-:Y:S01]  /*0940*/  PRMT R112, R116.reuse, 0x7632, R112 ;  /* 0x0000763274707816 */ /* 0x050fe20000000070 */
[----:B------:R-:W-:Y:S01]  /*0950*/  IMAD.U32 R113, R116, 0x10000, RZ ;  /* 0x0001000074717824 */ /* 0x000fe200078e00ff */
[----:B------:R-:W-:Y:S01]  /*0960*/  SHF.L.U32 R137, R118, 0x10, RZ ;  /* 0x0000001076897819 */ /* 0x000fe200000006ff */
[C---:B-----5:R-:W-:Y:S01]  /*0970*/  FMUL.FTZ R133, R130.reuse, R133 ;  /* 0x0000008582857220 */ /* 0x060fe20000410000 */
[----:B------:R-:W-:Y:S01]  /*0980*/  FMUL.FTZ R132, R130, R131 ;  /* 0x0000008382847220 */ /* 0x000fe20000410000 */
[----:B------:R-:W-:-:S02]  /*0990*/  IMAD.U32 R112, R112, 0x10000, RZ ;  /* 0x0001000070707824 */ /* 0x000fc400078e00ff */
[----:B------:R-:W-:Y:S01]  /*09a0*/  FMUL.FTZ R3, R130, R3 ;  /* 0x0000000382037220 */ /* 0x000fe20000410000 */
[----:B------:R-:W-:Y:S01]  /*09b0*/  FMUL.FTZ R136, R96, R113 ;  /* 0x0000007160887220 */ /* 0x000fe20000410000 */
[----:B------:R-:W-:Y:S01]  /*09c0*/  FADD.FTZ R135, -R179, R114 ;  /* 0x00000072b3877221 */ /* 0x000fe20000010100 */
[----:B------:R-:W-:Y:S01]  /*09d0*/  FADD.FTZ R44, R44, R137 ;  /* 0x000000892c2c7221 */ /* 0x000fe20000010000 */
[-C--:B------:R-:W-:Y:S01]  /*09e0*/  FFMA.FTZ R68, R133, R137.reuse, R68 ;  /* 0x0000008985447223 */ /* 0x080fe20000010044 */
[----:B------:R-:W-:Y:S01]  /*09f0*/  FMUL.FTZ R140, R92, R137 ;  /* 0x000000895c8c7220 */ /* 0x000fe20000410000 */
[----:B------:R-:W-:Y:S01]  /*0a00*/  FADD.FTZ R115, -R179, R115 ;  /* 0x00000073b3737221 */ /* 0x000fe20000010100 */
[----:B------:R-:W-:Y:S01]  /*0a10*/  PRMT R114, R117, 0x7632, R114 ;  /* 0x0000763275727816 */ /* 0x000fe20000000072 */
        /* <DEDUP_REMOVED lines=8> */
[----:B------:R-:W-:Y:S01]  /*0aa0*/  FMUL.FTZ R134, R130, R115 ;  /* 0x0000007382867220 */ /* 0x000fe20000410000 */
[----:B------:R-:W-:Y:S01]  /*0ab0*/  SHF.L.U32 R114, R114, 0x10, RZ ;  /* 0x0000001072727819 */ /* 0x000fe200000006ff */
[----:B------:R-:W-:Y:S01]  /*0ac0*/  FADD.FTZ R115, R112, R137 ;  /* 0x0000008970737221 */ /* 0x000fe20000010000 */
[----:B------:R-:W-:Y:S01]  /*0ad0*/  FMUL.FTZ R131, R130, R135 ;  /* 0x0000008782837220 */ /* 0x000fe20000410000 */
[----:B------:R-:W-:Y:S01]  /*0ae0*/  FMUL.FTZ R138, R98, R117 ;  /* 0x00000075628a7220 */ /* 0x000fe20000410000 */
[----:B------:R-:W-:Y:S01]  /*0af0*/  FFMA.FTZ R112, R132, R137, R113 ;  /* 0x0000008984707223 */ /* 0x000fe20000010071 */
[----:B------:R-:W-:Y:S01]  /*0b00*/  PRMT R116, R118, 0x7632, R116 ;  /* 0x0000763276747816 */ /* 0x000fe20000000074 */
[-C--:B------:R-:W-:Y:S01]  /*0b10*/  FFMA.FTZ R75, R134, R114.reuse, R75 ;  /* 0x00000072864b7223 */ /* 0x080fe2000001004b */
[----:B------:R-:W-:Y:S01]  /*0b20*/  FADD.FTZ R51, R51, R114 ;  /* 0x0000007233337221 */ /* 0x000fe20000010000 */
[----:B------:R-:W-:Y:S01]  /*0b30*/  FMUL.FTZ R139, R99, R114 ;  /* 0x00000072638b7220 */ /* 0x000fe20000410000 */
[----:B------:R-:W-:Y:S01]  /*0b40*/  FADD.FTZ R114, R115, R138 ;  /* 0x0000008a73727221 */ /* 0x000fe20000010000 */
[----:B------:R-:W-:Y:S01]  /*0b50*/  FFMA.FTZ R113, R131, R138, R112 ;  /* 0x0000008a83717223 */ /* 0x000fe20000010070 */
[----:B------:R-:W-:Y:S01]  /*0b60*/  SHF.L.U32 R116, R116, 0x10, RZ ;  /* 0x0000001074747819 */ /* 0x000fe200000006ff */
[----:B------:R-:W-:Y:S01]  /*0b70*/  FADD.FTZ R121, -R179, R121 ;  /* 0x00000079b3797221 */ /* 0x000fe20000010100 */
[----:B------:R-:W-:Y:S01]  /*0b80*/  FADD.FTZ R115, R114, R139 ;  /* 0x0000008b72737221 */ /* 0x000fe20000010000 */
[----:B------:R-:W-:Y:S01]  /*0b90*/  FFMA.FTZ R112, R134, R139, R113 ;  /* 0x0000008b86707223 */ /* 0x000fe20000010071 */
[C---:B------:R-:W-:Y:S01]  /*0ba0*/  PRMT R118, R119.reuse, 0x7632, R118 ;  /* 0x0000763277767816 */ /* 0x040fe20000000076 */
[----:B------:R-:W-:Y:S01]  /*0bb0*/  FMUL.FTZ R144, R130, R121 ;  /* 0x0000007982907220 */ /* 0x000fe20000410000 */
[----:B0-----:R-:W-:Y:S01]  /*0bc0*/  SHF.L.U32 R127, R119, 0x10, RZ ;  /* 0x00000010777f7819 */ /* 0x001fe200000006ff */
[----:B------:R-:W-:Y:S01]  /*0bd0*/  FADD.FTZ R119, -R179, R122 ;  /* 0x0000007ab3777221 */ /* 0x000fe20000010100 */
        /* <DEDUP_REMOVED lines=23> */
.L_x_4878:
[----:B------:R-:W-:Y:S05]  /*0d50*/  BSYNC B2 ;  /* 0x0000000000027941 */ /* 0x000fea0003800000 */
.L_x_4877:
        /* <DEDUP_REMOVED lines=14> */
[----:B------:R-:W-:Y:S01]  /*0e40*/  IADD3 R181, R181, 0x20, RZ ;  /* 0x00000020b5b57810 */ /* 0x000fe20007ffe0ff */
[----:B------:R-:W-:Y:S02]  /*0e50*/  VIADD R183, R183, 0x20 ;  /* 0x00000020b7b77836 */ /* 0x000fe40000000000 */
[C-C-:B---3--:R-:W-:Y:S01]  /*0e60*/  FADD.FTZ R145, -R179.reuse, R112.reuse ;  /* 0x00000070b3917221 */ /* 0x148fe20000010100 */
[----:B------:R-:W-:Y:S01]  /*0e70*/  FADD.FTZ R147, -R179, R113 ;  /* 0x00000071b3937221 */ /* 0x000fe20000010100 */
[----:B----4-:R-:W-:-:S02]  /*0e80*/  PRMT R112, R116, 0x7632, R112 ;  /* 0x0000763274707816 */ /* 0x010fc40000000070 */
[----:B------:R-:W-:Y:S01]  /*0e90*/  SHF.L.U32 R113, R116, 0x10, RZ ;  /* 0x0000001074717819 */ /* 0x000fe200000006ff */
[C---:B------:R-:W-:Y:S01]  /*0ea0*/  FADD.FTZ R151, -R179.reuse, R114 ;  /* 0x00000072b3977221 */ /* 0x040fe20000010100 */
[--C-:B------:R-:W-:Y:S01]  /*0eb0*/  FADD.FTZ R153, -R179, R115.reuse ;  /* 0x00000073b3997221 */ /* 0x100fe20000010100 */
[----:B-----5:R-:W-:Y:S01]  /*0ec0*/  FMUL.FTZ R145, R130, R145 ;  /* 0x0000009182917220 */ /* 0x020fe20000410000 */
[----:B------:R-:W-:Y:S02]  /*0ed0*/  IMAD.U32 R114, R112, 0x10000, RZ ;  /* 0x0001000070727824 */ /* 0x000fe400078e00ff */
[----:B------:R-:W-:Y:S01]  /*0ee0*/  FMUL.FTZ R152, R88, R113 ;  /* 0x0000007158987220 */ /* 0x000fe20000410000 */
[C---:B------:R-:W-:Y:S01]  /*0ef0*/  PRMT R115, R117.reuse, 0x7632, R115 ;  /* 0x0000763275737816 */ /* 0x040fe20000000073 */
[----:B------:R-:W-:Y:S01]  /*0f00*/  FMUL.FTZ R150, R130, R153 ;  /* 0x0000009982967220 */ /* 0x000fe20000410000 */
[----:B------:R-:W-:Y:S01]  /*0f10*/  SHF.L.U32 R117, R117, 0x10, RZ ;  /* 0x0000001075757819 */ /* 0x000fe200000006ff */
[----:B------:R-:W-:Y:S01]  /*0f20*/  FADD.FTZ R40, R40, R113 ;  /* 0x0000007128287221 */ /* 0x000fe20000010000 */
[----:B------:R-:W-:Y:S01]  /*0f30*/  FFMA.FTZ R64, R145, R113, R64 ;  /* 0x0000007191407223 */ /* 0x000fe20000010040 */
[----:B------:R-:W-:Y:S01]  /*0f40*/  FADD.FTZ R112, R185, R152 ;  /* 0x00000098b9707221 */ /* 0x000fe20000010000 */
[----:B------:R-:W-:Y:S01]  /*0f50*/  FMUL.FTZ R153, R89, R114 ;  /* 0x0000007259997220 */ /* 0x000fe20000410000 */
[----:B0-----:R-:W-:Y:S01]  /*0f60*/  FMUL.FTZ R148, R130, R147 ;  /* 0x0000009382947220 */ /* 0x001fe20000410000 */
[----:B------:R-:W-:Y:S01]  /*0f70*/  FFMA.FTZ R113, R145, R152, R182 ;  /* 0x0000009891717223 */ /* 0x000fe200000100b6 */
[----:B------:R-:W-:Y:S01]  /*0f80*/  SHF.L.U32 R116, R115, 0x10, RZ ;  /* 0x0000001073747819 */ /* 0x000fe200000006ff */
[----:B------:R-:W-:Y:S01]  /*0f90*/  FADD.FTZ R115, R112, R153 ;  /* 0x0000009970737221 */ /* 0x000fe20000010000 */
[----:B------:R-:W-:Y:S01]  /*0fa0*/  PRMT R155, R118, 0x7632, R155 ;  /* 0x00007632769b7816 */ /* 0x000fe2000000009b */
[----:B------:R-:W-:Y:S01]  /*0fb0*/  FMUL.FTZ R147, R130, R151 ;  /* 0x0000009782937220 */ /* 0x000fe20000410000 */
[----:B------:R-:W-:Y:S01]  /*0fc0*/  FMUL.FTZ R154, R90, R117 ;  /* 0x000000755a9a7220 */ /* 0x000fe20000410000 */
[----:B------:R-:W-:Y:S01]  /*0fd0*/  FFMA.FTZ R112, R148, R153, R113 ;  /* 0x0000009994707223 */ /* 0x000fe20000010071 */
[----:B------:R-:W-:Y:S01]  /*0fe0*/  SHF.L.U32 R157, R118, 0x10, RZ ;  /* 0x00000010769d7819 */ /* 0x000fe200000006ff */
[----:B--2---:R-:W-:Y:S01]  /*0ff0*/  FADD.FTZ R149, -R179, R120 ;  /* 0x00000078b3957221 */ /* 0x004fe20000010100 */
[----:B------:R-:W-:Y:S01]  /*1000*/  SHF.L.U32 R118, R155, 0x10, RZ ;  /* 0x000000109b767819 */ /* 0x000fe200000006ff */
[----:B------:R-:W-:Y:S01]  /*1010*/  FFMA.FTZ R65, R148, R114, R65 ;  /* 0x0000007294417223 */ /* 0x000fe20000010041 */
[----:B------:R-:W-:Y:S01]  /*1020*/  FADD.FTZ R41, R41, R114 ;  /* 0x0000007229297221 */ /* 0x000fe20000010000 */
        /* <DEDUP_REMOVED lines=8> */
[C---:B-1----:R-:W-:Y:S01]  /*10b0*/  PRMT R126, R119.reuse, 0x7632, R126 ;  /* 0x00007632777e7816 */ /* 0x042fe2000000007e */
[----:B------:R-:W-:Y:S01]  /*10c0*/  FADD.FTZ R36, R36, R157 ;  /* 0x0000009d24247221 */ /* 0x000fe20000010000 */
[----:B------:R-:W-:Y:S01]  /*10d0*/  SHF.L.U32 R127, R119, 0x10, RZ ;  /* 0x00000010777f7819 */ /* 0x000fe200000006ff */
        /* <DEDUP_REMOVED lines=28> */
.L_x_4880:
[----:B------:R-:W-:Y:S05]  /*12a0*/  BSYNC B2 ;  /* 0x0000000000027941 */ /* 0x000fea0003800000 */
.L_x_4879:
        /* <DEDUP_REMOVED lines=15> */
[----:B------:R-:W-:Y:S02]  /*13a0*/  FADD.FTZ R169, -R179, R114 ;  /* 0x00000072b3a97221 */ /* 0x000fe40000010100 */
[----:B-----5:R-:W-:Y:S01]  /*13b0*/  FMUL.FTZ R167, R130, R167 ;  /* 0x000000a782a77220 */ /* 0x020fe20000410000 */
[----:B----4-:R-:W-:-:S02]  /*13c0*/  PRMT R112, R116, 0x7632, R112 ;  /* 0x0000763274707816 */ /* 0x010fc40000000070 */
[----:B------:R-:W-:Y:S01]  /*13d0*/  SHF.L.U32 R113, R116, 0x10, RZ ;  /* 0x0000001074717819 */ /* 0x000fe200000006ff */
[--C-:B------:R-:W-:Y:S02]  /*13e0*/  FADD.FTZ R165, -R179, R115.reuse ;  /* 0x00000073b3a57221 */ /* 0x100fe40000010100 */
[----:B------:R-:W-:Y:S02]  /*13f0*/  IMAD.U32 R114, R112, 0x10000, RZ ;  /* 0x0001000070727824 */ /* 0x000fe400078e00ff */
[-C--:B------:R-:W-:Y:S01]  /*1400*/  FMUL.FTZ R174, R80, R113.reuse ;  /* 0x0000007150ae7220 */ /* 0x080fe20000410000 */
        /* <DEDUP_REMOVED lines=10> */
[----:B------:R-:W-:Y:S01]  /*14b0*/  FMUL.FTZ R169, R130, R169 ;  /* 0x000000a982a97220 */ /* 0x000fe20000410000 */
[----:B------:R-:W-:Y:S01]  /*14c0*/  FMUL.FTZ R176, R82, R117 ;  /* 0x0000007552b07220 */ /* 0x000fe20000410000 */
[----:B------:R-:W-:Y:S01]  /*14d0*/  FFMA.FTZ R112, R170, R173, R113 ;  /* 0x000000adaa707223 */ /* 0x000fe20000010071 */
[----:B0-----:R-:W-:Y:S01]  /*14e0*/  PRMT R126, R118, 0x7632, R126 ;  /* 0x00007632767e7816 */ /* 0x001fe2000000007e */
[----:B------:R-:W-:Y:S01]  /*14f0*/  FFMA.FTZ R57, R170, R114, R57 ;  /* 0x00000072aa397223 */ /* 0x000fe20000010039 */
[----:B------:R-:W-:Y:S01]  /*1500*/  SHF.L.U32 R127, R118, 0x10, RZ ;  /* 0x00000010767f7819 */ /* 0x000fe200000006ff */
[----:B------:R-:W-:Y:S01]  /*1510*/  FADD.FTZ R33, R33, R114 ;  /* 0x0000007221217221 */ /* 0x000fe20000010000 */
[----:B---3--:R-:W-:Y:S01]  /*1520*/  FADD.FTZ R171, -R179, R120 ;  /* 0x00000078b3ab7221 */ /* 0x008fe20000010100 */
        /* <DEDUP_REMOVED lines=34> */
[----:B------:R-:W-:Y:S01]  /*1750*/  FADD.FTZ R29, R29, R126 ;  /* 0x0000007e1d1d7221 */ /* 0x000fe20000010000 */
[----:B------:R-:W-:Y:S01]  /*1760*/  FFMA.FTZ R53, R180, R126, R53 ;  /* 0x0000007eb4357223 */ /* 0x000fe20000010035 */
[----:B------:R-:W-:Y:S01]  /*1770*/  FFMA.FTZ R54, R175, R119, R54 ;  /* 0x00000077af367223 */ /* 0x000fe20000010036 */
[----:B------:R-:W-:Y:S01]  /*1780*/  FADD.FTZ R31, R31, R118 ;  /* 0x000000761f1f7221 */ /* 0x000fe20000010000 */
[C---:B------:R-:W-:Y:S01]  /*1790*/  FFMA.FTZ R55, R168.reuse, R118, R55 ;  /* 0x00000076a8377223 */ /* 0x040fe20000010037 */
[----:B------:R-:W-:Y:S01]  /*17a0*/  FADD.FTZ R185, R115, R166 ;  /* 0x000000a673b97221 */ /* 0x000fe20000010000 */
[----:B-1----:R-:W-:-:S07]  /*17b0*/  FFMA.FTZ R182, R168, R166, R113 ;  /* 0x000000a6a8b67223 */ /* 0x002fce0000010071 */
.L_x_4876:
[----:B------:R-:W-:Y:S05]  /*17c0*/  BSYNC B1 ;  /* 0x0000000000017941 */ /* 0x000fea0003800000 */
.L_x_4868:
[----:B------:R-:W-:-:S03]  /*17d0*/  UMOV UR6, 0xffffffff ;  /* 0xffffffff00067882 */ /* 0x000fc60000000000 */
[----:B------:R-:W-:Y:S05]  /*17e0*/  BRA.DIV UR6, `(.L_x_4881) ;  /* 0x0000002a06f07947 */ /* 0x000fea000b800000 */
[----:B--2---:R-:W2:Y:S04]  /*17f0*/  SHFL.BFLY PT, R112, R185, 0x1, 0x1f ;  /* 0x0c201f00b9707f89 */ /* 0x004ea800000e0000 */
[----:B------:R-:W4:Y:S01]  /*1800*/  SHFL.BFLY PT, R113, R182, 0x1, 0x1f ;  /* 0x0c201f00b6717f89 */ /* 0x000f2200000e0000 */
[----:B--2---:R-:W-:Y:S01]  /*1810*/  FADD.FTZ R112, R112, R185 ;  /* 0x000000b970707221 */ /* 0x004fe20000010000 */
[----:B----4-:R-:W-:-:S04]  /*1820*/  FADD.FTZ R113, R113, R182 ;  /* 0x000000b671717221 */ /* 0x010fc80000010000 */
[----:B------:R-:W2:Y:S04]  /*1830*/  SHFL.BFLY PT, R115, R112, 0x2, 0x1f ;  /* 0x0c401f0070737f89 */ /* 0x000ea800000e0000 */
        /* <DEDUP_REMOVED lines=11> */
[----:B------:R2:W4:Y:S04]  /*18f0*/  SHFL.BFLY PT, R112, R119, 0x10, 0x1f ;  /* 0x0e001f0077707f89 */ /* 0x00052800000e0000 */
[----:B------:R2:W0:Y:S02]  /*1900*/  SHFL.BFLY PT, R113, R118, 0x10, 0x1f ;  /* 0x0e001f0076717f89 */ /* 0x00042400000e0000 */
.L_x_4948:
[----:B-----5:R-:W-:Y:S01]  /*1910*/  ISETP.GE.AND P5, PT, R177, 0x1, PT ;  /* 0x00000001b100780c */ /* 0x020fe20003fa6270 */
[----:B----4-:R-:W-:Y:S01]  /*1920*/  FADD.FTZ R112, R119, R112 ;  /* 0x0000007077707221 */ /* 0x010fe20000010000 */
[----:B0-----:R-:W-:Y:S01]  /*1930*/  FADD.FTZ R113, R118, R113 ;  /* 0x0000007176717221 */ /* 0x001fe20000010000 */
[----:B------:R-:W-:Y:S01]  /*1940*/  ISETP.NE.AND P0, PT, R184, RZ, PT ;  /* 0x000000ffb800720c */ /* 0x000fe20003f05270 */
[----:B------:R-:W-:Y:S01]  /*1950*/  BSSY B1, `(.L_x_4882) ;  /* 0x00000a5000017945 */ /* 0x000fe20003800000 */
[----:B------:R-:W-:Y:S01]  /*1960*/  FMUL.FTZ R112, R112, UR8 ;  /* 0x0000000870707c20 */ /* 0x000fe20008410000 */
[----:B------:R-:W-:Y:S02]  /*1970*/  IMAD.MOV.U32 R117, RZ, RZ, RZ ;  /* 0x000000ffff757224 */ /* 0x000fe400078e00ff */
[----:B--2---:R-:W-:Y:S02]  /*1980*/  FMUL.FTZ R119, R113, UR8 ;  /* 0x0000000871777c20 */ /* 0x004fe40008410000 */
        /* <DEDUP_REMOVED lines=8> */
[----:B------:R-:W0:Y:S01]  /*1a10*/  @!P4 LDC.64 R122, c[0x0][0x2c8] ;  /* 0x0000b200ff7acb82 */ /* 0x000e220000000a00 */
[----:B------:R-:W-:Y:S07]  /*1a20*/  BSSY B2, `(.L_x_4884) ;  /* 0x000000e000027945 */ /* 0x000fee0003800000 */
[----:B---3--:R-:W2:Y:S01]  /*1a30*/  LDC.64 R124, c[0x0][0x308] ;  /* 0x0000c200ff7c7b82 */ /* 0x008ea20000000a00 */
[----:B0-----:R-:W-:-:S04]  /*1a40*/  @!P4 ISETP.NE.U32.AND P0, PT, R122, RZ, PT ;  /* 0x000000ff7a00c20c */ /* 0x001fc80003f05070 */
[----:B------:R-:W-:-:S04]  /*1a50*/  @!P4 ISETP.NE.AND.EX P0, PT, R123, RZ, PT, P0 ;  /* 0x000000ff7b00c20c */ /* 0x000fc80003f05300 */
[----:B------:R-:W-:Y:S01]  /*1a60*/  @!P4 FSEL R113, R24, RZ, P0 ;  /* 0x000000ff1871c208 */ /* 0x000fe20000000000 */
[----:B--2---:R-:W-:Y:S08]  /*1a70*/  @!P4 BRA `(.L_x_4885) ;  /* 0x000000000020c947 */ /* 0x004ff00003800000 */
        /* <DEDUP_REMOVED lines=8> */
.L_x_4885:
[----:B------:R-:W-:Y:S05]  /*1b00*/  BSYNC B2 ;  /* 0x0000000000027941 */ /* 0x000fea0003800000 */
.L_x_4884:
        /* <DEDUP_REMOVED lines=11> */
.L_x_4887:
[----:B------:R-:W-:Y:S05]  /*1bc0*/  BSYNC B2 ;  /* 0x0000000000027941 */ /* 0x000fea0003800000 */
.L_x_4886:
        /* <DEDUP_REMOVED lines=11> */
.L_x_4889:
[----:B------:R-:W-:Y:S05]  /*1c80*/  BSYNC B2 ;  /* 0x0000000000027941 */ /* 0x000fea0003800000 */
.L_x_4888:
[----:B------:R-:W-:Y:S01]  /*1c90*/  @!P4 ISETP.NE.U32.AND P0, PT, R122, RZ, PT ;  /* 0x000000ff7a00c20c */ /* 0x000fe20003f05070 */
[----:B------:R-:W-:Y:S03]  /*1ca0*/  BSSY B2, `(.L_x_4890) ;  /* 0x000000a000027945 */ /* 0x000fe60003800000 */
[----:B------:R-:W-:-:S04]  /*1cb0*/  @!P4 ISETP.NE.AND.EX P0, PT, R123, RZ, PT, P0 ;  /* 0x000000ff7b00c20c */ /* 0x000fc80003f05300 */
[----:B-1----:R-:W-:Y:S01]  /*1cc0*/  @!P4 FSEL R126, R27, RZ, P0 ;  /* 0x000000ff1b7ec208 */ /* 0x002fe20000000000 */
[----:B------:R-:W-:Y:S08]  /*1cd0*/  @!P4 BRA `(.L_x_4891) ;  /* 0x000000000018c947 */ /* 0x000ff00003800000 */
[----:B------:R-:W-:Y:S01]  /*1ce0*/  ISETP.NE.U32.AND P0, PT, R122, RZ, PT ;  /* 0x000000ff7a00720c */ /* 0x000fe20003f05070 */
[----:B------:R-:W-:-:S03]  /*1cf0*/  FFMA.FTZ R112, R134, R119, R116 ;  /* 0x0000007786707223 */ /* 0x000fc60000010074 */
[----:B------:R-:W-:Y:S01]  /*1d00*/  ISETP.NE.AND.EX P0, PT, R123, RZ, PT, P0 ;  /* 0x000000ff7b00720c */ /* 0x000fe20003f05300 */
[----:B------:R-:W-:-:S04]  /*1d10*/  FADD.FTZ R115, R139, -R112 ;  /* 0x800000708b737221 */ /* 0x000fc80000010000 */
[----:B------:R-:W-:-:S08]  /*1d20*/  FMUL.FTZ R126, R130, R115 ;  /* 0x00000073827e7220 */ /* 0x000fd00000410000 */
[----:B------:R-:W-:-:S07]  /*1d30*/  @P0 FADD.FTZ R126, R27, R126 ;  /* 0x0000007e1b7e0221 */ /* 0x000fce0000010000 */
.L_x_4891:
[----:B------:R-:W-:Y:S05]  /*1d40*/  BSYNC B2 ;  /* 0x0000000000027941 */ /* 0x000fea0003800000 */
.L_x_4890:
        /* <DEDUP_REMOVED lines=11> */
.L_x_4893:
[----:B------:R-:W-:Y:S05]  /*1e00*/  BSYNC B2 ;  /* 0x0000000000027941 */ /* 0x000fea0003800000 */
.L_x_4892:
        /* <DEDUP_REMOVED lines=11> */
.L_x_4895:
[----:B------:R-:W-:Y:S05]  /*1ec0*/  BSYNC B2 ;  /* 0x0000000000027941 */ /* 0x000fea0003800000 */
.L_x_4894:
        /* <DEDUP_REMOVED lines=11> */
.L_x_4897:
[----:B------:R-:W-:Y:S05]  /*1f80*/  BSYNC B2 ;  /* 0x0000000000027941 */ /* 0x000fea0003800000 */
.L_x_4896:
        /* <DEDUP_REMOVED lines=14> */
.L_x_4899:
[----:B------:R-:W-:Y:S05]  /*2070*/  BSYNC B2 ;  /* 0x0000000000027941 */ /* 0x000fea0003800000 */
.L_x_4898:
[----:B------:R-:W1:Y:S01]  /*2080*/  @P5 LDC R115, c[0x0][0x29c] ;  /* 0x0000a700ff735b82 */ /* 0x000e620000000800 */
[----:B------:R-:W-:Y:S01]  /*2090*/  ISETP.NE.U32.AND P0, PT, R124, RZ, PT ;  /* 0x000000ff7c00720c */ /* 0x000fe20003f05070 */
[C---:B0-----:R-:W-:Y:S01]  /*20a0*/  @P5 FMUL.FTZ R118, R113.reuse, R118 ;  /* 0x0000007671765220 */ /* 0x041fe20000410000 */
[----:B------:R-:W-:Y:S02]  /*20b0*/  SEL R100, R113, R100, P6 ;  /* 0x0000006471647207 */ /* 0x000fe40003000000 */
[----:B------:R-:W-:Y:S02]  /*20c0*/  ISETP.NE.AND.EX P0, PT, R125, RZ, PT, P0 ;  /* 0x000000ff7d00720c */ /* 0x000fe40003f05300 */
[----:B------:R-:W-:Y:S01]  /*20d0*/  SEL R101, R114, R101, P6 ;  /* 0x0000006572657207 */ /* 0x000fe20003000000 */
[----:B------:R-:W0:Y:S01]  /*20e0*/  @P5 LDC R122, c[0x0][0x29c] ;  /* 0x0000a700ff7a5b82 */ /* 0x000e220000000800 */
[----:B------:R-:W-:Y:S02]  /*20f0*/  SEL R102, R121, R102, P6 ;  /* 0x0000006679667207 */ /* 0x000fe40003000000 */
[----:B------:R-:W-:-:S02]  /*2100*/  SEL R104, R127, R104, P6 ;  /* 0x000000687f687207 */ /* 0x000fc40003000000 */
[----:B------:R-:W-:Y:S02]  /*2110*/  SEL R106, R177, R106, P6 ;  /* 0x0000006ab16a7207 */ /* 0x000fe40003000000 */
[----:B------:R-:W-:Y:S01]  /*2120*/  SEL R103, R126, R103, P6 ;  /* 0x000000677e677207 */ /* 0x000fe20003000000 */
[----:B------:R-:W2:Y:S01]  /*2130*/  @P5 LDC R124, c[0x0][0x29c] ;  /* 0x0000a700ff7c5b82 */ /* 0x000ea20000000800 */
        /* <DEDUP_REMOVED lines=8> */
[----:B0-----:R-:W-:Y:S01]  /*21c0*/  @P5 FMUL.FTZ R121, R121, R122 ;  /* 0x0000007a79795220 */ /* 0x001fe20000410000 */
[----:B------:R-:W-:-:S04]  /*21d0*/  @P5 PRMT R108, R108, 0x5410, R120 ;  /* 0x000054106c6c5816 */ /* 0x000fc80000000078 */
[----:B------:R-:W-:Y:S02]  /*21e0*/  @P5 F2FP.BF16.F32.PACK_AB R121, RZ, R121 ;  /* 0x00000079ff79523e */ /* 0x000fe400000010ff */
[----:B------:R-:W0:Y:S01]  /*21f0*/  @P5 LDC R125, c[0x0][0x29c] ;  /* 0x0000a700ff7d5b82 */ /* 0x000e220000000800 */
[----:B--2---:R-:W-:Y:S01]  /*2200*/  @P5 FMUL.FTZ R127, R127, R124 ;  /* 0x0000007c7f7f5220 */ /* 0x004fe20000410000 */
[----:B------:R-:W-:-:S04]  /*2210*/  @P5 PRMT R109, R121, 0x7610, R109 ;  /* 0x00007610796d5816 */ /* 0x000fc8000000006d */
[----:B------:R-:W-:Y:S02]  /*2220*/  @P5 F2FP.BF16.F32.PACK_AB R127, RZ, R127 ;  /* 0x0000007fff7f523e */ /* 0x000fe400000010ff */
[----:B------:R-:W2:Y:S01]  /*2230*/  @P5 LDC R179, c[0x0][0x29c] ;  /* 0x0000a700ffb35b82 */ /* 0x000ea20000000800 */
        /* <DEDUP_REMOVED lines=8> */
[----:B0-----:R-:W-:Y:S01]  /*22c0*/  @P5 FMUL.FTZ R182, R182, R125 ;  /* 0x0000007db6b65220 */ /* 0x001fe20000410000 */
[----:B------:R-:W-:-:S04]  /*22d0*/  @P5 PRMT R109, R109, 0x5410, R126 ;  /* 0x000054106d6d5816 */ /* 0x000fc8000000007e */
[----:B------:R-:W-:Y:S01]  /*22e0*/  @P5 F2FP.BF16.F32.PACK_AB R182, RZ, R182 ;  /* 0x000000b6ffb6523e */ /* 0x000fe200000010ff */
[----:B--2---:R-:W-:-:S03]  /*22f0*/  @P5 FMUL.FTZ R188, R188, R179 ;  /* 0x000000b3bcbc5220 */ /* 0x004fc60000410000 */
        /* <DEDUP_REMOVED lines=10> */
.L_x_4883:
[----:B------:R-:W-:Y:S05]  /*23a0*/  BSYNC B1 ;  /* 0x0000000000017941 */ /* 0x000fea0003800000 */
.L_x_4882:
[----:B------:R-:W-:Y:S04]  /*23b0*/  BSSY B1, `(.L_x_4900) ;  /* 0x000009b000017945 */ /* 0x000fe80003800000 */
[----:B------:R-:W-:Y:S05]  /*23c0*/  @!P2 BRA `(.L_x_4901) ;  /* 0x000000080064a947 */ /* 0x000fea0003800000 */
[----:B------:R-:W2:Y:S01]  /*23d0*/  @!P4 LDC.64 R122, c[0x0][0x2c8] ;  /* 0x0000b200ff7acb82 */ /* 0x000ea20000000a00 */
[----:B------:R-:W-:Y:S07]  /*23e0*/  BSSY B2, `(.L_x_4902) ;  /* 0x000000e000027945 */ /* 0x000fee0003800000 */
[----:B---3--:R-:W3:Y:S01]  /*23f0*/  LDC.64 R124, c[0x0][0x308] ;  /* 0x0000c200ff7c7b82 */ /* 0x008ee20000000a00 */
[----:B--2---:R-:W-:-:S04]  /*2400*/  @!P4 ISETP.NE.U32.AND P0, PT, R122, RZ, PT ;  /* 0x000000ff7a00c20c */ /* 0x004fc80003f05070 */
[----:B------:R-:W-:-:S04]  /*2410*/  @!P4 ISETP.NE.AND.EX P0, PT, R123, RZ, PT, P0 ;  /* 0x000000ff7b00c20c */ /* 0x000fc80003f05300 */
[----:B0-----:R-:W-:Y:S01]  /*2420*/  @!P4 FSEL R113, R16, RZ, P0 ;  /* 0x000000ff1071c208 */ /* 0x001fe20000000000 */
[----:B---3--:R-:W-:Y:S08]  /*2430*/  @!P4 BRA `(.L_x_4903) ;  /* 0x000000000020c947 */ /* 0x008ff00003800000 */
        /* <DEDUP_REMOVED lines=8> */
.L_x_4903:
[----:B------:R-:W-:Y:S05]  /*24c0*/  BSYNC B2 ;  /* 0x0000000000027941 */ /* 0x000fea0003800000 */
.L_x_4902:
        /* <DEDUP_REMOVED lines=11> */
.L_x_4905:
[----:B------:R-:W-:Y:S05]  /*2580*/  BSYNC B2 ;  /* 0x0000000000027941 */ /* 0x000fea0003800000 */
.L_x_4904:
        /* <DEDUP_REMOVED lines=11> */
.L_x_4907:
[----:B------:R-:W-:Y:S05]  /*2640*/  BSYNC B2 ;  /* 0x0000000000027941 */ /* 0x000fea0003800000 */
.L_x_4906:
        /* <DEDUP_REMOVED lines=11> */
.L_x_4909:
[----:B------:R-:W-:Y:S05]  /*2700*/  BSYNC B2 ;  /* 0x0000000000027941 */ /* 0x000fea0003800000 */
.L_x_4908:
        /* <DEDUP_REMOVED lines=11> */
.L_x_4911:
[----:B------:R-:W-:Y:S05]  /*27c0*/  BSYNC B2 ;  /* 0x0000000000027941 */ /* 0x000fea0003800000 */
.L_x_4910:
        /* <DEDUP_REMOVED lines=11> */
.L_x_4913:
[----:B------:R-:W-:Y:S05]  /*2880*/  BSYNC B2 ;  /* 0x0000000000027941 */ /* 0x000fea0003800000 */
.L_x_4912:
        /* <DEDUP_REMOVED lines=11> */
.L_x_4915:
[----:B------:R-:W-:Y:S05]  /*2940*/  BSYNC B2 ;  /* 0x0000000000027941 */ /* 0x000fea0003800000 */
.L_x_4914:
        /* <DEDUP_REMOVED lines=14> */
.L_x_4917:
[----:B------:R-:W-:Y:S05]  /*2a30*/  BSYNC B2 ;  /* 0x0000000000027941 */ /* 0x000fea0003800000 */
.L_x_4916:
        /* <DEDUP_REMOVED lines=50> */
.L_x_4901:
[----:B------:R-:W-:Y:S05]  /*2d60*/  BSYNC B1 ;  /* 0x0000000000017941 */ /* 0x000fea0003800000 */
.L_x_4900:
[----:B------:R-:W-:Y:S04]  /*2d70*/  BSSY B1, `(.L_x_4918) ;  /* 0x0000099000017945 */ /* 0x000fe80003800000 */
[----:B------:R-:W-:Y:S05]  /*2d80*/  @!P3 BRA `(.L_x_4919) ;  /* 0x00000008005cb947 */ /* 0x000fea0003800000 */
[----:B0-2---:R-:W0:Y:S01]  /*2d90*/  @!P4 LDC.64 R114, c[0x0][0x2c8] ;  /* 0x0000b200ff72cb82 */ /* 0x005e220000000a00 */
[----:B------:R-:W-:Y:S07]  /*2da0*/  BSSY B2, `(.L_x_4920) ;  /* 0x000000e000027945 */ /* 0x000fee0003800000 */
[----:B------:R-:W2:Y:S01]  /*2db0*/  LDC.64 R122, c[0x0][0x308] ;  /* 0x0000c200ff7a7b82 */ /* 0x000ea20000000a00 */
[----:B0-----:R-:W-:-:S04]  /*2dc0*/  @!P4 ISETP.NE.U32.AND P0, PT, R114, RZ, PT ;  /* 0x000000ff7200c20c */ /* 0x001fc80003f05070 */
[----:B------:R-:W-:-:S04]  /*2dd0*/  @!P4 ISETP.NE.AND.EX P0, PT, R115, RZ, PT, P0 ;  /* 0x000000ff7300c20c */ /* 0x000fc80003f05300 */
[----:B------:R-:W-:Y:S01]  /*2de0*/  @!P4 FSEL R121, R8, RZ, P0 ;  /* 0x000000ff0879c208 */ /* 0x000fe20000000000 */
[----:B--2---:R-:W-:Y:S08]  /*2df0*/  @!P4 BRA `(.L_x_4921) ;  /* 0x000000000020c947 */ /* 0x004ff00003800000 */
        /* <DEDUP_REMOVED lines=8> */
.L_x_4921:
[----:B------:R-:W-:Y:S05]  /*2e80*/  BSYNC B2 ;  /* 0x0000000000027941 */ /* 0x000fea0003800000 */
.L_x_4920:
        /* <DEDUP_REMOVED lines=11> */
.L_x_4923:
[----:B------:R-:W-:Y:S05]  /*2f40*/  BSYNC B2 ;  /* 0x0000000000027941 */ /* 0x000fea0003800000 */
.L_x_4922:
[----:B------:R-:W-:Y:S01]  /*2f50*/  @!P4 ISETP.NE.U32.AND P0, PT, R114, RZ, PT ;  /* 0x000000ff7200c20c */ /* 0x000fe20003f05070 */
[----:B------:R-:W-:Y:S03]  /*2f60*/  BSSY B2, `(.L_x_4924) ;  /* 0x000000a000027945 */ /* 0x000fe60003800000 */
[----:B------:R-:W-:-:S04]  /*2f70*/  @!P4 ISETP.NE.AND.EX P0, PT, R115, RZ, PT, P0 ;  /* 0x000000ff7300c20c */ /* 0x000fc80003f05300 */
[----:B---3--:R-:W-:Y:S01]  /*2f80*/  @!P4 FSEL R125, R10, RZ, P0 ;  /* 0x000000ff0a7dc208 */ /* 0x008fe20000000000 */
[----:B------:R-:W-:Y:S08]  /*2f90*/  @!P4 BRA `(.L_x_4925) ;  /* 0x000000000018c947 */ /* 0x000ff00003800000 */
[----:B------:R-:W-:Y:S01]  /*2fa0*/  ISETP.NE.U32.AND P0, PT, R114, RZ, PT ;  /* 0x000000ff7200720c */ /* 0x000fe20003f05070 */
[----:B------:R-:W-:-:S03]  /*2fb0*/  FFMA.FTZ R113, R169, R119, R116 ;  /* 0x00000077a9717223 */ /* 0x000fc60000010074 */
[----:B------:R-:W-:Y:S01]  /*2fc0*/  ISETP.NE.AND.EX P0, PT, R115, RZ, PT, P0 ;  /* 0x000000ff7300720c */ /* 0x000fe20003f05300 */
[----:B------:R-:W-:-:S04]  /*2fd0*/  FADD.FTZ R113, R176, -R113 ;  /* 0x80000071b0717221 */ /* 0x000fc80000010000 */
[----:B------:R-:W-:-:S08]  /*2fe0*/  FMUL.FTZ R125, R130, R113 ;  /* 0x00000071827d7220 */ /* 0x000fd00000410000 */
[----:B------:R-:W-:-:S07]  /*2ff0*/  @P0 FADD.FTZ R125, R10, R125 ;  /* 0x0000007d0a7d0221 */ /* 0x000fce0000010000 */
.L_x_4925:
[----:B------:R-:W-:Y:S05]  /*3000*/  BSYNC B2 ;  /* 0x0000000000027941 */ /* 0x000fea0003800000 */
.L_x_4924:
        /* <DEDUP_REMOVED lines=11> */
.L_x_4927:
[----:B------:R-:W-:Y:S05]  /*30c0*/  BSYNC B2 ;  /* 0x0000000000027941 */ /* 0x000fea0003800000 */
.L_x_4926:
        /* <DEDUP_REMOVED lines=11> */
.L_x_4929:
[----:B------:R-:W-:Y:S05]  /*3180*/  BSYNC B2 ;  /* 0x0000000000027941 */ /* 0x000fea0003800000 */
.L_x_4928:
        /* <DEDUP_REMOVED lines=11> */
.L_x_4931:
[----:B------:R-:W-:Y:S05]  /*3240*/  BSYNC B2 ;  /* 0x0000000000027941 */ /* 0x000fea0003800000 */
.L_x_4930:
        /* <DEDUP_REMOVED lines=11> */
.L_x_4933:
[----:B------:R-:W-:Y:S05]  /*3300*/  BSYNC B2 ;  /* 0x0000000000027941 */ /* 0x000fea0003800000 */
.L_x_4932:
        /* <DEDUP_REMOVED lines=22> */
.L_x_4935:
[----:B------:R-:W-:Y:S05]  /*3470*/  BSYNC B2 ;  /* 0x0000000000027941 */ /* 0x000fea0003800000 */
.L_x_4934:
[----:B0-----:R-:W-:Y:S01]  /*3480*/  @P5 FMUL.FTZ R114, R121, R120 ;  /* 0x0000007879725220 */ /* 0x001fe20000410000 */
[----:B------:R-:W-:Y:S01]  /*3490*/  @P5 FMUL.FTZ R115, R118, R179 ;  /* 0x000000b376735220 */ /* 0x000fe20000410000 */
[----:B------:R-:W-:Y:S01]  /*34a0*/  ISETP.NE.U32.AND P4, PT, R122, RZ, PT ;  /* 0x000000ff7a00720c */ /* 0x000fe20003f85070 */
[----:B------:R-:W-:-:S04]  /*34b0*/  @P0 IMAD.WIDE.U32 R112, R163, 0x20, R112 ;  /* 0x00000020a3700825 */ /* 0x000fc800078e0070 */
[----:B------:R-:W-:Y:S01]  /*34c0*/  @P5 FMUL.FTZ R120, R125, R188 ;  /* 0x000000bc7d785220 */ /* 0x000fe20000410000 */
[----:B------:R-:W-:Y:S01]  /*34d0*/  @P5 F2FP.BF16.F32.PACK_AB R116, RZ, R114 ;  /* 0x00000072ff74523e */ /* 0x000fe200000010ff */
[----:B------:R-:W-:Y:S01]  /*34e0*/  @P5 FMUL.FTZ R163, R177, R192 ;  /* 0x000000c0b1a35220 */ /* 0x000fe20000410000 */
[----:B------:R-:W-:Y:S01]  /*34f0*/  @P5 F2FP.BF16.F32.PACK_AB R119, RZ, R115 ;  /* 0x00000073ff77523e */ /* 0x000fe200000010ff */
[----:B---3--:R-:W-:Y:S01]  /*3500*/  @P5 FMUL.FTZ R122, R124, R181 ;  /* 0x000000b57c7a5220 */ /* 0x008fe20000410000 */
[----:B------:R-:W0:Y:S01]  /*3510*/  @P5 LDC.64 R114, c[0x0][0x2f8] ;  /* 0x0000be00ff725b82 */ /* 0x000e220000000a00 */
[----:B------:R-:W-:Y:S01]  /*3520*/  ISETP.NE.AND.EX P4, PT, R123, RZ, PT, P4 ;  /* 0x000000ff7b00720c */ /* 0x000fe20003f85340 */
[----:B----4-:R-:W-:Y:S01]  /*3530*/  @P5 FMUL.FTZ R123, R127, R190 ;  /* 0x000000be7f7b5220 */ /* 0x010fe20000410000 */
        /* <DEDUP_REMOVED lines=28> */
.L_x_4919:
[----:B------:R-:W-:Y:S05]  /*3700*/  BSYNC B1 ;  /* 0x0000000000017941 */ /* 0x000fea0003800000 */
.L_x_4918:
[----:B0-2-4-:R-:W0:Y:S02]  /*3710*/  LDC.64 R112, c[0x0][0x210] ;  /* 0x00008400ff707b82 */ /* 0x015e240000000a00 */
[----:B0-----:R-:W-:-:S04]  /*3720*/  LEA R128, R112, R128, 0x2 ;  /* 0x0000008070807211 */ /* 0x001fc800078e10ff */
[----:B------:R-:W-:-:S13]  /*3730*/  ISETP.GE.AND P0, PT, R128, R113, PT ;  /* 0x000000718000720c */ /* 0x000fda0003f06270 */
[----:B------:R-:W-:Y:S05]  /*3740*/  @!P0 BRA `(.L_x_4936) ;  /* 0xffffffcc00408947 */ /* 0x000fea000383ffff */
.L_x_4867:
[----:B------:R-:W-:Y:S05]  /*3750*/  BSYNC B0 ;  /* 0x0000000000007941 */ /* 0x000fea0003800000 */
.L_x_4866:
        /* <DEDUP_REMOVED lines=26> */
[----:B--2---:R-:W-:-:S05]  /*3900*/  IMAD R31, R76, R129, RZ ;  /* 0x000000814c1f7224 */ /* 0x004fca00078e02ff */
[----:B------:R-:W-:Y:S01]  /*3910*/  IADD3 R31, P6, R31, R0, RZ ;  /* 0x000000001f1f7210 */ /* 0x000fe20007fde0ff */
[----:B------:R-:W0:Y:S04]  /*3920*/  LDS R3, [R4] ;  /* 0x0000000004037984 */ /* 0x000e280000000800 */
[----:B------:R-:W2:Y:S04]  /*3930*/  LDS R10, [R4+0xc00] ;  /* 0x000c0000040a7984 */ /* 0x000ea80000000800 */
[----:B------:R-:W4:Y:S04]  /*3940*/  LDS R5, [R4+0x200] ;  /* 0x0002000004057984 */ /* 0x000f280000000800 */
[----:B------:R-:W1:Y:S04]  /*3950*/  LDS R12, [R4+0xe00] ;  /* 0x000e0000040c7984 */ /* 0x000e680000000800 */
[----:B------:R-:W3:Y:S04]  /*3960*/  LDS R6, [R4+0x400] ;  /* 0x0004000004067984 */ /* 0x000ee80000000800 */
[----:B------:R-:W3:Y:S04]  /*3970*/  LDS R11, [R4+0x1000] ;  /* 0x00100000040b7984 */ /* 0x000ee80000000800 */
[----:B------:R-:W3:Y:S04]  /*3980*/  LDS R7, [R4+0x600] ;  /* 0x0006000004077984 */ /* 0x000ee80000000800 */
[----:B------:R-:W3:Y:S04]  /*3990*/  LDS R14, [R4+0x1200] ;  /* 0x00120000040e7984 */ /* 0x000ee80000000800 */
[----:B------:R-:W3:Y:S04]  /*39a0*/  LDS R8, [R4+0x800] ;  /* 0x0008000004087984 */ /* 0x000ee80000000800 */
[----:B------:R-:W3:Y:S04]  /*39b0*/  LDS R13, [R4+0x1400] ;  /* 0x00140000040d7984 */ /* 0x000ee80000000800 */
[----:B------:R-:W3:Y:S01]  /*39c0*/  LDS R9, [R4+0xa00] ;  /* 0x000a000004097984 */ /* 0x000ee20000000800 */
[----:B0-----:R-:W-:-:S03]  /*39d0*/  FADD.FTZ R3, RZ, R3 ;  /* 0x00000003ff037221 */ /* 0x001fc60000010000 */
[----:B------:R-:W0:Y:S01]  /*39e0*/  LDS R16, [R4+0x1600] ;  /* 0x0016000004107984 */ /* 0x000e220000000800 */
[----:B--2---:R-:W-:-:S03]  /*39f0*/  FADD.FTZ R3, R3, R10 ;  /* 0x0000000a03037221 */ /* 0x004fc60000010000 */
[----:B------:R-:W2:Y:S01]  /*3a00*/  LDS R18, [R4+0x1800] ;  /* 0x0018000004127984 */ /* 0x000ea20000000800 */
[----:B----4-:R-:W-:-:S03]  /*3a10*/  FADD.FTZ R5, RZ, R5 ;  /* 0x00000005ff057221 */ /* 0x010fc60000010000 */
[----:B------:R-:W4:Y:S01]  /*3a20*/  LDS R20, [R4+0x1a00] ;  /* 0x001a000004147984 */ /* 0x000f220000000800 */
[----:B-1----:R-:W-:-:S03]  /*3a30*/  FADD.FTZ R5, R5, R12 ;  /* 0x0000000c05057221 */ /* 0x002fc60000010000 */
[----:B------:R-:W1:Y:S01]  /*3a40*/  LDS R15, [R4+0x1c00] ;  /* 0x001c0000040f7984 */ /* 0x000e620000000800 */
[----:B---3--:R-:W-:-:S03]  /*3a50*/  FADD.FTZ R6, RZ, R6 ;  /* 0x00000006ff067221 */ /* 0x008fc60000010000 */
[----:B------:R-:W3:Y:S01]  /*3a60*/  LDS R22, [R4+0x1e00] ;  /* 0x001e000004167984 */ /* 0x000ee20000000800 */
[----:B------:R-:W-:-:S03]  /*3a70*/  FADD.FTZ R6, R6, R11 ;  /* 0x0000000b06067221 */ /* 0x000fc60000010000 */
[----:B------:R-:W3:Y:S01]  /*3a80*/  LDS R17, [R4+0x2000] ;  /* 0x0020000004117984 */ /* 0x000ee20000000800 */
[----:B------:R-:W-:-:S03]  /*3a90*/  FADD.FTZ R7, RZ, R7 ;  /* 0x00000007ff077221 */ /* 0x000fc60000010000 */
        /* <DEDUP_REMOVED lines=9> */
[----:B0-----:R-:W-:Y:S01]  /*3b30*/  FADD.FTZ R9, R9, R16 ;  /* 0x0000001009097221 */ /* 0x001fe20000010000 */
[----:B------:R-:W-:Y:S02]  /*3b40*/  IMAD.SHL.U32 R16, R31, 0x4, RZ ;  /* 0x000000041f107824 */ /* 0x000fe400078e00ff */
[----:B------:R-:W0:Y:S01]  /*3b50*/  LDS R21, [R4+0x2c00] ;  /* 0x002c000004157984 */ /* 0x000e220000000800 */
[----:B--2---:R-:W-:-:S03]  /*3b60*/  FADD.FTZ R3, R3, R18 ;  /* 0x0000001203037221 */ /* 0x004fc60000010000 */
[----:B------:R-:W2:Y:S01]  /*3b70*/  LDS R32, [R4+0x2e00] ;  /* 0x002e000004207984 */ /* 0x000ea20000000800 */
[----:B----4-:R-:W-:Y:S01]  /*3b80*/  FADD.FTZ R5, R5, R20 ;  /* 0x0000001405057221 */ /* 0x010fe20000010000 */
[----:B------:R-:W-:Y:S01]  /*3b90*/  BAR.SYNC.DEFER_BLOCKING 0x0 ;  /* 0x0000000000007b1d */ /* 0x000fe20000010000 */
[----:B-1----:R-:W-:Y:S01]  /*3ba0*/  FADD.FTZ R6, R6, R15 ;  /* 0x0000000f06067221 */ /* 0x002fe20000010000 */
[----:B---3--:R-:W-:Y:S01]  /*3bb0*/  FADD.FTZ R7, R7, R22 ;  /* 0x0000001607077221 */ /* 0x008fe20000010000 */
        /* <DEDUP_REMOVED lines=49> */
[----:B------:R-:W-:Y:S02]  /*3ed0*/  FADD.FTZ R27, R27, R12 ;  /* 0x0000000c1b1b7221 */ /* 0x000fe40000010000 */
[----:B------:R-:W-:Y:S01]  /*3ee0*/  @P5 IMAD.X R39, RZ, RZ, R39, P6 ;  /* 0x000000ffff275224 */ /* 0x000fe200030e0627 */
        /* <DEDUP_REMOVED lines=31> */
[----:B---3--:R-:W-:Y:S01]  /*40e0*/  @P4 MOV R2, R16 ;  /* 0x0000001000024202 */ /* 0x008fe20000000f00 */
[----:B------:R-:W-:Y:S01]  /*40f0*/  @P4 IMAD.MOV.U32 R3, RZ, RZ, R37 ;  /* 0x000000ffff034224 */ /* 0x000fe200078e0025 */
[----:B------:R-:W-:Y:S01]  /*4100*/  @P4 IADD3 R16, P6, R16, 0x200, RZ ;  /* 0x0000020010104810 */ /* 0x000fe20007fde0ff */
[----:B-1----:R-:W-:-:S03]  /*4110*/  FADD.FTZ R8, R8, R15 ;  /* 0x0000000f08087221 */ /* 0x002fc60000010000 */
[----:B------:R0:W-:Y:S01]  /*4120*/  @P4 STG.E desc[UR4][R2.64], R5 ;  /* 0x0000000502004986 */ /* 0x0001e2000c101904 */
[----:B------:R-:W-:Y:S01]  /*4130*/  @P4 IADD3.X R37, RZ, R37, RZ, P6, !PT ;  /* 0x00000025ff254210 */ /* 0x000fe200037fe4ff */
[----:B--2---:R-:W-:Y:S01]  /*4140*/  FADD.FTZ R29, R8, R29 ;  /* 0x0000001d081d7221 */ /* 0x004fe20000010000 */
        /* <DEDUP_REMOVED lines=21> */
[----:B------:R-:W-:Y:S01]  /*42a0*/  @P1 MOV R7, R37 ;  /* 0x0000002500071202 */ /* 0x000fe20000000f00 */
[----:B------:R1:W-:Y:S01]  /*42b0*/  @P2 STG.E desc[UR4][R4.64], R13 ;  /* 0x0000000d04002986 */ /* 0x0003e2000c101904 */
[----:B------:R-:W-:Y:S02]  /*42c0*/  @P1 IMAD.X R37, RZ, RZ, R37, P4 ;  /* 0x000000ffff251224 */ /* 0x000fe400020e0625 */
[----:B0-----:R-:W-:Y:S01]  /*42d0*/  @P1 IMAD.MOV.U32 R2, RZ, RZ, R18 ;  /* 0x000000ffff021224 */ /* 0x001fe200078e0012 */
[----:B------:R-:W-:-:S02]  /*42e0*/  @P1 MOV R3, R39 ;  /* 0x0000002700031202 */ /* 0x000fc40000000f00 */
[----:B------:R-:W-:Y:S02]  /*42f0*/  @P1 IADD3 R18, P3, R18, 0x200, RZ ;  /* 0x0000020012121810 */ /* 0x000fe40007f7e0ff */
[----:B-1----:R-:W-:Y:S01]  /*4300*/  MOV R4, R16 ;  /* 0x0000001000047202 */ /* 0x002fe20000000f00 */
[----:B------:R0:W-:Y:S01]  /*4310*/  @P1 STG.E desc[UR4][R2.64], R11 ;  /* 0x0000000b02001986 */ /* 0x0001e2000c101904 */
[----:B------:R-:W-:Y:S02]  /*4320*/  @P1 IADD3.X R39, RZ, R39, RZ, P3, !PT ;  /* 0x00000027ff271210 */ /* 0x000fe40001ffe4ff */
        /* <DEDUP_REMOVED lines=8> */
.L_x_4881:
[----:B------:R-:W-:Y:S01]  /*43b0*/  HFMA2.MMA R122, -RZ, RZ, 0, 5.9604644775390625e-08 ;  /* 0x00000001ff7a7435 */ /* 0x000fe200000001ff */
[----:B------:R-:W-:Y:S01]  /*43c0*/  BSSY B1, `(.L_x_4937) ;  /* 0x0000007000017945 */ /* 0x000fe20003800000 */
[----:B------:R-:W-:Y:S01]  /*43d0*/  IMAD.MOV.U32 R123, RZ, RZ, R185 ;  /* 0x000000ffff7b7224 */ /* 0x000fe200078e00b9 */
[----:B---3--:R-:W-:Y:S02]  /*43e0*/  MOV R125, 0x1f ;  /* 0x0000001f007d7802 */ /* 0x008fe40000000f00 */
[----:B------:R-:W-:-:S07]  /*43f0*/  MOV R120, 0xffffffff ;  /* 0xffffffff00787802 */ /* 0x000fce0000000f00 */
[----:B012--5:R-:W-:Y:S05]  /*4400*/  WARPSYNC.COLLECTIVE R120, `(.L_x_4938) ;  /* 0x0000000078087348 */ /* 0x027fea0003c00000 */
[----:B------:R3:W4:Y:S02]  /*4410*/  SHFL.BFLY P0, R121, R123, R122, R125 ;  /* 0x0c00007a7b797389 */ /* 0x000724000000007d */
[----:B012345:R-:W-:Y:S01]  /*4420*/  ENDCOLLECTIVE ;  /* 0x000000000000791b */ /* 0x03ffe20003800000 */
.L_x_4938:
[----:B------:R-:W-:Y:S05]  /*4430*/  BSYNC B1 ;  /* 0x0000000000017941 */ /* 0x000fea0003800000 */
.L_x_4937:
        /* <DEDUP_REMOVED lines=8> */
.L_x_4939:
[----:B------:R-:W-:Y:S01]  /*44c0*/  FADD.FTZ R112, R112, R185 ;  /* 0x000000b970707221 */ /* 0x000fe20000010000 */
[----:B------:R-:W-:-:S03]  /*44d0*/  HFMA2.MMA R122, -RZ, RZ, 0, 1.1920928955078125e-07 ;  /* 0x00000002ff7a7435 */ /* 0x000fc600000001ff */
[----:B------:R-:W-:Y:S01]  /*44e0*/  IMAD.MOV.U32 R123, RZ, RZ, R112 ;  /* 0x000000ffff7b7224 */ /* 0x000fe200078e0070 */
[----:B------:R-:W-:-:S07]  /*44f0*/  MOV R113, R121 ;  /* 0x0000007900717202 */ /* 0x000fce0000000f00 */
[----:B------:R-:W-:Y:S05]  /*4500*/  WARPSYNC.COLLECTIVE R120, `(.L_x_4940) ;  /* 0x0000000078087348 */ /* 0x000fea0003c00000 */
[----:B------:R0:W1:Y:S02]  /*4510*/  SHFL.BFLY P0, R121, R123, R122, R125 ;  /* 0x0c00007a7b797389 */ /* 0x000064000000007d */
[----:B01----:R-:W-:Y:S01]  /*4520*/  ENDCOLLECTIVE ;  /* 0x000000000000791b */ /* 0x003fe20003800000 */
.L_x_4940:
[----:B------:R-:W-:-:S05]  /*4530*/  FADD.FTZ R113, R113, R182 ;  /* 0x000000b671717221 */ /* 0x000fca0000010000 */
[----:B------:R-:W-:Y:S02]  /*4540*/  MOV R123, R113 ;  /* 0x00000071007b7202 */ /* 0x000fe40000000f00 */
[----:B------:R-:W-:-:S07]  /*4550*/  MOV R115, R121 ;  /* 0x0000007900737202 */ /* 0x000fce0000000f00 */
[----:B------:R-:W-:Y:S05]  /*4560*/  WARPSYNC.COLLECTIVE R120, `(.L_x_4941) ;  /* 0x0000000078087348 */ /* 0x000fea0003c00000 */
[----:B------:R0:W1:Y:S02]  /*4570*/  SHFL.BFLY P0, R121, R123, R122, R125 ;  /* 0x0c00007a7b797389 */ /* 0x000064000000007d */
[----:B01----:R-:W-:Y:S01]  /*4580*/  ENDCOLLECTIVE ;  /* 0x000000000000791b */ /* 0x003fe20003800000 */
.L_x_4941:
[----:B------:R-:W-:Y:S01]  /*4590*/  FADD.FTZ R115, R112, R115 ;  /* 0x0000007370737221 */ /* 0x000fe20000010000 */
[----:B------:R-:W-:-:S03]  /*45a0*/  HFMA2.MMA R122, -RZ, RZ, 0, 2.384185791015625e-07 ;  /* 0x00000004ff7a7435 */ /* 0x000fc600000001ff */
[----:B------:R-:W-:Y:S01]  /*45b0*/  IMAD.MOV.U32 R123, RZ, RZ, R115 ;  /* 0x000000ffff7b7224 */ /* 0x000fe200078e0073 */
[----:B------:R-:W-:-:S07]  /*45c0*/  MOV R114, R121 ;  /* 0x0000007900727202 */ /* 0x000fce0000000f00 */
[----:B------:R-:W-:Y:S05]  /*45d0*/  WARPSYNC.COLLECTIVE R120, `(.L_x_4942) ;  /* 0x0000000078087348 */ /* 0x000fea0003c00000 */
[----:B------:R0:W1:Y:S02]  /*45e0*/  SHFL.BFLY P0, R121, R123, R122, R125 ;  /* 0x0c00007a7b797389 */ /* 0x000064000000007d */
[----:B01----:R-:W-:Y:S01]  /*45f0*/  ENDCOLLECTIVE ;  /* 0x000000000000791b */ /* 0x003fe20003800000 */
.L_x_4942:
[----:B------:R-:W-:-:S05]  /*4600*/  FADD.FTZ R114, R113, R114 ;  /* 0x0000007271727221 */ /* 0x000fca0000010000 */
[----:B------:R-:W-:Y:S02]  /*4610*/  MOV R123, R114 ;  /* 0x00000072007b7202 */ /* 0x000fe40000000f00 */
[----:B------:R-:W-:-:S07]  /*4620*/  MOV R116, R121 ;  /* 0x0000007900747202 */ /* 0x000fce0000000f00 */
[----:B------:R-:W-:Y:S05]  /*4630*/  WARPSYNC.COLLECTIVE R120, `(.L_x_4943) ;  /* 0x0000000078087348 */ /* 0x000fea0003c00000 */
[----:B------:R0:W1:Y:S02]  /*4640*/  SHFL.BFLY P0, R121, R123, R122, R125 ;  /* 0x0c00007a7b797389 */ /* 0x000064000000007d */
[----:B01----:R-:W-:Y:S01]  /*4650*/  ENDCOLLECTIVE ;  /* 0x000000000000791b */ /* 0x003fe20003800000 */
.L_x_4943:
[----:B------:R-:W-:Y:S01]  /*4660*/  FADD.FTZ R116, R115, R116 ;  /* 0x0000007473747221 */ /* 0x000fe20000010000 */
[----:B------:R-:W-:-:S03]  /*4670*/  HFMA2.MMA R122, -RZ, RZ, 0, 4.76837158203125e-07 ;  /* 0x00000008ff7a7435 */ /* 0x000fc600000001ff */
[----:B------:R-:W-:Y:S01]  /*4680*/  IMAD.MOV.U32 R123, RZ, RZ, R116 ;  /* 0x000000ffff7b7224 */ /* 0x000fe200078e0074 */
[----:B------:R-:W-:-:S07]  /*4690*/  MOV R117, R121 ;  /* 0x0000007900757202 */ /* 0x000fce0000000f00 */
[----:B------:R-:W-:Y:S05]  /*46a0*/  WARPSYNC.COLLECTIVE R120, `(.L_x_4944) ;  /* 0x0000000078087348 */ /* 0x000fea0003c00000 */
[----:B------:R0:W1:Y:S02]  /*46b0*/  SHFL.BFLY P0, R121, R123, R122, R125 ;  /* 0x0c00007a7b797389 */ /* 0x000064000000007d */
[----:B01----:R-:W-:Y:S01]  /*46c0*/  ENDCOLLECTIVE ;  /* 0x000000000000791b */ /* 0x003fe20003800000 */
.L_x_4944:
[----:B------:R-:W-:-:S05]  /*46d0*/  FADD.FTZ R117, R114, R117 ;  /* 0x0000007572757221 */ /* 0x000fca0000010000 */
[----:B------:R-:W-:Y:S02]  /*46e0*/  MOV R123, R117 ;  /* 0x00000075007b7202 */ /* 0x000fe40000000f00 */
[----:B------:R-:W-:-:S07]  /*46f0*/  MOV R119, R121 ;  /* 0x0000007900777202 */ /* 0x000fce0000000f00 */
[----:B------:R-:W-:Y:S05]  /*4700*/  WARPSYNC.COLLECTIVE R120, `(.L_x_4945) ;  /* 0x0000000078087348 */ /* 0x000fea0003c00000 */
[----:B------:R0:W1:Y:S02]  /*4710*/  SHFL.BFLY P0, R121, R123, R122, R125 ;  /* 0x0c00007a7b797389 */ /* 0x000064000000007d */
[----:B01----:R-:W-:Y:S01]  /*4720*/  ENDCOLLECTIVE ;  /* 0x000000000000791b */ /* 0x003fe20003800000 */
.L_x_4945:
[----:B------:R-:W-:Y:S01]  /*4730*/  FADD.FTZ R119, R116, R119 ;  /* 0x0000007774777221 */ /* 0x000fe20000010000 */
[----:B------:R-:W-:-:S03]  /*4740*/  HFMA2.MMA R122, -RZ, RZ, 0, 9.5367431640625e-07 ;  /* 0x00000010ff7a7435 */ /* 0x000fc600000001ff */
[----:B------:R-:W-:Y:S01]  /*4750*/  IMAD.MOV.U32 R123, RZ, RZ, R119 ;  /* 0x000000ffff7b7224 */ /* 0x000fe200078e0077 */
[----:B------:R-:W-:-:S07]  /*4760*/  MOV R118, R121 ;  /* 0x0000007900767202 */ /* 0x000fce0000000f00 */
[----:B------:R-:W-:Y:S05]  /*4770*/  WARPSYNC.COLLECTIVE R120, `(.L_x_4946) ;  /* 0x0000000078087348 */ /* 0x000fea0003c00000 */
[----:B------:R0:W1:Y:S02]  /*4780*/  SHFL.BFLY P0, R121, R123, R122, R125 ;  /* 0x0c00007a7b797389 */ /* 0x000064000000007d */
[----:B01----:R-:W-:Y:S01]  /*4790*/  ENDCOLLECTIVE ;  /* 0x000000000000791b */ /* 0x003fe20003800000 */
.L_x_4946:
[----:B------:R-:W-:-:S05]  /*47a0*/  FADD.FTZ R118, R117, R118 ;  /* 0x0000007675767221 */ /* 0x000fca0000010000 */
[----:B------:R-:W-:Y:S02]  /*47b0*/  MOV R123, R118 ;  /* 0x00000076007b7202 */ /* 0x000fe40000000f00 */
[----:B------:R-:W-:-:S07]  /*47c0*/  MOV R112, R121 ;  /* 0x0000007900707202 */ /* 0x000fce0000000f00 */
[----:B------:R-:W-:Y:S05]  /*47d0*/  WARPSYNC.COLLECTIVE R120, `(.L_x_4947) ;  /* 0x0000000078087348 */ /* 0x000fea0003c00000 */
[----:B------:R0:W1:Y:S02]  /*47e0*/  SHFL.BFLY P0, R121, R123, R122, R125 ;  /* 0x0c00007a7b797389 */ /* 0x000064000000007d */
[----:B01----:R-:W-:Y:S01]  /*47f0*/  ENDCOLLECTIVE ;  /* 0x000000000000791b */ /* 0x003fe20003800000 */
.L_x_4947:
[----:B------:R-:W-:Y:S01]  /*4800*/  MOV R113, R121 ;  /* 0x0000007900717202 */ /* 0x000fe20000000f00 */
[----:B------:R-:W-:Y:S06]  /*4810*/  BRA `(.L_x_4948) ;  /* 0xffffffd0003c7947 */ /* 0x000fec000383ffff */
.L_x_4949:
        /* <DEDUP_REMOVED lines=14> */
.L_x_11738:


//--------------------- .text._ZN10layer_norm13ln_bwd_kernelINS_13Kernel_traitsIf13__nv_bfloat16fS2_fjLj768ELj1ELj4ELj1ELj16ENS_18Kernel_traits_baseILj768EfS2_fS2_fjLj128EEEEELb0ELb0ELb1ELb1EEEvNS_9BwdParamsE --------------------------
	.section	.text._ZN10layer_norm13ln_bwd_kernelINS_13Kernel_traitsIf13__nv_bfloat16fS2_fjLj768ELj1ELj4ELj1ELj16ENS_18Kernel_traits_baseILj768EfS2_fS2_fjLj128EEEEELb0ELb0ELb1ELb1EEEvNS_9BwdParamsE,"ax",@progbits
	.align	128
        .global         _ZN10layer_norm13ln_bwd_kernelINS_13Kernel_traitsIf13__nv_bfloat16fS2_fjLj768ELj1ELj4ELj1ELj16ENS_18Kernel_traits_baseILj768EfS2_fS2_fjLj128EEEEELb0ELb0ELb1ELb1EEEvNS_9BwdParamsE
        .type           _ZN10layer_norm13ln_bwd_kernelINS_13Kernel_traitsIf13__nv_bfloat16fS2_fjLj768ELj1ELj4ELj1ELj16ENS_18Kernel_traits_baseILj768EfS2_fS2_fjLj128EEEEELb0ELb0ELb1ELb1EEEvNS_9BwdParamsE,@function
        .size           _ZN10layer_norm13ln_bwd_kernelINS_13Kernel_traitsIf13__nv_bfloat16fS2_fjLj768ELj1ELj4ELj1ELj16ENS_18Kernel_traits_baseILj768EfS2_fS2_fjLj128EEEEELb0ELb0ELb1ELb1EEEvNS_9BwdParamsE,(.L_x_11739 - _ZN10layer_norm13ln_bwd_kernelINS_13Kernel_traitsIf13__nv_bfloat16fS2_fjLj768ELj1ELj4ELj1ELj16ENS_18Kernel_traits_baseILj768EfS2_fS2_fjLj128EEEEELb0ELb0ELb1ELb1EEEvNS_9BwdParamsE)
        .other          _ZN10layer_norm13ln_bwd_kernelINS_13Kernel_traitsIf13__nv_bfloat16fS2_fjLj768ELj1ELj4ELj1ELj16ENS_18Kernel_traits_baseILj768EfS2_fS2_fjLj128EEEEELb0ELb0ELb1ELb1EEEvNS_9BwdParamsE,@"STO_CUDA_ENTRY STV_DEFAULT"
_ZN10layer_norm13ln_bwd_kernelINS_13Kernel_traitsIf13__nv_bfloat16fS2_fjLj768ELj1ELj4ELj1ELj16ENS_18Kernel_traits_baseILj768EfS2_fS2_fjLj128EEEEELb0ELb0ELb1ELb1EEEvNS_9BwdParamsE:
.text._ZN10layer_norm13ln_bwd_kernelINS_13Kernel_traitsIf13__nv_bfloat16fS2_fjLj768ELj1ELj4ELj1ELj16ENS_18Kernel_traits_baseILj768EfS2_fS2_fjLj128EEEEELb0ELb0ELb1ELb1EEEvNS_9BwdParamsE:
        /* <DEDUP_REMOVED lines=37> */
.L_x_4951:
        /* <DEDUP_REMOVED lines=36> */
.L_x_5005:
[----:B------:R-:W0:Y:S08]  /*0490*/  LDC.64 R114, c[0x0][0x288] ;  /* 0x0000a200ff727b82 */ /* 0x000e300000000a00 */
[----:B------:R-:W1:Y:S08]  /*04a0*/  LDC R127, c[0x0][0x218] ;  /* 0x00008600ff7f7b82 */ /* 0x000e700000000800 */
[----:B------:R-:W2:Y:S01]  /*04b0*/  LDC.64 R112, c[0x0][0x258] ;  /* 0x00009600ff707b82 */ /* 0x000ea20000000a00 */
[----:B0-----:R-:W-:-:S07]  /*04c0*/  IMAD.WIDE R114, R2, 0x4, R114 ;  /* 0x0000000402727825 */ /* 0x001fce00078e0272 */
[----:B------:R-:W0:Y:S01]  /*04d0*/  LDC.64 R116, c[0x0][0x280] ;  /* 0x0000a000ff747b82 */ /* 0x000e220000000a00 */
[----:B------:R3:W4:Y:S01]  /*04e0*/  LDG.E R175, desc[UR4][R114.64] ;  /* 0x0000000472af7981 */ /* 0x000722000c1e1900 */
[----:B-1----:R-:W-:-:S06]  /*04f0*/  IMAD R118, R2, R127, RZ ;  /* 0x0000007f02767224 */ /* 0x002fcc00078e02ff */
[----:B------:R-:W3:Y:S01]  /*0500*/  LDC.64 R124, c[0x0][0x2c8] ;  /* 0x0000b200ff7c7b82 */ /* 0x000ee20000000a00 */
        /* <DEDUP_REMOVED lines=8> */
[C---:B------:R-:W-:Y:S02]  /*0590*/  IADD3 R123, R119.reuse, 0x20, RZ ;  /* 0x00000020777b7810 */ /* 0x040fe40007ffe0ff */
[----:B------:R-:W-:Y:S01]  /*05a0*/  IADD3 R122, R119, 0x40, RZ ;  /* 0x00000040777a7810 */ /* 0x000fe20007ffe0ff */
[----:B------:R0:W5:Y:S02]  /*05b0*/  LDG.E R126, desc[UR4][R116.64] ;  /* 0x00000004747e7981 */ /* 0x000164000c1e1900 */
[----:B---3--:R-:W-:-:S04]  /*05c0*/  IMAD.WIDE.U32 R114, R123, 0x20, R124 ;  /* 0x000000207b727825 */ /* 0x008fc800078e007c */
[----:B-1----:R-:W-:-:S04]  /*05d0*/  IMAD.WIDE.U32 R112, R122, 0x20, R124 ;  /* 0x000000207a707825 */ /* 0x002fc800078e007c */
[----:B0-----:R-:W-:Y:S01]  /*05e0*/  IMAD.WIDE.U32 R116, R119, 0x20, R124 ;  /* 0x0000002077747825 */ /* 0x001fe200078e007c */
        /* <DEDUP_REMOVED lines=15> */
[----:B------:R-:W-:-:S02]  /*06e0*/  MOV R176, RZ ;  /* 0x000000ff00b07202 */ /* 0x000fc40000000f00 */
[----:B------:R-:W-:Y:S01]  /*06f0*/  MOV R175, RZ ;  /* 0x000000ff00af7202 */ /* 0x000fe20000000f00 */
[----:B------:R-:W-:Y:S06]  /*0700*/  BRA `(.L_x_4955) ;  /* 0x0000000c00cc7947 */ /* 0x000fec0003800000 */
.L_x_4954:
        /* <DEDUP_REMOVED lines=9> */
[----:B0-----:R-:W-:-:S05]  /*07a0*/  IMAD.WIDE R124, R2, 0x4, R124 ;  /* 0x00000004027c7825 */ /* 0x001fca00078e027c */
[----:B------:R0:W3:Y:S01]  /*07b0*/  LDG.E R170, desc[UR4][R124.64] ;  /* 0x000000047caa7981 */ /* 0x0000e2000c1e1900 */
[C---:B-1----:R-:W-:Y:S01]  /*07c0*/  IMAD.WIDE.U32 R128, R3.reuse, 0x10, R156 ;  /* 0x0000001003807825 */ /* 0x042fe200078e009c */
[----:B------:R-:W-:-:S03]  /*07d0*/  IADD3 R3, R3, 0x40, RZ ;  /* 0x0000004003037810 */ /* 0x000fc60007ffe0ff */
[----:B------:R-:W-:Y:S02]  /*07e0*/  IMAD.WIDE.U32 R144, R145, 0x10, R156 ;  /* 0x0000001091907825 */ /* 0x000fe400078e009c */
[----:B------:R-:W4:Y:S02]  /*07f0*/  LDG.E.128 R128, desc[UR4][R128.64] ;  /* 0x0000000480807981 */ /* 0x000f24000c1e1d00 */
[--C-:B--2---:R-:W-:Y:S02]  /*0800*/  IMAD.WIDE.U32 R164, R119, 0x20, R168.reuse ;  /* 0x0000002077a47825 */ /* 0x104fe400078e00a8 */
[----:B------:R-:W2:Y:S02]  /*0810*/  LDG.E.128 R144, desc[UR4][R144.64] ;  /* 0x0000000490907981 */ /* 0x000ea4000c1e1d00 */
[--C-:B------:R-:W-:Y:S02]  /*0820*/  IMAD.WIDE.U32 R166, R123, 0x20, R168.reuse ;  /* 0x000000207ba67825 */ /* 0x100fe400078e00a8 */
[----:B------:R-:W2:Y:S02]  /*0830*/  LDG.E.128 R140, desc[UR4][R164.64] ;  /* 0x00000004a48c7981 */ /* 0x000ea4000c1e1d00 */
[----:B------:R-:W-:-:S02]  /*0840*/  IMAD.WIDE.U32 R168, R122, 0x20, R168 ;  /* 0x000000207aa87825 */ /* 0x000fc400078e00a8 */
[----:B------:R-:W2:Y:S02]  /*0850*/  LDG.E.128 R148, desc[UR4][R166.64+0x10] ;  /* 0x00001004a6947981 */ /* 0x000ea4000c1e1d00 */
[----:B------:R-:W-:Y:S02]  /*0860*/  IMAD.WIDE.U32 R156, R3, 0x10, R156 ;  /* 0x00000010039c7825 */ /* 0x000fe400078e009c */
[----:B------:R-:W2:Y:S04]  /*0870*/  LDG.E.128 R160, desc[UR4][R168.64] ;  /* 0x00000004a8a07981 */ /* 0x000ea8000c1e1d00 */
[----:B------:R-:W2:Y:S04]  /*0880*/  LDG.E.128 R136, desc[UR4][R166.64] ;  /* 0x00000004a6887981 */ /* 0x000ea8000c1e1d00 */
[----:B------:R-:W2:Y:S04]  /*0890*/  LDG.E.128 R156, desc[UR4][R156.64] ;  /* 0x000000049c9c7981 */ /* 0x000ea8000c1e1d00 */
[----:B------:R-:W2:Y:S04]  /*08a0*/  LDG.E.128 R132, desc[UR4][R164.64+0x10] ;  /* 0x00001004a4847981 */ /* 0x000ea8000c1e1d00 */
[----:B------:R-:W2:Y:S01]  /*08b0*/  LDG.E.128 R152, desc[UR4][R168.64+0x10] ;  /* 0x00001004a8987981 */ /* 0x000ea2000c1e1d00 */
[----:B0-----:R-:W-:-:S02]  /*08c0*/  MOV R124, UR12 ;  /* 0x0000000c007c7c02 */ /* 0x001fc40008000f00 */
        /* <DEDUP_REMOVED lines=10> */
[----:B---3--:R-:W-:Y:S02]  /*0970*/  FSEL R3, R170, RZ, !P0 ;  /* 0x000000ffaa037208 */ /* 0x008fe40004000000 */
[C---:B----4-:R-:W-:Y:S02]  /*0980*/  PRMT R116, R128.reuse, 0x7632, R116 ;  /* 0x0000763280747816 */ /* 0x050fe40000000074 */
[----:B------:R-:W-:Y:S02]  /*0990*/  SHF.L.U32 R117, R128, 0x10, RZ ;  /* 0x0000001080757819 */ /* 0x000fe400000006ff */
[----:B------:R-:W-:Y:S01]  /*09a0*/  SHF.L.U32 R116, R116, 0x10, RZ ;  /* 0x0000001074747819 */ /* 0x000fe200000006ff */
[C---:B--2---:R-:W-:Y:S01]  /*09b0*/  FADD.FTZ R164, -R3.reuse, R141 ;  /* 0x0000008d03a47221 */ /* 0x044fe20000010100 */
        /* <DEDUP_REMOVED lines=24> */
[----:B0-----:R-:W-:Y:S01]  /*0b40*/  FADD.FTZ R112, -R3, R155 ;  /* 0x0000009b03707221 */ /* 0x001fe20000010100 */
[C---:B-----5:R-:W-:Y:S01]  /*0b50*/  FMUL.FTZ R128, R121.reuse, R164 ;  /* 0x000000a479807220 */ /* 0x060fe20000410000 */
[C---:B------:R-:W-:Y:S01]  /*0b60*/  FMUL.FTZ R139, R121.reuse, R150 ;  /* 0x00000096798b7220 */ /* 0x040fe20000410000 */
[----:B------:R-:W-:Y:S01]  /*0b70*/  FMUL.FTZ R3, R121, R140 ;  /* 0x0000008c79037220 */ /* 0x000fe20000410000 */
[-C--:B------:R-:W-:Y:S01]  /*0b80*/  FMUL.FTZ R150, R48, R117.reuse ;  /* 0x0000007530967220 */ /* 0x080fe20000410000 */
[C---:B------:R-:W-:Y:S01]  /*0b90*/  PRMT R165, R129.reuse, 0x7632, R165 ;  /* 0x0000763281a57816 */ /* 0x040fe200000000a5 */
[-C--:B------:R-:W-:Y:S01]  /*0ba0*/  FFMA.FTZ R53, R128, R116.reuse, R53 ;  /* 0x0000007480357223 */ /* 0x080fe20000010035 */
[----:B------:R-:W-:Y:S01]  /*0bb0*/  SHF.L.U32 R167, R129, 0x10, RZ ;  /* 0x0000001081a77819 */ /* 0x000fe200000006ff */
[----:B------:R-:W-:Y:S01]  /*0bc0*/  FADD.FTZ R77, R77, R116 ;  /* 0x000000744d4d7221 */ /* 0x000fe20000010000 */
[----:B------:R-:W-:Y:S01]  /*0bd0*/  FMUL.FTZ R151, R49, R116 ;  /* 0x0000007431977220 */ /* 0x000fe20000410000 */
[C---:B------:R-:W-:Y:S01]  /*0be0*/  FFMA.FTZ R52, R3.reuse, R117, R52 ;  /* 0x0000007503347223 */ /* 0x040fe20000010034 */
[----:B------:R-:W-:Y:S01]  /*0bf0*/  FADD.FTZ R76, R76, R117 ;  /* 0x000000754c4c7221 */ /* 0x000fe20000010000 */
[----:B------:R-:W-:Y:S01]  /*0c00*/  FADD.FTZ R116, RZ, R150 ;  /* 0x00000096ff747221 */ /* 0x000fe20000010000 */
[----:B------:R-:W-:Y:S01]  /*0c10*/  FFMA.FTZ R117, R3, R150, RZ ;  /* 0x0000009603757223 */ /* 0x000fe200000100ff */
[C---:B------:R-:W-:Y:S01]  /*0c20*/  PRMT R191, R158.reuse, 0x7632, R191 ;  /* 0x000076329ebf7816 */ /* 0x040fe200000000bf */
[----:B------:R-:W-:Y:S01]  /*0c30*/  FMUL.FTZ R133, R121, R152 ;  /* 0x0000009879857220 */ /* 0x000fe20000410000 */
[----:B------:R-:W-:Y:S01]  /*0c40*/  SHF.L.U32 R115, R158, 0x10, RZ ;  /* 0x000000109e737819 */ /* 0x000fe200000006ff */
[----:B------:R-:W-:Y:S01]  /*0c50*/  FMUL.FTZ R152, R50, R167 ;  /* 0x000000a732987220 */ /* 0x000fe20000410000 */
[----:B------:R-:W-:-:S02]  /*0c60*/  PRMT R114, R159, 0x7632, R114 ;  /* 0x000076329f727816 */ /* 0x000fc40000000072 */
[----:B------:R-:W-:Y:S01]  /*0c70*/  SHF.L.U32 R113, R159, 0x10, RZ ;  /* 0x000000109f717819 */ /* 0x000fe200000006ff */
[----:B------:R-:W-:Y:S01]  /*0c80*/  FADD.FTZ R159, R116, R151 ;  /* 0x00000097749f7221 */ /* 0x000fe20000010000 */
[----:B------:R-:W-:Y:S01]  /*0c90*/  SHF.L.U32 R158, R165, 0x10, RZ ;  /* 0x00000010a59e7819 */ /* 0x000fe200000006ff */
[C---:B------:R-:W-:Y:S01]  /*0ca0*/  FMUL.FTZ R129, R121.reuse, R142 ;  /* 0x0000008e79817220 */ /* 0x040fe20000410000 */
[----:B------:R-:W-:Y:S01]  /*0cb0*/  FFMA.FTZ R116, R128, R151, R117 ;  /* 0x0000009780747223 */ /* 0x000fe20000010075 */
[C---:B------:R-:W-:Y:S02]  /*0cc0*/  PRMT R168, R130.reuse, 0x7632, R168 ;  /* 0x0000763282a87816 */ /* 0x040fe400000000a8 */
[----:B------:R-:W-:Y:S01]  /*0cd0*/  SHF.L.U32 R169, R130, 0x10, RZ ;  /* 0x0000001082a97819 */ /* 0x000fe200000006ff */
[----:B------:R-:W-:Y:S01]  /*0ce0*/  FMUL.FTZ R130, R121, R166 ;  /* 0x000000a679827220 */ /* 0x000fe20000410000 */
[----:B------:R-:W-:Y:S01]  /*0cf0*/  FMUL.FTZ R153, R51, R158 ;  /* 0x0000009e33997220 */ /* 0x000fe20000410000 */
[----:B------:R-:W-:Y:S01]  /*0d00*/  FADD.FTZ R166, R159, R152 ;  /* 0x000000989fa67221 */ /* 0x000fe20000010000 */
[----:B------:R-:W-:Y:S01]  /*0d10*/  FFMA.FTZ R117, R129, R152, R116 ;  /* 0x0000009881757223 */ /* 0x000fe20000010074 */
[----:B------:R-:W-:Y:S01]  /*0d20*/  PRMT R171, R131, 0x7632, R171 ;  /* 0x0000763283ab7816 */ /* 0x000fe200000000ab */
[----:B------:R-:W-:Y:S01]  /*0d30*/  FMUL.FTZ R148, R121, R170 ;  /* 0x000000aa79947220 */ /* 0x000fe20000410000 */
[----:B------:R-:W-:Y:S01]  /*0d40*/  SHF.L.U32 R173, R131, 0x10, RZ ;  /* 0x0000001083ad7819 */ /* 0x000fe200000006ff */
[C---:B------:R-:W-:Y:S01]  /*0d50*/  FMUL.FTZ R131, R121.reuse, R154 ;  /* 0x0000009a79837220 */ /* 0x040fe20000410000 */
        /* <DEDUP_REMOVED lines=19> */
[C---:B------:R-:W-:Y:S01]  /*0e90*/  PRMT R174, R144.reuse, 0x7632, R174 ;  /* 0x0000763290ae7816 */ /* 0x040fe200000000ae */
[----:B------:R-:W-:Y:S01]  /*0ea0*/  FADD.FTZ R170, R159, R156 ;  /* 0x0000009c9faa7221 */ /* 0x000fe20000010000 */
[----:B------:R-:W-:-:S02]  /*0eb0*/  SHF.L.U32 R175, R144, 0x10, RZ ;  /* 0x0000001090af7819 */ /* 0x000fc400000006ff */
[C---:B------:R-:W-:Y:S02]  /*0ec0*/  PRMT R187, R157.reuse, 0x7632, R187 ;  /* 0x000076329dbb7816 */ /* 0x040fe400000000bb */
[----:B------:R-:W-:Y:S01]  /*0ed0*/  SHF.L.U32 R189, R157, 0x10, RZ ;  /* 0x000000109dbd7819 */ /* 0x000fe200000006ff */
[----:B------:R-:W-:Y:S01]  /*0ee0*/  FMUL.FTZ R157, R47, R160 ;  /* 0x000000a02f9d7220 */ /* 0x000fe20000410000 */
[C---:B------:R-:W-:Y:S01]  /*0ef0*/  PRMT R181, R146.reuse, 0x7632, R181 ;  /* 0x0000763292b57816 */ /* 0x040fe200000000b5 */
[----:B------:R-:W-:Y:S01]  /*0f00*/  FFMA.FTZ R117, R147, R156, R116 ;  /* 0x0000009c93757223 */ /* 0x000fe20000010074 */
[----:B------:R-:W-:Y:S01]  /*0f10*/  SHF.L.U32 R183, R146, 0x10, RZ ;  /* 0x0000001092b77819 */ /* 0x000fe200000006ff */
[C---:B------:R-:W-:Y:S01]  /*0f20*/  FMUL.FTZ R146, R121.reuse, R172 ;  /* 0x000000ac79927220 */ /* 0x040fe20000410000 */
[----:B------:R-:W-:Y:S01]  /*0f30*/  FMUL.FTZ R142, R121, R178 ;  /* 0x000000b2798e7220 */ /* 0x000fe20000410000 */
[----:B------:R-:W-:Y:S01]  /*0f40*/  FFMA.FTZ R55, R130, R158, R55 ;  /* 0x0000009e82377223 */ /* 0x000fe20000010037 */
[----:B------:R-:W-:Y:S01]  /*0f50*/  FADD.FTZ R79, R79, R158 ;  /* 0x0000009e4f4f7221 */ /* 0x000fe20000010000 */
[----:B------:R-:W-:Y:S01]  /*0f60*/  SHF.L.U32 R174, R174, 0x10, RZ ;  /* 0x00000010aeae7819 */ /* 0x000fe200000006ff */
[----:B------:R-:W-:Y:S01]  /*0f70*/  FMUL.FTZ R158, R40, R175 ;  /* 0x000000af289e7220 */ /* 0x000fe20000410000 */
[----:B------:R-:W-:Y:S01]  /*0f80*/  SHF.L.U32 R178, R161, 0x10, RZ ;  /* 0x00000010a1b27819 */ /* 0x000fe200000006ff */
[----:B------:R-:W-:Y:S01]  /*0f90*/  FADD.FTZ R161, R170, R157 ;  /* 0x0000009daaa17221 */ /* 0x000fe20000010000 */
[C---:B------:R-:W-:Y:S01]  /*0fa0*/  PRMT R177, R145.reuse, 0x7632, R177 ;  /* 0x0000763291b17816 */ /* 0x040fe200000000b1 */
[C---:B------:R-:W-:Y:S01]  /*0fb0*/  FFMA.FTZ R170, R146.reuse, R157, R117 ;  /* 0x0000009d92aa7223 */ /* 0x040fe20000010075 */
[----:B------:R-:W-:Y:S01]  /*0fc0*/  SHF.L.U32 R179, R145, 0x10, RZ ;  /* 0x0000001091b37819 */ /* 0x000fe200000006ff */
        /* <DEDUP_REMOVED lines=16> */
[----:B------:R-:W-:-:S02]  /*10d0*/  FADD.FTZ R170, R163, R160 ;  /* 0x000000a0a3aa7221 */ /* 0x000fc40000010000 */
[----:B------:R-:W-:Y:S01]  /*10e0*/  FFMA.FTZ R117, R143, R160, R116 ;  /* 0x000000a08f757223 */ /* 0x000fe20000010074 */
[----:B------:R-:W-:Y:S01]  /*10f0*/  FMUL.FTZ R135, R121, R162 ;  /* 0x000000a279877220 */ /* 0x000fe20000410000 */
[----:B------:R-:W-:Y:S01]  /*1100*/  SHF.L.U32 R176, R181, 0x10, RZ ;  /* 0x00000010b5b07819 */ /* 0x000fe200000006ff */
        /* <DEDUP_REMOVED lines=33> */
[----:B------:R-:W-:Y:S01]  /*1320*/  SHF.L.U32 R176, R114, 0x10, RZ ;  /* 0x0000001072b07819 */ /* 0x000fe200000006ff */
        /* <DEDUP_REMOVED lines=12> */
[----:B------:R-:W-:-:S03]  /*13f0*/  FFMA.FTZ R114, R134, R169, R115 ;  /* 0x000000a986727223 */ /* 0x000fc60000010073 */
[----:B------:R-:W-:Y:S01]  /*1400*/  FMUL.FTZ R171, R29, R174 ;  /* 0x000000ae1dab7220 */ /* 0x000fe20000410000 */
[----:B------:R-:W-:Y:S01]  /*1410*/  FADD.FTZ R116, R117, R170 ;  /* 0x000000aa75747221 */ /* 0x000fe20000010000 */
[----:B------:R-:W-:Y:S01]  /*1420*/  FFMA.FTZ R115, R133, R170, R114 ;  /* 0x000000aa85737223 */ /* 0x000fe20000010072 */
        /* <DEDUP_REMOVED lines=33> */
.L_x_4955:
[----:B------:R-:W-:Y:S05]  /*1640*/  BSYNC B1 ;  /* 0x0000000000017941 */ /* 0x000fea0003800000 */
.L_x_4953:
        /* <DEDUP_REMOVED lines=20> */
.L_x_5017:
[----:B------:R-:W3:Y:S01]  /*1790*/  LDC.64 R116, c[0x0][0x308] ;  /* 0x0000c200ff747b82 */ /* 0x000ee20000000a00 */
[----:B-----5:R-:W-:Y:S01]  /*17a0*/  ISETP.GE.AND P5, PT, R126, 0x1, PT ;  /* 0x000000017e00780c */ /* 0x020fe20003fa6270 */
[----:B01----:R-:W-:Y:S01]  /*17b0*/  FADD.FTZ R175, R175, R112 ;  /* 0x00000070afaf7221 */ /* 0x003fe20000010000 */
[----:B------:R-:W-:Y:S01]  /*17c0*/  ISETP.NE.AND P3, PT, R120, RZ, PT ;  /* 0x000000ff7800720c */ /* 0x000fe20003f65270 */
[----:B--2---:R-:W-:Y:S01]  /*17d0*/  FADD.FTZ R177, R176, R177 ;  /* 0x000000b1b0b17221 */ /* 0x004fe20000010000 */
[C---:B------:R-:W-:Y:S01]  /*17e0*/  @!P4 ISETP.NE.U32.AND P2, PT, R124.reuse, RZ, PT ;  /* 0x000000ff7c00c20c */ /* 0x040fe20003f45070 */
[----:B------:R-:W-:Y:S01]  /*17f0*/  FMUL.FTZ R175, R175, UR8 ;  /* 0x00000008afaf7c20 */ /* 0x000fe20008410000 */
[----:B------:R-:W-:Y:S01]  /*1800*/  @!P4 ISETP.NE.U32.AND P6, PT, R124, RZ, PT ;  /* 0x000000ff7c00c20c */ /* 0x000fe20003fc5070 */
[----:B------:R-:W-:Y:S01]  /*1810*/  BSSY B1, `(.L_x_4957) ;  /* 0x0000025000017945 */ /* 0x000fe20003800000 */
[----:B------:R-:W-:Y:S01]  /*1820*/  @!P4 ISETP.NE.AND.EX P2, PT, R125, RZ, PT, P2 ;  /* 0x000000ff7d00c20c */ /* 0x000fe20003f45320 */
[----:B------:R-:W-:Y:S01]  /*1830*/  FMUL.FTZ R178, R177, UR8 ;  /* 0x00000008b1b27c20 */ /* 0x000fe20008410000 */
[----:B------:R-:W-:-:S02]  /*1840*/  FSEL R175, R175, RZ, !P3 ;  /* 0x000000ffafaf7208 */ /* 0x000fc40005800000 */
[----:B------:R-:W-:Y:S01]  /*1850*/  @!P4 ISETP.NE.U32.AND P3, PT, R124, RZ, PT ;  /* 0x000000ff7c00c20c */ /* 0x000fe20003f65070 */
[----:B------:R-:W0:Y:S01]  /*1860*/  @P5 LDC R180, c[0x0][0x29c] ;  /* 0x0000a700ffb45b82 */ /* 0x000e220000000800 */
[----:B------:R-:W-:Y:S02]  /*1870*/  @P5 IADD3 R126, R126, -0x1, RZ ;  /* 0xffffffff7e7e5810 */ /* 0x000fe40007ffe0ff */
[C---:B------:R-:W-:Y:S02]  /*1880*/  @!P4 ISETP.NE.AND.EX P6, PT, R125.reuse, RZ, PT, P6 ;  /* 0x000000ff7d00c20c */ /* 0x040fe40003fc5360 */
[----:B------:R-:W-:Y:S01]  /*1890*/  @!P4 ISETP.NE.AND.EX P3, PT, R125, RZ, PT, P3 ;  /* 0x000000ff7d00c20c */ /* 0x000fe20003f65330 */
[----:B------:R-:W-:Y:S02]  /*18a0*/  @P5 IMAD R114, R126, R127, RZ ;  /* 0x0000007f7e725224 */ /* 0x000fe400078e02ff */
[----:B------:R-:W1:Y:S01]  /*18b0*/  @P5 LDC R183, c[0x0][0x29c] ;  /* 0x0000a700ffb75b82 */ /* 0x000e620000000800 */
[----:B------:R-:W-:-:S02]  /*18c0*/  @!P4 FSEL R181, R26, RZ, P3 ;  /* 0x000000ff1ab5c208 */ /* 0x000fc40001800000 */
[C---:B---3--:R-:W-:Y:S02]  /*18d0*/  ISETP.NE.U32.AND P0, PT, R116.reuse, RZ, PT ;  /* 0x000000ff7400720c */ /* 0x048fe40003f05070 */
[----:B------:R-:W-:Y:S02]  /*18e0*/  ISETP.NE.U32.AND P1, PT, R116, RZ, PT ;  /* 0x000000ff7400720c */ /* 0x000fe40003f25070 */
[C---:B------:R-:W-:Y:S01]  /*18f0*/  ISETP.NE.AND.EX P0, PT, R117.reuse, RZ, PT, P0 ;  /* 0x000000ff7500720c */ /* 0x040fe20003f05300 */
[----:B------:R-:W2:Y:S01]  /*1900*/  @P5 LDC R182, c[0x0][0x29c] ;  /* 0x0000a700ffb65b82 */ /* 0x000ea20000000800 */
[----:B------:R-:W-:Y:S02]  /*1910*/  @P5 SHF.R.S32.HI R115, RZ, 0x1f, R114 ;  /* 0x0000001fff735819 */ /* 0x000fe40000011472 */
[----:B------:R-:W-:Y:S02]  /*1920*/  ISETP.NE.AND.EX P1, PT, R117, RZ, PT, P1 ;  /* 0x000000ff7500720c */ /* 0x000fe40003f25310 */
[----:B------:R-:W-:-:S02]  /*1930*/  @!P4 FSEL R117, R24, RZ, P2 ;  /* 0x000000ff1875c208 */ /* 0x000fc40001000000 */
[----:B------:R-:W-:Y:S01]  /*1940*/  @!P4 FSEL R116, R25, RZ, P6 ;  /* 0x000000ff1974c208 */ /* 0x000fe20003000000 */
[----:B------:R-:W3:Y:S01]  /*1950*/  @P5 LDC R185, c[0x0][0x29c] ;  /* 0x0000a700ffb95b82 */ /* 0x000ee20000000800 */
[C---:B------:R-:W-:Y:S02]  /*1960*/  @!P4 ISETP.NE.U32.AND P2, PT, R124.reuse, RZ, PT ;  /* 0x000000ff7c00c20c */ /* 0x040fe40003f45070 */
[----:B------:R-:W-:Y:S02]  /*1970*/  @!P4 ISETP.NE.U32.AND P6, PT, R124, RZ, PT ;  /* 0x000000ff7c00c20c */ /* 0x000fe40003fc5070 */
[----:B------:R-:W-:-:S03]  /*1980*/  @P5 LEA.HI R115, R115, R114, RZ, 0x3 ;  /* 0x0000007273735211 */ /* 0x000fc600078f18ff */
[----:B------:R-:W4:Y:S08]  /*1990*/  @P5 LDC R184, c[0x0][0x29c] ;  /* 0x0000a700ffb85b82 */ /* 0x000f300000000800 */
[----:B------:R-:W0:Y:S08]  /*19a0*/  @P5 LDC R187, c[0x0][0x29c] ;  /* 0x0000a700ffbb5b82 */ /* 0x000e300000000800 */
[----:B------:R-:W0:Y:S08]  /*19b0*/  @P5 LDC R186, c[0x0][0x29c] ;  /* 0x0000a700ffba5b82 */ /* 0x000e300000000800 */
[----:B------:R-:W0:Y:S08]  /*19c0*/  @P5 LDC R189, c[0x0][0x29c] ;  /* 0x0000a700ffbd5b82 */ /* 0x000e300000000800 */
[----:B------:R-:W0:Y:S08]  /*19d0*/  @P5 LDC.64 R126, c[0x0][0x2f8] ;  /* 0x0000be00ff7e5b82 */ /* 0x000e300000000a00 */
[----:B------:R-:W0:Y:S01]  /*19e0*/  @P0 LDC.64 R112, c[0x0][0x308] ;  /* 0x0000c200ff700b82 */ /* 0x000e220000000a00 */
[----:B-123--:R-:W-:Y:S05]  /*19f0*/  @!P4 BRA `(.L_x_4958) ;  /* 0x000000000018c947 */ /* 0x00efea0003800000 */
[----:B------:R-:W-:Y:S01]  /*1a00*/  ISETP.NE.U32.AND P3, PT, R124, RZ, PT ;  /* 0x000000ff7c00720c */ /* 0x000fe20003f65070 */
[----:B------:R-:W-:-:S03]  /*1a10*/  FFMA.FTZ R117, R3, R178, R175 ;  /* 0x000000b203757223 */ /* 0x000fc600000100af */
[----:B------:R-:W-:Y:S01]  /*1a20*/  ISETP.NE.AND.EX P3, PT, R125, RZ, PT, P3 ;  /* 0x000000ff7d00720c */ /* 0x000fe20003f65330 */
[----:B------:R-:W-:-:S04]  /*1a30*/  FADD.FTZ R114, R150, -R117 ;  /* 0x8000007596727221 */ /* 0x000fc80000010000 */
[----:B------:R-:W-:-:S08]  /*1a40*/  FMUL.FTZ R117, R121, R114 ;  /* 0x0000007279757220 */ /* 0x000fd00000410000 */
[----:B------:R-:W-:-:S07]  /*1a50*/  @P3 FADD.FTZ R117, R24, R117 ;  /* 0x0000007518753221 */ /* 0x000fce0000010000 */
.L_x_4958:
[----:B------:R-:W-:Y:S05]  /*1a60*/  BSYNC B1 ;  /* 0x0000000000017941 */ /* 0x000fea0003800000 */
.L_x_4957:
        /* <DEDUP_REMOVED lines=8> */
.L_x_4960:
[----:B------:R-:W-:Y:S05]  /*1af0*/  BSYNC B1 ;  /* 0x0000000000017941 */ /* 0x000fea0003800000 */
.L_x_4959:
        /* <DEDUP_REMOVED lines=17> */
.L_x_4962:
[----:B------:R-:W-:Y:S05]  /*1c10*/  BSYNC B1 ;  /* 0x0000000000017941 */ /* 0x000fea0003800000 */
.L_x_4961:
        /* <DEDUP_REMOVED lines=8> */
.L_x_4964:
[----:B------:R-:W-:Y:S05]  /*1ca0*/  BSYNC B1 ;  /* 0x0000000000017941 */ /* 0x000fea0003800000 */
.L_x_4963:
[----:B------:R-:W-:Y:S01]  /*1cb0*/  @P5 FMUL.FTZ R115, R181, R182 ;  /* 0x000000b6b5735220 */ /* 0x000fe20000410000 */
[----:B------:R-:W-:Y:S01]  /*1cc0*/  @P5 FMUL.FTZ R118, R180, R185 ;  /* 0x000000b9b4765220 */ /* 0x000fe20000410000 */
[----:B------:R-:W-:Y:S01]  /*1cd0*/  @P5 PRMT R108, R114, 0x7610, R108 ;  /* 0x00007610726c5816 */ /* 0x000fe2000000006c */
[----:B------:R-:W-:Y:S01]  /*1ce0*/  BSSY B1, `(.L_x_4965) ;  /* 0x000000f000017945 */ /* 0x000fe20003800000 */
[C---:B------:R-:W-:Y:S02]  /*1cf0*/  @!P4 ISETP.NE.AND.EX P6, PT, R125.reuse, RZ, PT, P6 ;  /* 0x000000ff7d00c20c */ /* 0x040fe40003fc5360 */
[----:B------:R-:W-:Y:S02]  /*1d00*/  @!P4 ISETP.NE.U32.AND P2, PT, R124, RZ, PT ;  /* 0x000000ff7c00c20c */ /* 0x000fe40003f45070 */
[----:B------:R-:W-:Y:S02]  /*1d10*/  @!P4 ISETP.NE.AND.EX P3, PT, R125, RZ, PT, P3 ;  /* 0x000000ff7d00c20c */ /* 0x000fe40003f65330 */
[----:B------:R-:W-:-:S02]  /*1d20*/  @P5 PRMT R108, R108, 0x5410, R176 ;  /* 0x000054106c6c5816 */ /* 0x000fc400000000b0 */
        /* <DEDUP_REMOVED lines=10> */
.L_x_4966:
[----:B------:R-:W-:Y:S05]  /*1dd0*/  BSYNC B1 ;  /* 0x0000000000017941 */ /* 0x000fea0003800000 */
.L_x_4965:
[----:B------:R-:W-:Y:S01]  /*1de0*/  BSSY B1, `(.L_x_4967) ;  /* 0x000000a000017945 */ /* 0x000fe20003800000 */
[----:B----4-:R-:W-:Y:S01]  /*1df0*/  @P5 FMUL.FTZ R114, R183, R184 ;  /* 0x000000b8b7725220 */ /* 0x010fe20000410000 */
        /* <DEDUP_REMOVED lines=8> */
.L_x_4968:
[----:B------:R-:W-:Y:S05]  /*1e80*/  BSYNC B1 ;  /* 0x0000000000017941 */ /* 0x000fea0003800000 */
.L_x_4967:
        /* <DEDUP_REMOVED lines=15> */
.L_x_4970:
[----:B------:R-:W-:Y:S05]  /*1f80*/  BSYNC B1 ;  /* 0x0000000000017941 */ /* 0x000fea0003800000 */
.L_x_4969:
[----:B------:R-:W-:Y:S01]  /*1f90*/  @!P4 ISETP.NE.U32.AND P2, PT, R124, RZ, PT ;  /* 0x000000ff7c00c20c */ /* 0x000fe20003f45070 */
[----:B------:R-:W-:Y:S01]  /*1fa0*/  @P5 FMUL.FTZ R115, R185, R186 ;  /* 0x000000bab9735220 */ /* 0x000fe20000410000 */
[----:B------:R-:W-:Y:S01]  /*1fb0*/  @P5 PRMT R110, R114, 0x7610, R110 ;  /* 0x00007610726e5816 */ /* 0x000fe2000000006e */
[----:B------:R-:W-:Y:S01]  /*1fc0*/  BSSY B1, `(.L_x_4971) ;  /* 0x0000011000017945 */ /* 0x000fe20003800000 */
[----:B------:R-:W-:Y:S02]  /*1fd0*/  @!P4 ISETP.NE.AND.EX P2, PT, R125, RZ, PT, P2 ;  /* 0x000000ff7d00c20c */ /* 0x000fe40003f45320 */
[----:B------:R-:W-:Y:S01]  /*1fe0*/  @P5 PRMT R110, R110, 0x5410, R176 ;  /* 0x000054106e6e5816 */ /* 0x000fe200000000b0 */
[----:B------:R-:W-:Y:S01]  /*1ff0*/  @P0 IMAD.WIDE.U32 R176, R119, 0x20, R112 ;  /* 0x0000002077b00825 */ /* 0x000fe200078e0070 */
[----:B------:R-:W-:Y:S02]  /*2000*/  @P5 F2FP.BF16.F32.PACK_AB R184, RZ, R115 ;  /* 0x00000073ffb8523e */ /* 0x000fe400000010ff */
[----:B------:R-:W-:-:S02]  /*2010*/  SEL R115, R180, R103, P1 ;  /* 0x00000067b4737207 */ /* 0x000fc40000800000 */
[----:B------:R-:W-:Y:S02]  /*2020*/  SEL R112, R117, R100, P1 ;  /* 0x0000006475707207 */ /* 0x000fe40000800000 */
        /* <DEDUP_REMOVED lines=10> */
.L_x_4972:
[----:B------:R-:W-:Y:S05]  /*20d0*/  BSYNC B1 ;  /* 0x0000000000017941 */ /* 0x000fea0003800000 */
.L_x_4971:
[----:B------:R-:W-:Y:S01]  /*20e0*/  @P5 FMUL.FTZ R181, R180, R189 ;  /* 0x000000bdb4b55220 */ /* 0x000fe20000410000 */
[----:B------:R-:W-:Y:S01]  /*20f0*/  SEL R117, R182, R105, P1 ;  /* 0x00000069b6757207 */ /* 0x000fe20000800000 */
[----:B------:R0:W-:Y:S01]  /*2100*/  @P0 STG.E.128 desc[UR4][R176.64], R112 ;  /* 0x00000070b0000986 */ /* 0x0001e2000c101d04 */
[----:B------:R-:W-:Y:S01]  /*2110*/  @P5 PRMT R111, R184, 0x7610, R111 ;  /* 0x00007610b86f5816 */ /* 0x000fe2000000006f */
        /* <DEDUP_REMOVED lines=17> */
[----:B------:R-:W-:Y:S02]  /*2230*/  @!P4 ISETP.NE.AND.EX P6, PT, R125, RZ, PT, P6 ;  /* 0x000000ff7d00c20c */ /* 0x000fe40003fc5360 */
[----:B0-----:R-:W-:Y:S02]  /*2240*/  @!P4 FSEL R115, R16, RZ, P3 ;  /* 0x000000ff1073c208 */ /* 0x001fe40001800000 */
[----:B------:R-:W-:Y:S01]  /*2250*/  @!P4 ISETP.NE.U32.AND P3, PT, R124, RZ, PT ;  /* 0x000000ff7c00c20c */ /* 0x000fe20003f65070 */
[----:B------:R-:W0:Y:S01]  /*2260*/  @P5 LDC R184, c[0x0][0x29c] ;  /* 0x0000a700ffb85b82 */ /* 0x000e220000000800 */
[----:B---3--:R-:W-:-:S02]  /*2270*/  @!P4 FSEL R116, R17, RZ, P2 ;  /* 0x000000ff1174c208 */ /* 0x008fc40001000000 */
[----:B------:R-:W-:-:S05]  /*2280*/  @!P4 ISETP.NE.U32.AND P2, PT, R124, RZ, PT ;  /* 0x000000ff7c00c20c */ /* 0x000fca0003f45070 */
[----:B------:R-:W3:Y:S01]  /*2290*/  @P5 LDC R185, c[0x0][0x29c] ;  /* 0x0000a700ffb95b82 */ /* 0x000ee20000000800 */
[----:B------:R-:W-:-:S07]  /*22a0*/  @!P4 FSEL R119, R18, RZ, P6 ;  /* 0x000000ff1277c208 */ /* 0x000fce0003000000 */
        /* <DEDUP_REMOVED lines=12> */
.L_x_4974:
[----:B------:R-:W-:Y:S05]  /*2370*/  BSYNC B1 ;  /* 0x0000000000017941 */ /* 0x000fea0003800000 */
.L_x_4973:
        /* <DEDUP_REMOVED lines=8> */
.L_x_4976:
[----:B------:R-:W-:Y:S05]  /*2400*/  BSYNC B1 ;  /* 0x0000000000017941 */ /* 0x000fea0003800000 */
.L_x_4975:
        /* <DEDUP_REMOVED lines=15> */
.L_x_4978:
[----:B------:R-:W-:Y:S05]  /*2500*/  BSYNC B1 ;  /* 0x0000000000017941 */ /* 0x000fea0003800000 */
.L_x_4977:
        /* <DEDUP_REMOVED lines=8> */
.L_x_4980:
[----:B------:R-:W-:Y:S05]  /*2590*/  BSYNC B1 ;  /* 0x0000000000017941 */ /* 0x000fea0003800000 */
.L_x_4979:
[----:B0-----:R-:W-:Y:S01]  /*25a0*/  @P5 FMUL.FTZ R118, R119, R184 ;  /* 0x000000b877765220 */ /* 0x001fe20000410000 */
[----:B---3--:R-:W-:Y:S01]  /*25b0*/  @P5 FMUL.FTZ R176, R180, R185 ;  /* 0x000000b9b4b05220 */ /* 0x008fe20000410000 */
[----:B------:R-:W-:Y:S01]  /*25c0*/  @P5 PRMT R108, R114, 0x7610, R108 ;  /* 0x00007610726c5816 */ /* 0x000fe2000000006c */
[----:B------:R-:W-:Y:S01]  /*25d0*/  BSSY B1, `(.L_x_4981) ;  /* 0x000000f000017945 */ /* 0x000fe20003800000 */
[C---:B------:R-:W-:Y:S02]  /*25e0*/  @!P4 ISETP.NE.AND.EX P2, PT, R125.reuse, RZ, PT, P2 ;  /* 0x000000ff7d00c20c */ /* 0x040fe40003f45320 */
        /* <DEDUP_REMOVED lines=13> */
.L_x_4982:
[----:B------:R-:W-:Y:S05]  /*26c0*/  BSYNC B1 ;  /* 0x0000000000017941 */ /* 0x000fea0003800000 */
.L_x_4981:
        /* <DEDUP_REMOVED lines=10> */
.L_x_4984:
[----:B------:R-:W-:Y:S05]  /*2770*/  BSYNC B1 ;  /* 0x0000000000017941 */ /* 0x000fea0003800000 */
.L_x_4983:
        /* <DEDUP_REMOVED lines=15> */
.L_x_4986:
[----:B------:R-:W-:Y:S05]  /*2870*/  BSYNC B1 ;  /* 0x0000000000017941 */ /* 0x000fea0003800000 */
.L_x_4985:
[----:B------:R-:W-:Y:S01]  /*2880*/  @P5 PRMT R110, R114, 0x7610, R110 ;  /* 0x00007610726e5816 */ /* 0x000fe2000000006e */
[----:B------:R-:W-:Y:S01]  /*2890*/  @P5 FMUL.FTZ R118, R181, R188 ;  /* 0x000000bcb5765220 */ /* 0x000fe20000410000 */
[----:B------:R-:W-:Y:S01]  /*28a0*/  @!P4 ISETP.NE.U32.AND P2, PT, R124, RZ, PT ;  /* 0x000000ff7c00c20c */ /* 0x000fe20003f45070 */
[----:B------:R-:W-:Y:S01]  /*28b0*/  BSSY B1, `(.L_x_4987) ;  /* 0x0000012000017945 */ /* 0x000fe20003800000 */
[----:B------:R-:W-:Y:S01]  /*28c0*/  @P5 PRMT R110, R110, 0x5410, R177 ;  /* 0x000054106e6e5816 */ /* 0x000fe200000000b1 */
[----:B------:R-:W-:Y:S01]  /*28d0*/  @P0 IMAD.WIDE.U32 R176, R123, 0x20, R112 ;  /* 0x000000207bb00825 */ /* 0x000fe200078e0070 */
[----:B------:R-:W-:Y:S02]  /*28e0*/  @!P4 ISETP.NE.AND.EX P2, PT, R125, RZ, PT, P2 ;  /* 0x000000ff7d00c20c */ /* 0x000fe40003f45320 */
[----:B------:R-:W-:Y:S02]  /*28f0*/  SEL R112, R115, R100, P1 ;  /* 0x0000006473707207 */ /* 0x000fe40000800000 */
[----:B------:R-:W-:-:S02]  /*2900*/  SEL R115, R180, R103, P1 ;  /* 0x00000067b4737207 */ /* 0x000fc40000800000 */
[----:B------:R-:W-:Y:S02]  /*2910*/  @P5 F2FP.BF16.F32.PACK_AB R123, RZ, R118 ;  /* 0x00000076ff7b523e */ /* 0x000fe400000010ff */
        /* <DEDUP_REMOVED lines=11> */
.L_x_4988:
[----:B------:R-:W-:Y:S05]  /*29d0*/  BSYNC B1 ;  /* 0x0000000000017941 */ /* 0x000fea0003800000 */
.L_x_4987:
        /* <DEDUP_REMOVED lines=15> */
[C---:B------:R-:W-:Y:S02]  /*2ad0*/  @!P4 ISETP.NE.U32.AND P6, PT, R124.reuse, RZ, PT ;  /* 0x000000ff7c00c20c */ /* 0x040fe40003fc5070 */
[----:B------:R-:W-:Y:S01]  /*2ae0*/  @!P4 ISETP.NE.AND.EX P3, PT, R125, RZ, PT, P3 ;  /* 0x000000ff7d00c20c */ /* 0x000fe20003f65330 */
[----:B------:R4:W-:Y:S01]  /*2af0*/  @P5 STG.E.128 desc[UR4][R126.64], R108 ;  /* 0x0000006c7e005986 */ /* 0x0009e2000c101d04 */
[----:B------:R-:W-:Y:S01]  /*2b00*/  @!P4 ISETP.NE.U32.AND P2, PT, R124, RZ, PT ;  /* 0x000000ff7c00c20c */ /* 0x000fe20003f45070 */
[----:B------:R-:W1:Y:S01]  /*2b10*/  @P5 LDC R182, c[0x0][0x29c] ;  /* 0x0000a700ffb65b82 */ /* 0x000e620000000800 */
[----:B0-----:R-:W-:-:S02]  /*2b20*/  @!P4 FSEL R113, R8, RZ, P3 ;  /* 0x000000ff0871c208 */ /* 0x001fc40001800000 */
[----:B------:R-:W-:Y:S02]  /*2b30*/  @!P4 ISETP.NE.U32.AND P3, PT, R124, RZ, PT ;  /* 0x000000ff7c00c20c */ /* 0x000fe40003f65070 */
[C---:B------:R-:W-:Y:S02]  /*2b40*/  @!P4 ISETP.NE.AND.EX P6, PT, R125.reuse, RZ, PT, P6 ;  /* 0x000000ff7d00c20c */ /* 0x040fe40003fc5360 */
[C---:B------:R-:W-:Y:S01]  /*2b50*/  @!P4 ISETP.NE.AND.EX P2, PT, R125.reuse, RZ, PT, P2 ;  /* 0x000000ff7d00c20c */ /* 0x040fe20003f45320 */
[----:B------:R-:W0:Y:S01]  /*2b60*/  @P5 LDC R181, c[0x0][0x29c] ;  /* 0x0000a700ffb55b82 */ /* 0x000e220000000800 */
[----:B------:R-:W-:Y:S02]  /*2b70*/  @!P4 ISETP.NE.AND.EX P3, PT, R125, RZ, PT, P3 ;  /* 0x000000ff7d00c20c */ /* 0x000fe40003f65330 */
[----:B------:R-:W-:Y:S02]  /*2b80*/  @!P4 FSEL R114, R9, RZ, P6 ;  /* 0x000000ff0972c208 */ /* 0x000fe40003000000 */
[----:B---3--:R-:W-:-:S02]  /*2b90*/  @!P4 FSEL R117, R10, RZ, P2 ;  /* 0x000000ff0a75c208 */ /* 0x008fc40001000000 */
[C---:B------:R-:W-:Y:S01]  /*2ba0*/  @!P4 ISETP.NE.U32.AND P6, PT, R124.reuse, RZ, PT ;  /* 0x000000ff7c00c20c */ /* 0x040fe20003fc5070 */
[----:B------:R-:W3:Y:S01]  /*2bb0*/  @P5 LDC R184, c[0x0][0x29c] ;  /* 0x0000a700ffb85b82 */ /* 0x000ee20000000800 */
[----:B------:R-:W-:Y:S02]  /*2bc0*/  @!P4 ISETP.NE.U32.AND P2, PT, R124, RZ, PT ;  /* 0x000000ff7c00c20c */ /* 0x000fe40003f45070 */
[----:B------:R-:W-:-:S05]  /*2bd0*/  @!P4 FSEL R118, R11, RZ, P3 ;  /* 0x000000ff0b76c208 */ /* 0x000fca0001800000 */
        /* <DEDUP_REMOVED lines=9> */
.L_x_4990:
[----:B------:R-:W-:Y:S05]  /*2c70*/  BSYNC B1 ;  /* 0x0000000000017941 */ /* 0x000fea0003800000 */
.L_x_4989:
        /* <DEDUP_REMOVED lines=8> */
.L_x_4992:
[----:B------:R-:W-:Y:S05]  /*2d00*/  BSYNC B1 ;  /* 0x0000000000017941 */ /* 0x000fea0003800000 */
.L_x_4991:
        /* <DEDUP_REMOVED lines=8> */
.L_x_4994:
[----:B------:R-:W-:Y:S05]  /*2d90*/  BSYNC B1 ;  /* 0x0000000000017941 */ /* 0x000fea0003800000 */
.L_x_4993:
        /* <DEDUP_REMOVED lines=8> */
.L_x_4996:
[----:B------:R-:W-:Y:S05]  /*2e20*/  BSYNC B1 ;  /* 0x0000000000017941 */ /* 0x000fea0003800000 */
.L_x_4995:
[----:B--2---:R-:W-:Y:S01]  /*2e30*/  @P5 FMUL.FTZ R112, R113, R180 ;  /* 0x000000b471705220 */ /* 0x004fe20000410000 */
[----:B-1----:R-:W-:Y:S01]  /*2e40*/  @P5 FMUL.FTZ R115, R114, R123 ;  /* 0x0000007b72735220 */ /* 0x002fe20000410000 */
[----:B------:R-:W-:Y:S01]  /*2e50*/  @!P4 ISETP.NE.U32.AND P3, PT, R124, RZ, PT ;  /* 0x000000ff7c00c20c */ /* 0x000fe20003f65070 */
[----:B------:R-:W-:Y:S01]  /*2e60*/  BSSY B1, `(.L_x_4997) ;  /* 0x0000010000017945 */ /* 0x000fe20003800000 */
[----:B------:R-:W-:Y:S01]  /*2e70*/  @!P4 ISETP.NE.AND.EX P6, PT, R125, RZ, PT, P6 ;  /* 0x000000ff7d00c20c */ /* 0x000fe20003fc5360 */
[----:B------:R-:W-:Y:S01]  /*2e80*/  @P5 FMUL.FTZ R116, R117, R182 ;  /* 0x000000b675745220 */ /* 0x000fe20000410000 */
[C---:B------:R-:W-:Y:S01]  /*2e90*/  @!P4 ISETP.NE.AND.EX P2, PT, R125.reuse, RZ, PT, P2 ;  /* 0x000000ff7d00c20c */ /* 0x040fe20003f45320 */
[----:B0-----:R-:W-:Y:S01]  /*2ea0*/  @P5 FMUL.FTZ R119, R118, R181 ;  /* 0x000000b576775220 */ /* 0x001fe20000410000 */
        /* <DEDUP_REMOVED lines=11> */
.L_x_4998:
[----:B------:R-:W-:Y:S05]  /*2f60*/  BSYNC B1 ;  /* 0x0000000000017941 */ /* 0x000fea0003800000 */
.L_x_4997:
        /* <DEDUP_REMOVED lines=10> */
.L_x_5000:
[----:B------:R-:W-:Y:S05]  /*3010*/  BSYNC B1 ;  /* 0x0000000000017941 */ /* 0x000fea0003800000 */
.L_x_4999:
        /* <DEDUP_REMOVED lines=10> */
.L_x_5002:
[----:B------:R-:W-:Y:S05]  /*30c0*/  BSYNC B1 ;  /* 0x0000000000017941 */ /* 0x000fea0003800000 */
.L_x_5001:
        /* <DEDUP_REMOVED lines=31> */
.L_x_5004:
[----:B------:R-:W-:Y:S05]  /*32c0*/  BSYNC B1 ;  /* 0x0000000000017941 */ /* 0x000fea0003800000 */
.L_x_5003:
        /* <DEDUP_REMOVED lines=17> */
.L_x_4952:
[----:B------:R-:W-:Y:S05]  /*33e0*/  BSYNC B0 ;  /* 0x0000000000007941 */ /* 0x000fea0003800000 */
.L_x_4950:
        /* <DEDUP_REMOVED lines=146> */
.L_x_4956:
[----:B------:R-:W-:Y:S01]  /*3d10*/  HFMA2.MMA R180, -RZ, RZ, 0, 5.9604644775390625e-08 ;  /* 0x00000001ffb47435 */ /* 0x000fe200000001ff */
[----:B------:R-:W-:Y:S01]  /*3d20*/  BSSY B1, `(.L_x_5006) ;  /* 0x0000007000017945 */ /* 0x000fe20003800000 */
[----:B------:R-:W-:Y:S02]  /*3d30*/  MOV R179, R175 ;  /* 0x000000af00b37202 */ /* 0x000fe40000000f00 */
[----:B------:R-:W-:Y:S02]  /*3d40*/  MOV R181, 0x1f ;  /* 0x0000001f00b57802 */ /* 0x000fe40000000f00 */
[----:B------:R-:W-:-:S07]  /*3d50*/  MOV R178, 0xffffffff ;  /* 0xffffffff00b27802 */ /* 0x000fce0000000f00 */
[----:B0----5:R-:W-:Y:S05]  /*3d60*/  WARPSYNC.COLLECTIVE R178, `(.L_x_5007) ;  /* 0x00000000b2087348 */ /* 0x021fea0003c00000 */
[----:B------:R1:W2:Y:S02]  /*3d70*/  SHFL.BFLY P0, R177, R179, R180, R181 ;  /* 0x0c0000b4b3b17389 */ /* 0x0002a400000000b5 */
[----:B012--5:R-:W-:Y:S01]  /*3d80*/  ENDCOLLECTIVE ;  /* 0x000000000000791b */ /* 0x027fe20003800000 */
.L_x_5007:
[----:B------:R-:W-:Y:S05]  /*3d90*/  BSYNC B1 ;  /* 0x0000000000017941 */ /* 0x000fea0003800000 */
.L_x_5006:
        /* <DEDUP_REMOVED lines=8> */
.L_x_5008:
[----:B------:R-:W-:Y:S01]  /*3e20*/  FADD.FTZ R112, R112, R175 ;  /* 0x000000af70707221 */ /* 0x000fe20000010000 */
[----:B------:R-:W-:-:S04]  /*3e30*/  HFMA2.MMA R180, -RZ, RZ, 0, 1.1920928955078125e-07 ;  /* 0x00000002ffb47435 */ /* 0x000fc800000001ff */
[----:B------:R-:W-:Y:S02]  /*3e40*/  MOV R179, R112 ;  /* 0x0000007000b37202 */ /* 0x000fe40000000f00 */
[----:B------:R-:W-:-:S07]  /*3e50*/  MOV R113, R177 ;  /* 0x000000b100717202 */ /* 0x000fce0000000f00 */
[----:B------:R-:W-:Y:S05]  /*3e60*/  WARPSYNC.COLLECTIVE R178, `(.L_x_5009) ;  /* 0x00000000b2087348 */ /* 0x000fea0003c00000 */
[----:B------:R0:W1:Y:S02]  /*3e70*/  SHFL.BFLY P0, R177, R179, R180, R181 ;  /* 0x0c0000b4b3b17389 */ /* 0x00006400000000b5 */
[----:B01----:R-:W-:Y:S01]  /*3e80*/  ENDCOLLECTIVE ;  /* 0x000000000000791b */ /* 0x003fe20003800000 */
.L_x_5009:
[----:B------:R-:W-:-:S05]  /*3e90*/  FADD.FTZ R113, R113, R176 ;  /* 0x000000b071717221 */ /* 0x000fca0000010000 */
[----:B------:R-:W-:Y:S02]  /*3ea0*/  MOV R179, R113 ;  /* 0x0000007100b37202 */ /* 0x000fe40000000f00 */
[----:B------:R-:W-:-:S07]  /*3eb0*/  MOV R115, R177 ;  /* 0x000000b100737202 */ /* 0x000fce0000000f00 */
[----:B------:R-:W-:Y:S05]  /*3ec0*/  WARPSYNC.COLLECTIVE R178, `(.L_x_5010) ;  /* 0x00000000b2087348 */ /* 0x000fea0003c00000 */
[----:B------:R0:W1:Y:S02]  /*3ed0*/  SHFL.BFLY P0, R177, R179, R180, R181 ;  /* 0x0c0000b4b3b17389 */ /* 0x00006400000000b5 */
[----:B01----:R-:W-:Y:S01]  /*3ee0*/  ENDCOLLECTIVE ;  /* 0x000000000000791b */ /* 0x003fe20003800000 */
.L_x_5010:
[----:B------:R-:W-:Y:S01]  /*3ef0*/  FADD.FTZ R115, R112, R115 ;  /* 0x0000007370737221 */ /* 0x000fe20000010000 */
[----:B------:R-:W-:-:S04]  /*3f00*/  HFMA2.MMA R180, -RZ, RZ, 0, 2.384185791015625e-07 ;  /* 0x00000004ffb47435 */ /* 0x000fc800000001ff */
[----:B------:R-:W-:Y:S02]  /*3f10*/  MOV R179, R115 ;  /* 0x0000007300b37202 */ /* 0x000fe40000000f00 */
[----:B------:R-:W-:-:S07]  /*3f20*/  MOV R114, R177 ;  /* 0x000000b100727202 */ /* 0x000fce0000000f00 */
[----:B------:R-:W-:Y:S05]  /*3f30*/  WARPSYNC.COLLECTIVE R178, `(.L_x_5011) ;  /* 0x00000000b2087348 */ /* 0x000fea0003c00000 */
[----:B------:R0:W1:Y:S02]  /*3f40*/  SHFL.BFLY P0, R177, R179, R180, R181 ;  /* 0x0c0000b4b3b17389 */ /* 0x00006400000000b5 */
[----:B01----:R-:W-:Y:S01]  /*3f50*/  ENDCOLLECTIVE ;  /* 0x000000000000791b */ /* 0x003fe20003800000 */
.L_x_5011:
[----:B------:R-:W-:-:S05]  /*3f60*/  FADD.FTZ R114, R113, R114 ;  /* 0x0000007271727221 */ /* 0x000fca0000010000 */
[----:B------:R-:W-:Y:S02]  /*3f70*/  MOV R179, R114 ;  /* 0x0000007200b37202 */ /* 0x000fe40000000f00 */
[----:B------:R-:W-:-:S07]  /*3f80*/  MOV R116, R177 ;  /* 0x000000b100747202 */ /* 0x000fce0000000f00 */
[----:B------:R-:W-:Y:S05]  /*3f90*/  WARPSYNC.COLLECTIVE R178, `(.L_x_5012) ;  /* 0x00000000b2087348 */ /* 0x000fea0003c00000 */
[----:B------:R0:W1:Y:S02]  /*3fa0*/  SHFL.BFLY P0, R177, R179, R180, R181 ;  /* 0x0c0000b4b3b17389 */ /* 0x00006400000000b5 */
[----:B01----:R-:W-:Y:S01]  /*3fb0*/  ENDCOLLECTIVE ;  /* 0x000000000000791b */ /* 0x003fe20003800000 */
.L_x_5012:
[----:B------:R-:W-:Y:S01]  /*3fc0*/  FADD.FTZ R116, R115, R116 ;  /* 0x0000007473747221 */ /* 0x000fe20000010000 */
[----:B------:R-:W-:-:S04]  /*3fd0*/  HFMA2.MMA R180, -RZ, RZ, 0, 4.76837158203125e-07 ;  /* 0x00000008ffb47435 */ /* 0x000fc800000001ff */
[----:B------:R-:W-:Y:S02]  /*3fe0*/  MOV R179, R116 ;  /* 0x0000007400b37202 */ /* 0x000fe40000000f00 */
[----:B------:R-:W-:-:S07]  /*3ff0*/  MOV R117, R177 ;  /* 0x000000b100757202 */ /* 0x000fce0000000f00 */
[----:B------:R-:W-:Y:S05]  /*4000*/  WARPSYNC.COLLECTIVE R178, `(.L_x_5013) ;  /* 0x00000000b2087348 */ /* 0x000fea0003c00000 */
[----:B------:R0:W1:Y:S02]  /*4010*/  SHFL.BFLY P0, R177, R179, R180, R181 ;  /* 0x0c0000b4b3b17389 */ /* 0x00006400000000b5 */
[----:B01----:R-:W-:Y:S01]  /*4020*/  ENDCOLLECTIVE ;  /* 0x000000000000791b */ /* 0x003fe20003800000 */
.L_x_5013:
[----:B------:R-:W-:-:S05]  /*4030*/  FADD.FTZ R117, R114, R117 ;  /* 0x0000007572757221 */ /* 0x000fca0000010000 */
[----:B------:R-:W-:Y:S02]  /*4040*/  MOV R179, R117 ;  /* 0x0000007500b37202 */ /* 0x000fe40000000f00 */
[----:B------:R-:W-:-:S07]  /*4050*/  MOV R175, R177 ;  /* 0x000000b100af7202 */ /* 0x000fce0000000f00 */
[----:B------:R-:W-:Y:S05]  /*4060*/  WARPSYNC.COLLECTIVE R178, `(.L_x_5014) ;  /* 0x00000000b2087348 */ /* 0x000fea0003c00000 */
[----:B------:R0:W1:Y:S02]  /*4070*/  SHFL.BFLY P0, R177, R179, R180, R181 ;  /* 0x0c0000b4b3b17389 */ /* 0x00006400000000b5 */
[----:B01----:R-:W-:Y:S01]  /*4080*/  ENDCOLLECTIVE ;  /* 0x000000000000791b */ /* 0x003fe20003800000 */
.L_x_5014:
[----:B------:R-:W-:Y:S01]  /*4090*/  FADD.FTZ R175, R116, R175 ;  /* 0x000000af74af7221 */ /* 0x000fe20000010000 */
[----:B------:R-:W-:-:S04]  /*40a0*/  HFMA2.MMA R180, -RZ, RZ, 0, 9.5367431640625e-07 ;  /* 0x00000010ffb47435 */ /* 0x000fc800000001ff */
[----:B------:R-:W-:Y:S02]  /*40b0*/  MOV R179, R175 ;  /* 0x000000af00b37202 */ /* 0x000fe40000000f00 */
[----:B------:R-:W-:-:S07]  /*40c0*/  MOV R176, R177 ;  /* 0x000000b100b07202 */ /* 0x000fce0000000f00 */
[----:B------:R-:W-:Y:S05]  /*40d0*/  WARPSYNC.COLLECTIVE R178, `(.L_x_5015) ;  /* 0x00000000b2087348 */ /* 0x000fea0003c00000 */
[----:B------:R0:W1:Y:S02]  /*40e0*/  SHFL.BFLY P0, R177, R179, R180, R181 ;  /* 0x0c0000b4b3b17389 */ /* 0x00006400000000b5 */
[----:B01----:R-:W-:Y:S01]  /*40f0*/  ENDCOLLECTIVE ;  /* 0x000000000000791b */ /* 0x003fe20003800000 */
.L_x_5015:
[----:B------:R-:W-:-:S05]  /*4100*/  FADD.FTZ R176, R117, R176 ;  /* 0x000000b075b07221 */ /* 0x000fca0000010000 */
[----:B------:R-:W-:Y:S02]  /*4110*/  MOV R179, R176 ;  /* 0x000000b000b37202 */ /* 0x000fe40000000f00 */
[----:B------:R-:W-:-:S07]  /*4120*/  MOV R112, R177 ;  /* 0x000000b100707202 */ /* 0x000fce0000000f00 */
[----:B------:R-:W-:Y:S05]  /*4130*/  WARPSYNC.COLLECTIVE R178, `(.L_x_5016) ;  /* 0x00000000b2087348 */ /* 0x000fea0003c00000 */
[----:B------:R0:W1:Y:S02]  /*4140*/  SHFL.BFLY P0, R177, R179, R180, R181 ;  /* 0x0c0000b4b3b17389 */ /* 0x00006400000000b5 */
[----:B01----:R-:W-:Y:S01]  /*4150*/  ENDCOLLECTIVE ;  /* 0x000000000000791b */ /* 0x003fe20003800000 */
.L_x_5016:
[----:B------:R-:W-:Y:S05]  /*4160*/  BRA `(.L_x_5017) ;  /* 0xffffffd400887947 */ /* 0x000fea000383ffff */
.L_x_5018:
        /* <DEDUP_REMOVED lines=9> */
.L_x_11739:


//--------------------- .text._ZN10layer_norm13ln_bwd_kernelINS_13Kernel_traitsIf13__nv_bfloat16fS2_fjLj768ELj1ELj4ELj1ELj16ENS_18Kernel_traits_baseILj768EfS2_fS2_fjLj128EEEEELb0ELb1ELb0ELb0EEEvNS_9BwdParamsE --------------------------
	.section	.text._ZN10layer_norm13ln_bwd_kernelINS_13Kernel_traitsIf13__nv_bfloat16fS2_fjLj768ELj1ELj4ELj1ELj16ENS_18Kernel_traits_baseILj768EfS2_fS2_fjLj128EEEEELb0ELb1ELb0ELb0EEEvNS_9BwdParamsE,"ax",@progbits
	.align	128
        .global         _ZN10layer_norm13ln_bwd_kernelINS_13Kernel_traitsIf13__nv_bfloat16fS2_fjLj768ELj1ELj4ELj1ELj16ENS_18Kernel_traits_baseILj768EfS2_fS2_fjLj128EEEEELb0ELb1ELb0ELb0EEEvNS_9BwdParamsE
        .type           _ZN10layer_norm13ln_bwd_kernelINS_13Kernel_traitsIf13__nv_bfloat16fS2_fjLj768ELj1ELj4ELj1ELj16ENS_18Kernel_traits_baseILj768EfS2_fS2_fjLj128EEEEELb0ELb1ELb0ELb0EEEvNS_9BwdParamsE,@function
        .size           _ZN10layer_norm13ln_bwd_kernelINS_13Kernel_traitsIf13__nv_bfloat16fS2_fjLj768ELj1ELj4ELj1ELj16ENS_18Kernel_traits_baseILj768EfS2_fS2_fjLj128EEEEELb0ELb1ELb0ELb0EEEvNS_9BwdParamsE,(.L_x_11740 - _ZN10layer_norm13ln_bwd_kernelINS_13Kernel_traitsIf13__nv_bfloat16fS2_fjLj768ELj1ELj4ELj1ELj16ENS_18Kernel_traits_baseILj768EfS2_fS2_fjLj128EEEEELb0ELb1ELb0ELb0EEEvNS_9BwdParamsE)
        .other          _ZN10layer_norm13ln_bwd_kernelINS_13Kernel_traitsIf13__nv_bfloat16fS2_fjLj768ELj1ELj4ELj1ELj16ENS_18Kernel_traits_baseILj768EfS2_fS2_fjLj128EEEEELb0ELb1ELb0ELb0EEEvNS_9BwdParamsE,@"STO_CUDA_ENTRY STV_DEFAULT"
_ZN10layer_norm13ln_bwd_kernelINS_13Kernel_traitsIf13__nv_bfloat16fS2_fjLj768ELj1ELj4ELj1ELj16ENS_18Kernel_traits_baseILj768EfS2_fS2_fjLj128EEEEELb0ELb1ELb0ELb0EEEvNS_9BwdParamsE:
.text._ZN10layer_norm13ln_bwd_kernelINS_13Kernel_traitsIf13__nv_bfloat16fS2_fjLj768ELj1ELj4ELj1ELj16ENS_18Kernel_traits_baseILj768EfS2_fS2_fjLj128EEEEELb0ELb1ELb0ELb0EEEvNS_9BwdParamsE:
        /* <DEDUP_REMOVED lines=95> */
.L_x_5034:
        /* <DEDUP_REMOVED lines=106> */
.L_x_5022:
[----:B------:R-:W-:Y:S05]  /*0c90*/  BSYNC B1 ;  /* 0x0000000000017941 */ /* 0x000fea0003800000 */
.L_x_5021:
        /* <DEDUP_REMOVED lines=19> */
[C---:B------:R-:W-:Y:S01]  /*0dd0*/  FADD.FTZ R19, -R221.reuse, R19 ;  /* 0x00000013dd137221 */ /* 0x040fe20000010100 */
[C---:B-----5:R-:W-:Y:S01]  /*0de0*/  FMUL.FTZ R9, R8.reuse, R9 ;  /* 0x0000000908097220 */ /* 0x060fe20000410000 */
[----:B---3--:R-:W-:Y:S01]  /*0df0*/  FADD.FTZ R225, -R221, R15 ;  /* 0x0000000fdde17221 */ /* 0x008fe20000010100 */
[----:B0-----:R-:W-:Y:S01]  /*0e00*/  FMUL.FTZ R11, R8, R181 ;  /* 0x000000b5080b7220 */ /* 0x001fe20000410000 */
[----:B----4-:R-:W-:-:S02]  /*0e10*/  PRMT R16, R20, 0x7632, R16 ;  /* 0x0000763214107816 */ /* 0x010fc40000000010 */
[----:B------:R-:W-:Y:S02]  /*0e20*/  SHF.L.U32 R17, R20, 0x10, RZ ;  /* 0x0000001014117819 */ /* 0x000fe400000006ff */
[C---:B------:R-:W-:Y:S02]  /*0e30*/  PRMT R20, R22.reuse, 0x7632, R20 ;  /* 0x0000763216147816 */ /* 0x040fe40000000014 */
[----:B------:R-:W-:Y:S01]  /*0e40*/  SHF.L.U32 R177, R22, 0x10, RZ ;  /* 0x0000001016b17819 */ /* 0x000fe200000006ff */
[----:B------:R-:W-:Y:S01]  /*0e50*/  FMUL.FTZ R10, R140, R17 ;  /* 0x000000118c0a7220 */ /* 0x000fe20000410000 */
[C---:B------:R-:W-:Y:S02]  /*0e60*/  PRMT R18, R21.reuse, 0x7632, R18 ;  /* 0x0000763215127816 */ /* 0x040fe40000000012 */
[----:B------:R-:W-:Y:S02]  /*0e70*/  SHF.L.U32 R22, R16, 0x10, RZ ;  /* 0x0000001010167819 */ /* 0x000fe400000006ff */
[----:B------:R-:W-:Y:S01]  /*0e80*/  SHF.L.U32 R21, R21, 0x10, RZ ;  /* 0x0000001015157819 */ /* 0x000fe200000006ff */
[----:B------:R-:W-:Y:S01]  /*0e90*/  FMUL.FTZ R16, R8, R179 ;  /* 0x000000b308107220 */ /* 0x000fe20000410000 */
[----:B------:R-:W-:Y:S01]  /*0ea0*/  SHF.L.U32 R176, R18, 0x10, RZ ;  /* 0x0000001012b07819 */ /* 0x000fe200000006ff */
[----:B------:R-:W-:Y:S01]  /*0eb0*/  FMUL.FTZ R18, R8, R19 ;  /* 0x0000001308127220 */ /* 0x000fe20000410000 */
[----:B------:R-:W-:Y:S01]  /*0ec0*/  SHF.L.U32 R178, R20, 0x10, RZ ;  /* 0x0000001014b27819 */ /* 0x000fe200000006ff */
[----:B------:R-:W-:Y:S01]  /*0ed0*/  FADD.FTZ R20, R223, R10 ;  /* 0x0000000adf147221 */ /* 0x000fe20000010000 */
[----:B------:R-:W-:Y:S01]  /*0ee0*/  FMUL.FTZ R15, R141, R22 ;  /* 0x000000168d0f7220 */ /* 0x000fe20000410000 */
[----:B------:R-:W-:Y:S01]  /*0ef0*/  PRMT R180, R23, 0x7632, R180 ;  /* 0x0000763217b47816 */ /* 0x000fe200000000b4 */
        /* <DEDUP_REMOVED lines=17> */
[C---:B------:R-:W-:Y:S01]  /*1010*/  FADD.FTZ R183, -R221.reuse, R13 ;  /* 0x0000000dddb77221 */ /* 0x040fe20000010100 */
        /* <DEDUP_REMOVED lines=28> */
.L_x_5024:
[----:B------:R-:W-:Y:S05]  /*11e0*/  BSYNC B1 ;  /* 0x0000000000017941 */ /* 0x000fea0003800000 */
.L_x_5023:
        /* <DEDUP_REMOVED lines=18> */
[----:B-----5:R-:W-:Y:S01]  /*1310*/  FMUL.FTZ R189, R8, R189 ;  /* 0x000000bd08bd7220 */ /* 0x020fe20000410000 */
[C---:B------:R-:W-:Y:S01]  /*1320*/  FADD.FTZ R209, -R221.reuse, R179 ;  /* 0x000000b3ddd17221 */ /* 0x040fe20000010100 */
[----:B---3--:R-:W-:Y:S01]  /*1330*/  FADD.FTZ R203, -R221, R184 ;  /* 0x000000b8ddcb7221 */ /* 0x008fe20000010100 */
[----:B----4-:R-:W-:-:S02]  /*1340*/  PRMT R176, R180, 0x7632, R176 ;  /* 0x00007632b4b07816 */ /* 0x010fc400000000b0 */
[----:B------:R-:W-:Y:S02]  /*1350*/  SHF.L.U32 R177, R180, 0x10, RZ ;  /* 0x00000010b4b17819 */ /* 0x000fe400000006ff */
[----:B------:R-:W-:Y:S02]  /*1360*/  PRMT R205, R182, 0x7632, R205 ;  /* 0x00007632b6cd7816 */ /* 0x000fe400000000cd */
[----:B------:R-:W-:Y:S01]  /*1370*/  SHF.L.U32 R178, R176, 0x10, RZ ;  /* 0x00000010b0b27819 */ /* 0x000fe200000006ff */
[-C--:B------:R-:W-:Y:S01]  /*1380*/  FMUL.FTZ R202, R124, R177.reuse ;  /* 0x000000b17cca7220 */ /* 0x080fe20000410000 */
[----:B------:R-:W-:Y:S02]  /*1390*/  PRMT R208, R183, 0x7632, R208 ;  /* 0x00007632b7d07816 */ /* 0x000fe400000000d0 */
[----:B------:R-:W-:Y:S01]  /*13a0*/  SHF.L.U32 R211, R182, 0x10, RZ ;  /* 0x00000010b6d37819 */ /* 0x000fe200000006ff */
[----:B------:R-:W-:Y:S01]  /*13b0*/  FADD.FTZ R68, R68, R177 ;  /* 0x000000b144447221 */ /* 0x000fe20000010000 */
[----:B------:R-:W-:Y:S01]  /*13c0*/  PRMT R179, R181, 0x7632, R179 ;  /* 0x00007632b5b37816 */ /* 0x000fe200000000b3 */
[----:B------:R-:W-:Y:S01]  /*13d0*/  FFMA.FTZ R92, R189, R177, R92 ;  /* 0x000000b1bd5c7223 */ /* 0x000fe2000001005c */
[----:B------:R-:W-:Y:S01]  /*13e0*/  SHF.L.U32 R182, R205, 0x10, RZ ;  /* 0x00000010cdb67819 */ /* 0x000fe200000006ff */
[----:B------:R-:W-:Y:S01]  /*13f0*/  FADD.FTZ R176, R223, R202 ;  /* 0x000000cadfb07221 */ /* 0x000fe20000010000 */
[----:B------:R-:W-:Y:S01]  /*1400*/  SHF.L.U32 R181, R181, 0x10, RZ ;  /* 0x00000010b5b57819 */ /* 0x000fe200000006ff */
[----:B------:R-:W-:Y:S01]  /*1410*/  FMUL.FTZ R205, R125, R178 ;  /* 0x000000b27dcd7220 */ /* 0x000fe20000410000 */
[----:B------:R-:W-:Y:S01]  /*1420*/  SHF.L.U32 R184, R208, 0x10, RZ ;  /* 0x00000010d0b87819 */ /* 0x000fe200000006ff */
        /* <DEDUP_REMOVED lines=18> */
[----:B------:R-:W-:Y:S01]  /*1550*/  SHF.L.U32 R213, R183, 0x10, RZ ;  /* 0x00000010b7d57819 */ /* 0x000fe200000006ff */
[----:B------:R-:W-:Y:S01]  /*1560*/  FADD.FTZ R183, -R221, R186 ;  /* 0x000000baddb77221 */ /* 0x000fe20000010100 */
        /* <DEDUP_REMOVED lines=27> */
.L_x_5026:
[----:B------:R-:W-:Y:S05]  /*1720*/  BSYNC B1 ;  /* 0x0000000000017941 */ /* 0x000fea0003800000 */
.L_x_5025:
        /* <DEDUP_REMOVED lines=21> */
.L_x_5056:
        /* <DEDUP_REMOVED lines=11> */
[-CC-:B0-----:R-:W-:Y:S01]  /*1930*/  FFMA.FTZ R182, R194, R219.reuse, R222.reuse ;  /* 0x000000dbc2b67223 */ /* 0x181fe200000100de */
[----:B------:R-:W-:Y:S01]  /*1940*/  ISETP.NE.U32.AND P1, PT, RZ, UR8, PT ;  /* 0x00000008ff007c0c */ /* 0x000fe2000bf25070 */
[-CC-:B------:R-:W-:Y:S01]  /*1950*/  FFMA.FTZ R185, R215, R219.reuse, R222.reuse ;  /* 0x000000dbd7b97223 */ /* 0x180fe200000100de */
        /* <DEDUP_REMOVED lines=90> */
.L_x_5029:
[----:B------:R-:W-:Y:S05]  /*1f00*/  BSYNC B1 ;  /* 0x0000000000017941 */ /* 0x000fea0003800000 */
.L_x_5028:
        /* <DEDUP_REMOVED lines=99> */
.L_x_5031:
[----:B------:R-:W-:Y:S05]  /*2540*/  BSYNC B1 ;  /* 0x0000000000017941 */ /* 0x000fea0003800000 */
.L_x_5030:
        /* <DEDUP_REMOVED lines=47> */
[CC--:B------:R-:W-:Y:S01]  /*2840*/  FMUL.FTZ R219, R181.reuse, R7.reuse ;  /* 0x00000007b5db7220 */ /* 0x0c0fe20000410000 */
[CC--:B------:R-:W-:Y:S01]  /*2850*/  FMUL.FTZ R8, R180.reuse, R7.reuse ;  /* 0x00000007b4087220 */ /* 0x0c0fe20000410000 */
        /* <DEDUP_REMOVED lines=49> */
.L_x_5033:
[----:B------:R-:W-:Y:S05]  /*2b70*/  BSYNC B1 ;  /* 0x0000000000017941 */ /* 0x000fea0003800000 */
.L_x_5032:
[----:B------:R-:W1:Y:S02]  /*2b80*/  LDC.64 R6, c[0x0][0x210] ;  /* 0x00008400ff067b82 */ /* 0x000e640000000a00 */
[----:B-1----:R-:W-:-:S04]  /*2b90*/  LEA R0, R6, R0, 0x2 ;  /* 0x0000000006007211 */ /* 0x002fc800078e10ff */
[----:B------:R-:W-:-:S13]  /*2ba0*/  ISETP.GE.AND P1, PT, R0, R7, PT ;  /* 0x000000070000720c */ /* 0x000fda0003f26270 */
[----:B------:R-:W-:Y:S05]  /*2bb0*/  @!P1 BRA `(.L_x_5034) ;  /* 0xffffffd8008c9947 */ /* 0x000fea000383ffff */
.L_x_5020:
[----:B------:R-:W-:Y:S05]  /*2bc0*/  BSYNC B0 ;  /* 0x0000000000007941 */ /* 0x000fea0003800000 */
.L_x_5019:
        /* <DEDUP_REMOVED lines=59> */
[----:B-1----:R-:W-:-:S03]  /*2f80*/  FADD.FTZ R9, RZ, R9 ;  /* 0x00000009ff097221 */ /* 0x002fc60000010000 */
        /* <DEDUP_REMOVED lines=98> */
[----:B---3--:R-:W-:Y:S01]  /*35b0*/  FADD.FTZ R2, R2, R23 ;  /* 0x0000001702027221 */ /* 0x008fe20000010000 */
[C---:B------:R-:W-:Y:S02]  /*35c0*/  SHF.L.U64.HI R23, R30.reuse, 0x2, R5 ;  /* 0x000000021e177819 */ /* 0x040fe40000010205 */
[----:B------:R-:W3:Y:S01]  /*35d0*/  LDS R29, [R3+0x1800] ;  /* 0x00180000031d7984 */ /* 0x000ee20000000800 */
[----:B------:R-:W-:Y:S01]  /*35e0*/  SHF.L.U32 R5, R30, 0x2, RZ ;  /* 0x000000021e057819 */ /* 0x000fe200000006ff */
[----:B----4-:R-:W-:Y:S02]  /*35f0*/  FADD.FTZ R28, R28, R45 ;  /* 0x0000002d1c1c7221 */ /* 0x010fe40000010000 */
[----:B------:R-:W4:Y:S01]  /*3600*/  LDS R31, [R3+0x1a00] ;  /* 0x001a0000031f7984 */ /* 0x000f220000000800 */
[----:B------:R-:W-:Y:S01]  /*3610*/  IADD3 R18, P6, R5, UR6, RZ ;  /* 0x0000000605127c10 */ /* 0x000fe2000ffde0ff */
[----:B------:R-:W-:-:S02]  /*3620*/  FADD.FTZ R45, R28, R43 ;  /* 0x0000002b1c2d7221 */ /* 0x000fc40000010000 */
[----:B------:R-:W4:Y:S01]  /*3630*/  LDS R33, [R3+0x1c00] ;  /* 0x001c000003217984 */ /* 0x000f220000000800 */
[----:B------:R-:W-:-:S03]  /*3640*/  FADD.FTZ R4, RZ, R4 ;  /* 0x00000004ff047221 */ /* 0x000fc60000010000 */
        /* <DEDUP_REMOVED lines=41> */
.L_x_5036:
[----:B------:R-:W-:Y:S05]  /*38e0*/  BSYNC B0 ;  /* 0x0000000000007941 */ /* 0x000fea0003800000 */
.L_x_5035:
        /* <DEDUP_REMOVED lines=17> */
.L_x_5038:
[----:B------:R-:W-:Y:S05]  /*3a00*/  BSYNC B0 ;  /* 0x0000000000007941 */ /* 0x000fea0003800000 */
.L_x_5037:
        /* <DEDUP_REMOVED lines=17> */
.L_x_5040:
[----:B------:R-:W-:Y:S05]  /*3b20*/  BSYNC B0 ;  /* 0x0000000000007941 */ /* 0x000fea0003800000 */
.L_x_5039:
        /* <DEDUP_REMOVED lines=17> */
.L_x_5042:
[----:B------:R-:W-:Y:S05]  /*3c40*/  BSYNC B0 ;  /* 0x0000000000007941 */ /* 0x000fea0003800000 */
.L_x_5041:
[----:B------:R-:W-:Y:S01]  /*3c50*/  BSSY B0, `(.L_x_5043) ;  /* 0x0000011000007945 */ /* 0x000fe20003800000 */
[----:B------:R-:W-:-:S03]  /*3c60*/  FADD.FTZ R43, R8, R43 ;  /* 0x0000002b082b7221 */ /* 0x000fc60000010000 */
[----:B------:R-:W-:Y:S05]  /*3c70*/  @!P3 BRA `(.L_x_5044) ;  /* 0x000000000038b947 */ /* 0x000fea0003800000 */
[----:B------:R-:W-:Y:S02]  /*3c80*/  MOV R2, R18 ;  /* 0x0000001200027202 */ /* 0x000fe40000000f00 */
[----:B-1234-:R-:W-:Y:S02]  /*3c90*/  MOV R4, R16 ;  /* 0x0000001000047202 */ /* 0x01efe40000000f00 */
        /* <DEDUP_REMOVED lines=12> */
.L_x_5044:
[----:B------:R-:W-:Y:S05]  /*3d60*/  BSYNC B0 ;  /* 0x0000000000007941 */ /* 0x000fea0003800000 */
.L_x_5043:
        /* <DEDUP_REMOVED lines=10> */
.L_x_5027:
        /* <DEDUP_REMOVED lines=8> */
.L_x_5046:
[----:B------:R-:W-:Y:S05]  /*3e90*/  BSYNC B1 ;  /* 0x0000000000017941 */ /* 0x000fea0003800000 */
.L_x_5045:
        /* <DEDUP_REMOVED lines=8> */
.L_x_5047:
[----:B------:R-:W-:Y:S01]  /*3f20*/  FADD.FTZ R176, R176, R223 ;  /* 0x000000dfb0b07221 */ /* 0x000fe20000010000 */
[----:B------:R-:W-:-:S04]  /*3f30*/  HFMA2.MMA R186, -RZ, RZ, 0, 1.1920928955078125e-07 ;  /* 0x00000002ffba7435 */ /* 0x000fc800000001ff */
[----:B------:R-:W-:Y:S02]  /*3f40*/  MOV R187, R176 ;  /* 0x000000b000bb7202 */ /* 0x000fe40000000f00 */
[----:B------:R-:W-:-:S07]  /*3f50*/  MOV R177, R185 ;  /* 0x000000b900b17202 */ /* 0x000fce0000000f00 */
[----:B------:R-:W-:Y:S05]  /*3f60*/  WARPSYNC.COLLECTIVE R184, `(.L_x_5048) ;  /* 0x00000000b8087348 */ /* 0x000fea0003c00000 */
[----:B------:R0:W1:Y:S02]  /*3f70*/  SHFL.BFLY P1, R185, R187, R186, R219 ;  /* 0x0c0000babbb97389 */ /* 0x00006400000200db */
[----:B01----:R-:W-:Y:S01]  /*3f80*/  ENDCOLLECTIVE ;  /* 0x000000000000791b */ /* 0x003fe20003800000 */
.L_x_5048:
[----:B------:R-:W-:-:S05]  /*3f90*/  FADD.FTZ R177, R177, R224 ;  /* 0x000000e0b1b17221 */ /* 0x000fca0000010000 */
[----:B------:R-:W-:Y:S02]  /*3fa0*/  MOV R187, R177 ;  /* 0x000000b100bb7202 */ /* 0x000fe40000000f00 */
[----:B------:R-:W-:-:S07]  /*3fb0*/  MOV R179, R185 ;  /* 0x000000b900b37202 */ /* 0x000fce0000000f00 */
[----:B------:R-:W-:Y:S05]  /*3fc0*/  WARPSYNC.COLLECTIVE R184, `(.L_x_5049) ;  /* 0x00000000b8087348 */ /* 0x000fea0003c00000 */
[----:B------:R0:W1:Y:S02]  /*3fd0*/  SHFL.BFLY P1, R185, R187, R186, R219 ;  /* 0x0c0000babbb97389 */ /* 0x00006400000200db */
[----:B01----:R-:W-:Y:S01]  /*3fe0*/  ENDCOLLECTIVE ;  /* 0x000000000000791b */ /* 0x003fe20003800000 */
.L_x_5049:
[----:B------:R-:W-:Y:S01]  /*3ff0*/  FADD.FTZ R179, R176, R179 ;  /* 0x000000b3b0b37221 */ /* 0x000fe20000010000 */
[----:B------:R-:W-:-:S04]  /*4000*/  HFMA2.MMA R186, -RZ, RZ, 0, 2.384185791015625e-07 ;  /* 0x00000004ffba7435 */ /* 0x000fc800000001ff */
[----:B------:R-:W-:Y:S02]  /*4010*/  MOV R187, R179 ;  /* 0x000000b300bb7202 */ /* 0x000fe40000000f00 */
[----:B------:R-:W-:-:S07]  /*4020*/  MOV R178, R185 ;  /* 0x000000b900b27202 */ /* 0x000fce0000000f00 */
[----:B------:R-:W-:Y:S05]  /*4030*/  WARPSYNC.COLLECTIVE R184, `(.L_x_5050) ;  /* 0x00000000b8087348 */ /* 0x000fea0003c00000 */
[----:B------:R0:W1:Y:S02]  /*4040*/  SHFL.BFLY P1, R185, R187, R186, R219 ;  /* 0x0c0000babbb97389 */ /* 0x00006400000200db */
[----:B01----:R-:W-:Y:S01]  /*4050*/  ENDCOLLECTIVE ;  /* 0x000000000000791b */ /* 0x003fe20003800000 */
.L_x_5050:
[----:B------:R-:W-:-:S05]  /*4060*/  FADD.FTZ R178, R177, R178 ;  /* 0x000000b2b1b27221 */ /* 0x000fca0000010000 */
[----:B------:R-:W-:Y:S02]  /*4070*/  MOV R187, R178 ;  /* 0x000000b200bb7202 */ /* 0x000fe40000000f00 */
[----:B------:R-:W-:-:S07]  /*4080*/  MOV R180, R185 ;  /* 0x000000b900b47202 */ /* 0x000fce0000000f00 */
[----:B------:R-:W-:Y:S05]  /*4090*/  WARPSYNC.COLLECTIVE R184, `(.L_x_5051) ;  /* 0x00000000b8087348 */ /* 0x000fea0003c00000 */
[----:B------:R0:W1:Y:S02]  /*40a0*/  SHFL.BFLY P1, R185, R187, R186, R219 ;  /* 0x0c0000babbb97389 */ /* 0x00006400000200db */
[----:B01----:R-:W-:Y:S01]  /*40b0*/  ENDCOLLECTIVE ;  /* 0x000000000000791b */ /* 0x003fe20003800000 */
.L_x_5051:
[----:B------:R-:W-:Y:S01]  /*40c0*/  FADD.FTZ R180, R179, R180 ;  /* 0x000000b4b3b47221 */ /* 0x000fe20000010000 */
[----:B------:R-:W-:-:S04]  /*40d0*/  HFMA2.MMA R186, -RZ, RZ, 0, 4.76837158203125e-07 ;  /* 0x00000008ffba7435 */ /* 0x000fc800000001ff */
[----:B------:R-:W-:Y:S02]  /*40e0*/  MOV R187, R180 ;  /* 0x000000b400bb7202 */ /* 0x000fe40000000f00 */
[----:B------:R-:W-:-:S07]  /*40f0*/  MOV R181, R185 ;  /* 0x000000b900b57202 */ /* 0x000fce0000000f00 */
[----:B------:R-:W-:Y:S05]  /*4100*/  WARPSYNC.COLLECTIVE R184, `(.L_x_5052) ;  /* 0x00000000b8087348 */ /* 0x000fea0003c00000 */
[----:B------:R0:W1:Y:S02]  /*4110*/  SHFL.BFLY P1, R185, R187, R186, R219 ;  /* 0x0c0000babbb97389 */ /* 0x00006400000200db */
[----:B01----:R-:W-:Y:S01]  /*4120*/  ENDCOLLECTIVE ;  /* 0x000000000000791b */ /* 0x003fe20003800000 */
.L_x_5052:
[----:B------:R-:W-:-:S05]  /*4130*/  FADD.FTZ R181, R178, R181 ;  /* 0x000000b5b2b57221 */ /* 0x000fca0000010000 */
[----:B------:R-:W-:Y:S02]  /*4140*/  MOV R187, R181 ;  /* 0x000000b500bb7202 */ /* 0x000fe40000000f00 */
[----:B------:R-:W-:-:S07]  /*4150*/  MOV R183, R185 ;  /* 0x000000b900b77202 */ /* 0x000fce0000000f00 */
[----:B------:R-:W-:Y:S05]  /*4160*/  WARPSYNC.COLLECTIVE R184, `(.L_x_5053) ;  /* 0x00000000b8087348 */ /* 0x000fea0003c00000 */
[----:B------:R0:W1:Y:S02]  /*4170*/  SHFL.BFLY P1, R185, R187, R186, R219 ;  /* 0x0c0000babbb97389 */ /* 0x00006400000200db */
[----:B01----:R-:W-:Y:S01]  /*4180*/  ENDCOLLECTIVE ;  /* 0x000000000000791b */ /* 0x003fe20003800000 */
.L_x_5053:
[----:B------:R-:W-:Y:S01]  /*4190*/  FADD.FTZ R183, R180, R183 ;  /* 0x000000b7b4b77221 */ /* 0x000fe20000010000 */
[----:B------:R-:W-:-:S04]  /*41a0*/  HFMA2.MMA R186, -RZ, RZ, 0, 9.5367431640625e-07 ;  /* 0x00000010ffba7435 */ /* 0x000fc800000001ff */
[----:B------:R-:W-:Y:S02]  /*41b0*/  MOV R187, R183 ;  /* 0x000000b700bb7202 */ /* 0x000fe40000000f00 */
[----:B------:R-:W-:-:S07]  /*41c0*/  MOV R182, R185 ;  /* 0x000000b900b67202 */ /* 0x000fce0000000f00 */
[----:B------:R-:W-:Y:S05]  /*41d0*/  WARPSYNC.COLLECTIVE R184, `(.L_x_5054) ;  /* 0x00000000b8087348 */ /* 0x000fea0003c00000 */
[----:B------:R0:W1:Y:S02]  /*41e0*/  SHFL.BFLY P1, R185, R187, R186, R219 ;  /* 0x0c0000babbb97389 */ /* 0x00006400000200db */
[----:B01----:R-:W-:Y:S01]  /*41f0*/  ENDCOLLECTIVE ;  /* 0x000000000000791b */ /* 0x003fe20003800000 */
.L_x_5054:
[----:B------:R-:W-:-:S05]  /*4200*/  FADD.FTZ R182, R181, R182 ;  /* 0x000000b6b5b67221 */ /* 0x000fca0000010000 */
[----:B------:R-:W-:Y:S02]  /*4210*/  MOV R187, R182 ;  /* 0x000000b600bb7202 */ /* 0x000fe40000000f00 */
[----:B------:R-:W-:-:S07]  /*4220*/  MOV R176, R185 ;  /* 0x000000b900b07202 */ /* 0x000fce0000000f00 */
[----:B------:R-:W-:Y:S05]  /*4230*/  WARPSYNC.COLLECTIVE R184, `(.L_x_5055) ;  /* 0x00000000b8087348 */ /* 0x000fea0003c00000 */
[----:B------:R0:W1:Y:S02]  /*4240*/  SHFL.BFLY P1, R185, R187, R186, R219 ;  /* 0x0c0000babbb97389 */ /* 0x00006400000200db */
[----:B01----:R-:W-:Y:S01]  /*4250*/  ENDCOLLECTIVE ;  /* 0x000000000000791b */ /* 0x003fe20003800000 */
.L_x_5055:
[----:B------:R-:W-:Y:S01]  /*4260*/  MOV R177, R185 ;  /* 0x000000b900b17202 */ /* 0x000fe20000000f00 */
[----:B------:R-:W-:Y:S06]  /*4270*/  BRA `(.L_x_5056) ;  /* 0xffffffd400807947 */ /* 0x000fec000383ffff */
.L_x_5057:
        /* <DEDUP_REMOVED lines=16> */
.L_x_11740:


//--------------------- .text._ZN10layer_norm13ln_bwd_kernelINS_13Kernel_traitsIf13__nv_bfloat16fS2_fjLj768ELj1ELj4ELj1ELj16ENS_18Kernel_traits_baseILj768EfS2_fS2_fjLj128EEEEELb0ELb1ELb0ELb1EEEvNS_9BwdParamsE --------------------------
	.section	.text._ZN10layer_norm13ln_bwd_kernelINS_13Kernel_traitsIf13__nv_bfloat16fS2_fjLj768ELj1ELj4ELj1ELj16ENS_18Kernel_traits_baseILj768EfS2_fS2_fjLj128EEEEELb0ELb1ELb0ELb1EEEvNS_9BwdParamsE,"ax",@progbits
	.align	128
        .global         _ZN10layer_norm13ln_bwd_kernelINS_13Kernel_traitsIf13__nv_bfloat16fS2_fjLj768ELj1ELj4ELj1ELj16ENS_18Kernel_traits_baseILj768EfS2_fS2_fjLj128EEEEELb0ELb1ELb0ELb1EEEvNS_9BwdParamsE
        .type           _ZN10layer_norm13ln_bwd_kernelINS_13Kernel_traitsIf13__nv_bfloat16fS2_fjLj768ELj1ELj4ELj1ELj16ENS_18Kernel_traits_baseILj768EfS2_fS2_fjLj128EEEEELb0ELb1ELb0ELb1EEEvNS_9BwdParamsE,@function
        .size           _ZN10layer_norm13ln_bwd_kernelINS_13Kernel_traitsIf13__nv_bfloat16fS2_fjLj768ELj1ELj4ELj1ELj16ENS_18Kernel_traits_baseILj768EfS2_fS2_fjLj128EEEEELb0ELb1ELb0ELb1EEEvNS_9BwdParamsE,(.L_x_11741 - _ZN10layer_norm13ln_bwd_kernelINS_13Kernel_traitsIf13__nv_bfloat16fS2_fjLj768ELj1ELj4ELj1ELj16ENS_18Kernel_traits_baseILj768EfS2_fS2_fjLj128EEEEELb0ELb1ELb0ELb1EEEvNS_9BwdParamsE)
        .other          _ZN10layer_norm13ln_bwd_kernelINS_13Kernel_traitsIf13__nv_bfloat16fS2_fjLj768ELj1ELj4ELj1ELj16ENS_18Kernel_traits_baseILj768EfS2_fS2_fjLj128EEEEELb0ELb1ELb0ELb1EEEvNS_9BwdParamsE,@"STO_CUDA_ENTRY STV_DEFAULT"
_ZN10layer_norm13ln_bwd_kernelINS_13Kernel_traitsIf13__nv_bfloat16fS2_fjLj768ELj1ELj4ELj1ELj16ENS_18Kernel_traits_baseILj768EfS2_fS2_fjLj128EEEEELb0ELb1ELb0ELb1EEEvNS_9BwdParamsE:
.text._ZN10layer_norm13ln_bwd_kernelINS_13Kernel_traitsIf13__nv_bfloat16fS2_fjLj768ELj1ELj4ELj1ELj16ENS_18Kernel_traits_baseILj768EfS2_fS2_fjLj128EEEEELb0ELb1ELb0ELb1EEEvNS_9BwdParamsE:
        /* <DEDUP_REMOVED lines=51> */
.L_x_5059:
[----:B------:R-:W-:Y:S01]  /*0330*/  SHF.L.U32 R2, R0, 0x5, RZ ;  /* 0x0000000500027819 */ /* 0x000fe200000006ff */
[----:B------:R-:W-:Y:S01]  /*0340*/  ULDC.64 UR6, c[0x0][0x260] ;  /* 0x0000980000067ab9 */ /* 0x000fe20000000a00 */
[----:B------:R-:W-:Y:S02]  /*0350*/  ULDC.64 UR8, c[0x0][0x278] ;  /* 0x00009e0000087ab9 */ /* 0x000fe40000000a00 */
[----:B------:R-:W-:-:S04]  /*0360*/  LOP3.LUT R8, R2, 0x3e0, RZ, 0xc0, !PT ;  /* 0x000003e002087812 */ /* 0x000fc800078ec0ff */
[C---:B------:R-:W-:Y:S02]  /*0370*/  IADD3 R2, P0, R8.reuse, UR6, RZ ;  /* 0x0000000608027c10 */ /* 0x040fe4000ff1e0ff */
[----:B------:R-:W-:Y:S02]  /*0380*/  IADD3 R8, P1, R8, UR8, RZ ;  /* 0x0000000808087c10 */ /* 0x000fe4000ff3e0ff */
[----:B------:R-:W-:Y:S01]  /*0390*/  IADD3.X R3, RZ, UR7, RZ, P0, !PT ;  /* 0x00000007ff037c10 */ /* 0x000fe200087fe4ff */
[----:B------:R-:W-:Y:S01]  /*03a0*/  ULDC.64 UR6, c[0x0][0x270] ;  /* 0x00009c0000067ab9 */ /* 0x000fe20000000a00 */
[----:B------:R-:W-:Y:S02]  /*03b0*/  IADD3.X R9, RZ, UR9, RZ, P1, !PT ;  /* 0x00000009ff097c10 */ /* 0x000fe40008ffe4ff */
[----:B------:R-:W-:Y:S01]  /*03c0*/  ISETP.NE.U32.AND P0, PT, RZ, UR6, PT ;  /* 0x00000006ff007c0c */ /* 0x000fe2000bf05070 */
[----:B------:R-:W-:Y:S01]  /*03d0*/  ULDC.U8 UR6, c[0x0][0x2a0] ;  /* 0x0000a80000067ab9 */ /* 0x000fe20000000000 */
[----:B------:R-:W-:Y:S01]  /*03e0*/  BSSY B1, `(.L_x_5061) ;  /* 0x0000263000017945 */ /* 0x000fe20003800000 */
[----:B------:R-:W5:Y:S01]  /*03f0*/  LDG.E.128 R80, desc[UR4][R2.64] ;  /* 0x0000000402507981 */ /* 0x000f62000c1e1d00 */
[----:B------:R-:W-:-:S02]  /*0400*/  ISETP.NE.AND.EX P0, PT, RZ, UR7, PT, P0 ;  /* 0x00000007ff007c0c */ /* 0x000fc4000bf05300 */
        /* <DEDUP_REMOVED lines=28> */
[----:B0-----:R-:W-:Y:S02]  /*05d0*/  CS2R R2, SRZ ;  /* 0x0000000000027805 */ /* 0x001fe4000001ff00 */
        /* <DEDUP_REMOVED lines=16> */
[----:B------:R-:W-:Y:S02]  /*06e0*/  CS2R R26, SRZ ;  /* 0x00000000001a7805 */ /* 0x000fe4000001ff00 */
[----:B------:R-:W-:-:S02]  /*06f0*/  ISETP.NE.AND P4, PT, RZ, UR6, PT ;  /* 0x00000006ff007c0c */ /* 0x000fc4000bf85270 */
[----:B0-----:R-:W-:-:S11]  /*0700*/  CS2R R8, SRZ ;  /* 0x0000000000087805 */ /* 0x001fd6000001ff00 */
.L_x_5063:
        /* <DEDUP_REMOVED lines=12> */
[----:B-1----:R-:W-:Y:S01]  /*07d0*/  IMAD.WIDE R134, R203, 0x4, R134 ;  /* 0x00000004cb867825 */ /* 0x002fe200078e0286 */
[----:B------:R-:W-:Y:S02]  /*07e0*/  IADD3 R207, R209, 0x20, RZ ;  /* 0x00000020d1cf7810 */ /* 0x000fe40007ffe0ff */
[----:B------:R-:W-:Y:S02]  /*07f0*/  @P0 LEA.HI.X R137, R203, R117, R120, 0x1, P1 ;  /* 0x00000075cb890211 */ /* 0x000fe400008f0c78 */
[----:B------:R-:W4:Y:S01]  /*0800*/  LDG.E R204, desc[UR4][R134.64] ;  /* 0x0000000486cc7981 */ /* 0x000f22000c1e1900 */
[C-C-:B--2---:R-:W-:Y:S01]  /*0810*/  IMAD.WIDE.U32 R148, R209.reuse, 0x20, R194.reuse ;  /* 0x00000020d1947825 */ /* 0x144fe200078e00c2 */
[----:B------:R-:W-:Y:S02]  /*0820*/  IADD3 R205, R209, 0x40, RZ ;  /* 0x00000040d1cd7810 */ /* 0x000fe40007ffe0ff */
[----:B------:R-:W2:Y:S01]  /*0830*/  @P0 LDG.E.U16 R202, desc[UR4][R136.64] ;  /* 0x0000000488ca0981 */ /* 0x000ea2000c1e1500 */
[----:B------:R-:W1:Y:S01]  /*0840*/  LDC.64 R180, c[0x0][0x2c8] ;  /* 0x0000b200ffb47b82 */ /* 0x000e620000000a00 */
[----:B------:R-:W-:-:S02]  /*0850*/  IMAD.WIDE.U32 R184, R207, 0x20, R194 ;  /* 0x00000020cfb87825 */ /* 0x000fc400078e00c2 */
[----:B------:R-:W2:Y:S02]  /*0860*/  LDG.E.128 R116, desc[UR4][R148.64] ;  /* 0x0000000494747981 */ /* 0x000ea4000c1e1d00 */
[--C-:B---3--:R-:W-:Y:S02]  /*0870*/  IMAD.WIDE.U32 R120, R209, 0x10, R144.reuse ;  /* 0x00000010d1787825 */ /* 0x108fe400078e0090 */
[----:B------:R-:W3:Y:S02]  /*0880*/  LDG.E.128 R128, desc[UR4][R184.64] ;  /* 0x00000004b8807981 */ /* 0x000ee4000c1e1d00 */
[----:B------:R-:W-:Y:S02]  /*0890*/  IMAD.WIDE.U32 R132, R207, 0x10, R144 ;  /* 0x00000010cf847825 */ /* 0x000fe400078e0090 */
[----:B------:R-:W3:Y:S02]  /*08a0*/  LDG.E.128 R120, desc[UR4][R120.64] ;  /* 0x0000000478787981 */ /* 0x000ee4000c1e1d00 */
[----:B0-----:R-:W-:-:S02]  /*08b0*/  IMAD.WIDE R192, R203, 0x4, R192 ;  /* 0x00000004cbc07825 */ /* 0x001fc400078e02c0 */
[----:B------:R-:W3:Y:S02]  /*08c0*/  LDG.E.128 R132, desc[UR4][R132.64] ;  /* 0x0000000484847981 */ /* 0x000ee4000c1e1d00 */
[C---:B------:R-:W-:Y:S02]  /*08d0*/  IMAD.WIDE.U32 R194, R205.reuse, 0x20, R194 ;  /* 0x00000020cdc27825 */ /* 0x040fe400078e00c2 */
[----:B------:R-:W3:Y:S02]  /*08e0*/  LDG.E R192, desc[UR4][R192.64] ;  /* 0x00000004c0c07981 */ /* 0x000ee4000c1e1900 */
[----:B------:R-:W-:Y:S02]  /*08f0*/  IMAD.WIDE.U32 R144, R205, 0x10, R144 ;  /* 0x00000010cd907825 */ /* 0x000fe400078e0090 */
[----:B------:R-:W3:Y:S04]  /*0900*/  LDG.E.128 R124, desc[UR4][R148.64+0x10] ;  /* 0x00001004947c7981 */ /* 0x000ee8000c1e1d00 */
[----:B------:R0:W3:Y:S04]  /*0910*/  LDG.E.128 R136, desc[UR4][R184.64+0x10] ;  /* 0x00001004b8887981 */ /* 0x0000e8000c1e1d00 */
[----:B------:R-:W3:Y:S04]  /*0920*/  LDG.E.128 R140, desc[UR4][R194.64] ;  /* 0x00000004c28c7981 */ /* 0x000ee8000c1e1d00 */
[----:B------:R-:W3:Y:S04]  /*0930*/  LDG.E.128 R144, desc[UR4][R144.64] ;  /* 0x0000000490907981 */ /* 0x000ee8000c1e1d00 */
[----:B------:R4:W3:Y:S01]  /*0940*/  LDG.E.128 R148, desc[UR4][R194.64+0x10] ;  /* 0x00001004c2947981 */ /* 0x0008e2000c1e1d00 */
[----:B-1----:R-:W-:-:S04]  /*0950*/  ISETP.NE.U32.AND P1, PT, R180, RZ, PT ;  /* 0x000000ffb400720c */ /* 0x002fc80003f25070 */
[----:B------:R-:W-:-:S13]  /*0960*/  ISETP.NE.AND.EX P1, PT, R181, RZ, PT, P1 ;  /* 0x000000ffb500720c */ /* 0x000fda0003f25310 */
[----:B------:R-:W1:Y:S08]  /*0970*/  @P1 LDC.64 R186, c[0x0][0x2c8] ;  /* 0x0000b200ffba1b82 */ /* 0x000e700000000a00 */
[----:B------:R-:W1:Y:S08]  /*0980*/  @P1 LDC.64 R182, c[0x0][0x2c8] ;  /* 0x0000b200ffb61b82 */ /* 0x000e700000000a00 */
[----:B0-----:R-:W0:Y:S01]  /*0990*/  @P1 LDC.64 R184, c[0x0][0x2c8] ;  /* 0x0000b200ffb81b82 */ /* 0x001e220000000a00 */
[----:B------:R-:W-:Y:S01]  /*09a0*/  HFMA2.MMA R193, -RZ, RZ, 1.875, 0 ;  /* 0x3f800000ffc17435 */ /* 0x000fe200000001ff */
[----:B-1----:R-:W-:-:S05]  /*09b0*/  @P1 IMAD.WIDE.U32 R186, R207, 0x20, R186 ;  /* 0x00000020cfba1825 */ /* 0x002fca00078e00ba */
[----:B-----5:R-:W5:Y:S01]  /*09c0*/  @P1 LDG.E.128 R92, desc[UR4][R186.64] ;  /* 0x00000004ba5c1981 */ /* 0x020f62000c1e1d00 */
[----:B------:R-:W-:-:S03]  /*09d0*/  @P1 IMAD.WIDE.U32 R182, R209, 0x20, R182 ;  /* 0x00000020d1b61825 */ /* 0x000fc600078e00b6 */
[----:B------:R1:W5:Y:S04]  /*09e0*/  @P1 LDG.E.128 R96, desc[UR4][R186.64+0x10] ;  /* 0x00001004ba601981 */ /* 0x000368000c1e1d00 */
[----:B------:R-:W5:Y:S01]  /*09f0*/  @P1 LDG.E.128 R84, desc[UR4][R182.64] ;  /* 0x00000004b6541981 */ /* 0x000f62000c1e1d00 */
[----:B0-----:R-:W-:-:S03]  /*0a00*/  @P1 IMAD.WIDE.U32 R184, R205, 0x20, R184 ;  /* 0x00000020cdb81825 */ /* 0x001fc600078e00b8 */
[----:B------:R0:W5:Y:S04]  /*0a10*/  @P1 LDG.E.128 R88, desc[UR4][R182.64+0x10] ;  /* 0x00001004b6581981 */ /* 0x000168000c1e1d00 */
[----:B------:R-:W5:Y:S04]  /*0a20*/  @P1 LDG.E.128 R100, desc[UR4][R184.64] ;  /* 0x00000004b8641981 */ /* 0x000f68000c1e1d00 */
[----:B------:R0:W5:Y:S01]  /*0a30*/  @P1 LDG.E.128 R104, desc[UR4][R184.64+0x10] ;  /* 0x00001004b8681981 */ /* 0x000162000c1e1d00 */
[----:B------:R-:W-:Y:S01]  /*0a40*/  UMOV UR6, 0xffffffff ;  /* 0xffffffff00067882 */ /* 0x000fe20000000000 */
[----:B----4-:R-:W-:-:S02]  /*0a50*/  FSEL R195, R204, RZ, !P4 ;  /* 0x000000ffccc37208 */ /* 0x010fc40006000000 */
[----:B--2---:R-:W-:-:S03]  /*0a60*/  @P0 SHF.L.U32 R193, R202, 0x10, RZ ;  /* 0x00000010cac10819 */ /* 0x004fc600000006ff */
[C---:B------:R-:W-:Y:S01]  /*0a70*/  FADD.FTZ R239, -R195.reuse, R117 ;  /* 0x00000075c3ef7221 */ /* 0x040fe20000010100 */
[C---:B------:R-:W-:Y:S01]  /*0a80*/  FADD.FTZ R245, -R195.reuse, R119 ;  /* 0x00000077c3f57221 */ /* 0x040fe20000010100 */
[C---:B------:R-:W-:Y:S01]  /*0a90*/  FADD.FTZ R237, -R195.reuse, R116 ;  /* 0x00000074c3ed7221 */ /* 0x040fe20000010100 */
[----:B---3--:R-:W-:Y:S01]  /*0aa0*/  FADD.FTZ R229, -R195, R130 ;  /* 0x00000082c3e57221 */ /* 0x008fe20000010100 */
[C---:B------:R-:W-:Y:S02]  /*0ab0*/  PRMT R117, R120.reuse, 0x7632, R117 ;  /* 0x0000763278757816 */ /* 0x040fe40000000075 */
[----:B------:R-:W-:Y:S02]  /*0ac0*/  SHF.L.U32 R119, R120, 0x10, RZ ;  /* 0x0000001078777819 */ /* 0x000fe400000006ff */
[C---:B------:R-:W-:Y:S02]  /*0ad0*/  PRMT R202, R122.reuse, 0x7632, R202 ;  /* 0x000076327aca7816 */ /* 0x040fe400000000ca */
[----:B------:R-:W-:-:S02]  /*0ae0*/  SHF.L.U32 R249, R122, 0x10, RZ ;  /* 0x000000107af97819 */ /* 0x000fc400000006ff */
[C---:B-1----:R-:W-:Y:S02]  /*0af0*/  PRMT R186, R133.reuse, 0x7632, R186 ;  /* 0x0000763285ba7816 */ /* 0x042fe400000000ba */
[----:B------:R-:W-:Y:S01]  /*0b00*/  SHF.L.U32 R215, R133, 0x10, RZ ;  /* 0x0000001085d77819 */ /* 0x000fe200000006ff */
[----:B------:R-:W-:Y:S01]  /*0b10*/  FMUL.FTZ R130, R192, R239 ;  /* 0x000000efc0827220 */ /* 0x000fe20000410000 */
[C---:B------:R-:W-:Y:S02]  /*0b20*/  PRMT R122, R123.reuse, 0x7632, R122 ;  /* 0x000076327b7a7816 */ /* 0x040fe4000000007a */
[----:B------:R-:W-:Y:S01]  /*0b30*/  SHF.L.U32 R204, R123, 0x10, RZ ;  /* 0x000000107bcc7819 */ /* 0x000fe200000006ff */
[----:B------:R-:W-:Y:S01]  /*0b40*/  FADD.FTZ R123, -R195, R129 ;  /* 0x00000081c37b7221 */ /* 0x000fe20000010100 */
[----:B------:R-:W-:Y:S01]  /*0b50*/  SHF.L.U32 R133, R117, 0x10, RZ ;  /* 0x0000001075857819 */ /* 0x000fe200000006ff */
[----:B------:R-:W-:Y:S01]  /*0b60*/  FMUL.FTZ R129, R80, R119 ;  /* 0x0000007750817220 */ /* 0x000fe20000410000 */
[--C-:B------:R-:W-:Y:S01]  /*0b70*/  FADD.FTZ R241, -R195, R118.reuse ;  /* 0x00000076c3f17221 */ /* 0x100fe20000010100 */
[----:B------:R-:W-:Y:S01]  /*0b80*/  FMUL.FTZ R116, R192, R237 ;  /* 0x000000edc0747220 */ /* 0x000fe20000410000 */
        /* <DEDUP_REMOVED lines=18> */
[----:B0-----:R-:W-:Y:S01]  /*0cb0*/  SHF.L.U32 R183, R146, 0x10, RZ ;  /* 0x0000001092b77819 */ /* 0x001fe200000006ff */
[C---:B------:R-:W-:Y:S01]  /*0cc0*/  FADD.FTZ R185, -R195.reuse, R149 ;  /* 0x00000095c3b97221 */ /* 0x040fe20000010100 */
[----:B------:R-:W-:Y:S01]  /*0cd0*/  FADD.FTZ R137, -R195, R150 ;  /* 0x00000096c3897221 */ /* 0x000fe20000010100 */
[-C--:B------:R-:W-:Y:S01]  /*0ce0*/  FFMA.FTZ R199, R130, R133.reuse, R199 ;  /* 0x0000008582c77223 */ /* 0x080fe200000100c7 */
[----:B------:R-:W-:Y:S01]  /*0cf0*/  FADD.FTZ R198, R133, R198 ;  /* 0x000000c685c67221 */ /* 0x000fe20000010000 */
[----:B------:R-:W-:Y:S01]  /*0d00*/  FADD.FTZ R195, -R195, R151 ;  /* 0x00000097c3c37221 */ /* 0x000fe20000010100 */
[----:B------:R-:W-:Y:S01]  /*0d10*/  FMUL.FTZ R133, R81, R133 ;  /* 0x0000008551857220 */ /* 0x000fe20000410000 */
[----:B------:R-:W-:Y:S01]  /*0d20*/  FADD.FTZ R146, RZ, R129 ;  /* 0x00000081ff927221 */ /* 0x000fe20000010000 */
[C---:B------:R-:W-:Y:S01]  /*0d30*/  PRMT R182, R135.reuse, 0x7632, R182 ;  /* 0x0000763287b67816 */ /* 0x040fe200000000b6 */
[----:B------:R-:W-:Y:S01]  /*0d40*/  FFMA.FTZ R151, R116, R129, RZ ;  /* 0x0000008174977223 */ /* 0x000fe200000100ff */
[----:B------:R-:W-:-:S02]  /*0d50*/  SHF.L.U32 R214, R135, 0x10, RZ ;  /* 0x0000001087d67819 */ /* 0x000fc400000006ff */
[C---:B------:R-:W-:Y:S02]  /*0d60*/  PRMT R184, R134.reuse, 0x7632, R184 ;  /* 0x0000763286b87816 */ /* 0x040fe400000000b8 */
        /* <DEDUP_REMOVED lines=21> */
[----:B------:R-:W-:Y:S01]  /*0ec0*/  FADD.FTZ R146, R146, R135 ;  /* 0x0000008792927221 */ /* 0x000fe20000010000 */
[----:B------:R-:W-:Y:S01]  /*0ed0*/  FMUL.FTZ R118, R192, R247 ;  /* 0x000000f7c0767220 */ /* 0x000fe20000410000 */
        /* <DEDUP_REMOVED lines=13> */
[----:B------:R-:W-:Y:S01]  /*0fb0*/  SHF.L.U32 R139, R145, 0x10, RZ ;  /* 0x00000010918b7819 */ /* 0x000fe200000006ff */
[----:B------:R-:W-:Y:S01]  /*0fc0*/  FMUL.FTZ R128, R192, R127 ;  /* 0x0000007fc0807220 */ /* 0x000fe20000410000 */
[----:B------:R-:W-:-:S02]  /*0fd0*/  PRMT R136, R147, 0x7632, R136 ;  /* 0x0000763293887816 */ /* 0x000fc40000000088 */
        /* <DEDUP_REMOVED lines=34> */
[C---:B------:R-:W-:Y:S01]  /*1200*/  FMUL.FTZ R210, R192.reuse, R217 ;  /* 0x000000d9c0d27220 */ /* 0x040fe20000410000 */
        /* <DEDUP_REMOVED lines=26> */
[----:B------:R-:W-:Y:S01]  /*13b0*/  PRMT R140, R145, 0x7632, R140 ;  /* 0x00007632918c7816 */ /* 0x000fe2000000008c */
[C---:B------:R-:W-:Y:S01]  /*13c0*/  FMUL.FTZ R145, R192.reuse, R223 ;  /* 0x000000dfc0917220 */ /* 0x040fe20000410000 */
        /* <DEDUP_REMOVED lines=73> */
.L_x_5075:
        /* <DEDUP_REMOVED lines=92> */
[-CC-:B------:R-:W-:Y:S01]  /*1e20*/  FFMA.FTZ R215, R215, R211.reuse, R180.reuse ;  /* 0x000000d3d7d77223 */ /* 0x180fe200000100b4 */
        /* <DEDUP_REMOVED lines=9> */
[C---:B------:R-:W-:Y:S01]  /*1ec0*/  FMUL.FTZ R126, R192.reuse, R223 ;  /* 0x000000dfc07e7220 */ /* 0x040fe20000410000 */
        /* <DEDUP_REMOVED lines=60> */
[C---:B------:R-:W-:Y:S01]  /*2290*/  FMUL.FTZ R151, R192.reuse, R151 ;  /* 0x00000097c0977220 */ /* 0x040fe20000410000 */
[C---:B0-----:R-:W-:Y:S01]  /*22a0*/  FMUL.FTZ R128, R192.reuse, R145 ;  /* 0x00000091c0807220 */ /* 0x041fe20000410000 */
[C---:B------:R-:W-:Y:S01]  /*22b0*/  FMUL.FTZ R147, R192.reuse, R147 ;  /* 0x00000093c0937220 */ /* 0x040fe20000410000 */
[----:B------:R-:W-:Y:S01]  /*22c0*/  FMUL.FTZ R130, R192, R149 ;  /* 0x00000095c0827220 */ /* 0x000fe20000410000 */
[----:B------:R-:W-:Y:S01]  /*22d0*/  FFMA.FTZ R195, R195, R211, R180 ;  /* 0x000000d3c3c37223 */ /* 0x000fe200000100b4 */
[----:B------:R-:W-:Y:S01]  /*22e0*/  FADD.FTZ R183, R183, -R148 ;  /* 0x80000094b7b77221 */ /* 0x000fe20000010000 */
[----:B------:R-:W-:Y:S01]  /*22f0*/  FADD.FTZ R185, R186, -R185 ;  /* 0x800000b9bab97221 */ /* 0x000fe20000010000 */
[----:B------:R-:W-:Y:S01]  /*2300*/  FADD.FTZ R187, R187, -R184 ;  /* 0x800000b8bbbb7221 */ /* 0x000fe20000010000 */
[----:B------:R-:W-:Y:S01]  /*2310*/  @P2 FADD.FTZ R151, R100, R151 ;  /* 0x0000009764972221 */ /* 0x000fe20000010000 */
[----:B------:R-:W-:Y:S01]  /*2320*/  @P2 FADD.FTZ R128, R101, R128 ;  /* 0x0000008065802221 */ /* 0x000fe20000010000 */
[----:B------:R-:W-:Y:S01]  /*2330*/  @P2 FADD.FTZ R147, R102, R147 ;  /* 0x0000009366932221 */ /* 0x000fe20000010000 */
[----:B------:R-:W-:Y:S01]  /*2340*/  @P2 FADD.FTZ R130, R103, R130 ;  /* 0x0000008267822221 */ /* 0x000fe20000010000 */
[----:B------:R-:W-:Y:S01]  /*2350*/  FADD.FTZ R195, R194, -R195 ;  /* 0x800000c3c2c37221 */ /* 0x000fe20000010000 */
[C---:B------:R-:W-:Y:S01]  /*2360*/  FMUL.FTZ R183, R192.reuse, R183 ;  /* 0x000000b7c0b77220 */ /* 0x040fe20000410000 */
[C---:B-1----:R-:W-:Y:S01]  /*2370*/  FMUL.FTZ R132, R192.reuse, R185 ;  /* 0x000000b9c0847220 */ /* 0x042fe20000410000 */
[C---:B------:R-:W-:Y:S01]  /*2380*/  FMUL.FTZ R187, R192.reuse, R187 ;  /* 0x000000bbc0bb7220 */ /* 0x040fe20000410000 */
[C---:B------:R-:W-:Y:S01]  /*2390*/  SEL R108, R151.reuse, R108, P3 ;  /* 0x0000006c976c7207 */ /* 0x040fe20001800000 */
[----:B------:R-:W-:Y:S01]  /*23a0*/  FMUL.FTZ R192, R192, R195 ;  /* 0x000000c3c0c07220 */ /* 0x000fe20000410000 */
[C---:B------:R-:W-:Y:S01]  /*23b0*/  SEL R109, R128.reuse, R109, P3 ;  /* 0x0000006d806d7207 */ /* 0x040fe20001800000 */
[-C--:B------:R-:W-:Y:S01]  /*23c0*/  FMUL.FTZ R151, R151, R193.reuse ;  /* 0x000000c197977220 */ /* 0x080fe20000410000 */
[----:B------:R-:W-:Y:S01]  /*23d0*/  FMUL.FTZ R128, R128, R193 ;  /* 0x000000c180807220 */ /* 0x000fe20000410000 */
[----:B------:R-:W-:Y:S01]  /*23e0*/  SEL R110, R147, R110, P3 ;  /* 0x0000006e936e7207 */ /* 0x000fe20001800000 */
[----:B------:R-:W-:Y:S01]  /*23f0*/  @P2 FADD.FTZ R183, R104, R183 ;  /* 0x000000b768b72221 */ /* 0x000fe20000010000 */
[C---:B------:R-:W-:Y:S01]  /*2400*/  SEL R111, R130.reuse, R111, P3 ;  /* 0x0000006f826f7207 */ /* 0x040fe20001800000 */
[----:B------:R-:W-:Y:S01]  /*2410*/  @P2 FADD.FTZ R132, R105, R132 ;  /* 0x0000008469842221 */ /* 0x000fe20000010000 */
[-C--:B------:R-:W-:Y:S01]  /*2420*/  FMUL.FTZ R147, R147, R193.reuse ;  /* 0x000000c193937220 */ /* 0x080fe20000410000 */
[-C--:B------:R-:W-:Y:S01]  /*2430*/  FMUL.FTZ R130, R130, R193.reuse ;  /* 0x000000c182827220 */ /* 0x080fe20000410000 */
[----:B------:R-:W-:Y:S01]  /*2440*/  @P2 FADD.FTZ R187, R106, R187 ;  /* 0x000000bb6abb2221 */ /* 0x000fe20000010000 */
[----:B------:R-:W-:Y:S01]  /*2450*/  @P2 FADD.FTZ R192, R107, R192 ;  /* 0x000000c06bc02221 */ /* 0x000fe20000010000 */
        /* <DEDUP_REMOVED lines=8> */
[----:B------:R-:W-:-:S02]  /*24e0*/  SEL R115, R192, R115, P3 ;  /* 0x00000073c0737207 */ /* 0x000fc40001800000 */
[----:B------:R-:W-:Y:S01]  /*24f0*/  FMUL.FTZ R142, R39, R140 ;  /* 0x0000008c278e7220 */ /* 0x000fe20000410000 */
[C---:B--2---:R-:W-:Y:S02]  /*2500*/  PRMT R126, R118.reuse, 0x7632, R126 ;  /* 0x00007632767e7816 */ /* 0x044fe4000000007e */
[----:B------:R-:W-:Y:S02]  /*2510*/  SHF.L.U32 R118, R118, 0x10, RZ ;  /* 0x0000001076767819 */ /* 0x000fe400000006ff */
[----:B------:R-:W-:Y:S02]  /*2520*/  PRMT R124, R116, 0x7632, R124 ;  /* 0x00007632747c7816 */ /* 0x000fe4000000007c */
[----:B------:R-:W-:Y:S01]  /*2530*/  PRMT R127, R119, 0x7632, R127 ;  /* 0x00007632777f7816 */ /* 0x000fe2000000007f */
[----:B------:R-:W-:Y:S01]  /*2540*/  FFMA.FTZ R20, R221, R118, R20 ;  /* 0x00000076dd147223 */ /* 0x000fe20000010014 */
[----:B------:R-:W-:Y:S02]  /*2550*/  SHF.L.U32 R119, R119, 0x10, RZ ;  /* 0x0000001077777819 */ /* 0x000fe400000006ff */
[----:B------:R-:W-:-:S02]  /*2560*/  SHF.L.U32 R124, R124, 0x10, RZ ;  /* 0x000000107c7c7819 */ /* 0x000fc400000006ff */
[----:B------:R-:W-:Y:S01]  /*2570*/  PRMT R125, R117, 0x7632, R125 ;  /* 0x00007632757d7816 */ /* 0x000fe2000000007d */
[----:B------:R-:W-:Y:S01]  /*2580*/  FFMA.FTZ R18, R209, R119, R18 ;  /* 0x00000077d1127223 */ /* 0x000fe20000010012 */
[----:B------:R-:W-:Y:S01]  /*2590*/  SHF.L.U32 R116, R116, 0x10, RZ ;  /* 0x0000001074747819 */ /* 0x000fe200000006ff */
[----:B------:R-:W-:Y:S01]  /*25a0*/  FFMA.FTZ R25, R202, R124, R25 ;  /* 0x0000007cca197223 */ /* 0x000fe20000010019 */
[----:B------:R-:W-:Y:S02]  /*25b0*/  SHF.L.U32 R117, R117, 0x10, RZ ;  /* 0x0000001075757819 */ /* 0x000fe400000006ff */
[----:B----4-:R-:W-:Y:S01]  /*25c0*/  PRMT R118, R122, 0x7632, R118 ;  /* 0x000076327a767816 */ /* 0x010fe20000000076 */
[----:B------:R-:W-:Y:S01]  /*25d0*/  FFMA.FTZ R24, R181, R116, R24 ;  /* 0x00000074b5187223 */ /* 0x000fe20000010018 */
[----:B------:R-:W-:Y:S01]  /*25e0*/  PRMT R124, R123, 0x7632, R124 ;  /* 0x000076327b7c7816 */ /* 0x000fe2000000007c */
[----:B------:R-:W-:Y:S01]  /*25f0*/  FFMA.FTZ R22, R213, R117, R22 ;  /* 0x00000075d5167223 */ /* 0x000fe20000010016 */
[----:B------:R-:W-:-:S02]  /*2600*/  SHF.L.U32 R118, R118, 0x10, RZ ;  /* 0x0000001076767819 */ /* 0x000fc400000006ff */
[----:B------:R-:W-:Y:S02]  /*2610*/  SHF.L.U32 R122, R122, 0x10, RZ ;  /* 0x000000107a7a7819 */ /* 0x000fe400000006ff */
[----:B------:R-:W-:Y:S01]  /*2620*/  SHF.L.U32 R123, R123, 0x10, RZ ;  /* 0x000000107b7b7819 */ /* 0x000fe200000006ff */
[----:B------:R-:W-:Y:S01]  /*2630*/  FFMA.FTZ R13, R212, R118, R13 ;  /* 0x00000076d40d7223 */ /* 0x000fe2000001000d */
[----:B------:R-:W-:Y:S01]  /*2640*/  PRMT R116, R120, 0x7632, R116 ;  /* 0x0000763278747816 */ /* 0x000fe20000000074 */
[----:B------:R-:W0:Y:S01]  /*2650*/  @P1 LDC.64 R118, c[0x0][0x308] ;  /* 0x0000c200ff761b82 */ /* 0x000e220000000a00 */
[----:B------:R-:W-:Y:S01]  /*2660*/  PRMT R117, R121, 0x7632, R117 ;  /* 0x0000763279757816 */ /* 0x000fe20000000075 */
[----:B------:R-:W-:Y:S01]  /*2670*/  FFMA.FTZ R12, R215, R122, R12 ;  /* 0x0000007ad70c7223 */ /* 0x000fe2000001000c */
[----:B------:R-:W-:Y:S01]  /*2680*/  SHF.L.U32 R116, R116, 0x10, RZ ;  /* 0x0000001074747819 */ /* 0x000fe200000006ff */
[----:B------:R-:W-:Y:S01]  /*2690*/  FFMA.FTZ R10, R223, R123, R10 ;  /* 0x0000007bdf0a7223 */ /* 0x000fe2000001000a */
[----:B------:R-:W-:-:S02]  /*26a0*/  SHF.L.U32 R117, R117, 0x10, RZ ;  /* 0x0000001075757819 */ /* 0x000fc400000006ff */
[----:B------:R-:W-:Y:S01]  /*26b0*/  SHF.L.U32 R120, R120, 0x10, RZ ;  /* 0x0000001078787819 */ /* 0x000fe200000006ff */
[----:B------:R-:W1:Y:S01]  /*26c0*/  LDC.64 R122, c[0x0][0x210] ;  /* 0x00008400ff7a7b82 */ /* 0x000e620000000a00 */
[----:B------:R-:W-:Y:S01]  /*26d0*/  SHF.L.U32 R121, R121, 0x10, RZ ;  /* 0x0000001079797819 */ /* 0x000fe200000006ff */
[----:B------:R-:W-:Y:S01]  /*26e0*/  FFMA.FTZ R17, R208, R116, R17 ;  /* 0x00000074d0117223 */ /* 0x000fe20000010011 */
[----:B------:R-:W-:Y:S01]  /*26f0*/  FFMA.FTZ R15, R210, R117, R15 ;  /* 0x00000075d20f7223 */ /* 0x000fe2000001000f */
[----:B------:R-:W-:Y:S01]  /*2700*/  FFMA.FTZ R16, R219, R120, R16 ;  /* 0x00000078db107223 */ /* 0x000fe20000010010 */
[----:B------:R-:W-:Y:S01]  /*2710*/  FMUL.FTZ R116, R40, R151 ;  /* 0x0000009728747220 */ /* 0x000fe20000410000 */
[----:B------:R-:W-:Y:S01]  /*2720*/  FFMA.FTZ R14, R217, R121, R14 ;  /* 0x00000079d90e7223 */ /* 0x000fe2000001000e */
[----:B------:R-:W-:Y:S01]  /*2730*/  FMUL.FTZ R117, R41, R128 ;  /* 0x0000008029757220 */ /* 0x000fe20000410000 */
[----:B------:R-:W-:Y:S01]  /*2740*/  FMUL.FTZ R120, R42, R147 ;  /* 0x000000932a787220 */ /* 0x000fe20000410000 */
[----:B------:R-:W-:Y:S01]  /*2750*/  FMUL.FTZ R121, R43, R130 ;  /* 0x000000822b797220 */ /* 0x000fe20000410000 */
[----:B------:R-:W-:-:S02]  /*2760*/  SHF.L.U32 R127, R127, 0x10, RZ ;  /* 0x000000107f7f7819 */ /* 0x000fc400000006ff */
[----:B------:R-:W-:Y:S02]  /*2770*/  SHF.L.U32 R126, R126, 0x10, RZ ;  /* 0x000000107e7e7819 */ /* 0x000fe400000006ff */
[----:B------:R-:W-:Y:S01]  /*2780*/  SHF.L.U32 R125, R125, 0x10, RZ ;  /* 0x000000107d7d7819 */ /* 0x000fe200000006ff */
[----:B------:R-:W-:Y:S01]  /*2790*/  FFMA.FTZ R19, R220, R127, R19 ;  /* 0x0000007fdc137223 */ /* 0x000fe20000010013 */
[----:B------:R-:W-:Y:S01]  /*27a0*/  F2FP.BF16.F32.PACK_AB R116, R117, R116 ;  /* 0x000000747574723e */ /* 0x000fe200000010ff */
[----:B------:R-:W-:Y:S01]  /*27b0*/  FMUL.FTZ R127, R38, R187 ;  /* 0x000000bb267f7220 */ /* 0x000fe20000410000 */
[----:B------:R-:W-:Y:S01]  /*27c0*/  F2FP.BF16.F32.PACK_AB R117, R121, R120 ;  /* 0x000000787975723e */ /* 0x000fe200000010ff */
        /* <DEDUP_REMOVED lines=37> */
.L_x_5061:
        /* <DEDUP_REMOVED lines=60> */
.L_x_5060:
[----:B------:R-:W-:Y:S05]  /*2de0*/  BSYNC B0 ;  /* 0x0000000000007941 */ /* 0x000fea0003800000 */
.L_x_5058:
        /* <DEDUP_REMOVED lines=17> */
[----:B------:R0:W-:Y:S01]  /*2f00*/  STS.128 [R2+0x810], R72 ;  /* 0x0008104802007388 */ /* 0x0001e20000000c00 */
[----:B------:R-:W-:Y:S01]  /*2f10*/  BAR.SYNC.DEFER_BLOCKING 0x0 ;  /* 0x0000000000007b1d */ /* 0x000fe20000010000 */
[----:B-1----:R-:W-:-:S05]  /*2f20*/  IMAD R57, R78, UR6, RZ ;  /* 0x000000064e397c24 */ /* 0x002fca000f8e02ff */
[----:B------:R-:W-:Y:S01]  /*2f30*/  ULDC.64 UR6, c[0x0][0x2d8] ;  /* 0x0000b60000067ab9 */ /* 0x000fe20000000a00 */
[----:B0-----:R-:W-:Y:S01]  /*2f40*/  IADD3 R72, P0, R57, R0, RZ ;  /* 0x0000000039487210 */ /* 0x001fe20007f1e0ff */
        /* <DEDUP_REMOVED lines=18> */
[----:B----4-:R-:W-:-:S03]  /*3070*/  FADD.FTZ R47, RZ, R47 ;  /* 0x0000002fff2f7221 */ /* 0x010fc60000010000 */
[----:B------:R-:W4:Y:S01]  /*3080*/  LDS R59, [R76+0x2400] ;  /* 0x002400004c3b7984 */ /* 0x000f220000000800 */
[----:B-----5:R-:W-:-:S03]  /*3090*/  FADD.FTZ R3, R3, R48 ;  /* 0x0000003003037221 */ /* 0x020fc60000010000 */
[----:B------:R-:W-:Y:S01]  /*30a0*/  LDS R61, [R76+0x2800] ;  /* 0x002800004c3d7984 */ /* 0x000fe20000000800 */
[----:B------:R-:W-:-:S03]  /*30b0*/  FADD.FTZ R44, R44, R49 ;  /* 0x000000312c2c7221 */ /* 0x000fc60000010000 */
        /* <DEDUP_REMOVED lines=22> */
[----:B------:R-:W-:Y:S02]  /*3220*/  FADD.FTZ R49, R49, R58 ;  /* 0x0000003a31317221 */ /* 0x000fe40000010000 */
[----:B------:R-:W-:Y:S01]  /*3230*/  FADD.FTZ R61, R44, R61 ;  /* 0x0000003d2c3d7221 */ /* 0x000fe20000010000 */
        /* <DEDUP_REMOVED lines=142> */
.L_x_5062:
[----:B------:R-:W-:Y:S01]  /*3b20*/  BSSY B2, `(.L_x_5064) ;  /* 0x0000008000027945 */ /* 0x000fe20003800000 */
[----:B------:R-:W-:Y:S02]  /*3b30*/  MOV R221, R139 ;  /* 0x0000008b00dd7202 */ /* 0x000fe40000000f00 */
[----:B------:R-:W-:Y:S02]  /*3b40*/  MOV R220, 0x1 ;  /* 0x0000000100dc7802 */ /* 0x000fe40000000f00 */
[----:B------:R-:W-:Y:S02]  /*3b50*/  MOV R223, 0x1f ;  /* 0x0000001f00df7802 */ /* 0x000fe40000000f00 */
[----:B------:R-:W-:-:S07]  /*3b60*/  MOV R204, 0xffffffff ;  /* 0xffffffff00cc7802 */ /* 0x000fce0000000f00 */
[----:B-----5:R-:W-:Y:S05]  /*3b70*/  WARPSYNC.COLLECTIVE R204, `(.L_x_5065) ;  /* 0x00000000cc087348 */ /* 0x020fea0003c00000 */
[----:B------:R0:W1:Y:S02]  /*3b80*/  SHFL.BFLY P1, R213, R221, R220, R223 ;  /* 0x0c0000dcddd57389 */ /* 0x00006400000200df */
[----:B01---5:R-:W-:Y:S01]  /*3b90*/  ENDCOLLECTIVE ;  /* 0x000000000000791b */ /* 0x023fe20003800000 */
.L_x_5065:
[----:B------:R-:W-:Y:S05]  /*3ba0*/  BSYNC B2 ;  /* 0x0000000000027941 */ /* 0x000fea0003800000 */
.L_x_5064:
        /* <DEDUP_REMOVED lines=8> */
.L_x_5066:
[----:B------:R-:W-:Y:S01]  /*3c30*/  FADD.FTZ R136, R139, R136 ;  /* 0x000000888b887221 */ /* 0x000fe20000010000 */
[----:B------:R-:W-:-:S04]  /*3c40*/  HFMA2.MMA R220, -RZ, RZ, 0, 1.1920928955078125e-07 ;  /* 0x00000002ffdc7435 */ /* 0x000fc800000001ff */
[----:B------:R-:W-:Y:S02]  /*3c50*/  MOV R221, R136 ;  /* 0x0000008800dd7202 */ /* 0x000fe40000000f00 */
[----:B------:R-:W-:-:S07]  /*3c60*/  MOV R138, R213 ;  /* 0x000000d5008a7202 */ /* 0x000fce0000000f00 */
[----:B------:R-:W-:Y:S05]  /*3c70*/  WARPSYNC.COLLECTIVE R204, `(.L_x_5067) ;  /* 0x00000000cc087348 */ /* 0x000fea0003c00000 */
[----:B------:R0:W1:Y:S02]  /*3c80*/  SHFL.BFLY P1, R213, R221, R220, R223 ;  /* 0x0c0000dcddd57389 */ /* 0x00006400000200df */
[----:B01----:R-:W-:Y:S01]  /*3c90*/  ENDCOLLECTIVE ;  /* 0x000000000000791b */ /* 0x003fe20003800000 */
.L_x_5067:
[----:B------:R-:W-:-:S05]  /*3ca0*/  FADD.FTZ R138, R137, R138 ;  /* 0x0000008a898a7221 */ /* 0x000fca0000010000 */
[----:B------:R-:W-:Y:S02]  /*3cb0*/  MOV R221, R138 ;  /* 0x0000008a00dd7202 */ /* 0x000fe40000000f00 */
[----:B------:R-:W-:-:S07]  /*3cc0*/  MOV R141, R213 ;  /* 0x000000d5008d7202 */ /* 0x000fce0000000f00 */
[----:B------:R-:W-:Y:S05]  /*3cd0*/  WARPSYNC.COLLECTIVE R204, `(.L_x_5068) ;  /* 0x00000000cc087348 */ /* 0x000fea0003c00000 */
[----:B------:R0:W1:Y:S02]  /*3ce0*/  SHFL.BFLY P1, R213, R221, R220, R223 ;  /* 0x0c0000dcddd57389 */ /* 0x00006400000200df */
[----:B01----:R-:W-:Y:S01]  /*3cf0*/  ENDCOLLECTIVE ;  /* 0x000000000000791b */ /* 0x003fe20003800000 */
.L_x_5068:
[----:B------:R-:W-:Y:S01]  /*3d00*/  FADD.FTZ R141, R136, R141 ;  /* 0x0000008d888d7221 */ /* 0x000fe20000010000 */
[----:B------:R-:W-:-:S04]  /*3d10*/  HFMA2.MMA R220, -RZ, RZ, 0, 2.384185791015625e-07 ;  /* 0x00000004ffdc7435 */ /* 0x000fc800000001ff */
[----:B------:R-:W-:Y:S02]  /*3d20*/  MOV R221, R141 ;  /* 0x0000008d00dd7202 */ /* 0x000fe40000000f00 */
[----:B------:R-:W-:-:S07]  /*3d30*/  MOV R211, R213 ;  /* 0x000000d500d37202 */ /* 0x000fce0000000f00 */
[----:B------:R-:W-:Y:S05]  /*3d40*/  WARPSYNC.COLLECTIVE R204, `(.L_x_5069) ;  /* 0x00000000cc087348 */ /* 0x000fea0003c00000 */
[----:B------:R0:W1:Y:S02]  /*3d50*/  SHFL.BFLY P1, R213, R221, R220, R223 ;  /* 0x0c0000dcddd57389 */ /* 0x00006400000200df */
[----:B01----:R-:W-:Y:S01]  /*3d60*/  ENDCOLLECTIVE ;  /* 0x000000000000791b */ /* 0x003fe20003800000 */
.L_x_5069:
[----:B------:R-:W-:-:S05]  /*3d70*/  FADD.FTZ R211, R138, R211 ;  /* 0x000000d38ad37221 */ /* 0x000fca0000010000 */
[----:B------:R-:W-:Y:S02]  /*3d80*/  MOV R221, R211 ;  /* 0x000000d300dd7202 */ /* 0x000fe40000000f00 */
[----:B------:R-:W-:-:S07]  /*3d90*/  MOV R140, R213 ;  /* 0x000000d5008c7202 */ /* 0x000fce0000000f00 */
[----:B------:R-:W-:Y:S05]  /*3da0*/  WARPSYNC.COLLECTIVE R204, `(.L_x_5070) ;  /* 0x00000000cc087348 */ /* 0x000fea0003c00000 */
[----:B------:R0:W1:Y:S02]  /*3db0*/  SHFL.BFLY P1, R213, R221, R220, R223 ;  /* 0x0c0000dcddd57389 */ /* 0x00006400000200df */
[----:B01----:R-:W-:Y:S01]  /*3dc0*/  ENDCOLLECTIVE ;  /* 0x000000000000791b */ /* 0x003fe20003800000 */
.L_x_5070:
[----:B------:R-:W-:Y:S01]  /*3dd0*/  FADD.FTZ R140, R141, R140 ;  /* 0x0000008c8d8c7221 */ /* 0x000fe20000010000 */
[----:B------:R-:W-:-:S04]  /*3de0*/  HFMA2.MMA R220, -RZ, RZ, 0, 4.76837158203125e-07 ;  /* 0x00000008ffdc7435 */ /* 0x000fc800000001ff */
[----:B------:R-:W-:Y:S02]  /*3df0*/  MOV R221, R140 ;  /* 0x0000008c00dd7202 */ /* 0x000fe40000000f00 */
[----:B------:R-:W-:-:S07]  /*3e00*/  MOV R202, R213 ;  /* 0x000000d500ca7202 */ /* 0x000fce0000000f00 */
[----:B------:R-:W-:Y:S05]  /*3e10*/  WARPSYNC.COLLECTIVE R204, `(.L_x_5071) ;  /* 0x00000000cc087348 */ /* 0x000fea0003c00000 */
[----:B------:R0:W1:Y:S02]  /*3e20*/  SHFL.BFLY P1, R213, R221, R220, R223 ;  /* 0x0c0000dcddd57389 */ /* 0x00006400000200df */
[----:B01----:R-:W-:Y:S01]  /*3e30*/  ENDCOLLECTIVE ;  /* 0x000000000000791b */ /* 0x003fe20003800000 */
.L_x_5071:
[----:B------:R-:W-:-:S05]  /*3e40*/  FADD.FTZ R202, R211, R202 ;  /* 0x000000cad3ca7221 */ /* 0x000fca0000010000 */
[----:B------:R-:W-:Y:S02]  /*3e50*/  MOV R221, R202 ;  /* 0x000000ca00dd7202 */ /* 0x000fe40000000f00 */
[----:B------:R-:W-:-:S07]  /*3e60*/  MOV R137, R213 ;  /* 0x000000d500897202 */ /* 0x000fce0000000f00 */
[----:B------:R-:W-:Y:S05]  /*3e70*/  WARPSYNC.COLLECTIVE R204, `(.L_x_5072) ;  /* 0x00000000cc087348 */ /* 0x000fea0003c00000 */
[----:B------:R0:W1:Y:S02]  /*3e80*/  SHFL.BFLY P1, R213, R221, R220, R223 ;  /* 0x0c0000dcddd57389 */ /* 0x00006400000200df */
[----:B01----:R-:W-:Y:S01]  /*3e90*/  ENDCOLLECTIVE ;  /* 0x000000000000791b */ /* 0x003fe20003800000 */
.L_x_5072:
[----:B------:R-:W-:Y:S01]  /*3ea0*/  FADD.FTZ R137, R140, R137 ;  /* 0x000000898c897221 */ /* 0x000fe20000010000 */
[----:B------:R-:W-:-:S04]  /*3eb0*/  HFMA2.MMA R220, -RZ, RZ, 0, 9.5367431640625e-07 ;  /* 0x00000010ffdc7435 */ /* 0x000fc800000001ff */
[----:B------:R-:W-:Y:S02]  /*3ec0*/  MOV R221, R137 ;  /* 0x0000008900dd7202 */ /* 0x000fe40000000f00 */
[----:B------:R-:W-:-:S07]  /*3ed0*/  MOV R139, R213 ;  /* 0x000000d5008b7202 */ /* 0x000fce0000000f00 */
[----:B------:R-:W-:Y:S05]  /*3ee0*/  WARPSYNC.COLLECTIVE R204, `(.L_x_5073) ;  /* 0x00000000cc087348 */ /* 0x000fea0003c00000 */
[----:B------:R0:W1:Y:S02]  /*3ef0*/  SHFL.BFLY P1, R213, R221, R220, R223 ;  /* 0x0c0000dcddd57389 */ /* 0x00006400000200df */
[----:B01----:R-:W-:Y:S01]  /*3f00*/  ENDCOLLECTIVE ;  /* 0x000000000000791b */ /* 0x003fe20003800000 */
.L_x_5073:
[----:B------:R-:W-:-:S05]  /*3f10*/  FADD.FTZ R139, R202, R139 ;  /* 0x0000008bca8b7221 */ /* 0x000fca0000010000 */
[----:B------:R-:W-:Y:S02]  /*3f20*/  MOV R221, R139 ;  /* 0x0000008b00dd7202 */ /* 0x000fe40000000f00 */
[----:B------:R-:W-:-:S07]  /*3f30*/  MOV R136, R213 ;  /* 0x000000d500887202 */ /* 0x000fce0000000f00 */
[----:B------:R-:W-:Y:S05]  /*3f40*/  WARPSYNC.COLLECTIVE R204, `(.L_x_5074) ;  /* 0x00000000cc087348 */ /* 0x000fea0003c00000 */
[----:B------:R0:W1:Y:S02]  /*3f50*/  SHFL.BFLY P1, R213, R221, R220, R223 ;  /* 0x0c0000dcddd57389 */ /* 0x00006400000200df */
[----:B01----:R-:W-:Y:S01]  /*3f60*/  ENDCOLLECTIVE ;  /* 0x000000000000791b */ /* 0x003fe20003800000 */
.L_x_5074:
[----:B------:R-:W-:Y:S01]  /*3f70*/  MOV R138, R213 ;  /* 0x000000d5008a7202 */ /* 0x000fe20000000f00 */
[----:B------:R-:W-:Y:S06]  /*3f80*/  BRA `(.L_x_5075) ;  /* 0xffffffd800347947 */ /* 0x000fec000383ffff */
.L_x_5076:
        /* <DEDUP_REMOVED lines=15> */
.L_x_11741:


//--------------------- .text._ZN10layer_norm13ln_bwd_kernelINS_13Kernel_traitsIf13__nv_bfloat16fS2_fjLj768ELj1ELj4ELj1ELj16ENS_18Kernel_traits_baseILj768EfS2_fS2_fjLj128EEEEELb0ELb1ELb1ELb0EEEvNS_9BwdParamsE --------------------------
	.section	.text._ZN10layer_norm13ln_bwd_kernelINS_13Kernel_traitsIf13__nv_bfloat16fS2_fjLj768ELj1ELj4ELj1ELj16ENS_18Kernel_traits_baseILj768EfS2_fS2_fjLj128EEEEELb0ELb1ELb1ELb0EEEvNS_9BwdParamsE,"ax",@progbits
	.align	128
        .global         _ZN10layer_norm13ln_bwd_kernelINS_13Kernel_traitsIf13__nv_bfloat16fS2_fjLj768ELj1ELj4ELj1ELj16ENS_18Kernel_traits_baseILj768EfS2_fS2_fjLj128EEEEELb0ELb1ELb1ELb0EEEvNS_9BwdParamsE
        .type           _ZN10layer_norm13ln_bwd_kernelINS_13Kernel_traitsIf13__nv_bfloat16fS2_fjLj768ELj1ELj4ELj1ELj16ENS_18Kernel_traits_baseILj768EfS2_fS2_fjLj128EEEEELb0ELb1ELb1ELb0EEEvNS_9BwdParamsE,@function
        .size           _ZN10layer_norm13ln_bwd_kernelINS_13Kernel_traitsIf13__nv_bfloat16fS2_fjLj768ELj1ELj4ELj1ELj16ENS_18Kernel_traits_baseILj768EfS2_fS2_fjLj128EEEEELb0ELb1ELb1ELb0EEEvNS_9BwdParamsE,(.L_x_11742 - _ZN10layer_norm13ln_bwd_kernelINS_13Kernel_traitsIf13__nv_bfloat16fS2_fjLj768ELj1ELj4ELj1ELj16ENS_18Kernel_traits_baseILj768EfS2_fS2_fjLj128EEEEELb0ELb1ELb1ELb0EEEvNS_9BwdParamsE)
        .other          _ZN10layer_norm13ln_bwd_kernelINS_13Kernel_traitsIf13__nv_bfloat16fS2_fjLj768ELj1ELj4ELj1ELj16ENS_18Kernel_traits_baseILj768EfS2_fS2_fjLj128EEEEELb0ELb1ELb1ELb0EEEvNS_9BwdParamsE,@"STO_CUDA_ENTRY STV_DEFAULT"
_ZN10layer_norm13ln_bwd_kernelINS_13Kernel_traitsIf13__nv_bfloat16fS2_fjLj768ELj1ELj4ELj1ELj16ENS_18Kernel_traits_baseILj768EfS2_fS2_fjLj128EEEEELb0ELb1ELb1ELb0EEEvNS_9BwdParamsE:
.text._ZN10layer_norm13ln_bwd_kernelINS_13Kernel_traitsIf13__nv_bfloat16fS2_fjLj768ELj1ELj4ELj1ELj16ENS_18Kernel_traits_baseILj768EfS2_fS2_fjLj128EEEEELb0ELb1ELb1ELb0EEEvNS_9BwdParamsE:
        /* <DEDUP_REMOVED lines=37> */
[----:B0-----:R-:W-:-:S03]  /*0250*/  @P3 IMAD.WIDE.U32 R10, R23, 0x20, R18 ;  /* 0x00000020170a3825 */ /* 0x001fc600078e0012 */
[----:B------:R4:W5:Y:S04]  /*0260*/  @P2 LDG.E.128 R56, desc[UR4][R16.64] ;  /* 0x0000000410382981 */ /* 0x000968000c1e1d00 */
[----:B------:R4:W5:Y:S01]  /*0270*/  @P3 LDG.E.128 R60, desc[UR4][R10.64] ;  /* 0x000000040a3c3981 */ /* 0x000962000c1e1d00 */
[----:B-1----:R-:W-:-:S03]  /*0280*/  @P3 IMAD.WIDE.U32 R12, R23, 0x20, R20 ;  /* 0x00000020170c3825 */ /* 0x002fc600078e0014 */
[----:B------:R4:W5:Y:S04]  /*0290*/  @P3 LDG.E.128 R64, desc[UR4][R10.64+0x10] ;  /* 0x000010040a403981 */ /* 0x000968000c1e1d00 */
[----:B------:R4:W5:Y:S04]  /*02a0*/  @P3 LDG.E.128 R68, desc[UR4][R12.64+0x10] ;  /* 0x000010040c443981 */ /* 0x000968000c1e1d00 */
[----:B------:R4:W5:Y:S01]  /*02b0*/  @P3 LDG.E.128 R72, desc[UR4][R12.64] ;  /* 0x000000040c483981 */ /* 0x000962000c1e1d00 */
[----:B------:R-:W0:Y:S01]  /*02c0*/  S2R R3, SR_CTAID.X ;  /* 0x0000000000037919 */ /* 0x000e220000002500 */
        /* <DEDUP_REMOVED lines=12> */
[----:B0-----:R-:W-:-:S05]  /*0390*/  IMAD R3, R3, 0x4, R2 ;  /* 0x0000000403037824 */ /* 0x001fca00078e0202 */
        /* <DEDUP_REMOVED lines=27> */
[----:B----4-:R-:W-:Y:S06]  /*0550*/  @P0 BRA `(.L_x_5078) ;  /* 0x0000003c002c0947 */ /* 0x010fec0003800000 */
[----:B------:R-:W0:Y:S01]  /*0560*/  LDC.U8 R4, c[0x0][0x2a0] ;  /* 0x0000a800ff047b82 */ /* 0x000e220000000000 */
[----:B------:R-:W-:Y:S01]  /*0570*/  ULDC.64 UR6, c[0x0][0x2c8] ;  /* 0x0000b20000067ab9 */ /* 0x000fe20000000a00 */
[----:B------:R-:W-:Y:S01]  /*0580*/  HFMA2.MMA R77, -RZ, RZ, 0, 0 ;  /* 0x00000000ff4d7435 */ /* 0x000fe200000001ff */
[----:B------:R-:W-:-:S04]  /*0590*/  ISETP.NE.U32.AND P0, PT, RZ, UR6, PT ;  /* 0x00000006ff007c0c */ /* 0x000fc8000bf05070 */
[----:B------:R-:W-:-:S04]  /*05a0*/  ISETP.NE.AND.EX P0, PT, RZ, UR7, PT, P0 ;  /* 0x00000007ff007c0c */ /* 0x000fc8000bf05300 */
[----:B------:R-:W-:-:S04]  /*05b0*/  ISETP.LT.U32.OR P0, PT, R0, 0x60, !P0 ;  /* 0x000000600000780c */ /* 0x000fc80004701470 */
[----:B------:R-:W-:-:S09]  /*05c0*/  P2R R0, PR, RZ, 0x1 ;  /* 0x00000001ff007803 */ /* 0x000fd20000000000 */
.L_x_5153:
[----:B------:R-:W1:Y:S08]  /*05d0*/  LDC.64 R182, c[0x0][0x288] ;  /* 0x0000a200ffb67b82 */ /* 0x000e700000000a00 */
        /* <DEDUP_REMOVED lines=19> */
[----:B------:R-:W-:-:S03]  /*0710*/  IMAD.MOV.U32 R183, RZ, RZ, R8 ;  /* 0x000000ffffb77224 */ /* 0x000fc600078e0008 */
[----:B------:R-:W-:Y:S05]  /*0720*/  @!P1 BRA `(.L_x_5082) ;  /* 0x0000000000189947 */ /* 0x000fea0003800000 */
[----:B------:R-:W-:-:S04]  /*0730*/  ISETP.NE.U32.AND P0, PT, RZ, UR12, PT ;  /* 0x0000000cff007c0c */ /* 0x000fc8000bf05070 */
[----:B------:R-:W-:-:S13]  /*0740*/  ISETP.NE.AND.EX P0, PT, RZ, UR13, PT, P0 ;  /* 0x0000000dff007c0c */ /* 0x000fda000bf05300 */
[----:B------:R-:W-:Y:S05]  /*0750*/  @!P0 BRA `(.L_x_5083) ;  /* 0x0000000000088947 */ /* 0x000fea0003800000 */
[----:B------:R1:W5:Y:S04]  /*0760*/  LDG.E.128 R148, desc[UR4][R184.64] ;  /* 0x00000004b8947981 */ /* 0x000368000c1e1d00 */
[----:B------:R1:W5:Y:S02]  /*0770*/  LDG.E.128 R152, desc[UR4][R184.64+0x10] ;  /* 0x00001004b8987981 */ /* 0x000364000c1e1d00 */
.L_x_5083:
[----:B------:R-:W-:-:S07]  /*0780*/  IADD3 R183, R8, 0x20, RZ ;  /* 0x0000002008b77810 */ /* 0x000fce0007ffe0ff */
.L_x_5082:
[----:B------:R-:W-:Y:S05]  /*0790*/  BSYNC B2 ;  /* 0x0000000000027941 */ /* 0x000fea0003800000 */
.L_x_5081:
        /* <DEDUP_REMOVED lines=8> */
.L_x_5086:
[----:B------:R-:W-:-:S07]  /*0820*/  IADD3 R183, R183, 0x20, RZ ;  /* 0x00000020b7b77810 */ /* 0x000fce0007ffe0ff */
.L_x_5085:
[----:B------:R-:W-:Y:S05]  /*0830*/  BSYNC B2 ;  /* 0x0000000000027941 */ /* 0x000fea0003800000 */
.L_x_5084:
[----:B------:R-:W-:Y:S01]  /*0840*/  ISETP.NE.AND P0, PT, R0, RZ, PT ;  /* 0x000000ff0000720c */ /* 0x000fe20003f05270 */
[----:B------:R-:W-:Y:S01]  /*0850*/  IMAD.MOV.U32 R231, RZ, RZ, RZ ;  /* 0x000000ffffe77224 */ /* 0x000fe200078e00ff */
[----:B------:R-:W-:-:S11]  /*0860*/  MOV R234, RZ ;  /* 0x000000ff00ea7202 */ /* 0x000fd60000000f00 */
[----:B------:R-:W-:Y:S05]  /*0870*/  @P0 BRA `(.L_x_5087) ;  /* 0x0000001000300947 */ /* 0x000fea0003800000 */
[----:B------:R-:W-:-:S05]  /*0880*/  IMAD.WIDE.U32 R232, R183, 0x20, R232 ;  /* 0x00000020b7e87825 */ /* 0x000fca00078e00e8 */
[----:B------:R3:W5:Y:S04]  /*0890*/  LDG.E.128 R24, desc[UR4][R232.64] ;  /* 0x00000004e8187981 */ /* 0x000768000c1e1d00 */
[----:B------:R3:W5:Y:S01]  /*08a0*/  LDG.E.128 R20, desc[UR4][R232.64+0x10] ;  /* 0x00001004e8147981 */ /* 0x000762000c1e1d00 */
[----:B------:R-:W-:Y:S05]  /*08b0*/  BRA `(.L_x_5087) ;  /* 0x0000001000207947 */ /* 0x000fea0003800000 */
.L_x_5080:
[----:B------:R-:W1:Y:S02]  /*08c0*/  LDC.64 R180, c[0x0][0x250] ;  /* 0x00009400ffb47b82 */ /* 0x000e640000000a00 */
[----:B-1----:R-:W-:-:S06]  /*08d0*/  IMAD.WIDE R180, R3, 0x4, R180 ;  /* 0x0000000403b47825 */ /* 0x002fcc00078e02b4 */
[----:B------:R-:W2:Y:S01]  /*08e0*/  LDG.E R180, desc[UR4][R180.64] ;  /* 0x00000004b4b47981 */ /* 0x000ea2000c1e1900 */
[----:B------:R-:W-:Y:S01]  /*08f0*/  IADD3 R5, R182, -0x1, RZ ;  /* 0xffffffffb6057810 */ /* 0x000fe20007ffe0ff */
[----:B------:R-:W-:Y:S01]  /*0900*/  BSSY B2, `(.L_x_5088) ;  /* 0x000005d000027945 */ /* 0x000fe20003800000 */
[----:B0-----:R-:W-:Y:S01]  /*0910*/  ISETP.NE.AND P0, PT, R4, RZ, PT ;  /* 0x000000ff0400720c */ /* 0x001fe20003f05270 */
[----:B------:R-:W-:Y:S01]  /*0920*/  HFMA2.MMA R234, -RZ, RZ, 0, 0 ;  /* 0x00000000ffea7435 */ /* 0x000fe200000001ff */
[----:B------:R-:W-:Y:S01]  /*0930*/  IMAD.MOV.U32 R231, RZ, RZ, RZ ;  /* 0x000000ffffe77224 */ /* 0x000fe200078e00ff */
        /* <DEDUP_REMOVED lines=22> */
[----:B------:R-:W-:-:S03]  /*0aa0*/  FADD.FTZ R9, -R228, R14 ;  /* 0x0000000ee4097221 */ /* 0x000fc60000010100 */
[----:B-----5:R-:W-:Y:S01]  /*0ab0*/  FMUL.FTZ R229, R2, R229 ;  /* 0x000000e502e57220 */ /* 0x020fe20000410000 */
[C---:B----4-:R-:W-:Y:S02]  /*0ac0*/  SHF.L.U32 R227, R16.reuse, 0x10, RZ ;  /* 0x0000001010e37819 */ /* 0x050fe400000006ff */
[----:B------:R-:W-:Y:S01]  /*0ad0*/  PRMT R12, R16, 0x7632, R12 ;  /* 0x00007632100c7816 */ /* 0x000fe2000000000c */
[----:B------:R-:W-:Y:S01]  /*0ae0*/  FADD.FTZ R15, -R228, R15 ;  /* 0x0000000fe40f7221 */ /* 0x000fe20000010100 */
[----:B------:R-:W-:Y:S01]  /*0af0*/  PRMT R14, R18, 0x7632, R14 ;  /* 0x00007632120e7816 */ /* 0x000fe2000000000e */
[----:B------:R-:W-:Y:S01]  /*0b00*/  FADD.FTZ R96, R96, R227 ;  /* 0x000000e360607221 */ /* 0x000fe20000010000 */
[----:B------:R-:W-:Y:S01]  /*0b10*/  SHF.L.U32 R187, R18, 0x10, RZ ;  /* 0x0000001012bb7819 */ /* 0x000fe200000006ff */
[----:B------:R-:W-:Y:S01]  /*0b20*/  FFMA.FTZ R76, R229, R227, R76 ;  /* 0x000000e3e54c7223 */ /* 0x000fe2000001004c */
[C---:B0-----:R-:W-:Y:S01]  /*0b30*/  PRMT R11, R17.reuse, 0x7632, R11 ;  /* 0x00007632110b7816 */ /* 0x041fe2000000000b */
[----:B------:R-:W-:Y:S01]  /*0b40*/  IMAD.U32 R17, R17, 0x10000, RZ ;  /* 0x0001000011117824 */ /* 0x000fe200078e00ff */
[C---:B------:R-:W-:Y:S01]  /*0b50*/  PRMT R18, R19.reuse, 0x7632, R18 ;  /* 0x0000763213127816 */ /* 0x040fe20000000012 */
[----:B------:R-:W-:Y:S01]  /*0b60*/  FMUL.FTZ R9, R2, R9 ;  /* 0x0000000902097220 */ /* 0x000fe20000410000 */
[----:B------:R-:W-:Y:S01]  /*0b70*/  SHF.L.U32 R16, R12, 0x10, RZ ;  /* 0x000000100c107819 */ /* 0x000fe200000006ff */
[----:B------:R-:W-:Y:S01]  /*0b80*/  FMUL.FTZ R227, R28, R227 ;  /* 0x000000e31ce37220 */ /* 0x000fe20000410000 */
[C---:B------:R-:W-:Y:S01]  /*0b90*/  FADD.FTZ R13, -R228.reuse, R13 ;  /* 0x0000000de40d7221 */ /* 0x040fe20000010100 */
[----:B------:R-:W-:Y:S01]  /*0ba0*/  SHF.L.U32 R189, R19, 0x10, RZ ;  /* 0x0000001013bd7819 */ /* 0x000fe200000006ff */
[----:B---3--:R-:W-:Y:S01]  /*0bb0*/  FADD.FTZ R19, -R228, R180 ;  /* 0x000000b4e4137221 */ /* 0x008fe20000010100 */
[----:B------:R-:W-:Y:S01]  /*0bc0*/  FMUL.FTZ R10, R2, R15 ;  /* 0x0000000f020a7220 */ /* 0x000fe20000410000 */
[----:B-1----:R-:W-:Y:S01]  /*0bd0*/  SHF.L.U32 R184, R18, 0x10, RZ ;  /* 0x0000001012b87819 */ /* 0x002fe200000006ff */
[----:B------:R-:W-:Y:S01]  /*0be0*/  FADD.FTZ R98, R98, R17 ;  /* 0x0000001162627221 */ /* 0x000fe20000010000 */
[-C--:B------:R-:W-:Y:S01]  /*0bf0*/  FFMA.FTZ R78, R9, R17.reuse, R78 ;  /* 0x00000011094e7223 */ /* 0x080fe2000001004e */
[----:B------:R-:W-:Y:S01]  /*0c00*/  FMUL.FTZ R12, R30, R17 ;  /* 0x000000111e0c7220 */ /* 0x000fe20000410000 */
[----:B------:R-:W-:Y:S01]  /*0c10*/  FMUL.FTZ R15, R29, R16 ;  /* 0x000000101d0f7220 */ /* 0x000fe20000410000 */
[----:B------:R-:W-:Y:S01]  /*0c20*/  FADD.FTZ R18, RZ, R227 ;  /* 0x000000e3ff127221 */ /* 0x000fe20000010000 */
[----:B------:R-:W-:Y:S01]  /*0c30*/  FMUL.FTZ R226, R2, R13 ;  /* 0x0000000d02e27220 */ /* 0x000fe20000410000 */
[----:B------:R-:W-:Y:S01]  /*0c40*/  FFMA.FTZ R17, R229, R227, RZ ;  /* 0x000000e3e5117223 */ /* 0x000fe200000100ff */
[----:B------:R-:W-:-:S02]  /*0c50*/  IMAD.U32 R180, R11, 0x10000, RZ ;  /* 0x000100000bb47824 */ /* 0x000fc400078e00ff */
[----:B------:R-:W-:Y:S01]  /*0c60*/  FMUL.FTZ R11, R2, R19 ;  /* 0x00000013020b7220 */ /* 0x000fe20000410000 */
[----:B------:R-:W-:Y:S01]  /*0c70*/  FADD.FTZ R19, R18, R15 ;  /* 0x0000000f12137221 */ /* 0x000fe20000010000 */
[----:B------:R-:W-:Y:S01]  /*0c80*/  FFMA.FTZ R18, R226, R15, R17 ;  /* 0x0000000fe2127223 */ /* 0x000fe20000010011 */
[----:B------:R-:W-:Y:S01]  /*0c90*/  FADD.FTZ R181, -R228, R181 ;  /* 0x000000b5e4b57221 */ /* 0x000fe20000010100 */
[-C--:B------:R-:W-:Y:S01]  /*0ca0*/  FFMA.FTZ R79, R10, R180.reuse, R79 ;  /* 0x000000b40a4f7223 */ /* 0x080fe2000001004f */
[----:B------:R-:W-:Y:S01]  /*0cb0*/  FADD.FTZ R99, R99, R180 ;  /* 0x000000b463637221 */ /* 0x000fe20000010000 */
[----:B------:R-:W-:Y:S01]  /*0cc0*/  FMUL.FTZ R17, R31, R180 ;  /* 0x000000b41f117220 */ /* 0x000fe20000410000 */
[----:B------:R-:W-:Y:S01]  /*0cd0*/  FADD.FTZ R180, R19, R12 ;  /* 0x0000000c13b47221 */ /* 0x000fe20000010000 */
[----:B------:R-:W-:Y:S01]  /*0ce0*/  FADD.FTZ R185, -R228, R182 ;  /* 0x000000b6e4b97221 */ /* 0x000fe20000010100 */
        /* <DEDUP_REMOVED lines=12> */
[----:B------:R-:W-:Y:S01]  /*0db0*/  FFMA.FTZ R77, R226, R16, R77 ;  /* 0x00000010e24d7223 */ /* 0x000fe2000001004d */
[----:B------:R-:W-:Y:S01]  /*0dc0*/  FADD.FTZ R97, R97, R16 ;  /* 0x0000001061617221 */ /* 0x000fe20000010000 */
[C---:B------:R-:W-:Y:S01]  /*0dd0*/  FMUL.FTZ R192, R2.reuse, R183 ;  /* 0x000000b702c07220 */ /* 0x040fe20000410000 */
        /* <DEDUP_REMOVED lines=15> */
.L_x_5089:
[----:B------:R-:W-:Y:S05]  /*0ed0*/  BSYNC B2 ;  /* 0x0000000000027941 */ /* 0x000fea0003800000 */
.L_x_5088:
        /* <DEDUP_REMOVED lines=19> */
[----:B0----5:R-:W-:Y:S01]  /*1010*/  FMUL.FTZ R195, R2, R199 ;  /* 0x000000c702c37220 */ /* 0x021fe20000410000 */
[C---:B----4-:R-:W-:Y:S02]  /*1020*/  PRMT R180, R184.reuse, 0x7632, R180 ;  /* 0x00007632b8b47816 */ /* 0x050fe400000000b4 */
[----:B------:R-:W-:Y:S02]  /*1030*/  SHF.L.U32 R181, R184, 0x10, RZ ;  /* 0x00000010b8b57819 */ /* 0x000fe400000006ff */
[----:B------:R-:W-:Y:S01]  /*1040*/  SHF.L.U32 R182, R180, 0x10, RZ ;  /* 0x00000010b4b67819 */ /* 0x000fe200000006ff */
[--C-:B------:R-:W-:Y:S02]  /*1050*/  FADD.FTZ R205, -R228, R183.reuse ;  /* 0x000000b7e4cd7221 */ /* 0x100fe40000010100 */
        /* <DEDUP_REMOVED lines=13> */
[----:B------:R-:W-:Y:S01]  /*1130*/  FFMA.FTZ R180, R194, R203, R181 ;  /* 0x000000cbc2b47223 */ /* 0x000fe200000100b5 */
[C---:B------:R-:W-:Y:S01]  /*1140*/  PRMT R204, R187.reuse, 0x7632, R204 ;  /* 0x00007632bbcc7816 */ /* 0x040fe200000000cc */
[----:B------:R-:W-:Y:S01]  /*1150*/  IMAD.U32 R239, R187, 0x10000, RZ ;  /* 0x00010000bbef7824 */ /* 0x000fe200078e00ff */
[----:B------:R-:W-:Y:S01]  /*1160*/  PRMT R202, R186, 0x7632, R202 ;  /* 0x00007632baca7816 */ /* 0x000fe200000000ca */
[----:B---3--:R-:W-:Y:S01]  /*1170*/  FADD.FTZ R187, -R228, R188 ;  /* 0x000000bce4bb7221 */ /* 0x008fe20000010100 */
[----:B------:R-:W-:Y:S01]  /*1180*/  SHF.L.U32 R207, R186, 0x10, RZ ;  /* 0x00000010bacf7819 */ /* 0x000fe200000006ff */
[----:B------:R-:W-:Y:S01]  /*1190*/  FMUL.FTZ R196, R2, R205 ;  /* 0x000000cd02c47220 */ /* 0x000fe20000410000 */
[----:B------:R-:W-:Y:S01]  /*11a0*/  FFMA.FTZ R85, R194, R182, R85 ;  /* 0x000000b6c2557223 */ /* 0x000fe20000010055 */
[----:B------:R-:W-:Y:S01]  /*11b0*/  FADD.FTZ R105, R105, R182 ;  /* 0x000000b669697221 */ /* 0x000fe20000010000 */
        /* <DEDUP_REMOVED lines=16> */
[----:B------:R-:W-:-:S02]  /*12c0*/  IMAD.U32 R188, R204, 0x10000, RZ ;  /* 0x00010000ccbc7824 */ /* 0x000fc400078e00ff */
        /* <DEDUP_REMOVED lines=21> */
.L_x_5091:
[----:B------:R-:W-:Y:S05]  /*1420*/  BSYNC B2 ;  /* 0x0000000000027941 */ /* 0x000fea0003800000 */
.L_x_5090:
        /* <DEDUP_REMOVED lines=17> */
[----:B0----5:R-:W-:Y:S01]  /*1540*/  FMUL.FTZ R211, R2, R213 ;  /* 0x000000d502d37220 */ /* 0x021fe20000410000 */
[----:B----4-:R-:W-:-:S02]  /*1550*/  PRMT R180, R184, 0x7632, R180 ;  /* 0x00007632b8b47816 */ /* 0x010fc400000000b4 */
[----:B------:R-:W-:Y:S02]  /*1560*/  SHF.L.U32 R181, R184, 0x10, RZ ;  /* 0x00000010b8b57819 */ /* 0x000fe400000006ff */
[----:B------:R-:W-:-:S03]  /*1570*/  SHF.L.U32 R182, R180, 0x10, RZ ;  /* 0x00000010b4b67819 */ /* 0x000fc600000006ff */
[----:B------:R-:W-:Y:S01]  /*1580*/  FMUL.FTZ R214, R60, R181 ;  /* 0x000000b53cd67220 */ /* 0x000fe20000410000 */
[----:B------:R-:W-:Y:S01]  /*1590*/  PRMT R183, R185, 0x7632, R183 ;  /* 0x00007632b9b77816 */ /* 0x000fe200000000b7 */
[----:B------:R-:W-:Y:S01]  /*15a0*/  FMUL.FTZ R213, R2, R217 ;  /* 0x000000d902d57220 */ /* 0x000fe20000410000 */
[C---:B------:R-:W-:Y:S01]  /*15b0*/  PRMT R220, R187.reuse, 0x7632, R220 ;  /* 0x00007632bbdc7816 */ /* 0x040fe200000000dc */
[----:B------:R-:W-:Y:S01]  /*15c0*/  FADD.FTZ R112, R112, R181 ;  /* 0x000000b570707221 */ /* 0x000fe20000010000 */
[----:B------:R-:W-:Y:S01]  /*15d0*/  SHF.L.U32 R225, R187, 0x10, RZ ;  /* 0x00000010bbe17819 */ /* 0x000fe200000006ff */
[----:B---3--:R-:W-:Y:S01]  /*15e0*/  FADD.FTZ R187, -R228, R188 ;  /* 0x000000bce4bb7221 */ /* 0x008fe20000010100 */
[----:B------:R-:W-:Y:S01]  /*15f0*/  FFMA.FTZ R116, R211, R181, R116 ;  /* 0x000000b5d3747223 */ /* 0x000fe20000010074 */
[----:B------:R-:W-:Y:S01]  /*1600*/  FADD.FTZ R180, R231, R214 ;  /* 0x000000d6e7b47221 */ /* 0x000fe20000010000 */
[----:B------:R-:W-:Y:S01]  /*1610*/  FMUL.FTZ R217, R61, R182 ;  /* 0x000000b63dd97220 */ /* 0x000fe20000410000 */
[----:B------:R-:W-:-:S02]  /*1620*/  IMAD.U32 R185, R185, 0x10000, RZ ;  /* 0x00010000b9b97824 */ /* 0x000fc400078e00ff */
[----:B------:R-:W-:Y:S01]  /*1630*/  FMUL.FTZ R210, R2, R215 ;  /* 0x000000d702d27220 */ /* 0x000fe20000410000 */
        /* <DEDUP_REMOVED lines=12> */
[----:B------:R-:W-:Y:S01]  /*1700*/  FFMA.FTZ R117, R210, R182, R117 ;  /* 0x000000b6d2757223 */ /* 0x000fe20000010075 */
[----:B------:R-:W-:Y:S01]  /*1710*/  FADD.FTZ R113, R113, R182 ;  /* 0x000000b671717221 */ /* 0x000fe20000010000 */
        /* <DEDUP_REMOVED lines=33> */
[----:B-1----:R-:W-:-:S07]  /*1930*/  FFMA.FTZ R234, R224, R225, R180 ;  /* 0x000000e1e0ea7223 */ /* 0x002fce00000100b4 */
.L_x_5087:
[----:B------:R-:W-:Y:S05]  /*1940*/  BSYNC B1 ;  /* 0x0000000000017941 */ /* 0x000fea0003800000 */
.L_x_5079:
        /* <DEDUP_REMOVED lines=19> */
[----:B------:R1:W4:Y:S02]  /*1a80*/  SHFL.BFLY PT, R181, R186, 0x10, 0x1f ;  /* 0x0e001f00bab57f89 */ /* 0x00032400000e0000 */
.L_x_5175:
[----:B-----5:R-:W-:Y:S01]  /*1a90*/  ISETP.GE.AND P5, PT, R230, 0x1, PT ;  /* 0x00000001e600780c */ /* 0x020fe20003fa6270 */
[----:B--2---:R-:W-:Y:S01]  /*1aa0*/  FADD.FTZ R180, R187, R180 ;  /* 0x000000b4bbb47221 */ /* 0x004fe20000010000 */
        /* <DEDUP_REMOVED lines=14> */
[----:B------:R-:W2:Y:S08]  /*1b90*/  @P5 LDC R185, c[0x0][0x29c] ;  /* 0x0000a700ffb95b82 */ /* 0x000eb00000000800 */
[----:B------:R-:W4:Y:S01]  /*1ba0*/  LDC.64 R182, c[0x0][0x308] ;  /* 0x0000c200ffb67b82 */ /* 0x000f220000000a00 */
[----:B-1----:R-:W-:-:S04]  /*1bb0*/  @!P4 ISETP.NE.U32.AND P0, PT, R180, RZ, PT ;  /* 0x000000ffb400c20c */ /* 0x002fc80003f05070 */
[----:B------:R-:W-:Y:S01]  /*1bc0*/  @!P4 ISETP.NE.AND.EX P0, PT, R181, RZ, PT, P0 ;  /* 0x000000ffb500c20c */ /* 0x000fe20003f05300 */
[----:B------:R-:W-:-:S12]  /*1bd0*/  @!P5 BRA `(.L_x_5096) ;  /* 0x00000000000cd947 */ /* 0x000fd80003800000 */
[----:B------:R-:W1:Y:S02]  /*1be0*/  LDC.64 R172, c[0x0][0x220] ;  /* 0x00008800ffac7b82 */ /* 0x000e640000000a00 */
[----:B-1----:R-:W-:-:S06]  /*1bf0*/  IMAD.WIDE.U32 R172, R187, 0x10, R172 ;  /* 0x00000010bbac7825 */ /* 0x002fcc00078e00ac */
[----:B------:R-:W5:Y:S02]  /*1c00*/  LDG.E.128 R172, desc[UR4][R172.64] ;  /* 0x00000004acac7981 */ /* 0x000f64000c1e1d00 */
.L_x_5096:
[----:B------:R-:W-:Y:S05]  /*1c10*/  BSYNC B2 ;  /* 0x0000000000027941 */ /* 0x000fea0003800000 */
.L_x_5095:
[----:B------:R-:W-:Y:S01]  /*1c20*/  BSSY B2, `(.L_x_5097) ;  /* 0x000000d000027945 */ /* 0x000fe20003800000 */
[----:B------:R-:W-:-:S03]  /*1c30*/  @!P4 FSEL R189, R148, RZ, P0 ;  /* 0x000000ff94bdc208 */ /* 0x000fc60000000000 */
[----:B------:R-:W-:Y:S05]  /*1c40*/  @!P4 BRA `(.L_x_5098) ;  /* 0x000000000028c947 */ /* 0x000fea0003800000 */
[----:B0-----:R-:W-:Y:S02]  /*1c50*/  ISETP.NE.AND P0, PT, R4, RZ, PT ;  /* 0x000000ff0400720c */ /* 0x001fe40003f05270 */
        /* <DEDUP_REMOVED lines=9> */
.L_x_5098:
[----:B------:R-:W-:Y:S05]  /*1cf0*/  BSYNC B2 ;  /* 0x0000000000027941 */ /* 0x000fea0003800000 */
.L_x_5097:
[----:B------:R-:W-:Y:S01]  /*1d00*/  @!P4 ISETP.NE.U32.AND P0, PT, R180, RZ, PT ;  /* 0x000000ffb400c20c */ /* 0x000fe20003f05070 */
[----:B------:R-:W-:Y:S03]  /*1d10*/  BSSY B2, `(.L_x_5099) ;  /* 0x000000c000027945 */ /* 0x000fe60003800000 */
[----:B------:R-:W-:-:S04]  /*1d20*/  @!P4 ISETP.NE.AND.EX P0, PT, R181, RZ, PT, P0 ;  /* 0x000000ffb500c20c */ /* 0x000fc80003f05300 */
[----:B------:R-:W-:Y:S01]  /*1d30*/  @!P4 FSEL R184, R149, RZ, P0 ;  /* 0x000000ff95b8c208 */ /* 0x000fe20000000000 */
[----:B------:R-:W-:Y:S08]  /*1d40*/  @!P4 BRA `(.L_x_5100) ;  /* 0x000000000020c947 */ /* 0x000ff00003800000 */
[----:B0-----:R-:W-:-:S04]  /*1d50*/  ISETP.NE.AND P0, PT, R4, RZ, PT ;  /* 0x000000ff0400720c */ /* 0x001fc80003f05270 */
[----:B------:R-:W-:Y:S02]  /*1d60*/  FSEL R191, R186, RZ, !P0 ;  /* 0x000000ffbabf7208 */ /* 0x000fe40004000000 */
[----:B------:R-:W-:-:S03]  /*1d70*/  ISETP.NE.U32.AND P0, PT, R180, RZ, PT ;  /* 0x000000ffb400720c */ /* 0x000fc60003f05070 */
[----:B------:R-:W-:Y:S01]  /*1d80*/  FFMA.FTZ R184, R226, R188, R191 ;  /* 0x000000bce2b87223 */ /* 0x000fe200000100bf */
[----:B------:R-:W-:-:S03]  /*1d90*/  ISETP.NE.AND.EX P0, PT, R181, RZ, PT, P0 ;  /* 0x000000ffb500720c */ /* 0x000fc60003f05300 */
[----:B------:R-:W-:-:S04]  /*1da0*/  FADD.FTZ R191, R15, -R184 ;  /* 0x800000b80fbf7221 */ /* 0x000fc80000010000 */
[----:B------:R-:W-:-:S06]  /*1db0*/  FMUL.FTZ R184, R2, R191 ;  /* 0x000000bf02b87220 */ /* 0x000fcc0000410000 */
[----:B------:R-:W-:-:S07]  /*1dc0*/  @P0 FADD.FTZ R184, R149, R184 ;  /* 0x000000b895b80221 */ /* 0x000fce0000010000 */
.L_x_5100:
[----:B------:R-:W-:Y:S05]  /*1dd0*/  BSYNC B2 ;  /* 0x0000000000027941 */ /* 0x000fea0003800000 */
.L_x_5099:
[----:B------:R-:W-:Y:S01]  /*1de0*/  @!P4 ISETP.NE.U32.AND P0, PT, R180, RZ, PT ;  /* 0x000000ffb400c20c */ /* 0x000fe20003f05070 */
[----:B------:R-:W-:Y:S03]  /*1df0*/  BSSY B2, `(.L_x_5101) ;  /* 0x000000c000027945 */ /* 0x000fe60003800000 */
[----:B------:R-:W-:-:S04]  /*1e00*/  @!P4 ISETP.NE.AND.EX P0, PT, R181, RZ, PT, P0 ;  /* 0x000000ffb500c20c */ /* 0x000fc80003f05300 */
[----:B---3--:R-:W-:Y:S01]  /*1e10*/  @!P4 FSEL R233, R150, RZ, P0 ;  /* 0x000000ff96e9c208 */ /* 0x008fe20000000000 */
        /* <DEDUP_REMOVED lines=9> */
.L_x_5102:
[----:B------:R-:W-:Y:S05]  /*1eb0*/  BSYNC B2 ;  /* 0x0000000000027941 */ /* 0x000fea0003800000 */
.L_x_5101:
        /* <DEDUP_REMOVED lines=13> */
.L_x_5104:
[----:B------:R-:W-:Y:S05]  /*1f90*/  BSYNC B2 ;  /* 0x0000000000027941 */ /* 0x000fea0003800000 */
.L_x_5103:
        /* <DEDUP_REMOVED lines=13> */
.L_x_5106:
[----:B------:R-:W-:Y:S05]  /*2070*/  BSYNC B2 ;  /* 0x0000000000027941 */ /* 0x000fea0003800000 */
.L_x_5105:
        /* <DEDUP_REMOVED lines=13> */
.L_x_5108:
[----:B------:R-:W-:Y:S05]  /*2150*/  BSYNC B2 ;  /* 0x0000000000027941 */ /* 0x000fea0003800000 */
.L_x_5107:
        /* <DEDUP_REMOVED lines=13> */
.L_x_5110:
[----:B------:R-:W-:Y:S05]  /*2230*/  BSYNC B2 ;  /* 0x0000000000027941 */ /* 0x000fea0003800000 */
.L_x_5109:
[----:B------:R-:W1:Y:S01]  /*2240*/  @P5 LDC R235, c[0x0][0x29c] ;  /* 0x0000a700ffeb5b82 */ /* 0x000e620000000800 */
[----:B------:R-:W-:Y:S01]  /*2250*/  @!P4 ISETP.NE.U32.AND P0, PT, R180, RZ, PT ;  /* 0x000000ffb400c20c */ /* 0x000fe20003f05070 */
[----:B------:R-:W-:Y:S01]  /*2260*/  BSSY B2, `(.L_x_5111) ;  /* 0x000000f000027945 */ /* 0x000fe20003800000 */
[----:B----4-:R-:W-:Y:S02]  /*2270*/  ISETP.NE.U32.AND P6, PT, R182, RZ, PT ;  /* 0x000000ffb600720c */ /* 0x010fe40003fc5070 */
[----:B------:R-:W-:Y:S02]  /*2280*/  @!P4 ISETP.NE.AND.EX P0, PT, R181, RZ, PT, P0 ;  /* 0x000000ffb500c20c */ /* 0x000fe40003f05300 */
[----:B------:R-:W-:Y:S01]  /*2290*/  ISETP.NE.AND.EX P6, PT, R183, RZ, PT, P6 ;  /* 0x000000ffb700720c */ /* 0x000fe20003fc5360 */
[----:B------:R-:W3:Y:S01]  /*22a0*/  @P5 LDC R232, c[0x0][0x29c] ;  /* 0x0000a700ffe85b82 */ /* 0x000ee20000000800 */
[----:B------:R-:W-:Y:S01]  /*22b0*/  @!P4 FSEL R230, R155, RZ, P0 ;  /* 0x000000ff9be6c208 */ /* 0x000fe20000000000 */
[----:B------:R-:W-:Y:S10]  /*22c0*/  @!P4 BRA `(.L_x_5112) ;  /* 0x000000000020c947 */ /* 0x000ff40003800000 */
        /* <DEDUP_REMOVED lines=8> */
.L_x_5112:
[----:B------:R-:W-:Y:S05]  /*2350*/  BSYNC B2 ;  /* 0x0000000000027941 */ /* 0x000fea0003800000 */
.L_x_5111:
[----:B------:R-:W-:Y:S01]  /*2360*/  ISETP.NE.U32.AND P0, PT, R182, RZ, PT ;  /* 0x000000ffb600720c */ /* 0x000fe20003f05070 */
[C---:B--2---:R-:W-:Y:S01]  /*2370*/  @P5 FMUL.FTZ R185, R189.reuse, R185 ;  /* 0x000000b9bdb95220 */ /* 0x044fe20000410000 */
[----:B------:R-:W-:Y:S01]  /*2380*/  SEL R176, R189, R176, P6 ;  /* 0x000000b0bdb07207 */ /* 0x000fe20003000000 */
[----:B------:R-:W2:Y:S01]  /*2390*/  @P5 LDC R234, c[0x0][0x29c] ;  /* 0x0000a700ffea5b82 */ /* 0x000ea20000000800 */
[C---:B------:R-:W-:Y:S01]  /*23a0*/  SEL R177, R184.reuse, R177, P6 ;  /* 0x000000b1b8b17207 */ /* 0x040fe20003000000 */
[----:B---3--:R-:W-:Y:S01]  /*23b0*/  @P5 FMUL.FTZ R189, R233, R232 ;  /* 0x000000e8e9bd5220 */ /* 0x008fe20000410000 */
[----:B-1----:R-:W-:Y:S01]  /*23c0*/  @P5 FMUL.FTZ R184, R184, R235 ;  /* 0x000000ebb8b85220 */ /* 0x002fe20000410000 */
[----:B------:R-:W-:Y:S01]  /*23d0*/  ISETP.NE.AND.EX P0, PT, R183, RZ, PT, P0 ;  /* 0x000000ffb700720c */ /* 0x000fe20003f05300 */
[----:B------:R-:W-:Y:S01]  /*23e0*/  @P5 FMUL.FTZ R180, R40, R185 ;  /* 0x000000b928b45220 */ /* 0x000fe20000410000 */
[----:B------:R-:W-:Y:S01]  /*23f0*/  @P5 FMUL.FTZ R182, R42, R189 ;  /* 0x000000bd2ab65220 */ /* 0x000fe20000410000 */
[----:B------:R-:W-:Y:S01]  /*2400*/  @P5 FMUL.FTZ R181, R41, R184 ;  /* 0x000000b829b55220 */ /* 0x000fe20000410000 */
[----:B------:R-:W1:Y:S01]  /*2410*/  @P5 LDC R236, c[0x0][0x29c] ;  /* 0x0000a700ffec5b82 */ /* 0x000e620000000800 */
[----:B------:R-:W-:-:S02]  /*2420*/  SEL R168, R191, R168, P6 ;  /* 0x000000a8bfa87207 */ /* 0x000fc40003000000 */
[----:B------:R-:W-:Y:S02]  /*2430*/  @P5 F2FP.BF16.F32.PACK_AB R180, RZ, R180 ;  /* 0x000000b4ffb4523e */ /* 0x000fe400000010ff */
[----:B------:R-:W-:Y:S02]  /*2440*/  @P5 F2FP.BF16.F32.PACK_AB R182, RZ, R182 ;  /* 0x000000b6ffb6523e */ /* 0x000fe400000010ff */
[----:B------:R-:W-:Y:S01]  /*2450*/  @P5 F2FP.BF16.F32.PACK_AB R181, RZ, R181 ;  /* 0x000000b5ffb5523e */ /* 0x000fe200000010ff */
[----:B------:R-:W3:Y:S01]  /*2460*/  @P5 LDC R235, c[0x0][0x29c] ;  /* 0x0000a700ffeb5b82 */ /* 0x000ee20000000800 */
[----:B------:R-:W-:Y:S02]  /*2470*/  @P5 PRMT R164, R180, 0x7610, R164 ;  /* 0x00007610b4a45816 */ /* 0x000fe400000000a4 */
[----:B------:R-:W-:Y:S02]  /*2480*/  @P5 PRMT R165, R182, 0x7610, R165 ;  /* 0x00007610b6a55816 */ /* 0x000fe400000000a5 */
[----:B------:R-:W-:-:S02]  /*2490*/  @P5 PRMT R164, R164, 0x5410, R181 ;  /* 0x00005410a4a45816 */ /* 0x000fc400000000b5 */
[----:B------:R-:W-:Y:S01]  /*24a0*/  SEL R170, R231, R170, P6 ;  /* 0x000000aae7aa7207 */ /* 0x000fe20003000000 */
[----:B------:R-:W4:Y:S01]  /*24b0*/  @P5 LDC R237, c[0x0][0x29c] ;  /* 0x0000a700ffed5b82 */ /* 0x000f220000000800 */
[----:B--2---:R-:W-:Y:S01]  /*24c0*/  @P5 FMUL.FTZ R191, R191, R234 ;  /* 0x000000eabfbf5220 */ /* 0x004fe20000410000 */
[----:B------:R-:W-:Y:S02]  /*24d0*/  SEL R171, R230, R171, P6 ;  /* 0x000000abe6ab7207 */ /* 0x000fe40003000000 */
[----:B------:R-:W-:Y:S01]  /*24e0*/  SEL R178, R233, R178, P6 ;  /* 0x000000b2e9b27207 */ /* 0x000fe20003000000 */
[----:B------:R-:W-:Y:S01]  /*24f0*/  @P5 FMUL.FTZ R233, R36, R191 ;  /* 0x000000bf24e95220 */ /* 0x000fe20000410000 */
[----:B------:R-:W-:Y:S02]  /*2500*/  SEL R179, R190, R179, P6 ;  /* 0x000000b3beb37207 */ /* 0x000fe40003000000 */
[----:B------:R-:W2:Y:S01]  /*2510*/  @P5 LDC R239, c[0x0][0x29c] ;  /* 0x0000a700ffef5b82 */ /* 0x000ea20000000800 */
[----:B-1----:R-:W-:Y:S01]  /*2520*/  @P5 FMUL.FTZ R231, R231, R236 ;  /* 0x000000ece7e75220 */ /* 0x002fe20000410000 */
[----:B------:R-:W-:-:S02]  /*2530*/  SEL R169, R228, R169, P6 ;  /* 0x000000a9e4a97207 */ /* 0x000fc40003000000 */
[----:B------:R-:W-:-:S04]  /*2540*/  @P5 F2FP.BF16.F32.PACK_AB R233, RZ, R233 ;  /* 0x000000e9ffe9523e */ /* 0x000fc800000010ff */
[----:B------:R-:W1:Y:S01]  /*2550*/  @P0 LDC.64 R182, c[0x0][0x308] ;  /* 0x0000c200ffb60b82 */ /* 0x000e620000000a00 */
[----:B---3--:R-:W-:Y:S01]  /*2560*/  @P5 FMUL.FTZ R230, R230, R235 ;  /* 0x000000ebe6e65220 */ /* 0x008fe20000410000 */
[----:B------:R-:W-:Y:S01]  /*2570*/  @P5 FMUL.FTZ R235, R38, R231 ;  /* 0x000000e726eb5220 */ /* 0x000fe20000410000 */
[----:B------:R-:W-:Y:S02]  /*2580*/  @P5 PRMT R166, R233, 0x7610, R166 ;  /* 0x00007610e9a65816 */ /* 0x000fe400000000a6 */
[----:B------:R-:W-:Y:S01]  /*2590*/  @P5 FMUL.FTZ R236, R39, R230 ;  /* 0x000000e627ec5220 */ /* 0x000fe20000410000 */
[----:B-----5:R-:W-:Y:S02]  /*25a0*/  @P5 PRMT R233, R172, 0x7632, R233 ;  /* 0x00007632ace95816 */ /* 0x020fe400000000e9 */
[----:B------:R-:W3:Y:S01]  /*25b0*/  @P5 LDC.64 R180, c[0x0][0x2f8] ;  /* 0x0000be00ffb45b82 */ /* 0x000ee20000000a00 */
[----:B----4-:R-:W-:Y:S01]  /*25c0*/  @P5 FMUL.FTZ R190, R190, R237 ;  /* 0x000000edbebe5220 */ /* 0x010fe20000410000 */
[----:B------:R-:W-:Y:S01]  /*25d0*/  @P5 F2FP.BF16.F32.PACK_AB R235, RZ, R235 ;  /* 0x000000ebffeb523e */ /* 0x000fe200000010ff */
[----:B------:R-:W-:Y:S01]  /*25e0*/  @P5 IMAD.U32 R233, R233, 0x10000, RZ ;  /* 0x00010000e9e95824 */ /* 0x000fe200078e00ff */
[----:B------:R-:W-:Y:S01]  /*25f0*/  @P5 F2FP.BF16.F32.PACK_AB R236, RZ, R236 ;  /* 0x000000ecffec523e */ /* 0x000fe200000010ff */
[----:B------:R-:W-:Y:S01]  /*2600*/  @P5 FMUL.FTZ R232, R43, R190 ;  /* 0x000000be2be85220 */ /* 0x000fe20000410000 */
[----:B------:R-:W-:Y:S01]  /*2610*/  @P5 PRMT R167, R235, 0x7610, R167 ;  /* 0x00007610eba75816 */ /* 0x000fe200000000a7 */
[----:B------:R-:W-:Y:S01]  /*2620*/  @P5 FFMA.FTZ R125, R184, R233, R125 ;  /* 0x000000e9b87d5223 */ /* 0x000fe2000001007d */
[----:B--2---:R-:W-:Y:S01]  /*2630*/  @P5 FMUL.FTZ R228, R228, R239 ;  /* 0x000000efe4e45220 */ /* 0x004fe20000410000 */
[----:B------:R-:W-:-:S02]  /*2640*/  @P5 PRMT R184, R174, 0x7632, R184 ;  /* 0x00007632aeb85816 */ /* 0x000fc400000000b8 */
[----:B------:R-:W-:Y:S01]  /*2650*/  @P5 F2FP.BF16.F32.PACK_AB R232, RZ, R232 ;  /* 0x000000e8ffe8523e */ /* 0x000fe200000010ff */
[----:B------:R-:W-:Y:S01]  /*2660*/  @P5 FMUL.FTZ R234, R37, R228 ;  /* 0x000000e425ea5220 */ /* 0x000fe20000410000 */
[----:B------:R-:W-:Y:S01]  /*2670*/  @P5 PRMT R167, R167, 0x5410, R236 ;  /* 0x00005410a7a75816 */ /* 0x000fe200000000ec */
[----:B------:R-:W-:Y:S01]  /*2680*/  @P5 IMAD.U32 R184, R184, 0x10000, RZ ;  /* 0x00010000b8b85824 */ /* 0x000fe200078e00ff */
[----:B------:R-:W-:Y:S01]  /*2690*/  @P5 PRMT R165, R165, 0x5410, R232 ;  /* 0x00005410a5a55816 */ /* 0x000fe200000000e8 */
[----:B-1----:R-:W-:Y:S01]  /*26a0*/  @P0 IMAD.WIDE.U32 R182, R8, 0x20, R182 ;  /* 0x0000002008b60825 */ /* 0x002fe200078e00b6 */
[----:B------:R-:W-:-:S03]  /*26b0*/  @P5 F2FP.BF16.F32.PACK_AB R234, RZ, R234 ;  /* 0x000000eaffea523e */ /* 0x000fc600000010ff */
[----:B------:R-:W-:Y:S01]  /*26c0*/  @P5 FFMA.FTZ R129, R228, R184, R129 ;  /* 0x000000b8e4815223 */ /* 0x000fe20000010081 */
[----:B------:R-:W-:Y:S02]  /*26d0*/  @P5 SHF.L.U32 R232, R172, 0x10, RZ ;  /* 0x00000010ace85819 */ /* 0x000fe400000006ff */
[----:B------:R-:W-:Y:S01]  /*26e0*/  @P5 PRMT R166, R166, 0x5410, R234 ;  /* 0x00005410a6a65816 */ /* 0x000fe200000000ea */
[----:B------:R-:W-:Y:S01]  /*26f0*/  @P0 STG.E.128 desc[UR4][R182.64], R176 ;  /* 0x000000b0b6000986 */ /* 0x000fe2000c101d04 */
[----:B------:R-:W-:Y:S01]  /*2700*/  @P5 SHF.L.U32 R234, R173, 0x10, RZ ;  /* 0x00000010adea5819 */ /* 0x000fe200000006ff */
[----:B---3--:R-:W-:-:S04]  /*2710*/  @P5 IMAD.WIDE.U32 R180, R187, 0x10, R180 ;  /* 0x00000010bbb45825 */ /* 0x008fc800078e00b4 */
[----:B------:R-:W-:Y:S01]  /*2720*/  @P5 FFMA.FTZ R124, R185, R232, R124 ;  /* 0x000000e8b97c5223 */ /* 0x000fe2000001007c */
[----:B------:R1:W-:Y:S01]  /*2730*/  @P0 STG.E.128 desc[UR4][R182.64+0x10], R168 ;  /* 0x000010a8b6000986 */ /* 0x0003e2000c101d04 */
[----:B------:R-:W-:Y:S01]  /*2740*/  @P5 PRMT R185, R173, 0x7632, R185 ;  /* 0x00007632adb95816 */ /* 0x000fe200000000b9 */
[----:B------:R-:W-:Y:S01]  /*2750*/  @P5 FFMA.FTZ R126, R189, R234, R126 ;  /* 0x000000eabd7e5223 */ /* 0x000fe2000001007e */
[----:B------:R-:W-:Y:S01]  /*2760*/  @P5 PRMT R189, R175, 0x7632, R189 ;  /* 0x00007632afbd5816 */ /* 0x000fe200000000bd */
[----:B------:R2:W-:Y:S01]  /*2770*/  @P5 STG.E.128 desc[UR4][R180.64], R164 ;  /* 0x000000a4b4005986 */ /* 0x0005e2000c101d04 */
[----:B------:R-:W-:Y:S01]  /*2780*/  @P5 SHF.L.U32 R185, R185, 0x10, RZ ;  /* 0x00000010b9b95819 */ /* 0x000fe200000006ff */
[----:B------:R-:W-:Y:S01]  /*2790*/  VIADD R187, R187, 0x20 ;  /* 0x00000020bbbb7836 */ /* 0x000fe20000000000 */
[----:B------:R-:W-:Y:S02]  /*27a0*/  @P5 SHF.L.U32 R189, R189, 0x10, RZ ;  /* 0x00000010bdbd5819 */ /* 0x000fe400000006ff */
[----:B------:R-:W-:Y:S01]  /*27b0*/  IADD3 R8, R8, 0x20, RZ ;  /* 0x0000002008087810 */ /* 0x000fe20007ffe0ff */
[----:B------:R-:W-:-:S02]  /*27c0*/  @P5 FFMA.FTZ R127, R190, R185, R127 ;  /* 0x000000b9be7f5223 */ /* 0x000fc4000001007f */
[----:B------:R-:W-:Y:S01]  /*27d0*/  @P5 FFMA.FTZ R131, R230, R189, R131 ;  /* 0x000000bde6835223 */ /* 0x000fe20000010083 */
[----:B-1----:R-:W-:Y:S02]  /*27e0*/  @P5 SHF.L.U32 R182, R174, 0x10, RZ ;  /* 0x00000010aeb65819 */ /* 0x002fe400000006ff */
[----:B------:R-:W-:-:S03]  /*27f0*/  @P5 SHF.L.U32 R183, R175, 0x10, RZ ;  /* 0x00000010afb75819 */ /* 0x000fc600000006ff */
[----:B------:R-:W-:Y:S02]  /*2800*/  @P5 FFMA.FTZ R128, R191, R182, R128 ;  /* 0x000000b6bf805223 */ /* 0x000fe40000010080 */
[----:B--2---:R-:W-:-:S07]  /*2810*/  @P5 FFMA.FTZ R130, R231, R183, R130 ;  /* 0x000000b7e7825223 */ /* 0x004fce0000010082 */
.L_x_5094:
[----:B------:R-:W-:Y:S05]  /*2820*/  BSYNC B1 ;  /* 0x0000000000017941 */ /* 0x000fea0003800000 */
.L_x_5093:
[----:B------:R-:W-:Y:S04]  /*2830*/  BSSY B1, `(.L_x_5113) ;  /* 0x00000cd000017945 */ /* 0x000fe80003800000 */
[----:B------:R-:W-:Y:S05]  /*2840*/  @!P2 BRA `(.L_x_5114) ;  /* 0x0000000c002ca947 */ /* 0x000fea0003800000 */
        /* <DEDUP_REMOVED lines=10> */
.L_x_5116:
[----:B------:R-:W-:Y:S05]  /*28f0*/  BSYNC B2 ;  /* 0x0000000000027941 */ /* 0x000fea0003800000 */
.L_x_5115:
        /* <DEDUP_REMOVED lines=13> */
.L_x_5118:
[----:B------:R-:W-:Y:S05]  /*29d0*/  BSYNC B2 ;  /* 0x0000000000027941 */ /* 0x000fea0003800000 */
.L_x_5117:
        /* <DEDUP_REMOVED lines=13> */
.L_x_5120:
[----:B------:R-:W-:Y:S05]  /*2ab0*/  BSYNC B2 ;  /* 0x0000000000027941 */ /* 0x000fea0003800000 */
.L_x_5119:
        /* <DEDUP_REMOVED lines=13> */
.L_x_5122:
[----:B------:R-:W-:Y:S05]  /*2b90*/  BSYNC B2 ;  /* 0x0000000000027941 */ /* 0x000fea0003800000 */
.L_x_5121:
        /* <DEDUP_REMOVED lines=13> */
.L_x_5124:
[----:B------:R-:W-:Y:S05]  /*2c70*/  BSYNC B2 ;  /* 0x0000000000027941 */ /* 0x000fea0003800000 */
.L_x_5123:
        /* <DEDUP_REMOVED lines=13> */
.L_x_5126:
[----:B------:R-:W-:Y:S05]  /*2d50*/  BSYNC B2 ;  /* 0x0000000000027941 */ /* 0x000fea0003800000 */
.L_x_5125:
        /* <DEDUP_REMOVED lines=13> */
.L_x_5128:
[----:B------:R-:W-:Y:S05]  /*2e30*/  BSYNC B2 ;  /* 0x0000000000027941 */ /* 0x000fea0003800000 */
.L_x_5127:
        /* <DEDUP_REMOVED lines=13> */
.L_x_5130:
[----:B------:R-:W-:Y:S05]  /*2f10*/  BSYNC B2 ;  /* 0x0000000000027941 */ /* 0x000fea0003800000 */
.L_x_5129:
        /* <DEDUP_REMOVED lines=17> */
.L_x_5132:
[----:B------:R-:W-:Y:S05]  /*3030*/  BSYNC B2 ;  /* 0x0000000000027941 */ /* 0x000fea0003800000 */
.L_x_5131:
        /* <DEDUP_REMOVED lines=36> */
[----:B-----5:R-:W-:Y:S02]  /*3280*/  @P5 SHF.L.U32 R233, R172, 0x10, RZ ;  /* 0x00000010ace95819 */ /* 0x020fe400000006ff */
[----:B------:R-:W3:Y:S01]  /*3290*/  @P5 LDC.64 R180, c[0x0][0x2f8] ;  /* 0x0000be00ffb45b82 */ /* 0x000ee20000000a00 */
[----:B----4-:R-:W-:Y:S01]  /*32a0*/  @P5 FMUL.FTZ R190, R190, R237 ;  /* 0x000000edbebe5220 */ /* 0x010fe20000410000 */
[----:B------:R-:W-:Y:S01]  /*32b0*/  @P5 F2FP.BF16.F32.PACK_AB R235, RZ, R235 ;  /* 0x000000ebffeb523e */ /* 0x000fe200000010ff */
[----:B------:R-:W-:Y:S01]  /*32c0*/  @P5 FFMA.FTZ R132, R233, R185, R132 ;  /* 0x000000b9e9845223 */ /* 0x000fe20000010084 */
[----:B------:R-:W-:Y:S01]  /*32d0*/  @P5 F2FP.BF16.F32.PACK_AB R234, RZ, R234 ;  /* 0x000000eaffea523e */ /* 0x000fe200000010ff */
[----:B------:R-:W-:Y:S01]  /*32e0*/  @P5 FMUL.FTZ R232, R59, R190 ;  /* 0x000000be3be85220 */ /* 0x000fe20000410000 */
[----:B------:R-:W-:Y:S01]  /*32f0*/  @P5 PRMT R167, R235, 0x7610, R167 ;  /* 0x00007610eba75816 */ /* 0x000fe200000000a7 */
[----:B--2---:R-:W-:Y:S01]  /*3300*/  @P5 FMUL.FTZ R230, R230, R239 ;  /* 0x000000efe6e65220 */ /* 0x004fe20000410000 */
[----:B------:R-:W-:-:S02]  /*3310*/  @P5 PRMT R166, R166, 0x5410, R234 ;  /* 0x00005410a6a65816 */ /* 0x000fc400000000ea */
[----:B------:R-:W-:Y:S01]  /*3320*/  @P5 F2FP.BF16.F32.PACK_AB R232, RZ, R232 ;  /* 0x000000e8ffe8523e */ /* 0x000fe200000010ff */
[----:B------:R-:W-:Y:S01]  /*3330*/  @P5 FMUL.FTZ R236, R55, R230 ;  /* 0x000000e637ec5220 */ /* 0x000fe20000410000 */
[----:B------:R-:W-:Y:S02]  /*3340*/  @P5 SHF.L.U32 R235, R173, 0x10, RZ ;  /* 0x00000010adeb5819 */ /* 0x000fe400000006ff */
[----:B------:R-:W-:Y:S01]  /*3350*/  @P5 PRMT R165, R165, 0x5410, R232 ;  /* 0x00005410a5a55816 */ /* 0x000fe200000000e8 */
[----:B-1----:R-:W-:Y:S01]  /*3360*/  @P0 IMAD.WIDE.U32 R182, R8, 0x20, R182 ;  /* 0x0000002008b60825 */ /* 0x002fe200078e00b6 */
[----:B------:R-:W-:-:S03]  /*3370*/  @P5 F2FP.BF16.F32.PACK_AB R236, RZ, R236 ;  /* 0x000000ecffec523e */ /* 0x000fc600000010ff */
[----:B------:R-:W-:Y:S01]  /*3380*/  @P5 FFMA.FTZ R134, R235, R189, R134 ;  /* 0x000000bdeb865223 */ /* 0x000fe20000010086 */
[----:B------:R-:W-:Y:S01]  /*3390*/  @P5 PRMT R232, R172, 0x7632, R232 ;  /* 0x00007632ace85816 */ /* 0x000fe200000000e8 */
[----:B------:R-:W-:Y:S01]  /*33a0*/  VIADD R8, R8, 0x20 ;  /* 0x0000002008087836 */ /* 0x000fe20000000000 */
[----:B------:R-:W-:Y:S01]  /*33b0*/  @P5 PRMT R167, R167, 0x5410, R236 ;  /* 0x00005410a7a75816 */ /* 0x000fe200000000ec */
[----:B------:R-:W-:Y:S01]  /*33c0*/  @P0 STG.E.128 desc[UR4][R182.64], R176 ;  /* 0x000000b0b6000986 */ /* 0x000fe2000c101d04 */
[----:B------:R-:W-:Y:S01]  /*33d0*/  @P5 PRMT R185, R173, 0x7632, R185 ;  /* 0x00007632adb95816 */ /* 0x000fe200000000b9 */
[----:B---3--:R-:W-:Y:S01]  /*33e0*/  @P5 IMAD.WIDE.U32 R180, R187, 0x10, R180 ;  /* 0x00000010bbb45825 */ /* 0x008fe200078e00b4 */
[----:B------:R-:W-:Y:S01]  /*33f0*/  @P5 PRMT R189, R175, 0x7632, R189 ;  /* 0x00007632afbd5816 */ /* 0x000fe200000000bd */
[----:B------:R1:W-:Y:S01]  /*3400*/  @P0 STG.E.128 desc[UR4][R182.64+0x10], R168 ;  /* 0x000010a8b6000986 */ /* 0x0003e2000c101d04 */
[----:B------:R-:W-:Y:S01]  /*3410*/  @P5 SHF.L.U32 R185, R185, 0x10, RZ ;  /* 0x00000010b9b95819 */ /* 0x000fe200000006ff */
[----:B------:R-:W-:Y:S01]  /*3420*/  @P5 IMAD.U32 R232, R232, 0x10000, RZ ;  /* 0x00010000e8e85824 */ /* 0x000fe200078e00ff */
[----:B------:R-:W-:Y:S01]  /*3430*/  @P5 SHF.L.U32 R233, R175, 0x10, RZ ;  /* 0x00000010afe95819 */ /* 0x000fe200000006ff */
[----:B------:R2:W-:Y:S01]  /*3440*/  @P5 STG.E.128 desc[UR4][R180.64], R164 ;  /* 0x000000a4b4005986 */ /* 0x0005e2000c101d04 */
[----:B------:R-:W-:Y:S01]  /*3450*/  @P5 SHF.L.U32 R189, R189, 0x10, RZ ;  /* 0x00000010bdbd5819 */ /* 0x000fe200000006ff */
[----:B------:R-:W-:Y:S01]  /*3460*/  @P5 FFMA.FTZ R133, R184, R232, R133 ;  /* 0x000000e8b8855223 */ /* 0x000fe20000010085 */
[----:B------:R-:W-:Y:S01]  /*3470*/  @P5 PRMT R184, R174, 0x7632, R184 ;  /* 0x00007632aeb85816 */ /* 0x000fe200000000b8 */
[----:B------:R-:W-:Y:S01]  /*3480*/  @P5 FFMA.FTZ R135, R190, R185, R135 ;  /* 0x000000b9be875223 */ /* 0x000fe20000010087 */
[----:B------:R-:W-:Y:S01]  /*3490*/  @P5 FFMA.FTZ R138, R233, R231, R138 ;  /* 0x000000e7e98a5223 */ /* 0x000fe2000001008a */
[----:B------:R-:W-:Y:S01]  /*34a0*/  @P5 FFMA.FTZ R139, R230, R189, R139 ;  /* 0x000000bde68b5223 */ /* 0x000fe2000001008b */
[----:B------:R-:W-:Y:S01]  /*34b0*/  IADD3 R187, R187, 0x20, RZ ;  /* 0x00000020bbbb7810 */ /* 0x000fe20007ffe0ff */
[----:B------:R-:W-:-:S04]  /*34c0*/  @P5 IMAD.U32 R184, R184, 0x10000, RZ ;  /* 0x00010000b8b85824 */ /* 0x000fc800078e00ff */
[----:B------:R-:W-:Y:S01]  /*34d0*/  @P5 FFMA.FTZ R137, R228, R184, R137 ;  /* 0x000000b8e4895223 */ /* 0x000fe20000010089 */
[----:B-1----:R-:W-:-:S05]  /*34e0*/  @P5 SHF.L.U32 R183, R174, 0x10, RZ ;  /* 0x00000010aeb75819 */ /* 0x002fca00000006ff */
[----:B--2---:R-:W-:-:S07]  /*34f0*/  @P5 FFMA.FTZ R136, R183, R191, R136 ;  /* 0x000000bfb7885223 */ /* 0x004fce0000010088 */
.L_x_5114:
[----:B------:R-:W-:Y:S05]  /*3500*/  BSYNC B1 ;  /* 0x0000000000017941 */ /* 0x000fea0003800000 */
.L_x_5113:
[----:B------:R-:W-:Y:S04]  /*3510*/  BSSY B1, `(.L_x_5133) ;  /* 0x00000cb000017945 */ /* 0x000fe80003800000 */
[----:B------:R-:W-:Y:S05]  /*3520*/  @!P3 BRA `(.L_x_5134) ;  /* 0x0000000c0024b947 */ /* 0x000fea0003800000 */
        /* <DEDUP_REMOVED lines=9> */
.L_x_5136:
[----:B------:R-:W-:Y:S05]  /*35c0*/  BSYNC B2 ;  /* 0x0000000000027941 */ /* 0x000fea0003800000 */
.L_x_5135:
[----:B------:R-:W-:Y:S01]  /*35d0*/  BSSY B2, `(.L_x_5137) ;  /* 0x000000d000027945 */ /* 0x000fe20003800000 */
[----:B---3--:R-:W-:-:S03]  /*35e0*/  @!P4 FSEL R233, R24, RZ, P0 ;  /* 0x000000ff18e9c208 */ /* 0x008fc60000000000 */
        /* <DEDUP_REMOVED lines=11> */
.L_x_5138:
[----:B------:R-:W-:Y:S05]  /*36a0*/  BSYNC B2 ;  /* 0x0000000000027941 */ /* 0x000fea0003800000 */
.L_x_5137:
        /* <DEDUP_REMOVED lines=13> */
.L_x_5140:
[----:B------:R-:W-:Y:S05]  /*3780*/  BSYNC B2 ;  /* 0x0000000000027941 */ /* 0x000fea0003800000 */
.L_x_5139:
        /* <DEDUP_REMOVED lines=13> */
.L_x_5142:
[----:B------:R-:W-:Y:S05]  /*3860*/  BSYNC B2 ;  /* 0x0000000000027941 */ /* 0x000fea0003800000 */
.L_x_5141:
        /* <DEDUP_REMOVED lines=13> */
.L_x_5144:
[----:B------:R-:W-:Y:S05]  /*3940*/  BSYNC B2 ;  /* 0x0000000000027941 */ /* 0x000fea0003800000 */
.L_x_5143:
        /* <DEDUP_REMOVED lines=13> */
.L_x_5146:
[----:B------:R-:W-:Y:S05]  /*3a20*/  BSYNC B2 ;  /* 0x0000000000027941 */ /* 0x000fea0003800000 */
.L_x_5145:
        /* <DEDUP_REMOVED lines=13> */
.L_x_5148:
[----:B------:R-:W-:Y:S05]  /*3b00*/  BSYNC B2 ;  /* 0x0000000000027941 */ /* 0x000fea0003800000 */
.L_x_5147:
        /* <DEDUP_REMOVED lines=13> */
.L_x_5150:
[----:B------:R-:W-:Y:S05]  /*3be0*/  BSYNC B2 ;  /* 0x0000000000027941 */ /* 0x000fea0003800000 */
.L_x_5149:
[----:B------:R-:W-:Y:S01]  /*3bf0*/  @!P4 ISETP.NE.U32.AND P0, PT, R180, RZ, PT ;  /* 0x000000ffb400c20c */ /* 0x000fe20003f05070 */
[----:B------:R-:W1:Y:S01]  /*3c00*/  @P5 LDC R234, c[0x0][0x29c] ;  /* 0x0000a700ffea5b82 */ /* 0x000e620000000800 */
[----:B------:R-:W-:Y:S02]  /*3c10*/  BSSY B2, `(.L_x_5151) ;  /* 0x0000012000027945 */ /* 0x000fe40003800000 */
[----:B------:R-:W-:-:S04]  /*3c20*/  @!P4 ISETP.NE.AND.EX P0, PT, R181, RZ, PT, P0 ;  /* 0x000000ffb500c20c */ /* 0x000fc80003f05300 */
[----:B------:R-:W-:Y:S01]  /*3c30*/  @!P4 FSEL R190, R23, RZ, P0 ;  /* 0x000000ff17bec208 */ /* 0x000fe20000000000 */
[----:B------:R-:W3:Y:S01]  /*3c40*/  @P5 LDC R237, c[0x0][0x29c] ;  /* 0x0000a700ffed5b82 */ /* 0x000ee20000000800 */
[----:B--2---:R-:W-:-:S04]  /*3c50*/  ISETP.NE.U32.AND P0, PT, R182, RZ, PT ;  /* 0x000000ffb600720c */ /* 0x004fc80003f05070 */
[----:B------:R-:W-:-:S03]  /*3c60*/  ISETP.NE.AND.EX P0, PT, R183, RZ, PT, P0 ;  /* 0x000000ffb700720c */ /* 0x000fc60003f05300 */
[----:B------:R-:W2:Y:S08]  /*3c70*/  @P5 LDC R236, c[0x0][0x29c] ;  /* 0x0000a700ffec5b82 */ /* 0x000eb00000000800 */
[----:B------:R-:W4:Y:S08]  /*3c80*/  @P5 LDC R239, c[0x0][0x29c] ;  /* 0x0000a700ffef5b82 */ /* 0x000f300000000800 */
[----:B------:R-:W0:Y:S01]  /*3c90*/  @P0 LDC.64 R184, c[0x0][0x308] ;  /* 0x0000c200ffb80b82 */ /* 0x000e220000000a00 */
[----:B------:R-:W-:Y:S05]  /*3ca0*/  @!P4 BRA `(.L_x_5152) ;  /* 0x000000000020c947 */ /* 0x000fea0003800000 */
        /* <DEDUP_REMOVED lines=8> */
.L_x_5152:
[----:B------:R-:W-:Y:S05]  /*3d30*/  BSYNC B2 ;  /* 0x0000000000027941 */ /* 0x000fea0003800000 */
.L_x_5151:
[----:B------:R-:W-:Y:S01]  /*3d40*/  ISETP.NE.U32.AND P4, PT, R182, RZ, PT ;  /* 0x000000ffb600720c */ /* 0x000fe20003f85070 */
[----:B----4-:R-:W-:Y:S01]  /*3d50*/  @P5 FMUL.FTZ R2, R232, R239 ;  /* 0x000000efe8025220 */ /* 0x010fe20000410000 */
[----:B------:R-:W4:Y:S01]  /*3d60*/  @P5 LDC R182, c[0x0][0x29c] ;  /* 0x0000a700ffb65b82 */ /* 0x000f220000000800 */
[----:B0-----:R-:W-:Y:S01]  /*3d70*/  @P0 IMAD.WIDE.U32 R184, R8, 0x20, R184 ;  /* 0x0000002008b80825 */ /* 0x001fe200078e00b8 */
[----:B------:R-:W-:-:S03]  /*3d80*/  ISETP.NE.AND.EX P4, PT, R183, RZ, PT, P4 ;  /* 0x000000ffb700720c */ /* 0x000fc60003f85340 */
[----:B-1----:R-:W-:Y:S01]  /*3d90*/  @P5 FMUL.FTZ R183, R233, R234 ;  /* 0x000000eae9b75220 */ /* 0x002fe20000410000 */
[----:B------:R-:W-:Y:S01]  /*3da0*/  @P5 FMUL.FTZ R181, R75, R2 ;  /* 0x000000024bb55220 */ /* 0x000fe20000410000 */
[----:B---3--:R-:W-:Y:S01]  /*3db0*/  @P5 FMUL.FTZ R8, R230, R237 ;  /* 0x000000ede6085220 */ /* 0x008fe20000410000 */
[----:B------:R-:W-:Y:S01]  /*3dc0*/  SEL R176, R233, R176, P4 ;  /* 0x000000b0e9b07207 */ /* 0x000fe20002000000 */
[C---:B--2---:R-:W-:Y:S01]  /*3dd0*/  @P5 FMUL.FTZ R233, R191.reuse, R236 ;  /* 0x000000ecbfe95220 */ /* 0x044fe20000410000 */
[----:B------:R-:W0:Y:S01]  /*3de0*/  @P5 LDC R186, c[0x0][0x29c] ;  /* 0x0000a700ffba5b82 */ /* 0x000e220000000800 */
[----:B------:R-:W-:Y:S01]  /*3df0*/  @P5 F2FP.BF16.F32.PACK_AB R237, RZ, R181 ;  /* 0x000000b5ffed523e */ /* 0x000fe200000010ff */
[----:B------:R-:W-:Y:S01]  /*3e00*/  @P5 FMUL.FTZ R188, R72, R183 ;  /* 0x000000b748bc5220 */ /* 0x000fe20000410000 */
[----:B------:R-:W-:Y:S01]  /*3e10*/  @P5 FMUL.FTZ R180, R74, R233 ;  /* 0x000000e94ab45220 */ /* 0x000fe20000410000 */
[----:B------:R-:W-:Y:S01]  /*3e20*/  SEL R178, R191, R178, P4 ;  /* 0x000000b2bfb27207 */ /* 0x000fe20002000000 */
[----:B------:R-:W-:Y:S01]  /*3e30*/  @P5 FMUL.FTZ R234, R73, R8 ;  /* 0x0000000849ea5220 */ /* 0x000fe20000410000 */
[----:B------:R-:W-:-:S02]  /*3e40*/  SEL R168, R231, R168, P4 ;  /* 0x000000a8e7a87207 */ /* 0x000fc40002000000 */
[----:B------:R-:W1:Y:S01]  /*3e50*/  @P5 LDC R235, c[0x0][0x29c] ;  /* 0x0000a700ffeb5b82 */ /* 0x000e620000000800 */
[----:B------:R-:W-:Y:S02]  /*3e60*/  @P5 F2FP.BF16.F32.PACK_AB R236, RZ, R180 ;  /* 0x000000b4ffec523e */ /* 0x000fe400000010ff */
[----:B------:R-:W-:Y:S02]  /*3e70*/  SEL R177, R230, R177, P4 ;  /* 0x000000b1e6b17207 */ /* 0x000fe40002000000 */
[----:B------:R-:W-:Y:S02]  /*3e80*/  SEL R179, R232, R179, P4 ;  /* 0x000000b3e8b37207 */ /* 0x000fe40002000000 */
[----:B------:R-:W-:Y:S01]  /*3e90*/  @P5 F2FP.BF16.F32.PACK_AB R188, RZ, R188 ;  /* 0x000000bcffbc523e */ /* 0x000fe200000010ff */
[----:B------:R-:W2:Y:S01]  /*3ea0*/  @P5 LDC R241, c[0x0][0x29c] ;  /* 0x0000a700fff15b82 */ /* 0x000ea20000000800 */
[----:B----4-:R-:W-:Y:S01]  /*3eb0*/  @P5 FMUL.FTZ R191, R231, R182 ;  /* 0x000000b6e7bf5220 */ /* 0x010fe20000410000 */
[----:B------:R-:W-:Y:S01]  /*3ec0*/  SEL R170, R189, R170, P4 ;  /* 0x000000aabdaa7207 */ /* 0x000fe20002000000 */
[----:B------:R-:W-:Y:S01]  /*3ed0*/  @P0 STG.E.128 desc[UR4][R184.64], R176 ;  /* 0x000000b0b8000986 */ /* 0x000fe2000c101d04 */
[----:B------:R-:W-:Y:S01]  /*3ee0*/  @P5 F2FP.BF16.F32.PACK_AB R234, RZ, R234 ;  /* 0x000000eaffea523e */ /* 0x000fe200000010ff */
[----:B------:R-:W-:Y:S01]  /*3ef0*/  @P5 FMUL.FTZ R230, R68, R191 ;  /* 0x000000bf44e65220 */ /* 0x000fe20000410000 */
[----:B------:R-:W-:-:S02]  /*3f00*/  SEL R169, R228, R169, P4 ;  /* 0x000000a9e4a97207 */ /* 0x000fc40002000000 */
[----:B------:R-:W3:Y:S01]  /*3f10*/  @P5 LDC.64 R180, c[0x0][0x2f8] ;  /* 0x0000be00ffb45b82 */ /* 0x000ee20000000a00 */
[----:B0-----:R-:W-:Y:S01]  /*3f20*/  @P5 FMUL.FTZ R231, R189, R186 ;  /* 0x000000babde75220 */ /* 0x001fe20000410000 */
[----:B------:R-:W-:Y:S02]  /*3f30*/  @P5 F2FP.BF16.F32.PACK_AB R230, RZ, R230 ;  /* 0x000000e6ffe6523e */ /* 0x000fe400000010ff */
[----:B------:R-:W-:Y:S02]  /*3f40*/  SEL R171, R190, R171, P4 ;  /* 0x000000abbeab7207 */ /* 0x000fe40002000000 */
[----:B------:R-:W-:Y:S01]  /*3f50*/  @P5 PRMT R164, R188, 0x7610, R164 ;  /* 0x00007610bca45816 */ /* 0x000fe200000000a4 */
[----:B-1----:R-:W-:Y:S01]  /*3f60*/  @P5 FMUL.FTZ R186, R190, R235 ;  /* 0x000000ebbeba5220 */ /* 0x002fe20000410000 */
[----:B------:R-:W-:Y:S01]  /*3f70*/  @P5 FMUL.FTZ R235, R70, R231 ;  /* 0x000000e746eb5220 */ /* 0x000fe20000410000 */
[----:B------:R-:W-:Y:S01]  /*3f80*/  @P5 PRMT R165, R236, 0x7610, R165 ;  /* 0x00007610eca55816 */ /* 0x000fe200000000a5 */
[----:B------:R0:W-:Y:S01]  /*3f90*/  @P0 STG.E.128 desc[UR4][R184.64+0x10], R168 ;  /* 0x000010a8b8000986 */ /* 0x0001e2000c101d04 */
[----:B------:R-:W-:Y:S01]  /*3fa0*/  @P5 FMUL.FTZ R238, R71, R186 ;  /* 0x000000ba47ee5220 */ /* 0x000fe20000410000 */
[----:B------:R-:W-:-:S02]  /*3fb0*/  @P5 PRMT R166, R230, 0x7610, R166 ;  /* 0x00007610e6a65816 */ /* 0x000fc400000000a6 */
[----:B------:R-:W-:Y:S01]  /*3fc0*/  @P5 F2FP.BF16.F32.PACK_AB R235, RZ, R235 ;  /* 0x000000ebffeb523e */ /* 0x000fe200000010ff */
[----:B--2---:R-:W-:Y:S01]  /*3fd0*/  @P5 FMUL.FTZ R182, R228, R241 ;  /* 0x000000f1e4b65220 */ /* 0x004fe20000410000 */
[----:B------:R-:W-:Y:S02]  /*3fe0*/  @P5 F2FP.BF16.F32.PACK_AB R238, RZ, R238 ;  /* 0x000000eeffee523e */ /* 0x000fe400000010ff */
[----:B------:R-:W-:Y:S01]  /*3ff0*/  @P5 PRMT R167, R235, 0x7610, R167 ;  /* 0x00007610eba75816 */ /* 0x000fe200000000a7 */
[----:B------:R-:W-:Y:S01]  /*4000*/  @P5 FMUL.FTZ R232, R69, R182 ;  /* 0x000000b645e85220 */ /* 0x000fe20000410000 */
[----:B-----5:R-:W-:Y:S02]  /*4010*/  @P5 SHF.L.U32 R189, R172, 0x10, RZ ;  /* 0x00000010acbd5819 */ /* 0x020fe400000006ff */
[----:B------:R-:W-:Y:S01]  /*4020*/  @P5 PRMT R164, R164, 0x5410, R234 ;  /* 0x00005410a4a45816 */ /* 0x000fe200000000ea */
[----:B---3--:R-:W-:Y:S01]  /*4030*/  @P5 IMAD.WIDE.U32 R180, R187, 0x10, R180 ;  /* 0x00000010bbb45825 */ /* 0x008fe200078e00b4 */
[----:B------:R-:W-:-:S03]  /*4040*/  @P5 PRMT R187, R172, 0x7632, R187 ;  /* 0x00007632acbb5816 */ /* 0x000fc600000000bb */
[----:B------:R-:W-:Y:S01]  /*4050*/  @P5 FFMA.FTZ R140, R189, R183, R140 ;  /* 0x000000b7bd8c5223 */ /* 0x000fe2000001008c */
[----:B------:R-:W-:Y:S02]  /*4060*/  @P5 F2FP.BF16.F32.PACK_AB R232, RZ, R232 ;  /* 0x000000e8ffe8523e */ /* 0x000fe400000010ff */
[----:B------:R-:W-:Y:S01]  /*4070*/  @P5 PRMT R165, R165, 0x5410, R237 ;  /* 0x00005410a5a55816 */ /* 0x000fe200000000ed */
[----:B------:R-:W-:Y:S01]  /*4080*/  @P5 IMAD.U32 R187, R187, 0x10000, RZ ;  /* 0x00010000bbbb5824 */ /* 0x000fe200078e00ff */
[----:B------:R-:W-:Y:S02]  /*4090*/  @P5 PRMT R166, R166, 0x5410, R232 ;  /* 0x00005410a6a65816 */ /* 0x000fe400000000e8 */
[----:B------:R-:W-:Y:S01]  /*40a0*/  @P5 PRMT R167, R167, 0x5410, R238 ;  /* 0x00005410a7a75816 */ /* 0x000fe200000000ee */
[----:B------:R-:W-:Y:S01]  /*40b0*/  @P5 FFMA.FTZ R141, R8, R187, R141 ;  /* 0x000000bb088d5223 */ /* 0x000fe2000001008d */
[----:B------:R-:W-:Y:S02]  /*40c0*/  @P5 PRMT R183, R173, 0x7632, R183 ;  /* 0x00007632adb75816 */ /* 0x000fe400000000b7 */
[----:B------:R-:W-:Y:S01]  /*40d0*/  @P5 PRMT R8, R174, 0x7632, R8 ;  /* 0x00007632ae085816 */ /* 0x000fe20000000008 */
[----:B------:R1:W-:Y:S01]  /*40e0*/  @P5 STG.E.128 desc[UR4][R180.64], R164 ;  /* 0x000000a4b4005986 */ /* 0x0003e2000c101d04 */
[----:B0-----:R-:W-:-:S02]  /*40f0*/  @P5 PRMT R184, R175, 0x7632, R184 ;  /* 0x00007632afb85816 */ /* 0x001fc400000000b8 */
[----:B------:R-:W-:Y:S01]  /*4100*/  @P5 SHF.L.U32 R235, R173, 0x10, RZ ;  /* 0x00000010adeb5819 */ /* 0x000fe200000006ff */
[----:B------:R-:W-:Y:S01]  /*4110*/  @P5 IMAD.U32 R8, R8, 0x10000, RZ ;  /* 0x0001000008085824 */ /* 0x000fe200078e00ff */
[----:B------:R-:W-:Y:S02]  /*4120*/  @P5 SHF.L.U32 R183, R183, 0x10, RZ ;  /* 0x00000010b7b75819 */ /* 0x000fe400000006ff */
[----:B------:R-:W-:Y:S01]  /*4130*/  @P5 SHF.L.U32 R185, R174, 0x10, RZ ;  /* 0x00000010aeb95819 */ /* 0x000fe200000006ff */
[----:B------:R-:W-:Y:S01]  /*4140*/  @P5 FFMA.FTZ R142, R235, R233, R142 ;  /* 0x000000e9eb8e5223 */ /* 0x000fe2000001008e */
[----:B------:R-:W-:Y:S01]  /*4150*/  @P5 SHF.L.U32 R184, R184, 0x10, RZ ;  /* 0x00000010b8b85819 */ /* 0x000fe200000006ff */
[----:B------:R-:W-:Y:S01]  /*4160*/  @P5 FFMA.FTZ R143, R2, R183, R143 ;  /* 0x000000b7028f5223 */ /* 0x000fe2000001008f */
[----:B------:R-:W-:Y:S01]  /*4170*/  @P5 FFMA.FTZ R145, R182, R8, R145 ;  /* 0x00000008b6915223 */ /* 0x000fe20000010091 */
[----:B------:R-:W-:Y:S02]  /*4180*/  @P5 FFMA.FTZ R144, R185, R191, R144 ;  /* 0x000000bfb9905223 */ /* 0x000fe40000010090 */
[----:B------:R-:W-:Y:S01]  /*4190*/  @P5 FFMA.FTZ R147, R186, R184, R147 ;  /* 0x000000b8ba935223 */ /* 0x000fe20000010093 */
[----:B-1----:R-:W-:-:S05]  /*41a0*/  @P5 SHF.L.U32 R181, R175, 0x10, RZ ;  /* 0x00000010afb55819 */ /* 0x002fca00000006ff */
[----:B------:R-:W-:-:S07]  /*41b0*/  @P5 FFMA.FTZ R146, R181, R231, R146 ;  /* 0x000000e7b5925223 */ /* 0x000fce0000010092 */
.L_x_5134:
[----:B------:R-:W-:Y:S05]  /*41c0*/  BSYNC B1 ;  /* 0x0000000000017941 */ /* 0x000fea0003800000 */
.L_x_5133:
[----:B------:R-:W1:Y:S02]  /*41d0*/  LDC.64 R180, c[0x0][0x210] ;  /* 0x00008400ffb47b82 */ /* 0x000e640000000a00 */
[----:B-1----:R-:W-:-:S04]  /*41e0*/  LEA R3, R180, R3, 0x2 ;  /* 0x00000003b4037211 */ /* 0x002fc800078e10ff */
[----:B------:R-:W-:-:S13]  /*41f0*/  ISETP.GE.AND P0, PT, R3, R181, PT ;  /* 0x000000b50300720c */ /* 0x000fda0003f06270 */
[----:B------:R-:W-:Y:S05]  /*4200*/  @!P0 BRA `(.L_x_5153) ;  /* 0xffffffc000f08947 */ /* 0x000fea000383ffff */
.L_x_5078:
[----:B------:R-:W-:Y:S05]  /*4210*/  BSYNC B0 ;  /* 0x0000000000007941 */ /* 0x000fea0003800000 */
.L_x_5077:
        /* <DEDUP_REMOVED lines=20> */
[----:B--2--5:R-:W-:-:S03]  /*4360*/  IMAD R32, R23, R6, RZ ;  /* 0x0000000617207224 */ /* 0x024fc600078e02ff */
        /* <DEDUP_REMOVED lines=8> */
[----:B0-----:R-:W0:Y:S04]  /*43f0*/  LDS R4, [R2+0x200] ;  /* 0x0002000002047984 */ /* 0x001e280000000800 */
[----:B------:R-:W1:Y:S04]  /*4400*/  LDS R3, [R2] ;  /* 0x0000000002037984 */ /* 0x000e680000000800 */
[----:B------:R-:W2:Y:S04]  /*4410*/  LDS R11, [R2+0xe00] ;  /* 0x000e0000020b7984 */ /* 0x000ea80000000800 */
[----:B------:R-:W4:Y:S04]  /*4420*/  LDS R12, [R2+0xc00] ;  /* 0x000c0000020c7984 */ /* 0x000f280000000800 */
        /* <DEDUP_REMOVED lines=8> */
[----:B-1----:R-:W-:-:S03]  /*44b0*/  FADD.FTZ R3, RZ, R3 ;  /* 0x00000003ff037221 */ /* 0x002fc60000010000 */
[----:B------:R-:W1:Y:S01]  /*44c0*/  LDS R16, [R2+0x1400] ;  /* 0x0014000002107984 */ /* 0x000e620000000800 */
[----:B--2---:R-:W-:-:S03]  /*44d0*/  FADD.FTZ R4, R4, R11 ;  /* 0x0000000b04047221 */ /* 0x004fc60000010000 */
[----:B------:R-:W2:Y:S01]  /*44e0*/  LDS R15, [R2+0x1600] ;  /* 0x00160000020f7984 */ /* 0x000ea20000000800 */
[----:B----4-:R-:W-:-:S03]  /*44f0*/  FADD.FTZ R3, R3, R12 ;  /* 0x0000000c03037221 */ /* 0x010fc60000010000 */
[----:B------:R-:W4:Y:S01]  /*4500*/  LDS R18, [R2+0x1800] ;  /* 0x0018000002127984 */ /* 0x000f220000000800 */
[----:B---3--:R-:W-:-:S03]  /*4510*/  FADD.FTZ R4, R4, R17 ;  /* 0x0000001104047221 */ /* 0x008fc60000010000 */
[----:B------:R-:W3:Y:S01]  /*4520*/  LDS R20, [R2+0x1c00] ;  /* 0x001c000002147984 */ /* 0x000ee20000000800 */
[----:B------:R-:W-:-:S03]  /*4530*/  FADD.FTZ R5, RZ, R5 ;  /* 0x00000005ff057221 */ /* 0x000fc60000010000 */
[----:B------:R-:W3:Y:S01]  /*4540*/  LDS R19, [R2+0x1e00] ;  /* 0x001e000002137984 */ /* 0x000ee20000000800 */
[----:B------:R-:W-:-:S03]  /*4550*/  FADD.FTZ R8, RZ, R8 ;  /* 0x00000008ff087221 */ /* 0x000fc60000010000 */
[----:B------:R-:W3:Y:S01]  /*4560*/  LDS R22, [R2+0x2000] ;  /* 0x0020000002167984 */ /* 0x000ee20000000800 */
[----:B------:R-:W-:-:S03]  /*4570*/  FADD.FTZ R9, RZ, R9 ;  /* 0x00000009ff097221 */ /* 0x000fc60000010000 */
[----:B------:R-:W3:Y:S01]  /*4580*/  LDS R21, [R2+0x2200] ;  /* 0x0022000002157984 */ /* 0x000ee20000000800 */
[----:B------:R-:W-:-:S03]  /*4590*/  FADD.FTZ R10, RZ, R10 ;  /* 0x0000000aff0a7221 */ /* 0x000fc60000010000 */
[----:B------:R-:W3:Y:S01]  /*45a0*/  LDS R6, [R2+0x2400] ;  /* 0x0024000002067984 */ /* 0x000ee20000000800 */
[----:B------:R-:W-:-:S03]  /*45b0*/  FADD.FTZ R5, R5, R14 ;  /* 0x0000000e05057221 */ /* 0x000fc60000010000 */
[----:B------:R-:W3:Y:S04]  /*45c0*/  LDS R23, [R2+0x2600] ;  /* 0x0026000002177984 */ /* 0x000ee80000000800 */
[----:B------:R-:W3:Y:S01]  /*45d0*/  LDS R24, [R2+0x2800] ;  /* 0x0028000002187984 */ /* 0x000ee20000000800 */
[----:B0-----:R-:W-:-:S03]  /*45e0*/  FADD.FTZ R8, R8, R13 ;  /* 0x0000000d08087221 */ /* 0x001fc60000010000 */
[----:B------:R-:W0:Y:S01]  /*45f0*/  LDS R7, [R2+0x2a00] ;  /* 0x002a000002077984 */ /* 0x000e220000000800 */
[----:B-1----:R-:W-:-:S03]  /*4600*/  FADD.FTZ R9, R9, R16 ;  /* 0x0000001009097221 */ /* 0x002fc60000010000 */
[----:B------:R-:W1:Y:S01]  /*4610*/  LDS R12, [R2+0x2c00] ;  /* 0x002c0000020c7984 */ /* 0x000e620000000800 */
[----:B--2---:R-:W-:-:S03]  /*4620*/  FADD.FTZ R10, R10, R15 ;  /* 0x0000000f0a0a7221 */ /* 0x004fc60000010000 */
[----:B------:R-:W2:Y:S01]  /*4630*/  LDS R17, [R2+0x2e00] ;  /* 0x002e000002117984 */ /* 0x000ea20000000800 */
[----:B----4-:R-:W-:Y:S01]  /*4640*/  FADD.FTZ R3, R3, R18 ;  /* 0x0000001203037221 */ /* 0x010fe20000010000 */
[----:B------:R-:W-:Y:S01]  /*4650*/  BAR.SYNC.DEFER_BLOCKING 0x0 ;  /* 0x0000000000007b1d */ /* 0x000fe20000010000 */
[----:B---3--:R-:W-:Y:S01]  /*4660*/  FADD.FTZ R5, R5, R20 ;  /* 0x0000001405057221 */ /* 0x008fe20000010000 */
        /* <DEDUP_REMOVED lines=75> */
[----:B------:R-:W2:Y:S04]  /*4b20*/  LDS R47, [R2+0x1600] ;  /* 0x00160000022f7984 */ /* 0x000ea80000000800 */
[----:B------:R-:W3:Y:S04]  /*4b30*/  LDS R0, [R2] ;  /* 0x0000000002007984 */ /* 0x000ee80000000800 */
        /* <DEDUP_REMOVED lines=16> */
[----:B------:R-:W-:Y:S02]  /*4c40*/  SHF.L.U32 R12, R32, 0x2, RZ ;  /* 0x00000002200c7819 */ /* 0x000fe400000006ff */
[----:B------:R-:W4:Y:S01]  /*4c50*/  LDS R31, [R2+0x1a00] ;  /* 0x001a0000021f7984 */ /* 0x000f220000000800 */
[----:B------:R-:W-:-:S03]  /*4c60*/  FADD.FTZ R30, R30, R51 ;  /* 0x000000331e1e7221 */ /* 0x000fc60000010000 */
[----:B------:R-:W4:Y:S01]  /*4c70*/  LDS R20, [R2+0x1c00] ;  /* 0x001c000002147984 */ /* 0x000f220000000800 */
[----:B------:R-:W-:Y:S01]  /*4c80*/  FADD.FTZ R0, R0, R25 ;  /* 0x0000001900007221 */ /* 0x000fe20000010000 */
        /* <DEDUP_REMOVED lines=29> */
[----:B------:R-:W-:Y:S01]  /*4e60*/  IMAD.MOV.U32 R4, RZ, RZ, R16 ;  /* 0x000000ffff047224 */ /* 0x000fe200078e0010 */
        /* <DEDUP_REMOVED lines=8> */
[----:B-1----:R-:W-:-:S05]  /*4ef0*/  IADD3 R2, P6, R2, 0x200, RZ ;  /* 0x0000020002027810 */ /* 0x002fca0007fde0ff */
[----:B------:R-:W-:Y:S01]  /*4f00*/  IMAD.X R3, RZ, RZ, R3, P6 ;  /* 0x000000ffff037224 */ /* 0x000fe200030e0603 */
[----:B------:R-:W-:-:S04]  /*4f10*/  IADD3 R12, P6, R12, 0x200, RZ ;  /* 0x000002000c0c7810 */ /* 0x000fc80007fde0ff */
[----:B--2---:R-:W-:-:S09]  /*4f20*/  IADD3.X R25, RZ, R25, RZ, P6, !PT ;  /* 0x00000019ff197210 */ /* 0x004fd200037fe4ff */
.L_x_5155:
[----:B------:R-:W-:Y:S05]  /*4f30*/  BSYNC B0 ;  /* 0x0000000000007941 */ /* 0x000fea0003800000 */
.L_x_5154:
        /* <DEDUP_REMOVED lines=14> */
[----:B-1----:R-:W-:-:S04]  /*5020*/  IADD3 R2, P0, R2, 0x200, RZ ;  /* 0x0000020002027810 */ /* 0x002fc80007f1e0ff */
[----:B------:R-:W-:-:S09]  /*5030*/  IADD3.X R3, RZ, R3, RZ, P0, !PT ;  /* 0x00000003ff037210 */ /* 0x000fd200007fe4ff */
.L_x_5157:
[----:B------:R-:W-:Y:S05]  /*5040*/  BSYNC B0 ;  /* 0x0000000000007941 */ /* 0x000fea0003800000 */
.L_x_5156:
[----:B------:R-:W-:Y:S01]  /*5050*/  BSSY B0, `(.L_x_5158) ;  /* 0x0000010000007945 */ /* 0x000fe20003800000 */
[----:B------:R-:W-:-:S03]  /*5060*/  FADD.FTZ R47, R20, R47 ;  /* 0x0000002f142f7221 */ /* 0x000fc60000010000 */
[----:B------:R-:W-:Y:S05]  /*5070*/  @!P1 BRA `(.L_x_5159) ;  /* 0x0000000000349947 */ /* 0x000fea0003800000 */
[----:B--2---:R-:W-:Y:S01]  /*5080*/  MOV R4, R16 ;  /* 0x0000001000047202 */ /* 0x004fe20000000f00 */
        /* <DEDUP_REMOVED lines=12> */
.L_x_5159:
[----:B------:R-:W-:Y:S05]  /*5150*/  BSYNC B0 ;  /* 0x0000000000007941 */ /* 0x000fea0003800000 */
.L_x_5158:
[----:B------:R-:W-:Y:S01]  /*5160*/  BSSY B0, `(.L_x_5160) ;  /* 0x0000010000007945 */ /* 0x000fe20003800000 */
[----:B0-----:R-:W-:-:S03]  /*5170*/  FADD.FTZ R51, R8, R51 ;  /* 0x0000003308337221 */ /* 0x001fc60000010000 */
[----:B------:R-:W-:Y:S05]  /*5180*/  @!P2 BRA `(.L_x_5161) ;  /* 0x000000000034a947 */ /* 0x000fea0003800000 */
[----:B--23--:R-:W-:Y:S01]  /*5190*/  MOV R4, R16 ;  /* 0x0000001000047202 */ /* 0x00cfe20000000f00 */
        /* <DEDUP_REMOVED lines=12> */
.L_x_5161:
[----:B------:R-:W-:Y:S05]  /*5260*/  BSYNC B0 ;  /* 0x0000000000007941 */ /* 0x000fea0003800000 */
.L_x_5160:
[----:B------:R-:W-:Y:S01]  /*5270*/  BSSY B0, `(.L_x_5162) ;  /* 0x0000010000007945 */ /* 0x000fe20003800000 */
[----:B------:R-:W-:-:S03]  /*5280*/  FADD.FTZ R55, R10, R55 ;  /* 0x000000370a377221 */ /* 0x000fc60000010000 */
[----:B------:R-:W-:Y:S05]  /*5290*/  @!P3 BRA `(.L_x_5163) ;  /* 0x000000000034b947 */ /* 0x000fea0003800000 */
[----:B-123--:R-:W-:Y:S01]  /*52a0*/  IMAD.MOV.U32 R4, RZ, RZ, R16 ;  /* 0x000000ffff047224 */ /* 0x00efe200078e0010 */
        /* <DEDUP_REMOVED lines=12> */
.L_x_5163:
[----:B------:R-:W-:Y:S05]  /*5370*/  BSYNC B0 ;  /* 0x0000000000007941 */ /* 0x000fea0003800000 */
.L_x_5162:
[----:B------:R-:W-:Y:S05]  /*5380*/  @!P4 EXIT ;  /* 0x000000000000c94d */ /* 0x000fea0003800000 */
[----:B------:R0:W-:Y:S01]  /*5390*/  STG.E desc[UR4][R2.64], R21 ;  /* 0x0000001502007986 */ /* 0x0001e2000c101904 */
[----:B-1234-:R-:W-:Y:S02]  /*53a0*/  MOV R4, R12 ;  /* 0x0000000c00047202 */ /* 0x01efe40000000f00 */
[----:B------:R-:W-:Y:S02]  /*53b0*/  MOV R5, R25 ;  /* 0x0000001900057202 */ /* 0x000fe40000000f00 */
[----:B0-----:R-:W-:Y:S01]  /*53c0*/  MOV R2, R16 ;  /* 0x0000001000027202 */ /* 0x001fe20000000f00 */
[----:B------:R-:W-:-:S05]  /*53d0*/  IMAD.MOV.U32 R3, RZ, RZ, R27 ;  /* 0x000000ffff037224 */ /* 0x000fca00078e001b */
[----:B------:R-:W-:Y:S04]  /*53e0*/  STG.E desc[UR4][R2.64], R17 ;  /* 0x0000001102007986 */ /* 0x000fe8000c101904 */
[----:B------:R-:W-:Y:S01]  /*53f0*/  STG.E desc[UR4][R4.64], R57 ;  /* 0x0000003904007986 */ /* 0x000fe2000c101904 */
[----:B------:R-:W-:Y:S05]  /*5400*/  EXIT ;  /* 0x000000000000794d */ /* 0x000fea0003800000 */
.L_x_5092:
[----:B------:R-:W-:Y:S01]  /*5410*/  HFMA2.MMA R190, -RZ, RZ, 0, 5.9604644775390625e-08 ;  /* 0x00000001ffbe7435 */ /* 0x000fe200000001ff */
[----:B------:R-:W-:Y:S01]  /*5420*/  BSSY B1, `(.L_x_5164) ;  /* 0x0000006000017945 */ /* 0x000fe20003800000 */
[----:B------:R-:W-:Y:S01]  /*5430*/  IMAD.MOV.U32 R191, RZ, RZ, 0x1f ;  /* 0x0000001fffbf7424 */ /* 0x000fe200078e00ff */
[----:B------:R-:W-:-:S08]  /*5440*/  MOV R188, 0xffffffff ;  /* 0xffffffff00bc7802 */ /* 0x000fd00000000f00 */
[----:B0123-5:R-:W-:Y:S05]  /*5450*/  WARPSYNC.COLLECTIVE R188, `(.L_x_5165) ;  /* 0x00000000bc087348 */ /* 0x02ffea0003c00000 */
[----:B------:R4:W0:Y:S02]  /*5460*/  SHFL.BFLY P0, R189, R231, R190, R191 ;  /* 0x0c0000bee7bd7389 */ /* 0x00082400000000bf */
[----:B012345:R-:W-:Y:S01]  /*5470*/  ENDCOLLECTIVE ;  /* 0x000000000000791b */ /* 0x03ffe20003800000 */
.L_x_5165:
[----:B------:R-:W-:Y:S05]  /*5480*/  BSYNC B1 ;  /* 0x0000000000017941 */ /* 0x000fea0003800000 */
.L_x_5164:
        /* <DEDUP_REMOVED lines=9> */
.L_x_5166:
[----:B------:R-:W-:Y:S01]  /*5520*/  HFMA2.MMA R190, -RZ, RZ, 0, 1.1920928955078125e-07 ;  /* 0x00000002ffbe7435 */ /* 0x000fe200000001ff */
[----:B------:R-:W-:Y:S01]  /*5530*/  IMAD.MOV.U32 R231, RZ, RZ, R180 ;  /* 0x000000ffffe77224 */ /* 0x000fe200078e00b4 */
[----:B------:R-:W-:-:S09]  /*5540*/  MOV R181, R189 ;  /* 0x000000bd00b57202 */ /* 0x000fd20000000f00 */
[----:B------:R-:W-:Y:S05]  /*5550*/  WARPSYNC.COLLECTIVE R188, `(.L_x_5167) ;  /* 0x00000000bc087348 */ /* 0x000fea0003c00000 */
[----:B------:R0:W1:Y:S02]  /*5560*/  SHFL.BFLY P0, R189, R231, R190, R191 ;  /* 0x0c0000bee7bd7389 */ /* 0x00006400000000bf */
[----:B01----:R-:W-:Y:S01]  /*5570*/  ENDCOLLECTIVE ;  /* 0x000000000000791b */ /* 0x003fe20003800000 */
.L_x_5167:
[----:B------:R-:W-:-:S05]  /*5580*/  FADD.FTZ R181, R181, R234 ;  /* 0x000000eab5b57221 */ /* 0x000fca0000010000 */
[----:B------:R-:W-:Y:S02]  /*5590*/  MOV R231, R181 ;  /* 0x000000b500e77202 */ /* 0x000fe40000000f00 */
[----:B------:R-:W-:-:S07]  /*55a0*/  MOV R183, R189 ;  /* 0x000000bd00b77202 */ /* 0x000fce0000000f00 */
[----:B------:R-:W-:Y:S05]  /*55b0*/  WARPSYNC.COLLECTIVE R188, `(.L_x_5168) ;  /* 0x00000000bc087348 */ /* 0x000fea0003c00000 */
[----:B------:R0:W1:Y:S02]  /*55c0*/  SHFL.BFLY P0, R189, R231, R190, R191 ;  /* 0x0c0000bee7bd7389 */ /* 0x00006400000000bf */
[----:B01----:R-:W-:Y:S01]  /*55d0*/  ENDCOLLECTIVE ;  /* 0x000000000000791b */ /* 0x003fe20003800000 */
.L_x_5168:
[----:B------:R-:W-:Y:S01]  /*55e0*/  FADD.FTZ R183, R180, R183 ;  /* 0x000000b7b4b77221 */ /* 0x000fe20000010000 */
[----:B------:R-:W-:-:S04]  /*55f0*/  HFMA2.MMA R190, -RZ, RZ, 0, 2.384185791015625e-07 ;  /* 0x00000004ffbe7435 */ /* 0x000fc800000001ff */
[----:B------:R-:W-:Y:S01]  /*5600*/  MOV R231, R183 ;  /* 0x000000b700e77202 */ /* 0x000fe20000000f00 */
[----:B------:R-:W-:-:S07]  /*5610*/  IMAD.MOV.U32 R182, RZ, RZ, R189 ;  /* 0x000000ffffb67224 */ /* 0x000fce00078e00bd */
[----:B------:R-:W-:Y:S05]  /*5620*/  WARPSYNC.COLLECTIVE R188, `(.L_x_5169) ;  /* 0x00000000bc087348 */ /* 0x000fea0003c00000 */
[----:B------:R0:W1:Y:S02]  /*5630*/  SHFL.BFLY P0, R189, R231, R190, R191 ;  /* 0x0c0000bee7bd7389 */ /* 0x00006400000000bf */
[----:B01----:R-:W-:Y:S01]  /*5640*/  ENDCOLLECTIVE ;  /* 0x000000000000791b */ /* 0x003fe20003800000 */
.L_x_5169:
[----:B------:R-:W-:-:S04]  /*5650*/  FADD.FTZ R182, R181, R182 ;  /* 0x000000b6b5b67221 */ /* 0x000fc80000010000 */
[----:B------:R-:W-:Y:S01]  /*5660*/  IMAD.MOV.U32 R231, RZ, RZ, R182 ;  /* 0x000000ffffe77224 */ /* 0x000fe200078e00b6 */
[----:B------:R-:W-:-:S07]  /*5670*/  MOV R184, R189 ;  /* 0x000000bd00b87202 */ /* 0x000fce0000000f00 */
[----:B------:R-:W-:Y:S05]  /*5680*/  WARPSYNC.COLLECTIVE R188, `(.L_x_5170) ;  /* 0x00000000bc087348 */ /* 0x000fea0003c00000 */
[----:B------:R0:W1:Y:S02]  /*5690*/  SHFL.BFLY P0, R189, R231, R190, R191 ;  /* 0x0c0000bee7bd7389 */ /* 0x00006400000000bf */
[----:B01----:R-:W-:Y:S01]  /*56a0*/  ENDCOLLECTIVE ;  /* 0x000000000000791b */ /* 0x003fe20003800000 */
.L_x_5170:
[----:B------:R-:W-:Y:S01]  /*56b0*/  FADD.FTZ R184, R183, R184 ;  /* 0x000000b8b7b87221 */ /* 0x000fe20000010000 */
[----:B------:R-:W-:-:S04]  /*56c0*/  HFMA2.MMA R190, -RZ, RZ, 0, 4.76837158203125e-07 ;  /* 0x00000008ffbe7435 */ /* 0x000fc800000001ff */
[----:B------:R-:W-:Y:S02]  /*56d0*/  MOV R231, R184 ;  /* 0x000000b800e77202 */ /* 0x000fe40000000f00 */
[----:B------:R-:W-:-:S07]  /*56e0*/  MOV R185, R189 ;  /* 0x000000bd00b97202 */ /* 0x000fce0000000f00 */
[----:B------:R-:W-:Y:S05]  /*56f0*/  WARPSYNC.COLLECTIVE R188, `(.L_x_5171) ;  /* 0x00000000bc087348 */ /* 0x000fea0003c00000 */
[----:B------:R0:W1:Y:S02]  /*5700*/  SHFL.BFLY P0, R189, R231, R190, R191 ;  /* 0x0c0000bee7bd7389 */ /* 0x00006400000000bf */
[----:B01----:R-:W-:Y:S01]  /*5710*/  ENDCOLLECTIVE ;  /* 0x000000000000791b */ /* 0x003fe20003800000 */
.L_x_5171:
[----:B------:R-:W-:-:S05]  /*5720*/  FADD.FTZ R185, R182, R185 ;  /* 0x000000b9b6b97221 */ /* 0x000fca0000010000 */
[----:B------:R-:W-:Y:S01]  /*5730*/  MOV R231, R185 ;  /* 0x000000b900e77202 */ /* 0x000fe20000000f00 */
[----:B------:R-:W-:-:S07]  /*5740*/  IMAD.MOV.U32 R187, RZ, RZ, R189 ;  /* 0x000000ffffbb7224 */ /* 0x000fce00078e00bd */
[----:B------:R-:W-:Y:S05]  /*5750*/  WARPSYNC.COLLECTIVE R188, `(.L_x_5172) ;  /* 0x00000000bc087348 */ /* 0x000fea0003c00000 */
[----:B------:R0:W1:Y:S02]  /*5760*/  SHFL.BFLY P0, R189, R231, R190, R191 ;  /* 0x0c0000bee7bd7389 */ /* 0x00006400000000bf */
[----:B01----:R-:W-:Y:S01]  /*5770*/  ENDCOLLECTIVE ;  /* 0x000000000000791b */ /* 0x003fe20003800000 */
.L_x_5172:
[----:B------:R-:W-:-:S05]  /*5780*/  FADD.FTZ R187, R184, R187 ;  /* 0x000000bbb8bb7221 */ /* 0x000fca0000010000 */
[----:B------:R-:W-:Y:S01]  /*5790*/  MOV R231, R187 ;  /* 0x000000bb00e77202 */ /* 0x000fe20000000f00 */
[----:B------:R-:W-:Y:S01]  /*57a0*/  IMAD.MOV.U32 R190, RZ, RZ, 0x10 ;  /* 0x00000010ffbe7424 */ /* 0x000fe200078e00ff */
[----:B------:R-:W-:-:S07]  /*57b0*/  MOV R186, R189 ;  /* 0x000000bd00ba7202 */ /* 0x000fce0000000f00 */
[----:B------:R-:W-:Y:S05]  /*57c0*/  WARPSYNC.COLLECTIVE R188, `(.L_x_5173) ;  /* 0x00000000bc087348 */ /* 0x000fea0003c00000 */
[----:B------:R0:W1:Y:S02]  /*57d0*/  SHFL.BFLY P0, R189, R231, R190, R191 ;  /* 0x0c0000bee7bd7389 */ /* 0x00006400000000bf */
[----:B01----:R-:W-:Y:S01]  /*57e0*/  ENDCOLLECTIVE ;  /* 0x000000000000791b */ /* 0x003fe20003800000 */
.L_x_5173:
[----:B------:R-:W-:-:S05]  /*57f0*/  FADD.FTZ R186, R185, R186 ;  /* 0x000000bab9ba7221 */ /* 0x000fca0000010000 */
[----:B------:R-:W-:Y:S02]  /*5800*/  MOV R231, R186 ;  /* 0x000000ba00e77202 */ /* 0x000fe40000000f00 */
[----:B------:R-:W-:-:S07]  /*5810*/  MOV R180, R189 ;  /* 0x000000bd00b47202 */ /* 0x000fce0000000f00 */
[----:B------:R-:W-:Y:S05]  /*5820*/  WARPSYNC.COLLECTIVE R188, `(.L_x_5174) ;  /* 0x00000000bc087348 */ /* 0x000fea0003c00000 */
[----:B------:R0:W1:Y:S02]  /*5830*/  SHFL.BFLY P0, R189, R231, R190, R191 ;  /* 0x0c0000bee7bd7389 */ /* 0x00006400000000bf */
[----:B01----:R-:W-:Y:S01]  /*5840*/  ENDCOLLECTIVE ;  /* 0x000000000000791b */ /* 0x003fe20003800000 */
.L_x_5174:
[----:B------:R-:W-:Y:S01]  /*5850*/  MOV R181, R189 ;  /* 0x000000bd00b57202 */ /* 0x000fe20000000f00 */
[----:B------:R-:W-:Y:S06]  /*5860*/  BRA `(.L_x_5175) ;  /* 0xffffffc000887947 */ /* 0x000fec000383ffff */
.L_x_5176:
        /* <DEDUP_REMOVED lines=9> */
.L_x_11742:


//--------------------- .text._ZN10layer_norm13ln_bwd_kernelINS_13Kernel_traitsIf13__nv_bfloat16fS2_fjLj768ELj1ELj4ELj1ELj16ENS_18Kernel_traits_baseILj768EfS2_fS2_fjLj128EEEEELb0ELb1ELb1ELb1EEEvNS_9BwdParamsE --------------------------
	.section	.text._ZN10layer_norm13ln_bwd_kernelINS_13Kernel_traitsIf13__nv_bfloat16fS2_fjLj768ELj1ELj4ELj1ELj16ENS_18Kernel_traits_baseILj768EfS2_fS2_fjLj128EEEEELb0ELb1ELb1ELb1EEEvNS_9BwdParamsE,"ax",@progbits
	.align	128
        .global         _ZN10layer_norm13ln_bwd_kernelINS_13Kernel_traitsIf13__nv_bfloat16fS2_fjLj768ELj1ELj4ELj1ELj16ENS_18Kernel_traits_baseILj768EfS2_fS2_fjLj128EEEEELb0ELb1ELb1ELb1EEEvNS_9BwdParamsE
        .type           _ZN10layer_norm13ln_bwd_kernelINS_13Kernel_traitsIf13__nv_bfloat16fS2_fjLj768ELj1ELj4ELj1ELj16ENS_18Kernel_traits_baseILj768EfS2_fS2_fjLj128EEEEELb0ELb1ELb1ELb1EEEvNS_9BwdParamsE,@function
        .size           _ZN10layer_norm13ln_bwd_kernelINS_13Kernel_traitsIf13__nv_bfloat16fS2_fjLj768ELj1ELj4ELj1ELj16ENS_18Kernel_traits_baseILj768EfS2_fS2_fjLj128EEEEELb0ELb1ELb1ELb1EEEvNS_9BwdParamsE,(.L_x_11743 - _ZN10layer_norm13ln_bwd_kernelINS_13Kernel_traitsIf13__nv_bfloat16fS2_fjLj768ELj1ELj4ELj1ELj16ENS_18Kernel_traits_baseILj768EfS2_fS2_fjLj128EEEEELb0ELb1ELb1ELb1EEEvNS_9BwdParamsE)
        .other          _ZN10layer_norm13ln_bwd_kernelINS_13Kernel_traitsIf13__nv_bfloat16fS2_fjLj768ELj1ELj4ELj1ELj16ENS_18Kernel_traits_baseILj768EfS2_fS2_fjLj128EEEEELb0ELb1ELb1ELb1EEEvNS_9BwdParamsE,@"STO_CUDA_ENTRY STV_DEFAULT"
_ZN10layer_norm13ln_bwd_kernelINS_13Kernel_traitsIf13__nv_bfloat16fS2_fjLj768ELj1ELj4ELj1ELj16ENS_18Kernel_traits_baseILj768EfS2_fS2_fjLj128EEEEELb0ELb1ELb1ELb1EEEvNS_9BwdParamsE:
.text._ZN10layer_norm13ln_bwd_kernelINS_13Kernel_traitsIf13__nv_bfloat16fS2_fjLj768ELj1ELj4ELj1ELj16ENS_18Kernel_traits_baseILj768EfS2_fS2_fjLj128EEEEELb0ELb1ELb1ELb1EEEvNS_9BwdParamsE:
        /* <DEDUP_REMOVED lines=49> */
.L_x_5178:
[----:B------:R-:W-:Y:S01]  /*0310*/  SHF.L.U32 R3, R0, 0x5, RZ ;  /* 0x0000000500037819 */ /* 0x000fe200000006ff */
[----:B------:R-:W-:Y:S01]  /*0320*/  ULDC.64 UR6, c[0x0][0x260] ;  /* 0x0000980000067ab9 */ /* 0x000fe20000000a00 */
[----:B------:R-:W-:Y:S01]  /*0330*/  ULDC.64 UR8, c[0x0][0x278] ;  /* 0x00009e0000087ab9 */ /* 0x000fe20000000a00 */
[----:B------:R-:W0:Y:S01]  /*0340*/  LDC.U8 R4, c[0x0][0x2a0] ;  /* 0x0000a800ff047b82 */ /* 0x000e220000000000 */
[----:B------:R-:W-:-:S04]  /*0350*/  LOP3.LUT R3, R3, 0x3e0, RZ, 0xc0, !PT ;  /* 0x000003e003037812 */ /* 0x000fc800078ec0ff */
[C---:B------:R-:W-:Y:S02]  /*0360*/  IADD3 R6, P0, R3.reuse, UR6, RZ ;  /* 0x0000000603067c10 */ /* 0x040fe4000ff1e0ff */
[----:B------:R-:W-:Y:S02]  /*0370*/  IADD3 R8, P1, R3, UR8, RZ ;  /* 0x0000000803087c10 */ /* 0x000fe4000ff3e0ff */
[----:B------:R-:W-:Y:S02]  /*0380*/  IADD3.X R7, RZ, UR7, RZ, P0, !PT ;  /* 0x00000007ff077c10 */ /* 0x000fe400087fe4ff */
        /* <DEDUP_REMOVED lines=49> */
.L_x_5232:
[----:B------:R-:W0:Y:S08]  /*06a0*/  LDC.64 R186, c[0x0][0x288] ;  /* 0x0000a200ffba7b82 */ /* 0x000e300000000a00 */
[----:B------:R-:W1:Y:S08]  /*06b0*/  LDC.64 R188, c[0x0][0x258] ;  /* 0x00009600ffbc7b82 */ /* 0x000e700000000a00 */
[----:B------:R-:W2:Y:S01]  /*06c0*/  LDC.64 R184, c[0x0][0x280] ;  /* 0x0000a000ffb87b82 */ /* 0x000ea20000000a00 */
[----:B0-----:R-:W-:-:S05]  /*06d0*/  IMAD.WIDE R190, R2, 0x4, R186 ;  /* 0x0000000402be7825 */ /* 0x001fca00078e02ba */
[----:B------:R-:W3:Y:S01]  /*06e0*/  LDG.E R215, desc[UR4][R190.64] ;  /* 0x00000004bed77981 */ /* 0x000ee2000c1e1900 */
[C---:B-1----:R-:W-:Y:S02]  /*06f0*/  IMAD.WIDE R228, R2.reuse, 0x4, R188 ;  /* 0x0000000402e47825 */ /* 0x042fe400078e02bc */
[----:B------:R-:W0:Y:S04]  /*0700*/  LDC R189, c[0x0][0x218] ;  /* 0x00008600ffbd7b82 */ /* 0x000e280000000800 */
[----:B-----5:R-:W5:Y:S01]  /*0710*/  LDG.E R228, desc[UR4][R228.64] ;  /* 0x00000004e4e47981 */ /* 0x020f62000c1e1900 */
[----:B--2---:R-:W-:-:S03]  /*0720*/  IMAD.WIDE R218, R2, 0x4, R184 ;  /* 0x0000000402da7825 */ /* 0x004fc600078e02b8 */
[----:B------:R-:W1:Y:S01]  /*0730*/  LDC.64 R184, c[0x0][0x2c8] ;  /* 0x0000b200ffb87b82 */ /* 0x000e620000000a00 */
[----:B------:R-:W-:Y:S01]  /*0740*/  LOP3.LUT R187, R0, 0x1f, RZ, 0xc0, !PT ;  /* 0x0000001f00bb7812 */ /* 0x000fe200078ec0ff */
        /* <DEDUP_REMOVED lines=9> */
[----:B------:R-:W-:-:S04]  /*07e0*/  IMAD.WIDE.U32 R190, R214, 0x20, R184 ;  /* 0x00000020d6be7825 */ /* 0x000fc800078e00b8 */
[----:B------:R-:W-:Y:S01]  /*07f0*/  IMAD.WIDE.U32 R184, R5, 0x20, R184 ;  /* 0x0000002005b87825 */ /* 0x000fe200078e00b8 */
[----:B---3--:R-:W-:-:S13]  /*0800*/  ISETP.GT.AND P4, PT, R215, RZ, PT ;  /* 0x000000ffd700720c */ /* 0x008fda0003f84270 */
[----:B------:R-:W-:Y:S05]  /*0810*/  @P4 BRA `(.L_x_5181) ;  /* 0x0000000000404947 */ /* 0x000fea0003800000 */
[----:B------:R-:W-:Y:S01]  /*0820*/  MOV R227, UR12 ;  /* 0x0000000c00e37c02 */ /* 0x000fe20008000f00 */
[----:B------:R-:W-:Y:S01]  /*0830*/  IMAD.U32 R226, RZ, RZ, UR13 ;  /* 0x0000000dffe27e24 */ /* 0x000fe2000f8e00ff */
[----:B------:R-:W-:Y:S01]  /*0840*/  HFMA2.MMA R225, -RZ, RZ, 0, 0 ;  /* 0x00000000ffe17435 */ /* 0x000fe200000001ff */
[----:B------:R-:W-:Y:S02]  /*0850*/  MOV R215, RZ ;  /* 0x000000ff00d77202 */ /* 0x000fe40000000f00 */
        /* <DEDUP_REMOVED lines=12> */
.L_x_5181:
        /* <DEDUP_REMOVED lines=9> */
[C---:B------:R-:W-:Y:S02]  /*09b0*/  IADD3 R193, R3.reuse, 0x20, RZ ;  /* 0x0000002003c17810 */ /* 0x040fe40007ffe0ff */
        /* <DEDUP_REMOVED lines=9> */
[----:B0-----:R-:W-:-:S02]  /*0a50*/  IMAD.WIDE.U32 R6, R5, 0x20, R196 ;  /* 0x0000002005067825 */ /* 0x001fc400078e00c4 */
[----:B------:R-:W2:Y:S02]  /*0a60*/  LDG.E.128 R196, desc[UR4][R216.64+0x10] ;  /* 0x00001004d8c47981 */ /* 0x000ea4000c1e1d00 */
[----:B------:R-:W-:Y:S02]  /*0a70*/  IMAD.WIDE.U32 R204, R3, 0x10, R204 ;  /* 0x0000001003cc7825 */ /* 0x000fe400078e00cc */
[----:B------:R-:W2:Y:S04]  /*0a80*/  LDG.E.128 R20, desc[UR4][R216.64] ;  /* 0x00000004d8147981 */ /* 0x000ea8000c1e1d00 */
[----:B------:R-:W2:Y:S04]  /*0a90*/  LDG.E.128 R16, desc[UR4][R212.64+0x10] ;  /* 0x00001004d4107981 */ /* 0x000ea8000c1e1d00 */
[----:B------:R-:W2:Y:S04]  /*0aa0*/  LDG.E.128 R204, desc[UR4][R204.64] ;  /* 0x00000004cccc7981 */ /* 0x000ea8000c1e1d00 */
[----:B------:R-:W2:Y:S04]  /*0ab0*/  LDG.E.128 R200, desc[UR4][R6.64] ;  /* 0x0000000406c87981 */ /* 0x000ea8000c1e1d00 */
[----:B------:R-:W2:Y:S01]  /*0ac0*/  LDG.E.128 R208, desc[UR4][R6.64+0x10] ;  /* 0x0000100406d07981 */ /* 0x000ea2000c1e1d00 */
[----:B------:R-:W-:Y:S01]  /*0ad0*/  IMAD.U32 R227, RZ, RZ, UR12 ;  /* 0x0000000cffe37e24 */ /* 0x000fe2000f8e00ff */
[----:B------:R-:W-:-:S04]  /*0ae0*/  MOV R226, UR13 ;  /* 0x0000000d00e27c02 */ /* 0x000fc80008000f00 */
        /* <DEDUP_REMOVED lines=8> */
[----:B------:R-:W-:-:S04]  /*0b70*/  ISETP.NE.AND P0, PT, R4, RZ, PT ;  /* 0x000000ff0400720c */ /* 0x000fc80003f05270 */
[----:B---3--:R-:W-:Y:S02]  /*0b80*/  FSEL R235, R235, RZ, !P0 ;  /* 0x000000ffebeb7208 */ /* 0x008fe40004000000 */
[----:B----4-:R-:W-:Y:S02]  /*0b90*/  PRMT R190, R13, 0x7632, R190 ;  /* 0x000076320dbe7816 */ /* 0x010fe400000000be */
[C---:B------:R-:W-:Y:S02]  /*0ba0*/  PRMT R212, R12.reuse, 0x7632, R212 ;  /* 0x000076320cd47816 */ /* 0x040fe400000000d4 */
[----:B------:R-:W-:Y:S01]  /*0bb0*/  SHF.L.U32 R213, R12, 0x10, RZ ;  /* 0x000000100cd57819 */ /* 0x000fe200000006ff */
[C---:B--2---:R-:W-:Y:S01]  /*0bc0*/  FADD.FTZ R11, -R235.reuse, R11 ;  /* 0x0000000beb0b7221 */ /* 0x044fe20000010100 */
[----:B------:R-:W-:Y:S01]  /*0bd0*/  FADD.FTZ R3, -R235, R8 ;  /* 0x00000008eb037221 */ /* 0x000fe20000010100 */
[----:B------:R-:W-:Y:S01]  /*0be0*/  PRMT R218, R193, 0x7632, R218 ;  /* 0x00007632c1da7816 */ /* 0x000fe200000000da */
[----:B------:R-:W-:Y:S01]  /*0bf0*/  FADD.FTZ R7, -R235, R10 ;  /* 0x0000000aeb077221 */ /* 0x000fe20000010100 */
[----:B------:R-:W-:Y:S01]  /*0c00*/  SHF.L.U32 R229, R193, 0x10, RZ ;  /* 0x00000010c1e57819 */ /* 0x000fe200000006ff */
[C---:B------:R-:W-:Y:S01]  /*0c10*/  FADD.FTZ R199, -R235.reuse, R199 ;  /* 0x000000c7ebc77221 */ /* 0x040fe20000010100 */
[----:B------:R-:W-:Y:S01]  /*0c20*/  SHF.L.U32 R190, R190, 0x10, RZ ;  /* 0x00000010bebe7819 */ /* 0x000fe200000006ff */
[C---:B------:R-:W-:Y:S01]  /*0c30*/  FADD.FTZ R193, -R235.reuse, R196 ;  /* 0x000000c4ebc17221 */ /* 0x040fe20000010100 */
[----:B------:R-:W-:Y:S01]  /*0c40*/  FADD.FTZ R197, -R235, R197 ;  /* 0x000000c5ebc57221 */ /* 0x000fe20000010100 */
[----:B-----5:R-:W-:Y:S01]  /*0c50*/  FMUL.FTZ R8, R228, R11 ;  /* 0x0000000be4087220 */ /* 0x020fe20000410000 */
[----:B------:R-:W-:Y:S01]  /*0c60*/  SHF.L.U32 R212, R212, 0x10, RZ ;  /* 0x00000010d4d47819 */ /* 0x000fe200000006ff */
[----:B------:R-:W-:Y:S01]  /*0c70*/  FMUL.FTZ R196, R100, R213 ;  /* 0x000000d564c47220 */ /* 0x000fe20000410000 */
[----:B0-----:R-:W-:Y:S01]  /*0c80*/  PRMT R185, R15, 0x7632, R185 ;  /* 0x000076320fb97816 */ /* 0x001fe200000000b9 */
[----:B------:R-:W-:Y:S01]  /*0c90*/  FADD.FTZ R9, -R235, R9 ;  /* 0x00000009eb097221 */ /* 0x000fe20000010100 */
[----:B------:R-:W-:Y:S01]  /*0ca0*/  SHF.L.U32 R217, R15, 0x10, RZ ;  /* 0x000000100fd97819 */ /* 0x000fe200000006ff */
[----:B------:R-:W-:Y:S01]  /*0cb0*/  FADD.FTZ R239, -R235, R20 ;  /* 0x00000014ebef7221 */ /* 0x000fe20000010100 */
[C---:B------:R-:W-:Y:S01]  /*0cc0*/  FMUL.FTZ R3, R228.reuse, R3 ;  /* 0x00000003e4037220 */ /* 0x040fe20000410000 */
[----:B------:R-:W-:Y:S01]  /*0cd0*/  SHF.L.U32 R191, R13, 0x10, RZ ;  /* 0x000000100dbf7819 */ /* 0x000fe200000006ff */
[----:B------:R-:W-:Y:S01]  /*0ce0*/  FADD.FTZ R15, -R235, R18 ;  /* 0x00000012eb0f7221 */ /* 0x000fe20000010100 */
[----:B------:R-:W-:Y:S01]  /*0cf0*/  FMUL.FTZ R20, R228, R199 ;  /* 0x000000c7e4147220 */ /* 0x000fe20000410000 */
[----:B------:R-:W-:Y:S01]  /*0d00*/  PRMT R232, R204, 0x7632, R232 ;  /* 0x00007632cce87816 */ /* 0x000fe200000000e8 */
[----:B------:R-:W-:Y:S01]  /*0d10*/  FMUL.FTZ R7, R228, R7 ;  /* 0x00000007e4077220 */ /* 0x000fe20000410000 */
[----:B------:R-:W-:Y:S01]  /*0d20*/  SHF.L.U32 R237, R204, 0x10, RZ ;  /* 0x00000010cced7819 */ /* 0x000fe200000006ff */
[----:B------:R-:W-:Y:S01]  /*0d30*/  FMUL.FTZ R18, R228, R197 ;  /* 0x000000c5e4127220 */ /* 0x000fe20000410000 */
[-C--:B------:R-:W-:Y:S01]  /*0d40*/  FFMA.FTZ R107, R8, R190.reuse, R107 ;  /* 0x000000be086b7223 */ /* 0x080fe2000001006b */
[----:B------:R-:W-:Y:S01]  /*0d50*/  FADD.FTZ R131, R131, R190 ;  /* 0x000000be83837221 */ /* 0x000fe20000010000 */
[----:B------:R-:W-:Y:S01]  /*0d60*/  FMUL.FTZ R199, R103, R190 ;  /* 0x000000be67c77220 */ /* 0x000fe20000410000 */
[----:B------:R-:W-:Y:S01]  /*0d70*/  SHF.L.U32 R204, R185, 0x10, RZ ;  /* 0x00000010b9cc7819 */ /* 0x000fe200000006ff */
[----:B------:R-:W-:Y:S01]  /*0d80*/  FMUL.FTZ R197, R101, R212 ;  /* 0x000000d465c57220 */ /* 0x000fe20000410000 */
[----:B------:R-:W-:Y:S01]  /*0d90*/  FADD.FTZ R190, RZ, R196 ;  /* 0x000000c4ffbe7221 */ /* 0x000fe20000010000 */
[C---:B------:R-:W-:Y:S01]  /*0da0*/  PRMT R220, R195.reuse, 0x7632, R220 ;  /* 0x00007632c3dc7816 */ /* 0x040fe200000000dc */
[----:B------:R-:W-:Y:S01]  /*0db0*/  FMUL.FTZ R6, R228, R9 ;  /* 0x00000009e4067220 */ /* 0x000fe20000410000 */
[----:B------:R-:W-:Y:S01]  /*0dc0*/  SHF.L.U32 R221, R195, 0x10, RZ ;  /* 0x00000010c3dd7819 */ /* 0x000fe200000006ff */
[----:B------:R-:W-:Y:S01]  /*0dd0*/  FFMA.FTZ R185, R3, R196, RZ ;  /* 0x000000c403b97223 */ /* 0x000fe200000100ff */
[----:B------:R-:W-:Y:S01]  /*0de0*/  FADD.FTZ R195, -R235, R198 ;  /* 0x000000c6ebc37221 */ /* 0x000fe20000010100 */
[-C--:B------:R-:W-:Y:S01]  /*0df0*/  FFMA.FTZ R106, R7, R191.reuse, R106 ;  /* 0x000000bf076a7223 */ /* 0x080fe2000001006a */
[----:B------:R-:W-:Y:S01]  /*0e00*/  FADD.FTZ R130, R130, R191 ;  /* 0x000000bf82827221 */ /* 0x000fe20000010000 */
[----:B------:R-:W-:Y:S01]  /*0e10*/  FMUL.FTZ R198, R102, R191 ;  /* 0x000000bf66c67220 */ /* 0x000fe20000410000 */
[----:B------:R-:W-:Y:S01]  /*0e20*/  FADD.FTZ R191, R190, R197 ;  /* 0x000000c5bebf7221 */ /* 0x000fe20000010000 */
[----:B------:R-:W-:Y:S01]  /*0e30*/  FFMA.FTZ R190, R6, R197, R185 ;  /* 0x000000c506be7223 */ /* 0x000fe200000100b9 */
[----:B------:R-:W-:Y:S01]  /*0e40*/  PRMT R184, R14, 0x7632, R184 ;  /* 0x000076320eb87816 */ /* 0x000fe200000000b8 */
[----:B------:R-:W-:Y:S01]  /*0e50*/  FFMA.FTZ R105, R6, R212, R105 ;  /* 0x000000d406697223 */ /* 0x000fe20000010069 */
[----:B------:R-:W-:Y:S01]  /*0e60*/  SHF.L.U32 R215, R14, 0x10, RZ ;  /* 0x000000100ed77819 */ /* 0x000fe200000006ff */
[----:B------:R-:W-:Y:S01]  /*0e70*/  FADD.FTZ R129, R129, R212 ;  /* 0x000000d481817221 */ /* 0x000fe20000010000 */
[----:B------:R-:W-:Y:S01]  /*0e80*/  FADD.FTZ R212, R191, R198 ;  /* 0x000000c6bfd47221 */ /* 0x000fe20000010000 */
[----:B------:R-:W-:Y:S01]  /*0e90*/  FADD.FTZ R13, -R235, R16 ;  /* 0x00000010eb0d7221 */ /* 0x000fe20000010100 */
[----:B------:R-:W-:Y:S01]  /*0ea0*/  FFMA.FTZ R185, R7, R198, R190 ;  /* 0x000000c607b97223 */ /* 0x000fe200000100be */
[----:B------:R-:W-:Y:S01]  /*0eb0*/  PRMT R216, R192, 0x7632, R216 ;  /* 0x00007632c0d87816 */ /* 0x000fe200000000d8 */
[C---:B------:R-:W-:Y:S01]  /*0ec0*/  FADD.FTZ R243, -R235.reuse, R200 ;  /* 0x000000c8ebf37221 */ /* 0x040fe20000010100 */
[----:B------:R-:W-:Y:S01]  /*0ed0*/  FADD.FTZ R201, -R235, R201 ;  /* 0x000000c9ebc97221 */ /* 0x000fe20000010100 */
[----:B------:R-:W-:-:S02]  /*0ee0*/  IMAD.U32 R184, R184, 0x10000, RZ ;  /* 0x00010000b8b87824 */ /* 0x000fc400078e00ff */
[----:B------:R-:W-:Y:S01]  /*0ef0*/  FMUL.FTZ R200, R96, R215 ;  /* 0x000000d760c87220 */ /* 0x000fe20000410000 */
[----:B------:R-:W-:Y:S01]  /*0f00*/  FADD.FTZ R191, R212, R199 ;  /* 0x000000c7d4bf7221 */ /* 0x000fe20000010000 */
[C---:B------:R-:W-:Y:S01]  /*0f10*/  FADD.FTZ R17, -R235.reuse, R17 ;  /* 0x00000011eb117221 */ /* 0x040fe20000010100 */
[----:B------:R-:W-:Y:S01]  /*0f20*/  FMUL.FTZ R9, R228, R13 ;  /* 0x0000000de4097220 */ /* 0x000fe20000410000 */
[----:B------:R-:W-:Y:S01]  /*0f30*/  FFMA.FTZ R190, R8, R199, R185 ;  /* 0x000000c708be7223 */ /* 0x000fe200000100b9 */
[----:B------:R-:W-:Y:S01]  /*0f40*/  FADD.FTZ R241, -R235, R22 ;  /* 0x00000016ebf17221 */ /* 0x000fe20000010100 */
[----:B------:R-:W-:Y:S01]  /*0f50*/  FMUL.FTZ R22, R228, R201 ;  /* 0x000000c9e4167220 */ /* 0x000fe20000410000 */
[----:B------:R-:W-:Y:S01]  /*0f60*/  SHF.L.U32 R234, R216, 0x10, RZ ;  /* 0x00000010d8ea7819 */ /* 0x000fe200000006ff */
[----:B------:R-:W-:Y:S01]  /*0f70*/  FMUL.FTZ R201, R97, R184 ;  /* 0x000000b861c97220 */ /* 0x000fe20000410000 */
[----:B------:R-:W-:Y:S01]  /*0f80*/  FADD.FTZ R216, R191, R200 ;  /* 0x000000c8bfd87221 */ /* 0x000fe20000010000 */
[----:B------:R-:W-:Y:S01]  /*0f90*/  FMUL.FTZ R10, R228, R17 ;  /* 0x00000011e40a7220 */ /* 0x000fe20000410000 */
[----:B------:R-:W-:Y:S01]  /*0fa0*/  FFMA.FTZ R185, R9, R200, R190 ;  /* 0x000000c809b97223 */ /* 0x000fe200000100be */
[C---:B------:R-:W-:Y:S01]  /*0fb0*/  FADD.FTZ R19, -R235.reuse, R19 ;  /* 0x00000013eb137221 */ /* 0x040fe20000010100 */
[C---:B------:R-:W-:Y:S01]  /*0fc0*/  FADD.FTZ R245, -R235.reuse, R202 ;  /* 0x000000caebf57221 */ /* 0x040fe20000010100 */
[C---:B------:R-:W-:Y:S01]  /*0fd0*/  FADD.FTZ R203, -R235.reuse, R203 ;  /* 0x000000cbebcb7221 */ /* 0x040fe20000010100 */
[----:B------:R-:W-:Y:S01]  /*0fe0*/  FMUL.FTZ R202, R98, R217 ;  /* 0x000000d962ca7220 */ /* 0x000fe20000410000 */
[----:B------:R-:W-:Y:S01]  /*0ff0*/  FADD.FTZ R191, R216, R201 ;  /* 0x000000c9d8bf7221 */ /* 0x000fe20000010000 */
[----:B------:R-:W-:Y:S01]  /*1000*/  FMUL.FTZ R11, R228, R15 ;  /* 0x0000000fe40b7220 */ /* 0x000fe20000410000 */
[----:B------:R-:W-:Y:S01]  /*1010*/  FFMA.FTZ R190, R10, R201, R185 ;  /* 0x000000c90abe7223 */ /* 0x000fe200000100b9 */
[----:B------:R-:W-:Y:S01]  /*1020*/  FADD.FTZ R23, -R235, R23 ;  /* 0x00000017eb177221 */ /* 0x000fe20000010100 */
[----:B------:R-:W-:Y:S01]  /*1030*/  SHF.L.U32 R231, R192, 0x10, RZ ;  /* 0x00000010c0e77819 */ /* 0x000fe200000006ff */
[C---:B------:R-:W-:Y:S01]  /*1040*/  FMUL.FTZ R12, R228.reuse, R19 ;  /* 0x00000013e40c7220 */ /* 0x040fe20000410000 */
[----:B------:R-:W-:Y:S01]  /*1050*/  FMUL.FTZ R192, R228, R203 ;  /* 0x000000cbe4c07220 */ /* 0x000fe20000410000 */
[----:B------:R-:W-:Y:S01]  /*1060*/  SHF.L.U32 R236, R218, 0x10, RZ ;  /* 0x00000010daec7819 */ /* 0x000fe200000006ff */
[----:B------:R-:W-:Y:S01]  /*1070*/  FMUL.FTZ R203, R99, R204 ;  /* 0x000000cc63cb7220 */ /* 0x000fe20000410000 */
[----:B------:R-:W-:Y:S01]  /*1080*/  FADD.FTZ R218, R191, R202 ;  /* 0x000000cabfda7221 */ /* 0x000fe20000010000 */
[----:B------:R-:W-:Y:S01]  /*1090*/  PRMT R230, R205, 0x7632, R230 ;  /* 0x00007632cde67816 */ /* 0x000fe200000000e6 */
[----:B------:R-:W-:Y:S01]  /*10a0*/  FFMA.FTZ R185, R11, R202, R190 ;  /* 0x000000ca0bb97223 */ /* 0x000fe200000100be */
[----:B------:R-:W-:Y:S01]  /*10b0*/  SHF.L.U32 R205, R205, 0x10, RZ ;  /* 0x00000010cdcd7819 */ /* 0x000fe200000006ff */
[C---:B------:R-:W-:Y:S01]  /*10c0*/  FMUL.FTZ R16, R228.reuse, R23 ;  /* 0x00000017e4107220 */ /* 0x040fe20000410000 */
[----:B------:R-:W-:Y:S01]  /*10d0*/  FMUL.FTZ R23, R228, R245 ;  /* 0x000000f5e4177220 */ /* 0x000fe20000410000 */
[----:B------:R-:W-:Y:S01]  /*10e0*/  FADD.FTZ R135, R135, R204 ;  /* 0x000000cc87877221 */ /* 0x000fe20000010000 */
[----:B------:R-:W-:Y:S01]  /*10f0*/  FFMA.FTZ R111, R12, R204, R111 ;  /* 0x000000cc0c6f7223 */ /* 0x000fe2000001006f */
[----:B------:R-:W-:Y:S01]  /*1100*/  FMUL.FTZ R204, R92, R231 ;  /* 0x000000e75ccc7220 */ /* 0x000fe20000410000 */
[----:B------:R-:W-:Y:S01]  /*1110*/  FADD.FTZ R191, R218, R203 ;  /* 0x000000cbdabf7221 */ /* 0x000fe20000010000 */
[----:B------:R-:W-:Y:S01]  /*1120*/  FADD.FTZ R21, -R235, R21 ;  /* 0x00000015eb157221 */ /* 0x000fe20000010100 */
        /* <DEDUP_REMOVED lines=9> */
[----:B------:R-:W-:-:S02]  /*11c0*/  PRMT R222, R207, 0x7632, R222 ;  /* 0x00007632cfde7816 */ /* 0x000fc400000000de */
[----:B------:R-:W-:Y:S01]  /*11d0*/  SHF.L.U32 R223, R207, 0x10, RZ ;  /* 0x00000010cfdf7819 */ /* 0x000fe200000006ff */
[----:B------:R-:W-:Y:S01]  /*11e0*/  FADD.FTZ R207, -R235, R208 ;  /* 0x000000d0ebcf7221 */ /* 0x000fe20000010100 */
[----:B------:R-:W-:Y:S01]  /*11f0*/  PRMT R224, R206, 0x7632, R224 ;  /* 0x00007632cee07816 */ /* 0x000fe200000000e0 */
[----:B------:R-:W-:Y:S01]  /*1200*/  FADD.FTZ R191, R190, R205 ;  /* 0x000000cdbebf7221 */ /* 0x000fe20000010000 */
[----:B------:R-:W-:Y:S01]  /*1210*/  SHF.L.U32 R233, R206, 0x10, RZ ;  /* 0x00000010cee97819 */ /* 0x000fe200000006ff */
[----:B------:R-:W-:Y:S01]  /*1220*/  FMUL.FTZ R206, R94, R229 ;  /* 0x000000e55ece7220 */ /* 0x000fe20000410000 */
[----:B------:R-:W-:Y:S01]  /*1230*/  FMUL.FTZ R15, R228, R241 ;  /* 0x000000f1e40f7220 */ /* 0x000fe20000410000 */
[----:B------:R-:W-:Y:S01]  /*1240*/  FFMA.FTZ R190, R14, R205, R185 ;  /* 0x000000cd0ebe7223 */ /* 0x000fe200000100b9 */
[----:B------:R-:W-:Y:S01]  /*1250*/  PRMT R219, R194, 0x7632, R219 ;  /* 0x00007632c2db7816 */ /* 0x000fe200000000db */
[C---:B------:R-:W-:Y:S01]  /*1260*/  FMUL.FTZ R17, R228.reuse, R193 ;  /* 0x000000c1e4117220 */ /* 0x040fe20000410000 */
[----:B------:R-:W-:Y:S01]  /*1270*/  FMUL.FTZ R193, R228, R207 ;  /* 0x000000cfe4c17220 */ /* 0x000fe20000410000 */
[----:B------:R-:W-:-:S02]  /*1280*/  IMAD.U32 R225, R194, 0x10000, RZ ;  /* 0x00010000c2e17824 */ /* 0x000fc400078e00ff */
[----:B------:R-:W-:Y:S01]  /*1290*/  FMUL.FTZ R207, R95, R236 ;  /* 0x000000ec5fcf7220 */ /* 0x000fe20000410000 */
[----:B------:R-:W-:Y:S01]  /*12a0*/  FADD.FTZ R218, R191, R206 ;  /* 0x000000cebfda7221 */ /* 0x000fe20000010000 */
[----:B------:R-:W-:Y:S01]  /*12b0*/  FADD.FTZ R133, R133, R184 ;  /* 0x000000b885857221 */ /* 0x000fe20000010000 */
[----:B------:R-:W-:Y:S01]  /*12c0*/  FFMA.FTZ R109, R10, R184, R109 ;  /* 0x000000b80a6d7223 */ /* 0x000fe2000001006d */
[----:B------:R-:W-:Y:S01]  /*12d0*/  FFMA.FTZ R185, R15, R206, R190 ;  /* 0x000000ce0fb97223 */ /* 0x000fe200000100be */
[----:B------:R-:W-:Y:S01]  /*12e0*/  FADD.FTZ R209, -R235, R209 ;  /* 0x000000d1ebd17221 */ /* 0x000fe20000010100 */
        /* <DEDUP_REMOVED lines=10> */
[C---:B------:R-:W-:Y:S01]  /*1390*/  FADD.FTZ R247, -R235.reuse, R210 ;  /* 0x000000d2ebf77221 */ /* 0x040fe20000010100 */
[----:B------:R-:W-:Y:S01]  /*13a0*/  SHF.L.U32 R220, R220, 0x10, RZ ;  /* 0x00000010dcdc7819 */ /* 0x000fe200000006ff */
[----:B------:R-:W-:Y:S01]  /*13b0*/  FMUL.FTZ R210, R90, R221 ;  /* 0x000000dd5ad27220 */ /* 0x000fe20000410000 */
[----:B------:R-:W-:Y:S01]  /*13c0*/  FADD.FTZ R191, R184, R209 ;  /* 0x000000d1b8bf7221 */ /* 0x000fe20000010000 */
[----:B------:R-:W-:Y:S01]  /*13d0*/  FMUL.FTZ R19, R228, R195 ;  /* 0x000000c3e4137220 */ /* 0x000fe20000410000 */
[----:B------:R-:W-:Y:S01]  /*13e0*/  FFMA.FTZ R184, R18, R209, R185 ;  /* 0x000000d112b87223 */ /* 0x000fe200000100b9 */
[----:B------:R-:W-:Y:S01]  /*13f0*/  FADD.FTZ R235, -R235, R211 ;  /* 0x000000d3ebeb7221 */ /* 0x000fe20000010100 */
        /* <DEDUP_REMOVED lines=18> */
[----:B------:R-:W-:Y:S01]  /*1520*/  FMUL.FTZ R217, R87, R230 ;  /* 0x000000e657d97220 */ /* 0x000fe20000410000 */
[----:B------:R-:W-:Y:S01]  /*1530*/  FADD.FTZ R190, R191, R216 ;  /* 0x000000d8bfbe7221 */ /* 0x000fe20000010000 */
[----:B------:R-:W-:Y:S01]  /*1540*/  FFMA.FTZ R185, R23, R216, R184 ;  /* 0x000000d817b97223 */ /* 0x000fe200000100b8 */
[----:B------:R-:W-:Y:S01]  /*1550*/  FADD.FTZ R143, R143, R220 ;  /* 0x000000dc8f8f7221 */ /* 0x000fe20000010000 */
[----:B------:R-:W-:Y:S01]  /*1560*/  FFMA.FTZ R119, R20, R220, R119 ;  /* 0x000000dc14777223 */ /* 0x000fe20000010077 */
[----:B------:R-:W-:Y:S02]  /*1570*/  IMAD.U32 R224, R224, 0x10000, RZ ;  /* 0x00010000e0e07824 */ /* 0x000fe400078e00ff */
        /* <DEDUP_REMOVED lines=14> */
[----:B------:R-:W-:Y:S01]  /*1660*/  FADD.FTZ R149, R149, R224 ;  /* 0x000000e095957221 */ /* 0x000fe20000010000 */
        /* <DEDUP_REMOVED lines=29> */
[----:B------:R-:W-:-:S07]  /*1840*/  FFMA.FTZ R225, R224, R223, R184 ;  /* 0x000000dfe0e17223 */ /* 0x000fce00000100b8 */
.L_x_5182:
[----:B------:R-:W-:Y:S05]  /*1850*/  BSYNC B1 ;  /* 0x0000000000017941 */ /* 0x000fea0003800000 */
.L_x_5180:
        /* <DEDUP_REMOVED lines=20> */
.L_x_5244:
[----:B-----5:R-:W-:Y:S01]  /*19a0*/  ISETP.GE.AND P5, PT, R188, 0x1, PT ;  /* 0x00000001bc00780c */ /* 0x020fe20003fa6270 */
[----:B------:R-:W-:-:S12]  /*19b0*/  HFMA2.MMA R225, -RZ, RZ, 0, 0 ;  /* 0x00000000ffe17435 */ /* 0x000fd800000001ff */
[----:B------:R-:W3:Y:S01]  /*19c0*/  @P5 LDC.64 R184, c[0x0][0x220] ;  /* 0x00008800ffb85b82 */ /* 0x000ee20000000a00 */
[----:B------:R-:W-:-:S05]  /*19d0*/  @P5 IADD3 R188, R188, -0x1, RZ ;  /* 0xffffffffbcbc5810 */ /* 0x000fca0007ffe0ff */
[----:B------:R-:W-:-:S05]  /*19e0*/  @P5 IMAD R188, R188, R189, RZ ;  /* 0x000000bdbcbc5224 */ /* 0x000fca00078e02ff */
[----:B------:R-:W-:-:S04]  /*19f0*/  @P5 SHF.R.S32.HI R189, RZ, 0x1f, R188 ;  /* 0x0000001fffbd5819 */ /* 0x000fc800000114bc */
[----:B------:R-:W-:-:S04]  /*1a00*/  @P5 LEA.HI R188, R189, R188, RZ, 0x3 ;  /* 0x000000bcbdbc5211 */ /* 0x000fc800078f18ff */
[----:B------:R-:W-:-:S05]  /*1a10*/  @P5 LEA.HI.SX32 R225, R188, R187, 0x1d ;  /* 0x000000bbbce15211 */ /* 0x000fca00078feaff */
[----:B---3--:R-:W-:Y:S02]  /*1a20*/  @P5 IMAD.WIDE.U32 R190, R225, 0x10, R184 ;  /* 0x00000010e1be5825 */ /* 0x008fe400078e00b8 */
[----:B------:R-:W3:Y:S01]  /*1a30*/  LDC.64 R184, c[0x0][0x308] ;  /* 0x0000c200ffb87b82 */ /* 0x000ee20000000a00 */
[C---:B------:R-:W-:Y:S02]  /*1a40*/  @!P4 ISETP.NE.U32.AND P3, PT, R227.reuse, RZ, PT ;  /* 0x000000ffe300c20c */ /* 0x040fe40003f65070 */
[----:B------:R-:W-:Y:S01]  /*1a50*/  @!P4 ISETP.NE.U32.AND P6, PT, R227, RZ, PT ;  /* 0x000000ffe300c20c */ /* 0x000fe20003fc5070 */
[----:B-1----:R-:W-:Y:S01]  /*1a60*/  FADD.FTZ R230, R215, R232 ;  /* 0x000000e8d7e67221 */ /* 0x002fe20000010000 */
[----:B--2---:R-:W-:Y:S01]  /*1a70*/  FADD.FTZ R229, R219, R234 ;  /* 0x000000eadbe57221 */ /* 0x004fe20000010000 */
[----:B------:R-:W-:Y:S01]  /*1a80*/  BSSY B1, `(.L_x_5184) ;  /* 0x0000016000017945 */ /* 0x000fe20003800000 */
[----:B------:R1:W5:Y:S01]  /*1a90*/  @P5 LDG.E.128 R28, desc[UR4][R190.64] ;  /* 0x00000004be1c5981 */ /* 0x000362000c1e1d00 */
[----:B------:R-:W-:Y:S01]  /*1aa0*/  @!P4 ISETP.NE.AND.EX P3, PT, R226, RZ, PT, P3 ;  /* 0x000000ffe200c20c */ /* 0x000fe20003f65330 */
[----:B------:R-:W-:Y:S01]  /*1ab0*/  FMUL.FTZ R230, R230, UR10 ;  /* 0x0000000ae6e67c20 */ /* 0x000fe20008410000 */
[----:B------:R-:W-:Y:S01]  /*1ac0*/  @!P4 ISETP.NE.AND.EX P6, PT, R226, RZ, PT, P6 ;  /* 0x000000ffe200c20c */ /* 0x000fe20003fc5360 */
[----:B------:R-:W-:Y:S01]  /*1ad0*/  FMUL.FTZ R229, R229, UR10 ;  /* 0x0000000ae5e57c20 */ /* 0x000fe20008410000 */
[----:B------:R-:W-:-:S02]  /*1ae0*/  @!P4 ISETP.NE.U32.AND P1, PT, R227, RZ, PT ;  /* 0x000000ffe300c20c */ /* 0x000fc40003f25070 */
[----:B-1----:R-:W-:Y:S02]  /*1af0*/  @!P4 FSEL R190, R53, RZ, P3 ;  /* 0x000000ff35bec208 */ /* 0x002fe40001800000 */
[----:B------:R-:W-:Y:S02]  /*1b00*/  @!P4 FSEL R191, R52, RZ, P6 ;  /* 0x000000ff34bfc208 */ /* 0x000fe40003000000 */
[C---:B---3--:R-:W-:Y:S02]  /*1b10*/  ISETP.NE.U32.AND P0, PT, R184.reuse, RZ, PT ;  /* 0x000000ffb800720c */ /* 0x048fe40003f05070 */
[----:B------:R-:W-:Y:S02]  /*1b20*/  ISETP.NE.U32.AND P2, PT, R184, RZ, PT ;  /* 0x000000ffb800720c */ /* 0x000fe40003f45070 */
[----:B------:R-:W-:-:S13]  /*1b30*/  ISETP.NE.AND.EX P0, PT, R185, RZ, PT, P0 ;  /* 0x000000ffb900720c */ /* 0x000fda0003f05300 */
[----:B------:R-:W1:Y:S01]  /*1b40*/  @P0 LDC.64 R188, c[0x0][0x308] ;  /* 0x0000c200ffbc0b82 */ /* 0x000e620000000a00 */
        /* <DEDUP_REMOVED lines=9> */
.L_x_5185:
[----:B------:R-:W-:Y:S05]  /*1be0*/  BSYNC B1 ;  /* 0x0000000000017941 */ /* 0x000fea0003800000 */
.L_x_5184:
        /* <DEDUP_REMOVED lines=10> */
.L_x_5187:
[----:B------:R-:W-:Y:S05]  /*1c90*/  BSYNC B1 ;  /* 0x0000000000017941 */ /* 0x000fea0003800000 */
.L_x_5186:
[----:B------:R-:W-:Y:S01]  /*1ca0*/  @!P4 ISETP.NE.U32.AND P3, PT, R227, RZ, PT ;  /* 0x000000ffe300c20c */ /* 0x000fe20003f65070 */
[----:B------:R-:W-:Y:S01]  /*1cb0*/  BSSY B1, `(.L_x_5188) ;  /* 0x0000011000017945 */ /* 0x000fe20003800000 */
[----:B------:R-:W-:Y:S01]  /*1cc0*/  ISETP.NE.AND.EX P2, PT, R185, RZ, PT, P2 ;  /* 0x000000ffb900720c */ /* 0x000fe20003f45320 */
[----:B-1----:R-:W-:Y:S01]  /*1cd0*/  @P0 IMAD.WIDE.U32 R188, R186, 0x20, R188 ;  /* 0x00000020babc0825 */ /* 0x002fe200078e00bc */
[C---:B------:R-:W-:Y:S02]  /*1ce0*/  @!P4 ISETP.NE.AND.EX P3, PT, R226.reuse, RZ, PT, P3 ;  /* 0x000000ffe200c20c */ /* 0x040fe40003f65330 */
[----:B------:R-:W-:Y:S02]  /*1cf0*/  @!P4 ISETP.NE.AND.EX P1, PT, R226, RZ, PT, P1 ;  /* 0x000000ffe200c20c */ /* 0x000fe40003f25310 */
[----:B------:R-:W-:Y:S02]  /*1d00*/  SEL R184, R191, R24, P2 ;  /* 0x00000018bfb87207 */ /* 0x000fe40001000000 */
[----:B------:R-:W-:-:S02]  /*1d10*/  SEL R185, R190, R25, P2 ;  /* 0x00000019beb97207 */ /* 0x000fc40001000000 */
        /* <DEDUP_REMOVED lines=10> */
.L_x_5189:
[----:B------:R-:W-:Y:S05]  /*1dc0*/  BSYNC B1 ;  /* 0x0000000000017941 */ /* 0x000fea0003800000 */
.L_x_5188:
        /* <DEDUP_REMOVED lines=12> */
.L_x_5191:
[----:B------:R-:W-:Y:S05]  /*1e90*/  BSYNC B1 ;  /* 0x0000000000017941 */ /* 0x000fea0003800000 */
.L_x_5190:
[----:B------:R-:W-:Y:S01]  /*1ea0*/  SEL R187, R246, R27, P2 ;  /* 0x0000001bf6bb7207 */ /* 0x000fe20001000000 */
[----:B------:R-:W1:Y:S01]  /*1eb0*/  @P5 LDC R218, c[0x0][0x29c] ;  /* 0x0000a700ffda5b82 */ /* 0x000e620000000800 */
[C---:B------:R-:W-:Y:S01]  /*1ec0*/  @!P4 ISETP.NE.U32.AND P3, PT, R227.reuse, RZ, PT ;  /* 0x000000ffe300c20c */ /* 0x040fe20003f65070 */
[----:B------:R-:W-:Y:S01]  /*1ed0*/  BSSY B1, `(.L_x_5192) ;  /* 0x0000011000017945 */ /* 0x000fe20003800000 */
[C---:B------:R-:W-:Y:S01]  /*1ee0*/  @!P4 ISETP.NE.U32.AND P6, PT, R227.reuse, RZ, PT ;  /* 0x000000ffe300c20c */ /* 0x040fe20003fc5070 */
[----:B------:R2:W-:Y:S01]  /*1ef0*/  @P0 STG.E.128 desc[UR4][R188.64], R184 ;  /* 0x000000b8bc000986 */ /* 0x0005e2000c101d04 */
[C---:B------:R-:W-:Y:S02]  /*1f00*/  @!P4 ISETP.NE.AND.EX P3, PT, R226.reuse, RZ, PT, P3 ;  /* 0x000000ffe200c20c */ /* 0x040fe40003f65330 */
[----:B------:R-:W-:Y:S02]  /*1f10*/  @!P4 ISETP.NE.AND.EX P6, PT, R226, RZ, PT, P6 ;  /* 0x000000ffe200c20c */ /* 0x000fe40003fc5360 */
[----:B------:R-:W-:-:S02]  /*1f20*/  @!P4 ISETP.NE.U32.AND P1, PT, R227, RZ, PT ;  /* 0x000000ffe300c20c */ /* 0x000fc40003f25070 */
[----:B------:R-:W-:Y:S02]  /*1f30*/  @!P4 FSEL R244, R49, RZ, P3 ;  /* 0x000000ff31f4c208 */ /* 0x000fe40001800000 */
[----:B------:R-:W-:Y:S01]  /*1f40*/  @!P4 FSEL R247, R48, RZ, P6 ;  /* 0x000000ff30f7c208 */ /* 0x000fe20003000000 */
[----:B------:R-:W-:Y:S08]  /*1f50*/  @!P4 BRA `(.L_x_5193) ;  /* 0x000000000020c947 */ /* 0x000ff00003800000 */
[----:B------:R-:W-:Y:S02]  /*1f60*/  ISETP.NE.AND P6, PT, R4, RZ, PT ;  /* 0x000000ff0400720c */ /* 0x000fe40003fc5270 */
[----:B------:R-:W-:Y:S02]  /*1f70*/  ISETP.NE.U32.AND P3, PT, R227, RZ, PT ;  /* 0x000000ffe300720c */ /* 0x000fe40003f65070 */
[----:B--2---:R-:W-:Y:S02]  /*1f80*/  FSEL R184, R230, RZ, !P6 ;  /* 0x000000ffe6b87208 */ /* 0x004fe40007000000 */
[----:B------:R-:W-:-:S03]  /*1f90*/  ISETP.NE.AND.EX P3, PT, R226, RZ, PT, P3 ;  /* 0x000000ffe200720c */ /* 0x000fc60003f65330 */
[----:B------:R-:W-:-:S04]  /*1fa0*/  FFMA.FTZ R185, R9, R229, R184 ;  /* 0x000000e509b97223 */ /* 0x000fc800000100b8 */
[----:B------:R-:W-:-:S04]  /*1fb0*/  FADD.FTZ R185, R200, -R185 ;  /* 0x800000b9c8b97221 */ /* 0x000fc80000010000 */
[----:B------:R-:W-:-:S04]  /*1fc0*/  FMUL.FTZ R247, R228, R185 ;  /* 0x000000b9e4f77220 */ /* 0x000fc80000410000 */
[----:B------:R-:W-:-:S07]  /*1fd0*/  @P3 FADD.FTZ R247, R48, R247 ;  /* 0x000000f730f73221 */ /* 0x000fce0000010000 */
.L_x_5193:
[----:B------:R-:W-:Y:S05]  /*1fe0*/  BSYNC B1 ;  /* 0x0000000000017941 */ /* 0x000fea0003800000 */
.L_x_5192:
[----:B------:R-:W-:Y:S04]  /*1ff0*/  BSSY B1, `(.L_x_5194) ;  /* 0x000000a000017945 */ /* 0x000fe80003800000 */
[----:B------:R-:W-:Y:S05]  /*2000*/  @!P4 BRA `(.L_x_5195) ;  /* 0x000000000020c947 */ /* 0x000fea0003800000 */
        /* <DEDUP_REMOVED lines=8> */
.L_x_5195:
[----:B------:R-:W-:Y:S05]  /*2090*/  BSYNC B1 ;  /* 0x0000000000017941 */ /* 0x000fea0003800000 */
.L_x_5194:
[----:B------:R-:W-:Y:S01]  /*20a0*/  @!P4 ISETP.NE.U32.AND P3, PT, R227, RZ, PT ;  /* 0x000000ffe300c20c */ /* 0x000fe20003f65070 */
[----:B------:R-:W-:Y:S01]  /*20b0*/  BSSY B1, `(.L_x_5196) ;  /* 0x000000f000017945 */ /* 0x000fe20003800000 */
[C---:B------:R-:W-:Y:S02]  /*20c0*/  @!P4 ISETP.NE.AND.EX P1, PT, R226.reuse, RZ, PT, P1 ;  /* 0x000000ffe200c20c */ /* 0x040fe40003f25310 */
[----:B------:R-:W-:Y:S02]  /*20d0*/  @!P4 ISETP.NE.AND.EX P3, PT, R226, RZ, PT, P3 ;  /* 0x000000ffe200c20c */ /* 0x000fe40003f65330 */
[----:B--2---:R-:W-:Y:S02]  /*20e0*/  SEL R184, R247, R176, P2 ;  /* 0x000000b0f7b87207 */ /* 0x004fe40001000000 */
        /* <DEDUP_REMOVED lines=11> */
.L_x_5197:
[----:B------:R-:W-:Y:S05]  /*21a0*/  BSYNC B1 ;  /* 0x0000000000017941 */ /* 0x000fea0003800000 */
.L_x_5196:
        /* <DEDUP_REMOVED lines=12> */
.L_x_5199:
[----:B------:R-:W-:Y:S05]  /*2270*/  BSYNC B1 ;  /* 0x0000000000017941 */ /* 0x000fea0003800000 */
.L_x_5198:
[----:B------:R-:W2:Y:S01]  /*2280*/  @P5 LDC R232, c[0x0][0x29c] ;  /* 0x0000a700ffe85b82 */ /* 0x000ea20000000800 */
[----:B------:R-:W-:Y:S01]  /*2290*/  SEL R187, R242, R179, P2 ;  /* 0x000000b3f2bb7207 */ /* 0x000fe20001000000 */
[----:B-1----:R-:W-:Y:S01]  /*22a0*/  @P5 FMUL.FTZ R191, R191, R218 ;  /* 0x000000dabfbf5220 */ /* 0x002fe20000410000 */
[----:B-----5:R-:W-:Y:S01]  /*22b0*/  @P5 SHF.L.U32 R243, R29, 0x10, RZ ;  /* 0x000000101df35819 */ /* 0x020fe200000006ff */
[----:B------:R-:W-:Y:S01]  /*22c0*/  @P5 IMAD.U32 R239, R31, 0x10000, RZ ;  /* 0x000100001fef5824 */ /* 0x000fe200078e00ff */
[----:B------:R-:W-:Y:S01]  /*22d0*/  @P5 PRMT R240, R29, 0x7632, R240 ;  /* 0x000076321df05816 */ /* 0x000fe200000000f0 */
[----:B------:R1:W-:Y:S01]  /*22e0*/  @P0 STG.E.128 desc[UR4][R188.64+0x10], R184 ;  /* 0x000010b8bc000986 */ /* 0x0003e2000c101d04 */
[C---:B------:R-:W-:Y:S01]  /*22f0*/  @P5 SHF.L.U32 R241, R30.reuse, 0x10, RZ ;  /* 0x000000101ef15819 */ /* 0x040fe200000006ff */
[----:B0-----:R-:W0:Y:S01]  /*2300*/  @P5 LDC R219, c[0x0][0x29c] ;  /* 0x0000a700ffdb5b82 */ /* 0x001e220000000800 */
[----:B------:R-:W-:Y:S02]  /*2310*/  @P5 PRMT R238, R30, 0x7632, R238 ;  /* 0x000076321eee5816 */ /* 0x000fe400000000ee */
[----:B------:R-:W-:-:S05]  /*2320*/  @P5 PRMT R237, R31, 0x7632, R237 ;  /* 0x000076321fed5816 */ /* 0x000fca00000000ed */
[----:B------:R-:W3:Y:S08]  /*2330*/  @P5 LDC R215, c[0x0][0x29c] ;  /* 0x0000a700ffd75b82 */ /* 0x000ef00000000800 */
[----:B------:R-:W4:Y:S01]  /*2340*/  @P5 LDC R234, c[0x0][0x29c] ;  /* 0x0000a700ffea5b82 */ /* 0x000f220000000800 */
[----:B--2---:R-:W-:-:S04]  /*2350*/  @P5 FMUL.FTZ R249, R249, R232 ;  /* 0x000000e8f9f95220 */ /* 0x004fc80000410000 */
[----:B-1----:R-:W-:-:S03]  /*2360*/  @P5 FMUL.FTZ R184, R78, R249 ;  /* 0x000000f94eb85220 */ /* 0x002fc60000410000 */
[----:B------:R-:W1:Y:S01]  /*2370*/  @P5 LDC R231, c[0x0][0x29c] ;  /* 0x0000a700ffe75b82 */ /* 0x000e620000000800 */
[----:B0-----:R-:W-:Y:S01]  /*2380*/  @P5 FMUL.FTZ R246, R246, R219 ;  /* 0x000000dbf6f65220 */ /* 0x001fe20000410000 */
[----:B------:R-:W-:-:S03]  /*2390*/  @P5 F2FP.BF16.F32.PACK_AB R188, RZ, R184 ;  /* 0x000000b8ffbc523e */ /* 0x000fc600000010ff */
[----:B------:R-:W-:Y:S01]  /*23a0*/  @P5 FMUL.FTZ R185, R79, R246 ;  /* 0x000000f64fb95220 */ /* 0x000fe20000410000 */
[----:B------:R-:W-:Y:S02]  /*23b0*/  @P5 PRMT R181, R188, 0x7610, R181 ;  /* 0x00007610bcb55816 */ /* 0x000fe400000000b5 */
[----:B------:R-:W0:Y:S01]  /*23c0*/  @P5 LDC R236, c[0x0][0x29c] ;  /* 0x0000a700ffec5b82 */ /* 0x000e220000000800 */
[----:B---3--:R-:W-:Y:S01]  /*23d0*/  @P5 FMUL.FTZ R190, R190, R215 ;  /* 0x000000d7bebe5220 */ /* 0x008fe20000410000 */
[----:B------:R-:W-:Y:S01]  /*23e0*/  @P5 F2FP.BF16.F32.PACK_AB R189, RZ, R185 ;  /* 0x000000b9ffbd523e */ /* 0x000fe200000010ff */
[----:B------:R-:W-:Y:S02]  /*23f0*/  @P5 FMUL.FTZ R215, R76, R191 ;  /* 0x000000bf4cd75220 */ /* 0x000fe40000410000 */
[----:B------:R-:W-:Y:S01]  /*2400*/  @P5 FMUL.FTZ R218, R77, R190 ;  /* 0x000000be4dda5220 */ /* 0x000fe20000410000 */
[----:B------:R-:W-:Y:S02]  /*2410*/  @P5 PRMT R181, R181, 0x5410, R189 ;  /* 0x00005410b5b55816 */ /* 0x000fe400000000bd */
[----:B------:R-:W2:Y:S01]  /*2420*/  @P5 LDC R233, c[0x0][0x29c] ;  /* 0x0000a700ffe95b82 */ /* 0x000ea20000000800 */
[----:B----4-:R-:W-:Y:S01]  /*2430*/  @P5 FMUL.FTZ R247, R247, R234 ;  /* 0x000000eaf7f75220 */ /* 0x010fe20000410000 */
[----:B------:R-:W-:-:S02]  /*2440*/  @P5 F2FP.BF16.F32.PACK_AB R215, RZ, R215 ;  /* 0x000000d7ffd7523e */ /* 0x000fc400000010ff */
[----:B------:R-:W-:Y:S01]  /*2450*/  @P5 F2FP.BF16.F32.PACK_AB R218, RZ, R218 ;  /* 0x000000daffda523e */ /* 0x000fe200000010ff */
[----:B------:R-:W-:Y:S01]  /*2460*/  @P5 FMUL.FTZ R188, R72, R247 ;  /* 0x000000f748bc5220 */ /* 0x000fe20000410000 */
[----:B------:R-:W-:Y:S02]  /*2470*/  @P5 PRMT R180, R215, 0x7610, R180 ;  /* 0x00007610d7b45816 */ /* 0x000fe400000000b4 */
[----:B------:R-:W3:Y:S01]  /*2480*/  @P5 LDC.64 R186, c[0x0][0x2f8] ;  /* 0x0000be00ffba5b82 */ /* 0x000ee20000000a00 */
[----:B-1----:R-:W-:Y:S01]  /*2490*/  @P5 FMUL.FTZ R244, R244, R231 ;  /* 0x000000e7f4f45220 */ /* 0x002fe20000410000 */
[----:B------:R-:W-:Y:S02]  /*24a0*/  @P5 F2FP.BF16.F32.PACK_AB R188, RZ, R188 ;  /* 0x000000bcffbc523e */ /* 0x000fe400000010ff */
[----:B------:R-:W-:Y:S01]  /*24b0*/  @P5 PRMT R180, R180, 0x5410, R218 ;  /* 0x00005410b4b45816 */ /* 0x000fe200000000da */
[----:B------:R-:W-:Y:S01]  /*24c0*/  @P5 FMUL.FTZ R189, R73, R244 ;  /* 0x000000f449bd5220 */ /* 0x000fe20000410000 */
[----:B------:R-:W-:-:S02]  /*24d0*/  @P5 PRMT R182, R188, 0x7610, R182 ;  /* 0x00007610bcb65816 */ /* 0x000fc400000000b6 */
[----:B------:R-:W1:Y:S01]  /*24e0*/  @P5 LDC.64 R184, c[0x0][0x220] ;  /* 0x00008800ffb85b82 */ /* 0x000e620000000a00 */
[----:B0-----:R-:W-:Y:S01]  /*24f0*/  @P5 FMUL.FTZ R245, R245, R236 ;  /* 0x000000ecf5f55220 */ /* 0x001fe20000410000 */
[----:B------:R-:W-:Y:S02]  /*2500*/  @P5 F2FP.BF16.F32.PACK_AB R189, RZ, R189 ;  /* 0x000000bdffbd523e */ /* 0x000fe400000010ff */
[----:B------:R-:W-:Y:S01]  /*2510*/  @P5 SHF.L.U32 R188, R28, 0x10, RZ ;  /* 0x000000101cbc5819 */ /* 0x000fe200000006ff */
[----:B------:R-:W-:Y:S01]  /*2520*/  @P5 FMUL.FTZ R215, R74, R245 ;  /* 0x000000f54ad75220 */ /* 0x000fe20000410000 */
[----:B------:R-:W-:Y:S01]  /*2530*/  @P5 PRMT R182, R182, 0x5410, R189 ;  /* 0x00005410b6b65816 */ /* 0x000fe200000000bd */
[----:B--2---:R-:W-:Y:S01]  /*2540*/  @P5 FMUL.FTZ R242, R242, R233 ;  /* 0x000000e9f2f25220 */ /* 0x004fe20000410000 */
[----:B------:R-:W-:Y:S02]  /*2550*/  @P5 IADD3 R189, R225, 0x20, RZ ;  /* 0x00000020e1bd5810 */ /* 0x000fe40007ffe0ff */
[----:B------:R-:W-:Y:S01]  /*2560*/  @P5 F2FP.BF16.F32.PACK_AB R215, RZ, R215 ;  /* 0x000000d7ffd7523e */ /* 0x000fe200000010ff */
[----:B------:R-:W-:-:S03]  /*2570*/  @P5 FMUL.FTZ R218, R75, R242 ;  /* 0x000000f24bda5220 */ /* 0x000fc60000410000 */
[----:B------:R-:W-:Y:S01]  /*2580*/  @P5 PRMT R183, R215, 0x7610, R183 ;  /* 0x00007610d7b75816 */ /* 0x000fe200000000b7 */
[----:B---3--:R-:W-:Y:S01]  /*2590*/  @P5 IMAD.WIDE.U32 R186, R225, 0x10, R186 ;  /* 0x00000010e1ba5825 */ /* 0x008fe200078e00ba */
[----:B------:R-:W-:-:S04]  /*25a0*/  @P5 F2FP.BF16.F32.PACK_AB R218, RZ, R218 ;  /* 0x000000daffda523e */ /* 0x000fc800000010ff */
[----:B------:R-:W-:Y:S01]  /*25b0*/  @P5 PRMT R183, R183, 0x5410, R218 ;  /* 0x00005410b7b75816 */ /* 0x000fe200000000da */
[----:B------:R-:W-:Y:S01]  /*25c0*/  @P5 FFMA.FTZ R152, R191, R188, R152 ;  /* 0x000000bcbf985223 */ /* 0x000fe20000010098 */
[----:B------:R-:W0:Y:S01]  /*25d0*/  @P5 LDC R218, c[0x0][0x29c] ;  /* 0x0000a700ffda5b82 */ /* 0x000e220000000800 */
[----:B-1----:R-:W-:Y:S01]  /*25e0*/  @P5 IMAD.WIDE.U32 R184, R189, 0x10, R184 ;  /* 0x00000010bdb85825 */ /* 0x002fe200078e00b8 */
[----:B------:R-:W-:Y:S01]  /*25f0*/  @P5 PRMT R189, R28, 0x7632, R189 ;  /* 0x000076321cbd5816 */ /* 0x000fe200000000bd */
[----:B------:R1:W-:Y:S04]  /*2600*/  @P5 STG.E.128 desc[UR4][R186.64], R180 ;  /* 0x000000b4ba005986 */ /* 0x0003e8000c101d04 */
[----:B------:R2:W5:Y:S01]  /*2610*/  @P5 LDG.E.128 R28, desc[UR4][R184.64] ;  /* 0x00000004b81c5981 */ /* 0x000562000c1e1d00 */
[----:B------:R-:W3:Y:S01]  /*2620*/  @P5 LDC R188, c[0x0][0x29c] ;  /* 0x0000a700ffbc5b82 */ /* 0x000ee20000000800 */
[----:B------:R-:W-:Y:S01]  /*2630*/  @!P4 ISETP.NE.U32.AND P1, PT, R227, RZ, PT ;  /* 0x000000ffe300c20c */ /* 0x000fe20003f25070 */
[----:B------:R-:W-:Y:S01]  /*2640*/  BSSY B1, `(.L_x_5200) ;  /* 0x000000f000017945 */ /* 0x000fe20003800000 */
[----:B------:R-:W-:-:S02]  /*2650*/  @P5 SHF.L.U32 R189, R189, 0x10, RZ ;  /* 0x00000010bdbd5819 */ /* 0x000fc400000006ff */
[----:B------:R-:W-:-:S03]  /*2660*/  @!P4 ISETP.NE.AND.EX P1, PT, R226, RZ, PT, P1 ;  /* 0x000000ffe200c20c */ /* 0x000fc60003f25310 */
[----:B------:R-:W-:Y:S01]  /*2670*/  @P5 FFMA.FTZ R153, R190, R189, R153 ;  /* 0x000000bdbe995223 */ /* 0x000fe20000010099 */
[----:B------:R-:W-:Y:S01]  /*2680*/  @!P4 FSEL R219, R44, RZ, P1 ;  /* 0x000000ff2cdbc208 */ /* 0x000fe20000800000 */
[----:B-1----:R-:W1:Y:S01]  /*2690*/  @P5 LDC R187, c[0x0][0x29c] ;  /* 0x0000a700ffbb5b82 */ /* 0x002e620000000800 */
[----:B--2---:R-:W-:Y:S07]  /*26a0*/  @!P4 BRA `(.L_x_5201) ;  /* 0x000000000020c947 */ /* 0x004fee0003800000 */
        /* <DEDUP_REMOVED lines=8> */
.L_x_5201:
[----:B------:R-:W-:Y:S05]  /*2730*/  BSYNC B1 ;  /* 0x0000000000017941 */ /* 0x000fea0003800000 */
.L_x_5200:
[----:B0-----:R-:W-:Y:S01]  /*2740*/  @P5 FMUL.FTZ R235, R219, R218 ;  /* 0x000000dadbeb5220 */ /* 0x001fe20000410000 */
[C---:B------:R-:W-:Y:S01]  /*2750*/  @!P4 ISETP.NE.U32.AND P3, PT, R227.reuse, RZ, PT ;  /* 0x000000ffe300c20c */ /* 0x040fe20003f65070 */
[----:B------:R-:W-:Y:S01]  /*2760*/  BSSY B1, `(.L_x_5202) ;  /* 0x0000011000017945 */ /* 0x000fe20003800000 */
[----:B------:R-:W-:Y:S01]  /*2770*/  @!P4 ISETP.NE.U32.AND P1, PT, R227, RZ, PT ;  /* 0x000000ffe300c20c */ /* 0x000fe20003f25070 */
[----:B------:R-:W-:Y:S01]  /*2780*/  @P5 FMUL.FTZ R184, R68, R235 ;  /* 0x000000eb44b85220 */ /* 0x000fe20000410000 */
[C---:B------:R-:W-:Y:S02]  /*2790*/  @!P4 ISETP.NE.AND.EX P3, PT, R226.reuse, RZ, PT, P3 ;  /* 0x000000ffe200c20c */ /* 0x040fe40003f65330 */
[----:B------:R-:W-:Y:S02]  /*27a0*/  @!P4 ISETP.NE.AND.EX P1, PT, R226, RZ, PT, P1 ;  /* 0x000000ffe200c20c */ /* 0x000fe40003f25310 */
[----:B------:R-:W-:Y:S02]  /*27b0*/  @P5 F2FP.BF16.F32.PACK_AB R184, RZ, R184 ;  /* 0x000000b8ffb8523e */ /* 0x000fe400000010ff */
[----:B------:R-:W-:-:S02]  /*27c0*/  @!P4 FSEL R186, R45, RZ, P3 ;  /* 0x000000ff2dbac208 */ /* 0x000fc40001800000 */
        /* <DEDUP_REMOVED lines=10> */
.L_x_5203:
[----:B------:R-:W-:Y:S05]  /*2870*/  BSYNC B1 ;  /* 0x0000000000017941 */ /* 0x000fea0003800000 */
.L_x_5202:
[----:B------:R-:W-:Y:S01]  /*2880*/  BSSY B1, `(.L_x_5204) ;  /* 0x000000c000017945 */ /* 0x000fe20003800000 */
[----:B-1----:R-:W-:Y:S01]  /*2890*/  @P5 FMUL.FTZ R236, R186, R187 ;  /* 0x000000bbbaec5220 */ /* 0x002fe20000410000 */
        /* <DEDUP_REMOVED lines=10> */
.L_x_5205:
[----:B------:R-:W-:Y:S05]  /*2940*/  BSYNC B1 ;  /* 0x0000000000017941 */ /* 0x000fea0003800000 */
.L_x_5204:
[----:B------:R-:W0:Y:S01]  /*2950*/  @P5 LDC R189, c[0x0][0x29c] ;  /* 0x0000a700ffbd5b82 */ /* 0x000e220000000800 */
[----:B---3--:R-:W-:Y:S01]  /*2960*/  @P5 FMUL.FTZ R233, R187, R188 ;  /* 0x000000bcbbe95220 */ /* 0x008fe20000410000 */
[----:B------:R-:W-:Y:S01]  /*2970*/  @P5 FMUL.FTZ R184, R69, R236 ;  /* 0x000000ec45b85220 */ /* 0x000fe20000410000 */
[C---:B------:R-:W-:Y:S01]  /*2980*/  @!P4 ISETP.NE.U32.AND P3, PT, R227.reuse, RZ, PT ;  /* 0x000000ffe300c20c */ /* 0x040fe20003f65070 */
[----:B------:R-:W-:Y:S01]  /*2990*/  BSSY B1, `(.L_x_5206) ;  /* 0x0000014000017945 */ /* 0x000fe20003800000 */
[----:B------:R-:W-:Y:S01]  /*29a0*/  @P5 FMUL.FTZ R185, R70, R233 ;  /* 0x000000e946b95220 */ /* 0x000fe20000410000 */
[----:B------:R-:W-:Y:S02]  /*29b0*/  @!P4 ISETP.NE.U32.AND P1, PT, R227, RZ, PT ;  /* 0x000000ffe300c20c */ /* 0x000fe40003f25070 */
[----:B------:R-:W1:Y:S01]  /*29c0*/  @P5 LDC R190, c[0x0][0x29c] ;  /* 0x0000a700ffbe5b82 */ /* 0x000e620000000800 */
[----:B------:R-:W-:Y:S02]  /*29d0*/  @P5 F2FP.BF16.F32.PACK_AB R184, RZ, R184 ;  /* 0x000000b8ffb8523e */ /* 0x000fe400000010ff */
[----:B------:R-:W-:-:S02]  /*29e0*/  @P5 F2FP.BF16.F32.PACK_AB R185, RZ, R185 ;  /* 0x000000b9ffb9523e */ /* 0x000fc400000010ff */
[C---:B------:R-:W-:Y:S02]  /*29f0*/  @!P4 ISETP.NE.AND.EX P3, PT, R226.reuse, RZ, PT, P3 ;  /* 0x000000ffe200c20c */ /* 0x040fe40003f65330 */
[----:B------:R-:W-:Y:S02]  /*2a00*/  @!P4 ISETP.NE.AND.EX P1, PT, R226, RZ, PT, P1 ;  /* 0x000000ffe200c20c */ /* 0x000fe40003f25310 */
[----:B------:R-:W-:Y:S02]  /*2a10*/  @P5 PRMT R180, R180, 0x5410, R184 ;  /* 0x00005410b4b45816 */ /* 0x000fe400000000b8 */
[----:B------:R-:W-:Y:S02]  /*2a20*/  @P5 PRMT R181, R185, 0x7610, R181 ;  /* 0x00007610b9b55816 */ /* 0x000fe400000000b5 */
        /* <DEDUP_REMOVED lines=10> */
.L_x_5207:
[----:B------:R-:W-:Y:S05]  /*2ad0*/  BSYNC B1 ;  /* 0x0000000000017941 */ /* 0x000fea0003800000 */
.L_x_5206:
        /* <DEDUP_REMOVED lines=12> */
.L_x_5209:
[----:B------:R-:W-:Y:S05]  /*2ba0*/  BSYNC B1 ;  /* 0x0000000000017941 */ /* 0x000fea0003800000 */
.L_x_5208:
[----:B------:R-:W0:Y:S01]  /*2bb0*/  @P5 LDC R215, c[0x0][0x29c] ;  /* 0x0000a700ffd75b82 */ /* 0x000e220000000800 */
[----:B-1----:R-:W-:Y:S01]  /*2bc0*/  @P5 FMUL.FTZ R231, R189, R190 ;  /* 0x000000bebde75220 */ /* 0x002fe20000410000 */
        /* <DEDUP_REMOVED lines=8> */
[----:B------:R-:W-:Y:S02]  /*2c50*/  @!P4 ISETP.NE.AND.EX P3, PT, R226, RZ, PT, P3 ;  /* 0x000000ffe200c20c */ /* 0x000fe40003f65330 */
[----:B------:R-:W-:Y:S01]  /*2c60*/  @P5 PRMT R181, R181, 0x5410, R190 ;  /* 0x00005410b5b55816 */ /* 0x000fe200000000be */
[----:B------:R-:W2:Y:S01]  /*2c70*/  @P5 LDC R185, c[0x0][0x29c] ;  /* 0x0000a700ffb95b82 */ /* 0x000ea20000000800 */
        /* <DEDUP_REMOVED lines=11> */
.L_x_5211:
[----:B------:R-:W-:Y:S05]  /*2d30*/  BSYNC B1 ;  /* 0x0000000000017941 */ /* 0x000fea0003800000 */
.L_x_5210:
[----:B------:R-:W-:Y:S01]  /*2d40*/  @!P4 ISETP.NE.U32.AND P3, PT, R227, RZ, PT ;  /* 0x000000ffe300c20c */ /* 0x000fe20003f65070 */
[----:B------:R-:W-:Y:S01]  /*2d50*/  BSSY B1, `(.L_x_5212) ;  /* 0x000000e000017945 */ /* 0x000fe20003800000 */
[----:B------:R-:W-:Y:S01]  /*2d60*/  @!P4 ISETP.NE.AND.EX P1, PT, R226, RZ, PT, P1 ;  /* 0x000000ffe200c20c */ /* 0x000fe20003f25310 */
[----:B0-----:R-:W-:Y:S01]  /*2d70*/  @P5 FMUL.FTZ R232, R190, R215 ;  /* 0x000000d7bee85220 */ /* 0x001fe20000410000 */
        /* <DEDUP_REMOVED lines=11> */
.L_x_5213:
[----:B------:R-:W-:Y:S05]  /*2e30*/  BSYNC B1 ;  /* 0x0000000000017941 */ /* 0x000fea0003800000 */
.L_x_5212:
        /* <DEDUP_REMOVED lines=12> */
.L_x_5215:
[----:B------:R-:W-:Y:S05]  /*2f00*/  BSYNC B1 ;  /* 0x0000000000017941 */ /* 0x000fea0003800000 */
.L_x_5214:
[----:B--2---:R-:W-:Y:S01]  /*2f10*/  @P5 FMUL.FTZ R248, R250, R185 ;  /* 0x000000b9faf85220 */ /* 0x004fe20000410000 */
[----:B------:R-:W-:Y:S01]  /*2f20*/  @P5 FMUL.FTZ R215, R66, R251 ;  /* 0x000000fb42d75220 */ /* 0x000fe20000410000 */
[----:B------:R-:W-:Y:S01]  /*2f30*/  @P5 FMUL.FTZ R184, R65, R232 ;  /* 0x000000e841b85220 */ /* 0x000fe20000410000 */
[----:B------:R-:W-:Y:S01]  /*2f40*/  @P5 SHF.L.U32 R238, R238, 0x10, RZ ;  /* 0x00000010eeee5819 */ /* 0x000fe200000006ff */
[----:B------:R-:W-:Y:S01]  /*2f50*/  @P5 FMUL.FTZ R185, R67, R248 ;  /* 0x000000f843b95220 */ /* 0x000fe20000410000 */
[----:B------:R-:W-:Y:S01]  /*2f60*/  @P5 SHF.L.U32 R240, R240, 0x10, RZ ;  /* 0x00000010f0f05819 */ /* 0x000fe200000006ff */
[----:B------:R-:W-:Y:S01]  /*2f70*/  @P5 FFMA.FTZ R154, R249, R243, R154 ;  /* 0x000000f3f99a5223 */ /* 0x000fe2000001009a */
[----:B------:R-:W-:Y:S01]  /*2f80*/  @P5 F2FP.BF16.F32.PACK_AB R215, RZ, R215 ;  /* 0x000000d7ffd7523e */ /* 0x000fe200000010ff */
[----:B------:R-:W-:Y:S01]  /*2f90*/  @P5 FFMA.FTZ R157, R244, R238, R157 ;  /* 0x000000eef49d5223 */ /* 0x000fe2000001009d */
[----:B------:R-:W-:Y:S01]  /*2fa0*/  @P5 F2FP.BF16.F32.PACK_AB R184, RZ, R184 ;  /* 0x000000b8ffb8523e */ /* 0x000fe200000010ff */
[----:B------:R-:W0:Y:S01]  /*2fb0*/  @P5 LDC R238, c[0x0][0x29c] ;  /* 0x0000a700ffee5b82 */ /* 0x000e220000000800 */
[----:B------:R-:W-:Y:S01]  /*2fc0*/  @P5 F2FP.BF16.F32.PACK_AB R185, RZ, R185 ;  /* 0x000000b9ffb9523e */ /* 0x000fe200000010ff */
[----:B------:R-:W-:Y:S01]  /*2fd0*/  @P5 FFMA.FTZ R156, R247, R241, R156 ;  /* 0x000000f1f79c5223 */ /* 0x000fe2000001009c */
[----:B------:R-:W-:-:S02]  /*2fe0*/  @P5 PRMT R183, R215, 0x7610, R183 ;  /* 0x00007610d7b75816 */ /* 0x000fc400000000b7 */
[----:B------:R-:W-:Y:S02]  /*2ff0*/  @!P4 ISETP.NE.U32.AND P3, PT, R227, RZ, PT ;  /* 0x000000ffe300c20c */ /* 0x000fe40003f65070 */
[----:B------:R-:W-:Y:S01]  /*3000*/  @P5 SHF.L.U32 R237, R237, 0x10, RZ ;  /* 0x00000010eded5819 */ /* 0x000fe200000006ff */
[----:B------:R-:W-:Y:S01]  /*3010*/  BSSY B1, `(.L_x_5216) ;  /* 0x000003a000017945 */ /* 0x000fe20003800000 */
[----:B------:R-:W-:Y:S01]  /*3020*/  @P5 PRMT R182, R182, 0x5410, R184 ;  /* 0x00005410b6b65816 */ /* 0x000fe200000000b8 */
[----:B------:R-:W-:Y:S01]  /*3030*/  @P5 FFMA.FTZ R155, R246, R240, R155 ;  /* 0x000000f0f69b5223 */ /* 0x000fe2000001009b */
[----:B------:R-:W-:Y:S02]  /*3040*/  @P5 PRMT R183, R183, 0x5410, R185 ;  /* 0x00005410b7b75816 */ /* 0x000fe400000000b9 */
[----:B------:R-:W1:Y:S02]  /*3050*/  @P0 LDC.64 R184, c[0x0][0x308] ;  /* 0x0000c200ffb80b82 */ /* 0x000e640000000a00 */
[----:B-1----:R-:W-:Y:S01]  /*3060*/  @P0 IMAD.WIDE.U32 R214, R214, 0x20, R184 ;  /* 0x00000020d6d60825 */ /* 0x002fe200078e00b8 */
[----:B------:R-:W-:-:S05]  /*3070*/  SEL R184, R219, R24, P2 ;  /* 0x00000018dbb87207 */ /* 0x000fca0001000000 */
[----:B------:R-:W1:Y:S01]  /*3080*/  @P5 LDC.64 R218, c[0x0][0x2f8] ;  /* 0x0000be00ffda5b82 */ /* 0x000e620000000a00 */
[----:B------:R-:W-:Y:S02]  /*3090*/  SEL R185, R186, R25, P2 ;  /* 0x00000019bab97207 */ /* 0x000fe40001000000 */
[----:B------:R-:W-:Y:S02]  /*30a0*/  SEL R186, R187, R26, P2 ;  /* 0x0000001abbba7207 */ /* 0x000fe40001000000 */
[----:B------:R-:W-:Y:S02]  /*30b0*/  SEL R187, R188, R27, P2 ;  /* 0x0000001bbcbb7207 */ /* 0x000fe40001000000 */
[----:B------:R-:W-:Y:S02]  /*30c0*/  SEL R188, R189, R176, P2 ;  /* 0x000000b0bdbc7207 */ /* 0x000fe40001000000 */
[----:B------:R-:W-:Y:S01]  /*30d0*/  SEL R189, R190, R177, P2 ;  /* 0x000000b1bebd7207 */ /* 0x000fe20001000000 */
[----:B------:R1:W-:Y:S01]  /*30e0*/  @P0 STG.E.128 desc[UR4][R214.64], R184 ;  /* 0x000000b8d6000986 */ /* 0x0003e2000c101d04 */
[----:B------:R-:W-:-:S02]  /*30f0*/  SEL R190, R191, R178, P2 ;  /* 0x000000b2bfbe7207 */ /* 0x000fc40001000000 */
[----:B------:R-:W-:Y:S02]  /*3100*/  SEL R191, R250, R179, P2 ;  /* 0x000000b3fabf7207 */ /* 0x000fe40001000000 */
[C---:B------:R-:W-:Y:S02]  /*3110*/  @P5 IADD3 R250, R225.reuse, 0x20, RZ ;  /* 0x00000020e1fa5810 */ /* 0x040fe40007ffe0ff */
[----:B------:R-:W-:Y:S01]  /*3120*/  IADD3 R225, R225, 0x40, RZ ;  /* 0x00000040e1e17810 */ /* 0x000fe20007ffe0ff */
[----:B------:R2:W-:Y:S02]  /*3130*/  @P0 STG.E.128 desc[UR4][R214.64+0x10], R188 ;  /* 0x000010bcd6000986 */ /* 0x0005e4000c101d04 */
[----:B-1----:R-:W-:Y:S01]  /*3140*/  @P5 IMAD.WIDE.U32 R184, R250, 0x10, R218 ;  /* 0x00000010fab85825 */ /* 0x002fe200078e00da */
[C---:B-----5:R-:W-:Y:S01]  /*3150*/  @P5 PRMT R186, R30.reuse, 0x7632, R186 ;  /* 0x000076321eba5816 */ /* 0x060fe200000000ba */
[----:B------:R-:W1:Y:S02]  /*3160*/  @P5 LDC.64 R218, c[0x0][0x220] ;  /* 0x00008800ffda5b82 */ /* 0x000e640000000a00 */
[----:B------:R-:W-:Y:S01]  /*3170*/  @P5 IMAD.U32 R187, R30, 0x10000, RZ ;  /* 0x000100001ebb5824 */ /* 0x000fe200078e00ff */
[----:B------:R3:W-:Y:S01]  /*3180*/  @P5 STG.E.128 desc[UR4][R184.64], R180 ;  /* 0x000000b4b8005986 */ /* 0x0007e2000c101d04 */
[----:B--2---:R-:W-:-:S02]  /*3190*/  @P5 PRMT R188, R28, 0x7632, R188 ;  /* 0x000076321cbc5816 */ /* 0x004fc400000000bc */
[----:B------:R-:W-:Y:S02]  /*31a0*/  @P5 SHF.L.U32 R189, R28, 0x10, RZ ;  /* 0x000000101cbd5819 */ /* 0x000fe400000006ff */
[----:B------:R-:W2:Y:S01]  /*31b0*/  @P5 LDC R214, c[0x0][0x29c] ;  /* 0x0000a700ffd65b82 */ /* 0x000ea20000000800 */
[----:B------:R-:W-:Y:S02]  /*31c0*/  @P5 SHF.L.U32 R191, R29, 0x10, RZ ;  /* 0x000000101dbf5819 */ /* 0x000fe400000006ff */
[----:B------:R-:W-:Y:S01]  /*31d0*/  @P5 SHF.L.U32 R188, R188, 0x10, RZ ;  /* 0x00000010bcbc5819 */ /* 0x000fe200000006ff */
[----:B------:R-:W-:Y:S01]  /*31e0*/  @P5 FFMA.FTZ R160, R189, R235, R160 ;  /* 0x000000ebbda05223 */ /* 0x000fe200000100a0 */
[----:B------:R-:W-:Y:S01]  /*31f0*/  @P5 PRMT R190, R29, 0x7632, R190 ;  /* 0x000076321dbe5816 */ /* 0x000fe200000000be */
[----:B------:R-:W-:Y:S02]  /*3200*/  @P5 FFMA.FTZ R162, R191, R233, R162 ;  /* 0x000000e9bfa25223 */ /* 0x000fe400000100a2 */
[----:B------:R-:W-:Y:S01]  /*3210*/  @P5 FFMA.FTZ R161, R236, R188, R161 ;  /* 0x000000bceca15223 */ /* 0x000fe200000100a1 */
[----:B------:R-:W4:Y:S01]  /*3220*/  @P5 LDC R233, c[0x0][0x29c] ;  /* 0x0000a700ffe95b82 */ /* 0x000f220000000800 */
[----:B---3--:R-:W-:-:S02]  /*3230*/  @P5 SHF.L.U32 R185, R31, 0x10, RZ ;  /* 0x000000101fb95819 */ /* 0x008fc400000006ff */
[----:B------:R-:W-:Y:S01]  /*3240*/  @P5 PRMT R184, R31, 0x7632, R184 ;  /* 0x000076321fb85816 */ /* 0x000fe200000000b8 */
[----:B-1----:R-:W-:-:S04]  /*3250*/  @P5 IMAD.WIDE.U32 R218, R225, 0x10, R218 ;  /* 0x00000010e1da5825 */ /* 0x002fc800078e00da */
[----:B------:R-:W1:Y:S01]  /*3260*/  @P5 LDC R236, c[0x0][0x29c] ;  /* 0x0000a700ffec5b82 */ /* 0x000e620000000800 */
[----:B------:R3:W5:Y:S01]  /*3270*/  @P5 LDG.E.128 R28, desc[UR4][R218.64] ;  /* 0x00000004da1c5981 */ /* 0x000762000c1e1d00 */
[----:B------:R-:W-:Y:S01]  /*3280*/  @P5 SHF.L.U32 R190, R190, 0x10, RZ ;  /* 0x00000010bebe5819 */ /* 0x000fe200000006ff */
[----:B------:R-:W-:Y:S01]  /*3290*/  @P5 FFMA.FTZ R158, R245, R239, R158 ;  /* 0x000000eff59e5223 */ /* 0x000fe2000001009e */
[----:B------:R-:W-:Y:S01]  /*32a0*/  @!P4 ISETP.NE.AND.EX P3, PT, R226, RZ, PT, P3 ;  /* 0x000000ffe200c20c */ /* 0x000fe20003f65330 */
[----:B------:R-:W-:-:S03]  /*32b0*/  @P5 FFMA.FTZ R159, R242, R237, R159 ;  /* 0x000000edf29f5223 */ /* 0x000fc6000001009f */
[----:B------:R-:W0:Y:S01]  /*32c0*/  @P5 LDC R189, c[0x0][0x29c] ;  /* 0x0000a700ffbd5b82 */ /* 0x000e220000000800 */
[----:B------:R-:W-:Y:S01]  /*32d0*/  @P5 FFMA.FTZ R163, R234, R190, R163 ;  /* 0x000000beeaa35223 */ /* 0x000fe200000100a3 */
[----:B------:R-:W-:Y:S02]  /*32e0*/  @!P4 ISETP.NE.U32.AND P1, PT, R227, RZ, PT ;  /* 0x000000ffe300c20c */ /* 0x000fe40003f25070 */
[----:B------:R-:W-:-:S04]  /*32f0*/  @!P4 FSEL R191, R36, RZ, P3 ;  /* 0x000000ff24bfc208 */ /* 0x000fc80001800000 */
[----:B---3--:R-:W3:Y:S08]  /*3300*/  @P5 LDC R219, c[0x0][0x29c] ;  /* 0x0000a700ffdb5b82 */ /* 0x008ef00000000800 */
[----:B------:R-:W0:Y:S01]  /*3310*/  @P5 LDC R188, c[0x0][0x29c] ;  /* 0x0000a700ffbc5b82 */ /* 0x000e220000000800 */
[----:B--2-4-:R-:W-:Y:S05]  /*3320*/  @!P4 BRA `(.L_x_5217) ;  /* 0x000000000020c947 */ /* 0x014fea0003800000 */
        /* <DEDUP_REMOVED lines=8> */
.L_x_5217:
[----:B------:R-:W-:Y:S05]  /*33b0*/  BSYNC B1 ;  /* 0x0000000000017941 */ /* 0x000fea0003800000 */
.L_x_5216:
[----:B------:R-:W-:Y:S01]  /*33c0*/  @!P4 ISETP.NE.AND.EX P1, PT, R226, RZ, PT, P1 ;  /* 0x000000ffe200c20c */ /* 0x000fe20003f25310 */
[----:B------:R-:W-:Y:S01]  /*33d0*/  BSSY B1, `(.L_x_5218) ;  /* 0x000000c000017945 */ /* 0x000fe20003800000 */
[----:B------:R-:W-:Y:S02]  /*33e0*/  @!P4 ISETP.NE.U32.AND P3, PT, R227, RZ, PT ;  /* 0x000000ffe300c20c */ /* 0x000fe40003f65070 */
[----:B------:R-:W-:Y:S01]  /*33f0*/  @!P4 FSEL R190, R37, RZ, P1 ;  /* 0x000000ff25bec208 */ /* 0x000fe20000800000 */
[----:B------:R-:W-:Y:S10]  /*3400*/  @!P4 BRA `(.L_x_5219) ;  /* 0x000000000020c947 */ /* 0x000ff40003800000 */
        /* <DEDUP_REMOVED lines=8> */
.L_x_5219:
[----:B------:R-:W-:Y:S05]  /*3490*/  BSYNC B1 ;  /* 0x0000000000017941 */ /* 0x000fea0003800000 */
.L_x_5218:
[----:B------:R-:W-:Y:S01]  /*34a0*/  @!P4 ISETP.NE.AND.EX P3, PT, R226, RZ, PT, P3 ;  /* 0x000000ffe200c20c */ /* 0x000fe20003f65330 */
[----:B------:R-:W-:Y:S01]  /*34b0*/  BSSY B1, `(.L_x_5220) ;  /* 0x0000010000017945 */ /* 0x000fe20003800000 */
[C---:B------:R-:W-:Y:S01]  /*34c0*/  SEL R24, R191.reuse, R24, P2 ;  /* 0x00000018bf187207 */ /* 0x040fe20001000000 */
[----:B-1----:R-:W-:Y:S01]  /*34d0*/  @P5 FMUL.FTZ R191, R191, R236 ;  /* 0x000000ecbfbf5220 */ /* 0x002fe20000410000 */
[C---:B------:R-:W-:Y:S01]  /*34e0*/  SEL R25, R190.reuse, R25, P2 ;  /* 0x00000019be197207 */ /* 0x040fe20001000000 */
[----:B------:R-:W-:Y:S01]  /*34f0*/  @P5 FMUL.FTZ R190, R190, R233 ;  /* 0x000000e9bebe5220 */ /* 0x000fe20000410000 */
        /* <DEDUP_REMOVED lines=11> */
.L_x_5221:
[----:B------:R-:W-:Y:S05]  /*35b0*/  BSYNC B1 ;  /* 0x0000000000017941 */ /* 0x000fea0003800000 */
.L_x_5220:
[----:B------:R-:W-:Y:S01]  /*35c0*/  @!P4 ISETP.NE.AND.EX P1, PT, R226, RZ, PT, P1 ;  /* 0x000000ffe200c20c */ /* 0x000fe20003f25310 */
[----:B------:R-:W-:Y:S01]  /*35d0*/  BSSY B1, `(.L_x_5222) ;  /* 0x0000010000017945 */ /* 0x000fe20003800000 */
[C---:B------:R-:W-:Y:S01]  /*35e0*/  SEL R26, R215.reuse, R26, P2 ;  /* 0x0000001ad71a7207 */ /* 0x040fe20001000000 */
[----:B0-----:R-:W-:Y:S01]  /*35f0*/  @P5 FMUL.FTZ R215, R215, R238 ;  /* 0x000000eed7d75220 */ /* 0x001fe20000410000 */
[----:B------:R-:W-:Y:S01]  /*3600*/  @!P4 ISETP.NE.U32.AND P3, PT, R227, RZ, PT ;  /* 0x000000ffe300c20c */ /* 0x000fe20003f65070 */
[----:B------:R-:W-:Y:S01]  /*3610*/  @P5 FFMA.FTZ R164, R187, R231, R164 ;  /* 0x000000e7bba45223 */ /* 0x000fe200000100a4 */
[----:B------:R-:W-:Y:S01]  /*3620*/  @P5 FMUL.FTZ R218, R60, R191 ;  /* 0x000000bf3cda5220 */ /* 0x000fe20000410000 */
[----:B------:R-:W-:Y:S01]  /*3630*/  @!P4 FSEL R236, R39, RZ, P1 ;  /* 0x000000ff27ecc208 */ /* 0x000fe20000800000 */
[----:B------:R-:W-:Y:S09]  /*3640*/  @!P4 BRA `(.L_x_5223) ;  /* 0x000000000020c947 */ /* 0x000ff20003800000 */
        /* <DEDUP_REMOVED lines=8> */
.L_x_5223:
[----:B------:R-:W-:Y:S05]  /*36d0*/  BSYNC B1 ;  /* 0x0000000000017941 */ /* 0x000fea0003800000 */
.L_x_5222:
[----:B------:R-:W-:Y:S01]  /*36e0*/  @!P4 ISETP.NE.U32.AND P1, PT, R227, RZ, PT ;  /* 0x000000ffe300c20c */ /* 0x000fe20003f25070 */
[----:B------:R-:W-:Y:S01]  /*36f0*/  @P5 FMUL.FTZ R187, R61, R190 ;  /* 0x000000be3dbb5220 */ /* 0x000fe20000410000 */
[----:B------:R-:W-:Y:S01]  /*3700*/  BSSY B1, `(.L_x_5224) ;  /* 0x0000011000017945 */ /* 0x000fe20003800000 */
[----:B------:R-:W-:Y:S01]  /*3710*/  @!P4 ISETP.NE.AND.EX P3, PT, R226, RZ, PT, P3 ;  /* 0x000000ffe200c20c */ /* 0x000fe20003f65330 */
[----:B---3--:R-:W-:Y:S01]  /*3720*/  @P5 FMUL.FTZ R234, R236, R219 ;  /* 0x000000dbecea5220 */ /* 0x008fe20000410000 */
[----:B------:R-:W-:Y:S02]  /*3730*/  @!P4 ISETP.NE.AND.EX P1, PT, R226, RZ, PT, P1 ;  /* 0x000000ffe200c20c */ /* 0x000fe40003f25310 */
[----:B------:R-:W-:Y:S02]  /*3740*/  @P5 F2FP.BF16.F32.PACK_AB R218, RZ, R218 ;  /* 0x000000daffda523e */ /* 0x000fe400000010ff */
[----:B------:R-:W-:Y:S02]  /*3750*/  @P5 F2FP.BF16.F32.PACK_AB R187, RZ, R187 ;  /* 0x000000bbffbb523e */ /* 0x000fe400000010ff */
        /* <DEDUP_REMOVED lines=11> */
.L_x_5225:
[----:B------:R-:W-:Y:S05]  /*3810*/  BSYNC B1 ;  /* 0x0000000000017941 */ /* 0x000fea0003800000 */
.L_x_5224:
[----:B------:R-:W-:Y:S01]  /*3820*/  BSSY B1, `(.L_x_5226) ;  /* 0x000000d000017945 */ /* 0x000fe20003800000 */
[C---:B------:R-:W-:Y:S01]  /*3830*/  @P5 FMUL.FTZ R219, R231.reuse, R214 ;  /* 0x000000d6e7db5220 */ /* 0x040fe20000410000 */
        /* <DEDUP_REMOVED lines=11> */
.L_x_5227:
[----:B------:R-:W-:Y:S05]  /*38f0*/  BSYNC B1 ;  /* 0x0000000000017941 */ /* 0x000fea0003800000 */
.L_x_5226:
[----:B------:R-:W-:Y:S01]  /*3900*/  @!P4 ISETP.NE.U32.AND P1, PT, R227, RZ, PT ;  /* 0x000000ffe300c20c */ /* 0x000fe20003f25070 */
[----:B------:R-:W-:Y:S01]  /*3910*/  @P5 FMUL.FTZ R214, R236, R189 ;  /* 0x000000bdecd65220 */ /* 0x000fe20000410000 */
[----:B------:R-:W-:Y:S01]  /*3920*/  @P5 SHF.L.U32 R231, R186, 0x10, RZ ;  /* 0x00000010bae75819 */ /* 0x000fe200000006ff */
[----:B------:R-:W-:Y:S01]  /*3930*/  @P5 FMUL.FTZ R189, R62, R215 ;  /* 0x000000d73ebd5220 */ /* 0x000fe20000410000 */
[----:B------:R-:W-:Y:S01]  /*3940*/  @P5 FMUL.FTZ R233, R63, R234 ;  /* 0x000000ea3fe95220 */ /* 0x000fe20000410000 */
[----:B------:R-:W-:Y:S01]  /*3950*/  @!P4 ISETP.NE.AND.EX P1, PT, R226, RZ, PT, P1 ;  /* 0x000000ffe200c20c */ /* 0x000fe20003f25310 */
[----:B------:R-:W-:Y:S01]  /*3960*/  BSSY B1, `(.L_x_5228) ;  /* 0x000000f000017945 */ /* 0x000fe20003800000 */
[----:B------:R-:W-:Y:S01]  /*3970*/  @P5 FFMA.FTZ R165, R232, R231, R165 ;  /* 0x000000e7e8a55223 */ /* 0x000fe200000100a5 */
[----:B------:R-:W-:Y:S02]  /*3980*/  SEL R177, R236, R177, P2 ;  /* 0x000000b1ecb17207 */ /* 0x000fe40001000000 */
[----:B------:R-:W-:-:S02]  /*3990*/  @P5 F2FP.BF16.F32.PACK_AB R189, RZ, R189 ;  /* 0x000000bdffbd523e */ /* 0x000fc400000010ff */
        /* <DEDUP_REMOVED lines=11> */
.L_x_5229:
[----:B------:R-:W-:Y:S05]  /*3a50*/  BSYNC B1 ;  /* 0x0000000000017941 */ /* 0x000fea0003800000 */
.L_x_5228:
[----:B------:R-:W-:Y:S01]  /*3a60*/  @P5 FFMA.FTZ R166, R185, R251, R166 ;  /* 0x000000fbb9a65223 */ /* 0x000fe200000100a6 */
[----:B-----5:R-:W-:Y:S01]  /*3a70*/  @P5 PRMT R185, R28, 0x7632, R185 ;  /* 0x000076321cb95816 */ /* 0x020fe200000000b9 */
[C---:B------:R-:W-:Y:S01]  /*3a80*/  @P5 FMUL.FTZ R233, R231.reuse, R188 ;  /* 0x000000bce7e95220 */ /* 0x040fe20000410000 */
[----:B------:R-:W-:Y:S01]  /*3a90*/  @P5 SHF.L.U32 R184, R184, 0x10, RZ ;  /* 0x00000010b8b85819 */ /* 0x000fe200000006ff */
[----:B------:R-:W-:Y:S01]  /*3aa0*/  @P5 FMUL.FTZ R188, R56, R219 ;  /* 0x000000db38bc5220 */ /* 0x000fe20000410000 */
[----:B------:R-:W-:Y:S01]  /*3ab0*/  SEL R178, R231, R178, P2 ;  /* 0x000000b2e7b27207 */ /* 0x000fe20001000000 */
[----:B------:R-:W-:Y:S01]  /*3ac0*/  @P5 IMAD.U32 R185, R185, 0x10000, RZ ;  /* 0x00010000b9b95824 */ /* 0x000fe200078e00ff */
[----:B------:R-:W-:Y:S01]  /*3ad0*/  @P5 PRMT R180, R218, 0x7610, R180 ;  /* 0x00007610dab45816 */ /* 0x000fe200000000b4 */
[----:B------:R-:W-:Y:S01]  /*3ae0*/  @P5 FFMA.FTZ R167, R248, R184, R167 ;  /* 0x000000b8f8a75223 */ /* 0x000fe200000100a7 */
[----:B------:R-:W-:Y:S01]  /*3af0*/  @P5 FMUL.FTZ R231, R57, R214 ;  /* 0x000000d639e75220 */ /* 0x000fe20000410000 */
[----:B------:R-:W-:Y:S01]  /*3b00*/  @P5 FFMA.FTZ R169, R190, R185, R169 ;  /* 0x000000b9bea95223 */ /* 0x000fe200000100a9 */
[----:B------:R-:W-:Y:S01]  /*3b10*/  @P5 FMUL.FTZ R232, R58, R233 ;  /* 0x000000e93ae85220 */ /* 0x000fe20000410000 */
[----:B------:R-:W-:Y:S01]  /*3b20*/  @P5 PRMT R184, R29, 0x7632, R184 ;  /* 0x000076321db85816 */ /* 0x000fe200000000b8 */
[----:B------:R-:W-:Y:S01]  /*3b30*/  BSSY B1, `(.L_x_5230) ;  /* 0x0000023000017945 */ /* 0x000fe20003800000 */
[----:B------:R-:W-:-:S02]  /*3b40*/  @P5 PRMT R185, R30, 0x7632, R185 ;  /* 0x000076321eb95816 */ /* 0x000fc400000000b9 */
[----:B------:R-:W-:Y:S02]  /*3b50*/  @P5 F2FP.BF16.F32.PACK_AB R188, RZ, R188 ;  /* 0x000000bcffbc523e */ /* 0x000fe400000010ff */
[----:B------:R-:W-:Y:S02]  /*3b60*/  @!P4 ISETP.NE.U32.AND P1, PT, R227, RZ, PT ;  /* 0x000000ffe300c20c */ /* 0x000fe40003f25070 */
[----:B------:R-:W-:Y:S02]  /*3b70*/  @P5 PRMT R180, R180, 0x5410, R187 ;  /* 0x00005410b4b45816 */ /* 0x000fe400000000bb */
[----:B------:R-:W-:Y:S02]  /*3b80*/  @P5 PRMT R181, R189, 0x7610, R181 ;  /* 0x00007610bdb55816 */ /* 0x000fe400000000b5 */
[----:B------:R-:W-:Y:S02]  /*3b90*/  @P5 SHF.L.U32 R235, R28, 0x10, RZ ;  /* 0x000000101ceb5819 */ /* 0x000fe400000006ff */
[----:B------:R-:W-:-:S02]  /*3ba0*/  @P5 SHF.L.U32 R237, R29, 0x10, RZ ;  /* 0x000000101ded5819 */ /* 0x000fc400000006ff */
[----:B------:R-:W-:Y:S01]  /*3bb0*/  @P5 SHF.L.U32 R184, R184, 0x10, RZ ;  /* 0x00000010b8b85819 */ /* 0x000fe200000006ff */
[----:B------:R-:W-:Y:S01]  /*3bc0*/  @P5 FFMA.FTZ R168, R235, R191, R168 ;  /* 0x000000bfeba85223 */ /* 0x000fe200000100a8 */
[----:B------:R-:W-:Y:S01]  /*3bd0*/  @P5 SHF.L.U32 R187, R30, 0x10, RZ ;  /* 0x000000101ebb5819 */ /* 0x000fe200000006ff */
[----:B------:R-:W-:Y:S01]  /*3be0*/  @P5 FFMA.FTZ R170, R237, R215, R170 ;  /* 0x000000d7edaa5223 */ /* 0x000fe200000100aa */
[----:B------:R-:W-:Y:S01]  /*3bf0*/  @P5 SHF.L.U32 R185, R185, 0x10, RZ ;  /* 0x00000010b9b95819 */ /* 0x000fe200000006ff */
[----:B------:R-:W-:Y:S01]  /*3c00*/  @P5 FFMA.FTZ R171, R234, R184, R171 ;  /* 0x000000b8eaab5223 */ /* 0x000fe200000100ab */
[----:B------:R-:W-:Y:S01]  /*3c10*/  @P5 SHF.L.U32 R189, R31, 0x10, RZ ;  /* 0x000000101fbd5819 */ /* 0x000fe200000006ff */
[----:B------:R-:W-:Y:S01]  /*3c20*/  @P5 FFMA.FTZ R172, R187, R219, R172 ;  /* 0x000000dbbbac5223 */ /* 0x000fe200000100ac */
[----:B------:R-:W-:Y:S01]  /*3c30*/  @P5 F2FP.BF16.F32.PACK_AB R231, RZ, R231 ;  /* 0x000000e7ffe7523e */ /* 0x000fe200000010ff */
[----:B------:R-:W-:Y:S01]  /*3c40*/  @P5 FFMA.FTZ R173, R214, R185, R173 ;  /* 0x000000b9d6ad5223 */ /* 0x000fe200000100ad */
[----:B------:R-:W-:Y:S01]  /*3c50*/  @P5 F2FP.BF16.F32.PACK_AB R232, RZ, R232 ;  /* 0x000000e8ffe8523e */ /* 0x000fe200000010ff */
[----:B------:R-:W-:Y:S01]  /*3c60*/  @P5 FFMA.FTZ R174, R189, R233, R174 ;  /* 0x000000e9bdae5223 */ /* 0x000fe200000100ae */
[----:B------:R-:W-:-:S02]  /*3c70*/  @!P4 ISETP.NE.AND.EX P1, PT, R226, RZ, PT, P1 ;  /* 0x000000ffe200c20c */ /* 0x000fc40003f25310 */
[----:B------:R-:W-:Y:S02]  /*3c80*/  @P5 PRMT R182, R188, 0x7610, R182 ;  /* 0x00007610bcb65816 */ /* 0x000fe400000000b6 */
[----:B------:R-:W-:Y:S02]  /*3c90*/  @P5 PRMT R181, R181, 0x5410, R186 ;  /* 0x00005410b5b55816 */ /* 0x000fe400000000ba */
        /* <DEDUP_REMOVED lines=12> */
.L_x_5231:
[----:B------:R-:W-:Y:S05]  /*3d60*/  BSYNC B1 ;  /* 0x0000000000017941 */ /* 0x000fea0003800000 */
.L_x_5230:
[----:B------:R-:W0:Y:S01]  /*3d70*/  @P5 LDC R191, c[0x0][0x29c] ;  /* 0x0000a700ffbf5b82 */ /* 0x000e220000000800 */
[----:B------:R-:W-:-:S07]  /*3d80*/  SEL R179, R190, R179, P2 ;  /* 0x000000b3beb37207 */ /* 0x000fce0001000000 */
[----:B------:R-:W1:Y:S08]  /*3d90*/  @P0 LDC.64 R188, c[0x0][0x308] ;  /* 0x0000c200ffbc0b82 */ /* 0x000e700000000a00 */
[----:B------:R-:W2:Y:S08]  /*3da0*/  @P5 LDC.64 R186, c[0x0][0x2f8] ;  /* 0x0000be00ffba5b82 */ /* 0x000eb00000000a00 */
[----:B------:R-:W3:Y:S01]  /*3db0*/  LDC.64 R184, c[0x0][0x210] ;  /* 0x00008400ffb87b82 */ /* 0x000ee20000000a00 */
[----:B0-----:R-:W-:-:S04]  /*3dc0*/  @P5 FMUL.FTZ R214, R190, R191 ;  /* 0x000000bfbed65220 */ /* 0x001fc80000410000 */
[----:B------:R-:W-:Y:S01]  /*3dd0*/  @P5 FMUL.FTZ R191, R59, R214 ;  /* 0x000000d63bbf5220 */ /* 0x000fe20000410000 */
[----:B-1----:R-:W-:Y:S01]  /*3de0*/  @P0 IMAD.WIDE.U32 R188, R5, 0x20, R188 ;  /* 0x0000002005bc0825 */ /* 0x002fe200078e00bc */
[----:B------:R-:W-:-:S03]  /*3df0*/  @P5 PRMT R5, R31, 0x7632, R5 ;  /* 0x000076321f055816 */ /* 0x000fc60000000005 */
[----:B------:R-:W-:Y:S01]  /*3e00*/  @P5 F2FP.BF16.F32.PACK_AB R191, RZ, R191 ;  /* 0x000000bfffbf523e */ /* 0x000fe200000010ff */
[----:B------:R0:W-:Y:S01]  /*3e10*/  @P0 STG.E.128 desc[UR4][R188.64], R24 ;  /* 0x00000018bc000986 */ /* 0x0001e2000c101d04 */
[----:B------:R-:W-:Y:S01]  /*3e20*/  @P5 SHF.L.U32 R5, R5, 0x10, RZ ;  /* 0x0000001005055819 */ /* 0x000fe200000006ff */
[----:B--2---:R-:W-:Y:S01]  /*3e30*/  @P5 IMAD.WIDE.U32 R186, R225, 0x10, R186 ;  /* 0x00000010e1ba5825 */ /* 0x004fe200078e00ba */
[----:B------:R-:W-:Y:S01]  /*3e40*/  @P5 PRMT R183, R183, 0x5410, R191 ;  /* 0x00005410b7b75816 */ /* 0x000fe200000000bf */
[----:B------:R0:W-:Y:S02]  /*3e50*/  @P0 STG.E.128 desc[UR4][R188.64+0x10], R176 ;  /* 0x000010b0bc000986 */ /* 0x0001e4000c101d04 */
[----:B------:R-:W-:Y:S02]  /*3e60*/  @P5 FFMA.FTZ R175, R214, R5, R175 ;  /* 0x00000005d6af5223 */ /* 0x000fe400000100af */
[----:B------:R0:W-:Y:S01]  /*3e70*/  @P5 STG.E.128 desc[UR4][R186.64], R180 ;  /* 0x000000b4ba005986 */ /* 0x0001e2000c101d04 */
[----:B---3--:R-:W-:-:S04]  /*3e80*/  LEA R2, R184, R2, 0x2 ;  /* 0x00000002b8027211 */ /* 0x008fc800078e10ff */
[----:B------:R-:W-:-:S13]  /*3e90*/  ISETP.GE.AND P0, PT, R2, R185, PT ;  /* 0x000000b90200720c */ /* 0x000fda0003f06270 */
[----:B0-----:R-:W-:Y:S05]  /*3ea0*/  @!P0 BRA `(.L_x_5232) ;  /* 0xffffffc400fc8947 */ /* 0x001fea000383ffff */
.L_x_5179:
[----:B------:R-:W-:Y:S05]  /*3eb0*/  BSYNC B0 ;  /* 0x0000000000007941 */ /* 0x000fea0003800000 */
.L_x_5177:
        /* <DEDUP_REMOVED lines=57> */
[----:B-1----:R-:W-:Y:S01]  /*4250*/  FADD.FTZ R0, R3, R0 ;  /* 0x0000000003007221 */ /* 0x002fe20000010000 */
[----:B------:R-:W-:Y:S02]  /*4260*/  IADD3.X R3, RZ, RZ, RZ, P0, !PT ;  /* 0x000000ffff037210 */ /* 0x000fe400007fe4ff */
        /* <DEDUP_REMOVED lines=11> */
[----:B0-----:R-:W-:Y:S01]  /*4320*/  FADD.FTZ R9, R9, R14 ;  /* 0x0000000e09097221 */ /* 0x001fe20000010000 */
[----:B------:R-:W-:Y:S01]  /*4330*/  FADD.FTZ R19, R6, R19 ;  /* 0x0000001306137221 */ /* 0x000fe20000010000 */
[----:B------:R-:W-:Y:S01]  /*4340*/  SHF.L.U32 R6, R48, 0x2, RZ ;  /* 0x0000000230067819 */ /* 0x000fe200000006ff */
[----:B------:R-:W-:Y:S01]  /*4350*/  STS.128 [R2+0x400], R112 ;  /* 0x0004007002007388 */ /* 0x000fe20000000c00 */
[----:B------:R-:W-:-:S02]  /*4360*/  FADD.FTZ R11, R5, R16 ;  /* 0x00000010050b7221 */ /* 0x000fc40000010000 */
[----:B------:R-:W-:Y:S01]  /*4370*/  IADD3 R4, P1, R6, UR8, RZ ;  /* 0x0000000806047c10 */ /* 0x000fe2000ff3e0ff */
[----:B------:R-:W-:Y:S01]  /*4380*/  STS.128 [R2+0x410], R116 ;  /* 0x0004107402007388 */ /* 0x000fe20000000c00 */
[----:B-1----:R-:W-:Y:S01]  /*4390*/  FADD.FTZ R9, R9, R20 ;  /* 0x0000001409097221 */ /* 0x002fe20000010000 */
        /* <DEDUP_REMOVED lines=85> */
[----:B-----5:R-:W-:-:S03]  /*48f0*/  FADD.FTZ R0, R0, R7 ;  /* 0x0000000700007221 */ /* 0x020fc60000010000 */
[----:B------:R-:W4:Y:S01]  /*4900*/  LDS R31, [R8+0x1400] ;  /* 0x00140000081f7984 */ /* 0x000f220000000800 */
[----:B------:R-:W-:Y:S01]  /*4910*/  IADD3.X R7, R20, UR7, RZ, P0, !PT ;  /* 0x0000000714077c10 */ /* 0x000fe200087fe4ff */
[----:B------:R-:W-:Y:S02]  /*4920*/  FADD.FTZ R10, R10, R27 ;  /* 0x0000001b0a0a7221 */ /* 0x000fe40000010000 */
[----:B------:R-:W5:Y:S01]  /*4930*/  LDS R47, [R8+0x1e00] ;  /* 0x001e0000082f7984 */ /* 0x000f620000000800 */
[----:B------:R-:W-:-:S03]  /*4940*/  FADD.FTZ R0, R0, R35 ;  /* 0x0000002300007221 */ /* 0x000fc60000010000 */
[----:B------:R-:W5:Y:S01]  /*4950*/  LDS R55, [R8+0x2800] ;  /* 0x0028000008377984 */ /* 0x000f620000000800 */
[----:B------:R-:W-:-:S03]  /*4960*/  FADD.FTZ R45, R45, R18 ;  /* 0x000000122d2d7221 */ /* 0x000fc60000010000 */
[----:B------:R-:W5:Y:S01]  /*4970*/  LDS R33, [R8+0x1600] ;  /* 0x0016000008217984 */ /* 0x000f620000000800 */
[----:B------:R-:W-:-:S03]  /*4980*/  FADD.FTZ R14, RZ, R14 ;  /* 0x0000000eff0e7221 */ /* 0x000fc60000010000 */
[----:B------:R-:W5:Y:S04]  /*4990*/  LDS R49, [R8+0x2000] ;  /* 0x0020000008317984 */ /* 0x000f680000000800 */
[----:B------:R-:W5:Y:S04]  /*49a0*/  LDS R57, [R8+0x2a00] ;  /* 0x002a000008397984 */ /* 0x000f680000000800 */
[----:B------:R-:W5:Y:S01]  /*49b0*/  LDS R51, [R8+0x2200] ;  /* 0x0022000008337984 */ /* 0x000f620000000800 */
        /* <DEDUP_REMOVED lines=35> */
.L_x_5183:
        /* <DEDUP_REMOVED lines=8> */
.L_x_5234:
[----:B------:R-:W-:Y:S05]  /*4c70*/  BSYNC B1 ;  /* 0x0000000000017941 */ /* 0x000fea0003800000 */
.L_x_5233:
        /* <DEDUP_REMOVED lines=9> */
.L_x_5235:
[----:B------:R-:W-:Y:S01]  /*4d10*/  HFMA2.MMA R231, -RZ, RZ, 0, 1.1920928955078125e-07 ;  /* 0x00000002ffe77435 */ /* 0x000fe200000001ff */
[----:B------:R-:W-:Y:S02]  /*4d20*/  MOV R236, R184 ;  /* 0x000000b800ec7202 */ /* 0x000fe40000000f00 */
[----:B------:R-:W-:-:S08]  /*4d30*/  MOV R190, R234 ;  /* 0x000000ea00be7202 */ /* 0x000fd00000000f00 */
[----:B------:R-:W-:Y:S05]  /*4d40*/  WARPSYNC.COLLECTIVE R229, `(.L_x_5236) ;  /* 0x00000000e5087348 */ /* 0x000fea0003c00000 */
[----:B------:R0:W1:Y:S02]  /*4d50*/  SHFL.BFLY P0, R234, R236, R231, R238 ;  /* 0x0c0000e7ecea7389 */ /* 0x00006400000000ee */
[----:B01----:R-:W-:Y:S01]  /*4d60*/  ENDCOLLECTIVE ;  /* 0x000000000000791b */ /* 0x003fe20003800000 */
.L_x_5236:
[----:B------:R-:W-:-:S05]  /*4d70*/  FADD.FTZ R190, R190, R225 ;  /* 0x000000e1bebe7221 */ /* 0x000fca0000010000 */
[----:B------:R-:W-:Y:S01]  /*4d80*/  MOV R236, R190 ;  /* 0x000000be00ec7202 */ /* 0x000fe20000000f00 */
[----:B------:R-:W-:-:S07]  /*4d90*/  IMAD.MOV.U32 R185, RZ, RZ, R234 ;  /* 0x000000ffffb97224 */ /* 0x000fce00078e00ea */
[----:B------:R-:W-:Y:S05]  /*4da0*/  WARPSYNC.COLLECTIVE R229, `(.L_x_5237) ;  /* 0x00000000e5087348 */ /* 0x000fea0003c00000 */
[----:B------:R0:W1:Y:S02]  /*4db0*/  SHFL.BFLY P0, R234, R236, R231, R238 ;  /* 0x0c0000e7ecea7389 */ /* 0x00006400000000ee */
[----:B01----:R-:W-:Y:S01]  /*4dc0*/  ENDCOLLECTIVE ;  /* 0x000000000000791b */ /* 0x003fe20003800000 */
.L_x_5237:
[----:B------:R-:W-:Y:S01]  /*4dd0*/  FADD.FTZ R185, R184, R185 ;  /* 0x000000b9b8b97221 */ /* 0x000fe20000010000 */
[----:B------:R-:W-:-:S04]  /*4de0*/  HFMA2.MMA R231, -RZ, RZ, 0, 2.384185791015625e-07 ;  /* 0x00000004ffe77435 */ /* 0x000fc800000001ff */
[----:B------:R-:W-:Y:S02]  /*4df0*/  MOV R236, R185 ;  /* 0x000000b900ec7202 */ /* 0x000fe40000000f00 */
[----:B------:R-:W-:-:S07]  /*4e00*/  MOV R191, R234 ;  /* 0x000000ea00bf7202 */ /* 0x000fce0000000f00 */
[----:B------:R-:W-:Y:S05]  /*4e10*/  WARPSYNC.COLLECTIVE R229, `(.L_x_5238) ;  /* 0x00000000e5087348 */ /* 0x000fea0003c00000 */
[----:B------:R0:W1:Y:S02]  /*4e20*/  SHFL.BFLY P0, R234, R236, R231, R238 ;  /* 0x0c0000e7ecea7389 */ /* 0x00006400000000ee */
[----:B01----:R-:W-:Y:S01]  /*4e30*/  ENDCOLLECTIVE ;  /* 0x000000000000791b */ /* 0x003fe20003800000 */
.L_x_5238:
[----:B------:R-:W-:-:S05]  /*4e40*/  FADD.FTZ R191, R190, R191 ;  /* 0x000000bfbebf7221 */ /* 0x000fca0000010000 */
[----:B------:R-:W-:Y:S02]  /*4e50*/  MOV R236, R191 ;  /* 0x000000bf00ec7202 */ /* 0x000fe40000000f00 */
[----:B------:R-:W-:-:S07]  /*4e60*/  MOV R218, R234 ;  /* 0x000000ea00da7202 */ /* 0x000fce0000000f00 */
[----:B------:R-:W-:Y:S05]  /*4e70*/  WARPSYNC.COLLECTIVE R229, `(.L_x_5239) ;  /* 0x00000000e5087348 */ /* 0x000fea0003c00000 */
[----:B------:R0:W1:Y:S02]  /*4e80*/  SHFL.BFLY P0, R234, R236, R231, R238 ;  /* 0x0c0000e7ecea7389 */ /* 0x00006400000000ee */
[----:B01----:R-:W-:Y:S01]  /*4e90*/  ENDCOLLECTIVE ;  /* 0x000000000000791b */ /* 0x003fe20003800000 */
.L_x_5239:
[----:B------:R-:W-:Y:S01]  /*4ea0*/  FADD.FTZ R218, R185, R218 ;  /* 0x000000dab9da7221 */ /* 0x000fe20000010000 */
[----:B------:R-:W-:-:S03]  /*4eb0*/  HFMA2.MMA R231, -RZ, RZ, 0, 4.76837158203125e-07 ;  /* 0x00000008ffe77435 */ /* 0x000fc600000001ff */
[----:B------:R-:W-:Y:S01]  /*4ec0*/  IMAD.MOV.U32 R236, RZ, RZ, R218 ;  /* 0x000000ffffec7224 */ /* 0x000fe200078e00da */
[----:B------:R-:W-:-:S07]  /*4ed0*/  MOV R230, R234 ;  /* 0x000000ea00e67202 */ /* 0x000fce0000000f00 */
[----:B------:R-:W-:Y:S05]  /*4ee0*/  WARPSYNC.COLLECTIVE R229, `(.L_x_5240) ;  /* 0x00000000e5087348 */ /* 0x000fea0003c00000 */
[----:B------:R0:W1:Y:S02]  /*4ef0*/  SHFL.BFLY P0, R234, R236, R231, R238 ;  /* 0x0c0000e7ecea7389 */ /* 0x00006400000000ee */
[----:B01----:R-:W-:Y:S01]  /*4f00*/  ENDCOLLECTIVE ;  /* 0x000000000000791b */ /* 0x003fe20003800000 */
.L_x_5240:
[----:B------:R-:W-:-:S05]  /*4f10*/  FADD.FTZ R230, R191, R230 ;  /* 0x000000e6bfe67221 */ /* 0x000fca0000010000 */
[----:B------:R-:W-:Y:S02]  /*4f20*/  MOV R236, R230 ;  /* 0x000000e600ec7202 */ /* 0x000fe40000000f00 */
[----:B------:R-:W-:-:S07]  /*4f30*/  MOV R215, R234 ;  /* 0x000000ea00d77202 */ /* 0x000fce0000000f00 */
[----:B------:R-:W-:Y:S05]  /*4f40*/  WARPSYNC.COLLECTIVE R229, `(.L_x_5241) ;  /* 0x00000000e5087348 */ /* 0x000fea0003c00000 */
[----:B------:R0:W1:Y:S02]  /*4f50*/  SHFL.BFLY P0, R234, R236, R231, R238 ;  /* 0x0c0000e7ecea7389 */ /* 0x00006400000000ee */
[----:B01----:R-:W-:Y:S01]  /*4f60*/  ENDCOLLECTIVE ;  /* 0x000000000000791b */ /* 0x003fe20003800000 */
.L_x_5241:
[----:B------:R-:W-:Y:S01]  /*4f70*/  FADD.FTZ R215, R218, R215 ;  /* 0x000000d7dad77221 */ /* 0x000fe20000010000 */
[----:B------:R-:W-:-:S04]  /*4f80*/  HFMA2.MMA R231, -RZ, RZ, 0, 9.5367431640625e-07 ;  /* 0x00000010ffe77435 */ /* 0x000fc800000001ff */
[----:B------:R-:W-:Y:S02]  /*4f90*/  MOV R236, R215 ;  /* 0x000000d700ec7202 */ /* 0x000fe40000000f00 */
[----:B------:R-:W-:-:S07]  /*4fa0*/  MOV R219, R234 ;  /* 0x000000ea00db7202 */ /* 0x000fce0000000f00 */
[----:B------:R-:W-:Y:S05]  /*4fb0*/  WARPSYNC.COLLECTIVE R229, `(.L_x_5242) ;  /* 0x00000000e5087348 */ /* 0x000fea0003c00000 */
[----:B------:R0:W1:Y:S02]  /*4fc0*/  SHFL.BFLY P0, R234, R236, R231, R238 ;  /* 0x0c0000e7ecea7389 */ /* 0x00006400000000ee */
[----:B01----:R-:W-:Y:S01]  /*4fd0*/  ENDCOLLECTIVE ;  /* 0x000000000000791b */ /* 0x003fe20003800000 */
.L_x_5242:
[----:B------:R-:W-:-:S05]  /*4fe0*/  FADD.FTZ R219, R230, R219 ;  /* 0x000000dbe6db7221 */ /* 0x000fca0000010000 */
[----:B------:R-:W-:Y:S02]  /*4ff0*/  MOV R236, R219 ;  /* 0x000000db00ec7202 */ /* 0x000fe40000000f00 */
[----:B------:R-:W-:-:S07]  /*5000*/  MOV R232, R234 ;  /* 0x000000ea00e87202 */ /* 0x000fce0000000f00 */
[----:B------:R-:W-:Y:S05]  /*5010*/  WARPSYNC.COLLECTIVE R229, `(.L_x_5243) ;  /* 0x00000000e5087348 */ /* 0x000fea0003c00000 */
[----:B------:R0:W1:Y:S02]  /*5020*/  SHFL.BFLY P0, R234, R236, R231, R238 ;  /* 0x0c0000e7ecea7389 */ /* 0x00006400000000ee */
[----:B01----:R-:W-:Y:S01]  /*5030*/  ENDCOLLECTIVE ;  /* 0x000000000000791b */ /* 0x003fe20003800000 */
.L_x_5243:
[----:B------:R-:W-:Y:S05]  /*5040*/  BRA `(.L_x_5244) ;  /* 0xffffffc800547947 */ /* 0x000fea000383ffff */
.L_x_5245:
        /* <DEDUP_REMOVED lines=11> */
.L_x_11743:


//--------------------- .text._ZN10layer_norm13ln_bwd_kernelINS_13Kernel_traitsIf13__nv_bfloat16fS2_fjLj768ELj1ELj4ELj1ELj16ENS_18Kernel_traits_baseILj768EfS2_fS2_fjLj128EEEEELb1ELb0ELb0ELb0EEEvNS_9BwdParamsE --------------------------
	.section	.text._ZN10layer_norm13ln_bwd_kernelINS_13Kernel_traitsIf13__nv_bfloat16fS2_fjLj768ELj1ELj4ELj1ELj16ENS_18Kernel_traits_baseILj768EfS2_fS2_fjLj128EEEEELb1ELb0ELb0ELb0EEEvNS_9BwdParamsE,"ax",@progbits
	.align	128
        .global         _ZN10layer_norm13ln_bwd_kernelINS_13Kernel_traitsIf13__nv_bfloat16fS2_fjLj768ELj1ELj4ELj1ELj16ENS_18Kernel_traits_baseILj768EfS2_fS2_fjLj128EEEEELb1ELb0ELb0ELb0EEEvNS_9BwdParamsE
        .type           _ZN10layer_norm13ln_bwd_kernelINS_13Kernel_traitsIf13__nv_bfloat16fS2_fjLj768ELj1ELj4ELj1ELj16ENS_18Kernel_traits_baseILj768EfS2_fS2_fjLj128EEEEELb1ELb0ELb0ELb0EEEvNS_9BwdParamsE,@function
        .size           _ZN10layer_norm13ln_bwd_kernelINS_13Kernel_traitsIf13__nv_bfloat16fS2_fjLj768ELj1ELj4ELj1ELj16ENS_18Kernel_traits_baseILj768EfS2_fS2_fjLj128EEEEELb1ELb0ELb0ELb0EEEvNS_9BwdParamsE,(.L_x_11744 - _ZN10layer_norm13ln_bwd_kernelINS_13Kernel_traitsIf13__nv_bfloat16fS2_fjLj768ELj1ELj4ELj1ELj16ENS_18Kernel_traits_baseILj768EfS2_fS2_fjLj128EEEEELb1ELb0ELb0ELb0EEEvNS_9BwdParamsE)
        .other          _ZN10layer_norm13ln_bwd_kernelINS_13Kernel_traitsIf13__nv_bfloat16fS2_fjLj768ELj1ELj4ELj1ELj16ENS_18Kernel_traits_baseILj768EfS2_fS2_fjLj128EEEEELb1ELb0ELb0ELb0EEEvNS_9BwdParamsE,@"STO_CUDA_ENTRY STV_DEFAULT"
_ZN10layer_norm13ln_bwd_kernelINS_13Kernel_traitsIf13__nv_bfloat16fS2_fjLj768ELj1ELj4ELj1ELj16ENS_18Kernel_traits_baseILj768EfS2_fS2_fjLj128EEEEELb1ELb0ELb0ELb0EEEvNS_9BwdParamsE:
.text._ZN10layer_norm13ln_bwd_kernelINS_13Kernel_traitsIf13__nv_bfloat16fS2_fjLj768ELj1ELj4ELj1ELj16ENS_18Kernel_traits_baseILj768EfS2_fS2_fjLj128EEEEELb1ELb0ELb0ELb0EEEvNS_9BwdParamsE:
        /* <DEDUP_REMOVED lines=72> */
.L_x_5261:
        /* <DEDUP_REMOVED lines=50> */
[C---:B------:R-:W-:Y:S01]  /*07a0*/  PRMT R116, R118.reuse, 0x7632, R116 ;  /* 0x0000763276747816 */ /* 0x040fe20000000074 */
[----:B---3--:R-:W-:Y:S01]  /*07b0*/  FADD.FTZ R133, -R179, R108 ;  /* 0x0000006cb3857221 */ /* 0x008fe20000010100 */
        /* <DEDUP_REMOVED lines=9> */
[C---:B------:R-:W-:Y:S01]  /*0850*/  FADD.FTZ R181, -R179.reuse, R111 ;  /* 0x0000006fb3b57221 */ /* 0x040fe20000010100 */
[----:B------:R-:W-:Y:S01]  /*0860*/  SHF.L.U32 R114, R114, 0x10, RZ ;  /* 0x0000001072727819 */ /* 0x000fe200000006ff */
[----:B------:R-:W-:Y:S01]  /*0870*/  FMUL.FTZ R133, R130, R133 ;  /* 0x0000008582857220 */ /* 0x000fe20000410000 */
[----:B------:R-:W-:Y:S01]  /*0880*/  FADD.FTZ R111, R108, R135 ;  /* 0x000000876c6f7221 */ /* 0x000fe20000010000 */
        /* <DEDUP_REMOVED lines=43> */
.L_x_5249:
[----:B------:R-:W-:Y:S05]  /*0b40*/  BSYNC B1 ;  /* 0x0000000000017941 */ /* 0x000fea0003800000 */
.L_x_5248:
        /* <DEDUP_REMOVED lines=87> */
.L_x_5251:
[----:B------:R-:W-:Y:S05]  /*10c0*/  BSYNC B1 ;  /* 0x0000000000017941 */ /* 0x000fea0003800000 */
.L_x_5250:
        /* <DEDUP_REMOVED lines=20> */
[C---:B------:R-:W-:Y:S02]  /*1210*/  FADD.FTZ R163, -R179.reuse, R110 ;  /* 0x0000006eb3a37221 */ /* 0x040fe40000010100 */
[----:B-----5:R-:W-:Y:S01]  /*1220*/  FMUL.FTZ R161, R130, R161 ;  /* 0x000000a182a17220 */ /* 0x020fe20000410000 */
[C---:B---3--:R-:W-:Y:S01]  /*1230*/  FADD.FTZ R165, -R179.reuse, R116 ;  /* 0x00000074b3a57221 */ /* 0x048fe20000010100 */
[----:B------:R-:W-:Y:S01]  /*1240*/  FADD.FTZ R169, -R179, R111 ;  /* 0x0000006fb3a97221 */ /* 0x000fe20000010100 */
[----:B----4-:R-:W-:-:S02]  /*1250*/  PRMT R108, R112, 0x7632, R108 ;  /* 0x00007632706c7816 */ /* 0x010fc4000000006c */
[----:B------:R-:W-:Y:S02]  /*1260*/  SHF.L.U32 R109, R112, 0x10, RZ ;  /* 0x00000010706d7819 */ /* 0x000fe400000006ff */
[----:B------:R-:W-:Y:S02]  /*1270*/  PRMT R170, R115, 0x7632, R170 ;  /* 0x0000763273aa7816 */ /* 0x000fe400000000aa */
[----:B------:R-:W-:Y:S01]  /*1280*/  SHF.L.U32 R110, R108, 0x10, RZ ;  /* 0x000000106c6e7819 */ /* 0x000fe200000006ff */
[----:B------:R-:W-:Y:S01]  /*1290*/  FMUL.FTZ R164, R64, R109 ;  /* 0x0000006d40a47220 */ /* 0x000fe20000410000 */
[----:B------:R-:W-:Y:S01]  /*12a0*/  SHF.L.U32 R116, R170, 0x10, RZ ;  /* 0x00000010aa747819 */ /* 0x000fe200000006ff */
[----:B------:R-:W-:Y:S01]  /*12b0*/  FMUL.FTZ R170, R130, R167 ;  /* 0x000000a782aa7220 */ /* 0x000fe20000410000 */
        /* <DEDUP_REMOVED lines=55> */
.L_x_5253:
[----:B------:R-:W-:Y:S05]  /*1630*/  BSYNC B1 ;  /* 0x0000000000017941 */ /* 0x000fea0003800000 */
.L_x_5252:
        /* <DEDUP_REMOVED lines=21> */
.L_x_5273:
        /* <DEDUP_REMOVED lines=96> */
.L_x_5256:
[----:B------:R-:W-:Y:S05]  /*1d90*/  BSYNC B1 ;  /* 0x0000000000017941 */ /* 0x000fea0003800000 */
.L_x_5255:
        /* <DEDUP_REMOVED lines=91> */
.L_x_5258:
[----:B------:R-:W-:Y:S05]  /*2350*/  BSYNC B1 ;  /* 0x0000000000017941 */ /* 0x000fea0003800000 */
.L_x_5257:
        /* <DEDUP_REMOVED lines=90> */
.L_x_5260:
[----:B------:R-:W-:Y:S05]  /*2900*/  BSYNC B1 ;  /* 0x0000000000017941 */ /* 0x000fea0003800000 */
.L_x_5259:
[----:B-123--:R-:W1:Y:S02]  /*2910*/  LDC.64 R108, c[0x0][0x210] ;  /* 0x00008400ff6c7b82 */ /* 0x00ee640000000a00 */
[----:B-1----:R-:W-:-:S04]  /*2920*/  LEA R126, R108, R126, 0x2 ;  /* 0x0000007e6c7e7211 */ /* 0x002fc800078e10ff */
[----:B------:R-:W-:-:S13]  /*2930*/  ISETP.GE.AND P1, PT, R126, R109, PT ;  /* 0x0000006d7e00720c */ /* 0x000fda0003f26270 */
[----:B------:R-:W-:Y:S05]  /*2940*/  @!P1 BRA `(.L_x_5261) ;  /* 0xffffffd800cc9947 */ /* 0x000fea000383ffff */
.L_x_5247:
[----:B------:R-:W-:Y:S05]  /*2950*/  BSYNC B0 ;  /* 0x0000000000007941 */ /* 0x000fea0003800000 */
.L_x_5246:
        /* <DEDUP_REMOVED lines=196> */
.L_x_5254:
        /* <DEDUP_REMOVED lines=8> */
.L_x_5263:
[----:B------:R-:W-:Y:S05]  /*3620*/  BSYNC B1 ;  /* 0x0000000000017941 */ /* 0x000fea0003800000 */
.L_x_5262:
        /* <DEDUP_REMOVED lines=8> */
.L_x_5264:
[----:B------:R-:W-:Y:S01]  /*36b0*/  FADD.FTZ R108, R108, R181 ;  /* 0x000000b56c6c7221 */ /* 0x000fe20000010000 */
[----:B------:R-:W-:-:S04]  /*36c0*/  HFMA2.MMA R118, -RZ, RZ, 0, 1.1920928955078125e-07 ;  /* 0x00000002ff767435 */ /* 0x000fc800000001ff */
[----:B------:R-:W-:Y:S02]  /*36d0*/  MOV R119, R108 ;  /* 0x0000006c00777202 */ /* 0x000fe40000000f00 */
[----:B------:R-:W-:-:S07]  /*36e0*/  MOV R109, R117 ;  /* 0x00000075006d7202 */ /* 0x000fce0000000f00 */
[----:B------:R-:W-:Y:S05]  /*36f0*/  WARPSYNC.COLLECTIVE R116, `(.L_x_5265) ;  /* 0x0000000074087348 */ /* 0x000fea0003c00000 */
[----:B------:R0:W1:Y:S02]  /*3700*/  SHFL.BFLY P1, R117, R119, R118, R177 ;  /* 0x0c00007677757389 */ /* 0x00006400000200b1 */
[----:B01----:R-:W-:Y:S01]  /*3710*/  ENDCOLLECTIVE ;  /* 0x000000000000791b */ /* 0x003fe20003800000 */
.L_x_5265:
[----:B------:R-:W-:-:S05]  /*3720*/  FADD.FTZ R109, R109, R180 ;  /* 0x000000b46d6d7221 */ /* 0x000fca0000010000 */
[----:B------:R-:W-:Y:S02]  /*3730*/  MOV R119, R109 ;  /* 0x0000006d00777202 */ /* 0x000fe40000000f00 */
[----:B------:R-:W-:-:S07]  /*3740*/  MOV R111, R117 ;  /* 0x00000075006f7202 */ /* 0x000fce0000000f00 */
[----:B------:R-:W-:Y:S05]  /*3750*/  WARPSYNC.COLLECTIVE R116, `(.L_x_5266) ;  /* 0x0000000074087348 */ /* 0x000fea0003c00000 */
[----:B------:R0:W1:Y:S02]  /*3760*/  SHFL.BFLY P1, R117, R119, R118, R177 ;  /* 0x0c00007677757389 */ /* 0x00006400000200b1 */
[----:B01----:R-:W-:Y:S01]  /*3770*/  ENDCOLLECTIVE ;  /* 0x000000000000791b */ /* 0x003fe20003800000 */
.L_x_5266:
[----:B------:R-:W-:Y:S01]  /*3780*/  FADD.FTZ R111, R108, R111 ;  /* 0x0000006f6c6f7221 */ /* 0x000fe20000010000 */
[----:B------:R-:W-:-:S04]  /*3790*/  HFMA2.MMA R118, -RZ, RZ, 0, 2.384185791015625e-07 ;  /* 0x00000004ff767435 */ /* 0x000fc800000001ff */
[----:B------:R-:W-:Y:S02]  /*37a0*/  MOV R119, R111 ;  /* 0x0000006f00777202 */ /* 0x000fe40000000f00 */
[----:B------:R-:W-:-:S07]  /*37b0*/  MOV R110, R117 ;  /* 0x00000075006e7202 */ /* 0x000fce0000000f00 */
[----:B------:R-:W-:Y:S05]  /*37c0*/  WARPSYNC.COLLECTIVE R116, `(.L_x_5267) ;  /* 0x0000000074087348 */ /* 0x000fea0003c00000 */
[----:B------:R0:W1:Y:S02]  /*37d0*/  SHFL.BFLY P1, R117, R119, R118, R177 ;  /* 0x0c00007677757389 */ /* 0x00006400000200b1 */
[----:B01----:R-:W-:Y:S01]  /*37e0*/  ENDCOLLECTIVE ;  /* 0x000000000000791b */ /* 0x003fe20003800000 */
.L_x_5267:
[----:B------:R-:W-:-:S05]  /*37f0*/  FADD.FTZ R110, R109, R110 ;  /* 0x0000006e6d6e7221 */ /* 0x000fca0000010000 */
[----:B------:R-:W-:Y:S02]  /*3800*/  MOV R119, R110 ;  /* 0x0000006e00777202 */ /* 0x000fe40000000f00 */
[----:B------:R-:W-:-:S07]  /*3810*/  MOV R112, R117 ;  /* 0x0000007500707202 */ /* 0x000fce0000000f00 */
[----:B------:R-:W-:Y:S05]  /*3820*/  WARPSYNC.COLLECTIVE R116, `(.L_x_5268) ;  /* 0x0000000074087348 */ /* 0x000fea0003c00000 */
[----:B------:R0:W1:Y:S02]  /*3830*/  SHFL.BFLY P1, R117, R119, R118, R177 ;  /* 0x0c00007677757389 */ /* 0x00006400000200b1 */
[----:B01----:R-:W-:Y:S01]  /*3840*/  ENDCOLLECTIVE ;  /* 0x000000000000791b */ /* 0x003fe20003800000 */
.L_x_5268:
[----:B------:R-:W-:Y:S01]  /*3850*/  FADD.FTZ R112, R111, R112 ;  /* 0x000000706f707221 */ /* 0x000fe20000010000 */
[----:B------:R-:W-:-:S04]  /*3860*/  HFMA2.MMA R118, -RZ, RZ, 0, 4.76837158203125e-07 ;  /* 0x00000008ff767435 */ /* 0x000fc800000001ff */
[----:B------:R-:W-:Y:S02]  /*3870*/  MOV R119, R112 ;  /* 0x0000007000777202 */ /* 0x000fe40000000f00 */
[----:B------:R-:W-:-:S07]  /*3880*/  MOV R113, R117 ;  /* 0x0000007500717202 */ /* 0x000fce0000000f00 */
[----:B------:R-:W-:Y:S05]  /*3890*/  WARPSYNC.COLLECTIVE R116, `(.L_x_5269) ;  /* 0x0000000074087348 */ /* 0x000fea0003c00000 */
[----:B------:R0:W1:Y:S02]  /*38a0*/  SHFL.BFLY P1, R117, R119, R118, R177 ;  /* 0x0c00007677757389 */ /* 0x00006400000200b1 */
[----:B01----:R-:W-:Y:S01]  /*38b0*/  ENDCOLLECTIVE ;  /* 0x000000000000791b */ /* 0x003fe20003800000 */
.L_x_5269:
[----:B------:R-:W-:-:S05]  /*38c0*/  FADD.FTZ R113, R110, R113 ;  /* 0x000000716e717221 */ /* 0x000fca0000010000 */
[----:B------:R-:W-:Y:S02]  /*38d0*/  MOV R119, R113 ;  /* 0x0000007100777202 */ /* 0x000fe40000000f00 */
[----:B------:R-:W-:-:S07]  /*38e0*/  MOV R115, R117 ;  /* 0x0000007500737202 */ /* 0x000fce0000000f00 */
[----:B------:R-:W-:Y:S05]  /*38f0*/  WARPSYNC.COLLECTIVE R116, `(.L_x_5270) ;  /* 0x0000000074087348 */ /* 0x000fea0003c00000 */
[----:B------:R0:W1:Y:S02]  /*3900*/  SHFL.BFLY P1, R117, R119, R118, R177 ;  /* 0x0c00007677757389 */ /* 0x00006400000200b1 */
[----:B01----:R-:W-:Y:S01]  /*3910*/  ENDCOLLECTIVE ;  /* 0x000000000000791b */ /* 0x003fe20003800000 */
.L_x_5270:
[----:B------:R-:W-:Y:S01]  /*3920*/  FADD.FTZ R115, R112, R115 ;  /* 0x0000007370737221 */ /* 0x000fe20000010000 */
[----:B------:R-:W-:-:S04]  /*3930*/  HFMA2.MMA R118, -RZ, RZ, 0, 9.5367431640625e-07 ;  /* 0x00000010ff767435 */ /* 0x000fc800000001ff */
[----:B------:R-:W-:Y:S02]  /*3940*/  MOV R119, R115 ;  /* 0x0000007300777202 */ /* 0x000fe40000000f00 */
[----:B------:R-:W-:-:S07]  /*3950*/  MOV R114, R117 ;  /* 0x0000007500727202 */ /* 0x000fce0000000f00 */
[----:B------:R-:W-:Y:S05]  /*3960*/  WARPSYNC.COLLECTIVE R116, `(.L_x_5271) ;  /* 0x0000000074087348 */ /* 0x000fea0003c00000 */
[----:B------:R0:W1:Y:S02]  /*3970*/  SHFL.BFLY P1, R117, R119, R118, R177 ;  /* 0x0c00007677757389 */ /* 0x00006400000200b1 */
[----:B01----:R-:W-:Y:S01]  /*3980*/  ENDCOLLECTIVE ;  /* 0x000000000000791b */ /* 0x003fe20003800000 */
.L_x_5271:
[----:B------:R-:W-:-:S05]  /*3990*/  FADD.FTZ R114, R113, R114 ;  /* 0x0000007271727221 */ /* 0x000fca0000010000 */
[----:B------:R-:W-:Y:S02]  /*39a0*/  MOV R119, R114 ;  /* 0x0000007200777202 */ /* 0x000fe40000000f00 */
[----:B------:R-:W-:-:S07]  /*39b0*/  MOV R108, R117 ;  /* 0x00000075006c7202 */ /* 0x000fce0000000f00 */
[----:B------:R-:W-:Y:S05]  /*39c0*/  WARPSYNC.COLLECTIVE R116, `(.L_x_5272) ;  /* 0x0000000074087348 */ /* 0x000fea0003c00000 */
[----:B------:R0:W1:Y:S02]  /*39d0*/  SHFL.BFLY P1, R117, R119, R118, R177 ;  /* 0x0c00007677757389 */ /* 0x00006400000200b1 */
[----:B01----:R-:W-:Y:S01]  /*39e0*/  ENDCOLLECTIVE ;  /* 0x000000000000791b */ /* 0x003fe20003800000 */
.L_x_5272:
[----:B------:R-:W-:Y:S01]  /*39f0*/  MOV R109, R117 ;  /* 0x00000075006d7202 */ /* 0x000fe20000000f00 */
[----:B------:R-:W-:Y:S06]  /*3a00*/  BRA `(.L_x_5273) ;  /* 0xffffffdc00607947 */ /* 0x000fec000383ffff */
.L_x_5274:
        /* <DEDUP_REMOVED lines=15> */
.L_x_11744:


//--------------------- .text._ZN10layer_norm13ln_bwd_kernelINS_13Kernel_traitsIf13__nv_bfloat16fS2_fjLj768ELj1ELj4ELj1ELj16ENS_18Kernel_traits_baseILj768EfS2_fS2_fjLj128EEEEELb1ELb0ELb0ELb1EEEvNS_9BwdParamsE --------------------------
	.section	.text._ZN10layer_norm13ln_bwd_kernelINS_13Kernel_traitsIf13__nv_bfloat16fS2_fjLj768ELj1ELj4ELj1ELj16ENS_18Kernel_traits_baseILj768EfS2_fS2_fjLj128EEEEELb1ELb0ELb0ELb1EEEvNS_9BwdParamsE,"ax",@progbits
	.align	128
        .global         _ZN10layer_norm13ln_bwd_kernelINS_13Kernel_traitsIf13__nv_bfloat16fS2_fjLj768ELj1ELj4ELj1ELj16ENS_18Kernel_traits_baseILj768EfS2_fS2_fjLj128EEEEELb1ELb0ELb0ELb1EEEvNS_9BwdParamsE
        .type           _ZN10layer_norm13ln_bwd_kernelINS_13Kernel_traitsIf13__nv_bfloat16fS2_fjLj768ELj1ELj4ELj1ELj16ENS_18Kernel_traits_baseILj768EfS2_fS2_fjLj128EEEEELb1ELb0ELb0ELb1EEEvNS_9BwdParamsE,@function
        .size           _ZN10layer_norm13ln_bwd_kernelINS_13Kernel_traitsIf13__nv_bfloat16fS2_fjLj768ELj1ELj4ELj1ELj16ENS_18Kernel_traits_baseILj768EfS2_fS2_fjLj128EEEEELb1ELb0ELb0ELb1EEEvNS_9BwdParamsE,(.L_x_11745 - _ZN10layer_norm13ln_bwd_kernelINS_13Kernel_traitsIf13__nv_bfloat16fS2_fjLj768ELj1ELj4ELj1ELj16ENS_18Kernel_traits_baseILj768EfS2_fS2_fjLj128EEEEELb1ELb0ELb0ELb1EEEvNS_9BwdParamsE)
        .other          _ZN10layer_norm13ln_bwd_kernelINS_13Kernel_traitsIf13__nv_bfloat16fS2_fjLj768ELj1ELj4ELj1ELj16ENS_18Kernel_traits_baseILj768EfS2_fS2_fjLj128EEEEELb1ELb0ELb0ELb1EEEvNS_9BwdParamsE,@"STO_CUDA_ENTRY STV_DEFAULT"
_ZN10layer_norm13ln_bwd_kernelINS_13Kernel_traitsIf13__nv_bfloat16fS2_fjLj768ELj1ELj4ELj1ELj16ENS_18Kernel_traits_baseILj768EfS2_fS2_fjLj128EEEEELb1ELb0ELb0ELb1EEEvNS_9BwdParamsE:
.text._ZN10layer_norm13ln_bwd_kernelINS_13Kernel_traitsIf13__nv_bfloat16fS2_fjLj768ELj1ELj4ELj1ELj16ENS_18Kernel_traits_baseILj768EfS2_fS2_fjLj128EEEEELb1ELb0ELb0ELb1EEEvNS_9BwdParamsE:
        /* <DEDUP_REMOVED lines=39> */
.L_x_5276:
        /* <DEDUP_REMOVED lines=38> */
[----:B------:R-:W-:Y:S02]  /*04d0*/  ISETP.NE.AND P4, PT, RZ, UR6, PT ;  /* 0x00000006ff007c0c */ /* 0x000fe4000bf85270 */
[----:B------:R-:W-:Y:S02]  /*04e0*/  CS2R R142, SRZ ;  /* 0x00000000008e7805 */ /* 0x000fe4000001ff00 */
[----:B------:R-:W-:-:S02]  /*04f0*/  CS2R R144, SRZ ;  /* 0x0000000000907805 */ /* 0x000fc4000001ff00 */
[----:B0-----:R-:W-:-:S07]  /*0500*/  CS2R R146, SRZ ;  /* 0x0000000000927805 */ /* 0x001fce000001ff00 */
.L_x_5280:
        /* <DEDUP_REMOVED lines=12> */
[C---:B------:R-:W-:Y:S01]  /*05d0*/  IADD3 R154, R155.reuse, 0x20, RZ ;  /* 0x000000209b9a7810 */ /* 0x040fe20007ffe0ff */
[----:B------:R-:W4:Y:S01]  /*05e0*/  LDG.E R164, desc[UR4][R2.64] ;  /* 0x0000000402a47981 */ /* 0x000f22000c1e1900 */
[C---:B------:R-:W-:Y:S02]  /*05f0*/  IADD3 R153, R155.reuse, 0x40, RZ ;  /* 0x000000409b997810 */ /* 0x040fe40007ffe0ff */
[----:B-1----:R-:W-:Y:S01]  /*0600*/  @P0 LEA R80, P1, R148, R80, 0x1 ;  /* 0x0000005094500211 */ /* 0x002fe200078208ff */
[----:B--2---:R-:W-:-:S03]  /*0610*/  IMAD.WIDE.U32 R92, R155, 0x20, R98 ;  /* 0x000000209b5c7825 */ /* 0x004fc600078e0062 */
[----:B------:R-:W-:Y:S01]  /*0620*/  @P0 LEA.HI.X R81, R148, R81, R60, 0x1, P1 ;  /* 0x0000005194510211 */ /* 0x000fe200008f0c3c */
[----:B------:R-:W1:Y:S01]  /*0630*/  LDC.64 R162, c[0x0][0x240] ;  /* 0x00009000ffa27b82 */ /* 0x000e620000000a00 */
[----:B------:R-:W-:Y:S01]  /*0640*/  IMAD.WIDE.U32 R96, R154, 0x20, R98 ;  /* 0x000000209a607825 */ /* 0x000fe200078e0062 */
[----:B------:R-:W2:Y:S03]  /*0650*/  LDG.E.128 R60, desc[UR4][R92.64] ;  /* 0x000000045c3c7981 */ /* 0x000ea6000c1e1d00 */
[----:B---3--:R-:W-:Y:S01]  /*0660*/  IMAD.WIDE.U32 R64, R155, 0x10, R88 ;  /* 0x000000109b407825 */ /* 0x008fe200078e0058 */
[----:B------:R-:W3:Y:S02]  /*0670*/  LDG.E.128 R68, desc[UR4][R92.64+0x10] ;  /* 0x000010045c447981 */ /* 0x000ee4000c1e1d00 */
[----:B------:R-:W1:Y:S01]  /*0680*/  LDC.64 R100, c[0x0][0x2c8] ;  /* 0x0000b200ff647b82 */ /* 0x000e620000000a00 */
[C---:B------:R-:W-:Y:S01]  /*0690*/  IMAD.WIDE.U32 R98, R153.reuse, 0x20, R98 ;  /* 0x0000002099627825 */ /* 0x040fe200078e0062 */
[----:B------:R-:W3:Y:S03]  /*06a0*/  @P0 LDG.E.U16 R0, desc[UR4][R80.64] ;  /* 0x0000000450000981 */ /* 0x000ee6000c1e1500 */
[----:B0-----:R-:W-:Y:S01]  /*06b0*/  IMAD.WIDE R156, R148, 0x4, R156 ;  /* 0x00000004949c7825 */ /* 0x001fe200078e029c */
[----:B------:R-:W3:Y:S03]  /*06c0*/  LDG.E.128 R64, desc[UR4][R64.64] ;  /* 0x0000000440407981 */ /* 0x000ee6000c1e1d00 */
[--C-:B------:R-:W-:Y:S01]  /*06d0*/  IMAD.WIDE.U32 R76, R154, 0x10, R88.reuse ;  /* 0x000000109a4c7825 */ /* 0x100fe200078e0058 */
[----:B------:R-:W3:Y:S03]  /*06e0*/  LDG.E.128 R92, desc[UR4][R98.64+0x10] ;  /* 0x00001004625c7981 */ /* 0x000ee6000c1e1d00 */
[----:B------:R-:W-:Y:S01]  /*06f0*/  IMAD.WIDE.U32 R88, R153, 0x10, R88 ;  /* 0x0000001099587825 */ /* 0x000fe200078e0058 */
[----:B------:R-:W3:Y:S04]  /*0700*/  LDG.E R156, desc[UR4][R156.64] ;  /* 0x000000049c9c7981 */ /* 0x000ee8000c1e1900 */
[----:B------:R-:W3:Y:S04]  /*0710*/  LDG.E.128 R72, desc[UR4][R96.64] ;  /* 0x0000000460487981 */ /* 0x000ee8000c1e1d00 */
[----:B------:R-:W3:Y:S04]  /*0720*/  LDG.E.128 R88, desc[UR4][R88.64] ;  /* 0x0000000458587981 */ /* 0x000ee8000c1e1d00 */
[----:B------:R-:W3:Y:S04]  /*0730*/  LDG.E.128 R76, desc[UR4][R76.64] ;  /* 0x000000044c4c7981 */ /* 0x000ee8000c1e1d00 */
[----:B------:R1:W3:Y:S04]  /*0740*/  LDG.E.128 R84, desc[UR4][R98.64] ;  /* 0x0000000462547981 */ /* 0x0002e8000c1e1d00 */
[----:B------:R0:W3:Y:S01]  /*0750*/  LDG.E.128 R80, desc[UR4][R96.64+0x10] ;  /* 0x0000100460507981 */ /* 0x0000e2000c1e1d00 */
[----:B-1----:R-:W-:-:S04]  /*0760*/  IMAD.WIDE.U32 R98, R155, 0x8, R162 ;  /* 0x000000089b627825 */ /* 0x002fc800078e00a2 */
[----:B0-----:R-:W-:Y:S02]  /*0770*/  IMAD.WIDE.U32 R96, R154, 0x8, R162 ;  /* 0x000000089a607825 */ /* 0x001fe400078e00a2 */
[----:B-----5:R-:W5:Y:S04]  /*0780*/  LDG.E.64 R98, desc[UR4][R98.64] ;  /* 0x0000000462627981 */ /* 0x020f68000c1e1b00 */
[----:B------:R-:W5:Y:S01]  /*0790*/  LDG.E.64 R96, desc[UR4][R96.64] ;  /* 0x0000000460607981 */ /* 0x000f62000c1e1b00 */
[----:B------:R-:W-:-:S04]  /*07a0*/  ISETP.NE.U32.AND P1, PT, R100, RZ, PT ;  /* 0x000000ff6400720c */ /* 0x000fc80003f25070 */
[----:B------:R-:W-:-:S13]  /*07b0*/  ISETP.NE.AND.EX P1, PT, R101, RZ, PT, P1 ;  /* 0x000000ff6500720c */ /* 0x000fda0003f25310 */
[----:B------:R-:W0:Y:S08]  /*07c0*/  @P1 LDC.64 R158, c[0x0][0x2c8] ;  /* 0x0000b200ff9e1b82 */ /* 0x000e300000000a00 */
[----:B------:R-:W1:Y:S08]  /*07d0*/  @P1 LDC.64 R160, c[0x0][0x2c8] ;  /* 0x0000b200ffa01b82 */ /* 0x000e700000000a00 */
[----:B------:R-:W1:Y:S01]  /*07e0*/  @P1 LDC.64 R2, c[0x0][0x2c8] ;  /* 0x0000b200ff021b82 */ /* 0x000e620000000a00 */
[----:B------:R-:W-:-:S04]  /*07f0*/  IMAD.WIDE.U32 R162, R153, 0x8, R162 ;  /* 0x0000000899a27825 */ /* 0x000fc800078e00a2 */
[----:B0-----:R-:W-:-:S05]  /*0800*/  @P1 IMAD.WIDE.U32 R158, R154, 0x20, R158 ;  /* 0x000000209a9e1825 */ /* 0x001fca00078e009e */
[----:B------:R-:W5:Y:S01]  /*0810*/  @P1 LDG.E.128 R36, desc[UR4][R158.64] ;  /* 0x000000049e241981 */ /* 0x000f62000c1e1d00 */
[----:B-1----:R-:W-:-:S03]  /*0820*/  @P1 IMAD.WIDE.U32 R160, R153, 0x20, R160 ;  /* 0x0000002099a01825 */ /* 0x002fc600078e00a0 */
[----:B------:R2:W5:Y:S01]  /*0830*/  @P1 LDG.E.128 R40, desc[UR4][R158.64+0x10] ;  /* 0x000010049e281981 */ /* 0x000562000c1e1d00 */
[----:B------:R-:W-:-:S03]  /*0840*/  MOV R152, 0x3f800000 ;  /* 0x3f80000000987802 */ /* 0x000fc60000000f00 */
[----:B------:R-:W5:Y:S01]  /*0850*/  @P1 LDG.E.128 R44, desc[UR4][R160.64] ;  /* 0x00000004a02c1981 */ /* 0x000f62000c1e1d00 */
[----:B------:R-:W-:-:S03]  /*0860*/  @P1 IMAD.WIDE.U32 R2, R155, 0x20, R2 ;  /* 0x000000209b021825 */ /* 0x000fc600078e0002 */
[----:B------:R0:W5:Y:S04]  /*0870*/  @P1 LDG.E.128 R48, desc[UR4][R160.64+0x10] ;  /* 0x00001004a0301981 */ /* 0x000168000c1e1d00 */
[----:B------:R-:W5:Y:S04]  /*0880*/  @P1 LDG.E.128 R28, desc[UR4][R2.64] ;  /* 0x00000004021c1981 */ /* 0x000f68000c1e1d00 */
[----:B------:R-:W5:Y:S04]  /*0890*/  @P1 LDG.E.128 R32, desc[UR4][R2.64+0x10] ;  /* 0x0000100402201981 */ /* 0x000f68000c1e1d00 */
[----:B------:R1:W5:Y:S01]  /*08a0*/  LDG.E.64 R2, desc[UR4][R162.64] ;  /* 0x00000004a2027981 */ /* 0x000362000c1e1b00 */
[----:B------:R-:W-:Y:S01]  /*08b0*/  UMOV UR6, 0xffffffff ;  /* 0xffffffff00067882 */ /* 0x000fe20000000000 */
[----:B----4-:R-:W-:-:S05]  /*08c0*/  FSEL R192, R164, RZ, !P4 ;  /* 0x000000ffa4c07208 */ /* 0x010fca0006000000 */
[C---:B--2---:R-:W-:Y:S01]  /*08d0*/  FADD.FTZ R159, -R192.reuse, R62 ;  /* 0x0000003ec09f7221 */ /* 0x044fe20000010100 */
[C---:B------:R-:W-:Y:S01]  /*08e0*/  FADD.FTZ R165, -R192.reuse, R63 ;  /* 0x0000003fc0a57221 */ /* 0x040fe20000010100 */
[C---:B------:R-:W-:Y:S01]  /*08f0*/  FADD.FTZ R61, -R192.reuse, R61 ;  /* 0x0000003dc03d7221 */ /* 0x040fe20000010100 */
[C---:B------:R-:W-:Y:S01]  /*0900*/  FADD.FTZ R157, -R192.reuse, R60 ;  /* 0x0000003cc09d7221 */ /* 0x040fe20000010100 */
[C---:B---3--:R-:W-:Y:S01]  /*0910*/  FADD.FTZ R167, -R192.reuse, R69 ;  /* 0x00000045c0a77221 */ /* 0x048fe20000010100 */
[----:B0-----:R-:W-:Y:S01]  /*0920*/  FADD.FTZ R161, -R192, R68 ;  /* 0x00000044c0a17221 */ /* 0x001fe20000010100 */
[C---:B------:R-:W-:Y:S02]  /*0930*/  PRMT R62, R64.reuse, 0x7632, R62 ;  /* 0x00007632403e7816 */ /* 0x040fe4000000003e */
[----:B------:R-:W-:Y:S01]  /*0940*/  SHF.L.U32 R63, R64, 0x10, RZ ;  /* 0x00000010403f7819 */ /* 0x000fe200000006ff */
[----:B------:R-:W-:Y:S01]  /*0950*/  FADD.FTZ R69, -R192, R94 ;  /* 0x0000005ec0457221 */ /* 0x000fe20000010100 */
[----:B------:R-:W-:-:S02]  /*0960*/  SHF.L.U32 R94, R62, 0x10, RZ ;  /* 0x000000103e5e7819 */ /* 0x000fc400000006ff */
[C---:B------:R-:W-:Y:S01]  /*0970*/  PRMT R158, R65.reuse, 0x7632, R158 ;  /* 0x00007632419e7816 */ /* 0x040fe2000000009e */
[C---:B------:R-:W-:Y:S01]  /*0980*/  FMUL.FTZ R61, R156.reuse, R61 ;  /* 0x0000003d9c3d7220 */ /* 0x040fe20000410000 */
[----:B------:R-:W-:Y:S01]  /*0990*/  SHF.L.U32 R160, R65, 0x10, RZ ;  /* 0x0000001041a07819 */ /* 0x000fe200000006ff */
[----:B------:R-:W-:Y:S01]  /*09a0*/  FMUL.FTZ R65, R156, R159 ;  /* 0x0000009f9c417220 */ /* 0x000fe20000410000 */
[C---:B------:R-:W-:Y:S02]  /*09b0*/  PRMT R164, R67.reuse, 0x7632, R164 ;  /* 0x0000763243a47816 */ /* 0x040fe400000000a4 */
[----:B------:R-:W-:Y:S01]  /*09c0*/  SHF.L.U32 R166, R67, 0x10, RZ ;  /* 0x0000001043a67819 */ /* 0x000fe200000006ff */
[----:B------:R-:W-:Y:S01]  /*09d0*/  FMUL.FTZ R67, R24, R63 ;  /* 0x0000003f18437220 */ /* 0x000fe20000410000 */
[----:B------:R-:W-:Y:S01]  /*09e0*/  @P0 SHF.L.U32 R152, R0, 0x10, RZ ;  /* 0x0000001000980819 */ /* 0x000fe200000006ff */
[----:B------:R-:W-:Y:S01]  /*09f0*/  FADD.FTZ R173, -R192, R73 ;  /* 0x00000049c0ad7221 */ /* 0x000fe20000010100 */
[----:B-1----:R-:W-:Y:S01]  /*0a00*/  PRMT R163, R66, 0x7632, R163 ;  /* 0x0000763242a37816 */ /* 0x002fe200000000a3 */
[----:B------:R-:W-:Y:S01]  /*0a10*/  FMUL.FTZ R0, R156, R157 ;  /* 0x0000009d9c007220 */ /* 0x000fe20000410000 */
[----:B------:R-:W-:Y:S01]  /*0a20*/  SHF.L.U32 R66, R66, 0x10, RZ ;  /* 0x0000001042427819 */ /* 0x000fe200000006ff */
[----:B------:R-:W-:Y:S01]  /*0a30*/  FMUL.FTZ R73, R156, R161 ;  /* 0x000000a19c497220 */ /* 0x000fe20000410000 */
[C---:B------:R-:W-:Y:S01]  /*0a40*/  FADD.FTZ R169, -R192.reuse, R70 ;  /* 0x00000046c0a97221 */ /* 0x040fe20000010100 */
[----:B------:R-:W-:Y:S01]  /*0a50*/  FADD.FTZ R71, -R192, R71 ;  /* 0x00000047c0477221 */ /* 0x000fe20000010100 */
[----:B------:R-:W-:Y:S01]  /*0a60*/  PRMT R184, R89, 0x7632, R184 ;  /* 0x0000763259b87816 */ /* 0x000fe200000000b8 */
[----:B------:R-:W-:Y:S01]  /*0a70*/  FFMA.FTZ R146, R61, R94, R146 ;  /* 0x0000005e3d927223 */ /* 0x000fe20000010092 */
[----:B------:R-:W-:Y:S01]  /*0a80*/  SHF.L.U32 R186, R89, 0x10, RZ ;  /* 0x0000001059ba7819 */ /* 0x000fe200000006ff */
[----:B------:R-:W-:Y:S01]  /*0a90*/  FADD.FTZ R124, R94, R124 ;  /* 0x0000007c5e7c7221 */ /* 0x000fe20000010000 */
[----:B------:R-:W-:Y:S01]  /*0aa0*/  FADD.FTZ R121, R160, R121 ;  /* 0x00000079a0797221 */ /* 0x000fe20000010000 */
[-C--:B------:R-:W-:Y:S01]  /*0ab0*/  FFMA.FTZ R144, R65, R160.reuse, R144 ;  /* 0x000000a041907223 */ /* 0x080fe20000010090 */
[----:B------:R-:W-:Y:S01]  /*0ac0*/  FMUL.FTZ R70, R26, R160 ;  /* 0x000000a01a467220 */ /* 0x000fe20000410000 */
[----:B------:R-:W-:Y:S01]  /*0ad0*/  FMUL.FTZ R94, R25, R94 ;  /* 0x0000005e195e7220 */ /* 0x000fe20000410000 */
[----:B------:R-:W-:Y:S01]  /*0ae0*/  FADD.FTZ R89, RZ, R67 ;  /* 0x00000043ff597221 */ /* 0x000fe20000010000 */
[----:B------:R-:W-:Y:S01]  /*0af0*/  FADD.FTZ R175, -R192, R74 ;  /* 0x0000004ac0af7221 */ /* 0x000fe20000010100 */
[----:B------:R-:W-:Y:S01]  /*0b00*/  FFMA.FTZ R160, R0, R67, RZ ;  /* 0x0000004300a07223 */ /* 0x000fe200000100ff */
[----:B------:R-:W-:Y:S01]  /*0b10*/  FADD.FTZ R119, R66, R119 ;  /* 0x0000007742777221 */ /* 0x000fe20000010000 */
[-C--:B------:R-:W-:Y:S01]  /*0b20*/  FFMA.FTZ R142, R73, R66.reuse, R142 ;  /* 0x00000042498e7223 */ /* 0x080fe2000001008e */
[----:B------:R-:W-:Y:S01]  /*0b30*/  FMUL.FTZ R74, R20, R66 ;  /* 0x00000042144a7220 */ /* 0x000fe20000410000 */
[----:B------:R-:W-:Y:S01]  /*0b40*/  SHF.L.U32 R164, R164, 0x10, RZ ;  /* 0x00000010a4a47819 */ /* 0x000fe200000006ff */
[----:B------:R-:W-:Y:S01]  /*0b50*/  FMUL.FTZ R66, R156, R71 ;  /* 0x000000479c427220 */ /* 0x000fe20000410000 */
[----:B------:R-:W-:Y:S01]  /*0b60*/  SHF.L.U32 R158, R158, 0x10, RZ ;  /* 0x000000109e9e7819 */ /* 0x000fe200000006ff */
[----:B------:R-:W-:Y:S01]  /*0b70*/  FADD.FTZ R89, R89, R94 ;  /* 0x0000005e59597221 */ /* 0x000fe20000010000 */
[----:B------:R-:W-:Y:S01]  /*0b80*/  FFMA.FTZ R160, R61, R94, R160 ;  /* 0x0000005e3da07223 */ /* 0x000fe200000100a0 */
[C---:B------:R-:W-:Y:S01]  /*0b90*/  PRMT R170, R77.reuse, 0x7632, R170 ;  /* 0x000076324daa7816 */ /* 0x040fe200000000aa */
[----:B------:R-:W-:Y:S01]  /*0ba0*/  FADD.FTZ R193, -R192, R87 ;  /* 0x00000057c0c17221 */ /* 0x000fe20000010100 */
[----:B------:R-:W-:Y:S01]  /*0bb0*/  SHF.L.U32 R172, R77, 0x10, RZ ;  /* 0x000000104dac7819 */ /* 0x000fe200000006ff */
[----:B------:R-:W-:Y:S01]  /*0bc0*/  FADD.FTZ R118, R164, R118 ;  /* 0x00000076a4767221 */ /* 0x000fe20000010000 */
[-C--:B------:R-:W-:Y:S01]  /*0bd0*/  FFMA.FTZ R141, R66, R164.reuse, R141 ;  /* 0x000000a4428d7223 */ /* 0x080fe2000001008d */
        /* <DEDUP_REMOVED lines=8> */
[----:B------:R-:W-:-:S02]  /*0c60*/  FADD.FTZ R157, R164, R87 ;  /* 0x00000057a49d7221 */ /* 0x000fc40000010000 */
[----:B------:R-:W-:Y:S01]  /*0c70*/  FFMA.FTZ R160, R64, R87, R91 ;  /* 0x0000005740a07223 */ /* 0x000fe2000001005b */
[----:B------:R-:W-:Y:S01]  /*0c80*/  FADD.FTZ R177, -R192, R75 ;  /* 0x0000004bc0b17221 */ /* 0x000fe20000010100 */
        /* <DEDUP_REMOVED lines=45> */
[----:B------:R-:W-:Y:S01]  /*0f60*/  FFMA.FTZ R169, R160, R190, R127 ;  /* 0x000000bea0a97223 */ /* 0x000fe2000001007f */
[----:B------:R-:W-:Y:S01]  /*0f70*/  FADD.FTZ R166, R159, R92 ;  /* 0x0000005c9fa67221 */ /* 0x000fe20000010000 */
[----:B------:R-:W-:Y:S01]  /*0f80*/  FADD.FTZ R179, -R192, R80 ;  /* 0x00000050c0b37221 */ /* 0x000fe20000010100 */
[----:B------:R-:W-:Y:S01]  /*0f90*/  FMUL.FTZ R78, R156, R177 ;  /* 0x000000b19c4e7220 */ /* 0x000fe20000410000 */
[----:B------:R-:W-:Y:S01]  /*0fa0*/  FFMA.FTZ R127, R81, R92, R164 ;  /* 0x0000005c517f7223 */ /* 0x000fe200000100a4 */
[----:B------:R-:W-:Y:S01]  /*0fb0*/  FFMA.FTZ R145, R64, R158, R145 ;  /* 0x0000009e40917223 */ /* 0x000fe20000010091 */
[----:B------:R-:W-:Y:S01]  /*0fc0*/  FADD.FTZ R122, R158, R122 ;  /* 0x0000007a9e7a7221 */ /* 0x000fe20000010000 */
        /* <DEDUP_REMOVED lines=15> */
[----:B------:R-:W-:Y:S01]  /*10c0*/  SHF.L.U32 R172, R162, 0x10, RZ ;  /* 0x00000010a2ac7819 */ /* 0x000fe200000006ff */
[----:B------:R-:W-:Y:S01]  /*10d0*/  FADD.FTZ R167, R166, R159 ;  /* 0x0000009fa6a77221 */ /* 0x000fe20000010000 */
[----:B------:R-:W-:Y:S01]  /*10e0*/  FMUL.FTZ R71, R156, R183 ;  /* 0x000000b79c477220 */ /* 0x000fe20000410000 */
[----:B------:R-:W-:Y:S01]  /*10f0*/  FFMA.FTZ R162, R82, R159, R127 ;  /* 0x0000009f52a27223 */ /* 0x000fe2000001007f */
[C---:B------:R-:W-:Y:S01]  /*1100*/  PRMT R182, R88.reuse, 0x7632, R182 ;  /* 0x0000763258b67816 */ /* 0x040fe200000000b6 */
[----:B------:R-:W-:Y:S01]  /*1110*/  FMUL.FTZ R165, R15, R178 ;  /* 0x000000b20fa57220 */ /* 0x000fe20000410000 */
[----:B------:R-:W-:Y:S01]  /*1120*/  SHF.L.U32 R189, R88, 0x10, RZ ;  /* 0x0000001058bd7819 */ /* 0x000fe200000006ff */
[----:B------:R-:W-:Y:S01]  /*1130*/  FADD.FTZ R164, R167, R72 ;  /* 0x00000048a7a47221 */ /* 0x000fe20000010000 */
[----:B------:R-:W-:Y:S01]  /*1140*/  FADD.FTZ R187, -R192, R84 ;  /* 0x00000054c0bb7221 */ /* 0x000fe20000010100 */
[----:B------:R-:W-:Y:S01]  /*1150*/  FMUL.FTZ R80, R156, R185 ;  /* 0x000000b99c507220 */ /* 0x000fe20000410000 */
[----:B------:R-:W-:Y:S01]  /*1160*/  FFMA.FTZ R127, R71, R72, R162 ;  /* 0x00000048477f7223 */ /* 0x000fe200000100a2 */
[----:B------:R-:W-:Y:S01]  /*1170*/  SHF.L.U32 R182, R182, 0x10, RZ ;  /* 0x00000010b6b67819 */ /* 0x000fe200000006ff */
[----:B------:R-:W-:Y:S01]  /*1180*/  FMUL.FTZ R89, R8, R189 ;  /* 0x000000bd08597220 */ /* 0x000fe20000410000 */
[----:B------:R-:W-:Y:S01]  /*1190*/  FADD.FTZ R171, R60, R103 ;  /* 0x000000673cab7221 */ /* 0x000fe20000010000 */
[----:B------:R-:W-:Y:S01]  /*11a0*/  FADD.FTZ R164, R164, R165 ;  /* 0x000000a5a4a47221 */ /* 0x000fe20000010000 */
[----:B------:R-:W-:Y:S01]  /*11b0*/  FADD.FTZ R85, -R192, R85 ;  /* 0x00000055c0557221 */ /* 0x000fe20000010100 */
[----:B------:R-:W-:Y:S01]  /*11c0*/  FMUL.FTZ R84, R156, R187 ;  /* 0x000000bb9c547220 */ /* 0x000fe20000410000 */
[----:B------:R-:W-:Y:S01]  /*11d0*/  FFMA.FTZ R103, R80, R165, R127 ;  /* 0x000000a550677223 */ /* 0x000fe2000001007f */
[----:B------:R-:W-:Y:S01]  /*11e0*/  FADD.FTZ R127, R182, R108 ;  /* 0x0000006cb67f7221 */ /* 0x000fe20000010000 */
        /* <DEDUP_REMOVED lines=83> */
.L_x_5292:
        /* <DEDUP_REMOVED lines=47> */
[----:B------:R-:W-:Y:S01]  /*1a10*/  FFMA.FTZ R66, R66, R168, R169 ;  /* 0x000000a842427223 */ /* 0x000fe200000100a9 */
[----:B------:R-:W-:Y:S01]  /*1a20*/  LOP3.LUT P6, RZ, R99, 0xff, RZ, 0xc0, !PT ;  /* 0x000000ff63ff7812 */ /* 0x000fe200078cc0ff */
[----:B------:R-:W-:Y:S01]  /*1a30*/  FADD.FTZ R75, R75, -R68 ;  /* 0x800000444b4b7221 */ /* 0x000fe20000010000 */
[----:B------:R-:W-:Y:S01]  /*1a40*/  FSEL R64, R74, RZ, P5 ;  /* 0x000000ff4a407208 */ /* 0x000fe20002800000 */
[----:B------:R-:W-:Y:S01]  /*1a50*/  FADD.FTZ R87, R62, -R87 ;  /* 0x800000573e577221 */ /* 0x000fe20000010000 */
[----:B------:R-:W-:Y:S01]  /*1a60*/  MOV R74, R96 ;  /* 0x00000060004a7202 */ /* 0x000fe20000000f00 */
[-C--:B------:R-:W-:Y:S01]  /*1a70*/  FFMA.FTZ R79, R79, R168.reuse, R169 ;  /* 0x000000a84f4f7223 */ /* 0x080fe200000100a9 */
[----:B------:R-:W-:Y:S01]  /*1a80*/  FSEL R63, R94, RZ, P6 ;  /* 0x000000ff5e3f7208 */ /* 0x000fe20003000000 */
[----:B------:R-:W-:Y:S01]  /*1a90*/  FADD.FTZ R77, R77, -R66 ;  /* 0x800000424d4d7221 */ /* 0x000fe20000010000 */
[----:B------:R-:W-:Y:S01]  /*1aa0*/  LOP3.LUT P6, RZ, R74, 0xff, RZ, 0xc0, !PT ;  /* 0x000000ff4aff7812 */ /* 0x000fe200078cc0ff */
[----:B------:R-:W-:Y:S01]  /*1ab0*/  FMUL.FTZ R74, R156, R75 ;  /* 0x0000004b9c4a7220 */ /* 0x000fe20000410000 */
[----:B------:R-:W-:Y:S01]  /*1ac0*/  FADD.FTZ R79, R90, -R79 ;  /* 0x8000004f5a4f7221 */ /* 0x000fe20000010000 */
[C---:B------:R-:W-:Y:S01]  /*1ad0*/  FMUL.FTZ R75, R156.reuse, R87 ;  /* 0x000000579c4b7220 */ /* 0x040fe20000410000 */
[----:B------:R-:W-:Y:S01]  /*1ae0*/  FMUL.FTZ R90, R156, R77 ;  /* 0x0000004d9c5a7220 */ /* 0x000fe20000410000 */
[----:B------:R-:W-:Y:S01]  /*1af0*/  FFMA.FTZ R76, R76, R168, R169 ;  /* 0x000000a84c4c7223 */ /* 0x000fe200000100a9 */
[----:B------:R-:W-:Y:S01]  /*1b00*/  @P2 FADD.FTZ R74, R33, R74 ;  /* 0x0000004a214a2221 */ /* 0x000fe20000010000 */
[----:B------:R-:W-:Y:S01]  /*1b10*/  @P2 FADD.FTZ R75, R34, R75 ;  /* 0x0000004b224b2221 */ /* 0x000fe20000010000 */
[----:B------:R-:W-:Y:S01]  /*1b20*/  @P2 FADD.FTZ R90, R35, R90 ;  /* 0x0000005a235a2221 */ /* 0x000fe20000010000 */
[----:B------:R-:W-:Y:S01]  /*1b30*/  FADD.FTZ R161, R161, -R76 ;  /* 0x8000004ca1a17221 */ /* 0x000fe20000010000 */
[-C--:B------:R-:W-:Y:S01]  /*1b40*/  FMUL.FTZ R62, R74, R152.reuse ;  /* 0x000000984a3e7220 */ /* 0x080fe20000410000 */
[-C--:B------:R-:W-:Y:S01]  /*1b50*/  FMUL.FTZ R66, R75, R152.reuse ;  /* 0x000000984b427220 */ /* 0x080fe20000410000 */
[----:B------:R-:W-:Y:S01]  /*1b60*/  FMUL.FTZ R68, R90, R152 ;  /* 0x000000985a447220 */ /* 0x000fe20000410000 */
[----:B------:R-:W-:Y:S01]  /*1b70*/  FMUL.FTZ R101, R156, R79 ;  /* 0x0000004f9c657220 */ /* 0x000fe20000410000 */
[-CC-:B------:R-:W-:Y:S01]  /*1b80*/  FFMA.FTZ R81, R81, R168.reuse, R169.reuse ;  /* 0x000000a851517223 */ /* 0x180fe200000100a9 */
[-CC-:B------:R-:W-:Y:S01]  /*1b90*/  FFMA.FTZ R78, R78, R168.reuse, R169.reuse ;  /* 0x000000a84e4e7223 */ /* 0x180fe200000100a9 */
[----:B------:R-:W-:Y:S01]  /*1ba0*/  FMUL.FTZ R66, R66, UR12 ;  /* 0x0000000c42427c20 */ /* 0x000fe20008410000 */
[----:B------:R-:W-:Y:S01]  /*1bb0*/  FMUL.FTZ R98, R156, R161 ;  /* 0x000000a19c627220 */ /* 0x000fe20000410000 */
[C---:B------:R-:W-:Y:S01]  /*1bc0*/  LOP3.LUT P5, RZ, R99.reuse, 0xff0000, RZ, 0xc0, !PT ;  /* 0x00ff000063ff7812 */ /* 0x040fe200078ac0ff */
[----:B------:R-:W-:Y:S01]  /*1bd0*/  FMUL.FTZ R62, R62, UR12 ;  /* 0x0000000c3e3e7c20 */ /* 0x000fe20008410000 */
[----:B------:R-:W-:Y:S01]  /*1be0*/  FMUL.FTZ R68, R68, UR12 ;  /* 0x0000000c44447c20 */ /* 0x000fe20008410000 */
[----:B------:R-:W-:Y:S01]  /*1bf0*/  LOP3.LUT P1, RZ, R99, 0xff00, RZ, 0xc0, !PT ;  /* 0x0000ff0063ff7812 */ /* 0x000fe2000782c0ff */
[----:B------:R-:W-:Y:S01]  /*1c00*/  FFMA.FTZ R83, R83, R168, R169 ;  /* 0x000000a853537223 */ /* 0x000fe200000100a9 */
[----:B------:R-:W-:Y:S01]  /*1c10*/  LOP3.LUT P3, RZ, R99, 0xff000000, RZ, 0xc0, !PT ;  /* 0xff00000063ff7812 */ /* 0x000fe2000786c0ff */
[----:B------:R-:W-:Y:S01]  /*1c20*/  @P2 FADD.FTZ R101, R36, R101 ;  /* 0x0000006524652221 */ /* 0x000fe20000010000 */
[----:B------:R-:W-:Y:S01]  /*1c30*/  FADD.FTZ R81, R92, -R81 ;  /* 0x800000515c517221 */ /* 0x000fe20000010000 */
[----:B------:R-:W-:Y:S01]  /*1c40*/  FADD.FTZ R77, R163, -R78 ;  /* 0x8000004ea34d7221 */ /* 0x000fe20000010000 */
[----:B------:R-:W-:Y:S01]  /*1c50*/  @P2 FADD.FTZ R98, R37, R98 ;  /* 0x0000006225622221 */ /* 0x000fe20000010000 */
[----:B------:R-:W-:Y:S01]  /*1c60*/  FSEL R78, R66, RZ, P5 ;  /* 0x000000ff424e7208 */ /* 0x000fe20002800000 */
[----:B------:R-:W-:Y:S01]  /*1c70*/  FADD.FTZ R83, R158, -R83 ;  /* 0x800000539e537221 */ /* 0x000fe20000010000 */
[----:B------:R-:W-:Y:S01]  /*1c80*/  FSEL R62, R62, RZ, P1 ;  /* 0x000000ff3e3e7208 */ /* 0x000fe20000800000 */
[-C--:B------:R-:W-:Y:S01]  /*1c90*/  FMUL.FTZ R66, R101, R152.reuse ;  /* 0x0000009865427220 */ /* 0x080fe20000410000 */
[----:B------:R-:W-:Y:S01]  /*1ca0*/  FSEL R173, R68, RZ, P3 ;  /* 0x000000ff44ad7208 */ /* 0x000fe20001800000 */
[----:B------:R-:W-:Y:S01]  /*1cb0*/  FMUL.FTZ R163, R156, R81 ;  /* 0x000000519ca37220 */ /* 0x000fe20000410000 */
[----:B------:R-:W-:Y:S01]  /*1cc0*/  LOP3.LUT P1, RZ, R96, 0xff00, RZ, 0xc0, !PT ;  /* 0x0000ff0060ff7812 */ /* 0x000fe2000782c0ff */
[-C--:B------:R-:W-:Y:S01]  /*1cd0*/  FMUL.FTZ R68, R98, R152.reuse ;  /* 0x0000009862447220 */ /* 0x080fe20000410000 */
[----:B------:R-:W-:Y:S01]  /*1ce0*/  LOP3.LUT P5, RZ, R96, 0xff0000, RZ, 0xc0, !PT ;  /* 0x00ff000060ff7812 */ /* 0x000fe200078ac0ff */
[----:B------:R-:W-:Y:S01]  /*1cf0*/  FMUL.FTZ R66, R66, UR12 ;  /* 0x0000000c42427c20 */ /* 0x000fe20008410000 */
[----:B------:R-:W-:Y:S01]  /*1d00*/  LOP3.LUT P3, RZ, R96, 0xff000000, RZ, 0xc0, !PT ;  /* 0xff00000060ff7812 */ /* 0x000fe2000786c0ff */
[C---:B------:R-:W-:Y:S01]  /*1d10*/  FMUL.FTZ R96, R156.reuse, R77 ;  /* 0x0000004d9c607220 */ /* 0x040fe20000410000 */
[----:B------:R-:W-:Y:S01]  /*1d20*/  FMUL.FTZ R99, R156, R83 ;  /* 0x000000539c637220 */ /* 0x000fe20000410000 */
[----:B------:R-:W-:Y:S01]  /*1d30*/  @P2 FADD.FTZ R163, R38, R163 ;  /* 0x000000a326a32221 */ /* 0x000fe20000010000 */
[----:B------:R-:W-:Y:S01]  /*1d40*/  FMUL.FTZ R68, R68, UR12 ;  /* 0x0000000c44447c20 */ /* 0x000fe20008410000 */
[----:B------:R-:W-:Y:S01]  /*1d50*/  @P2 FADD.FTZ R96, R39, R96 ;  /* 0x0000006027602221 */ /* 0x000fe20000010000 */
[----:B------:R-:W-:Y:S01]  /*1d60*/  @P2 FADD.FTZ R99, R40, R99 ;  /* 0x0000006328632221 */ /* 0x000fe20000010000 */
[----:B------:R-:W-:Y:S01]  /*1d70*/  FSEL R87, R66, RZ, P6 ;  /* 0x000000ff42577208 */ /* 0x000fe20003000000 */
[-C--:B------:R-:W-:Y:S01]  /*1d80*/  FMUL.FTZ R76, R163, R152.reuse ;  /* 0x00000098a34c7220 */ /* 0x080fe20000410000 */
[-C--:B------:R-:W-:Y:S01]  /*1d90*/  FMUL.FTZ R66, R96, R152.reuse ;  /* 0x0000009860427220 */ /* 0x080fe20000410000 */
[----:B------:R-:W-:Y:S01]  /*1da0*/  FSEL R92, R68, RZ, P1 ;  /* 0x000000ff445c7208 */ /* 0x000fe20000800000 */
[----:B------:R-:W-:Y:S01]  /*1db0*/  FMUL.FTZ R68, R99, R152 ;  /* 0x0000009863447220 */ /* 0x000fe20000410000 */
[----:B------:R-:W-:Y:S01]  /*1dc0*/  FMUL.FTZ R76, R76, UR12 ;  /* 0x0000000c4c4c7c20 */ /* 0x000fe20008410000 */
[----:B------:R-:W-:Y:S01]  /*1dd0*/  FMUL.FTZ R66, R66, UR12 ;  /* 0x0000000c42427c20 */ /* 0x000fe20008410000 */
[-CC-:B------:R-:W-:Y:S01]  /*1de0*/  FFMA.FTZ R82, R82, R168.reuse, R169.reuse ;  /* 0x000000a852527223 */ /* 0x180fe200000100a9 */
[----:B------:R-:W-:Y:S01]  /*1df0*/  FMUL.FTZ R68, R68, UR12 ;  /* 0x0000000c44447c20 */ /* 0x000fe20008410000 */
[----:B------:R-:W-:Y:S01]  /*1e00*/  LOP3.LUT P6, RZ, R97, 0xff, RZ, 0xc0, !PT ;  /* 0x000000ff61ff7812 */ /* 0x000fe200078cc0ff */
[-CC-:B------:R-:W-:Y:S01]  /*1e10*/  FFMA.FTZ R88, R88, R168.reuse, R169.reuse ;  /* 0x000000a858587223 */ /* 0x180fe200000100a9 */
[----:B------:R-:W-:Y:S01]  /*1e20*/  FSEL R94, R76, RZ, P5 ;  /* 0x000000ff4c5e7208 */ /* 0x000fe20002800000 */
[----:B------:R-:W-:Y:S01]  /*1e30*/  FADD.FTZ R159, R159, -R82 ;  /* 0x800000529f9f7221 */ /* 0x000fe20000010000 */
[----:B------:R-:W-:Y:S01]  /*1e40*/  FSEL R161, R66, RZ, P3 ;  /* 0x000000ff42a17208 */ /* 0x000fe20001800000 */
[-CC-:B------:R-:W-:Y:S01]  /*1e50*/  FFMA.FTZ R80, R80, R168.reuse, R169.reuse ;  /* 0x000000a850507223 */ /* 0x180fe200000100a9 */
[----:B------:R-:W-:Y:S01]  /*1e60*/  LOP3.LUT P1, RZ, R97, 0xff00, RZ, 0xc0, !PT ;  /* 0x0000ff0061ff7812 */ /* 0x000fe2000782c0ff */
[----:B------:R-:W-:Y:S01]  /*1e70*/  FADD.FTZ R79, R91, -R88 ;  /* 0x800000585b4f7221 */ /* 0x000fe20000010000 */
[----:B------:R-:W-:Y:S01]  /*1e80*/  LOP3.LUT P5, RZ, R97, 0xff0000, RZ, 0xc0, !PT ;  /* 0x00ff000061ff7812 */ /* 0x000fe200078ac0ff */
[-CC-:B------:R-:W-:Y:S01]  /*1e90*/  FFMA.FTZ R71, R71, R168.reuse, R169.reuse ;  /* 0x000000a847477223 */ /* 0x180fe200000100a9 */
[----:B------:R-:W-:Y:S01]  /*1ea0*/  LOP3.LUT P3, RZ, R97, 0xff000000, RZ, 0xc0, !PT ;  /* 0xff00000061ff7812 */ /* 0x000fe2000786c0ff */
[----:B------:R-:W-:Y:S01]  /*1eb0*/  FADD.FTZ R165, R165, -R80 ;  /* 0x80000050a5a57221 */ /* 0x000fe20000010000 */
[----:B------:R-:W-:Y:S01]  /*1ec0*/  FSEL R97, R68, RZ, P6 ;  /* 0x000000ff44617208 */ /* 0x000fe20003000000 */
[-CC-:B------:R-:W-:Y:S01]  /*1ed0*/  FFMA.FTZ R68, R86, R168.reuse, R169.reuse ;  /* 0x000000a856447223 */ /* 0x180fe200000100a9 */
[----:B------:R-:W-:Y:S01]  /*1ee0*/  FMUL.FTZ R86, R156, R159 ;  /* 0x0000009f9c567220 */ /* 0x000fe20000410000 */
[----:B------:R-:W-:Y:S01]  /*1ef0*/  FFMA.FTZ R84, R84, R168, R169 ;  /* 0x000000a854547223 */ /* 0x000fe200000100a9 */
[----:B------:R-:W-:Y:S01]  /*1f00*/  FADD.FTZ R71, R72, -R71 ;  /* 0x8000004748477221 */ /* 0x000fe20000010000 */
[C---:B------:R-:W-:Y:S01]  /*1f10*/  FMUL.FTZ R158, R156.reuse, R165 ;  /* 0x000000a59c9e7220 */ /* 0x040fe20000410000 */
[----:B------:R-:W-:Y:S01]  /*1f20*/  @P2 FADD.FTZ R86, R41, R86 ;  /* 0x0000005629562221 */ /* 0x000fe20000010000 */
[----:B------:R-:W-:Y:S01]  /*1f30*/  FADD.FTZ R77, R89, -R84 ;  /* 0x80000054594d7221 */ /* 0x000fe20000010000 */
[----:B------:R-:W-:Y:S01]  /*1f40*/  FMUL.FTZ R89, R156, R71 ;  /* 0x000000479c597220 */ /* 0x000fe20000410000 */
[----:B------:R-:W-:Y:S01]  /*1f50*/  @P2 FADD.FTZ R158, R43, R158 ;  /* 0x0000009e2b9e2221 */ /* 0x000fe20000010000 */
[----:B------:R-:W-:Y:S01]  /*1f60*/  FMUL.FTZ R66, R86, R152 ;  /* 0x0000009856427220 */ /* 0x000fe20000410000 */
[----:B------:R-:W-:Y:S01]  /*1f70*/  FFMA.FTZ R95, R95, R168, R169 ;  /* 0x000000a85f5f7223 */ /* 0x000fe200000100a9 */
[----:B------:R-:W-:Y:S01]  /*1f80*/  FADD.FTZ R167, R167, -R68 ;  /* 0x80000044a7a77221 */ /* 0x000fe20000010000 */
[----:B------:R-:W-:Y:S01]  /*1f90*/  @P2 FADD.FTZ R89, R42, R89 ;  /* 0x000000592a592221 */ /* 0x000fe20000010000 */
[----:B------:R-:W-:Y:S01]  /*1fa0*/  FMUL.FTZ R66, R66, UR12 ;  /* 0x0000000c42427c20 */ /* 0x000fe20008410000 */
[----:B------:R-:W-:Y:S01]  /*1fb0*/  FMUL.FTZ R68, R158, R152 ;  /* 0x000000989e447220 */ /* 0x000fe20000410000 */
[-C--:B------:R-:W-:Y:S01]  /*1fc0*/  FFMA.FTZ R160, R160, R168.reuse, R169 ;  /* 0x000000a8a0a07223 */ /* 0x080fe200000100a9 */
[----:B------:R-:W-:Y:S01]  /*1fd0*/  FADD.FTZ R81, R60, -R95 ;  /* 0x8000005f3c517221 */ /* 0x000fe20000010000 */
[----:B------:R-:W-:Y:S01]  /*1fe0*/  FMUL.FTZ R91, R156, R77 ;  /* 0x0000004d9c5b7220 */ /* 0x000fe20000410000 */
[----:B------:R-:W-:Y:S01]  /*1ff0*/  FSEL R88, R66, RZ, P1 ;  /* 0x000000ff42587208 */ /* 0x000fe20000800000 */
[----:B------:R-:W-:Y:S01]  /*2000*/  FMUL.FTZ R95, R156, R79 ;  /* 0x0000004f9c5f7220 */ /* 0x000fe20000410000 */
[----:B------:R-:W-:Y:S01]  /*2010*/  ISETP.NE.U32.AND P1, PT, RZ, UR10, PT ;  /* 0x0000000aff007c0c */ /* 0x000fe2000bf25070 */
[----:B------:R-:W-:Y:S01]  /*2020*/  FFMA.FTZ R85, R85, R168, R169 ;  /* 0x000000a855557223 */ /* 0x000fe200000100a9 */
[----:B------:R-:W-:Y:S01]  /*2030*/  MOV R76, R2 ;  /* 0x00000002004c7202 */ /* 0x000fe20000000f00 */
[----:B------:R-:W-:Y:S01]  /*2040*/  FMUL.FTZ R66, R89, R152 ;  /* 0x0000009859427220 */ /* 0x000fe20000410000 */
[----:B------:R-:W-:Y:S01]  /*2050*/  ISETP.NE.AND.EX P1, PT, RZ, UR11, PT, P1 ;  /* 0x0000000bff007c0c */ /* 0x000fe2000bf25310 */
[----:B------:R-:W-:Y:S01]  /*2060*/  FMUL.FTZ R68, R68, UR12 ;  /* 0x0000000c44447c20 */ /* 0x000fe20008410000 */
[----:B------:R-:W-:Y:S01]  /*2070*/  FADD.FTZ R157, R157, -R160 ;  /* 0x800000a09d9d7221 */ /* 0x000fe20000010000 */
[----:B------:R-:W-:Y:S01]  /*2080*/  F2FP.BF16.F32.PACK_AB R62, R62, R63 ;  /* 0x0000003f3e3e723e */ /* 0x000fe200000010ff */
[----:B------:R-:W-:Y:S01]  /*2090*/  @P2 FADD.FTZ R91, R44, R91 ;  /* 0x0000005b2c5b2221 */ /* 0x000fe20000010000 */
[----:B------:R-:W-:Y:S01]  /*20a0*/  FMUL.FTZ R160, R156, R167 ;  /* 0x000000a79ca07220 */ /* 0x000fe20000410000 */
[----:B------:R-:W-:Y:S01]  /*20b0*/  F2FP.BF16.F32.PACK_AB R63, R173, R78 ;  /* 0x0000004ead3f723e */ /* 0x000fe200000010ff */
[----:B------:R-:W-:Y:S01]  /*20c0*/  @P2 FADD.FTZ R95, R46, R95 ;  /* 0x0000005f2e5f2221 */ /* 0x000fe20000010000 */
[----:B------:R-:W-:Y:S01]  /*20d0*/  LOP3.LUT P6, RZ, R76, 0xff, RZ, 0xc0, !PT ;  /* 0x000000ff4cff7812 */ /* 0x000fe200078cc0ff */
[----:B------:R-:W1:Y:S01]  /*20e0*/  LDC.64 R78, c[0x0][0x2f8] ;  /* 0x0000be00ff4e7b82 */ /* 0x000e620000000a00 */
[----:B------:R-:W-:Y:S01]  /*20f0*/  F2FP.BF16.F32.PACK_AB R60, R100, R61 ;  /* 0x0000003d643c723e */ /* 0x000fe200000010ff */
[-CC-:B------:R-:W-:Y:S01]  /*2100*/  FFMA.FTZ R93, R93, R168.reuse, R169.reuse ;  /* 0x000000a85d5d7223 */ /* 0x180fe200000100a9 */
[----:B------:R-:W-:Y:S01]  /*2110*/  FFMA.FTZ R164, R164, R168, R169 ;  /* 0x000000a8a4a47223 */ /* 0x000fe200000100a9 */
[----:B------:R-:W-:Y:S01]  /*2120*/  FADD.FTZ R85, R162, -R85 ;  /* 0x80000055a2557221 */ /* 0x000fe20000010000 */
[----:B------:R-:W-:Y:S01]  /*2130*/  FMUL.FTZ R66, R66, UR12 ;  /* 0x0000000c42427c20 */ /* 0x000fe20008410000 */
[----:B------:R-:W-:Y:S01]  /*2140*/  F2FP.BF16.F32.PACK_AB R61, R171, R64 ;  /* 0x00000040ab3d723e */ /* 0x000fe200000010ff */
[-C--:B------:R-:W-:Y:S01]  /*2150*/  FMUL.FTZ R64, R91, R152.reuse ;  /* 0x000000985b407220 */ /* 0x080fe20000410000 */
[----:B------:R-:W2:Y:S01]  /*2160*/  @P1 LDC.64 R82, c[0x0][0x308] ;  /* 0x0000c200ff521b82 */ /* 0x000ea20000000a00 */
[----:B------:R-:W-:Y:S01]  /*2170*/  FSEL R168, R68, RZ, P3 ;  /* 0x000000ff44a87208 */ /* 0x000fe20001800000 */
[----:B------:R-:W-:Y:S01]  /*2180*/  @P2 FADD.FTZ R160, R45, R160 ;  /* 0x000000a02da02221 */ /* 0x000fe20000010000 */
[-C--:B------:R-:W-:Y:S01]  /*2190*/  FMUL.FTZ R68, R95, R152.reuse ;  /* 0x000000985f447220 */ /* 0x080fe20000410000 */
[C---:B------:R-:W-:Y:S01]  /*21a0*/  FMUL.FTZ R159, R156.reuse, R157 ;  /* 0x0000009d9c9f7220 */ /* 0x040fe20000410000 */
[----:B------:R-:W-:Y:S01]  /*21b0*/  FMUL.FTZ R162, R156, R85 ;  /* 0x000000559ca27220 */ /* 0x000fe20000410000 */
[----:B------:R-:W-:Y:S01]  /*21c0*/  FADD.FTZ R93, R166, -R93 ;  /* 0x8000005da65d7221 */ /* 0x000fe20000010000 */
[----:B------:R-:W-:Y:S01]  /*21d0*/  FSEL R167, R66, RZ, P5 ;  /* 0x000000ff42a77208 */ /* 0x000fe20002800000 */
[----:B------:R-:W3:Y:S01]  /*21e0*/  @P1 LDC.64 R76, c[0x0][0x308] ;  /* 0x0000c200ff4c1b82 */ /* 0x000ee20000000a00 */
[----:B------:R-:W-:Y:S01]  /*21f0*/  FMUL.FTZ R64, R64, UR12 ;  /* 0x0000000c40407c20 */ /* 0x000fe20008410000 */
[-C--:B------:R-:W-:Y:S01]  /*2200*/  FMUL.FTZ R66, R160, R152.reuse ;  /* 0x00000098a0427220 */ /* 0x080fe20000410000 */
[----:B------:R-:W-:Y:S01]  /*2210*/  FMUL.FTZ R68, R68, UR12 ;  /* 0x0000000c44447c20 */ /* 0x000fe20008410000 */
        /* <DEDUP_REMOVED lines=17> */
[----:B------:R-:W-:Y:S01]  /*2330*/  FMUL.FTZ R166, R156, R81 ;  /* 0x000000519ca67220 */ /* 0x000fe20000410000 */
[----:B------:R-:W-:Y:S01]  /*2340*/  LOP3.LUT P5, RZ, R3, 0xff, RZ, 0xc0, !PT ;  /* 0x000000ff03ff7812 */ /* 0x000fe200078ac0ff */
[C---:B--2---:R-:W-:Y:S01]  /*2350*/  @P1 IMAD.WIDE.U32 R82, R155.reuse, 0x20, R82 ;  /* 0x000000209b521825 */ /* 0x044fe200078e0052 */
[----:B------:R-:W-:Y:S01]  /*2360*/  ISETP.NE.AND.EX P3, PT, RZ, UR11, PT, P3 ;  /* 0x0000000bff007c0c */ /* 0x000fe2000bf65330 */
[----:B------:R-:W2:Y:S01]  /*2370*/  @P1 LDC.64 R80, c[0x0][0x308] ;  /* 0x0000c200ff501b82 */ /* 0x000ea20000000a00 */
[----:B------:R-:W-:Y:S01]  /*2380*/  FSEL R156, R64, RZ, P5 ;  /* 0x000000ff409c7208 */ /* 0x000fe20002800000 */
[----:B-1----:R-:W-:Y:S01]  /*2390*/  IMAD.WIDE.U32 R84, R155, 0x10, R78 ;  /* 0x000000109b547825 */ /* 0x002fe200078e004e */
[----:B------:R-:W-:-:S03]  /*23a0*/  SEL R66, R67, R54, P3 ;  /* 0x0000003643427207 */ /* 0x000fc60001800000 */
[----:B------:R-:W-:Y:S01]  /*23b0*/  @P2 FADD.FTZ R164, R49, R164 ;  /* 0x000000a431a42221 */ /* 0x000fe20000010000 */
[----:B------:R-:W-:Y:S01]  /*23c0*/  FSEL R157, R69, RZ, P6 ;  /* 0x000000ff459d7208 */ /* 0x000fe20003000000 */
[----:B---3--:R-:W-:Y:S01]  /*23d0*/  @P1 IMAD.WIDE.U32 R76, R154, 0x20, R76 ;  /* 0x000000209a4c1825 */ /* 0x008fe200078e004c */
[----:B------:R-:W-:-:S03]  /*23e0*/  SEL R64, R65, R52, P3 ;  /* 0x0000003441407207 */ /* 0x000fc60001800000 */
[----:B------:R-:W-:Y:S01]  /*23f0*/  @P2 FADD.FTZ R165, R50, R165 ;  /* 0x000000a532a52221 */ /* 0x000fe20000010000 */
[----:B------:R-:W-:Y:S01]  /*2400*/  SEL R67, R70, R55, P3 ;  /* 0x0000003746437207 */ /* 0x000fe20001800000 */
[----:B------:R-:W-:Y:S01]  /*2410*/  @P2 FADD.FTZ R166, R51, R166 ;  /* 0x000000a633a62221 */ /* 0x000fe20000010000 */
[----:B------:R-:W-:Y:S01]  /*2420*/  SEL R65, R0, R53, P3 ;  /* 0x0000003500417207 */ /* 0x000fe20001800000 */
[--C-:B------:R-:W-:Y:S01]  /*2430*/  IMAD.WIDE.U32 R154, R154, 0x10, R78.reuse ;  /* 0x000000109a9a7825 */ /* 0x100fe200078e004e */
[----:B------:R-:W-:Y:S02]  /*2440*/  SEL R68, R73, R56, P3 ;  /* 0x0000003849447207 */ /* 0x000fe40001800000 */
[----:B------:R-:W-:Y:S01]  /*2450*/  SEL R69, R74, R57, P3 ;  /* 0x000000394a457207 */ /* 0x000fe20001800000 */
[----:B------:R1:W-:Y:S01]  /*2460*/  @P1 STG.E.128 desc[UR4][R82.64], R64 ;  /* 0x0000004052001986 */ /* 0x0003e2000c101d04 */
[----:B------:R-:W-:Y:S01]  /*2470*/  SEL R70, R75, R58, P3 ;  /* 0x0000003a4b467207 */ /* 0x000fe20001800000 */
[----:B------:R-:W-:Y:S01]  /*2480*/  IMAD.WIDE.U32 R78, R153, 0x10, R78 ;  /* 0x00000010994e7825 */ /* 0x000fe200078e004e */
[----:B------:R-:W-:-:S02]  /*2490*/  SEL R71, R90, R59, P3 ;  /* 0x0000003b5a477207 */ /* 0x000fc40001800000 */
[----:B------:R-:W-:Y:S02]  /*24a0*/  SEL R72, R101, R52, P3 ;  /* 0x0000003465487207 */ /* 0x000fe40001800000 */
[----:B------:R-:W-:Y:S01]  /*24b0*/  SEL R73, R98, R53, P3 ;  /* 0x0000003562497207 */ /* 0x000fe20001800000 */
[----:B------:R-:W-:Y:S01]  /*24c0*/  @P1 STG.E.128 desc[UR4][R82.64+0x10], R68 ;  /* 0x0000104452001986 */ /* 0x000fe2000c101d04 */
[----:B------:R-:W-:Y:S01]  /*24d0*/  SEL R74, R163, R54, P3 ;  /* 0x00000036a34a7207 */ /* 0x000fe20001800000 */
[----:B--2---:R-:W-:Y:S01]  /*24e0*/  @P1 IMAD.WIDE.U32 R80, R153, 0x20, R80 ;  /* 0x0000002099501825 */ /* 0x004fe200078e0050 */
[----:B------:R-:W-:Y:S01]  /*24f0*/  SEL R75, R96, R55, P3 ;  /* 0x00000037604b7207 */ /* 0x000fe20001800000 */
[----:B------:R-:W-:Y:S01]  /*2500*/  STG.E.128 desc[UR4][R84.64], R60 ;  /* 0x0000003c54007986 */ /* 0x000fe2000c101d04 */
[C---:B------:R-:W-:Y:S02]  /*2510*/  LOP3.LUT P6, RZ, R3.reuse, 0xff00, RZ, 0xc0, !PT ;  /* 0x0000ff0003ff7812 */ /* 0x040fe400078cc0ff */
[C---:B------:R-:W-:Y:S01]  /*2520*/  LOP3.LUT P5, RZ, R3.reuse, 0xff0000, RZ, 0xc0, !PT ;  /* 0x00ff000003ff7812 */ /* 0x040fe200078ac0ff */
[----:B------:R2:W-:Y:S01]  /*2530*/  @P1 STG.E.128 desc[UR4][R76.64], R72 ;  /* 0x000000484c001986 */ /* 0x0005e2000c101d04 */
[----:B------:R-:W-:-:S02]  /*2540*/  LOP3.LUT P2, RZ, R3, 0xff000000, RZ, 0xc0, !PT ;  /* 0xff00000003ff7812 */ /* 0x000fc4000784c0ff */
[-C--:B-1----:R-:W-:Y:S02]  /*2550*/  SEL R65, R86, R57.reuse, P3 ;  /* 0x0000003956417207 */ /* 0x082fe40001800000 */
        /* <DEDUP_REMOVED lines=11> */
[----:B--2---:R-:W1:Y:S01]  /*2610*/  LDC.64 R72, c[0x0][0x210] ;  /* 0x00008400ff487b82 */ /* 0x004e620000000a00 */
        /* <DEDUP_REMOVED lines=26> */
.L_x_5278:
        /* <DEDUP_REMOVED lines=48> */
.L_x_5277:
[----:B------:R-:W-:Y:S05]  /*2ac0*/  BSYNC B0 ;  /* 0x0000000000007941 */ /* 0x000fea0003800000 */
.L_x_5275:
[----:B------:R-:W1:Y:S01]  /*2ad0*/  S2R R3, SR_CgaCtaId ;  /* 0x0000000000037919 */ /* 0x000e620000008800 */
[----:B------:R-:W-:Y:S01]  /*2ae0*/  SHF.R.U32.HI R0, RZ, 0x5, R102 ;  /* 0x00000005ff007819 */ /* 0x000fe20000011666 */
[----:B------:R-:W-:Y:S05]  /*2af0*/  WARPSYNC.ALL ;  /* 0x0000000000007948 */ /* 0x000fea0003800000 */
[----:B--2---:R-:W-:Y:S01]  /*2b00*/  LOP3.LUT R53, R102, 0x1f, RZ, 0xc0, !PT ;  /* 0x0000001f66357812 */ /* 0x004fe200078ec0ff */
        /* <DEDUP_REMOVED lines=142> */
.L_x_5279:
        /* <DEDUP_REMOVED lines=8> */
.L_x_5282:
[----:B------:R-:W-:Y:S05]  /*3470*/  BSYNC B2 ;  /* 0x0000000000027941 */ /* 0x000fea0003800000 */
.L_x_5281:
        /* <DEDUP_REMOVED lines=8> */
.L_x_5283:
[----:B------:R-:W-:Y:S01]  /*3500*/  FADD.FTZ R106, R107, R106 ;  /* 0x0000006a6b6a7221 */ /* 0x000fe20000010000 */
[----:B------:R-:W-:-:S04]  /*3510*/  HFMA2.MMA R182, -RZ, RZ, 0, 1.1920928955078125e-07 ;  /* 0x00000002ffb67435 */ /* 0x000fc800000001ff */
[----:B------:R-:W-:Y:S02]  /*3520*/  MOV R181, R106 ;  /* 0x0000006a00b57202 */ /* 0x000fe40000000f00 */
[----:B------:R-:W-:-:S07]  /*3530*/  MOV R108, R178 ;  /* 0x000000b2006c7202 */ /* 0x000fce0000000f00 */
[----:B------:R-:W-:Y:S05]  /*3540*/  WARPSYNC.COLLECTIVE R180, `(.L_x_5284) ;  /* 0x00000000b4087348 */ /* 0x000fea0003c00000 */
[----:B------:R0:W1:Y:S02]  /*3550*/  SHFL.BFLY P1, R178, R181, R182, R183 ;  /* 0x0c0000b6b5b27389 */ /* 0x00006400000200b7 */
[----:B01----:R-:W-:Y:S01]  /*3560*/  ENDCOLLECTIVE ;  /* 0x000000000000791b */ /* 0x003fe20003800000 */
.L_x_5284:
[----:B------:R-:W-:-:S05]  /*3570*/  FADD.FTZ R108, R103, R108 ;  /* 0x0000006c676c7221 */ /* 0x000fca0000010000 */
[----:B------:R-:W-:Y:S02]  /*3580*/  MOV R181, R108 ;  /* 0x0000006c00b57202 */ /* 0x000fe40000000f00 */
[----:B------:R-:W-:-:S07]  /*3590*/  MOV R173, R178 ;  /* 0x000000b200ad7202 */ /* 0x000fce0000000f00 */
[----:B------:R-:W-:Y:S05]  /*35a0*/  WARPSYNC.COLLECTIVE R180, `(.L_x_5285) ;  /* 0x00000000b4087348 */ /* 0x000fea0003c00000 */
[----:B------:R0:W1:Y:S02]  /*35b0*/  SHFL.BFLY P1, R178, R181, R182, R183 ;  /* 0x0c0000b6b5b27389 */ /* 0x00006400000200b7 */
[----:B01----:R-:W-:Y:S01]  /*35c0*/  ENDCOLLECTIVE ;  /* 0x000000000000791b */ /* 0x003fe20003800000 */
.L_x_5285:
        /* <DEDUP_REMOVED lines=8> */
.L_x_5286:
        /* <DEDUP_REMOVED lines=8> */
.L_x_5287:
[----:B------:R-:W-:Y:S01]  /*36d0*/  FADD.FTZ R172, R173, R172 ;  /* 0x000000acadac7221 */ /* 0x000fe20000010000 */
[----:B------:R-:W-:-:S04]  /*36e0*/  HFMA2.MMA R182, -RZ, RZ, 0, 4.76837158203125e-07 ;  /* 0x00000008ffb67435 */ /* 0x000fc800000001ff */
[----:B------:R-:W-:Y:S02]  /*36f0*/  MOV R181, R172 ;  /* 0x000000ac00b57202 */ /* 0x000fe40000000f00 */
[----:B------:R-:W-:-:S07]  /*3700*/  MOV R174, R178 ;  /* 0x000000b200ae7202 */ /* 0x000fce0000000f00 */
[----:B------:R-:W-:Y:S05]  /*3710*/  WARPSYNC.COLLECTIVE R180, `(.L_x_5288) ;  /* 0x00000000b4087348 */ /* 0x000fea0003c00000 */
[----:B------:R0:W1:Y:S02]  /*3720*/  SHFL.BFLY P1, R178, R181, R182, R183 ;  /* 0x0c0000b6b5b27389 */ /* 0x00006400000200b7 */
[----:B01----:R-:W-:Y:S01]  /*3730*/  ENDCOLLECTIVE ;  /* 0x000000000000791b */ /* 0x003fe20003800000 */
.L_x_5288:
[----:B------:R-:W-:-:S05]  /*3740*/  FADD.FTZ R174, R175, R174 ;  /* 0x000000aeafae7221 */ /* 0x000fca0000010000 */
[----:B------:R-:W-:Y:S02]  /*3750*/  MOV R181, R174 ;  /* 0x000000ae00b57202 */ /* 0x000fe40000000f00 */
[----:B------:R-:W-:-:S07]  /*3760*/  MOV R103, R178 ;  /* 0x000000b200677202 */ /* 0x000fce0000000f00 */
[----:B------:R-:W-:Y:S05]  /*3770*/  WARPSYNC.COLLECTIVE R180, `(.L_x_5289) ;  /* 0x00000000b4087348 */ /* 0x000fea0003c00000 */
[----:B------:R0:W1:Y:S02]  /*3780*/  SHFL.BFLY P1, R178, R181, R182, R183 ;  /* 0x0c0000b6b5b27389 */ /* 0x00006400000200b7 */
[----:B01----:R-:W-:Y:S01]  /*3790*/  ENDCOLLECTIVE ;  /* 0x000000000000791b */ /* 0x003fe20003800000 */
.L_x_5289:
        /* <DEDUP_REMOVED lines=8> */
.L_x_5290:
[----:B------:R-:W-:Y:S01]  /*3820*/  FADD.FTZ R177, R174, R107 ;  /* 0x0000006baeb17221 */ /* 0x000fe20000010000 */
[----:B------:R-:W-:-:S04]  /*3830*/  MOV R107, R168 ;  /* 0x000000a8006b7202 */ /* 0x000fc80000000f00 */
[----:B------:R-:W-:Y:S02]  /*3840*/  MOV R181, R177 ;  /* 0x000000b100b57202 */ /* 0x000fe40000000f00 */
[----:B------:R-:W-:-:S07]  /*3850*/  MOV R179, R178 ;  /* 0x000000b200b37202 */ /* 0x000fce0000000f00 */
[----:B------:R-:W-:Y:S05]  /*3860*/  WARPSYNC.COLLECTIVE R180, `(.L_x_5291) ;  /* 0x00000000b4087348 */ /* 0x000fea0003c00000 */
[----:B------:R0:W1:Y:S02]  /*3870*/  SHFL.BFLY P1, R178, R181, R182, R183 ;  /* 0x0c0000b6b5b27389 */ /* 0x00006400000200b7 */
[----:B01----:R-:W-:Y:S01]  /*3880*/  ENDCOLLECTIVE ;  /* 0x000000000000791b */ /* 0x003fe20003800000 */
.L_x_5291:
[----:B------:R-:W-:Y:S05]  /*3890*/  BRA `(.L_x_5292) ;  /* 0xffffffdc00a07947 */ /* 0x000fea000383ffff */
.L_x_5293:
        /* <DEDUP_REMOVED lines=14> */
.L_x_11745:


//--------------------- .text._ZN10layer_norm22ln_bwd_finalize_kernelINS_22Kernel_traits_finalizeILj768Ef13__nv_bfloat16fS2_fjLb0ELj1024ELj4ENS_18Kernel_traits_baseILj768EfS2_fS2_fjLj1024EEEEELb0ELb0EEEvNS_9BwdParamsE --------------------------
	.section	.text._ZN10layer_norm22ln_bwd_finalize_kernelINS_22Kernel_traits_finalizeILj768Ef13__nv_bfloat16fS2_fjLb0ELj1024ELj4ENS_18Kernel_traits_baseILj768EfS2_fS2_fjLj1024EEEEELb0ELb0EEEvNS_9BwdParamsE,"ax",@progbits
	.align	128
        .global         _ZN10layer_norm22ln_bwd_finalize_kernelINS_22Kernel_traits_finalizeILj768Ef13__nv_bfloat16fS2_fjLb0ELj1024ELj4ENS_18Kernel_traits_baseILj768EfS2_fS2_fjLj1024EEEEELb0ELb0EEEvNS_9BwdParamsE
        .type           _ZN10layer_norm22ln_bwd_finalize_kernelINS_22Kernel_traits_finalizeILj768Ef13__nv_bfloat16fS2_fjLb0ELj1024ELj4ENS_18Kernel_traits_baseILj768EfS2_fS2_fjLj1024EEEEELb0ELb0EEEvNS_9BwdParamsE,@function
        .size           _ZN10layer_norm22ln_bwd_finalize_kernelINS_22Kernel_traits_finalizeILj768Ef13__nv_bfloat16fS2_fjLb0ELj1024ELj4ENS_18Kernel_traits_baseILj768EfS2_fS2_fjLj1024EEEEELb0ELb0EEEvNS_9BwdParamsE,(.L_x_11746 - _ZN10layer_norm22ln_bwd_finalize_kernelINS_22Kernel_traits_finalizeILj768Ef13__nv_bfloat16fS2_fjLb0ELj1024ELj4ENS_18Kernel_traits_baseILj768EfS2_fS2_fjLj1024EEEEELb0ELb0EEEvNS_9BwdParamsE)
        .other          _ZN10layer_norm22ln_bwd_finalize_kernelINS_22Kernel_traits_finalizeILj768Ef13__nv_bfloat16fS2_fjLb0ELj1024ELj4ENS_18Kernel_traits_baseILj768EfS2_fS2_fjLj1024EEEEELb0ELb0EEEvNS_9BwdParamsE,@"STO_CUDA_ENTRY STV_DEFAULT"
_ZN10layer_norm22ln_bwd_finalize_kernelINS_22Kernel_traits_finalizeILj768Ef13__nv_bfloat16fS2_fjLb0ELj1024ELj4ENS_18Kernel_traits_baseILj768EfS2_fS2_fjLj1024EEEEELb0ELb0EEEvNS_9BwdParamsE:
.text._ZN10layer_norm22ln_bwd_finalize_kernelINS_22Kernel_traits_finalizeILj768Ef13__nv_bfloat16fS2_fjLb0ELj1024ELj4ENS_18Kernel_traits_baseILj768EfS2_fS2_fjLj1024EEEEELb0ELb0EEEvNS_9BwdParamsE:
        /* <DEDUP_REMOVED lines=25> */
.L_x_5306:
        /* <DEDUP_REMOVED lines=30> */
.L_x_5298:
        /* <DEDUP_REMOVED lines=36> */
.L_x_5297:
[----:B------:R-:W-:Y:S05]  /*05b0*/  BSYNC B1 ;  /* 0x0000000000017941 */ /* 0x000fea0003800000 */
.L_x_5296:
        /* <DEDUP_REMOVED lines=24> */
.L_x_5300:
[----:B------:R-:W-:Y:S05]  /*0740*/  BSYNC B1 ;  /* 0x0000000000017941 */ /* 0x000fea0003800000 */
.L_x_5299:
        /* <DEDUP_REMOVED lines=12> */
.L_x_5301:
[----:B------:R-:W-:Y:S05]  /*0810*/  BSYNC B1 ;  /* 0x0000000000017941 */ /* 0x000fea0003800000 */
.L_x_5295:
[----:B------:R-:W-:Y:S05]  /*0820*/  BSYNC B0 ;  /* 0x0000000000007941 */ /* 0x000fea0003800000 */
.L_x_5294:
        /* <DEDUP_REMOVED lines=29> */
.L_x_5317:
[----:B---3--:R-:W-:Y:S01]  /*0a00*/  FADD.FTZ R9, R18, R9 ;  /* 0x0000000912097221 */ /* 0x008fe20000010000 */
[----:B--2---:R-:W-:-:S04]  /*0a10*/  FADD.FTZ R11, R10, R11 ;  /* 0x0000000b0a0b7221 */ /* 0x004fc80000010000 */
[----:B------:R2:W-:Y:S04]  /*0a20*/  @!P1 STS [R6+0x2000], R9 ;  /* 0x0020000906009388 */ /* 0x0005e80000000800 */
[----:B------:R2:W-:Y:S02]  /*0a30*/  @!P1 STS [R6+0x2080], R11 ;  /* 0x0020800b06009388 */ /* 0x0005e40000000800 */
.L_x_5302:
        /* <DEDUP_REMOVED lines=16> */
.L_x_5305:
[----:B------:R-:W-:Y:S05]  /*0b40*/  BSYNC B0 ;  /* 0x0000000000007941 */ /* 0x000fea0003800000 */
.L_x_5304:
[C---:B------:R-:W-:Y:S01]  /*0b50*/  ISETP.GT.U32.AND P1, PT, R3.reuse, -0x301, PT ;  /* 0xfffffcff0300780c */ /* 0x040fe20003f24070 */
[----:B------:R-:W-:Y:S01]  /*0b60*/  VIADD R4, R4, 0x180 ;  /* 0x0000018004047836 */ /* 0x000fe20000000000 */
[----:B------:R-:W-:-:S11]  /*0b70*/  IADD3 R3, R3, 0x300, RZ ;  /* 0x0000030003037810 */ /* 0x000fd60007ffe0ff */
[----:B------:R-:W-:Y:S05]  /*0b80*/  @P1 BRA `(.L_x_5306) ;  /* 0xfffffff400801947 */ /* 0x000fea000383ffff */
[----:B------:R-:W-:Y:S05]  /*0b90*/  EXIT ;  /* 0x000000000000794d */ /* 0x000fea0003800000 */
.L_x_5303:
[----:B------:R-:W-:Y:S01]  /*0ba0*/  HFMA2.MMA R21, -RZ, RZ, 0, 5.9604644775390625e-08 ;  /* 0x00000001ff157435 */ /* 0x000fe200000001ff */
[----:B0--3--:R-:W-:Y:S01]  /*0bb0*/  MOV R22, R10 ;  /* 0x0000000a00167202 */ /* 0x009fe20000000f00 */
[----:B------:R-:W-:Y:S01]  /*0bc0*/  IMAD.MOV.U32 R19, RZ, RZ, -0x1 ;  /* 0xffffffffff137424 */ /* 0x000fe200078e00ff */
[----:B------:R-:W-:-:S08]  /*0bd0*/  MOV R24, 0x1f ;  /* 0x0000001f00187802 */ /* 0x000fd00000000f00 */
[----:B-12---:R-:W-:Y:S05]  /*0be0*/  WARPSYNC.COLLECTIVE R19, `(.L_x_5307) ;  /* 0x0000000013087348 */ /* 0x006fea0003c00000 */
[----:B------:R0:W3:Y:S02]  /*0bf0*/  SHFL.BFLY P2, R20, R22, R21, R24 ;  /* 0x0c00001516147389 */ /* 0x0000e40000040018 */
[----:B0123--:R-:W-:Y:S01]  /*0c00*/  ENDCOLLECTIVE ;  /* 0x000000000000791b */ /* 0x00ffe20003800000 */
.L_x_5307:
[----:B------:R-:W-:Y:S01]  /*0c10*/  HFMA2.MMA R21, -RZ, RZ, 0, 1.1920928955078125e-07 ;  /* 0x00000002ff157435 */ /* 0x000fe200000001ff */
[----:B------:R-:W-:-:S05]  /*0c20*/  MOV R11, R20 ;  /* 0x00000014000b7202 */ /* 0x000fca0000000f00 */
[----:B------:R-:W-:-:S05]  /*0c30*/  FADD.FTZ R11, R10, R11 ;  /* 0x0000000b0a0b7221 */ /* 0x000fca0000010000 */
[----:B------:R-:W-:-:S07]  /*0c40*/  MOV R22, R11 ;  /* 0x0000000b00167202 */ /* 0x000fce0000000f00 */
[----:B------:R-:W-:Y:S05]  /*0c50*/  WARPSYNC.COLLECTIVE R19, `(.L_x_5308) ;  /* 0x0000000013087348 */ /* 0x000fea0003c00000 */
[----:B------:R0:W1:Y:S02]  /*0c60*/  SHFL.BFLY P2, R20, R22, R21, R24 ;  /* 0x0c00001516147389 */ /* 0x0000640000040018 */
[----:B01----:R-:W-:Y:S01]  /*0c70*/  ENDCOLLECTIVE ;  /* 0x000000000000791b */ /* 0x003fe20003800000 */
.L_x_5308:
[----:B------:R-:W-:Y:S01]  /*0c80*/  HFMA2.MMA R21, -RZ, RZ, 0, 2.384185791015625e-07 ;  /* 0x00000004ff157435 */ /* 0x000fe200000001ff */
[----:B------:R-:W-:-:S04]  /*0c90*/  IMAD.MOV.U32 R14, RZ, RZ, R20 ;  /* 0x000000ffff0e7224 */ /* 0x000fc800078e0014 */
[----:B------:R-:W-:-:S05]  /*0ca0*/  FADD.FTZ R14, R11, R14 ;  /* 0x0000000e0b0e7221 */ /* 0x000fca0000010000 */
[----:B------:R-:W-:-:S07]  /*0cb0*/  MOV R22, R14 ;  /* 0x0000000e00167202 */ /* 0x000fce0000000f00 */
[----:B------:R-:W-:Y:S05]  /*0cc0*/  WARPSYNC.COLLECTIVE R19, `(.L_x_5309) ;  /* 0x0000000013087348 */ /* 0x000fea0003c00000 */
[----:B------:R0:W1:Y:S02]  /*0cd0*/  SHFL.BFLY P2, R20, R22, R21, R24 ;  /* 0x0c00001516147389 */ /* 0x0000640000040018 */
[----:B01----:R-:W-:Y:S01]  /*0ce0*/  ENDCOLLECTIVE ;  /* 0x000000000000791b */ /* 0x003fe20003800000 */
.L_x_5309:
[----:B------:R-:W-:Y:S01]  /*0cf0*/  IMAD.MOV.U32 R21, RZ, RZ, 0x8 ;  /* 0x00000008ff157424 */ /* 0x000fe200078e00ff */
[----:B------:R-:W-:-:S05]  /*0d00*/  MOV R13, R20 ;  /* 0x00000014000d7202 */ /* 0x000fca0000000f00 */
[----:B------:R-:W-:-:S05]  /*0d10*/  FADD.FTZ R13, R14, R13 ;  /* 0x0000000d0e0d7221 */ /* 0x000fca0000010000 */
[----:B------:R-:W-:-:S07]  /*0d20*/  MOV R22, R13 ;  /* 0x0000000d00167202 */ /* 0x000fce0000000f00 */
[----:B------:R-:W-:Y:S05]  /*0d30*/  WARPSYNC.COLLECTIVE R19, `(.L_x_5310) ;  /* 0x0000000013087348 */ /* 0x000fea0003c00000 */
[----:B------:R0:W1:Y:S02]  /*0d40*/  SHFL.BFLY P2, R20, R22, R21, R24 ;  /* 0x0c00001516147389 */ /* 0x0000640000040018 */
[----:B01----:R-:W-:Y:S01]  /*0d50*/  ENDCOLLECTIVE ;  /* 0x000000000000791b */ /* 0x003fe20003800000 */
.L_x_5310:
[----:B------:R-:W-:Y:S01]  /*0d60*/  HFMA2.MMA R21, -RZ, RZ, 0, 9.5367431640625e-07 ;  /* 0x00000010ff157435 */ /* 0x000fe200000001ff */
[----:B------:R-:W-:-:S05]  /*0d70*/  MOV R10, R20 ;  /* 0x00000014000a7202 */ /* 0x000fca0000000f00 */
[----:B------:R-:W-:-:S05]  /*0d80*/  FADD.FTZ R10, R13, R10 ;  /* 0x0000000a0d0a7221 */ /* 0x000fca0000010000 */
[----:B------:R-:W-:-:S07]  /*0d90*/  MOV R22, R10 ;  /* 0x0000000a00167202 */ /* 0x000fce0000000f00 */
[----:B------:R-:W-:Y:S05]  /*0da0*/  WARPSYNC.COLLECTIVE R19, `(.L_x_5311) ;  /* 0x0000000013087348 */ /* 0x000fea0003c00000 */
[----:B------:R0:W1:Y:S02]  /*0db0*/  SHFL.BFLY P2, R20, R22, R21, R24 ;  /* 0x0c00001516147389 */ /* 0x0000640000040018 */
[----:B01----:R-:W-:Y:S01]  /*0dc0*/  ENDCOLLECTIVE ;  /* 0x000000000000791b */ /* 0x003fe20003800000 */
.L_x_5311:
[----:B------:R-:W-:Y:S01]  /*0dd0*/  HFMA2.MMA R21, -RZ, RZ, 0, 5.9604644775390625e-08 ;  /* 0x00000001ff157435 */ /* 0x000fe200000001ff */
[----:B------:R-:W-:Y:S01]  /*0de0*/  IMAD.MOV.U32 R22, RZ, RZ, R9 ;  /* 0x000000ffff167224 */ /* 0x000fe200078e0009 */
[----:B------:R-:W-:-:S09]  /*0df0*/  MOV R11, R20 ;  /* 0x00000014000b7202 */ /* 0x000fd20000000f00 */
[----:B------:R-:W-:Y:S05]  /*0e00*/  WARPSYNC.COLLECTIVE R19, `(.L_x_5312) ;  /* 0x0000000013087348 */ /* 0x000fea0003c00000 */
[----:B------:R0:W1:Y:S02]  /*0e10*/  SHFL.BFLY P2, R20, R22, R21, R24 ;  /* 0x0c00001516147389 */ /* 0x0000640000040018 */
[----:B01----:R-:W-:Y:S01]  /*0e20*/  ENDCOLLECTIVE ;  /* 0x000000000000791b */ /* 0x003fe20003800000 */
.L_x_5312:
[----:B------:R-:W-:Y:S01]  /*0e30*/  HFMA2.MMA R21, -RZ, RZ, 0, 1.1920928955078125e-07 ;  /* 0x00000002ff157435 */ /* 0x000fe200000001ff */
[----:B------:R-:W-:-:S05]  /*0e40*/  MOV R14, R20 ;  /* 0x00000014000e7202 */ /* 0x000fca0000000f00 */
[----:B------:R-:W-:-:S05]  /*0e50*/  FADD.FTZ R15, R9, R14 ;  /* 0x0000000e090f7221 */ /* 0x000fca0000010000 */
[----:B------:R-:W-:-:S07]  /*0e60*/  MOV R22, R15 ;  /* 0x0000000f00167202 */ /* 0x000fce0000000f00 */
[----:B------:R-:W-:Y:S05]  /*0e70*/  WARPSYNC.COLLECTIVE R19, `(.L_x_5313) ;  /* 0x0000000013087348 */ /* 0x000fea0003c00000 */
[----:B------:R0:W1:Y:S02]  /*0e80*/  SHFL.BFLY P2, R20, R22, R21, R24 ;  /* 0x0c00001516147389 */ /* 0x0000640000040018 */
[----:B01----:R-:W-:Y:S01]  /*0e90*/  ENDCOLLECTIVE ;  /* 0x000000000000791b */ /* 0x003fe20003800000 */
.L_x_5313:
[----:B------:R-:W-:Y:S01]  /*0ea0*/  HFMA2.MMA R21, -RZ, RZ, 0, 2.384185791015625e-07 ;  /* 0x00000004ff157435 */ /* 0x000fe200000001ff */
[----:B------:R-:W-:-:S04]  /*0eb0*/  IMAD.MOV.U32 R16, RZ, RZ, R20 ;  /* 0x000000ffff107224 */ /* 0x000fc800078e0014 */
[----:B------:R-:W-:-:S05]  /*0ec0*/  FADD.FTZ R16, R15, R16 ;  /* 0x000000100f107221 */ /* 0x000fca0000010000 */
[----:B------:R-:W-:-:S07]  /*0ed0*/  MOV R22, R16 ;  /* 0x0000001000167202 */ /* 0x000fce0000000f00 */
[----:B------:R-:W-:Y:S05]  /*0ee0*/  WARPSYNC.COLLECTIVE R19, `(.L_x_5314) ;  /* 0x0000000013087348 */ /* 0x000fea0003c00000 */
[----:B------:R0:W1:Y:S02]  /*0ef0*/  SHFL.BFLY P2, R20, R22, R21, R24 ;  /* 0x0c00001516147389 */ /* 0x0000640000040018 */
[----:B01----:R-:W-:Y:S01]  /*0f00*/  ENDCOLLECTIVE ;  /* 0x000000000000791b */ /* 0x003fe20003800000 */
.L_x_5314:
[----:B------:R-:W-:Y:S01]  /*0f10*/  IMAD.MOV.U32 R21, RZ, RZ, 0x8 ;  /* 0x00000008ff157424 */ /* 0x000fe200078e00ff */
[----:B------:R-:W-:-:S05]  /*0f20*/  MOV R17, R20 ;  /* 0x0000001400117202 */ /* 0x000fca0000000f00 */
[----:B------:R-:W-:-:S05]  /*0f30*/  FADD.FTZ R17, R16, R17 ;  /* 0x0000001110117221 */ /* 0x000fca0000010000 */
[----:B------:R-:W-:-:S07]  /*0f40*/  MOV R22, R17 ;  /* 0x0000001100167202 */ /* 0x000fce0000000f00 */
[----:B------:R-:W-:Y:S05]  /*0f50*/  WARPSYNC.COLLECTIVE R19, `(.L_x_5315) ;  /* 0x0000000013087348 */ /* 0x000fea0003c00000 */
[----:B------:R0:W1:Y:S02]  /*0f60*/  SHFL.BFLY P2, R20, R22, R21, R24 ;  /* 0x0c00001516147389 */ /* 0x0000640000040018 */
[----:B01----:R-:W-:Y:S01]  /*0f70*/  ENDCOLLECTIVE ;  /* 0x000000000000791b */ /* 0x003fe20003800000 */
.L_x_5315:
[----:B------:R-:W-:Y:S01]  /*0f80*/  HFMA2.MMA R21, -RZ, RZ, 0, 9.5367431640625e-07 ;  /* 0x00000010ff157435 */ /* 0x000fe200000001ff */
[----:B------:R-:W-:-:S05]  /*0f90*/  MOV R18, R20 ;  /* 0x0000001400127202 */ /* 0x000fca0000000f00 */
[----:B------:R-:W-:-:S05]  /*0fa0*/  FADD.FTZ R18, R17, R18 ;  /* 0x0000001211127221 */ /* 0x000fca0000010000 */
[----:B------:R-:W-:-:S07]  /*0fb0*/  MOV R22, R18 ;  /* 0x0000001200167202 */ /* 0x000fce0000000f00 */
[----:B------:R-:W-:Y:S05]  /*0fc0*/  WARPSYNC.COLLECTIVE R19, `(.L_x_5316) ;  /* 0x0000000013087348 */ /* 0x000fea0003c00000 */
[----:B------:R0:W1:Y:S02]  /*0fd0*/  SHFL.BFLY P2, R20, R22, R21, R24 ;  /* 0x0c00001516147389 */ /* 0x0000640000040018 */
[----:B01----:R-:W-:Y:S01]  /*0fe0*/  ENDCOLLECTIVE ;  /* 0x000000000000791b */ /* 0x003fe20003800000 */
.L_x_5316:
[----:B------:R-:W-:Y:S01]  /*0ff0*/  MOV R9, R20 ;  /* 0x0000001400097202 */ /* 0x000fe20000000f00 */
[----:B------:R-:W-:Y:S06]  /*1000*/  BRA `(.L_x_5317) ;  /* 0xfffffff8007c7947 */ /* 0x000fec000383ffff */
.L_x_5318:
        /* <DEDUP_REMOVED lines=15> */
.L_x_11746:


//--------------------- .text._ZN10layer_norm13ln_bwd_kernelINS_13Kernel_traitsIf13__nv_bfloat16fS2_fjLj768ELj1ELj4ELj1ELj16ENS_18Kernel_traits_baseILj768EfS2_fS2_fjLj128EEEEELb1ELb0ELb1ELb0EEEvNS_9BwdParamsE --------------------------
	.section	.text._ZN10layer_norm13ln_bwd_kernelINS_13Kernel_traitsIf13__nv_bfloat16fS2_fjLj768ELj1ELj4ELj1ELj16ENS_18Kernel_traits_baseILj768EfS2_fS2_fjLj128EEEEELb1ELb0ELb1ELb0EEEvNS_9BwdParamsE,"ax",@progbits
	.align	128
        .global         _ZN10layer_norm13ln_bwd_kernelINS_13Kernel_traitsIf13__nv_bfloat16fS2_fjLj768ELj1ELj4ELj1ELj16ENS_18Kernel_traits_baseILj768EfS2_fS2_fjLj128EEEEELb1ELb0ELb1ELb0EEEvNS_9BwdParamsE
        .type           _ZN10layer_norm13ln_bwd_kernelINS_13Kernel_traitsIf13__nv_bfloat16fS2_fjLj768ELj1ELj4ELj1ELj16ENS_18Kernel_traits_baseILj768EfS2_fS2_fjLj128EEEEELb1ELb0ELb1ELb0EEEvNS_9BwdParamsE,@function
        .size           _ZN10layer_norm13ln_bwd_kernelINS_13Kernel_traitsIf13__nv_bfloat16fS2_fjLj768ELj1ELj4ELj1ELj16ENS_18Kernel_traits_baseILj768EfS2_fS2_fjLj128EEEEELb1ELb0ELb1ELb0EEEvNS_9BwdParamsE,(.L_x_11747 - _ZN10layer_norm13ln_bwd_kernelINS_13Kernel_traitsIf13__nv_bfloat16fS2_fjLj768ELj1ELj4ELj1ELj16ENS_18Kernel_traits_baseILj768EfS2_fS2_fjLj128EEEEELb1ELb0ELb1ELb0EEEvNS_9BwdParamsE)
        .other          _ZN10layer_norm13ln_bwd_kernelINS_13Kernel_traitsIf13__nv_bfloat16fS2_fjLj768ELj1ELj4ELj1ELj16ENS_18Kernel_traits_baseILj768EfS2_fS2_fjLj128EEEEELb1ELb0ELb1ELb0EEEvNS_9BwdParamsE,@"STO_CUDA_ENTRY STV_DEFAULT"
_ZN10layer_norm13ln_bwd_kernelINS_13Kernel_traitsIf13__nv_bfloat16fS2_fjLj768ELj1ELj4ELj1ELj16ENS_18Kernel_traits_baseILj768EfS2_fS2_fjLj128EEEEELb1ELb0ELb1ELb0EEEvNS_9BwdParamsE:
.text._ZN10layer_norm13ln_bwd_kernelINS_13Kernel_traitsIf13__nv_bfloat16fS2_fjLj768ELj1ELj4ELj1ELj16ENS_18Kernel_traits_baseILj768EfS2_fS2_fjLj128EEEEELb1ELb0ELb1ELb0EEEvNS_9BwdParamsE:
        /* <DEDUP_REMOVED lines=25> */
[----:B------:R-:W-:-:S03]  /*0190*/  @P5 VIADD R11, R11, 0x20 ;  /* 0x000000200b0b5836 */ /* 0x000fc60000000000 */
        /* <DEDUP_REMOVED lines=36> */
[----:B------:R-:W0:Y:S01]  /*03e0*/  LDC.U8 R194, c[0x0][0x2a0] ;  /* 0x0000a800ffc27b82 */ /* 0x000e220000000000 */
[----:B------:R-:W-:Y:S01]  /*03f0*/  MOV R2, R0 ;  /* 0x0000000000027202 */ /* 0x000fe20000000f00 */
[----:B------:R-:W-:-:S07]  /*0400*/  IMAD.MOV.U32 R73, RZ, RZ, RZ ;  /* 0x000000ffff497224 */ /* 0x000fce00078e00ff */
.L_x_5387:
[----:B-1----:R-:W1:Y:S08]  /*0410*/  LDC.64 R114, c[0x0][0x288] ;  /* 0x0000a200ff727b82 */ /* 0x002e700000000a00 */
[----:B------:R-:W2:Y:S08]  /*0420*/  LDC.64 R134, c[0x0][0x280] ;  /* 0x0000a000ff867b82 */ /* 0x000eb00000000a00 */
[----:B---3--:R-:W3:Y:S01]  /*0430*/  LDC.64 R112, c[0x0][0x258] ;  /* 0x00009600ff707b82 */ /* 0x008ee20000000a00 */
        /* <DEDUP_REMOVED lines=32> */
[----:B-1----:R-:W-:-:S06]  /*0640*/  IMAD.WIDE.U32 R128, R115, 0x8, R128 ;  /* 0x0000000873807825 */ /* 0x002fcc00078e0080 */
[----:B------:R-:W5:Y:S01]  /*0650*/  LDG.E.64 R128, desc[UR4][R128.64] ;  /* 0x0000000480807981 */ /* 0x000f62000c1e1b00 */
[----:B------:R-:W-:Y:S01]  /*0660*/  IADD3 R117, R139, 0x20, RZ ;  /* 0x000000208b757810 */ /* 0x000fe20007ffe0ff */
[----:B--2---:R-:W-:-:S07]  /*0670*/  VIADD R115, R115, 0x20 ;  /* 0x0000002073737836 */ /* 0x004fce0000000000 */
.L_x_5324:
[----:B------:R-:W-:Y:S05]  /*0680*/  BSYNC B2 ;  /* 0x0000000000027941 */ /* 0x000fea0003800000 */
.L_x_5323:
[----:B------:R-:W-:Y:S04]  /*0690*/  BSSY B2, `(.L_x_5325) ;  /* 0x000000c000027945 */ /* 0x000fe80003800000 */
[----:B------:R-:W-:Y:S05]  /*06a0*/  @!P5 BRA `(.L_x_5326) ;  /* 0x000000000028d947 */ /* 0x000fea0003800000 */
[----:B------:R-:W1:Y:S01]  /*06b0*/  LDC.64 R112, c[0x0][0x240] ;  /* 0x00009000ff707b82 */ /* 0x000e620000000a00 */
[----:B------:R-:W-:-:S04]  /*06c0*/  ISETP.NE.U32.AND P0, PT, RZ, UR6, PT ;  /* 0x00000006ff007c0c */ /* 0x000fc8000bf05070 */
[----:B------:R-:W-:Y:S01]  /*06d0*/  ISETP.NE.AND.EX P0, PT, RZ, UR7, PT, P0 ;  /* 0x00000007ff007c0c */ /* 0x000fe2000bf05300 */
[----:B-1----:R-:W-:-:S12]  /*06e0*/  IMAD.WIDE.U32 R126, R115, 0x8, R112 ;  /* 0x00000008737e7825 */ /* 0x002fd800078e0070 */
[----:B------:R-:W-:Y:S01]  /*06f0*/  @P0 IMAD.WIDE.U32 R112, R117, 0x20, R130 ;  /* 0x0000002075700825 */ /* 0x000fe200078e0082 */
[----:B------:R-:W5:Y:S04]  /*0700*/  LDG.E.64 R126, desc[UR4][R126.64] ;  /* 0x000000047e7e7981 */ /* 0x000f68000c1e1b00 */
[----:B------:R1:W5:Y:S04]  /*0710*/  @P0 LDG.E.128 R16, desc[UR4][R112.64] ;  /* 0x0000000470100981 */ /* 0x000368000c1e1d00 */
[----:B------:R1:W5:Y:S01]  /*0720*/  @P0 LDG.E.128 R12, desc[UR4][R112.64+0x10] ;  /* 0x00001004700c0981 */ /* 0x000362000c1e1d00 */
[----:B------:R-:W-:-:S02]  /*0730*/  IADD3 R115, R115, 0x20, RZ ;  /* 0x0000002073737810 */ /* 0x000fc40007ffe0ff */
[----:B------:R-:W-:-:S07]  /*0740*/  IADD3 R117, R117, 0x20, RZ ;  /* 0x0000002075757810 */ /* 0x000fce0007ffe0ff */
.L_x_5326:
[----:B------:R-:W-:Y:S05]  /*0750*/  BSYNC B2 ;  /* 0x0000000000027941 */ /* 0x000fea0003800000 */
.L_x_5325:
[----:B------:R-:W-:Y:S01]  /*0760*/  CS2R R190, SRZ ;  /* 0x0000000000be7805 */ /* 0x000fe2000001ff00 */
[----:B------:R-:W-:Y:S06]  /*0770*/  @!P4 BRA `(.L_x_5327) ;  /* 0x00000010008cc947 */ /* 0x000fec0003800000 */
[----:B------:R-:W2:Y:S01]  /*0780*/  LDC.64 R124, c[0x0][0x240] ;  /* 0x00009000ff7c7b82 */ /* 0x000ea20000000a00 */
[----:B------:R-:W-:-:S04]  /*0790*/  ISETP.NE.U32.AND P0, PT, RZ, UR6, PT ;  /* 0x00000006ff007c0c */ /* 0x000fc8000bf05070 */
[----:B------:R-:W-:-:S13]  /*07a0*/  ISETP.NE.AND.EX P0, PT, RZ, UR7, PT, P0 ;  /* 0x00000007ff007c0c */ /* 0x000fda000bf05300 */
[----:B------:R-:W-:-:S05]  /*07b0*/  @P0 IMAD.WIDE.U32 R130, R117, 0x20, R130 ;  /* 0x0000002075820825 */ /* 0x000fca00078e0082 */
[----:B------:R3:W5:Y:S01]  /*07c0*/  @P0 LDG.E.128 R8, desc[UR4][R130.64] ;  /* 0x0000000482080981 */ /* 0x000762000c1e1d00 */
[----:B--2---:R-:W-:-:S03]  /*07d0*/  IMAD.WIDE.U32 R124, R115, 0x8, R124 ;  /* 0x00000008737c7825 */ /* 0x004fc600078e007c */
[----:B------:R3:W5:Y:S04]  /*07e0*/  @P0 LDG.E.128 R4, desc[UR4][R130.64+0x10] ;  /* 0x0000100482040981 */ /* 0x000768000c1e1d00 */
[----:B------:R-:W5:Y:S01]  /*07f0*/  LDG.E.64 R124, desc[UR4][R124.64] ;  /* 0x000000047c7c7981 */ /* 0x000f62000c1e1b00 */
[----:B------:R-:W-:Y:S01]  /*0800*/  IMAD.MOV.U32 R190, RZ, RZ, RZ ;  /* 0x000000ffffbe7224 */ /* 0x000fe200078e00ff */
[----:B------:R-:W-:Y:S06]  /*0810*/  BRA `(.L_x_5327) ;  /* 0x0000001000647947 */ /* 0x000fec0003800000 */
.L_x_5322:
[----:B------:R-:W1:Y:S02]  /*0820*/  LDC.64 R112, c[0x0][0x250] ;  /* 0x00009400ff707b82 */ /* 0x000e640000000a00 */
[----:B-1----:R-:W-:-:S06]  /*0830*/  IMAD.WIDE R112, R2, 0x4, R112 ;  /* 0x0000000402707825 */ /* 0x002fcc00078e0270 */
[----:B------:R-:W2:Y:S01]  /*0840*/  LDG.E R112, desc[UR4][R112.64] ;  /* 0x0000000470707981 */ /* 0x000ea2000c1e1900 */
[----:B-----5:R-:W-:Y:S01]  /*0850*/  ISETP.GE.AND P2, PT, R134, 0x1, PT ;  /* 0x000000018600780c */ /* 0x020fe20003f46270 */
[----:B------:R-:W-:Y:S01]  /*0860*/  BSSY B2, `(.L_x_5328) ;  /* 0x0000067000027945 */ /* 0x000fe20003800000 */
[----:B------:R-:W-:Y:S01]  /*0870*/  IADD3 R114, R114, -0x1, RZ ;  /* 0xffffffff72727810 */ /* 0x000fe20007ffe0ff */
[----:B------:R-:W-:Y:S01]  /*0880*/  IMAD.MOV.U32 R187, RZ, RZ, RZ ;  /* 0x000000ffffbb7224 */ /* 0x000fe200078e00ff */
[----:B------:R-:W-:Y:S02]  /*0890*/  LOP3.LUT R136, R138, 0x1f, RZ, 0xc0, !PT ;  /* 0x0000001f8a887812 */ /* 0x000fe400078ec0ff */
[----:B------:R-:W-:Y:S02]  /*08a0*/  CS2R R190, SRZ ;  /* 0x0000000000be7805 */ /* 0x000fe4000001ff00 */
[----:B0-----:R-:W-:Y:S01]  /*08b0*/  ISETP.NE.AND P0, PT, R194, RZ, PT ;  /* 0x000000ffc200720c */ /* 0x001fe20003f05270 */
[----:B------:R-:W-:Y:S01]  /*08c0*/  IMAD R114, R114, R137, RZ ;  /* 0x0000008972727224 */ /* 0x000fe200078e02ff */
[----:B------:R-:W-:-:S03]  /*08d0*/  MOV R189, R139 ;  /* 0x0000008b00bd7202 */ /* 0x000fc60000000f00 */
        /* <DEDUP_REMOVED lines=22> */
[----:B------:R-:W5:Y:S04]  /*0a40*/  @P0 LDG.E.128 R24, desc[UR4][R132.64] ;  /* 0x0000000484180981 */ /* 0x000f68000c1e1d00 */
[----:B------:R0:W5:Y:S01]  /*0a50*/  @P0 LDG.E.128 R20, desc[UR4][R132.64+0x10] ;  /* 0x0000100484140981 */ /* 0x000162000c1e1d00 */
[----:B------:R-:W-:Y:S01]  /*0a60*/  VIADD R189, R139, 0x20 ;  /* 0x000000208bbd7836 */ /* 0x000fe20000000000 */
[----:B------:R-:W-:Y:S01]  /*0a70*/  IADD3 R188, R188, 0x20, RZ ;  /* 0x00000020bcbc7810 */ /* 0x000fe20007ffe0ff */
[----:B------:R-:W-:Y:S02]  /*0a80*/  VIADD R187, R187, 0x20 ;  /* 0x00000020bbbb7836 */ /* 0x000fe40000000000 */
[C---:B---3--:R-:W-:Y:S01]  /*0a90*/  FADD.FTZ R3, -R135.reuse, R112 ;  /* 0x0000007087037221 */ /* 0x048fe20000010100 */
[C---:B------:R-:W-:Y:S01]  /*0aa0*/  FADD.FTZ R143, -R135.reuse, R113 ;  /* 0x00000071878f7221 */ /* 0x040fe20000010100 */
[C---:B------:R-:W-:Y:S01]  /*0ab0*/  FADD.FTZ R145, -R135.reuse, R114 ;  /* 0x0000007287917221 */ /* 0x040fe20000010100 */
[----:B----4-:R-:W-:Y:S01]  /*0ac0*/  FADD.FTZ R147, -R135, R122 ;  /* 0x0000007a87937221 */ /* 0x010fe20000010100 */
[----:B------:R-:W-:-:S02]  /*0ad0*/  PRMT R112, R116, 0x7632, R112 ;  /* 0x0000763274707816 */ /* 0x000fc40000000070 */
[----:B------:R-:W-:Y:S01]  /*0ae0*/  SHF.L.U32 R113, R116, 0x10, RZ ;  /* 0x0000001074717819 */ /* 0x000fe200000006ff */
[----:B------:R-:W-:Y:S01]  /*0af0*/  FMUL.FTZ R140, R0, R143 ;  /* 0x0000008f008c7220 */ /* 0x000fe20000410000 */
[----:B------:R-:W-:Y:S01]  /*0b00*/  SHF.L.U32 R112, R112, 0x10, RZ ;  /* 0x0000001070707819 */ /* 0x000fe200000006ff */
[C---:B------:R-:W-:Y:S01]  /*0b10*/  FMUL.FTZ R3, R0.reuse, R3 ;  /* 0x0000000300037220 */ /* 0x040fe20000410000 */
[----:B------:R-:W-:Y:S01]  /*0b20*/  FMUL.FTZ R141, R0, R145 ;  /* 0x00000091008d7220 */ /* 0x000fe20000410000 */
[----:B------:R-:W-:Y:S01]  /*0b30*/  FMUL.FTZ R144, R96, R113 ;  /* 0x0000007160907220 */ /* 0x000fe20000410000 */
[----:B------:R-:W-:Y:S01]  /*0b40*/  FMUL.FTZ R145, R0, R147 ;  /* 0x0000009300917220 */ /* 0x000fe20000410000 */
[----:B------:R-:W-:Y:S01]  /*0b50*/  FADD.FTZ R115, -R135, R115 ;  /* 0x0000007387737221 */ /* 0x000fe20000010100 */
[----:B------:R-:W-:Y:S01]  /*0b60*/  PRMT R114, R117, 0x7632, R114 ;  /* 0x0000763275727816 */ /* 0x000fe20000000072 */
[-C--:B------:R-:W-:Y:S01]  /*0b70*/  FFMA.FTZ R73, R140, R112.reuse, R73 ;  /* 0x000000708c497223 */ /* 0x080fe20000010049 */
[----:B------:R-:W-:Y:S01]  /*0b80*/  FADD.FTZ R49, R49, R112 ;  /* 0x0000007031317221 */ /* 0x000fe20000010000 */
[----:B------:R-:W-:Y:S01]  /*0b90*/  FMUL.FTZ R147, R97, R112 ;  /* 0x0000007061937220 */ /* 0x000fe20000410000 */
[----:B------:R-:W-:Y:S01]  /*0ba0*/  FADD.FTZ R48, R48, R113 ;  /* 0x0000007130307221 */ /* 0x000fe20000010000 */
[----:B------:R-:W-:Y:S01]  /*0bb0*/  FFMA.FTZ R72, R3, R113, R72 ;  /* 0x0000007103487223 */ /* 0x000fe20000010048 */
[----:B------:R-:W-:Y:S01]  /*0bc0*/  FADD.FTZ R112, RZ, R144 ;  /* 0x00000090ff707221 */ /* 0x000fe20000010000 */
[----:B------:R-:W-:-:S02]  /*0bd0*/  IMAD.U32 R117, R117, 0x10000, RZ ;  /* 0x0001000075757824 */ /* 0x000fc400078e00ff */
[----:B------:R-:W-:Y:S01]  /*0be0*/  FFMA.FTZ R113, R3, R144, RZ ;  /* 0x0000009003717223 */ /* 0x000fe200000100ff */
        /* <DEDUP_REMOVED lines=8> */
[----:B0-----:R-:W-:Y:S01]  /*0c70*/  SHF.L.U32 R133, R118, 0x10, RZ ;  /* 0x0000001076857819 */ /* 0x001fe200000006ff */
[-C--:B------:R-:W-:Y:S01]  /*0c80*/  FFMA.FTZ R70, R145, R149.reuse, R70 ;  /* 0x0000009591467223 */ /* 0x080fe20000010046 */
[----:B------:R-:W-:Y:S01]  /*0c90*/  FMUL.FTZ R150, R94, R149 ;  /* 0x000000955e967220 */ /* 0x000fe20000410000 */
[----:B------:R-:W-:Y:S01]  /*0ca0*/  PRMT R118, R119, 0x7632, R118 ;  /* 0x0000763277767816 */ /* 0x000fe20000000076 */
[-C--:B------:R-:W-:Y:S01]  /*0cb0*/  FFMA.FTZ R75, R142, R114.reuse, R75 ;  /* 0x000000728e4b7223 */ /* 0x080fe2000001004b */
[----:B------:R-:W-:Y:S01]  /*0cc0*/  FADD.FTZ R51, R51, R114 ;  /* 0x0000007233337221 */ /* 0x000fe20000010000 */
[----:B------:R-:W-:Y:S01]  /*0cd0*/  FMUL.FTZ R149, R99, R114 ;  /* 0x0000007263957220 */ /* 0x000fe20000410000 */
[----:B------:R-:W-:Y:S01]  /*0ce0*/  FADD.FTZ R119, -R135, R120 ;  /* 0x0000007887777221 */ /* 0x000fe20000010100 */
        /* <DEDUP_REMOVED lines=30> */
.L_x_5329:
[----:B------:R-:W-:Y:S05]  /*0ed0*/  BSYNC B2 ;  /* 0x0000000000027941 */ /* 0x000fea0003800000 */
.L_x_5328:
[----:B------:R-:W-:Y:S04]  /*0ee0*/  BSSY B2, `(.L_x_5330) ;  /* 0x0000058000027945 */ /* 0x000fe80003800000 */
[----:B------:R-:W-:Y:S05]  /*0ef0*/  @!P5 BRA `(.L_x_5331) ;  /* 0x000000040058d947 */ /* 0x000fea0003800000 */
[----:B------:R-:W0:Y:S08]  /*0f00*/  LDC.64 R156, c[0x0][0x238] ;  /* 0x00008e00ff9c7b82 */ /* 0x000e300000000a00 */
[----:B------:R-:W1:Y:S08]  /*0f10*/  LDC.64 R112, c[0x0][0x2b8] ;  /* 0x0000ae00ff707b82 */ /* 0x000e700000000a00 */
[----:B------:R-:W2:Y:S01]  /*0f20*/  LDC.64 R126, c[0x0][0x240] ;  /* 0x00009000ff7e7b82 */ /* 0x000ea20000000a00 */
[----:B0-----:R-:W-:-:S05]  /*0f30*/  IMAD.WIDE.U32 R156, R189, 0x20, R156 ;  /* 0x00000020bd9c7825 */ /* 0x001fca00078e009c */
[----:B------:R0:W3:Y:S01]  /*0f40*/  LDG.E.128 R120, desc[UR4][R156.64+0x10] ;  /* 0x000010049c787981 */ /* 0x0000e2000c1e1d00 */
[----:B-1----:R-:W-:-:S03]  /*0f50*/  IMAD.WIDE.U32 R116, R188, 0x10, R112 ;  /* 0x00000010bc747825 */ /* 0x002fc600078e0070 */
[----:B------:R-:W4:Y:S04]  /*0f60*/  LDG.E.128 R112, desc[UR4][R156.64] ;  /* 0x000000049c707981 */ /* 0x000f28000c1e1d00 */
[----:B------:R-:W3:Y:S01]  /*0f70*/  LDG.E.128 R116, desc[UR4][R116.64] ;  /* 0x0000000474747981 */ /* 0x000ee2000c1e1d00 */
[----:B--2---:R-:W-:-:S06]  /*0f80*/  IMAD.WIDE.U32 R126, R187, 0x8, R126 ;  /* 0x00000008bb7e7825 */ /* 0x004fcc00078e007e */
[----:B------:R-:W5:Y:S01]  /*0f90*/  LDG.E.64 R126, desc[UR4][R126.64] ;  /* 0x000000047e7e7981 */ /* 0x000f62000c1e1b00 */
[----:B------:R-:W-:-:S04]  /*0fa0*/  ISETP.NE.U32.AND P0, PT, RZ, UR6, PT ;  /* 0x00000006ff007c0c */ /* 0x000fc8000bf05070 */
[----:B------:R-:W-:-:S13]  /*0fb0*/  ISETP.NE.AND.EX P0, PT, RZ, UR7, PT, P0 ;  /* 0x00000007ff007c0c */ /* 0x000fda000bf05300 */
[----:B------:R-:W-:-:S05]  /*0fc0*/  @P0 IMAD.WIDE.U32 R132, R189, 0x20, R130 ;  /* 0x00000020bd840825 */ /* 0x000fca00078e0082 */
[----:B------:R-:W5:Y:S04]  /*0fd0*/  @P0 LDG.E.128 R16, desc[UR4][R132.64] ;  /* 0x0000000484100981 */ /* 0x000f68000c1e1d00 */
[----:B------:R1:W5:Y:S01]  /*0fe0*/  @P0 LDG.E.128 R12, desc[UR4][R132.64+0x10] ;  /* 0x00001004840c0981 */ /* 0x000362000c1e1d00 */
[----:B------:R-:W-:Y:S02]  /*0ff0*/  IADD3 R188, R188, 0x20, RZ ;  /* 0x00000020bcbc7810 */ /* 0x000fe40007ffe0ff */
[----:B------:R-:W-:Y:S02]  /*1000*/  IADD3 R187, R187, 0x20, RZ ;  /* 0x00000020bbbb7810 */ /* 0x000fe40007ffe0ff */
[----:B------:R-:W-:Y:S01]  /*1010*/  IADD3 R189, R189, 0x20, RZ ;  /* 0x00000020bdbd7810 */ /* 0x000fe20007ffe0ff */
[C-C-:B----4-:R-:W-:Y:S01]  /*1020*/  FADD.FTZ R155, -R135.reuse, R112.reuse ;  /* 0x00000070879b7221 */ /* 0x150fe20000010100 */
[----:B------:R-:W-:Y:S01]  /*1030*/  FADD.FTZ R159, -R135, R113 ;  /* 0x00000071879f7221 */ /* 0x000fe20000010100 */
[----:B---3--:R-:W-:-:S02]  /*1040*/  PRMT R112, R116, 0x7632, R112 ;  /* 0x0000763274707816 */ /* 0x008fc40000000070 */
[----:B------:R-:W-:Y:S01]  /*1050*/  SHF.L.U32 R113, R116, 0x10, RZ ;  /* 0x0000001074717819 */ /* 0x000fe200000006ff */
[C---:B0-----:R-:W-:Y:S01]  /*1060*/  FADD.FTZ R157, -R135.reuse, R114 ;  /* 0x00000072879d7221 */ /* 0x041fe20000010100 */
[----:B------:R-:W-:Y:S01]  /*1070*/  PRMT R163, R118, 0x7632, R163 ;  /* 0x0000763276a37816 */ /* 0x000fe200000000a3 */
[----:B------:R-:W-:Y:S01]  /*1080*/  FMUL.FTZ R155, R0, R155 ;  /* 0x0000009b009b7220 */ /* 0x000fe20000410000 */
[----:B------:R-:W-:Y:S02]  /*1090*/  IMAD.U32 R114, R112, 0x10000, RZ ;  /* 0x0001000070727824 */ /* 0x000fe400078e00ff */
[-C--:B------:R-:W-:Y:S01]  /*10a0*/  FMUL.FTZ R160, R88, R113.reuse ;  /* 0x0000007158a07220 */ /* 0x080fe20000410000 */
[--C-:B------:R-:W-:Y:S01]  /*10b0*/  FADD.FTZ R161, -R135, R115.reuse ;  /* 0x0000007387a17221 */ /* 0x100fe20000010100 */
[----:B-1----:R-:W-:Y:S01]  /*10c0*/  IMAD.U32 R133, R118, 0x10000, RZ ;  /* 0x0001000076857824 */ /* 0x002fe200078e00ff */
[----:B------:R-:W-:Y:S01]  /*10d0*/  PRMT R115, R117, 0x7632, R115 ;  /* 0x0000763275737816 */ /* 0x000fe20000000073 */
[----:B------:R-:W-:Y:S01]  /*10e0*/  FADD.FTZ R40, R40, R113 ;  /* 0x0000007128287221 */ /* 0x000fe20000010000 */
[----:B------:R-:W-:Y:S01]  /*10f0*/  SHF.L.U32 R118, R163, 0x10, RZ ;  /* 0x00000010a3767819 */ /* 0x000fe200000006ff */
[----:B------:R-:W-:Y:S01]  /*1100*/  FFMA.FTZ R64, R155, R113, R64 ;  /* 0x000000719b407223 */ /* 0x000fe20000010040 */
[----:B------:R-:W-:Y:S01]  /*1110*/  SHF.L.U32 R117, R117, 0x10, RZ ;  /* 0x0000001075757819 */ /* 0x000fe200000006ff */
[----:B------:R-:W-:Y:S01]  /*1120*/  FADD.FTZ R112, R191, R160 ;  /* 0x000000a0bf707221 */ /* 0x000fe20000010000 */
[----:B------:R-:W-:Y:S01]  /*1130*/  FMUL.FTZ R163, R89, R114 ;  /* 0x0000007259a37220 */ /* 0x000fe20000410000 */
[----:B------:R-:W-:Y:S01]  /*1140*/  FMUL.FTZ R156, R0, R159 ;  /* 0x0000009f009c7220 */ /* 0x000fe20000410000 */
[----:B------:R-:W-:Y:S01]  /*1150*/  FFMA.FTZ R113, R155, R160, R190 ;  /* 0x000000a09b717223 */ /* 0x000fe200000100be */
[----:B------:R-:W-:Y:S01]  /*1160*/  SHF.L.U32 R116, R115, 0x10, RZ ;  /* 0x0000001073747819 */ /* 0x000fe200000006ff */
[----:B------:R-:W-:Y:S01]  /*1170*/  FADD.FTZ R165, -R135, R122 ;  /* 0x0000007a87a57221 */ /* 0x000fe20000010100 */
[----:B------:R-:W-:Y:S01]  /*1180*/  FADD.FTZ R115, R112, R163 ;  /* 0x000000a370737221 */ /* 0x000fe20000010000 */
[----:B------:R-:W-:Y:S01]  /*1190*/  FMUL.FTZ R157, R0, R157 ;  /* 0x0000009d009d7220 */ /* 0x000fe20000410000 */
[----:B------:R-:W-:Y:S01]  /*11a0*/  FMUL.FTZ R162, R90, R117 ;  /* 0x000000755aa27220 */ /* 0x000fe20000410000 */
[----:B------:R-:W-:Y:S01]  /*11b0*/  FFMA.FTZ R112, R156, R163, R113 ;  /* 0x000000a39c707223 */ /* 0x000fe20000010071 */
[C---:B------:R-:W-:Y:S01]  /*11c0*/  FMUL.FTZ R158, R0.reuse, R161 ;  /* 0x000000a1009e7220 */ /* 0x040fe20000410000 */
[C---:B------:R-:W-:Y:S01]  /*11d0*/  PRMT R132, R119.reuse, 0x7632, R132 ;  /* 0x0000763277847816 */ /* 0x040fe20000000084 */
[----:B------:R-:W-:Y:S01]  /*11e0*/  FMUL.FTZ R161, R0, R165 ;  /* 0x000000a500a17220 */ /* 0x000fe20000410000 */
[----:B------:R-:W-:Y:S01]  /*11f0*/  SHF.L.U32 R167, R119, 0x10, RZ ;  /* 0x0000001077a77819 */ /* 0x000fe200000006ff */
[----:B------:R-:W-:Y:S01]  /*1200*/  FFMA.FTZ R65, R156, R114, R65 ;  /* 0x000000729c417223 */ /* 0x000fe20000010041 */
[----:B------:R-:W-:Y:S01]  /*1210*/  FADD.FTZ R41, R41, R114 ;  /* 0x0000007229297221 */ /* 0x000fe20000010000 */
        /* <DEDUP_REMOVED lines=36> */
.L_x_5331:
[----:B------:R-:W-:Y:S05]  /*1460*/  BSYNC B2 ;  /* 0x0000000000027941 */ /* 0x000fea0003800000 */
.L_x_5330:
        /* <DEDUP_REMOVED lines=18> */
[----:B0-----:R-:W-:Y:S02]  /*1590*/  FADD.FTZ R133, -R135, R114 ;  /* 0x0000007287857221 */ /* 0x001fe40000010100 */
[----:B------:R-:W-:Y:S01]  /*15a0*/  FMUL.FTZ R171, R0, R171 ;  /* 0x000000ab00ab7220 */ /* 0x000fe20000410000 */
[C---:B----4-:R-:W-:Y:S01]  /*15b0*/  PRMT R112, R116.reuse, 0x7632, R112 ;  /* 0x0000763274707816 */ /* 0x050fe20000000070 */
[----:B------:R-:W-:-:S03]  /*15c0*/  IMAD.U32 R113, R116, 0x10000, RZ ;  /* 0x0001000074717824 */ /* 0x000fc600078e00ff */
[----:B------:R-:W-:Y:S01]  /*15d0*/  SHF.L.U32 R114, R112, 0x10, RZ ;  /* 0x0000001070727819 */ /* 0x000fe200000006ff */
[-C--:B------:R-:W-:Y:S01]  /*15e0*/  FMUL.FTZ R176, R80, R113.reuse ;  /* 0x0000007150b07220 */ /* 0x080fe20000410000 */
[--C-:B------:R-:W-:Y:S01]  /*15f0*/  FADD.FTZ R175, -R135, R115.reuse ;  /* 0x0000007387af7221 */ /* 0x100fe20000010100 */
        /* <DEDUP_REMOVED lines=14> */
[C---:B------:R-:W-:Y:S01]  /*16e0*/  IMAD.U32 R185, R119.reuse, 0x10000, RZ ;  /* 0x0001000077b97824 */ /* 0x040fe200078e00ff */
[----:B-1----:R-:W-:Y:S01]  /*16f0*/  SHF.L.U32 R131, R118, 0x10, RZ ;  /* 0x0000001076837819 */ /* 0x002fe200000006ff */
[----:B------:R-:W-:Y:S01]  /*1700*/  FFMA.FTZ R57, R172, R114, R57 ;  /* 0x00000072ac397223 */ /* 0x000fe20000010039 */
[----:B------:R-:W-:Y:S01]  /*1710*/  PRMT R118, R119, 0x7632, R118 ;  /* 0x0000763277767816 */ /* 0x000fe20000000076 */
[----:B------:R-:W-:Y:S01]  /*1720*/  FADD.FTZ R33, R33, R114 ;  /* 0x0000007221217221 */ /* 0x000fe20000010000 */
[----:B------:R-:W-:Y:S01]  /*1730*/  FADD.FTZ R119, -R135, R120 ;  /* 0x0000007887777221 */ /* 0x000fe20000010100 */
[C---:B------:R-:W-:Y:S01]  /*1740*/  FMUL.FTZ R174, R0.reuse, R175 ;  /* 0x000000af00ae7220 */ /* 0x040fe20000410000 */
[----:B------:R-:W-:Y:S01]  /*1750*/  FMUL.FTZ R181, R83, R116 ;  /* 0x0000007453b57220 */ /* 0x000fe20000410000 */
        /* <DEDUP_REMOVED lines=37> */
.L_x_5327:
[----:B------:R-:W-:Y:S05]  /*19b0*/  BSYNC B1 ;  /* 0x0000000000017941 */ /* 0x000fea0003800000 */
.L_x_5321:
        /* <DEDUP_REMOVED lines=20> */
.L_x_5399:
[----:B------:R-:W-:Y:S01]  /*1b00*/  @P2 IADD3 R134, R134, -0x1, RZ ;  /* 0xffffffff86862810 */ /* 0x000fe20007ffe0ff */
[----:B--2---:R-:W-:Y:S01]  /*1b10*/  FADD.FTZ R112, R119, R112 ;  /* 0x0000007077707221 */ /* 0x004fe20000010000 */
[----:B----4-:R-:W-:Y:S01]  /*1b20*/  FADD.FTZ R113, R118, R113 ;  /* 0x0000007176717221 */ /* 0x010fe20000010000 */
[----:B0-----:R-:W-:Y:S01]  /*1b30*/  ISETP.NE.AND P0, PT, R194, RZ, PT ;  /* 0x000000ffc200720c */ /* 0x001fe20003f05270 */
[----:B------:R-:W-:Y:S01]  /*1b40*/  BSSY B1, `(.L_x_5333) ;  /* 0x00000bc000017945 */ /* 0x000fe20003800000 */
[----:B------:R-:W-:Y:S02]  /*1b50*/  @P2 IMAD R134, R134, R137, RZ ;  /* 0x0000008986862224 */ /* 0x000fe400078e02ff */
[----:B------:R-:W-:Y:S01]  /*1b60*/  FMUL.FTZ R112, R112, UR8 ;  /* 0x0000000870707c20 */ /* 0x000fe20008410000 */
[----:B------:R-:W-:Y:S01]  /*1b70*/  @P2 LOP3.LUT R136, R138, 0x1f, RZ, 0xc0, !PT ;  /* 0x0000001f8a882812 */ /* 0x000fe200078ec0ff */
[----:B------:R-:W-:Y:S02]  /*1b80*/  IMAD.MOV.U32 R187, RZ, RZ, RZ ;  /* 0x000000ffffbb7224 */ /* 0x000fe400078e00ff */
        /* <DEDUP_REMOVED lines=9> */
[----:B------:R-:W4:Y:S01]  /*1c20*/  @P2 LDC.64 R112, c[0x0][0x298] ;  /* 0x0000a600ff702b82 */ /* 0x000f220000000a00 */
[----:B0-----:R-:W-:-:S07]  /*1c30*/  ISETP.NE.U32.AND P0, PT, R190, RZ, PT ;  /* 0x000000ffbe00720c */ /* 0x001fce0003f05070 */
[----:B------:R-:W0:Y:S01]  /*1c40*/  @P2 LDC.64 R114, c[0x0][0x298] ;  /* 0x0000a600ff722b82 */ /* 0x000e220000000a00 */
[----:B------:R-:W-:Y:S02]  /*1c50*/  ISETP.NE.AND.EX P0, PT, R191, RZ, PT, P0 ;  /* 0x000000ffbf00720c */ /* 0x000fe40003f05300 */
[----:B--2---:R-:W-:-:S05]  /*1c60*/  @!P3 ISETP.NE.U32.AND P1, PT, R192, RZ, PT ;  /* 0x000000ffc000b20c */ /* 0x004fca0003f25070 */
[----:B------:R-:W2:Y:S01]  /*1c70*/  @P2 LDC.64 R116, c[0x0][0x298] ;  /* 0x0000a600ff742b82 */ /* 0x000ea20000000a00 */
[----:B------:R-:W-:-:S04]  /*1c80*/  @!P3 ISETP.NE.AND.EX P1, PT, R193, RZ, PT, P1 ;  /* 0x000000ffc100b20c */ /* 0x000fc80003f25310 */
[----:B-----5:R-:W-:-:S03]  /*1c90*/  @!P3 FSEL R195, R24, RZ, P1 ;  /* 0x000000ff18c3b208 */ /* 0x020fc60000800000 */
[----:B-1----:R-:W1:Y:S08]  /*1ca0*/  @P2 LDC.64 R118, c[0x0][0x298] ;  /* 0x0000a600ff762b82 */ /* 0x002e700000000a00 */
[----:B------:R-:W0:Y:S08]  /*1cb0*/  @P2 LDC.64 R120, c[0x0][0x298] ;  /* 0x0000a600ff782b82 */ /* 0x000e300000000a00 */
[----:B------:R-:W0:Y:S08]  /*1cc0*/  @P2 LDC.64 R122, c[0x0][0x298] ;  /* 0x0000a600ff7a2b82 */ /* 0x000e300000000a00 */
[----:B---3--:R-:W3:Y:S08]  /*1cd0*/  @P2 LDC.64 R130, c[0x0][0x298] ;  /* 0x0000a600ff822b82 */ /* 0x008ef00000000a00 */
[----:B------:R-:W0:Y:S08]  /*1ce0*/  @P2 LDC.64 R132, c[0x0][0x298] ;  /* 0x0000a600ff842b82 */ /* 0x000e300000000a00 */
[----:B------:R-:W0:Y:S01]  /*1cf0*/  @P0 LDC.64 R134, c[0x0][0x308] ;  /* 0x0000c200ff860b82 */ /* 0x000e220000000a00 */
[----:B--2-4-:R-:W-:Y:S05]  /*1d00*/  @!P3 BRA `(.L_x_5336) ;  /* 0x000000000020b947 */ /* 0x014fea0003800000 */
        /* <DEDUP_REMOVED lines=8> */
.L_x_5336:
[----:B------:R-:W-:Y:S05]  /*1d90*/  BSYNC B2 ;  /* 0x0000000000027941 */ /* 0x000fea0003800000 */
.L_x_5335:
        /* <DEDUP_REMOVED lines=15> */
.L_x_5338:
[----:B------:R-:W-:Y:S05]  /*1e90*/  BSYNC B2 ;  /* 0x0000000000027941 */ /* 0x000fea0003800000 */
.L_x_5337:
        /* <DEDUP_REMOVED lines=15> */
.L_x_5340:
[----:B------:R-:W-:Y:S05]  /*1f90*/  BSYNC B2 ;  /* 0x0000000000027941 */ /* 0x000fea0003800000 */
.L_x_5339:
        /* <DEDUP_REMOVED lines=15> */
.L_x_5342:
[----:B------:R-:W-:Y:S05]  /*2090*/  BSYNC B2 ;  /* 0x0000000000027941 */ /* 0x000fea0003800000 */
.L_x_5341:
[----:B-1----:R-:W-:Y:S01]  /*20a0*/  @P2 FMUL.FTZ R119, R200, R119 ;  /* 0x00000077c8772220 */ /* 0x002fe20000410000 */
        /* <DEDUP_REMOVED lines=14> */
.L_x_5344:
[----:B------:R-:W-:Y:S05]  /*2190*/  BSYNC B2 ;  /* 0x0000000000027941 */ /* 0x000fea0003800000 */
.L_x_5343:
        /* <DEDUP_REMOVED lines=15> */
.L_x_5346:
[----:B------:R-:W-:Y:S05]  /*2290*/  BSYNC B2 ;  /* 0x0000000000027941 */ /* 0x000fea0003800000 */
.L_x_5345:
        /* <DEDUP_REMOVED lines=15> */
.L_x_5348:
[----:B------:R-:W-:Y:S05]  /*2390*/  BSYNC B2 ;  /* 0x0000000000027941 */ /* 0x000fea0003800000 */
.L_x_5347:
[----:B---3--:R-:W-:Y:S01]  /*23a0*/  @P2 FMUL.FTZ R131, R119, R131 ;  /* 0x0000008377832220 */ /* 0x008fe20000410000 */
        /* <DEDUP_REMOVED lines=14> */
.L_x_5350:
[----:B------:R-:W-:Y:S05]  /*2490*/  BSYNC B2 ;  /* 0x0000000000027941 */ /* 0x000fea0003800000 */
.L_x_5349:
[----:B------:R-:W0:Y:S01]  /*24a0*/  @P2 LDC.64 R112, c[0x0][0x2f8] ;  /* 0x0000be00ff702b82 */ /* 0x000e220000000a00 */
[----:B------:R-:W-:Y:S01]  /*24b0*/  @P2 FMUL.FTZ R133, R204, R133 ;  /* 0x00000085cc852220 */ /* 0x000fe20000410000 */
[----:B------:R-:W-:Y:S01]  /*24c0*/  @P2 LOP3.LUT P1, RZ, R129, 0xff000000, RZ, 0xc0, !PT ;  /* 0xff00000081ff2812 */ /* 0x000fe2000782c0ff */
[----:B------:R-:W-:Y:S01]  /*24d0*/  @P0 IMAD.WIDE.U32 R134, R139, 0x20, R134 ;  /* 0x000000208b860825 */ /* 0x000fe200078e0086 */
[----:B------:R-:W-:-:S03]  /*24e0*/  @P2 F2FP.BF16.F32.PACK_AB R196, RZ, R196 ;  /* 0x000000c4ffc4223e */ /* 0x000fc600000010ff */
[----:B------:R-:W-:Y:S01]  /*24f0*/  @P2 FMUL.FTZ R132, R133, R132 ;  /* 0x0000008485842220 */ /* 0x000fe20000410000 */
[----:B------:R-:W-:Y:S01]  /*2500*/  @P2 F2FP.BF16.F32.PACK_AB R116, RZ, R116 ;  /* 0x00000074ff74223e */ /* 0x000fe200000010ff */
[----:B------:R-:W-:Y:S01]  /*2510*/  VIADD R139, R139, 0x20 ;  /* 0x000000208b8b7836 */ /* 0x000fe20000000000 */
[----:B------:R-:W-:Y:S02]  /*2520*/  @P2 F2FP.BF16.F32.PACK_AB R120, RZ, R120 ;  /* 0x00000078ff78223e */ /* 0x000fe400000010ff */
[----:B------:R-:W-:Y:S02]  /*2530*/  @P2 FSEL R132, R132, RZ, P1 ;  /* 0x000000ff84842208 */ /* 0x000fe40000800000 */
[----:B------:R-:W-:Y:S02]  /*2540*/  ISETP.NE.U32.AND P1, PT, R190, RZ, PT ;  /* 0x000000ffbe00720c */ /* 0x000fe40003f25070 */
[----:B------:R-:W-:Y:S02]  /*2550*/  @P2 F2FP.BF16.F32.PACK_AB R130, RZ, R130 ;  /* 0x00000082ff82223e */ /* 0x000fe400000010ff */
[----:B------:R-:W-:-:S02]  /*2560*/  ISETP.NE.AND.EX P1, PT, R191, RZ, PT, P1 ;  /* 0x000000ffbf00720c */ /* 0x000fc40003f25310 */
[----:B------:R-:W-:Y:S02]  /*2570*/  @P2 F2FP.BF16.F32.PACK_AB R114, RZ, R114 ;  /* 0x00000072ff72223e */ /* 0x000fe400000010ff */
[----:B------:R-:W-:Y:S02]  /*2580*/  @P2 F2FP.BF16.F32.PACK_AB R118, RZ, R118 ;  /* 0x00000076ff76223e */ /* 0x000fe400000010ff */
[----:B------:R-:W-:Y:S02]  /*2590*/  @P2 F2FP.BF16.F32.PACK_AB R122, RZ, R122 ;  /* 0x0000007aff7a223e */ /* 0x000fe400000010ff */
[----:B------:R-:W-:Y:S01]  /*25a0*/  @P2 F2FP.BF16.F32.PACK_AB R132, RZ, R132 ;  /* 0x00000084ff84223e */ /* 0x000fe200000010ff */
[----:B0-----:R-:W-:Y:S01]  /*25b0*/  @P2 IMAD.WIDE.U32 R112, R187, 0x10, R112 ;  /* 0x00000010bb702825 */ /* 0x001fe200078e0070 */
[----:B------:R-:W-:Y:S02]  /*25c0*/  @P2 PRMT R108, R196, 0x7610, R108 ;  /* 0x00007610c46c2816 */ /* 0x000fe4000000006c */
[----:B------:R-:W-:-:S02]  /*25d0*/  @P2 PRMT R109, R116, 0x7610, R109 ;  /* 0x00007610746d2816 */ /* 0x000fc4000000006d */
[----:B------:R-:W-:Y:S02]  /*25e0*/  @P2 PRMT R110, R120, 0x7610, R110 ;  /* 0x00007610786e2816 */ /* 0x000fe4000000006e */
[----:B------:R-:W-:Y:S02]  /*25f0*/  @P2 PRMT R111, R130, 0x7610, R111 ;  /* 0x00007610826f2816 */ /* 0x000fe4000000006f */
[----:B------:R-:W-:Y:S02]  /*2600*/  SEL R100, R195, R100, P1 ;  /* 0x00000064c3647207 */ /* 0x000fe40000800000 */
[----:B------:R-:W-:Y:S02]  /*2610*/  SEL R101, R198, R101, P1 ;  /* 0x00000065c6657207 */ /* 0x000fe40000800000 */
[----:B------:R-:W-:Y:S02]  /*2620*/  SEL R102, R115, R102, P1 ;  /* 0x0000006673667207 */ /* 0x000fe40000800000 */
[----:B------:R-:W-:-:S02]  /*2630*/  SEL R103, R200, R103, P1 ;  /* 0x00000067c8677207 */ /* 0x000fc40000800000 */
[----:B------:R-:W-:Y:S02]  /*2640*/  SEL R104, R117, R104, P1 ;  /* 0x0000006875687207 */ /* 0x000fe40000800000 */
        /* <DEDUP_REMOVED lines=9> */
[----:B------:R-:W-:-:S03]  /*26e0*/  IADD3 R187, R187, 0x20, RZ ;  /* 0x00000020bbbb7810 */ /* 0x000fc60007ffe0ff */
[----:B------:R0:W-:Y:S04]  /*26f0*/  @P2 STG.E.128 desc[UR4][R112.64], R108 ;  /* 0x0000006c70002986 */ /* 0x0001e8000c101d04 */
.L_x_5334:
[----:B------:R-:W-:Y:S05]  /*2700*/  BSYNC B1 ;  /* 0x0000000000017941 */ /* 0x000fea0003800000 */
.L_x_5333:
[----:B------:R-:W-:Y:S04]  /*2710*/  BSSY B1, `(.L_x_5351) ;  /* 0x00000b3000017945 */ /* 0x000fe80003800000 */
[----:B------:R-:W-:Y:S05]  /*2720*/  @!P5 BRA `(.L_x_5352) ;  /* 0x0000000800c4d947 */ /* 0x000fea0003800000 */
[----:B------:R-:W2:Y:S01]  /*2730*/  @!P3 LDC.64 R190, c[0x0][0x2c8] ;  /* 0x0000b200ffbebb82 */ /* 0x000ea20000000a00 */
[----:B------:R-:W-:Y:S07]  /*2740*/  BSSY B2, `(.L_x_5353) ;  /* 0x0000016000027945 */ /* 0x000fee0003800000 */
[----:B0-----:R-:W0:Y:S08]  /*2750*/  LDC.64 R134, c[0x0][0x308] ;  /* 0x0000c200ff867b82 */ /* 0x001e300000000a00 */
[----:B------:R-:W4:Y:S08]  /*2760*/  @P2 LDC.64 R112, c[0x0][0x298] ;  /* 0x0000a600ff702b82 */ /* 0x000f300000000a00 */
[----:B------:R-:W0:Y:S01]  /*2770*/  @P2 LDC.64 R114, c[0x0][0x298] ;  /* 0x0000a600ff722b82 */ /* 0x000e220000000a00 */
[----:B--2---:R-:W-:-:S04]  /*2780*/  @!P3 ISETP.NE.U32.AND P0, PT, R190, RZ, PT ;  /* 0x000000ffbe00b20c */ /* 0x004fc80003f05070 */
[----:B------:R-:W-:-:S03]  /*2790*/  @!P3 ISETP.NE.AND.EX P0, PT, R191, RZ, PT, P0 ;  /* 0x000000ffbf00b20c */ /* 0x000fc60003f05300 */
[----:B------:R-:W2:Y:S01]  /*27a0*/  @P2 LDC.64 R116, c[0x0][0x298] ;  /* 0x0000a600ff742b82 */ /* 0x000ea20000000a00 */
[----:B-----5:R-:W-:-:S07]  /*27b0*/  @!P3 FSEL R193, R16, RZ, P0 ;  /* 0x000000ff10c1b208 */ /* 0x020fce0000000000 */
[----:B-1----:R-:W1:Y:S08]  /*27c0*/  @P2 LDC.64 R118, c[0x0][0x298] ;  /* 0x0000a600ff762b82 */ /* 0x002e700000000a00 */
[----:B------:R-:W0:Y:S08]  /*27d0*/  @P2 LDC.64 R120, c[0x0][0x298] ;  /* 0x0000a600ff782b82 */ /* 0x000e300000000a00 */
[----:B------:R-:W0:Y:S08]  /*27e0*/  @P2 LDC.64 R122, c[0x0][0x298] ;  /* 0x0000a600ff7a2b82 */ /* 0x000e300000000a00 */
[----:B---3--:R-:W3:Y:S08]  /*27f0*/  @P2 LDC.64 R130, c[0x0][0x298] ;  /* 0x0000a600ff822b82 */ /* 0x008ef00000000a00 */
[----:B------:R-:W0:Y:S01]  /*2800*/  @P2 LDC.64 R132, c[0x0][0x298] ;  /* 0x0000a600ff842b82 */ /* 0x000e220000000a00 */
[----:B----4-:R-:W-:Y:S05]  /*2810*/  @!P3 BRA `(.L_x_5354) ;  /* 0x000000000020b947 */ /* 0x010fea0003800000 */
        /* <DEDUP_REMOVED lines=8> */
.L_x_5354:
[----:B------:R-:W-:Y:S05]  /*28a0*/  BSYNC B2 ;  /* 0x0000000000027941 */ /* 0x000fea0003800000 */
.L_x_5353:
        /* <DEDUP_REMOVED lines=15> */
.L_x_5356:
[----:B------:R-:W-:Y:S05]  /*29a0*/  BSYNC B2 ;  /* 0x0000000000027941 */ /* 0x000fea0003800000 */
.L_x_5355:
        /* <DEDUP_REMOVED lines=15> */
.L_x_5358:
[----:B------:R-:W-:Y:S05]  /*2aa0*/  BSYNC B2 ;  /* 0x0000000000027941 */ /* 0x000fea0003800000 */
.L_x_5357:
[----:B--2---:R-:W-:Y:S01]  /*2ab0*/  @P2 FMUL.FTZ R117, R197, R117 ;  /* 0x00000075c5752220 */ /* 0x004fe20000410000 */
        /* <DEDUP_REMOVED lines=14> */
.L_x_5360:
[----:B------:R-:W-:Y:S05]  /*2ba0*/  BSYNC B2 ;  /* 0x0000000000027941 */ /* 0x000fea0003800000 */
.L_x_5359:
[----:B-1----:R-:W-:Y:S01]  /*2bb0*/  @P2 FMUL.FTZ R119, R198, R119 ;  /* 0x00000077c6772220 */ /* 0x002fe20000410000 */
        /* <DEDUP_REMOVED lines=14> */
.L_x_5362:
[----:B------:R-:W-:Y:S05]  /*2ca0*/  BSYNC B2 ;  /* 0x0000000000027941 */ /* 0x000fea0003800000 */
.L_x_5361:
        /* <DEDUP_REMOVED lines=15> */
.L_x_5364:
[----:B------:R-:W-:Y:S05]  /*2da0*/  BSYNC B2 ;  /* 0x0000000000027941 */ /* 0x000fea0003800000 */
.L_x_5363:
        /* <DEDUP_REMOVED lines=15> */
.L_x_5366:
[----:B------:R-:W-:Y:S05]  /*2ea0*/  BSYNC B2 ;  /* 0x0000000000027941 */ /* 0x000fea0003800000 */
.L_x_5365:
[----:B---3--:R-:W-:Y:S01]  /*2eb0*/  @P2 FMUL.FTZ R131, R119, R131 ;  /* 0x0000008377832220 */ /* 0x008fe20000410000 */
        /* <DEDUP_REMOVED lines=15> */
.L_x_5368:
[----:B------:R-:W-:Y:S05]  /*2fb0*/  BSYNC B2 ;  /* 0x0000000000027941 */ /* 0x000fea0003800000 */
.L_x_5367:
[----:B------:R-:W-:Y:S01]  /*2fc0*/  ISETP.NE.AND.EX P0, PT, R135, RZ, PT, P0 ;  /* 0x000000ff8700720c */ /* 0x000fe20003f05300 */
[----:B------:R-:W0:Y:S01]  /*2fd0*/  @P2 LDC.64 R114, c[0x0][0x2f8] ;  /* 0x0000be00ff722b82 */ /* 0x000e220000000a00 */
[----:B------:R-:W-:Y:S01]  /*2fe0*/  @P2 FMUL.FTZ R133, R202, R133 ;  /* 0x00000085ca852220 */ /* 0x000fe20000410000 */
[----:B------:R-:W-:Y:S02]  /*2ff0*/  @P2 LOP3.LUT P1, RZ, R127, 0xff000000, RZ, 0xc0, !PT ;  /* 0xff0000007fff2812 */ /* 0x000fe4000782c0ff */
[----:B------:R-:W-:Y:S01]  /*3000*/  @P2 F2FP.BF16.F32.PACK_AB R192, RZ, R192 ;  /* 0x000000c0ffc0223e */ /* 0x000fe200000010ff */
[----:B------:R-:W-:Y:S01]  /*3010*/  @P2 FMUL.FTZ R132, R133, R132 ;  /* 0x0000008485842220 */ /* 0x000fe20000410000 */
[----:B------:R-:W-:Y:S02]  /*3020*/  @P2 F2FP.BF16.F32.PACK_AB R116, RZ, R116 ;  /* 0x00000074ff74223e */ /* 0x000fe400000010ff */
[----:B------:R-:W-:Y:S02]  /*3030*/  @P2 F2FP.BF16.F32.PACK_AB R120, RZ, R120 ;  /* 0x00000078ff78223e */ /* 0x000fe400000010ff */
[----:B------:R-:W-:-:S02]  /*3040*/  @P2 FSEL R132, R132, RZ, P1 ;  /* 0x000000ff84842208 */ /* 0x000fc40000800000 */
[----:B------:R-:W1:Y:S01]  /*3050*/  @P0 LDC.64 R112, c[0x0][0x308] ;  /* 0x0000c200ff700b82 */ /* 0x000e620000000a00 */
[----:B------:R-:W-:Y:S02]  /*3060*/  ISETP.NE.U32.AND P1, PT, R134, RZ, PT ;  /* 0x000000ff8600720c */ /* 0x000fe40003f25070 */
[----:B------:R-:W-:Y:S02]  /*3070*/  @P2 F2FP.BF16.F32.PACK_AB R130, RZ, R130 ;  /* 0x00000082ff82223e */ /* 0x000fe400000010ff */
[----:B------:R-:W-:Y:S02]  /*3080*/  ISETP.NE.AND.EX P1, PT, R135, RZ, PT, P1 ;  /* 0x000000ff8700720c */ /* 0x000fe40003f25310 */
[----:B------:R-:W-:Y:S02]  /*3090*/  @P2 F2FP.BF16.F32.PACK_AB R195, RZ, R195 ;  /* 0x000000c3ffc3223e */ /* 0x000fe400000010ff */
[----:B------:R-:W-:Y:S02]  /*30a0*/  @P2 F2FP.BF16.F32.PACK_AB R118, RZ, R118 ;  /* 0x00000076ff76223e */ /* 0x000fe400000010ff */
[----:B------:R-:W-:Y:S01]  /*30b0*/  @P2 F2FP.BF16.F32.PACK_AB R122, RZ, R122 ;  /* 0x0000007aff7a223e */ /* 0x000fe200000010ff */
[----:B0-----:R-:W-:Y:S01]  /*30c0*/  @P2 IMAD.WIDE.U32 R114, R187, 0x10, R114 ;  /* 0x00000010bb722825 */ /* 0x001fe200078e0072 */
[----:B------:R-:W-:-:S02]  /*30d0*/  @P2 F2FP.BF16.F32.PACK_AB R132, RZ, R132 ;  /* 0x00000084ff84223e */ /* 0x000fc400000010ff */
[----:B------:R-:W-:Y:S02]  /*30e0*/  @P2 PRMT R108, R192, 0x7610, R108 ;  /* 0x00007610c06c2816 */ /* 0x000fe4000000006c */
[----:B------:R-:W-:Y:S02]  /*30f0*/  @P2 PRMT R109, R116, 0x7610, R109 ;  /* 0x00007610746d2816 */ /* 0x000fe4000000006d */
[----:B------:R-:W-:Y:S02]  /*3100*/  @P2 PRMT R110, R120, 0x7610, R110 ;  /* 0x00007610786e2816 */ /* 0x000fe4000000006e */
[----:B------:R-:W-:Y:S02]  /*3110*/  @P2 PRMT R111, R130, 0x7610, R111 ;  /* 0x00007610826f2816 */ /* 0x000fe4000000006f */
[----:B------:R-:W-:Y:S01]  /*3120*/  SEL R100, R193, R100, P1 ;  /* 0x00000064c1647207 */ /* 0x000fe20000800000 */
[----:B-1----:R-:W-:Y:S01]  /*3130*/  @P0 IMAD.WIDE.U32 R112, R139, 0x20, R112 ;  /* 0x000000208b700825 */ /* 0x002fe200078e0070 */
[----:B------:R-:W-:-:S02]  /*3140*/  SEL R101, R196, R101, P1 ;  /* 0x00000065c4657207 */ /* 0x000fc40000800000 */
[----:B------:R-:W-:Y:S02]  /*3150*/  SEL R102, R197, R102, P1 ;  /* 0x00000066c5667207 */ /* 0x000fe40000800000 */
[----:B------:R-:W-:Y:S02]  /*3160*/  SEL R103, R198, R103, P1 ;  /* 0x00000067c6677207 */ /* 0x000fe40000800000 */
[----:B------:R-:W-:Y:S02]  /*3170*/  SEL R104, R117, R104, P1 ;  /* 0x0000006875687207 */ /* 0x000fe40000800000 */
[----:B------:R-:W-:Y:S01]  /*3180*/  SEL R105, R200, R105, P1 ;  /* 0x00000069c8697207 */ /* 0x000fe20000800000 */
[----:B------:R2:W-:Y:S01]  /*3190*/  @P0 STG.E.128 desc[UR4][R112.64], R100 ;  /* 0x0000006470000986 */ /* 0x0005e2000c101d04 */
[----:B------:R-:W-:Y:S02]  /*31a0*/  SEL R106, R119, R106, P1 ;  /* 0x0000006a776a7207 */ /* 0x000fe40000800000 */
[----:B------:R-:W-:-:S02]  /*31b0*/  SEL R107, R202, R107, P1 ;  /* 0x0000006bca6b7207 */ /* 0x000fc40000800000 */
[----:B------:R-:W-:Y:S02]  /*31c0*/  @P2 PRMT R108, R108, 0x5410, R195 ;  /* 0x000054106c6c2816 */ /* 0x000fe400000000c3 */
[----:B------:R-:W-:Y:S01]  /*31d0*/  @P2 PRMT R109, R109, 0x5410, R118 ;  /* 0x000054106d6d2816 */ /* 0x000fe20000000076 */
[----:B------:R2:W-:Y:S01]  /*31e0*/  @P0 STG.E.128 desc[UR4][R112.64+0x10], R104 ;  /* 0x0000106870000986 */ /* 0x0005e2000c101d04 */
[----:B------:R-:W-:Y:S02]  /*31f0*/  @P2 PRMT R110, R110, 0x5410, R122 ;  /* 0x000054106e6e2816 */ /* 0x000fe4000000007a */
[----:B------:R-:W-:Y:S02]  /*3200*/  @P2 PRMT R111, R111, 0x5410, R132 ;  /* 0x000054106f6f2816 */ /* 0x000fe40000000084 */
[----:B------:R-:W-:Y:S02]  /*3210*/  IADD3 R187, R187, 0x20, RZ ;  /* 0x00000020bbbb7810 */ /* 0x000fe40007ffe0ff */
[----:B------:R-:W-:Y:S01]  /*3220*/  IADD3 R139, R139, 0x20, RZ ;  /* 0x000000208b8b7810 */ /* 0x000fe20007ffe0ff */
[----:B------:R2:W-:Y:S06]  /*3230*/  @P2 STG.E.128 desc[UR4][R114.64], R108 ;  /* 0x0000006c72002986 */ /* 0x0005ec000c101d04 */
.L_x_5352:
[----:B------:R-:W-:Y:S05]  /*3240*/  BSYNC B1 ;  /* 0x0000000000017941 */ /* 0x000fea0003800000 */
.L_x_5351:
[----:B------:R-:W-:Y:S04]  /*3250*/  BSSY B1, `(.L_x_5369) ;  /* 0x00000b1000017945 */ /* 0x000fe80003800000 */
[----:B------:R-:W-:Y:S05]  /*3260*/  @!P4 BRA `(.L_x_5370) ;  /* 0x0000000800bcc947 */ /* 0x000fea0003800000 */
[----:B------:R-:W4:Y:S01]  /*3270*/  @!P3 LDC.64 R132, c[0x0][0x2c8] ;  /* 0x0000b200ff84bb82 */ /* 0x000f220000000a00 */
[----:B------:R-:W-:Y:S07]  /*3280*/  BSSY B2, `(.L_x_5371) ;  /* 0x0000014000027945 */ /* 0x000fee0003800000 */
[----:B0-----:R-:W0:Y:S08]  /*3290*/  LDC.64 R134, c[0x0][0x308] ;  /* 0x0000c200ff867b82 */ /* 0x001e300000000a00 */
[----:B-1----:R-:W1:Y:S08]  /*32a0*/  @P2 LDC.64 R118, c[0x0][0x298] ;  /* 0x0000a600ff762b82 */ /* 0x002e700000000a00 */
[----:B------:R-:W0:Y:S01]  /*32b0*/  @P2 LDC.64 R120, c[0x0][0x298] ;  /* 0x0000a600ff782b82 */ /* 0x000e220000000a00 */
[----:B----4-:R-:W-:-:S04]  /*32c0*/  @!P3 ISETP.NE.U32.AND P0, PT, R132, RZ, PT ;  /* 0x000000ff8400b20c */ /* 0x010fc80003f05070 */
[----:B------:R-:W-:-:S03]  /*32d0*/  @!P3 ISETP.NE.AND.EX P0, PT, R133, RZ, PT, P0 ;  /* 0x000000ff8500b20c */ /* 0x000fc60003f05300 */
[----:B------:R-:W4:Y:S01]  /*32e0*/  @P2 LDC.64 R122, c[0x0][0x298] ;  /* 0x0000a600ff7a2b82 */ /* 0x000f220000000a00 */
[----:B-----5:R-:W-:-:S07]  /*32f0*/  @!P3 FSEL R191, R8, RZ, P0 ;  /* 0x000000ff08bfb208 */ /* 0x020fce0000000000 */
[----:B--2---:R-:W2:Y:S08]  /*3300*/  @P2 LDC.64 R112, c[0x0][0x298] ;  /* 0x0000a600ff702b82 */ /* 0x004eb00000000a00 */
[----:B------:R-:W0:Y:S08]  /*3310*/  @P2 LDC.64 R114, c[0x0][0x298] ;  /* 0x0000a600ff722b82 */ /* 0x000e300000000a00 */
[----:B------:R-:W0:Y:S01]  /*3320*/  @P2 LDC.64 R116, c[0x0][0x298] ;  /* 0x0000a600ff742b82 */ /* 0x000e220000000a00 */
[----:B-1----:R-:W-:Y:S05]  /*3330*/  @!P3 BRA `(.L_x_5372) ;  /* 0x000000000020b947 */ /* 0x002fea0003800000 */
[----:B------:R-:W-:Y:S01]  /*3340*/  IMAD.U32 R132, RZ, RZ, UR6 ;  /* 0x00000006ff847e24 */ /* 0x000fe2000f8e00ff */
[----:B------:R-:W-:Y:S01]  /*3350*/  MOV R133, UR7 ;  /* 0x0000000700857c02 */ /* 0x000fe20008000f00 */
[----:B---3--:R-:W-:-:S03]  /*3360*/  FFMA.FTZ R131, R171, R188, R189 ;  /* 0x000000bcab837223 */ /* 0x008fc600000100bd */
[----:B------:R-:W-:Y:S01]  /*3370*/  ISETP.NE.U32.AND P0, PT, R132, RZ, PT ;  /* 0x000000ff8400720c */ /* 0x000fe20003f05070 */
[----:B------:R-:W-:-:S03]  /*3380*/  FADD.FTZ R131, R176, -R131 ;  /* 0x80000083b0837221 */ /* 0x000fc60000010000 */
[----:B------:R-:W-:Y:S01]  /*3390*/  ISETP.NE.AND.EX P0, PT, R133, RZ, PT, P0 ;  /* 0x000000ff8500720c */ /* 0x000fe20003f05300 */
[----:B------:R-:W-:-:S12]  /*33a0*/  FMUL.FTZ R191, R0, R131 ;  /* 0x0000008300bf7220 */ /* 0x000fd80000410000 */
[----:B------:R-:W-:-:S07]  /*33b0*/  @P0 FADD.FTZ R191, R8, R191 ;  /* 0x000000bf08bf0221 */ /* 0x000fce0000010000 */
.L_x_5372:
[----:B------:R-:W-:Y:S05]  /*33c0*/  BSYNC B2 ;  /* 0x0000000000027941 */ /* 0x000fea0003800000 */
.L_x_5371:
[----:B------:R-:W-:Y:S01]  /*33d0*/  @!P3 ISETP.NE.U32.AND P0, PT, R132, RZ, PT ;  /* 0x000000ff8400b20c */ /* 0x000fe20003f05070 */
[----:B------:R-:W-:Y:S03]  /*33e0*/  BSSY B2, `(.L_x_5373) ;  /* 0x000000a000027945 */ /* 0x000fe60003800000 */
[----:B------:R-:W-:-:S04]  /*33f0*/  @!P3 ISETP.NE.AND.EX P0, PT, R133, RZ, PT, P0 ;  /* 0x000000ff8500b20c */ /* 0x000fc80003f05300 */
[----:B------:R-:W-:Y:S01]  /*3400*/  @!P3 FSEL R190, R9, RZ, P0 ;  /* 0x000000ff09beb208 */ /* 0x000fe20000000000 */
[----:B------:R-:W-:Y:S08]  /*3410*/  @!P3 BRA `(.L_x_5374) ;  /* 0x000000000018b947 */ /* 0x000ff00003800000 */
[----:B------:R-:W-:Y:S01]  /*3420*/  ISETP.NE.U32.AND P0, PT, R132, RZ, PT ;  /* 0x000000ff8400720c */ /* 0x000fe20003f05070 */
[----:B---3--:R-:W-:-:S03]  /*3430*/  FFMA.FTZ R130, R172, R188, R189 ;  /* 0x000000bcac827223 */ /* 0x008fc600000100bd */
[----:B------:R-:W-:Y:S01]  /*3440*/  ISETP.NE.AND.EX P0, PT, R133, RZ, PT, P0 ;  /* 0x000000ff8500720c */ /* 0x000fe20003f05300 */
[----:B------:R-:W-:-:S04]  /*3450*/  FADD.FTZ R131, R177, -R130 ;  /* 0x80000082b1837221 */ /* 0x000fc80000010000 */
[----:B------:R-:W-:-:S08]  /*3460*/  FMUL.FTZ R190, R0, R131 ;  /* 0x0000008300be7220 */ /* 0x000fd00000410000 */
[----:B------:R-:W-:-:S07]  /*3470*/  @P0 FADD.FTZ R190, R9, R190 ;  /* 0x000000be09be0221 */ /* 0x000fce0000010000 */
.L_x_5374:
[----:B------:R-:W-:Y:S05]  /*3480*/  BSYNC B2 ;  /* 0x0000000000027941 */ /* 0x000fea0003800000 */
.L_x_5373:
        /* <DEDUP_REMOVED lines=11> */
.L_x_5376:
[----:B------:R-:W-:Y:S05]  /*3540*/  BSYNC B2 ;  /* 0x0000000000027941 */ /* 0x000fea0003800000 */
.L_x_5375:
        /* <DEDUP_REMOVED lines=11> */
.L_x_5378:
[----:B------:R-:W-:Y:S05]  /*3600*/  BSYNC B2 ;  /* 0x0000000000027941 */ /* 0x000fea0003800000 */
.L_x_5377:
        /* <DEDUP_REMOVED lines=11> */
.L_x_5380:
[----:B------:R-:W-:Y:S05]  /*36c0*/  BSYNC B2 ;  /* 0x0000000000027941 */ /* 0x000fea0003800000 */
.L_x_5379:
        /* <DEDUP_REMOVED lines=11> */
.L_x_5382:
[----:B------:R-:W-:Y:S05]  /*3780*/  BSYNC B2 ;  /* 0x0000000000027941 */ /* 0x000fea0003800000 */
.L_x_5381:
[----:B------:R-:W-:Y:S01]  /*3790*/  @!P3 ISETP.NE.U32.AND P0, PT, R132, RZ, PT ;  /* 0x000000ff8400b20c */ /* 0x000fe20003f05070 */
[----:B------:R-:W-:Y:S01]  /*37a0*/  BSSY B2, `(.L_x_5383) ;  /* 0x000000b000027945 */ /* 0x000fe20003800000 */
[----:B0-----:R-:W-:Y:S02]  /*37b0*/  ISETP.NE.U32.AND P1, PT, R134, RZ, PT ;  /* 0x000000ff8600720c */ /* 0x001fe40003f25070 */
        /* <DEDUP_REMOVED lines=9> */
.L_x_5384:
[----:B------:R-:W-:Y:S05]  /*3850*/  BSYNC B2 ;  /* 0x0000000000027941 */ /* 0x000fea0003800000 */
.L_x_5383:
        /* <DEDUP_REMOVED lines=9> */
[----:B---3--:R-:W-:-:S04]  /*38f0*/  FADD.FTZ R131, R185, -R188 ;  /* 0x800000bcb9837221 */ /* 0x008fc80000010000 */
[----:B------:R-:W-:-:S08]  /*3900*/  FMUL.FTZ R198, R0, R131 ;  /* 0x0000008300c67220 */ /* 0x000fd00000410000 */
[----:B------:R-:W-:-:S07]  /*3910*/  @P0 FADD.FTZ R198, R7, R198 ;  /* 0x000000c607c60221 */ /* 0x000fce0000010000 */
.L_x_5386:
[----:B------:R-:W-:Y:S05]  /*3920*/  BSYNC B2 ;  /* 0x0000000000027941 */ /* 0x000fea0003800000 */
.L_x_5385:
[----:B------:R-:W0:Y:S01]  /*3930*/  @P2 LDC.64 R132, c[0x0][0x298] ;  /* 0x0000a600ff842b82 */ /* 0x000e220000000a00 */
[----:B------:R-:W-:Y:S01]  /*3940*/  @P2 FMUL.FTZ R119, R191, R119 ;  /* 0x00000077bf772220 */ /* 0x000fe20000410000 */
[----:B------:R-:W-:Y:S01]  /*3950*/  @P2 FMUL.FTZ R121, R190, R121 ;  /* 0x00000079be792220 */ /* 0x000fe20000410000 */
[----:B----4-:R-:W-:Y:S01]  /*3960*/  @P2 FMUL.FTZ R123, R193, R123 ;  /* 0x0000007bc17b2220 */ /* 0x010fe20000410000 */
[----:B------:R-:W-:Y:S01]  /*3970*/  @P2 LOP3.LUT P3, RZ, R124, 0xff, RZ, 0xc0, !PT ;  /* 0x000000ff7cff2812 */ /* 0x000fe2000786c0ff */
[----:B------:R-:W-:Y:S01]  /*3980*/  @P2 FMUL.FTZ R0, R119, R118 ;  /* 0x0000007677002220 */ /* 0x000fe20000410000 */
[----:B------:R-:W-:Y:S01]  /*3990*/  @P2 FMUL.FTZ R120, R121, R120 ;  /* 0x0000007879782220 */ /* 0x000fe20000410000 */
[----:B--2---:R-:W-:Y:S01]  /*39a0*/  @P2 FMUL.FTZ R113, R192, R113 ;  /* 0x00000071c0712220 */ /* 0x004fe20000410000 */
[----:B---3--:R-:W1:Y:S01]  /*39b0*/  @P2 LDC.64 R130, c[0x0][0x298] ;  /* 0x0000a600ff822b82 */ /* 0x008e620000000a00 */
[----:B------:R-:W-:Y:S01]  /*39c0*/  @P2 LOP3.LUT P0, RZ, R124, 0xff00, RZ, 0xc0, !PT ;  /* 0x0000ff007cff2812 */ /* 0x000fe2000780c0ff */
[----:B------:R-:W-:Y:S01]  /*39d0*/  @P2 FMUL.FTZ R122, R123, R122 ;  /* 0x0000007a7b7a2220 */ /* 0x000fe20000410000 */
[----:B------:R-:W-:Y:S01]  /*39e0*/  @P2 FSEL R0, R0, RZ, P3 ;  /* 0x000000ff00002208 */ /* 0x000fe20001800000 */
[----:B------:R-:W-:Y:S01]  /*39f0*/  @P2 FMUL.FTZ R115, R195, R115 ;  /* 0x00000073c3732220 */ /* 0x000fe20000410000 */
[----:B------:R-:W-:Y:S01]  /*3a00*/  @P2 LOP3.LUT P3, RZ, R124, 0xff0000, RZ, 0xc0, !PT ;  /* 0x00ff00007cff2812 */ /* 0x000fe2000786c0ff */
[----:B------:R-:W-:Y:S01]  /*3a10*/  @P2 FMUL.FTZ R112, R113, R112 ;  /* 0x0000007071702220 */ /* 0x000fe20000410000 */
[----:B------:R-:W-:Y:S01]  /*3a20*/  @P2 FSEL R120, R120, RZ, P0 ;  /* 0x000000ff78782208 */ /* 0x000fe20000000000 */
[----:B------:R-:W-:Y:S01]  /*3a30*/  @P2 FMUL.FTZ R115, R115, R114 ;  /* 0x0000007273732220 */ /* 0x000fe20000410000 */
[----:B------:R-:W-:Y:S01]  /*3a40*/  @P2 LOP3.LUT P0, RZ, R124, 0xff000000, RZ, 0xc0, !PT ;  /* 0xff0000007cff2812 */ /* 0x000fe2000780c0ff */
[----:B------:R-:W-:Y:S01]  /*3a50*/  @P2 FMUL.FTZ R117, R196, R117 ;  /* 0x00000075c4752220 */ /* 0x000fe20000410000 */
[----:B------:R-:W-:Y:S01]  /*3a60*/  @P2 FSEL R122, R122, RZ, P3 ;  /* 0x000000ff7a7a2208 */ /* 0x000fe20001800000 */
[----:B------:R-:W2:Y:S01]  /*3a70*/  @P1 LDC.64 R118, c[0x0][0x308] ;  /* 0x0000c200ff761b82 */ /* 0x000ea20000000a00 */
[----:B------:R-:W-:Y:S01]  /*3a80*/  @P2 LOP3.LUT P3, RZ, R125, 0xff, RZ, 0xc0, !PT ;  /* 0x000000ff7dff2812 */ /* 0x000fe2000786c0ff */
[----:B------:R-:W-:Y:S01]  /*3a90*/  @P2 FMUL.FTZ R116, R117, R116 ;  /* 0x0000007475742220 */ /* 0x000fe20000410000 */
[----:B------:R-:W-:Y:S01]  /*3aa0*/  @P2 FSEL R114, R112, RZ, P0 ;  /* 0x000000ff70722208 */ /* 0x000fe20000000000 */
[----:B0-----:R-:W-:Y:S01]  /*3ab0*/  @P2 FMUL.FTZ R133, R197, R133 ;  /* 0x00000085c5852220 */ /* 0x001fe20000410000 */
[----:B------:R-:W-:-:S02]  /*3ac0*/  @P2 FSEL R115, R115, RZ, P3 ;  /* 0x000000ff73732208 */ /* 0x000fc40001800000 */
[----:B------:R-:W-:Y:S01]  /*3ad0*/  @P2 LOP3.LUT P3, RZ, R125, 0xff00, RZ, 0xc0, !PT ;  /* 0x0000ff007dff2812 */ /* 0x000fe2000786c0ff */
[----:B------:R-:W0:Y:S01]  /*3ae0*/  @P2 LDC.64 R112, c[0x0][0x2f8] ;  /* 0x0000be00ff702b82 */ /* 0x000e220000000a00 */
[----:B------:R-:W-:Y:S01]  /*3af0*/  @P2 FMUL.FTZ R132, R133, R132 ;  /* 0x0000008485842220 */ /* 0x000fe20000410000 */
[----:B------:R-:W-:Y:S02]  /*3b00*/  ISETP.NE.U32.AND P0, PT, R134, RZ, PT ;  /* 0x000000ff8600720c */ /* 0x000fe40003f05070 */
[----:B------:R-:W-:Y:S01]  /*3b10*/  @P2 FSEL R116, R116, RZ, P3 ;  /* 0x000000ff74742208 */ /* 0x000fe20001800000 */
[----:B-1----:R-:W-:Y:S01]  /*3b20*/  @P2 FMUL.FTZ R131, R198, R131 ;  /* 0x00000083c6832220 */ /* 0x002fe20000410000 */
[----:B------:R-:W-:Y:S02]  /*3b30*/  @P2 LOP3.LUT P3, RZ, R125, 0xff0000, RZ, 0xc0, !PT ;  /* 0x00ff00007dff2812 */ /* 0x000fe4000786c0ff */
[----:B------:R-:W-:Y:S01]  /*3b40*/  @P2 F2FP.BF16.F32.PACK_AB R0, RZ, R0 ;  /* 0x00000000ff00223e */ /* 0x000fe200000010ff */
[----:B------:R-:W-:Y:S01]  /*3b50*/  @P2 FMUL.FTZ R130, R131, R130 ;  /* 0x0000008283822220 */ /* 0x000fe20000410000 */
[----:B------:R-:W-:-:S02]  /*3b60*/  @P2 FSEL R132, R132, RZ, P3 ;  /* 0x000000ff84842208 */ /* 0x000fc40001800000 */
[----:B------:R-:W-:Y:S02]  /*3b70*/  @P2 LOP3.LUT P3, RZ, R125, 0xff000000, RZ, 0xc0, !PT ;  /* 0xff0000007dff2812 */ /* 0x000fe4000786c0ff */
[----:B------:R-:W-:Y:S02]  /*3b80*/  @P2 F2FP.BF16.F32.PACK_AB R122, RZ, R122 ;  /* 0x0000007aff7a223e */ /* 0x000fe400000010ff */
[----:B------:R-:W-:Y:S01]  /*3b90*/  @P2 FSEL R130, R130, RZ, P3 ;  /* 0x000000ff82822208 */ /* 0x000fe20001800000 */
[----:B--2---:R-:W-:Y:S01]  /*3ba0*/  @P1 IMAD.WIDE.U32 R118, R139, 0x20, R118 ;  /* 0x000000208b761825 */ /* 0x004fe200078e0076 */
[----:B------:R-:W-:Y:S02]  /*3bb0*/  @P2 F2FP.BF16.F32.PACK_AB R115, RZ, R115 ;  /* 0x00000073ff73223e */ /* 0x000fe400000010ff */
[----:B------:R-:W-:Y:S02]  /*3bc0*/  @P2 F2FP.BF16.F32.PACK_AB R132, RZ, R132 ;  /* 0x00000084ff84223e */ /* 0x000fe400000010ff */
[----:B------:R-:W-:-:S02]  /*3bd0*/  ISETP.NE.AND.EX P0, PT, R135, RZ, PT, P0 ;  /* 0x000000ff8700720c */ /* 0x000fc40003f05300 */
[----:B------:R-:W-:Y:S01]  /*3be0*/  @P2 F2FP.BF16.F32.PACK_AB R120, RZ, R120 ;  /* 0x00000078ff78223e */ /* 0x000fe200000010ff */
[----:B0-----:R-:W-:Y:S01]  /*3bf0*/  @P2 IMAD.WIDE.U32 R112, R187, 0x10, R112 ;  /* 0x00000010bb702825 */ /* 0x001fe200078e0070 */
        /* <DEDUP_REMOVED lines=22> */
.L_x_5370:
[----:B------:R-:W-:Y:S05]  /*3d60*/  BSYNC B1 ;  /* 0x0000000000017941 */ /* 0x000fea0003800000 */
.L_x_5369:
[----:B0-2-4-:R-:W0:Y:S02]  /*3d70*/  LDC.64 R112, c[0x0][0x210] ;  /* 0x00008400ff707b82 */ /* 0x015e240000000a00 */
[----:B0-----:R-:W-:-:S04]  /*3d80*/  LEA R2, R112, R2, 0x2 ;  /* 0x0000000270027211 */ /* 0x001fc800078e10ff */
[----:B------:R-:W-:-:S13]  /*3d90*/  ISETP.GE.AND P0, PT, R2, R113, PT ;  /* 0x000000710200720c */ /* 0x000fda0003f06270 */
[----:B------:R-:W-:Y:S05]  /*3da0*/  @!P0 BRA `(.L_x_5387) ;  /* 0xffffffc400988947 */ /* 0x000fea000383ffff */
.L_x_5320:
[----:B------:R-:W-:Y:S05]  /*3db0*/  BSYNC B0 ;  /* 0x0000000000007941 */ /* 0x000fea0003800000 */
.L_x_5319:
[----:B------:R-:W0:Y:S01]  /*3dc0*/  S2R R3, SR_CgaCtaId ;  /* 0x0000000000037919 */ /* 0x000e220000008800 */
[----:B------:R-:W-:Y:S01]  /*3dd0*/  SHF.R.U32.HI R0, RZ, 0x5, R138 ;  /* 0x00000005ff007819 */ /* 0x000fe2000001168a */
[----:B------:R-:W-:Y:S05]  /*3de0*/  WARPSYNC.ALL ;  /* 0x0000000000007948 */ /* 0x000fea0003800000 */
[----:B-----5:R-:W-:Y:S01]  /*3df0*/  LOP3.LUT R5, R138, 0x1f, RZ, 0xc0, !PT ;  /* 0x0000001f8a057812 */ /* 0x020fe200078ec0ff */
[----:B------:R-:W2:Y:S01]  /*3e00*/  S2R R76, SR_CTAID.X ;  /* 0x00000000004c7919 */ /* 0x000ea20000002500 */
[----:B------:R-:W-:Y:S01]  /*3e10*/  MOV R2, 0x400 ;  /* 0x0000040000027802 */ /* 0x000fe20000000f00 */
[----:B------:R-:W-:Y:S01]  /*3e20*/  ULDC.64 UR10, c[0x0][0x2d8] ;  /* 0x0000b600000a7ab9 */ /* 0x000fe20000000a00 */
[----:B------:R-:W-:Y:S01]  /*3e30*/  ULDC.64 UR12, c[0x0][0x2d0] ;  /* 0x0000b400000c7ab9 */ /* 0x000fe20000000a00 */
[----:B------:R-:W-:Y:S01]  /*3e40*/  IMAD R0, R0, 0x60, R5 ;  /* 0x0000006000007824 */ /* 0x000fe200078e0205 */
[----:B0-----:R-:W-:-:S04]  /*3e50*/  LEA R3, R3, R2, 0x18 ;  /* 0x0000000203037211 */ /* 0x001fc800078ec0ff */
[----:B------:R-:W-:Y:S01]  /*3e60*/  LEA R4, R138, R3, 0x2 ;  /* 0x000000038a047211 */ /* 0x000fe200078e10ff */
[----:B------:R-:W-:-:S05]  /*3e70*/  IMAD R0, R0, 0x20, R3 ;  /* 0x0000002000007824 */ /* 0x000fca00078e0203 */
[----:B------:R-:W-:Y:S04]  /*3e80*/  STS.128 [R0], R48 ;  /* 0x0000003000007388 */ /* 0x000fe80000000c00 */
[----:B------:R-:W-:Y:S04]  /*3e90*/  STS.128 [R0+0x10], R44 ;  /* 0x0000102c00007388 */ /* 0x000fe80000000c00 */
[----:B------:R-:W-:Y:S04]  /*3ea0*/  STS.128 [R0+0x400], R40 ;  /* 0x0004002800007388 */ /* 0x000fe80000000c00 */
[----:B------:R-:W-:Y:S04]  /*3eb0*/  STS.128 [R0+0x410], R36 ;  /* 0x0004102400007388 */ /* 0x000fe80000000c00 */
[----:B------:R-:W-:Y:S04]  /*3ec0*/  STS.128 [R0+0x800], R32 ;  /* 0x0008002000007388 */ /* 0x000fe80000000c00 */
[----:B------:R0:W-:Y:S01]  /*3ed0*/  STS.128 [R0+0x810], R28 ;  /* 0x0008101c00007388 */ /* 0x0001e20000000c00 */
[----:B------:R-:W-:Y:S01]  /*3ee0*/  BAR.SYNC.DEFER_BLOCKING 0x0 ;  /* 0x0000000000007b1d */ /* 0x000fe20000010000 */
[----:B0-----:R-:W-:Y:S01]  /*3ef0*/  IADD3 R29, R137, 0x7f, -R138 ;  /* 0x0000007f891d7810 */ /* 0x001fe20007ffe88a */
[----:B--2---:R-:W-:-:S03]  /*3f00*/  IMAD R137, R76, R137, RZ ;  /* 0x000000894c897224 */ /* 0x004fc600078e02ff */
[C---:B------:R-:W-:Y:S02]  /*3f10*/  LOP3.LUT P5, RZ, R29.reuse, 0xffffff80, RZ, 0xc0, !PT ;  /* 0xffffff801dff7812 */ /* 0x040fe400078ac0ff */
[C---:B------:R-:W-:Y:S02]  /*3f20*/  ISETP.GE.U32.AND P4, PT, R29.reuse, 0x100, PT ;  /* 0x000001001d00780c */ /* 0x040fe40003f86070 */
[C---:B------:R-:W-:Y:S02]  /*3f30*/  ISETP.GE.U32.AND P3, PT, R29.reuse, 0x180, PT ;  /* 0x000001801d00780c */ /* 0x040fe40003f66070 */
[C---:B------:R-:W-:Y:S01]  /*3f40*/  ISETP.GE.U32.AND P2, PT, R29.reuse, 0x200, PT ;  /* 0x000002001d00780c */ /* 0x040fe20003f46070 */
[----:B------:R-:W0:Y:S01]  /*3f50*/  LDS R2, [R4] ;  /* 0x0000000004027984 */ /* 0x000e220000000800 */
[C---:B------:R-:W-:Y:S02]  /*3f60*/  ISETP.GE.U32.AND P1, PT, R29.reuse, 0x280, PT ;  /* 0x000002801d00780c */ /* 0x040fe40003f26070 */
[----:B------:R-:W-:Y:S01]  /*3f70*/  ISETP.GE.U32.AND P0, PT, R29, 0x300, PT ;  /* 0x000003001d00780c */ /* 0x000fe20003f06070 */
[----:B------:R-:W2:Y:S01]  /*3f80*/  LDS R9, [R4+0xc00] ;  /* 0x000c000004097984 */ /* 0x000ea20000000800 */
[----:B------:R-:W-:-:S03]  /*3f90*/  IADD3 R138, P6, R137, R138, RZ ;  /* 0x0000008a898a7210 */ /* 0x000fc60007fde0ff */
[----:B------:R-:W4:Y:S01]  /*3fa0*/  LDS R3, [R4+0x200] ;  /* 0x0002000004037984 */ /* 0x000f220000000800 */
[----:B------:R-:W-:-:S03]  /*3fb0*/  IADD3.X R41, RZ, RZ, RZ, P6, !PT ;  /* 0x000000ffff297210 */ /* 0x000fc600037fe4ff */
[----:B------:R-:W1:Y:S01]  /*3fc0*/  LDS R10, [R4+0xe00] ;  /* 0x000e0000040a7984 */ /* 0x000e620000000800 */
[----:B------:R-:W-:-:S03]  /*3fd0*/  SHF.L.U64.HI R41, R138, 0x2, R41 ;  /* 0x000000028a297819 */ /* 0x000fc60000010229 */
        /* <DEDUP_REMOVED lines=25> */
[----:B------:R-:W-:Y:S01]  /*4170*/  FADD.FTZ R7, R7, R14 ;  /* 0x0000000e07077221 */ /* 0x000fe20000010000 */
[----:B------:R-:W-:Y:S02]  /*4180*/  IMAD.SHL.U32 R14, R138, 0x4, RZ ;  /* 0x000000048a0e7824 */ /* 0x000fe400078e00ff */
[----:B------:R-:W3:Y:S01]  /*4190*/  LDS R24, [R4+0x2800] ;  /* 0x0028000004187984 */ /* 0x000ee20000000800 */
[----:B------:R-:W-:-:S03]  /*41a0*/  FADD.FTZ R8, RZ, R8 ;  /* 0x00000008ff087221 */ /* 0x000fc60000010000 */
[----:B------:R-:W3:Y:S01]  /*41b0*/  LDS R23, [R4+0x2a00] ;  /* 0x002a000004177984 */ /* 0x000ee20000000800 */
[----:B0-----:R-:W-:-:S03]  /*41c0*/  FADD.FTZ R8, R8, R13 ;  /* 0x0000000d08087221 */ /* 0x001fc60000010000 */
[----:B------:R-:W0:Y:S01]  /*41d0*/  LDS R26, [R4+0x2c00] ;  /* 0x002c0000041a7984 */ /* 0x000e220000000800 */
[----:B--2---:R-:W-:-:S03]  /*41e0*/  FADD.FTZ R2, R2, R15 ;  /* 0x0000000f02027221 */ /* 0x004fc60000010000 */
[----:B------:R-:W2:Y:S01]  /*41f0*/  LDS R25, [R4+0x2e00] ;  /* 0x002e000004197984 */ /* 0x000ea20000000800 */
[----:B----4-:R-:W-:Y:S01]  /*4200*/  FADD.FTZ R3, R3, R16 ;  /* 0x0000001003037221 */ /* 0x010fe20000010000 */
[----:B------:R-:W-:Y:S01]  /*4210*/  BAR.SYNC.DEFER_BLOCKING 0x0 ;  /* 0x0000000000007b1d */ /* 0x000fe20000010000 */
[----:B------:R-:W-:Y:S01]  /*4220*/  IADD3 R16, P6, R14, UR10, RZ ;  /* 0x0000000a0e107c10 */ /* 0x000fe2000ffde0ff */
[----:B-1----:R-:W-:Y:S01]  /*4230*/  FADD.FTZ R5, R5, R18 ;  /* 0x0000001205057221 */ /* 0x002fe20000010000 */
[----:B---3--:R-:W-:Y:S02]  /*4240*/  FADD.FTZ R6, R6, R17 ;  /* 0x0000001106067221 */ /* 0x008fe40000010000 */
[----:B------:R-:W-:Y:S02]  /*4250*/  IADD3.X R43, R41, UR11, RZ, P6, !PT ;  /* 0x0000000b292b7c10 */ /* 0x000fe4000b7fe4ff */
[----:B------:R-:W-:Y:S01]  /*4260*/  IADD3 R14, P6, R14, UR12, RZ ;  /* 0x0000000c0e0e7c10 */ /* 0x000fe2000ffde0ff */
[----:B------:R-:W-:-:S03]  /*4270*/  FADD.FTZ R7, R7, R20 ;  /* 0x0000001407077221 */ /* 0x000fc60000010000 */
[----:B------:R-:W-:Y:S01]  /*4280*/  IADD3.X R41, R41, UR13, RZ, P6, !PT ;  /* 0x0000000d29297c10 */ /* 0x000fe2000b7fe4ff */
        /* <DEDUP_REMOVED lines=33> */
[----:B--2---:R-:W-:Y:S01]  /*44a0*/  FADD.FTZ R27, R27, R30 ;  /* 0x0000001e1b1b7221 */ /* 0x004fe20000010000 */
[----:B---3--:R-:W-:Y:S02]  /*44b0*/  FADD.FTZ R0, RZ, R0 ;  /* 0x00000000ff007221 */ /* 0x008fe40000010000 */
[----:B------:R-:W2:Y:S02]  /*44c0*/  LDS R15, [R4+0x1200] ;  /* 0x00120000040f7984 */ /* 0x000ea40000000800 */
[----:B----4-:R-:W-:Y:S02]  /*44d0*/  FADD.FTZ R29, R0, R29 ;  /* 0x0000001d001d7221 */ /* 0x010fe40000010000 */
        /* <DEDUP_REMOVED lines=17> */
[----:B--2---:R-:W-:Y:S01]  /*45f0*/  @P5 IMAD.MOV.U32 R2, RZ, RZ, R14 ;  /* 0x000000ffff025224 */ /* 0x004fe200078e000e */
[----:B------:R-:W-:Y:S02]  /*4600*/  @P5 MOV R3, R41 ;  /* 0x0000002900035202 */ /* 0x000fe40000000f00 */
[----:B------:R-:W2:Y:S01]  /*4610*/  LDS R13, [R4+0x2200] ;  /* 0x00220000040d7984 */ /* 0x000ea20000000800 */
[----:B------:R-:W-:Y:S01]  /*4620*/  @P5 IADD3 R14, P6, R14, 0x200, RZ ;  /* 0x000002000e0e5810 */ /* 0x000fe20007fde0ff */
[----:B------:R-:W-:Y:S02]  /*4630*/  FADD.FTZ R6, R6, R15 ;  /* 0x0000000f06067221 */ /* 0x000fe40000010000 */
[----:B------:R4:W-:Y:S02]  /*4640*/  @P5 STG.E desc[UR4][R2.64], R21 ;  /* 0x0000001502005986 */ /* 0x0009e4000c101904 */
[----:B------:R-:W-:-:S02]  /*4650*/  @P5 IMAD.X R41, RZ, RZ, R41, P6 ;  /* 0x000000ffff295224 */ /* 0x000fc400030e0629 */
[----:B---3--:R-:W-:Y:S01]  /*4660*/  FADD.FTZ R0, RZ, R0 ;  /* 0x00000000ff007221 */ /* 0x008fe20000010000 */
[----:B------:R-:W3:Y:S01]  /*4670*/  LDS R19, [R4+0x2e00] ;  /* 0x002e000004137984 */ /* 0x000ee20000000800 */
[----:B----4-:R-:W-:-:S04]  /*4680*/  FADD.FTZ R6, R6, R27 ;  /* 0x0000001b06067221 */ /* 0x010fc80000010000 */
[----:B------:R-:W-:Y:S01]  /*4690*/  FADD.FTZ R37, R6, R37 ;  /* 0x0000002506257221 */ /* 0x000fe20000010000 */
[----:B------:R-:W-:Y:S01]  /*46a0*/  FADD.FTZ R0, R0, R17 ;  /* 0x0000001100007221 */ /* 0x000fe20000010000 */
[----:B------:R-:W-:Y:S02]  /*46b0*/  @P4 MOV R2, R16 ;  /* 0x0000001000024202 */ /* 0x000fe40000000f00 */
[-C--:B------:R-:W-:Y:S01]  /*46c0*/  @P4 MOV R3, R43.reuse ;  /* 0x0000002b00034202 */ /* 0x080fe20000000f00 */
[----:B------:R-:W-:Y:S01]  /*46d0*/  FADD.FTZ R0, R0, R29 ;  /* 0x0000001d00007221 */ /* 0x000fe20000010000 */
[----:B------:R-:W-:Y:S01]  /*46e0*/  @P4 IADD3 R16, P5, R16, 0x200, RZ ;  /* 0x0000020010104810 */ /* 0x000fe20007fbe0ff */
[----:B------:R-:W-:Y:S02]  /*46f0*/  FADD.FTZ R7, RZ, R7 ;  /* 0x00000007ff077221 */ /* 0x000fe40000010000 */
[----:B------:R4:W-:Y:S01]  /*4700*/  @P4 STG.E desc[UR4][R2.64], R33 ;  /* 0x0000002102004986 */ /* 0x0009e2000c101904 */
[----:B------:R-:W-:Y:S01]  /*4710*/  @P4 IADD3.X R43, RZ, R43, RZ, P5, !PT ;  /* 0x0000002bff2b4210 */ /* 0x000fe20002ffe4ff */
[----:B0-----:R-:W-:Y:S01]  /*4720*/  FADD.FTZ R39, R0, R39 ;  /* 0x0000002700277221 */ /* 0x001fe20000010000 */
[----:B-1----:R-:W-:Y:S01]  /*4730*/  FADD.FTZ R8, R7, R8 ;  /* 0x0000000807087221 */ /* 0x002fe20000010000 */
[----:B----4-:R-:W-:Y:S01]  /*4740*/  @P4 IMAD.MOV.U32 R2, RZ, RZ, R14 ;  /* 0x000000ffff024224 */ /* 0x010fe200078e000e */
[----:B------:R-:W-:-:S02]  /*4750*/  @P4 MOV R3, R41 ;  /* 0x0000002900034202 */ /* 0x000fc40000000f00 */
[----:B------:R-:W-:Y:S01]  /*4760*/  @P4 IADD3 R14, P6, R14, 0x200, RZ ;  /* 0x000002000e0e4810 */ /* 0x000fe20007fde0ff */
[----:B--2---:R-:W-:Y:S02]  /*4770*/  FADD.FTZ R8, R8, R13 ;  /* 0x0000000d08087221 */ /* 0x004fe40000010000 */
[----:B------:R0:W-:Y:S02]  /*4780*/  @P4 STG.E desc[UR4][R2.64], R9 ;  /* 0x0000000902004986 */ /* 0x0001e4000c101904 */
[----:B------:R-:W-:Y:S02]  /*4790*/  @P4 IMAD.X R41, RZ, RZ, R41, P6 ;  /* 0x000000ffff294224 */ /* 0x000fe400030e0629 */
[----:B---3--:R-:W-:Y:S01]  /*47a0*/  FADD.FTZ R19, R8, R19 ;  /* 0x0000001308137221 */ /* 0x008fe20000010000 */
[----:B0-----:R-:W-:Y:S02]  /*47b0*/  @P3 MOV R2, R16 ;  /* 0x0000001000023202 */ /* 0x001fe40000000f00 */
[----:B------:R-:W-:-:S02]  /*47c0*/  @P3 MOV R3, R43 ;  /* 0x0000002b00033202 */ /* 0x000fc40000000f00 */
[----:B------:R-:W-:-:S03]  /*47d0*/  @P3 IADD3 R16, P4, R16, 0x200, RZ ;  /* 0x0000020010103810 */ /* 0x000fc60007f9e0ff */
[----:B------:R0:W-:Y:S01]  /*47e0*/  @P3 STG.E desc[UR4][R2.64], R35 ;  /* 0x0000002302003986 */ /* 0x0001e2000c101904 */
[----:B------:R-:W-:Y:S01]  /*47f0*/  @P3 IADD3.X R43, RZ, R43, RZ, P4, !PT ;  /* 0x0000002bff2b3210 */ /* 0x000fe200027fe4ff */
[----:B0-----:R-:W-:Y:S01]  /*4800*/  @P3 IMAD.MOV.U32 R2, RZ, RZ, R14 ;  /* 0x000000ffff023224 */ /* 0x001fe200078e000e */
[----:B------:R-:W-:Y:S02]  /*4810*/  @P3 MOV R3, R41 ;  /* 0x0000002900033202 */ /* 0x000fe40000000f00 */
[----:B------:R-:W-:-:S03]  /*4820*/  @P3 IADD3 R14, P5, R14, 0x200, RZ ;  /* 0x000002000e0e3810 */ /* 0x000fc60007fbe0ff */
[----:B------:R0:W-:Y:S02]  /*4830*/  @P3 STG.E desc[UR4][R2.64], R5 ;  /* 0x0000000502003986 */ /* 0x0001e4000c101904 */
[----:B------:R-:W-:Y:S02]  /*4840*/  @P3 IMAD.X R41, RZ, RZ, R41, P5 ;  /* 0x000000ffff293224 */ /* 0x000fe400028e0629 */
[----:B------:R-:W-:Y:S01]  /*4850*/  @P2 IMAD.MOV.U32 R4, RZ, RZ, R14 ;  /* 0x000000ffff042224 */ /* 0x000fe200078e000e */
[----:B------:R-:W-:-:S04]  /*4860*/  @P2 IADD3 R14, P4, R14, 0x200, RZ ;  /* 0x000002000e0e2810 */ /* 0x000fc80007f9e0ff */
[----:B------:R-:W-:Y:S02]  /*4870*/  @P1 MOV R6, R14 ;  /* 0x0000000e00061202 */ /* 0x000fe40000000f00 */
[----:B0-----:R-:W-:Y:S02]  /*4880*/  @P2 MOV R2, R16 ;  /* 0x0000001000022202 */ /* 0x001fe40000000f00 */
[----:B------:R-:W-:Y:S02]  /*4890*/  @P2 MOV R3, R43 ;  /* 0x0000002b00032202 */ /* 0x000fe40000000f00 */
[----:B------:R-:W-:Y:S02]  /*48a0*/  @P2 IADD3 R16, P3, R16, 0x200, RZ ;  /* 0x0000020010102810 */ /* 0x000fe40007f7e0ff */
[----:B------:R-:W-:Y:S01]  /*48b0*/  @P2 MOV R5, R41 ;  /* 0x0000002900052202 */ /* 0x000fe20000000f00 */
[----:B------:R0:W-:Y:S01]  /*48c0*/  @P2 STG.E desc[UR4][R2.64], R37 ;  /* 0x0000002502002986 */ /* 0x0001e2000c101904 */
[----:B------:R-:W-:-:S02]  /*48d0*/  @P2 IADD3.X R43, RZ, R43, RZ, P3, !PT ;  /* 0x0000002bff2b2210 */ /* 0x000fc40001ffe4ff */
[----:B------:R-:W-:Y:S01]  /*48e0*/  @P2 IADD3.X R41, RZ, R41, RZ, P4, !PT ;  /* 0x00000029ff292210 */ /* 0x000fe200027fe4ff */
[----:B------:R1:W-:Y:S01]  /*48f0*/  @P2 STG.E desc[UR4][R4.64], R23 ;  /* 0x0000001704002986 */ /* 0x0003e2000c101904 */
[----:B------:R-:W-:Y:S02]  /*4900*/  @P1 IADD3 R14, P4, R14, 0x200, RZ ;  /* 0x000002000e0e1810 */ /* 0x000fe40007f9e0ff */
[-C--:B------:R-:W-:Y:S02]  /*4910*/  @P1 MOV R7, R41.reuse ;  /* 0x0000002900071202 */ /* 0x080fe40000000f00 */
[----:B------:R-:W-:Y:S01]  /*4920*/  @P1 IADD3.X R41, RZ, R41, RZ, P4, !PT ;  /* 0x00000029ff291210 */ /* 0x000fe200027fe4ff */
[----:B0-----:R-:W-:Y:S01]  /*4930*/  @P1 IMAD.MOV.U32 R2, RZ, RZ, R16 ;  /* 0x000000ffff021224 */ /* 0x001fe200078e0010 */
[----:B------:R-:W-:Y:S02]  /*4940*/  @P1 IADD3 R16, P3, R16, 0x200, RZ ;  /* 0x0000020010101810 */ /* 0x000fe40007f7e0ff */
[----:B------:R-:W-:Y:S01]  /*4950*/  @P1 MOV R3, R43 ;  /* 0x0000002b00031202 */ /* 0x000fe20000000f00 */
[----:B-1----:R-:W-:Y:S01]  /*4960*/  IMAD.MOV.U32 R4, RZ, RZ, R14 ;  /* 0x000000ffff047224 */ /* 0x002fe200078e000e */
[----:B------:R-:W-:Y:S01]  /*4970*/  MOV R5, R41 ;  /* 0x0000002900057202 */ /* 0x000fe20000000f00 */
[----:B------:R-:W-:-:S02]  /*4980*/  @P1 IMAD.X R43, RZ, RZ, R43, P3 ;  /* 0x000000ffff2b1224 */ /* 0x000fc400018e062b */
        /* <DEDUP_REMOVED lines=8> */
.L_x_5332:
[----:B------:R-:W-:Y:S01]  /*4a10*/  HFMA2.MMA R122, -RZ, RZ, 0, 5.9604644775390625e-08 ;  /* 0x00000001ff7a7435 */ /* 0x000fe200000001ff */
[----:B------:R-:W-:Y:S01]  /*4a20*/  BSSY B1, `(.L_x_5388) ;  /* 0x0000007000017945 */ /* 0x000fe20003800000 */
[----:B------:R-:W-:Y:S01]  /*4a30*/  MOV R123, R191 ;  /* 0x000000bf007b7202 */ /* 0x000fe20000000f00 */
[----:B---3--:R-:W-:Y:S01]  /*4a40*/  IMAD.MOV.U32 R131, RZ, RZ, 0x1f ;  /* 0x0000001fff837424 */ /* 0x008fe200078e00ff */
[----:B------:R-:W-:-:S07]  /*4a50*/  MOV R120, 0xffffffff ;  /* 0xffffffff00787802 */ /* 0x000fce0000000f00 */
[----:B01---5:R-:W-:Y:S05]  /*4a60*/  WARPSYNC.COLLECTIVE R120, `(.L_x_5389) ;  /* 0x0000000078087348 */ /* 0x023fea0003c00000 */
[----:B------:R2:W3:Y:S02]  /*4a70*/  SHFL.BFLY P0, R121, R123, R122, R131 ;  /* 0x0c00007a7b797389 */ /* 0x0004e40000000083 */
[----:B0123-5:R-:W-:Y:S01]  /*4a80*/  ENDCOLLECTIVE ;  /* 0x000000000000791b */ /* 0x02ffe20003800000 */
.L_x_5389:
[----:B------:R-:W-:Y:S05]  /*4a90*/  BSYNC B1 ;  /* 0x0000000000017941 */ /* 0x000fea0003800000 */
.L_x_5388:
        /* <DEDUP_REMOVED lines=8> */
.L_x_5390:
[----:B------:R-:W-:Y:S01]  /*4b20*/  FADD.FTZ R112, R112, R191 ;  /* 0x000000bf70707221 */ /* 0x000fe20000010000 */
[----:B------:R-:W-:-:S03]  /*4b30*/  HFMA2.MMA R122, -RZ, RZ, 0, 1.1920928955078125e-07 ;  /* 0x00000002ff7a7435 */ /* 0x000fc600000001ff */
[----:B------:R-:W-:Y:S01]  /*4b40*/  IMAD.MOV.U32 R123, RZ, RZ, R112 ;  /* 0x000000ffff7b7224 */ /* 0x000fe200078e0070 */
[----:B------:R-:W-:-:S07]  /*4b50*/  MOV R113, R121 ;  /* 0x0000007900717202 */ /* 0x000fce0000000f00 */
[----:B------:R-:W-:Y:S05]  /*4b60*/  WARPSYNC.COLLECTIVE R120, `(.L_x_5391) ;  /* 0x0000000078087348 */ /* 0x000fea0003c00000 */
[----:B------:R0:W1:Y:S02]  /*4b70*/  SHFL.BFLY P0, R121, R123, R122, R131 ;  /* 0x0c00007a7b797389 */ /* 0x0000640000000083 */
[----:B01----:R-:W-:Y:S01]  /*4b80*/  ENDCOLLECTIVE ;  /* 0x000000000000791b */ /* 0x003fe20003800000 */
.L_x_5391:
[----:B------:R-:W-:-:S05]  /*4b90*/  FADD.FTZ R113, R113, R190 ;  /* 0x000000be71717221 */ /* 0x000fca0000010000 */
[----:B------:R-:W-:Y:S02]  /*4ba0*/  MOV R123, R113 ;  /* 0x00000071007b7202 */ /* 0x000fe40000000f00 */
[----:B------:R-:W-:-:S07]  /*4bb0*/  MOV R115, R121 ;  /* 0x0000007900737202 */ /* 0x000fce0000000f00 */
[----:B------:R-:W-:Y:S05]  /*4bc0*/  WARPSYNC.COLLECTIVE R120, `(.L_x_5392) ;  /* 0x0000000078087348 */ /* 0x000fea0003c00000 */
[----:B------:R0:W1:Y:S02]  /*4bd0*/  SHFL.BFLY P0, R121, R123, R122, R131 ;  /* 0x0c00007a7b797389 */ /* 0x0000640000000083 */
[----:B01----:R-:W-:Y:S01]  /*4be0*/  ENDCOLLECTIVE ;  /* 0x000000000000791b */ /* 0x003fe20003800000 */
.L_x_5392:
[----:B------:R-:W-:Y:S01]  /*4bf0*/  FADD.FTZ R115, R112, R115 ;  /* 0x0000007370737221 */ /* 0x000fe20000010000 */
[----:B------:R-:W-:-:S04]  /*4c00*/  HFMA2.MMA R122, -RZ, RZ, 0, 2.384185791015625e-07 ;  /* 0x00000004ff7a7435 */ /* 0x000fc800000001ff */
[----:B------:R-:W-:Y:S01]  /*4c10*/  MOV R123, R115 ;  /* 0x00000073007b7202 */ /* 0x000fe20000000f00 */
[----:B------:R-:W-:-:S07]  /*4c20*/  IMAD.MOV.U32 R114, RZ, RZ, R121 ;  /* 0x000000ffff727224 */ /* 0x000fce00078e0079 */
[----:B------:R-:W-:Y:S05]  /*4c30*/  WARPSYNC.COLLECTIVE R120, `(.L_x_5393) ;  /* 0x0000000078087348 */ /* 0x000fea0003c00000 */
[----:B------:R0:W1:Y:S02]  /*4c40*/  SHFL.BFLY P0, R121, R123, R122, R131 ;  /* 0x0c00007a7b797389 */ /* 0x0000640000000083 */
[----:B01----:R-:W-:Y:S01]  /*4c50*/  ENDCOLLECTIVE ;  /* 0x000000000000791b */ /* 0x003fe20003800000 */
.L_x_5393:
[----:B------:R-:W-:-:S04]  /*4c60*/  FADD.FTZ R114, R113, R114 ;  /* 0x0000007271727221 */ /* 0x000fc80000010000 */
[----:B------:R-:W-:Y:S01]  /*4c70*/  IMAD.MOV.U32 R123, RZ, RZ, R114 ;  /* 0x000000ffff7b7224 */ /* 0x000fe200078e0072 */
[----:B------:R-:W-:-:S07]  /*4c80*/  MOV R116, R121 ;  /* 0x0000007900747202 */ /* 0x000fce0000000f00 */
[----:B------:R-:W-:Y:S05]  /*4c90*/  WARPSYNC.COLLECTIVE R120, `(.L_x_5394) ;  /* 0x0000000078087348 */ /* 0x000fea0003c00000 */
[----:B------:R0:W1:Y:S02]  /*4ca0*/  SHFL.BFLY P0, R121, R123, R122, R131 ;  /* 0x0c00007a7b797389 */ /* 0x0000640000000083 */
[----:B01----:R-:W-:Y:S01]  /*4cb0*/  ENDCOLLECTIVE ;  /* 0x000000000000791b */ /* 0x003fe20003800000 */
.L_x_5394:
[----:B------:R-:W-:Y:S01]  /*4cc0*/  FADD.FTZ R116, R115, R116 ;  /* 0x0000007473747221 */ /* 0x000fe20000010000 */
[----:B------:R-:W-:-:S04]  /*4cd0*/  HFMA2.MMA R122, -RZ, RZ, 0, 4.76837158203125e-07 ;  /* 0x00000008ff7a7435 */ /* 0x000fc800000001ff */
[----:B------:R-:W-:Y:S02]  /*4ce0*/  MOV R123, R116 ;  /* 0x00000074007b7202 */ /* 0x000fe40000000f00 */
[----:B------:R-:W-:-:S07]  /*4cf0*/  MOV R117, R121 ;  /* 0x0000007900757202 */ /* 0x000fce0000000f00 */
[----:B------:R-:W-:Y:S05]  /*4d00*/  WARPSYNC.COLLECTIVE R120, `(.L_x_5395) ;  /* 0x0000000078087348 */ /* 0x000fea0003c00000 */
[----:B------:R0:W1:Y:S02]  /*4d10*/  SHFL.BFLY P0, R121, R123, R122, R131 ;  /* 0x0c00007a7b797389 */ /* 0x0000640000000083 */
[----:B01----:R-:W-:Y:S01]  /*4d20*/  ENDCOLLECTIVE ;  /* 0x000000000000791b */ /* 0x003fe20003800000 */
.L_x_5395:
[----:B------:R-:W-:-:S05]  /*4d30*/  FADD.FTZ R117, R114, R117 ;  /* 0x0000007572757221 */ /* 0x000fca0000010000 */
[----:B------:R-:W-:Y:S01]  /*4d40*/  MOV R123, R117 ;  /* 0x00000075007b7202 */ /* 0x000fe20000000f00 */
[----:B------:R-:W-:-:S07]  /*4d50*/  IMAD.MOV.U32 R119, RZ, RZ, R121 ;  /* 0x000000ffff777224 */ /* 0x000fce00078e0079 */
[----:B------:R-:W-:Y:S05]  /*4d60*/  WARPSYNC.COLLECTIVE R120, `(.L_x_5396) ;  /* 0x0000000078087348 */ /* 0x000fea0003c00000 */
[----:B------:R0:W1:Y:S02]  /*4d70*/  SHFL.BFLY P0, R121, R123, R122, R131 ;  /* 0x0c00007a7b797389 */ /* 0x0000640000000083 */
[----:B01----:R-:W-:Y:S01]  /*4d80*/  ENDCOLLECTIVE ;  /* 0x000000000000791b */ /* 0x003fe20003800000 */
.L_x_5396:
[----:B------:R-:W-:-:S05]  /*4d90*/  FADD.FTZ R119, R116, R119 ;  /* 0x0000007774777221 */ /* 0x000fca0000010000 */
[----:B------:R-:W-:Y:S01]  /*4da0*/  MOV R123, R119 ;  /* 0x00000077007b7202 */ /* 0x000fe20000000f00 */
[----:B------:R-:W-:Y:S01]  /*4db0*/  IMAD.MOV.U32 R122, RZ, RZ, 0x10 ;  /* 0x00000010ff7a7424 */ /* 0x000fe200078e00ff */
[----:B------:R-:W-:-:S07]  /*4dc0*/  MOV R118, R121 ;  /* 0x0000007900767202 */ /* 0x000fce0000000f00 */
[----:B------:R-:W-:Y:S05]  /*4dd0*/  WARPSYNC.COLLECTIVE R120, `(.L_x_5397) ;  /* 0x0000000078087348 */ /* 0x000fea0003c00000 */
[----:B------:R0:W1:Y:S02]  /*4de0*/  SHFL.BFLY P0, R121, R123, R122, R131 ;  /* 0x0c00007a7b797389 */ /* 0x0000640000000083 */
[----:B01----:R-:W-:Y:S01]  /*4df0*/  ENDCOLLECTIVE ;  /* 0x000000000000791b */ /* 0x003fe20003800000 */
.L_x_5397:
[----:B------:R-:W-:-:S05]  /*4e00*/  FADD.FTZ R118, R117, R118 ;  /* 0x0000007675767221 */ /* 0x000fca0000010000 */
[----:B------:R-:W-:Y:S02]  /*4e10*/  MOV R123, R118 ;  /* 0x00000076007b7202 */ /* 0x000fe40000000f00 */
[----:B------:R-:W-:-:S07]  /*4e20*/  MOV R112, R121 ;  /* 0x0000007900707202 */ /* 0x000fce0000000f00 */
[----:B------:R-:W-:Y:S05]  /*4e30*/  WARPSYNC.COLLECTIVE R120, `(.L_x_5398) ;  /* 0x0000000078087348 */ /* 0x000fea0003c00000 */
[----:B------:R0:W1:Y:S02]  /*4e40*/  SHFL.BFLY P0, R121, R123, R122, R131 ;  /* 0x0c00007a7b797389 */ /* 0x0000640000000083 */
[----:B01----:R-:W-:Y:S01]  /*4e50*/  ENDCOLLECTIVE ;  /* 0x000000000000791b */ /* 0x003fe20003800000 */
.L_x_5398:
[----:B------:R-:W-:Y:S01]  /*4e60*/  MOV R113, R121 ;  /* 0x0000007900717202 */ /* 0x000fe20000000f00 */
[----:B------:R-:W-:Y:S06]  /*4e70*/  BRA `(.L_x_5399) ;  /* 0xffffffcc00207947 */ /* 0x000fec000383ffff */
.L_x_5400:
        /* <DEDUP_REMOVED lines=16> */
.L_x_11747:


//--------------------- .text._ZN10layer_norm22ln_bwd_finalize_kernelINS_22Kernel_traits_finalizeILj768Ef13__nv_bfloat16fS2_fjLb0ELj1024ELj4ENS_18Kernel_traits_baseILj768EfS2_fS2_fjLj1024EEEEELb0ELb1EEEvNS_9BwdParamsE --------------------------
	.section	.text._ZN10layer_norm22ln_bwd_finalize_kernelINS_22Kernel_traits_finalizeILj768Ef13__nv_bfloat16fS2_fjLb0ELj1024ELj4ENS_18Kernel_traits_baseILj768EfS2_fS2_fjLj1024EEEEELb0ELb1EEEvNS_9BwdParamsE,"ax",@progbits
	.align	128
        .global         _ZN10layer_norm22ln_bwd_finalize_kernelINS_22Kernel_traits_finalizeILj768Ef13__nv_bfloat16fS2_fjLb0ELj1024ELj4ENS_18Kernel_traits_baseILj768EfS2_fS2_fjLj1024EEEEELb0ELb1EEEvNS_9BwdParamsE
        .type           _ZN10layer_norm22ln_bwd_finalize_kernelINS_22Kernel_traits_finalizeILj768Ef13__nv_bfloat16fS2_fjLb0ELj1024ELj4ENS_18Kernel_traits_baseILj768EfS2_fS2_fjLj1024EEEEELb0ELb1EEEvNS_9BwdParamsE,@function
        .size           _ZN10layer_norm22ln_bwd_finalize_kernelINS_22Kernel_traits_finalizeILj768Ef13__nv_bfloat16fS2_fjLb0ELj1024ELj4ENS_18Kernel_traits_baseILj768EfS2_fS2_fjLj1024EEEEELb0ELb1EEEvNS_9BwdParamsE,(.L_x_11748 - _ZN10layer_norm22ln_bwd_finalize_kernelINS_22Kernel_traits_finalizeILj768Ef13__nv_bfloat16fS2_fjLb0ELj1024ELj4ENS_18Kernel_traits_baseILj768EfS2_fS2_fjLj1024EEEEELb0ELb1EEEvNS_9BwdParamsE)
        .other          _ZN10layer_norm22ln_bwd_finalize_kernelINS_22Kernel_traits_finalizeILj768Ef13__nv_bfloat16fS2_fjLb0ELj1024ELj4ENS_18Kernel_traits_baseILj768EfS2_fS2_fjLj1024EEEEELb0ELb1EEEvNS_9BwdParamsE,@"STO_CUDA_ENTRY STV_DEFAULT"
_ZN10layer_norm22ln_bwd_finalize_kernelINS_22Kernel_traits_finalizeILj768Ef13__nv_bfloat16fS2_fjLb0ELj1024ELj4ENS_18Kernel_traits_baseILj768EfS2_fS2_fjLj1024EEEEELb0ELb1EEEvNS_9BwdParamsE:
.text._ZN10layer_norm22ln_bwd_finalize_kernelINS_22Kernel_traits_finalizeILj768Ef13__nv_bfloat16fS2_fjLb0ELj1024ELj4ENS_18Kernel_traits_baseILj768EfS2_fS2_fjLj1024EEEEELb0ELb1EEEvNS_9BwdParamsE:
        /* <DEDUP_REMOVED lines=26> */
.L_x_5410:
        /* <DEDUP_REMOVED lines=31> */
.L_x_5405:
        /* <DEDUP_REMOVED lines=34> */
.L_x_5404:
[----:B------:R-:W-:Y:S05]  /*05b0*/  BSYNC B1 ;  /* 0x0000000000017941 */ /* 0x000fea0003800000 */
.L_x_5403:
        /* <DEDUP_REMOVED lines=25> */
.L_x_5407:
[----:B------:R-:W-:Y:S05]  /*0750*/  BSYNC B1 ;  /* 0x0000000000017941 */ /* 0x000fea0003800000 */
.L_x_5406:
        /* <DEDUP_REMOVED lines=12> */
.L_x_5402:
[----:B------:R-:W-:Y:S05]  /*0820*/  BSYNC B0 ;  /* 0x0000000000007941 */ /* 0x000fea0003800000 */
.L_x_5401:
        /* <DEDUP_REMOVED lines=29> */
.L_x_5421:
[----:B------:R-:W-:Y:S01]  /*0a00*/  @!P1 SHF.R.U32.HI R12, RZ, 0x3, R0 ;  /* 0x00000003ff0c9819 */ /* 0x000fe20000011600 */
[----:B----4-:R-:W-:Y:S01]  /*0a10*/  FADD.FTZ R14, R9, R14 ;  /* 0x0000000e090e7221 */ /* 0x010fe20000010000 */
[----:B---3--:R-:W-:Y:S02]  /*0a20*/  FADD.FTZ R11, R10, R11 ;  /* 0x0000000b0a0b7221 */ /* 0x008fe40000010000 */
[----:B------:R-:W-:-:S05]  /*0a30*/  @!P1 LOP3.LUT R12, R12, 0x1ffffffc, RZ, 0xc0, !PT ;  /* 0x1ffffffc0c0c9812 */ /* 0x000fca00078ec0ff */
[----:B------:R3:W-:Y:S04]  /*0a40*/  @!P1 STS [R12+UR4+0x2000], R14 ;  /* 0x0020000e0c009988 */ /* 0x0007e80008000804 */
[----:B------:R3:W-:Y:S02]  /*0a50*/  @!P1 STS [R12+UR4+0x2080], R11 ;  /* 0x0020800b0c009988 */ /* 0x0007e40008000804 */
.L_x_5408:
        /* <DEDUP_REMOVED lines=15> */
.L_x_5409:
[----:B------:R-:W-:Y:S01]  /*0b50*/  HFMA2.MMA R19, -RZ, RZ, 0, 5.9604644775390625e-08 ;  /* 0x00000001ff137435 */ /* 0x000fe200000001ff */
[----:B0--3--:R-:W-:Y:S01]  /*0b60*/  MOV R20, R10 ;  /* 0x0000000a00147202 */ /* 0x009fe20000000f00 */
[----:B------:R-:W-:Y:S01]  /*0b70*/  IMAD.MOV.U32 R22, RZ, RZ, 0x1f ;  /* 0x0000001fff167424 */ /* 0x000fe200078e00ff */
[----:B------:R-:W-:-:S08]  /*0b80*/  MOV R17, 0xffffffff ;  /* 0xffffffff00117802 */ /* 0x000fd00000000f00 */
[----:B-12---:R-:W-:Y:S05]  /*0b90*/  WARPSYNC.COLLECTIVE R17, `(.L_x_5411) ;  /* 0x0000000011087348 */ /* 0x006fea0003c00000 */
[----:B------:R0:W3:Y:S02]  /*0ba0*/  SHFL.BFLY P2, R18, R20, R19, R22 ;  /* 0x0c00001314127389 */ /* 0x0000e40000040016 */
[----:B0123--:R-:W-:Y:S01]  /*0bb0*/  ENDCOLLECTIVE ;  /* 0x000000000000791b */ /* 0x00ffe20003800000 */
.L_x_5411:
[----:B------:R-:W-:Y:S01]  /*0bc0*/  HFMA2.MMA R19, -RZ, RZ, 0, 1.1920928955078125e-07 ;  /* 0x00000002ff137435 */ /* 0x000fe200000001ff */
[----:B------:R-:W-:-:S05]  /*0bd0*/  MOV R11, R18 ;  /* 0x00000012000b7202 */ /* 0x000fca0000000f00 */
[----:B------:R-:W-:-:S05]  /*0be0*/  FADD.FTZ R11, R10, R11 ;  /* 0x0000000b0a0b7221 */ /* 0x000fca0000010000 */
[----:B------:R-:W-:-:S07]  /*0bf0*/  MOV R20, R11 ;  /* 0x0000000b00147202 */ /* 0x000fce0000000f00 */
[----:B------:R-:W-:Y:S05]  /*0c00*/  WARPSYNC.COLLECTIVE R17, `(.L_x_5412) ;  /* 0x0000000011087348 */ /* 0x000fea0003c00000 */
[----:B------:R0:W1:Y:S02]  /*0c10*/  SHFL.BFLY P2, R18, R20, R19, R22 ;  /* 0x0c00001314127389 */ /* 0x0000640000040016 */
[----:B01----:R-:W-:Y:S01]  /*0c20*/  ENDCOLLECTIVE ;  /* 0x000000000000791b */ /* 0x003fe20003800000 */
.L_x_5412:
[----:B------:R-:W-:Y:S01]  /*0c30*/  HFMA2.MMA R19, -RZ, RZ, 0, 2.384185791015625e-07 ;  /* 0x00000004ff137435 */ /* 0x000fe200000001ff */
[----:B------:R-:W-:-:S04]  /*0c40*/  IMAD.MOV.U32 R12, RZ, RZ, R18 ;  /* 0x000000ffff0c7224 */ /* 0x000fc800078e0012 */
[----:B------:R-:W-:-:S05]  /*0c50*/  FADD.FTZ R12, R11, R12 ;  /* 0x0000000c0b0c7221 */ /* 0x000fca0000010000 */
[----:B------:R-:W-:-:S07]  /*0c60*/  MOV R20, R12 ;  /* 0x0000000c00147202 */ /* 0x000fce0000000f00 */
[----:B------:R-:W-:Y:S05]  /*0c70*/  WARPSYNC.COLLECTIVE R17, `(.L_x_5413) ;  /* 0x0000000011087348 */ /* 0x000fea0003c00000 */
[----:B------:R0:W1:Y:S02]  /*0c80*/  SHFL.BFLY P2, R18, R20, R19, R22 ;  /* 0x0c00001314127389 */ /* 0x0000640000040016 */
[----:B01----:R-:W-:Y:S01]  /*0c90*/  ENDCOLLECTIVE ;  /* 0x000000000000791b */ /* 0x003fe20003800000 */
.L_x_5413:
[----:B------:R-:W-:Y:S01]  /*0ca0*/  IMAD.MOV.U32 R19, RZ, RZ, 0x8 ;  /* 0x00000008ff137424 */ /* 0x000fe200078e00ff */
[----:B------:R-:W-:-:S05]  /*0cb0*/  MOV R13, R18 ;  /* 0x00000012000d7202 */ /* 0x000fca0000000f00 */
[----:B------:R-:W-:-:S05]  /*0cc0*/  FADD.FTZ R13, R12, R13 ;  /* 0x0000000d0c0d7221 */ /* 0x000fca0000010000 */
[----:B------:R-:W-:-:S07]  /*0cd0*/  MOV R20, R13 ;  /* 0x0000000d00147202 */ /* 0x000fce0000000f00 */
[----:B------:R-:W-:Y:S05]  /*0ce0*/  WARPSYNC.COLLECTIVE R17, `(.L_x_5414) ;  /* 0x0000000011087348 */ /* 0x000fea0003c00000 */
[----:B------:R0:W1:Y:S02]  /*0cf0*/  SHFL.BFLY P2, R18, R20, R19, R22 ;  /* 0x0c00001314127389 */ /* 0x0000640000040016 */
[----:B01----:R-:W-:Y:S01]  /*0d00*/  ENDCOLLECTIVE ;  /* 0x000000000000791b */ /* 0x003fe20003800000 */
.L_x_5414:
[----:B------:R-:W-:Y:S01]  /*0d10*/  HFMA2.MMA R19, -RZ, RZ, 0, 9.5367431640625e-07 ;  /* 0x00000010ff137435 */ /* 0x000fe200000001ff */
[----:B------:R-:W-:-:S05]  /*0d20*/  MOV R10, R18 ;  /* 0x00000012000a7202 */ /* 0x000fca0000000f00 */
[----:B------:R-:W-:-:S05]  /*0d30*/  FADD.FTZ R10, R13, R10 ;  /* 0x0000000a0d0a7221 */ /* 0x000fca0000010000 */
[----:B------:R-:W-:-:S07]  /*0d40*/  MOV R20, R10 ;  /* 0x0000000a00147202 */ /* 0x000fce0000000f00 */
[----:B------:R-:W-:Y:S05]  /*0d50*/  WARPSYNC.COLLECTIVE R17, `(.L_x_5415) ;  /* 0x0000000011087348 */ /* 0x000fea0003c00000 */
[----:B------:R0:W1:Y:S02]  /*0d60*/  SHFL.BFLY P2, R18, R20, R19, R22 ;  /* 0x0c00001314127389 */ /* 0x0000640000040016 */
[----:B01----:R-:W-:Y:S01]  /*0d70*/  ENDCOLLECTIVE ;  /* 0x000000000000791b */ /* 0x003fe20003800000 */
.L_x_5415:
[----:B------:R-:W-:Y:S01]  /*0d80*/  HFMA2.MMA R19, -RZ, RZ, 0, 5.9604644775390625e-08 ;  /* 0x00000001ff137435 */ /* 0x000fe200000001ff */
[----:B------:R-:W-:Y:S01]  /*0d90*/  IMAD.MOV.U32 R20, RZ, RZ, R9 ;  /* 0x000000ffff147224 */ /* 0x000fe200078e0009 */
[----:B------:R-:W-:-:S09]  /*0da0*/  MOV R11, R18 ;  /* 0x00000012000b7202 */ /* 0x000fd20000000f00 */
[----:B------:R-:W-:Y:S05]  /*0db0*/  WARPSYNC.COLLECTIVE R17, `(.L_x_5416) ;  /* 0x0000000011087348 */ /* 0x000fea0003c00000 */
[----:B------:R0:W1:Y:S02]  /*0dc0*/  SHFL.BFLY P2, R18, R20, R19, R22 ;  /* 0x0c00001314127389 */ /* 0x0000640000040016 */
[----:B01----:R-:W-:Y:S01]  /*0dd0*/  ENDCOLLECTIVE ;  /* 0x000000000000791b */ /* 0x003fe20003800000 */
.L_x_5416:
[----:B------:R-:W-:Y:S01]  /*0de0*/  HFMA2.MMA R19, -RZ, RZ, 0, 1.1920928955078125e-07 ;  /* 0x00000002ff137435 */ /* 0x000fe200000001ff */
[----:B------:R-:W-:-:S05]  /*0df0*/  MOV R12, R18 ;  /* 0x00000012000c7202 */ /* 0x000fca0000000f00 */
[----:B------:R-:W-:-:S05]  /*0e00*/  FADD.FTZ R14, R9, R12 ;  /* 0x0000000c090e7221 */ /* 0x000fca0000010000 */
[----:B------:R-:W-:-:S07]  /*0e10*/  MOV R20, R14 ;  /* 0x0000000e00147202 */ /* 0x000fce0000000f00 */
[----:B------:R-:W-:Y:S05]  /*0e20*/  WARPSYNC.COLLECTIVE R17, `(.L_x_5417) ;  /* 0x0000000011087348 */ /* 0x000fea0003c00000 */
[----:B------:R0:W1:Y:S02]  /*0e30*/  SHFL.BFLY P2, R18, R20, R19, R22 ;  /* 0x0c00001314127389 */ /* 0x0000640000040016 */
[----:B01----:R-:W-:Y:S01]  /*0e40*/  ENDCOLLECTIVE ;  /* 0x000000000000791b */ /* 0x003fe20003800000 */
.L_x_5417:
[----:B------:R-:W-:Y:S01]  /*0e50*/  HFMA2.MMA R19, -RZ, RZ, 0, 2.384185791015625e-07 ;  /* 0x00000004ff137435 */ /* 0x000fe200000001ff */
[----:B------:R-:W-:-:S04]  /*0e60*/  IMAD.MOV.U32 R13, RZ, RZ, R18 ;  /* 0x000000ffff0d7224 */ /* 0x000fc800078e0012 */
[----:B------:R-:W-:-:S05]  /*0e70*/  FADD.FTZ R15, R14, R13 ;  /* 0x0000000d0e0f7221 */ /* 0x000fca0000010000 */
[----:B------:R-:W-:-:S07]  /*0e80*/  MOV R20, R15 ;  /* 0x0000000f00147202 */ /* 0x000fce0000000f00 */
[----:B------:R-:W-:Y:S05]  /*0e90*/  WARPSYNC.COLLECTIVE R17, `(.L_x_5418) ;  /* 0x0000000011087348 */ /* 0x000fea0003c00000 */
[----:B------:R0:W1:Y:S02]  /*0ea0*/  SHFL.BFLY P2, R18, R20, R19, R22 ;  /* 0x0c00001314127389 */ /* 0x0000640000040016 */
[----:B01----:R-:W-:Y:S01]  /*0eb0*/  ENDCOLLECTIVE ;  /* 0x000000000000791b */ /* 0x003fe20003800000 */
.L_x_5418:
[----:B------:R-:W-:Y:S01]  /*0ec0*/  IMAD.MOV.U32 R19, RZ, RZ, 0x8 ;  /* 0x00000008ff137424 */ /* 0x000fe200078e00ff */
[----:B------:R-:W-:-:S05]  /*0ed0*/  MOV R16, R18 ;  /* 0x0000001200107202 */ /* 0x000fca0000000f00 */
[----:B------:R-:W-:-:S05]  /*0ee0*/  FADD.FTZ R16, R15, R16 ;  /* 0x000000100f107221 */ /* 0x000fca0000010000 */
[----:B------:R-:W-:-:S07]  /*0ef0*/  MOV R20, R16 ;  /* 0x0000001000147202 */ /* 0x000fce0000000f00 */
[----:B------:R-:W-:Y:S05]  /*0f00*/  WARPSYNC.COLLECTIVE R17, `(.L_x_5419) ;  /* 0x0000000011087348 */ /* 0x000fea0003c00000 */
[----:B------:R0:W1:Y:S02]  /*0f10*/  SHFL.BFLY P2, R18, R20, R19, R22 ;  /* 0x0c00001314127389 */ /* 0x0000640000040016 */
[----:B01----:R-:W-:Y:S01]  /*0f20*/  ENDCOLLECTIVE ;  /* 0x000000000000791b */ /* 0x003fe20003800000 */
.L_x_5419:
[----:B------:R-:W-:Y:S01]  /*0f30*/  HFMA2.MMA R19, -RZ, RZ, 0, 9.5367431640625e-07 ;  /* 0x00000010ff137435 */ /* 0x000fe200000001ff */
[----:B------:R-:W-:-:S05]  /*0f40*/  MOV R9, R18 ;  /* 0x0000001200097202 */ /* 0x000fca0000000f00 */
[----:B------:R-:W-:-:S05]  /*0f50*/  FADD.FTZ R9, R16, R9 ;  /* 0x0000000910097221 */ /* 0x000fca0000010000 */
[----:B------:R-:W-:-:S07]  /*0f60*/  MOV R20, R9 ;  /* 0x0000000900147202 */ /* 0x000fce0000000f00 */
[----:B------:R-:W-:Y:S05]  /*0f70*/  WARPSYNC.COLLECTIVE R17, `(.L_x_5420) ;  /* 0x0000000011087348 */ /* 0x000fea0003c00000 */
[----:B------:R0:W1:Y:S02]  /*0f80*/  SHFL.BFLY P2, R18, R20, R19, R22 ;  /* 0x0c00001314127389 */ /* 0x0000640000040016 */
[----:B01----:R-:W-:Y:S01]  /*0f90*/  ENDCOLLECTIVE ;  /* 0x000000000000791b */ /* 0x003fe20003800000 */
.L_x_5420:
[----:B------:R-:W-:Y:S01]  /*0fa0*/  MOV R14, R18 ;  /* 0x00000012000e7202 */ /* 0x000fe20000000f00 */
[----:B------:R-:W-:Y:S06]  /*0fb0*/  BRA `(.L_x_5421) ;  /* 0xfffffff800907947 */ /* 0x000fec000383ffff */
.L_x_5422:
        /* <DEDUP_REMOVED lines=12> */
.L_x_11748:


//--------------------- .text._ZN10layer_norm13ln_bwd_kernelINS_13Kernel_traitsIf13__nv_bfloat16fS2_fjLj768ELj1ELj4ELj1ELj16ENS_18Kernel_traits_baseILj768EfS2_fS2_fjLj128EEEEELb1ELb0ELb1ELb1EEEvNS_9BwdParamsE --------------------------
	.section	.text._ZN10layer_norm13ln_bwd_kernelINS_13Kernel_traitsIf13__nv_bfloat16fS2_fjLj768ELj1ELj4ELj1ELj16ENS_18Kernel_traits_baseILj768EfS2_fS2_fjLj128EEEEELb1ELb0ELb1ELb1EEEvNS_9BwdParamsE,"ax",@progbits
	.align	128
        .global         _ZN10layer_norm13ln_bwd_kernelINS_13Kernel_traitsIf13__nv_bfloat16fS2_fjLj768ELj1ELj4ELj1ELj16ENS_18Kernel_traits_baseILj768EfS2_fS2_fjLj128EEEEELb1ELb0ELb1ELb1EEEvNS_9BwdParamsE
        .type           _ZN10layer_norm13ln_bwd_kernelINS_13Kernel_traitsIf13__nv_bfloat16fS2_fjLj768ELj1ELj4ELj1ELj16ENS_18Kernel_traits_baseILj768EfS2_fS2_fjLj128EEEEELb1ELb0ELb1ELb1EEEvNS_9BwdParamsE,@function
        .size           _ZN10layer_norm13ln_bwd_kernelINS_13Kernel_traitsIf13__nv_bfloat16fS2_fjLj768ELj1ELj4ELj1ELj16ENS_18Kernel_traits_baseILj768EfS2_fS2_fjLj128EEEEELb1ELb0ELb1ELb1EEEvNS_9BwdParamsE,(.L_x_11749 - _ZN10layer_norm13ln_bwd_kernelINS_13Kernel_traitsIf13__nv_bfloat16fS2_fjLj768ELj1ELj4ELj1ELj16ENS_18Kernel_traits_baseILj768EfS2_fS2_fjLj128EEEEELb1ELb0ELb1ELb1EEEvNS_9BwdParamsE)
        .other          _ZN10layer_norm13ln_bwd_kernelINS_13Kernel_traitsIf13__nv_bfloat16fS2_fjLj768ELj1ELj4ELj1ELj16ENS_18Kernel_traits_baseILj768EfS2_fS2_fjLj128EEEEELb1ELb0ELb1ELb1EEEvNS_9BwdParamsE,@"STO_CUDA_ENTRY STV_DEFAULT"
_ZN10layer_norm13ln_bwd_kernelINS_13Kernel_traitsIf13__nv_bfloat16fS2_fjLj768ELj1ELj4ELj1ELj16ENS_18Kernel_traits_baseILj768EfS2_fS2_fjLj128EEEEELb1ELb0ELb1ELb1EEEvNS_9BwdParamsE:
.text._ZN10layer_norm13ln_bwd_kernelINS_13Kernel_traitsIf13__nv_bfloat16fS2_fjLj768ELj1ELj4ELj1ELj16ENS_18Kernel_traits_baseILj768EfS2_fS2_fjLj128EEEEELb1ELb0ELb1ELb1EEEvNS_9BwdParamsE:
        /* <DEDUP_REMOVED lines=37> */
.L_x_5424:
        /* <DEDUP_REMOVED lines=36> */
.L_x_5478:
        /* <DEDUP_REMOVED lines=8> */
[----:B-----5:R-:W5:Y:S07]  /*0510*/  LDG.E R137, desc[UR4][R112.64] ;  /* 0x0000000470897981 */ /* 0x020f6e000c1e1900 */
[----:B------:R-:W4:Y:S01]  /*0520*/  LDC.64 R120, c[0x0][0x2c8] ;  /* 0x0000b200ff787b82 */ /* 0x000f220000000a00 */
[----:B--2---:R-:W-:Y:S01]  /*0530*/  IMAD R0, R135, R186, RZ ;  /* 0x000000ba87007224 */ /* 0x004fe200078e02ff */
[----:B------:R-:W-:-:S04]  /*0540*/  LOP3.LUT R141, R134, 0x1f, RZ, 0xc0, !PT ;  /* 0x0000001f868d7812 */ /* 0x000fc800078ec0ff */
[----:B------:R-:W-:Y:S01]  /*0550*/  SHF.R.S32.HI R123, RZ, 0x1f, R0 ;  /* 0x0000001fff7b7819 */ /* 0x000fe20000011400 */
[----:B0-----:R-:W-:-:S03]  /*0560*/  IMAD.WIDE R116, R135, 0x4, R116 ;  /* 0x0000000487747825 */ /* 0x001fc600078e0274 */
[----:B------:R-:W-:Y:S01]  /*0570*/  LEA.HI R140, R123, R0, RZ, 0x3 ;  /* 0x000000007b8c7211 */ /* 0x000fe200078f18ff */
[----:B------:R-:W-:Y:S01]  /*0580*/  BSSY B1, `(.L_x_5426) ;  /* 0x0000128000017945 */ /* 0x000fe20003800000 */
[----:B------:R0:W5:Y:S02]  /*0590*/  LDG.E R183, desc[UR4][R116.64] ;  /* 0x0000000474b77981 */ /* 0x000164000c1e1900 */
[----:B------:R-:W-:-:S04]  /*05a0*/  LEA.HI.SX32 R140, R140, R141, 0x1d ;  /* 0x0000008d8c8c7211 */ /* 0x000fc800078feaff */
[C---:B------:R-:W-:Y:S02]  /*05b0*/  IADD3 R139, R140.reuse, 0x20, RZ ;  /* 0x000000208c8b7810 */ /* 0x040fe40007ffe0ff */
[----:B------:R-:W-:Y:S01]  /*05c0*/  IADD3 R138, R140, 0x40, RZ ;  /* 0x000000408c8a7810 */ /* 0x000fe20007ffe0ff */
[----:B-1----:R-:W-:-:S04]  /*05d0*/  IMAD.WIDE R132, R135, 0x4, R118 ;  /* 0x0000000487847825 */ /* 0x002fc800078e0276 */
[----:B----4-:R-:W-:-:S04]  /*05e0*/  IMAD.WIDE.U32 R122, R140, 0x20, R120 ;  /* 0x000000208c7a7825 */ /* 0x010fc800078e0078 */
[----:B------:R-:W-:-:S04]  /*05f0*/  IMAD.WIDE.U32 R118, R139, 0x20, R120 ;  /* 0x000000208b767825 */ /* 0x000fc800078e0078 */
[----:B0-----:R-:W-:Y:S01]  /*0600*/  IMAD.WIDE.U32 R116, R138, 0x20, R120 ;  /* 0x000000208a747825 */ /* 0x001fe200078e0078 */
[----:B---3--:R-:W-:-:S13]  /*0610*/  ISETP.GT.AND P4, PT, R2, RZ, PT ;  /* 0x000000ff0200720c */ /* 0x008fda0003f84270 */
[----:B------:R-:W-:Y:S05]  /*0620*/  @P4 BRA `(.L_x_5427) ;  /* 0x0000000000704947 */ /* 0x000fea0003800000 */
[----:B-----5:R-:W-:Y:S01]  /*0630*/  ISETP.GE.AND P5, PT, R183, 0x1, PT ;  /* 0x00000001b700780c */ /* 0x020fe20003fa6270 */
[----:B------:R-:W0:Y:S01]  /*0640*/  LDC.64 R112, c[0x0][0x240] ;  /* 0x00009000ff707b82 */ /* 0x000e220000000a00 */
[----:B------:R-:W-:Y:S01]  /*0650*/  IMAD.U32 R2, RZ, RZ, UR12 ;  /* 0x0000000cff027e24 */ /* 0x000fe2000f8e00ff */
[----:B------:R-:W-:-:S04]  /*0660*/  MOV R0, UR13 ;  /* 0x0000000d00007c02 */ /* 0x000fc80008000f00 */
[----:B------:R-:W-:-:S04]  /*0670*/  ISETP.NE.U32.AND P0, PT, R2, RZ, PT ;  /* 0x000000ff0200720c */ /* 0x000fc80003f05070 */
[----:B------:R-:W-:Y:S02]  /*0680*/  ISETP.NE.AND.EX P0, PT, R0, RZ, PT, P0 ;  /* 0x000000ff0000720c */ /* 0x000fe40003f05300 */
[----:B------:R-:W-:-:S05]  /*0690*/  @P5 IADD3 R115, R183, -0x1, RZ ;  /* 0xffffffffb7735810 */ /* 0x000fca0007ffe0ff */
[----:B------:R-:W-:-:S05]  /*06a0*/  @P5 IMAD R115, R115, R186, RZ ;  /* 0x000000ba73735224 */ /* 0x000fca00078e02ff */
[----:B------:R-:W-:Y:S01]  /*06b0*/  @P5 SHF.R.S32.HI R114, RZ, 0x1f, R115 ;  /* 0x0000001fff725819 */ /* 0x000fe20000011473 */
[----:B------:R1:W5:Y:S03]  /*06c0*/  @P0 LDG.E.128 R24, desc[UR4][R122.64] ;  /* 0x000000047a180981 */ /* 0x000366000c1e1d00 */
[----:B------:R-:W-:Y:S01]  /*06d0*/  @P5 LEA.HI R114, R114, R115, RZ, 0x3 ;  /* 0x0000007372725211 */ /* 0x000fe200078f18ff */
[----:B------:R-:W-:Y:S01]  /*06e0*/  HFMA2.MMA R115, -RZ, RZ, 0, 0 ;  /* 0x00000000ff737435 */ /* 0x000fe200000001ff */
[----:B------:R1:W5:Y:S04]  /*06f0*/  @P0 LDG.E.128 R20, desc[UR4][R122.64+0x10] ;  /* 0x000010047a140981 */ /* 0x000368000c1e1d00 */
[----:B------:R1:W5:Y:S01]  /*0700*/  @P0 LDG.E.128 R16, desc[UR4][R118.64] ;  /* 0x0000000476100981 */ /* 0x000362000c1e1d00 */
[----:B------:R-:W-:-:S03]  /*0710*/  @P5 LEA.HI.SX32 R115, R114, R141, 0x1d ;  /* 0x0000008d72735211 */ /* 0x000fc600078feaff */
[----:B------:R1:W5:Y:S01]  /*0720*/  @P0 LDG.E.128 R12, desc[UR4][R118.64+0x10] ;  /* 0x00001004760c0981 */ /* 0x000362000c1e1d00 */
[C---:B------:R-:W-:Y:S02]  /*0730*/  IADD3 R121, R115.reuse, 0x40, RZ ;  /* 0x0000004073797810 */ /* 0x040fe40007ffe0ff */
[C---:B------:R-:W-:Y:S01]  /*0740*/  IADD3 R125, R115.reuse, 0x20, RZ ;  /* 0x00000020737d7810 */ /* 0x040fe20007ffe0ff */
[--C-:B0-----:R-:W-:Y:S01]  /*0750*/  IMAD.WIDE.U32 R114, R115, 0x8, R112.reuse ;  /* 0x0000000873727825 */ /* 0x101fe200078e0070 */
[----:B------:R1:W5:Y:S03]  /*0760*/  @P0 LDG.E.128 R8, desc[UR4][R116.64] ;  /* 0x0000000474080981 */ /* 0x000366000c1e1d00 */
[--C-:B------:R-:W-:Y:S01]  /*0770*/  IMAD.WIDE.U32 R120, R121, 0x8, R112.reuse ;  /* 0x0000000879787825 */ /* 0x100fe200078e0070 */
[----:B------:R1:W5:Y:S03]  /*0780*/  @P0 LDG.E.128 R4, desc[UR4][R116.64+0x10] ;  /* 0x0000100474040981 */ /* 0x000366000c1e1d00 */
[----:B------:R-:W-:Y:S01]  /*0790*/  IMAD.WIDE.U32 R124, R125, 0x8, R112 ;  /* 0x000000087d7c7825 */ /* 0x000fe200078e0070 */
[----:B------:R-:W5:Y:S04]  /*07a0*/  LDG.E.64 R114, desc[UR4][R114.64] ;  /* 0x0000000472727981 */ /* 0x000f68000c1e1b00 */
[----:B------:R1:W5:Y:S04]  /*07b0*/  LDG.E.64 R112, desc[UR4][R124.64] ;  /* 0x000000047c707981 */ /* 0x000368000c1e1b00 */
[----:B------:R-:W5:Y:S01]  /*07c0*/  LDG.E.64 R120, desc[UR4][R120.64] ;  /* 0x0000000478787981 */ /* 0x000f62000c1e1b00 */
[----:B------:R-:W-:Y:S01]  /*07d0*/  CS2R R126, SRZ ;  /* 0x00000000007e7805 */ /* 0x000fe2000001ff00 */
[----:B------:R-:W-:Y:S06]  /*07e0*/  BRA `(.L_x_5428) ;  /* 0x0000001000047947 */ /* 0x000fec0003800000 */
.L_x_5427:
[----:B------:R-:W0:Y:S01]  /*07f0*/  LDC.64 R164, c[0x0][0x2b8] ;  /* 0x0000ae00ffa47b82 */ /* 0x000e220000000a00 */
[----:B------:R-:W-:Y:S01]  /*0800*/  IADD3 R3, R2, -0x1, RZ ;  /* 0xffffffff02037810 */ /* 0x000fe20007ffe0ff */
[----:B------:R-:W2:Y:S04]  /*0810*/  LDG.E R132, desc[UR4][R132.64] ;  /* 0x0000000484847981 */ /* 0x000ea8000c1e1900 */
[----:B------:R-:W-:Y:S02]  /*0820*/  IMAD R3, R3, R186, RZ ;  /* 0x000000ba03037224 */ /* 0x000fe400078e02ff */
[----:B------:R-:W1:Y:S03]  /*0830*/  LDC.64 R114, c[0x0][0x238] ;  /* 0x00008e00ff727b82 */ /* 0x000e660000000a00 */
[----:B------:R-:W-:-:S04]  /*0840*/  SHF.R.S32.HI R0, RZ, 0x1f, R3 ;  /* 0x0000001fff007819 */ /* 0x000fc80000011403 */
[----:B------:R-:W-:-:S04]  /*0850*/  LEA.HI R0, R0, R3, RZ, 0x3 ;  /* 0x0000000300007211 */ /* 0x000fc800078f18ff */
[----:B------:R-:W-:-:S05]  /*0860*/  LEA.HI.SX32 R121, R0, R141, 0x1d ;  /* 0x0000008d00797211 */ /* 0x000fca00078feaff */
[C---:B0-----:R-:W-:Y:S01]  /*0870*/  IMAD.WIDE.U32 R128, R121.reuse, 0x10, R164 ;  /* 0x0000001079807825 */ /* 0x041fe200078e00a4 */
[----:B------:R-:W-:-:S03]  /*0880*/  IADD3 R153, R121, 0x20, RZ ;  /* 0x0000002079997810 */ /* 0x000fc60007ffe0ff */
[--C-:B-1----:R-:W-:Y:S02]  /*0890*/  IMAD.WIDE.U32 R2, R140, 0x20, R114.reuse ;  /* 0x000000208c027825 */ /* 0x102fe400078e0072 */
[----:B------:R-:W3:Y:S02]  /*08a0*/  LDG.E.128 R128, desc[UR4][R128.64] ;  /* 0x0000000480807981 */ /* 0x000ee4000c1e1d00 */
[--C-:B------:R-:W-:Y:S02]  /*08b0*/  IMAD.WIDE.U32 R112, R139, 0x20, R114.reuse ;  /* 0x000000208b707825 */ /* 0x100fe400078e0072 */
[----:B------:R-:W4:Y:S02]  /*08c0*/  LDG.E.128 R124, desc[UR4][R2.64] ;  /* 0x00000004027c7981 */ /* 0x000f24000c1e1d00 */
[----:B------:R-:W-:Y:S02]  /*08d0*/  IMAD.WIDE.U32 R114, R138, 0x20, R114 ;  /* 0x000000208a727825 */ /* 0x000fe400078e0072 */
[----:B------:R0:W4:Y:S02]  /*08e0*/  LDG.E.128 R144, desc[UR4][R2.64+0x10] ;  /* 0x0000100402907981 */ /* 0x000124000c1e1d00 */
[----:B------:R-:W-:-:S02]  /*08f0*/  IMAD.WIDE.U32 R152, R153, 0x10, R164 ;  /* 0x0000001099987825 */ /* 0x000fc400078e00a4 */
[----:B------:R-:W4:Y:S02]  /*0900*/  LDG.E.128 R160, desc[UR4][R114.64+0x10] ;  /* 0x0000100472a07981 */ /* 0x000f24000c1e1d00 */
[----:B------:R-:W-:Y:S02]  /*0910*/  VIADD R121, R121, 0x40 ;  /* 0x0000004079797836 */ /* 0x000fe40000000000 */
[----:B------:R-:W4:Y:S02]  /*0920*/  LDG.E.128 R156, desc[UR4][R112.64+0x10] ;  /* 0x00001004709c7981 */ /* 0x000f24000c1e1d00 */
[----:B------:R-:W-:Y:S02]  /*0930*/  IMAD.WIDE.U32 R164, R121, 0x10, R164 ;  /* 0x0000001079a47825 */ /* 0x000fe400078e00a4 */
[----:B------:R-:W4:Y:S01]  /*0940*/  LDG.E.128 R152, desc[UR4][R152.64] ;  /* 0x0000000498987981 */ /* 0x000f22000c1e1d00 */
[C---:B-----5:R-:W-:Y:S01]  /*0950*/  ISETP.GE.AND P5, PT, R183.reuse, 0x1, PT ;  /* 0x00000001b700780c */ /* 0x060fe20003fa6270 */
[----:B------:R-:W1:Y:S02]  /*0960*/  LDC.64 R120, c[0x0][0x240] ;  /* 0x00009000ff787b82 */ /* 0x000e640000000a00 */
[----:B------:R0:W4:Y:S04]  /*0970*/  LDG.E.128 R148, desc[UR4][R112.64] ;  /* 0x0000000470947981 */ /* 0x000128000c1e1d00 */
[----:B------:R-:W4:Y:S04]  /*0980*/  LDG.E.128 R164, desc[UR4][R164.64] ;  /* 0x00000004a4a47981 */ /* 0x000f28000c1e1d00 */
[----:B------:R1:W4:Y:S02]  /*0990*/  LDG.E.128 R168, desc[UR4][R114.64] ;  /* 0x0000000472a87981 */ /* 0x000324000c1e1d00 */
[----:B0-----:R-:W-:-:S05]  /*09a0*/  @P5 IADD3 R3, R183, -0x1, RZ ;  /* 0xffffffffb7035810 */ /* 0x001fca0007ffe0ff */
[----:B------:R-:W-:-:S05]  /*09b0*/  @P5 IMAD R3, R3, R186, RZ ;  /* 0x000000ba03035224 */ /* 0x000fca00078e02ff */
[----:B------:R-:W-:-:S04]  /*09c0*/  @P5 SHF.R.S32.HI R142, RZ, 0x1f, R3 ;  /* 0x0000001fff8e5819 */ /* 0x000fc80000011403 */
[----:B------:R-:W-:Y:S02]  /*09d0*/  @P5 LEA.HI R142, R142, R3, RZ, 0x3 ;  /* 0x000000038e8e5211 */ /* 0x000fe400078f18ff */
[----:B------:R-:W-:Y:S02]  /*09e0*/  MOV R3, RZ ;  /* 0x000000ff00037202 */ /* 0x000fe40000000f00 */
[----:B------:R-:W-:-:S04]  /*09f0*/  @P5 LEA.HI.SX32 R3, R142, R141, 0x1d ;  /* 0x0000008d8e035211 */ /* 0x000fc800078feaff */
[C---:B------:R-:W-:Y:S02]  /*0a00*/  IADD3 R113, R3.reuse, 0x20, RZ ;  /* 0x0000002003717810 */ /* 0x040fe40007ffe0ff */
[C---:B------:R-:W-:Y:S01]  /*0a10*/  IADD3 R133, R3.reuse, 0x40, RZ ;  /* 0x0000004003857810 */ /* 0x040fe20007ffe0ff */
[----:B-1----:R-:W-:-:S04]  /*0a20*/  IMAD.WIDE.U32 R114, R3, 0x8, R120 ;  /* 0x0000000803727825 */ /* 0x002fc800078e0078 */
        /* <DEDUP_REMOVED lines=16> */
[----:B--2---:R-:W-:Y:S02]  /*0b30*/  FSEL R192, R132, RZ, !P0 ;  /* 0x000000ff84c07208 */ /* 0x004fe40004000000 */
[C---:B---3--:R-:W-:Y:S01]  /*0b40*/  PRMT R118, R128.reuse, 0x7632, R118 ;  /* 0x0000763280767816 */ /* 0x048fe20000000076 */
[----:B------:R-:W-:Y:S02]  /*0b50*/  IMAD.U32 R123, R128, 0x10000, RZ ;  /* 0x00010000807b7824 */ /* 0x000fe400078e00ff */
[C---:B----4-:R-:W-:Y:S01]  /*0b60*/  FADD.FTZ R182, -R192.reuse, R125 ;  /* 0x0000007dc0b67221 */ /* 0x050fe20000010100 */
[----:B------:R-:W-:Y:S01]  /*0b70*/  FADD.FTZ R124, -R192, R124 ;  /* 0x0000007cc07c7221 */ /* 0x000fe20000010100 */
[----:B------:R-:W-:Y:S02]  /*0b80*/  SHF.L.U32 R118, R118, 0x10, RZ ;  /* 0x0000001076767819 */ /* 0x000fe400000006ff */
[C---:B------:R-:W-:Y:S01]  /*0b90*/  FMUL.FTZ R182, R137.reuse, R182 ;  /* 0x000000b689b67220 */ /* 0x040fe20000410000 */
[C---:B------:R-:W-:Y:S01]  /*0ba0*/  FADD.FTZ R160, -R192.reuse, R160 ;  /* 0x000000a0c0a07221 */ /* 0x040fe20000010100 */
[----:B------:R-:W-:Y:S01]  /*0bb0*/  FADD.FTZ R196, -R192, R161 ;  /* 0x000000a1c0c47221 */ /* 0x000fe20000010100 */
[----:B------:R-:W-:-:S02]  /*0bc0*/  FMUL.FTZ R3, R137, R124 ;  /* 0x0000007c89037220 */ /* 0x000fc40000410000 */
[----:B------:R-:W-:Y:S01]  /*0bd0*/  FMUL.FTZ R161, R137, R160 ;  /* 0x000000a089a17220 */ /* 0x000fe20000410000 */
[-C--:B------:R-:W-:Y:S01]  /*0be0*/  FMUL.FTZ R160, R48, R123.reuse ;  /* 0x0000007b30a07220 */ /* 0x080fe20000410000 */
[----:B------:R-:W-:Y:S01]  /*0bf0*/  FADD.FTZ R178, -R192, R145 ;  /* 0x00000091c0b27221 */ /* 0x000fe20000010100 */
[----:B------:R-:W-:Y:S01]  /*0c00*/  PRMT R122, R129, 0x7632, R122 ;  /* 0x00007632817a7816 */ /* 0x000fe2000000007a */
[C---:B------:R-:W-:Y:S01]  /*0c10*/  IMAD.U32 R145, R155.reuse, 0x10000, RZ ;  /* 0x000100009b917824 */ /* 0x040fe200078e00ff */
[----:B------:R-:W-:Y:S01]  /*0c20*/  PRMT R125, R130, 0x7632, R125 ;  /* 0x00007632827d7816 */ /* 0x000fe2000000007d */
[----:B------:R-:W-:Y:S01]  /*0c30*/  FADD.FTZ R158, -R192, R158 ;  /* 0x0000009ec09e7221 */ /* 0x000fe20000010100 */
[----:B------:R-:W-:Y:S01]  /*0c40*/  PRMT R143, R155, 0x7632, R143 ;  /* 0x000076329b8f7816 */ /* 0x000fe2000000008f */
[-C--:B------:R-:W-:Y:S01]  /*0c50*/  FFMA.FTZ R53, R182, R118.reuse, R53 ;  /* 0x00000076b6357223 */ /* 0x080fe20000010035 */
[----:B------:R-:W-:Y:S01]  /*0c60*/  SHF.L.U32 R129, R129, 0x10, RZ ;  /* 0x0000001081817819 */ /* 0x000fe200000006ff */
[----:B------:R-:W-:Y:S01]  /*0c70*/  FADD.FTZ R77, R77, R118 ;  /* 0x000000764d4d7221 */ /* 0x000fe20000010000 */
[----:B------:R-:W-:Y:S01]  /*0c80*/  FMUL.FTZ R155, R49, R118 ;  /* 0x00000076319b7220 */ /* 0x000fe20000410000 */
[C---:B------:R-:W-:Y:S01]  /*0c90*/  FFMA.FTZ R52, R3.reuse, R123, R52 ;  /* 0x0000007b03347223 */ /* 0x040fe20000010034 */
[----:B------:R-:W-:Y:S01]  /*0ca0*/  FADD.FTZ R76, R76, R123 ;  /* 0x0000007b4c4c7221 */ /* 0x000fe20000010000 */
[----:B------:R-:W-:Y:S01]  /*0cb0*/  FADD.FTZ R118, RZ, R160 ;  /* 0x000000a0ff767221 */ /* 0x000fe20000010000 */
[C---:B------:R-:W-:Y:S01]  /*0cc0*/  FADD.FTZ R126, -R192.reuse, R126 ;  /* 0x0000007ec07e7221 */ /* 0x040fe20000010100 */
[----:B------:R-:W-:Y:S01]  /*0cd0*/  FADD.FTZ R174, -R192, R149 ;  /* 0x00000095c0ae7221 */ /* 0x000fe20000010100 */
[----:B------:R-:W-:Y:S01]  /*0ce0*/  FFMA.FTZ R123, R3, R160, RZ ;  /* 0x000000a0037b7223 */ /* 0x000fe200000100ff */
[C---:B------:R-:W-:Y:S01]  /*0cf0*/  PRMT R142, R154.reuse, 0x7632, R142 ;  /* 0x000076329a8e7816 */ /* 0x040fe2000000008e */
[----:B------:R-:W-:Y:S01]  /*0d00*/  IMAD.U32 R124, R125, 0x10000, RZ ;  /* 0x000100007d7c7824 */ /* 0x000fe200078e00ff */
[----:B------:R-:W-:Y:S01]  /*0d10*/  SHF.L.U32 R149, R154, 0x10, RZ ;  /* 0x000000109a957819 */ /* 0x000fe200000006ff */
[----:B------:R-:W-:Y:S01]  /*0d20*/  FADD.FTZ R154, -R192, R159 ;  /* 0x0000009fc09a7221 */ /* 0x000fe20000010100 */
[----:B0-----:R-:W-:-:S02]  /*0d30*/  PRMT R116, R167, 0x7632, R116 ;  /* 0x00007632a7747816 */ /* 0x001fc40000000074 */
[----:B------:R-:W-:Y:S01]  /*0d40*/  SHF.L.U32 R117, R167, 0x10, RZ ;  /* 0x00000010a7757819 */ /* 0x000fe200000006ff */
[C---:B------:R-:W-:Y:S01]  /*0d50*/  FMUL.FTZ R167, R137.reuse, R158 ;  /* 0x0000009e89a77220 */ /* 0x040fe20000410000 */
[----:B------:R-:W-:Y:S01]  /*0d60*/  SHF.L.U32 R122, R122, 0x10, RZ ;  /* 0x000000107a7a7819 */ /* 0x000fe200000006ff */
[----:B------:R-:W-:Y:S01]  /*0d70*/  FADD.FTZ R180, -R192, R127 ;  /* 0x0000007fc0b47221 */ /* 0x000fe20000010100 */
[----:B------:R-:W-:Y:S01]  /*0d80*/  FMUL.FTZ R158, R50, R129 ;  /* 0x00000081329e7220 */ /* 0x000fe20000410000 */
[----:B------:R-:W-:Y:S01]  /*0d90*/  FADD.FTZ R125, R118, R155 ;  /* 0x0000009b767d7221 */ /* 0x000fe20000010000 */
[C---:B------:R-:W-:Y:S01]  /*0da0*/  FMUL.FTZ R179, R137.reuse, R126 ;  /* 0x0000007e89b37220 */ /* 0x040fe20000410000 */
[----:B------:R-:W-:Y:S01]  /*0db0*/  FFMA.FTZ R118, R182, R155, R123 ;  /* 0x0000009bb6767223 */ /* 0x000fe2000001007b */
[----:B------:R-:W-:Y:S01]  /*0dc0*/  FADD.FTZ R184, -R192, R168 ;  /* 0x000000a8c0b87221 */ /* 0x000fe20000010100 */
[----:B------:R-:W-:Y:S01]  /*0dd0*/  SHF.L.U32 R127, R130, 0x10, RZ ;  /* 0x00000010827f7819 */ /* 0x000fe200000006ff */
[C---:B------:R-:W-:Y:S01]  /*0de0*/  FMUL.FTZ R168, R137.reuse, R154 ;  /* 0x0000009a89a87220 */ /* 0x040fe20000410000 */
[----:B------:R-:W-:Y:S01]  /*0df0*/  FMUL.FTZ R180, R137, R180 ;  /* 0x000000b489b47220 */ /* 0x000fe20000410000 */
[----:B------:R-:W-:Y:S01]  /*0e00*/  FMUL.FTZ R154, R51, R122 ;  /* 0x0000007a339a7220 */ /* 0x000fe20000410000 */
[----:B------:R-:W-:Y:S01]  /*0e10*/  FADD.FTZ R125, R125, R158 ;  /* 0x0000009e7d7d7221 */ /* 0x000fe20000010000 */
[C---:B------:R-:W-:Y:S01]  /*0e20*/  FADD.FTZ R144, -R192.reuse, R144 ;  /* 0x00000090c0907221 */ /* 0x040fe20000010100 */
[----:B------:R-:W-:Y:S01]  /*0e30*/  FADD.FTZ R172, -R192, R151 ;  /* 0x00000097c0ac7221 */ /* 0x000fe20000010100 */
[----:B------:R-:W-:Y:S01]  /*0e40*/  FFMA.FTZ R123, R179, R158, R118 ;  /* 0x0000009eb37b7223 */ /* 0x000fe20000010076 */
[----:B------:R-:W-:-:S02]  /*0e50*/  PRMT R130, R152, 0x7632, R130 ;  /* 0x0000763298827816 */ /* 0x000fc40000000082 */
[----:B------:R-:W-:Y:S01]  /*0e60*/  SHF.L.U32 R151, R152, 0x10, RZ ;  /* 0x0000001098977819 */ /* 0x000fe200000006ff */
[----:B------:R-:W-:Y:S01]  /*0e70*/  FADD.FTZ R152, -R192, R157 ;  /* 0x0000009dc0987221 */ /* 0x000fe20000010100 */
[----:B------:R-:W-:Y:S01]  /*0e80*/  FMUL.FTZ R157, R44, R127 ;  /* 0x0000007f2c9d7220 */ /* 0x000fe20000410000 */
[C---:B------:R-:W-:Y:S01]  /*0e90*/  FFMA.FTZ R55, R180.reuse, R122, R55 ;  /* 0x0000007ab4377223 */ /* 0x040fe20000010037 */
[----:B------:R-:W-:Y:S01]  /*0ea0*/  FADD.FTZ R79, R79, R122 ;  /* 0x0000007a4f4f7221 */ /* 0x000fe20000010000 */
[----:B------:R-:W-:Y:S01]  /*0eb0*/  FADD.FTZ R118, R125, R154 ;  /* 0x0000009a7d767221 */ /* 0x000fe20000010000 */
[----:B------:R-:W-:Y:S01]  /*0ec0*/  FMUL.FTZ R177, R137, R144 ;  /* 0x0000009089b17220 */ /* 0x000fe20000410000 */
[----:B------:R-:W-:Y:S01]  /*0ed0*/  FFMA.FTZ R122, R180, R154, R123 ;  /* 0x0000009ab47a7223 */ /* 0x000fe2000001007b */
[C---:B------:R-:W-:Y:S01]  /*0ee0*/  PRMT R128, R131.reuse, 0x7632, R128 ;  /* 0x0000763283807816 */ /* 0x040fe20000000080 */
[----:B------:R-:W-:Y:S01]  /*0ef0*/  FADD.FTZ R156, -R192, R156 ;  /* 0x0000009cc09c7221 */ /* 0x000fe20000010100 */
[----:B------:R-:W-:Y:S01]  /*0f00*/  SHF.L.U32 R131, R131, 0x10, RZ ;  /* 0x0000001083837819 */ /* 0x000fe200000006ff */
[----:B------:R-:W-:Y:S01]  /*0f10*/  FADD.FTZ R118, R118, R157 ;  /* 0x0000009d76767221 */ /* 0x000fe20000010000 */
[----:B------:R-:W-:-:S02]  /*0f20*/  PRMT R132, R153, 0x7632, R132 ;  /* 0x0000763299847816 */ /* 0x000fc40000000084 */
[----:B------:R-:W-:Y:S01]  /*0f30*/  SHF.L.U32 R133, R153, 0x10, RZ ;  /* 0x0000001099857819 */ /* 0x000fe200000006ff */
[----:B------:R-:W-:Y:S01]  /*0f40*/  FMUL.FTZ R153, R45, R124 ;  /* 0x0000007c2d997220 */ /* 0x000fe20000410000 */
[C---:B------:R-:W-:Y:S01]  /*0f50*/  FADD.FTZ R146, -R192.reuse, R146 ;  /* 0x00000092c0927221 */ /* 0x040fe20000010100 */
[----:B------:R-:W-:Y:S01]  /*0f60*/  FMUL.FTZ R178, R137, R178 ;  /* 0x000000b289b27220 */ /* 0x000fe20000410000 */
[----:B------:R-:W-:Y:S01]  /*0f70*/  FFMA.FTZ R123, R177, R157, R122 ;  /* 0x0000009db17b7223 */ /* 0x000fe2000001007a */
[C---:B------:R-:W-:Y:S01]  /*0f80*/  FADD.FTZ R188, -R192.reuse, R169 ;  /* 0x000000a9c0bc7221 */ /* 0x040fe20000010100 */
[----:B------:R-:W-:Y:S01]  /*0f90*/  FADD.FTZ R148, -R192, R148 ;  /* 0x00000094c0947221 */ /* 0x000fe20000010100 */
[C---:B------:R-:W-:Y:S01]  /*0fa0*/  FMUL.FTZ R169, R137.reuse, R156 ;  /* 0x0000009c89a97220 */ /* 0x040fe20000410000 */
[----:B------:R-:W-:Y:S01]  /*0fb0*/  SHF.L.U32 R128, R128, 0x10, RZ ;  /* 0x0000001080807819 */ /* 0x000fe200000006ff */
[----:B------:R-:W-:Y:S01]  /*0fc0*/  FMUL.FTZ R156, R46, R131 ;  /* 0x000000832e9c7220 */ /* 0x000fe20000410000 */
[----:B------:R-:W-:Y:S01]  /*0fd0*/  FADD.FTZ R125, R118, R153 ;  /* 0x00000099767d7221 */ /* 0x000fe20000010000 */
[----:B------:R-:W-:Y:S01]  /*0fe0*/  FADD.FTZ R176, -R192, R147 ;  /* 0x00000093c0b07221 */ /* 0x000fe20000010100 */
[C---:B------:R-:W-:Y:S01]  /*0ff0*/  FMUL.FTZ R175, R137.reuse, R146 ;  /* 0x0000009289af7220 */ /* 0x040fe20000410000 */
[----:B------:R-:W-:Y:S01]  /*1000*/  FFMA.FTZ R118, R178, R153, R123 ;  /* 0x00000099b2767223 */ /* 0x000fe2000001007b */
[----:B------:R-:W-:Y:S01]  /*1010*/  FADD.FTZ R190, -R192, R170 ;  /* 0x000000aac0be7221 */ /* 0x000fe20000010100 */
[C---:B------:R-:W-:Y:S01]  /*1020*/  FMUL.FTZ R173, R137.reuse, R148 ;  /* 0x0000009489ad7220 */ /* 0x040fe20000410000 */
        /* <DEDUP_REMOVED lines=17> */
[----:B------:R-:W-:Y:S01]  /*1140*/  FMUL.FTZ R174, R137, R174 ;  /* 0x000000ae89ae7220 */ /* 0x000fe20000410000 */
[----:B------:R-:W-:Y:S01]  /*1150*/  FFMA.FTZ R123, R173, R151, R122 ;  /* 0x00000097ad7b7223 */ /* 0x000fe2000001007a */
[----:B------:R-:W-:Y:S01]  /*1160*/  FADD.FTZ R194, -R192, R171 ;  /* 0x000000abc0c27221 */ /* 0x000fe20000010100 */
[C---:B------:R-:W-:Y:S01]  /*1170*/  FMUL.FTZ R171, R137.reuse, R150 ;  /* 0x0000009689ab7220 */ /* 0x040fe20000410000 */
        /* <DEDUP_REMOVED lines=19> */
[----:B------:R-:W-:-:S03]  /*12b0*/  FFMA.FTZ R123, R169, R149, R122 ;  /* 0x00000095a97b7223 */ /* 0x000fc6000001007a */
        /* <DEDUP_REMOVED lines=8> */
[----:B------:R-:W-:Y:S01]  /*1340*/  FFMA.FTZ R123, R167, R148, R118 ;  /* 0x00000094a77b7223 */ /* 0x000fe20000010076 */
[C---:B------:R-:W-:Y:S02]  /*1350*/  PRMT R185, R165.reuse, 0x7632, R185 ;  /* 0x00007632a5b97816 */ /* 0x040fe400000000b9 */
[----:B------:R-:W-:Y:S01]  /*1360*/  SHF.L.U32 R187, R165, 0x10, RZ ;  /* 0x00000010a5bb7819 */ /* 0x000fe200000006ff */
[----:B------:R-:W-:Y:S01]  /*1370*/  FMUL.FTZ R165, R137, R184 ;  /* 0x000000b889a57220 */ /* 0x000fe20000410000 */
[----:B------:R-:W-:Y:S01]  /*1380*/  SHF.L.U32 R119, R166, 0x10, RZ ;  /* 0x00000010a6777819 */ /* 0x000fe200000006ff */
[----:B------:R-:W-:Y:S01]  /*1390*/  FADD.FTZ R118, R125, R142 ;  /* 0x0000008e7d767221 */ /* 0x000fe20000010000 */
[----:B------:R-:W-:Y:S01]  /*13a0*/  SHF.L.U32 R126, R147, 0x10, RZ ;  /* 0x00000010937e7819 */ /* 0x000fe200000006ff */
[-C--:B------:R-:W-:Y:S01]  /*13b0*/  FMUL.FTZ R147, R32, R181.reuse ;  /* 0x000000b520937220 */ /* 0x080fe20000410000 */
[----:B------:R-:W-:Y:S01]  /*13c0*/  FFMA.FTZ R122, R168, R142, R123 ;  /* 0x0000008ea87a7223 */ /* 0x000fe2000001007b */
[----:B------:R-:W-:Y:S01]  /*13d0*/  PRMT R189, R166, 0x7632, R189 ;  /* 0x00007632a6bd7816 */ /* 0x000fe200000000bd */
[----:B------:R-:W-:Y:S01]  /*13e0*/  FFMA.FTZ R68, R165, R181, R68 ;  /* 0x000000b5a5447223 */ /* 0x000fe20000010044 */
[----:B------:R-:W-:Y:S01]  /*13f0*/  FADD.FTZ R92, R92, R181 ;  /* 0x000000b55c5c7221 */ /* 0x000fe20000010000 */
        /* <DEDUP_REMOVED lines=12> */
[----:B------:R-:W-:Y:S01]  /*14c0*/  SHF.L.U32 R122, R116, 0x10, RZ ;  /* 0x00000010747a7819 */ /* 0x000fe200000006ff */
[----:B------:R-:W-:-:S02]  /*14d0*/  IMAD.U32 R128, R185, 0x10000, RZ ;  /* 0x00010000b9807824 */ /* 0x000fc400078e00ff */
        /* <DEDUP_REMOVED lines=50> */
.L_x_5428:
[----:B------:R-:W-:Y:S05]  /*1800*/  BSYNC B1 ;  /* 0x0000000000017941 */ /* 0x000fea0003800000 */
.L_x_5426:
[----:B------:R-:W-:Y:S01]  /*1810*/  UMOV UR6, 0xffffffff ;  /* 0xffffffff00067882 */ /* 0x000fe20000000000 */
[----:B-1---5:R-:W-:Y:S02]  /*1820*/  MOV R116, R114 ;  /* 0x0000007200747202 */ /* 0x022fe40000000f00 */
        /* <DEDUP_REMOVED lines=24> */
.L_x_5490:
[----:B------:R-:W3:Y:S01]  /*19b0*/  @P5 LDC.64 R126, c[0x0][0x298] ;  /* 0x0000a600ff7e5b82 */ /* 0x000ee20000000a00 */
[----:B-1----:R-:W-:Y:S01]  /*19c0*/  FADD.FTZ R131, R128, R131 ;  /* 0x0000008380837221 */ /* 0x002fe20000010000 */
[----:B------:R-:W-:Y:S01]  /*19d0*/  @!P4 ISETP.NE.U32.AND P3, PT, R2, RZ, PT ;  /* 0x000000ff0200c20c */ /* 0x000fe20003f65070 */
[----:B--2---:R-:W-:Y:S01]  /*19e0*/  FADD.FTZ R130, R129, R130 ;  /* 0x0000008281827221 */ /* 0x004fe20000010000 */
[----:B------:R-:W-:Y:S01]  /*19f0*/  ISETP.NE.AND P1, PT, R136, RZ, PT ;  /* 0x000000ff8800720c */ /* 0x000fe20003f25270 */
[----:B------:R-:W-:Y:S01]  /*1a00*/  FMUL.FTZ R131, R131, UR8 ;  /* 0x0000000883837c20 */ /* 0x000fe20008410000 */
[----:B------:R-:W-:Y:S01]  /*1a10*/  @!P4 ISETP.NE.AND.EX P3, PT, R0, RZ, PT, P3 ;  /* 0x000000ff0000c20c */ /* 0x000fe20003f65330 */
[----:B------:R-:W-:Y:S01]  /*1a20*/  BSSY B1, `(.L_x_5430) ;  /* 0x0000013000017945 */ /* 0x000fe20003800000 */
[----:B------:R-:W1:Y:S01]  /*1a30*/  @P5 LDC.64 R124, c[0x0][0x298] ;  /* 0x0000a600ff7c5b82 */ /* 0x000e620000000a00 */
        /* <DEDUP_REMOVED lines=8> */
[----:B------:R-:W4:Y:S08]  /*1ac0*/  @P5 LDC.64 R118, c[0x0][0x298] ;  /* 0x0000a600ff765b82 */ /* 0x000f300000000a00 */
[----:B------:R-:W0:Y:S01]  /*1ad0*/  @P5 LDC.64 R116, c[0x0][0x298] ;  /* 0x0000a600ff745b82 */ /* 0x000e220000000a00 */
[----:B------:R-:W-:Y:S05]  /*1ae0*/  @!P4 BRA `(.L_x_5431) ;  /* 0x000000000018c947 */ /* 0x000fea0003800000 */
[----:B------:R-:W-:Y:S01]  /*1af0*/  ISETP.NE.U32.AND P3, PT, R2, RZ, PT ;  /* 0x000000ff0200720c */ /* 0x000fe20003f65070 */
[----:B0-----:R-:W-:-:S03]  /*1b00*/  FFMA.FTZ R129, R3, R193, R194 ;  /* 0x000000c103817223 */ /* 0x001fc600000100c2 */
[----:B------:R-:W-:Y:S01]  /*1b10*/  ISETP.NE.AND.EX P3, PT, R0, RZ, PT, P3 ;  /* 0x000000ff0000720c */ /* 0x000fe20003f65330 */
[----:B------:R-:W-:-:S04]  /*1b20*/  FADD.FTZ R128, R160, -R129 ;  /* 0x80000081a0807221 */ /* 0x000fc80000010000 */
[----:B------:R-:W-:-:S08]  /*1b30*/  FMUL.FTZ R195, R137, R128 ;  /* 0x0000008089c37220 */ /* 0x000fd00000410000 */
[----:B------:R-:W-:-:S07]  /*1b40*/  @P3 FADD.FTZ R195, R24, R195 ;  /* 0x000000c318c33221 */ /* 0x000fce0000010000 */
.L_x_5431:
[----:B------:R-:W-:Y:S05]  /*1b50*/  BSYNC B1 ;  /* 0x0000000000017941 */ /* 0x000fea0003800000 */
.L_x_5430:
[----:B------:R-:W-:Y:S01]  /*1b60*/  @!P4 ISETP.NE.U32.AND P3, PT, R2, RZ, PT ;  /* 0x000000ff0200c20c */ /* 0x000fe20003f65070 */
[----:B---3--:R-:W-:Y:S01]  /*1b70*/  @P5 FMUL.FTZ R127, R195, R127 ;  /* 0x0000007fc37f5220 */ /* 0x008fe20000410000 */
        /* <DEDUP_REMOVED lines=9> */
[----:B0-----:R-:W-:-:S03]  /*1c10*/  FFMA.FTZ R128, R182, R193, R194 ;  /* 0x000000c1b6807223 */ /* 0x001fc600000100c2 */
[----:B------:R-:W-:Y:S01]  /*1c20*/  ISETP.NE.AND.EX P3, PT, R0, RZ, PT, P3 ;  /* 0x000000ff0000720c */ /* 0x000fe20003f65330 */
[----:B------:R-:W-:-:S04]  /*1c30*/  FADD.FTZ R128, R155, -R128 ;  /* 0x800000809b807221 */ /* 0x000fc80000010000 */
[----:B------:R-:W-:-:S08]  /*1c40*/  FMUL.FTZ R196, R137, R128 ;  /* 0x0000008089c47220 */ /* 0x000fd00000410000 */
[----:B------:R-:W-:-:S07]  /*1c50*/  @P3 FADD.FTZ R196, R25, R196 ;  /* 0x000000c419c43221 */ /* 0x000fce0000010000 */
.L_x_5433:
[----:B------:R-:W-:Y:S05]  /*1c60*/  BSYNC B1 ;  /* 0x0000000000017941 */ /* 0x000fea0003800000 */
.L_x_5432:
[----:B------:R-:W-:Y:S01]  /*1c70*/  BSSY B1, `(.L_x_5434) ;  /* 0x000000a000017945 */ /* 0x000fe20003800000 */
[----:B-1----:R-:W-:Y:S01]  /*1c80*/  @P5 FMUL.FTZ R125, R196, R125 ;  /* 0x0000007dc47d5220 */ /* 0x002fe20000410000 */
[----:B------:R-:W-:Y:S02]  /*1c90*/  @!P4 FSEL R197, R26, RZ, P0 ;  /* 0x000000ff1ac5c208 */ /* 0x000fe40000000000 */
[----:B------:R-:W-:Y:S05]  /*1ca0*/  @!P4 BRA `(.L_x_5435) ;  /* 0x000000000018c947 */ /* 0x000fea0003800000 */
[----:B------:R-:W-:Y:S01]  /*1cb0*/  ISETP.NE.U32.AND P0, PT, R2, RZ, PT ;  /* 0x000000ff0200720c */ /* 0x000fe20003f05070 */
[----:B------:R-:W-:-:S03]  /*1cc0*/  FFMA.FTZ R127, R179, R193, R194 ;  /* 0x000000c1b37f7223 */ /* 0x000fc600000100c2 */
[----:B------:R-:W-:Y:S01]  /*1cd0*/  ISETP.NE.AND.EX P0, PT, R0, RZ, PT, P0 ;  /* 0x000000ff0000720c */ /* 0x000fe20003f05300 */
[----:B0-----:R-:W-:-:S04]  /*1ce0*/  FADD.FTZ R128, R158, -R127 ;  /* 0x8000007f9e807221 */ /* 0x001fc80000010000 */
[----:B------:R-:W-:-:S08]  /*1cf0*/  FMUL.FTZ R197, R137, R128 ;  /* 0x0000008089c57220 */ /* 0x000fd00000410000 */
[----:B------:R-:W-:-:S07]  /*1d00*/  @P0 FADD.FTZ R197, R26, R197 ;  /* 0x000000c51ac50221 */ /* 0x000fce0000010000 */
.L_x_5435:
[----:B------:R-:W-:Y:S05]  /*1d10*/  BSYNC B1 ;  /* 0x0000000000017941 */ /* 0x000fea0003800000 */
.L_x_5434:
[----:B------:R-:W-:Y:S01]  /*1d20*/  BSSY B1, `(.L_x_5436) ;  /* 0x000000a000017945 */ /* 0x000fe20003800000 */
[----:B--2---:R-:W-:Y:S01]  /*1d30*/  @P5 FMUL.FTZ R123, R197, R123 ;  /* 0x0000007bc57b5220 */ /* 0x004fe20000410000 */
        /* <DEDUP_REMOVED lines=8> */
.L_x_5437:
[----:B------:R-:W-:Y:S05]  /*1dc0*/  BSYNC B1 ;  /* 0x0000000000017941 */ /* 0x000fea0003800000 */
.L_x_5436:
[----:B------:R-:W-:Y:S01]  /*1dd0*/  BSSY B1, `(.L_x_5438) ;  /* 0x000000a000017945 */ /* 0x000fe20003800000 */
[----:B----4-:R-:W-:Y:S01]  /*1de0*/  @P5 FMUL.FTZ R119, R198, R119 ;  /* 0x00000077c6775220 */ /* 0x010fe20000410000 */
[----:B------:R-:W-:Y:S02]  /*1df0*/  @!P4 FSEL R203, R20, RZ, P1 ;  /* 0x000000ff14cbc208 */ /* 0x000fe40000800000 */
[----:B------:R-:W-:Y:S05]  /*1e00*/  @!P4 BRA `(.L_x_5439) ;  /* 0x000000000018c947 */ /* 0x000fea0003800000 */
[----:B------:R-:W-:Y:S01]  /*1e10*/  ISETP.NE.U32.AND P0, PT, R2, RZ, PT ;  /* 0x000000ff0200720c */ /* 0x000fe20003f05070 */
[----:B0-----:R-:W-:-:S03]  /*1e20*/  FFMA.FTZ R128, R177, R193, R194 ;  /* 0x000000c1b1807223 */ /* 0x001fc600000100c2 */
[----:B------:R-:W-:Y:S01]  /*1e30*/  ISETP.NE.AND.EX P0, PT, R0, RZ, PT, P0 ;  /* 0x000000ff0000720c */ /* 0x000fe20003f05300 */
[----:B------:R-:W-:-:S04]  /*1e40*/  FADD.FTZ R128, R157, -R128 ;  /* 0x800000809d807221 */ /* 0x000fc80000010000 */
[----:B------:R-:W-:-:S08]  /*1e50*/  FMUL.FTZ R203, R137, R128 ;  /* 0x0000008089cb7220 */ /* 0x000fd00000410000 */
[----:B------:R-:W-:-:S07]  /*1e60*/  @P0 FADD.FTZ R203, R20, R203 ;  /* 0x000000cb14cb0221 */ /* 0x000fce0000010000 */
.L_x_5439:
[----:B------:R-:W-:Y:S05]  /*1e70*/  BSYNC B1 ;  /* 0x0000000000017941 */ /* 0x000fea0003800000 */
.L_x_5438:
[----:B0-----:R-:W-:Y:S01]  /*1e80*/  @P5 FMUL.FTZ R117, R203, R117 ;  /* 0x00000075cb755220 */ /* 0x001fe20000410000 */
[----:B------:R-:W-:Y:S01]  /*1e90*/  @P5 FMUL.FTZ R124, R125, R124 ;  /* 0x0000007c7d7c5220 */ /* 0x000fe20000410000 */
[----:B------:R-:W-:Y:S01]  /*1ea0*/  @P5 FMUL.FTZ R122, R123, R122 ;  /* 0x0000007a7b7a5220 */ /* 0x000fe20000410000 */
[----:B------:R-:W-:Y:S01]  /*1eb0*/  @P5 FMUL.FTZ R118, R119, R118 ;  /* 0x0000007677765220 */ /* 0x000fe20000410000 */
[----:B------:R-:W-:Y:S01]  /*1ec0*/  @P5 FMUL.FTZ R116, R117, R116 ;  /* 0x0000007475745220 */ /* 0x000fe20000410000 */
[C---:B------:R-:W-:Y:S01]  /*1ed0*/  @P5 LOP3.LUT P6, RZ, R114.reuse, 0xff00, RZ, 0xc0, !PT ;  /* 0x0000ff0072ff5812 */ /* 0x040fe200078cc0ff */
[----:B------:R-:W0:Y:S01]  /*1ee0*/  LDC.64 R190, c[0x0][0x308] ;  /* 0x0000c200ffbe7b82 */ /* 0x000e220000000a00 */
        /* <DEDUP_REMOVED lines=10> */
[----:B------:R-:W2:Y:S01]  /*1f90*/  @P5 LDC.64 R118, c[0x0][0x298] ;  /* 0x0000a600ff765b82 */ /* 0x000ea20000000a00 */
        /* <DEDUP_REMOVED lines=36> */
.L_x_5441:
[----:B------:R-:W-:Y:S05]  /*21e0*/  BSYNC B1 ;  /* 0x0000000000017941 */ /* 0x000fea0003800000 */
.L_x_5440:
        /* <DEDUP_REMOVED lines=8> */
.L_x_5443:
[----:B------:R-:W-:Y:S05]  /*2270*/  BSYNC B1 ;  /* 0x0000000000017941 */ /* 0x000fea0003800000 */
.L_x_5442:
[----:B---3--:R-:W-:Y:S01]  /*2280*/  @P5 FMUL.FTZ R117, R206, R117 ;  /* 0x00000075ce755220 */ /* 0x008fe20000410000 */
[----:B------:R-:W-:Y:S01]  /*2290*/  @P5 FMUL.FTZ R119, R205, R119 ;  /* 0x00000077cd775220 */ /* 0x000fe20000410000 */
        /* <DEDUP_REMOVED lines=14> */
.L_x_5445:
[----:B------:R-:W-:Y:S05]  /*2380*/  BSYNC B1 ;  /* 0x0000000000017941 */ /* 0x000fea0003800000 */
.L_x_5444:
        /* <DEDUP_REMOVED lines=8> */
.L_x_5447:
[----:B------:R-:W-:Y:S05]  /*2410*/  BSYNC B1 ;  /* 0x0000000000017941 */ /* 0x000fea0003800000 */
.L_x_5446:
        /* <DEDUP_REMOVED lines=8> */
.L_x_5449:
[----:B------:R-:W-:Y:S05]  /*24a0*/  BSYNC B1 ;  /* 0x0000000000017941 */ /* 0x000fea0003800000 */
.L_x_5448:
[----:B------:R-:W-:Y:S01]  /*24b0*/  @!P4 ISETP.NE.U32.AND P2, PT, R2, RZ, PT ;  /* 0x000000ff0200c20c */ /* 0x000fe20003f45070 */
[----:B----4-:R-:W-:Y:S01]  /*24c0*/  @P5 FMUL.FTZ R123, R202, R123 ;  /* 0x0000007bca7b5220 */ /* 0x010fe20000410000 */
[----:B0-----:R-:W-:Y:S01]  /*24d0*/  @P5 FMUL.FTZ R125, R201, R125 ;  /* 0x0000007dc97d5220 */ /* 0x001fe20000410000 */
        /* <DEDUP_REMOVED lines=14> */
.L_x_5451:
[----:B------:R-:W-:Y:S05]  /*25c0*/  BSYNC B1 ;  /* 0x0000000000017941 */ /* 0x000fea0003800000 */
.L_x_5450:
        /* <DEDUP_REMOVED lines=9> */
.L_x_5453:
[----:B------:R-:W-:Y:S05]  /*2660*/  BSYNC B1 ;  /* 0x0000000000017941 */ /* 0x000fea0003800000 */
.L_x_5452:
        /* <DEDUP_REMOVED lines=8> */
.L_x_5455:
[----:B------:R-:W-:Y:S05]  /*26f0*/  BSYNC B1 ;  /* 0x0000000000017941 */ /* 0x000fea0003800000 */
.L_x_5454:
        /* <DEDUP_REMOVED lines=9> */
[----:B------:R-:W-:Y:S01]  /*2790*/  @P5 FMUL.FTZ R128, R129, R128 ;  /* 0x0000008081805220 */ /* 0x000fe20000410000 */
[----:B------:R-:W-:Y:S01]  /*27a0*/  @P5 FSEL R132, R126, RZ, P6 ;  /* 0x000000ff7e845208 */ /* 0x000fe20003000000 */
[----:B------:R-:W-:Y:S01]  /*27b0*/  BSSY B1, `(.L_x_5456) ;  /* 0x000001f000017945 */ /* 0x000fe20003800000 */
[----:B------:R-:W-:-:S02]  /*27c0*/  @!P4 ISETP.NE.U32.AND P6, PT, R2, RZ, PT ;  /* 0x000000ff0200c20c */ /* 0x000fc40003fc5070 */
[----:B------:R-:W-:Y:S02]  /*27d0*/  @P5 FSEL R130, R122, RZ, P0 ;  /* 0x000000ff7a825208 */ /* 0x000fe40000000000 */
[----:B------:R-:W-:Y:S01]  /*27e0*/  @!P4 ISETP.NE.AND.EX P6, PT, R0, RZ, PT, P6 ;  /* 0x000000ff0000c20c */ /* 0x000fe20003fc5360 */
[----:B------:R-:W0:Y:S01]  /*27f0*/  @P2 LDC.64 R114, c[0x0][0x308] ;  /* 0x0000c200ff722b82 */ /* 0x000e220000000a00 */
[C---:B------:R-:W-:Y:S02]  /*2800*/  @P5 LOP3.LUT P3, RZ, R112.reuse, 0xff0000, RZ, 0xc0, !PT ;  /* 0x00ff000070ff5812 */ /* 0x040fe4000786c0ff */
[----:B------:R-:W-:Y:S02]  /*2810*/  @P5 LOP3.LUT P0, RZ, R112, 0xff000000, RZ, 0xc0, !PT ;  /* 0xff00000070ff5812 */ /* 0x000fe4000780c0ff */
[----:B------:R-:W-:Y:S02]  /*2820*/  @!P4 FSEL R214, R13, RZ, P6 ;  /* 0x000000ff0dd6c208 */ /* 0x000fe40003000000 */
[----:B------:R-:W-:-:S02]  /*2830*/  @P5 SHF.R.S32.HI R112, RZ, 0x1f, R183 ;  /* 0x0000001fff705819 */ /* 0x000fc400000114b7 */
[----:B------:R-:W-:Y:S02]  /*2840*/  @!P4 ISETP.NE.U32.AND P6, PT, R2, RZ, PT ;  /* 0x000000ff0200c20c */ /* 0x000fe40003fc5070 */
[----:B------:R-:W-:Y:S02]  /*2850*/  @P5 FSEL R131, R124, RZ, P1 ;  /* 0x000000ff7c835208 */ /* 0x000fe40000800000 */
[----:B------:R-:W-:Y:S02]  /*2860*/  @P5 LOP3.LUT P1, RZ, R113, 0xff, RZ, 0xc0, !PT ;  /* 0x000000ff71ff5812 */ /* 0x000fe4000782c0ff */
[----:B------:R-:W-:Y:S01]  /*2870*/  @P5 LEA.HI R112, R112, R183, RZ, 0x3 ;  /* 0x000000b770705211 */ /* 0x000fe200078f18ff */
[----:B------:R-:W-:Y:S01]  /*2880*/  IMAD.MOV.U32 R183, RZ, RZ, RZ ;  /* 0x000000ffffb77224 */ /* 0x000fe200078e00ff */
[----:B------:R-:W-:Y:S02]  /*2890*/  @!P4 ISETP.NE.AND.EX P6, PT, R0, RZ, PT, P6 ;  /* 0x000000ff0000c20c */ /* 0x000fe40003fc5360 */
[----:B------:R-:W-:-:S02]  /*28a0*/  @P5 FSEL R215, R128, RZ, P3 ;  /* 0x000000ff80d75208 */ /* 0x000fc40001800000 */
[----:B------:R-:W-:Y:S02]  /*28b0*/  @P5 FSEL R216, R117, RZ, P0 ;  /* 0x000000ff75d85208 */ /* 0x000fe40000000000 */
[----:B------:R-:W-:Y:S02]  /*28c0*/  @P5 FSEL R217, R133, RZ, P1 ;  /* 0x000000ff85d95208 */ /* 0x000fe40000800000 */
[C---:B------:R-:W-:Y:S02]  /*28d0*/  @P5 LOP3.LUT P3, RZ, R113.reuse, 0xff00, RZ, 0xc0, !PT ;  /* 0x0000ff0071ff5812 */ /* 0x040fe4000786c0ff */
[C---:B------:R-:W-:Y:S02]  /*28e0*/  @P5 LOP3.LUT P0, RZ, R113.reuse, 0xff0000, RZ, 0xc0, !PT ;  /* 0x00ff000071ff5812 */ /* 0x040fe4000780c0ff */
[----:B------:R-:W-:Y:S02]  /*28f0*/  @P5 LOP3.LUT P1, RZ, R113, 0xff000000, RZ, 0xc0, !PT ;  /* 0xff00000071ff5812 */ /* 0x000fe4000782c0ff */
[----:B------:R-:W-:-:S02]  /*2900*/  @P5 LEA.HI.SX32 R183, R112, R141, 0x1d ;  /* 0x0000008d70b75211 */ /* 0x000fc400078feaff */
        /* <DEDUP_REMOVED lines=9> */
.L_x_5457:
[----:B------:R-:W-:Y:S05]  /*29a0*/  BSYNC B1 ;  /* 0x0000000000017941 */ /* 0x000fea0003800000 */
.L_x_5456:
        /* <DEDUP_REMOVED lines=8> */
.L_x_5459:
[----:B------:R-:W-:Y:S05]  /*2a30*/  BSYNC B1 ;  /* 0x0000000000017941 */ /* 0x000fea0003800000 */
.L_x_5458:
[----:B------:R-:W1:Y:S01]  /*2a40*/  @P5 LDC.64 R128, c[0x0][0x2f8] ;  /* 0x0000be00ff805b82 */ /* 0x000e620000000a00 */
[----:B------:R-:W-:Y:S01]  /*2a50*/  ISETP.NE.U32.AND P6, PT, R190, RZ, PT ;  /* 0x000000ffbe00720c */ /* 0x000fe20003fc5070 */
[----:B0-----:R-:W-:Y:S01]  /*2a60*/  @P2 IMAD.WIDE.U32 R140, R140, 0x20, R114 ;  /* 0x000000208c8c2825 */ /* 0x001fe200078e0072 */
[----:B------:R-:W-:Y:S01]  /*2a70*/  @P5 F2FP.BF16.F32.PACK_AB R208, RZ, R208 ;  /* 0x000000d0ffd0523e */ /* 0x000fe200000010ff */
[----:B------:R-:W-:Y:S01]  /*2a80*/  BSSY B1, `(.L_x_5460) ;  /* 0x000003b000017945 */ /* 0x000fe20003800000 */
[----:B------:R-:W-:Y:S02]  /*2a90*/  ISETP.NE.AND.EX P6, PT, R191, RZ, PT, P6 ;  /* 0x000000ffbf00720c */ /* 0x000fe40003fc5360 */
[----:B------:R-:W-:Y:S01]  /*2aa0*/  @P5 F2FP.BF16.F32.PACK_AB R124, RZ, R116 ;  /* 0x00000074ff7c523e */ /* 0x000fe200000010ff */
[----:B------:R-:W0:Y:S01]  /*2ab0*/  @P5 LDC.64 R122, c[0x0][0x298] ;  /* 0x0000a600ff7a5b82 */ /* 0x000e220000000a00 */
[----:B------:R-:W-:Y:S02]  /*2ac0*/  @P5 F2FP.BF16.F32.PACK_AB R125, RZ, R118 ;  /* 0x00000076ff7d523e */ /* 0x000fe400000010ff */
[----:B------:R-:W-:-:S02]  /*2ad0*/  SEL R112, R195, R100, P6 ;  /* 0x00000064c3707207 */ /* 0x000fc40003000000 */
[----:B------:R-:W-:Y:S02]  /*2ae0*/  SEL R113, R196, R101, P6 ;  /* 0x00000065c4717207 */ /* 0x000fe40003000000 */
[----:B------:R-:W-:Y:S01]  /*2af0*/  SEL R114, R197, R102, P6 ;  /* 0x00000066c5727207 */ /* 0x000fe20003000000 */
[----:B------:R-:W2:Y:S01]  /*2b00*/  @P5 LDC.64 R126, c[0x0][0x298] ;  /* 0x0000a600ff7e5b82 */ /* 0x000ea20000000a00 */
[----:B------:R-:W-:Y:S02]  /*2b10*/  SEL R115, R198, R103, P6 ;  /* 0x00000067c6737207 */ /* 0x000fe40003000000 */
[----:B------:R-:W-:Y:S02]  /*2b20*/  SEL R116, R203, R104, P6 ;  /* 0x00000068cb747207 */ /* 0x000fe40003000000 */
[----:B------:R-:W-:Y:S01]  /*2b30*/  SEL R117, R206, R105, P6 ;  /* 0x00000069ce757207 */ /* 0x000fe20003000000 */
[----:B------:R-:W-:Y:S01]  /*2b40*/  @P2 STG.E.128 desc[UR4][R140.64], R112 ;  /* 0x000000708c002986 */ /* 0x000fe2000c101d04 */
[----:B------:R-:W-:-:S02]  /*2b50*/  SEL R118, R205, R106, P6 ;  /* 0x0000006acd767207 */ /* 0x000fc40003000000 */
[----:B------:R-:W-:Y:S02]  /*2b60*/  SEL R119, R202, R107, P6 ;  /* 0x0000006bca777207 */ /* 0x000fe40003000000 */
[----:B------:R-:W-:Y:S02]  /*2b70*/  @P5 PRMT R110, R208, 0x7610, R110 ;  /* 0x00007610d06e5816 */ /* 0x000fe4000000006e */
[----:B------:R-:W-:Y:S01]  /*2b80*/  @P5 F2FP.BF16.F32.PACK_AB R191, RZ, R132 ;  /* 0x00000084ffbf523e */ /* 0x000fe200000010ff */
[----:B------:R3:W-:Y:S01]  /*2b90*/  @P2 STG.E.128 desc[UR4][R140.64+0x10], R116 ;  /* 0x000010748c002986 */ /* 0x0007e2000c101d04 */
[----:B------:R-:W-:Y:S01]  /*2ba0*/  @P5 PRMT R110, R110, 0x5410, R124 ;  /* 0x000054106e6e5816 */ /* 0x000fe2000000007c */
[----:B-1----:R-:W-:Y:S01]  /*2bb0*/  @P5 IMAD.WIDE.U32 R132, R183, 0x10, R128 ;  /* 0x00000010b7845825 */ /* 0x002fe200078e0080 */
[----:B------:R-:W-:Y:S01]  /*2bc0*/  @P5 PRMT R111, R125, 0x7610, R111 ;  /* 0x000076107d6f5816 */ /* 0x000fe2000000006f */
[----:B------:R-:W1:Y:S01]  /*2bd0*/  @P5 LDC.64 R128, c[0x0][0x298] ;  /* 0x0000a600ff805b82 */ /* 0x000e620000000a00 */
[----:B------:R-:W-:Y:S01]  /*2be0*/  @P5 F2FP.BF16.F32.PACK_AB R190, RZ, R131 ;  /* 0x00000083ffbe523e */ /* 0x000fe200000010ff */
[----:B0-----:R-:W-:Y:S01]  /*2bf0*/  @P5 FMUL.FTZ R123, R214, R123 ;  /* 0x0000007bd67b5220 */ /* 0x001fe20000410000 */
[----:B------:R-:W-:-:S02]  /*2c00*/  @P5 F2FP.BF16.F32.PACK_AB R210, RZ, R210 ;  /* 0x000000d2ffd2523e */ /* 0x000fc400000010ff */
[----:B------:R-:W-:Y:S01]  /*2c10*/  @P5 PRMT R108, R212, 0x7610, R108 ;  /* 0x00007610d46c5816 */ /* 0x000fe2000000006c */
[----:B------:R-:W-:Y:S01]  /*2c20*/  @P5 FMUL.FTZ R122, R123, R122 ;  /* 0x0000007a7b7a5220 */ /* 0x000fe20000410000 */
[----:B------:R-:W-:Y:S01]  /*2c30*/  @P5 F2FP.BF16.F32.PACK_AB R211, RZ, R211 ;  /* 0x000000d3ffd3523e */ /* 0x000fe200000010ff */
[----:B------:R-:W0:Y:S01]  /*2c40*/  @P5 LDC.64 R124, c[0x0][0x2f8] ;  /* 0x0000be00ff7c5b82 */ /* 0x000e220000000a00 */
[----:B------:R-:W-:Y:S01]  /*2c50*/  @P5 F2FP.BF16.F32.PACK_AB R209, RZ, R209 ;  /* 0x000000d1ffd1523e */ /* 0x000fe200000010ff */
[----:B--2---:R-:W-:Y:S01]  /*2c60*/  @P5 FMUL.FTZ R127, R213, R127 ;  /* 0x0000007fd57f5220 */ /* 0x004fe20000410000 */
[----:B------:R-:W-:Y:S02]  /*2c70*/  @P5 PRMT R109, R210, 0x7610, R109 ;  /* 0x00007610d26d5816 */ /* 0x000fe4000000006d */
[----:B------:R-:W-:Y:S01]  /*2c80*/  @P5 PRMT R108, R108, 0x5410, R211 ;  /* 0x000054106c6c5816 */ /* 0x000fe200000000d3 */
[----:B------:R-:W-:Y:S01]  /*2c90*/  @P5 FMUL.FTZ R126, R127, R126 ;  /* 0x0000007e7f7e5220 */ /* 0x000fe20000410000 */
[----:B---3--:R-:W-:-:S02]  /*2ca0*/  @P5 F2FP.BF16.F32.PACK_AB R141, RZ, R130 ;  /* 0x00000082ff8d523e */ /* 0x008fc400000010ff */
[----:B------:R-:W2:Y:S01]  /*2cb0*/  @P2 LDC.64 R130, c[0x0][0x308] ;  /* 0x0000c200ff822b82 */ /* 0x000ea20000000a00 */
[----:B------:R-:W-:Y:S02]  /*2cc0*/  @P5 PRMT R109, R109, 0x5410, R209 ;  /* 0x000054106d6d5816 */ /* 0x000fe400000000d1 */
[----:B------:R-:W-:Y:S02]  /*2cd0*/  @P5 PRMT R111, R111, 0x5410, R141 ;  /* 0x000054106f6f5816 */ /* 0x000fe4000000008d */
[----:B------:R-:W-:Y:S02]  /*2ce0*/  @P5 FSEL R122, R122, RZ, P3 ;  /* 0x000000ff7a7a5208 */ /* 0x000fe40001800000 */
[----:B------:R-:W-:Y:S01]  /*2cf0*/  @P5 F2FP.BF16.F32.PACK_AB R215, RZ, R215 ;  /* 0x000000d7ffd7523e */ /* 0x000fe200000010ff */
[----:B------:R3:W-:Y:S01]  /*2d00*/  @P5 STG.E.128 desc[UR4][R132.64], R108 ;  /* 0x0000006c84005986 */ /* 0x0007e2000c101d04 */
[----:B------:R-:W-:Y:S02]  /*2d10*/  @!P4 ISETP.NE.U32.AND P3, PT, R2, RZ, PT ;  /* 0x000000ff0200c20c */ /* 0x000fe40003f65070 */
[----:B------:R-:W-:-:S02]  /*2d20*/  @P5 F2FP.BF16.F32.PACK_AB R216, RZ, R216 ;  /* 0x000000d8ffd8523e */ /* 0x000fc400000010ff */
[----:B------:R-:W-:Y:S02]  /*2d30*/  @P5 F2FP.BF16.F32.PACK_AB R217, RZ, R217 ;  /* 0x000000d9ffd9523e */ /* 0x000fe400000010ff */
[----:B------:R-:W-:Y:S02]  /*2d40*/  @!P4 ISETP.NE.AND.EX P3, PT, R0, RZ, PT, P3 ;  /* 0x000000ff0000c20c */ /* 0x000fe40003f65330 */
[----:B------:R-:W-:Y:S02]  /*2d50*/  @P5 F2FP.BF16.F32.PACK_AB R122, RZ, R122 ;  /* 0x0000007aff7a523e */ /* 0x000fe400000010ff */
[----:B---3--:R-:W-:Y:S02]  /*2d60*/  @P5 PRMT R108, R190, 0x7610, R108 ;  /* 0x00007610be6c5816 */ /* 0x008fe4000000006c */
[----:B------:R-:W-:Y:S02]  /*2d70*/  @P5 PRMT R109, R215, 0x7610, R109 ;  /* 0x00007610d76d5816 */ /* 0x000fe4000000006d */
[----:B------:R-:W-:-:S02]  /*2d80*/  @P5 PRMT R108, R108, 0x5410, R191 ;  /* 0x000054106c6c5816 */ /* 0x000fc400000000bf */
[----:B------:R-:W-:Y:S02]  /*2d90*/  @P5 PRMT R109, R109, 0x5410, R216 ;  /* 0x000054106d6d5816 */ /* 0x000fe400000000d8 */
[----:B------:R-:W-:Y:S02]  /*2da0*/  @P5 PRMT R110, R217, 0x7610, R110 ;  /* 0x00007610d96e5816 */ /* 0x000fe4000000006e */
[----:B------:R-:W-:Y:S01]  /*2db0*/  @!P4 FSEL R132, R15, RZ, P3 ;  /* 0x000000ff0f84c208 */ /* 0x000fe20001800000 */
[----:B-1----:R-:W-:Y:S06]  /*2dc0*/  @!P4 BRA `(.L_x_5461) ;  /* 0x000000000018c947 */ /* 0x002fec0003800000 */
[----:B------:R-:W-:Y:S01]  /*2dd0*/  ISETP.NE.U32.AND P3, PT, R2, RZ, PT ;  /* 0x000000ff0200720c */ /* 0x000fe20003f65070 */
[----:B------:R-:W-:-:S03]  /*2de0*/  FFMA.FTZ R113, R168, R193, R194 ;  /* 0x000000c1a8717223 */ /* 0x000fc600000100c2 */
[----:B------:R-:W-:Y:S01]  /*2df0*/  ISETP.NE.AND.EX P3, PT, R0, RZ, PT, P3 ;  /* 0x000000ff0000720c */ /* 0x000fe20003f65330 */
[----:B------:R-:W-:-:S04]  /*2e00*/  FADD.FTZ R112, R142, -R113 ;  /* 0x800000718e707221 */ /* 0x000fc80000010000 */
[----:B------:R-:W-:-:S08]  /*2e10*/  FMUL.FTZ R132, R137, R112 ;  /* 0x0000007089847220 */ /* 0x000fd00000410000 */
[----:B------:R-:W-:-:S07]  /*2e20*/  @P3 FADD.FTZ R132, R15, R132 ;  /* 0x000000840f843221 */ /* 0x000fce0000010000 */
.L_x_5461:
[----:B------:R-:W-:Y:S05]  /*2e30*/  BSYNC B1 ;  /* 0x0000000000017941 */ /* 0x000fea0003800000 */
.L_x_5460:
[----:B------:R-:W-:Y:S01]  /*2e40*/  @P5 FMUL.FTZ R129, R132, R129 ;  /* 0x0000008184815220 */ /* 0x000fe20000410000 */
[----:B------:R-:W-:Y:S01]  /*2e50*/  @P5 FSEL R126, R126, RZ, P0 ;  /* 0x000000ff7e7e5208 */ /* 0x000fe20000000000 */
[----:B--2---:R-:W-:Y:S01]  /*2e60*/  @P2 IMAD.WIDE.U32 R130, R139, 0x20, R130 ;  /* 0x000000208b822825 */ /* 0x004fe200078e0082 */
[----:B------:R-:W-:-:S03]  /*2e70*/  @P5 IADD3 R133, R183, 0x20, RZ ;  /* 0x00000020b7855810 */ /* 0x000fc60007ffe0ff */
[----:B------:R-:W-:Y:S01]  /*2e80*/  @P5 FMUL.FTZ R128, R129, R128 ;  /* 0x0000008081805220 */ /* 0x000fe20000410000 */
[----:B------:R-:W-:Y:S01]  /*2e90*/  @P5 F2FP.BF16.F32.PACK_AB R126, RZ, R126 ;  /* 0x0000007eff7e523e */ /* 0x000fe200000010ff */
[----:B------:R-:W-:Y:S01]  /*2ea0*/  BSSY B1, `(.L_x_5462) ;  /* 0x0000031000017945 */ /* 0x000fe20003800000 */
[----:B------:R-:W-:Y:S02]  /*2eb0*/  SEL R112, R201, R100, P6 ;  /* 0x00000064c9707207 */ /* 0x000fe40003000000 */
[----:B------:R-:W-:Y:S02]  /*2ec0*/  @P5 FSEL R128, R128, RZ, P1 ;  /* 0x000000ff80805208 */ /* 0x000fe40000800000 */
[----:B------:R-:W-:Y:S02]  /*2ed0*/  SEL R113, R200, R101, P6 ;  /* 0x00000065c8717207 */ /* 0x000fe40003000000 */
[----:B------:R-:W-:Y:S02]  /*2ee0*/  SEL R114, R199, R102, P6 ;  /* 0x00000066c7727207 */ /* 0x000fe40003000000 */
[----:B------:R-:W-:-:S02]  /*2ef0*/  SEL R115, R186, R103, P6 ;  /* 0x00000067ba737207 */ /* 0x000fc40003000000 */
[----:B------:R-:W-:Y:S02]  /*2f00*/  SEL R116, R207, R104, P6 ;  /* 0x00000068cf747207 */ /* 0x000fe40003000000 */
[----:B------:R-:W-:Y:S01]  /*2f10*/  SEL R117, R214, R105, P6 ;  /* 0x00000069d6757207 */ /* 0x000fe20003000000 */
[----:B------:R-:W-:Y:S01]  /*2f20*/  @P2 STG.E.128 desc[UR4][R130.64], R112 ;  /* 0x0000007082002986 */ /* 0x000fe2000c101d04 */
[----:B------:R-:W-:Y:S02]  /*2f30*/  SEL R118, R213, R106, P6 ;  /* 0x0000006ad5767207 */ /* 0x000fe40003000000 */
[----:B------:R-:W-:Y:S01]  /*2f40*/  SEL R119, R132, R107, P6 ;  /* 0x0000006b84777207 */ /* 0x000fe20003000000 */
[----:B0-----:R-:W-:Y:S01]  /*2f50*/  @P5 IMAD.WIDE.U32 R132, R133, 0x10, R124 ;  /* 0x0000001085845825 */ /* 0x001fe200078e007c */
[----:B------:R-:W-:Y:S01]  /*2f60*/  @P5 F2FP.BF16.F32.PACK_AB R128, RZ, R128 ;  /* 0x00000080ff80523e */ /* 0x000fe200000010ff */
[----:B------:R-:W0:Y:S01]  /*2f70*/  @P5 LDC.64 R124, c[0x0][0x298] ;  /* 0x0000a600ff7c5b82 */ /* 0x000e220000000a00 */
[----:B------:R-:W-:Y:S01]  /*2f80*/  @P5 PRMT R111, R126, 0x7610, R111 ;  /* 0x000076107e6f5816 */ /* 0x000fe2000000006f */
[----:B------:R1:W-:Y:S01]  /*2f90*/  @P2 STG.E.128 desc[UR4][R130.64+0x10], R116 ;  /* 0x0000107482002986 */ /* 0x0003e2000c101d04 */
[----:B------:R-:W-:-:S02]  /*2fa0*/  @P5 PRMT R110, R110, 0x5410, R122 ;  /* 0x000054106e6e5816 */ /* 0x000fc4000000007a */
[----:B------:R-:W-:Y:S02]  /*2fb0*/  @P5 PRMT R111, R111, 0x5410, R128 ;  /* 0x000054106f6f5816 */ /* 0x000fe40000000080 */
[C---:B------:R-:W-:Y:S01]  /*2fc0*/  @!P4 ISETP.NE.U32.AND P3, PT, R2.reuse, RZ, PT ;  /* 0x000000ff0200c20c */ /* 0x040fe20003f65070 */
[----:B------:R-:W2:Y:S01]  /*2fd0*/  @P5 LDC.64 R128, c[0x0][0x298] ;  /* 0x0000a600ff805b82 */ /* 0x000ea20000000a00 */
[----:B------:R-:W-:Y:S01]  /*2fe0*/  @!P4 ISETP.NE.U32.AND P0, PT, R2, RZ, PT ;  /* 0x000000ff0200c20c */ /* 0x000fe20003f05070 */
[----:B------:R3:W-:Y:S01]  /*2ff0*/  @P5 STG.E.128 desc[UR4][R132.64], R108 ;  /* 0x0000006c84005986 */ /* 0x0007e2000c101d04 */
[C---:B------:R-:W-:Y:S02]  /*3000*/  @!P4 ISETP.NE.AND.EX P3, PT, R0.reuse, RZ, PT, P3 ;  /* 0x000000ff0000c20c */ /* 0x040fe40003f65330 */
[----:B------:R-:W-:Y:S02]  /*3010*/  @!P4 ISETP.NE.AND.EX P0, PT, R0, RZ, PT, P0 ;  /* 0x000000ff0000c20c */ /* 0x000fe40003f05300 */
[----:B------:R-:W-:Y:S01]  /*3020*/  @!P4 ISETP.NE.U32.AND P1, PT, R2, RZ, PT ;  /* 0x000000ff0200c20c */ /* 0x000fe20003f25070 */
[----:B------:R-:W4:Y:S03]  /*3030*/  @P5 LDC.64 R126, c[0x0][0x298] ;  /* 0x0000a600ff7e5b82 */ /* 0x000f260000000a00 */
[----:B------:R-:W-:-:S02]  /*3040*/  @!P4 ISETP.NE.AND.EX P1, PT, R0, RZ, PT, P1 ;  /* 0x000000ff0000c20c */ /* 0x000fc40003f25310 */
[----:B-1----:R-:W-:Y:S02]  /*3050*/  @!P4 FSEL R119, R8, RZ, P3 ;  /* 0x000000ff0877c208 */ /* 0x002fe40001800000 */
[----:B------:R-:W-:Y:S01]  /*3060*/  @!P4 ISETP.NE.U32.AND P3, PT, R2, RZ, PT ;  /* 0x000000ff0200c20c */ /* 0x000fe20003f65070 */
[----:B------:R-:W1:Y:S01]  /*3070*/  @P5 LDC.64 R122, c[0x0][0x298] ;  /* 0x0000a600ff7a5b82 */ /* 0x000e620000000a00 */
[----:B------:R-:W-:Y:S02]  /*3080*/  @!P4 FSEL R131, R10, RZ, P0 ;  /* 0x000000ff0a83c208 */ /* 0x000fe40000000000 */
[----:B------:R-:W-:Y:S02]  /*3090*/  @!P4 ISETP.NE.U32.AND P0, PT, R2, RZ, PT ;  /* 0x000000ff0200c20c */ /* 0x000fe40003f05070 */
[C---:B------:R-:W-:Y:S02]  /*30a0*/  @!P4 ISETP.NE.AND.EX P3, PT, R0.reuse, RZ, PT, P3 ;  /* 0x000000ff0000c20c */ /* 0x040fe40003f65330 */
[----:B------:R-:W-:Y:S01]  /*30b0*/  @!P4 ISETP.NE.AND.EX P0, PT, R0, RZ, PT, P0 ;  /* 0x000000ff0000c20c */ /* 0x000fe20003f05300 */
[----:B------:R-:W0:Y:S01]  /*30c0*/  @P5 LDC.64 R116, c[0x0][0x298] ;  /* 0x0000a600ff745b82 */ /* 0x000e220000000a00 */
[----:B------:R-:W-:-:S02]  /*30d0*/  @!P4 FSEL R130, R9, RZ, P1 ;  /* 0x000000ff0982c208 */ /* 0x000fc40000800000 */
[----:B---3--:R-:W-:Y:S02]  /*30e0*/  @!P4 FSEL R132, R11, RZ, P3 ;  /* 0x000000ff0b84c208 */ /* 0x008fe40001800000 */
[----:B------:R-:W-:Y:S02]  /*30f0*/  @P5 LOP3.LUT P1, RZ, R204, 0xff, RZ, 0xc0, !PT ;  /* 0x000000ffccff5812 */ /* 0x000fe4000782c0ff */
[----:B------:R-:W-:Y:S01]  /*3100*/  @!P4 ISETP.NE.U32.AND P3, PT, R2, RZ, PT ;  /* 0x000000ff0200c20c */ /* 0x000fe20003f65070 */
[----:B------:R-:W3:Y:S01]  /*3110*/  @P5 LDC.64 R114, c[0x0][0x298] ;  /* 0x0000a600ff725b82 */ /* 0x000ee20000000a00 */
[----:B------:R-:W-:-:S07]  /*3120*/  @!P4 FSEL R133, R4, RZ, P0 ;  /* 0x000000ff0485c208 */ /* 0x000fce0000000000 */
[----:B------:R-:W0:Y:S01]  /*3130*/  @P5 LDC.64 R112, c[0x0][0x298] ;  /* 0x0000a600ff705b82 */ /* 0x000e220000000a00 */
[----:B------:R-:W-:Y:S05]  /*3140*/  @!P4 BRA `(.L_x_5463) ;  /* 0x000000000018c947 */ /* 0x000fea0003800000 */
[----:B------:R-:W-:Y:S01]  /*3150*/  ISETP.NE.U32.AND P0, PT, R2, RZ, PT ;  /* 0x000000ff0200720c */ /* 0x000fe20003f05070 */
[----:B------:R-:W-:-:S03]  /*3160*/  FFMA.FTZ R118, R165, R193, R194 ;  /* 0x000000c1a5767223 */ /* 0x000fc600000100c2 */
[----:B------:R-:W-:Y:S01]  /*3170*/  ISETP.NE.AND.EX P0, PT, R0, RZ, PT, P0 ;  /* 0x000000ff0000720c */ /* 0x000fe20003f05300 */
[----:B------:R-:W-:-:S04]  /*3180*/  FADD.FTZ R118, R147, -R118 ;  /* 0x8000007693767221 */ /* 0x000fc80000010000 */
[----:B------:R-:W-:-:S08]  /*3190*/  FMUL.FTZ R119, R137, R118 ;  /* 0x0000007689777220 */ /* 0x000fd00000410000 */
[----:B------:R-:W-:-:S07]  /*31a0*/  @P0 FADD.FTZ R119, R8, R119 ;  /* 0x0000007708770221 */ /* 0x000fce0000010000 */
.L_x_5463:
[----:B------:R-:W-:Y:S05]  /*31b0*/  BSYNC B1 ;  /* 0x0000000000017941 */ /* 0x000fea0003800000 */
.L_x_5462:
        /* <DEDUP_REMOVED lines=8> */
.L_x_5465:
[----:B------:R-:W-:Y:S05]  /*3240*/  BSYNC B1 ;  /* 0x0000000000017941 */ /* 0x000fea0003800000 */
.L_x_5464:
[----:B--2---:R-:W-:Y:S01]  /*3250*/  @P5 FMUL.FTZ R129, R119, R129 ;  /* 0x0000008177815220 */ /* 0x004fe20000410000 */
        /* <DEDUP_REMOVED lines=14> */
.L_x_5467:
[----:B------:R-:W-:Y:S05]  /*3340*/  BSYNC B1 ;  /* 0x0000000000017941 */ /* 0x000fea0003800000 */
.L_x_5466:
[----:B------:R-:W-:Y:S01]  /*3350*/  BSSY B1, `(.L_x_5468) ;  /* 0x0000009000017945 */ /* 0x000fe20003800000 */
[----:B0-----:R-:W-:-:S03]  /*3360*/  @P5 FMUL.FTZ R125, R131, R125 ;  /* 0x0000007d837d5220 */ /* 0x001fc60000410000 */
[----:B------:R-:W-:Y:S05]  /*3370*/  @!P4 BRA `(.L_x_5469) ;  /* 0x000000000018c947 */ /* 0x000fea0003800000 */
[----:B------:R-:W-:Y:S01]  /*3380*/  ISETP.NE.U32.AND P3, PT, R2, RZ, PT ;  /* 0x000000ff0200720c */ /* 0x000fe20003f65070 */
[----:B------:R-:W-:-:S03]  /*3390*/  FFMA.FTZ R118, R164, R193, R194 ;  /* 0x000000c1a4767223 */ /* 0x000fc600000100c2 */
[----:B------:R-:W-:Y:S01]  /*33a0*/  ISETP.NE.AND.EX P3, PT, R0, RZ, PT, P3 ;  /* 0x000000ff0000720c */ /* 0x000fe20003f65330 */
[----:B------:R-:W-:-:S04]  /*33b0*/  FADD.FTZ R118, R187, -R118 ;  /* 0x80000076bb767221 */ /* 0x000fc80000010000 */
[----:B------:R-:W-:-:S08]  /*33c0*/  FMUL.FTZ R132, R137, R118 ;  /* 0x0000007689847220 */ /* 0x000fd00000410000 */
[----:B------:R-:W-:-:S07]  /*33d0*/  @P3 FADD.FTZ R132, R11, R132 ;  /* 0x000000840b843221 */ /* 0x000fce0000010000 */
.L_x_5469:
[----:B------:R-:W-:Y:S05]  /*33e0*/  BSYNC B1 ;  /* 0x0000000000017941 */ /* 0x000fea0003800000 */
.L_x_5468:
        /* <DEDUP_REMOVED lines=8> */
.L_x_5471:
[----:B------:R-:W-:Y:S05]  /*3470*/  BSYNC B1 ;  /* 0x0000000000017941 */ /* 0x000fea0003800000 */
.L_x_5470:
        /* <DEDUP_REMOVED lines=8> */
.L_x_5473:
[----:B------:R-:W-:Y:S05]  /*3500*/  BSYNC B1 ;  /* 0x0000000000017941 */ /* 0x000fea0003800000 */
.L_x_5472:
[----:B------:R-:W-:Y:S01]  /*3510*/  @!P4 ISETP.NE.U32.AND P3, PT, R2, RZ, PT ;  /* 0x000000ff0200c20c */ /* 0x000fe20003f65070 */
[----:B------:R-:W-:Y:S01]  /*3520*/  @P5 FMUL.FTZ R117, R133, R117 ;  /* 0x0000007585755220 */ /* 0x000fe20000410000 */
[----:B-1----:R-:W-:Y:S01]  /*3530*/  @P5 FMUL.FTZ R123, R132, R123 ;  /* 0x0000007b847b5220 */ /* 0x002fe20000410000 */
[----:B------:R-:W-:Y:S01]  /*3540*/  BSSY B1, `(.L_x_5474) ;  /* 0x000000e000017945 */ /* 0x000fe20003800000 */
[----:B------:R-:W-:Y:S01]  /*3550*/  @!P4 ISETP.NE.AND.EX P3, PT, R0, RZ, PT, P3 ;  /* 0x000000ff0000c20c */ /* 0x000fe20003f65330 */
[----:B------:R-:W-:Y:S01]  /*3560*/  @P5 FMUL.FTZ R116, R117, R116 ;  /* 0x0000007475745220 */ /* 0x000fe20000410000 */
[----:B------:R-:W-:Y:S01]  /*3570*/  @P5 FMUL.FTZ R124, R125, R124 ;  /* 0x0000007c7d7c5220 */ /* 0x000fe20000410000 */
[----:B------:R-:W-:Y:S01]  /*3580*/  @P5 FMUL.FTZ R122, R123, R122 ;  /* 0x0000007a7b7a5220 */ /* 0x000fe20000410000 */
[----:B---3--:R-:W-:Y:S01]  /*3590*/  @P5 FMUL.FTZ R115, R140, R115 ;  /* 0x000000738c735220 */ /* 0x008fe20000410000 */
        /* <DEDUP_REMOVED lines=8> */
.L_x_5475:
[----:B------:R-:W-:Y:S05]  /*3620*/  BSYNC B1 ;  /* 0x0000000000017941 */ /* 0x000fea0003800000 */
.L_x_5474:
        /* <DEDUP_REMOVED lines=47> */
.L_x_5477:
[----:B------:R-:W-:Y:S05]  /*3920*/  BSYNC B1 ;  /* 0x0000000000017941 */ /* 0x000fea0003800000 */
.L_x_5476:
        /* <DEDUP_REMOVED lines=20> */
.L_x_5425:
[----:B------:R-:W-:Y:S05]  /*3a70*/  BSYNC B0 ;  /* 0x0000000000007941 */ /* 0x000fea0003800000 */
.L_x_5423:
        /* <DEDUP_REMOVED lines=70> */
[----:B------:R-:W-:-:S02]  /*3ee0*/  IMAD.SHL.U32 R5, R134, 0x4, RZ ;  /* 0x0000000486057824 */ /* 0x000fc400078e00ff */
[----:B------:R-:W-:Y:S01]  /*3ef0*/  STS.128 [R0+0x10], R56 ;  /* 0x0000103800007388 */ /* 0x000fe20000000c00 */
[----:B0-----:R-:W-:Y:S02]  /*3f00*/  FADD.FTZ R23, R6, R23 ;  /* 0x0000001706177221 */ /* 0x001fe40000010000 */
[----:B------:R-:W-:Y:S01]  /*3f10*/  IADD3 R2, P0, R5, UR6, RZ ;  /* 0x0000000605027c10 */ /* 0x000fe2000ff1e0ff */
        /* <DEDUP_REMOVED lines=72> */
.L_x_5429:
        /* <DEDUP_REMOVED lines=8> */
.L_x_5480:
[----:B------:R-:W-:Y:S05]  /*4420*/  BSYNC B1 ;  /* 0x0000000000017941 */ /* 0x000fea0003800000 */
.L_x_5479:
        /* <DEDUP_REMOVED lines=8> */
.L_x_5481:
[----:B------:R-:W-:Y:S01]  /*44b0*/  FADD.FTZ R117, R117, R126 ;  /* 0x0000007e75757221 */ /* 0x000fe20000010000 */
[----:B------:R-:W-:-:S04]  /*44c0*/  HFMA2.MMA R190, -RZ, RZ, 0, 1.1920928955078125e-07 ;  /* 0x00000002ffbe7435 */ /* 0x000fc800000001ff */
[----:B------:R-:W-:Y:S02]  /*44d0*/  MOV R133, R117 ;  /* 0x0000007500857202 */ /* 0x000fe40000000f00 */
[----:B------:R-:W-:-:S07]  /*44e0*/  MOV R116, R125 ;  /* 0x0000007d00747202 */ /* 0x000fce0000000f00 */
[----:B------:R-:W-:Y:S05]  /*44f0*/  WARPSYNC.COLLECTIVE R132, `(.L_x_5482) ;  /* 0x0000000084087348 */ /* 0x000fea0003c00000 */
[----:B------:R0:W1:Y:S02]  /*4500*/  SHFL.BFLY P0, R125, R133, R190, R191 ;  /* 0x0c0000be857d7389 */ /* 0x00006400000000bf */
[----:B01----:R-:W-:Y:S01]  /*4510*/  ENDCOLLECTIVE ;  /* 0x000000000000791b */ /* 0x003fe20003800000 */
.L_x_5482:
[----:B------:R-:W-:-:S04]  /*4520*/  FADD.FTZ R116, R116, R127 ;  /* 0x0000007f74747221 */ /* 0x000fc80000010000 */
[----:B------:R-:W-:Y:S01]  /*4530*/  IMAD.MOV.U32 R133, RZ, RZ, R116 ;  /* 0x000000ffff857224 */ /* 0x000fe200078e0074 */
[----:B------:R-:W-:-:S07]  /*4540*/  MOV R118, R125 ;  /* 0x0000007d00767202 */ /* 0x000fce0000000f00 */
[----:B------:R-:W-:Y:S05]  /*4550*/  WARPSYNC.COLLECTIVE R132, `(.L_x_5483) ;  /* 0x0000000084087348 */ /* 0x000fea0003c00000 */
[----:B------:R0:W1:Y:S02]  /*4560*/  SHFL.BFLY P0, R125, R133, R190, R191 ;  /* 0x0c0000be857d7389 */ /* 0x00006400000000bf */
[----:B01----:R-:W-:Y:S01]  /*4570*/  ENDCOLLECTIVE ;  /* 0x000000000000791b */ /* 0x003fe20003800000 */
.L_x_5483:
[----:B------:R-:W-:Y:S01]  /*4580*/  FADD.FTZ R118, R117, R118 ;  /* 0x0000007675767221 */ /* 0x000fe20000010000 */
[----:B------:R-:W-:-:S04]  /*4590*/  HFMA2.MMA R190, -RZ, RZ, 0, 2.384185791015625e-07 ;  /* 0x00000004ffbe7435 */ /* 0x000fc800000001ff */
[----:B------:R-:W-:Y:S02]  /*45a0*/  MOV R133, R118 ;  /* 0x0000007600857202 */ /* 0x000fe40000000f00 */
[----:B------:R-:W-:-:S07]  /*45b0*/  MOV R119, R125 ;  /* 0x0000007d00777202 */ /* 0x000fce0000000f00 */
[----:B------:R-:W-:Y:S05]  /*45c0*/  WARPSYNC.COLLECTIVE R132, `(.L_x_5484) ;  /* 0x0000000084087348 */ /* 0x000fea0003c00000 */
[----:B------:R0:W1:Y:S02]  /*45d0*/  SHFL.BFLY P0, R125, R133, R190, R191 ;  /* 0x0c0000be857d7389 */ /* 0x00006400000000bf */
[----:B01----:R-:W-:Y:S01]  /*45e0*/  ENDCOLLECTIVE ;  /* 0x000000000000791b */ /* 0x003fe20003800000 */
.L_x_5484:
[----:B------:R-:W-:-:S05]  /*45f0*/  FADD.FTZ R119, R116, R119 ;  /* 0x0000007774777221 */ /* 0x000fca0000010000 */
[----:B------:R-:W-:Y:S02]  /*4600*/  MOV R133, R119 ;  /* 0x0000007700857202 */ /* 0x000fe40000000f00 */
[----:B------:R-:W-:-:S07]  /*4610*/  MOV R123, R125 ;  /* 0x0000007d007b7202 */ /* 0x000fce0000000f00 */
[----:B------:R-:W-:Y:S05]  /*4620*/  WARPSYNC.COLLECTIVE R132, `(.L_x_5485) ;  /* 0x0000000084087348 */ /* 0x000fea0003c00000 */
[----:B------:R0:W1:Y:S02]  /*4630*/  SHFL.BFLY P0, R125, R133, R190, R191 ;  /* 0x0c0000be857d7389 */ /* 0x00006400000000bf */
[----:B01----:R-:W-:Y:S01]  /*4640*/  ENDCOLLECTIVE ;  /* 0x000000000000791b */ /* 0x003fe20003800000 */
.L_x_5485:
[----:B------:R-:W-:-:S05]  /*4650*/  FADD.FTZ R123, R118, R123 ;  /* 0x0000007b767b7221 */ /* 0x000fca0000010000 */
[----:B------:R-:W-:Y:S01]  /*4660*/  MOV R133, R123 ;  /* 0x0000007b00857202 */ /* 0x000fe20000000f00 */
[----:B------:R-:W-:Y:S01]  /*4670*/  IMAD.MOV.U32 R190, RZ, RZ, 0x8 ;  /* 0x00000008ffbe7424 */ /* 0x000fe200078e00ff */
[----:B------:R-:W-:-:S07]  /*4680*/  MOV R122, R125 ;  /* 0x0000007d007a7202 */ /* 0x000fce0000000f00 */
[----:B------:R-:W-:Y:S05]  /*4690*/  WARPSYNC.COLLECTIVE R132, `(.L_x_5486) ;  /* 0x0000000084087348 */ /* 0x000fea0003c00000 */
[----:B------:R0:W1:Y:S02]  /*46a0*/  SHFL.BFLY P0, R125, R133, R190, R191 ;  /* 0x0c0000be857d7389 */ /* 0x00006400000000bf */
[----:B01----:R-:W-:Y:S01]  /*46b0*/  ENDCOLLECTIVE ;  /* 0x000000000000791b */ /* 0x003fe20003800000 */
.L_x_5486:
[----:B------:R-:W-:-:S05]  /*46c0*/  FADD.FTZ R122, R119, R122 ;  /* 0x0000007a777a7221 */ /* 0x000fca0000010000 */
[----:B------:R-:W-:Y:S02]  /*46d0*/  MOV R133, R122 ;  /* 0x0000007a00857202 */ /* 0x000fe40000000f00 */
[----:B------:R-:W-:-:S07]  /*46e0*/  MOV R124, R125 ;  /* 0x0000007d007c7202 */ /* 0x000fce0000000f00 */
[----:B------:R-:W-:Y:S05]  /*46f0*/  WARPSYNC.COLLECTIVE R132, `(.L_x_5487) ;  /* 0x0000000084087348 */ /* 0x000fea0003c00000 */
[----:B------:R0:W1:Y:S02]  /*4700*/  SHFL.BFLY P0, R125, R133, R190, R191 ;  /* 0x0c0000be857d7389 */ /* 0x00006400000000bf */
[----:B01----:R-:W-:Y:S01]  /*4710*/  ENDCOLLECTIVE ;  /* 0x000000000000791b */ /* 0x003fe20003800000 */
.L_x_5487:
[----:B------:R-:W-:Y:S01]  /*4720*/  FADD.FTZ R128, R123, R124 ;  /* 0x0000007c7b807221 */ /* 0x000fe20000010000 */
[----:B------:R-:W-:-:S04]  /*4730*/  HFMA2.MMA R190, -RZ, RZ, 0, 9.5367431640625e-07 ;  /* 0x00000010ffbe7435 */ /* 0x000fc800000001ff */
[----:B------:R-:W-:Y:S01]  /*4740*/  MOV R133, R128 ;  /* 0x0000008000857202 */ /* 0x000fe20000000f00 */
[----:B------:R-:W-:-:S07]  /*4750*/  FADD.FTZ R129, R122, R125 ;  /* 0x0000007d7a817221 */ /* 0x000fce0000010000 */
[----:B------:R-:W-:Y:S05]  /*4760*/  WARPSYNC.COLLECTIVE R132, `(.L_x_5488) ;  /* 0x0000000084087348 */ /* 0x000fea0003c00000 */
[----:B------:R0:W1:Y:S02]  /*4770*/  SHFL.BFLY P0, R125, R133, R190, R191 ;  /* 0x0c0000be857d7389 */ /* 0x00006400000000bf */
[----:B01----:R-:W-:Y:S01]  /*4780*/  ENDCOLLECTIVE ;  /* 0x000000000000791b */ /* 0x003fe20003800000 */
.L_x_5488:
[----:B------:R-:W-:Y:S02]  /*4790*/  MOV R133, R129 ;  /* 0x0000008100857202 */ /* 0x000fe40000000f00 */
[----:B------:R-:W-:-:S07]  /*47a0*/  MOV R131, R125 ;  /* 0x0000007d00837202 */ /* 0x000fce0000000f00 */
[----:B------:R-:W-:Y:S05]  /*47b0*/  WARPSYNC.COLLECTIVE R132, `(.L_x_5489) ;  /* 0x0000000084087348 */ /* 0x000fea0003c00000 */
[----:B------:R0:W1:Y:S02]  /*47c0*/  SHFL.BFLY P0, R125, R133, R190, R191 ;  /* 0x0c0000be857d7389 */ /* 0x00006400000000bf */
[----:B01----:R-:W-:Y:S01]  /*47d0*/  ENDCOLLECTIVE ;  /* 0x000000000000791b */ /* 0x003fe20003800000 */
.L_x_5489:
[----:B------:R-:W-:Y:S01]  /*47e0*/  MOV R130, R125 ;  /* 0x0000007d00827202 */ /* 0x000fe20000000f00 */
[----:B------:R-:W-:Y:S06]  /*47f0*/  BRA `(.L_x_5490) ;  /* 0xffffffd0006c7947 */ /* 0x000fec000383ffff */
.L_x_5491:
        /* <DEDUP_REMOVED lines=16> */
.L_x_11749:


//--------------------- .text._ZN10layer_norm13ln_bwd_kernelINS_13Kernel_traitsIf13__nv_bfloat16fS2_fjLj768ELj1ELj4ELj1ELj16ENS_18Kernel_traits_baseILj768EfS2_fS2_fjLj128EEEEELb1ELb1ELb0ELb0EEEvNS_9BwdParamsE --------------------------
	.section	.text._ZN10layer_norm13ln_bwd_kernelINS_13Kernel_traitsIf13__nv_bfloat16fS2_fjLj768ELj1ELj4ELj1ELj16ENS_18Kernel_traits_baseILj768EfS2_fS2_fjLj128EEEEELb1ELb1ELb0ELb0EEEvNS_9BwdParamsE,"ax",@progbits
	.align	128
        .global         _ZN10layer_norm13ln_bwd_kernelINS_13Kernel_traitsIf13__nv_bfloat16fS2_fjLj768ELj1ELj4ELj1ELj16ENS_18Kernel_traits_baseILj768EfS2_fS2_fjLj128EEEEELb1ELb1ELb0ELb0EEEvNS_9BwdParamsE
        .type           _ZN10layer_norm13ln_bwd_kernelINS_13Kernel_traitsIf13__nv_bfloat16fS2_fjLj768ELj1ELj4ELj1ELj16ENS_18Kernel_traits_baseILj768EfS2_fS2_fjLj128EEEEELb1ELb1ELb0ELb0EEEvNS_9BwdParamsE,@function
        .size           _ZN10layer_norm13ln_bwd_kernelINS_13Kernel_traitsIf13__nv_bfloat16fS2_fjLj768ELj1ELj4ELj1ELj16ENS_18Kernel_traits_baseILj768EfS2_fS2_fjLj128EEEEELb1ELb1ELb0ELb0EEEvNS_9BwdParamsE,(.L_x_11750 - _ZN10layer_norm13ln_bwd_kernelINS_13Kernel_traitsIf13__nv_bfloat16fS2_fjLj768ELj1ELj4ELj1ELj16ENS_18Kernel_traits_baseILj768EfS2_fS2_fjLj128EEEEELb1ELb1ELb0ELb0EEEvNS_9BwdParamsE)
        .other          _ZN10layer_norm13ln_bwd_kernelINS_13Kernel_traitsIf13__nv_bfloat16fS2_fjLj768ELj1ELj4ELj1ELj16ENS_18Kernel_traits_baseILj768EfS2_fS2_fjLj128EEEEELb1ELb1ELb0ELb0EEEvNS_9BwdParamsE,@"STO_CUDA_ENTRY STV_DEFAULT"
_ZN10layer_norm13ln_bwd_kernelINS_13Kernel_traitsIf13__nv_bfloat16fS2_fjLj768ELj1ELj4ELj1ELj16ENS_18Kernel_traits_baseILj768EfS2_fS2_fjLj128EEEEELb1ELb1ELb0ELb0EEEvNS_9BwdParamsE:
.text._ZN10layer_norm13ln_bwd_kernelINS_13Kernel_traitsIf13__nv_bfloat16fS2_fjLj768ELj1ELj4ELj1ELj16ENS_18Kernel_traits_baseILj768EfS2_fS2_fjLj128EEEEELb1ELb1ELb0ELb0EEEvNS_9BwdParamsE:
        /* <DEDUP_REMOVED lines=97> */
.L_x_5507:
[----:B0123--:R-:W0:Y:S01]  /*0610*/  LDC.64 R180, c[0x0][0x250] ;  /* 0x00009400ffb47b82 */ /* 0x00fe220000000a00 */
        /* <DEDUP_REMOVED lines=63> */
[----:B------:R-:W-:Y:S01]  /*0a10*/  FADD.FTZ R179, R176, R217 ;  /* 0x000000d9b0b37221 */ /* 0x000fe20000010000 */
[----:B------:R-:W-:Y:S01]  /*0a20*/  FMUL.FTZ R215, R8, R215 ;  /* 0x000000d708d77220 */ /* 0x000fe20000410000 */
        /* <DEDUP_REMOVED lines=43> */
.L_x_5495:
[----:B------:R-:W-:Y:S05]  /*0ce0*/  BSYNC B1 ;  /* 0x0000000000017941 */ /* 0x000fea0003800000 */
.L_x_5494:
        /* <DEDUP_REMOVED lines=23> */
[----:B-----5:R-:W-:-:S02]  /*0e60*/  FMUL.FTZ R9, R8, R9 ;  /* 0x0000000908097220 */ /* 0x020fc40000410000 */
[----:B-1----:R-:W-:Y:S01]  /*0e70*/  FMUL.FTZ R11, R8, R179 ;  /* 0x000000b3080b7220 */ /* 0x002fe20000410000 */
[C---:B----4-:R-:W-:Y:S02]  /*0e80*/  PRMT R16, R20.reuse, 0x7632, R16 ;  /* 0x0000763214107816 */ /* 0x050fe40000000010 */
[----:B------:R-:W-:Y:S02]  /*0e90*/  SHF.L.U32 R17, R20, 0x10, RZ ;  /* 0x0000001014117819 */ /* 0x000fe400000006ff */
[C---:B------:R-:W-:Y:S02]  /*0ea0*/  PRMT R20, R22.reuse, 0x7632, R20 ;  /* 0x0000763216147816 */ /* 0x040fe40000000014 */
[----:B------:R-:W-:Y:S01]  /*0eb0*/  SHF.L.U32 R181, R22, 0x10, RZ ;  /* 0x0000001016b57819 */ /* 0x000fe200000006ff */
[----:B------:R-:W-:Y:S01]  /*0ec0*/  FMUL.FTZ R10, R140, R17 ;  /* 0x000000118c0a7220 */ /* 0x000fe20000410000 */
[----:B------:R-:W-:Y:S02]  /*0ed0*/  PRMT R18, R21, 0x7632, R18 ;  /* 0x0000763215127816 */ /* 0x000fe40000000012 */
[----:B------:R-:W-:Y:S01]  /*0ee0*/  SHF.L.U32 R22, R16, 0x10, RZ ;  /* 0x0000001010167819 */ /* 0x000fe200000006ff */
[----:B---3--:R-:W-:Y:S01]  /*0ef0*/  FADD.FTZ R231, -R221, R15 ;  /* 0x0000000fdde77221 */ /* 0x008fe20000010100 */
        /* <DEDUP_REMOVED lines=54> */
.L_x_5497:
[----:B------:R-:W-:Y:S05]  /*1260*/  BSYNC B1 ;  /* 0x0000000000017941 */ /* 0x000fea0003800000 */
.L_x_5496:
        /* <DEDUP_REMOVED lines=86> */
.L_x_5499:
[----:B------:R-:W-:Y:S05]  /*17d0*/  BSYNC B1 ;  /* 0x0000000000017941 */ /* 0x000fea0003800000 */
.L_x_5498:
        /* <DEDUP_REMOVED lines=21> */
.L_x_5529:
        /* <DEDUP_REMOVED lines=9> */
[----:B------:R-:W-:Y:S01]  /*19c0*/  ISETP.NE.U32.AND P2, PT, RZ, UR8, PT ;  /* 0x00000008ff007c0c */ /* 0x000fe2000bf45070 */
[----:B------:R-:W-:Y:S01]  /*19d0*/  HFMA2.MMA R187, -RZ, RZ, 0, 0 ;  /* 0x00000000ffbb7435 */ /* 0x000fe200000001ff */
[----:B------:R-:W-:Y:S02]  /*19e0*/  FSEL R219, R185, RZ, !P6 ;  /* 0x000000ffb9db7208 */ /* 0x000fe40007000000 */
[----:B------:R-:W-:Y:S02]  /*19f0*/  ISETP.NE.AND.EX P2, PT, RZ, UR9, PT, P2 ;  /* 0x00000009ff007c0c */ /* 0x000fe4000bf45320 */
[----:B------:R-:W-:Y:S01]  /*1a00*/  LOP3.LUT P1, RZ, R227, 0xff, RZ, 0xc0, !PT ;  /* 0x000000ffe3ff7812 */ /* 0x000fe2000782c0ff */
[-CC-:B------:R-:W-:Y:S01]  /*1a10*/  FFMA.FTZ R181, R191, R184.reuse, R219.reuse ;  /* 0x000000b8bfb57223 */ /* 0x180fe200000100db */
[-CC-:B------:R-:W-:Y:S01]  /*1a20*/  FFMA.FTZ R186, R196, R184.reuse, R219.reuse ;  /* 0x000000b8c4ba7223 */ /* 0x180fe200000100db */
[-CC-:B------:R-:W-:Y:S01]  /*1a30*/  FFMA.FTZ R231, R195, R184.reuse, R219.reuse ;  /* 0x000000b8c3e77223 */ /* 0x180fe200000100db */
[----:B------:R-:W-:Y:S01]  /*1a40*/  FFMA.FTZ R228, R200, R184, R219 ;  /* 0x000000b8c8e47223 */ /* 0x000fe200000100db */
[----:B------:R-:W-:Y:S01]  /*1a50*/  FADD.FTZ R181, R192, -R181 ;  /* 0x800000b5c0b57221 */ /* 0x000fe20000010000 */
[----:B0-----:R-:W-:Y:S01]  /*1a60*/  FADD.FTZ R183, R197, -R186 ;  /* 0x800000bac5b77221 */ /* 0x001fe20000010000 */
[----:B------:R-:W-:Y:S01]  /*1a70*/  FADD.FTZ R231, R198, -R231 ;  /* 0x800000e7c6e77221 */ /* 0x000fe20000010000 */
[----:B------:R-:W-:Y:S01]  /*1a80*/  FADD.FTZ R233, R199, -R228 ;  /* 0x800000e4c7e97221 */ /* 0x000fe20000010000 */
[----:B------:R-:W-:-:S03]  /*1a90*/  FMUL.FTZ R181, R8, R181 ;  /* 0x000000b508b57220 */ /* 0x000fc60000410000 */
[----:B------:R-:W-:Y:S01]  /*1aa0*/  FMUL.FTZ R228, R8, R233 ;  /* 0x000000e908e47220 */ /* 0x000fe20000410000 */
[----:B------:R-:W-:-:S03]  /*1ab0*/  @P2 FADD.FTZ R181, R32, R181 ;  /* 0x000000b520b52221 */ /* 0x000fc60000010000 */
[----:B------:R-:W-:Y:S01]  /*1ac0*/  @P2 FADD.FTZ R228, R35, R228 ;  /* 0x000000e423e42221 */ /* 0x000fe20000010000 */
[----:B------:R-:W-:-:S04]  /*1ad0*/  FMUL.FTZ R180, R181, R7 ;  /* 0x00000007b5b47220 */ /* 0x000fc80000410000 */
[----:B------:R-:W-:-:S04]  /*1ae0*/  FMUL.FTZ R221, R180, UR15 ;  /* 0x0000000fb4dd7c20 */ /* 0x000fc80008410000 */
[----:B------:R-:W-:-:S05]  /*1af0*/  FMUL.FTZ R182, R144, R221 ;  /* 0x000000dd90b67220 */ /* 0x000fca0000410000 */
[----:B------:R-:W-:Y:S02]  /*1b00*/  FSEL R182, R182, RZ, P1 ;  /* 0x000000ffb6b67208 */ /* 0x000fe40000800000 */
[----:B--2---:R-:W-:-:S05]  /*1b10*/  @P1 SHF.L.U32 R180, R178, 0x10, RZ ;  /* 0x00000010b2b41819 */ /* 0x004fca00000006ff */
[----:B------:R-:W-:Y:S01]  /*1b20*/  @P1 FMUL.FTZ R187, R221, R180 ;  /* 0x000000b4ddbb1220 */ /* 0x000fe20000410000 */
[----:B------:R-:W-:Y:S01]  /*1b30*/  LOP3.LUT P1, RZ, R227, 0xff00, RZ, 0xc0, !PT ;  /* 0x0000ff00e3ff7812 */ /* 0x000fe2000782c0ff */
[----:B------:R-:W-:Y:S02]  /*1b40*/  FMUL.FTZ R180, R8, R183 ;  /* 0x000000b708b47220 */ /* 0x000fe40000410000 */
[----:B------:R-:W-:Y:S02]  /*1b50*/  FADD.FTZ R56, R56, R187 ;  /* 0x000000bb38387221 */ /* 0x000fe40000010000 */
[----:B------:R-:W-:-:S04]  /*1b60*/  @P2 FADD.FTZ R180, R33, R180 ;  /* 0x000000b421b42221 */ /* 0x000fc80000010000 */
[----:B------:R-:W-:-:S04]  /*1b70*/  FMUL.FTZ R183, R180, R7 ;  /* 0x00000007b4b77220 */ /* 0x000fc80000410000 */
[----:B------:R-:W-:Y:S01]  /*1b80*/  @P1 PRMT R186, R178, 0x7632, R186 ;  /* 0x00007632b2ba1816 */ /* 0x000fe200000000ba */
[----:B------:R-:W-:Y:S01]  /*1b90*/  FMUL.FTZ R221, R183, UR15 ;  /* 0x0000000fb7dd7c20 */ /* 0x000fe20008410000 */
[----:B------:R-:W-:Y:S02]  /*1ba0*/  MOV R178, RZ ;  /* 0x000000ff00b27202 */ /* 0x000fe40000000f00 */
[----:B------:R-:W-:Y:S01]  /*1bb0*/  @P1 SHF.L.U32 R186, R186, 0x10, RZ ;  /* 0x00000010baba1819 */ /* 0x000fe200000006ff */
[----:B------:R-:W-:-:S04]  /*1bc0*/  FMUL.FTZ R183, R145, R221 ;  /* 0x000000dd91b77220 */ /* 0x000fc80000410000 */
[----:B------:R-:W-:Y:S01]  /*1bd0*/  @P1 FMUL.FTZ R178, R221, R186 ;  /* 0x000000baddb21220 */ /* 0x000fe20000410000 */
[----:B------:R-:W-:Y:S01]  /*1be0*/  FSEL R183, R183, RZ, P1 ;  /* 0x000000ffb7b77208 */ /* 0x000fe20000800000 */
[-CC-:B------:R-:W-:Y:S01]  /*1bf0*/  FFMA.FTZ R221, R215, R184.reuse, R219.reuse ;  /* 0x000000b8d7dd7223 */ /* 0x180fe200000100db */
[----:B------:R-:W-:Y:S01]  /*1c00*/  ISETP.NE.U32.AND P1, PT, RZ, UR16, PT ;  /* 0x00000010ff007c0c */ /* 0x000fe2000bf25070 */
[----:B------:R-:W-:Y:S01]  /*1c10*/  FFMA.FTZ R186, R194, R184, R219 ;  /* 0x000000b8c2ba7223 */ /* 0x000fe200000100db */
[----:B------:R-:W-:Y:S01]  /*1c20*/  F2FP.BF16.F32.PACK_AB R182, R183, R182 ;  /* 0x000000b6b7b6723e */ /* 0x000fe200000010ff */
[----:B------:R-:W-:Y:S01]  /*1c30*/  FADD.FTZ R221, R190, -R221 ;  /* 0x800000ddbedd7221 */ /* 0x000fe20000010000 */
[----:B------:R-:W-:Y:S01]  /*1c40*/  ISETP.NE.AND.EX P1, PT, RZ, UR17, PT, P1 ;  /* 0x00000011ff007c0c */ /* 0x000fe2000bf25310 */
[----:B------:R-:W-:Y:S01]  /*1c50*/  FADD.FTZ R229, R193, -R186 ;  /* 0x800000bac1e57221 */ /* 0x000fe20000010000 */
[----:B------:R-:W-:Y:S02]  /*1c60*/  FADD.FTZ R57, R57, R178 ;  /* 0x000000b239397221 */ /* 0x000fe40000010000 */
[----:B------:R-:W-:Y:S01]  /*1c70*/  SEL R173, R180, R173, P1 ;  /* 0x000000adb4ad7207 */ /* 0x000fe20000800000 */
[--C-:B------:R-:W-:Y:S01]  /*1c80*/  FFMA.FTZ R180, R218, R184, R219.reuse ;  /* 0x000000b8dab47223 */ /* 0x100fe200000100db */
[----:B------:R-:W-:Y:S01]  /*1c90*/  SEL R172, R181, R172, P1 ;  /* 0x000000acb5ac7207 */ /* 0x000fe20000800000 */
[----:B------:R-:W-:Y:S01]  /*1ca0*/  FFMA.FTZ R181, R3, R184, R219 ;  /* 0x000000b803b57223 */ /* 0x000fe200000100db */
[----:B------:R-:W-:Y:S01]  /*1cb0*/  FMUL.FTZ R232, R8, R229 ;  /* 0x000000e508e87220 */ /* 0x000fe20000410000 */
[----:B------:R-:W-:Y:S01]  /*1cc0*/  FADD.FTZ R219, R217, -R180 ;  /* 0x800000b4d9db7221 */ /* 0x000fe20000010000 */
[----:B------:R-:W-:Y:S01]  /*1cd0*/  SEL R175, R228, R175, P1 ;  /* 0x000000afe4af7207 */ /* 0x000fe20000800000 */
[----:B------:R-:W-:Y:S01]  /*1ce0*/  FADD.FTZ R181, R220, -R181 ;  /* 0x800000b5dcb57221 */ /* 0x000fe20000010000 */
[----:B------:R-:W-:Y:S01]  /*1cf0*/  @P2 FADD.FTZ R232, R39, R232 ;  /* 0x000000e827e82221 */ /* 0x000fe20000010000 */
        /* <DEDUP_REMOVED lines=8> */
[----:B------:R-:W-:Y:S01]  /*1d80*/  LOP3.LUT P2, RZ, R226, 0xff0000, RZ, 0xc0, !PT ;  /* 0x00ff0000e2ff7812 */ /* 0x000fe2000784c0ff */
[----:B------:R-:W-:Y:S01]  /*1d90*/  FMUL.FTZ R180, R219, R7 ;  /* 0x00000007dbb47220 */ /* 0x000fe20000410000 */
[----:B------:R-:W-:Y:S01]  /*1da0*/  SEL R169, R230, R169, P1 ;  /* 0x000000a9e6a97207 */ /* 0x000fe20000800000 */
[----:B------:R-:W-:Y:S01]  /*1db0*/  FMUL.FTZ R234, R221, R7 ;  /* 0x00000007ddea7220 */ /* 0x000fe20000410000 */
[----:B------:R-:W-:Y:S01]  /*1dc0*/  SEL R168, R181, R168, P1 ;  /* 0x000000a8b5a87207 */ /* 0x000fe20000800000 */
[----:B------:R-:W-:Y:S01]  /*1dd0*/  FMUL.FTZ R231, R180, UR15 ;  /* 0x0000000fb4e77c20 */ /* 0x000fe20008410000 */
[----:B------:R-:W-:Y:S01]  /*1de0*/  SEL R170, R219, R170, P1 ;  /* 0x000000aadbaa7207 */ /* 0x000fe20000800000 */
[----:B------:R-:W-:Y:S01]  /*1df0*/  HFMA2.MMA R219, -RZ, RZ, 0, 0 ;  /* 0x00000000ffdb7435 */ /* 0x000fe200000001ff */
[C---:B------:R-:W-:Y:S01]  /*1e00*/  SEL R171, R232.reuse, R171, P1 ;  /* 0x000000abe8ab7207 */ /* 0x040fe20000800000 */
[-C--:B------:R-:W-:Y:S01]  /*1e10*/  FMUL.FTZ R232, R232, R7.reuse ;  /* 0x00000007e8e87220 */ /* 0x080fe20000410000 */
[----:B------:R-:W-:Y:S01]  /*1e20*/  SEL R174, R221, R174, P1 ;  /* 0x000000aeddae7207 */ /* 0x000fe20000800000 */
[-C--:B------:R-:W-:Y:S01]  /*1e30*/  FMUL.FTZ R181, R181, R7.reuse ;  /* 0x00000007b5b57220 */ /* 0x080fe20000410000 */
[----:B------:R-:W-:Y:S01]  /*1e40*/  LOP3.LUT P1, RZ, R226, 0xff000000, RZ, 0xc0, !PT ;  /* 0xff000000e2ff7812 */ /* 0x000fe2000782c0ff */
[----:B------:R-:W-:Y:S01]  /*1e50*/  FMUL.FTZ R229, R232, UR15 ;  /* 0x0000000fe8e57c20 */ /* 0x000fe20008410000 */
[----:B------:R-:W-:Y:S01]  /*1e60*/  @P2 SHF.L.U32 R186, R177, 0x10, RZ ;  /* 0x00000010b1ba2819 */ /* 0x000fe200000006ff */
[----:B------:R-:W-:Y:S01]  /*1e70*/  FMUL.FTZ R181, R181, UR15 ;  /* 0x0000000fb5b57c20 */ /* 0x000fe20008410000 */
[----:B------:R-:W-:Y:S01]  /*1e80*/  FMUL.FTZ R228, R228, R7 ;  /* 0x00000007e4e47220 */ /* 0x000fe20000410000 */
[----:B------:R-:W-:Y:S01]  /*1e90*/  FMUL.FTZ R232, R151, R229 ;  /* 0x000000e597e87220 */ /* 0x000fe20000410000 */
[----:B------:R-:W-:Y:S01]  /*1ea0*/  FMUL.FTZ R235, R234, UR15 ;  /* 0x0000000feaeb7c20 */ /* 0x000fe20008410000 */
[----:B------:R-:W-:Y:S01]  /*1eb0*/  @P2 FMUL.FTZ R219, R231, R186 ;  /* 0x000000bae7db2220 */ /* 0x000fe20000410000 */
[----:B------:R-:W-:Y:S01]  /*1ec0*/  FMUL.FTZ R231, R150, R231 ;  /* 0x000000e796e77220 */ /* 0x000fe20000410000 */
[----:B------:R-:W-:Y:S01]  /*1ed0*/  MOV R186, RZ ;  /* 0x000000ff00ba7202 */ /* 0x000fe20000000f00 */
[----:B------:R-:W-:Y:S01]  /*1ee0*/  FMUL.FTZ R233, R148, R181 ;  /* 0x000000b594e97220 */ /* 0x000fe20000410000 */
[----:B------:R-:W-:Y:S01]  /*1ef0*/  FSEL R232, R232, RZ, P1 ;  /* 0x000000ffe8e87208 */ /* 0x000fe20000800000 */
[----:B------:R-:W-:Y:S01]  /*1f00*/  FADD.FTZ R62, R62, R219 ;  /* 0x000000db3e3e7221 */ /* 0x000fe20000010000 */
[----:B------:R-:W-:-:S02]  /*1f10*/  @P1 PRMT R180, R177, 0x7632, R180 ;  /* 0x00007632b1b41816 */ /* 0x000fc400000000b4 */
[----:B------:R-:W-:Y:S02]  /*1f20*/  MOV R177, R226 ;  /* 0x000000e200b17202 */ /* 0x000fe40000000f00 */
[----:B------:R-:W-:Y:S02]  /*1f30*/  FSEL R231, R231, RZ, P2 ;  /* 0x000000ffe7e77208 */ /* 0x000fe40001000000 */
[----:B------:R-:W-:Y:S02]  /*1f40*/  LOP3.LUT P2, RZ, R177, 0xff, RZ, 0xc0, !PT ;  /* 0x000000ffb1ff7812 */ /* 0x000fe4000784c0ff */
[----:B------:R-:W-:Y:S02]  /*1f50*/  @P1 SHF.L.U32 R180, R180, 0x10, RZ ;  /* 0x00000010b4b41819 */ /* 0x000fe400000006ff */
[----:B------:R-:W-:-:S03]  /*1f60*/  FSEL R233, R233, RZ, P2 ;  /* 0x000000ffe9e97208 */ /* 0x000fc60001000000 */
[----:B------:R-:W-:Y:S01]  /*1f70*/  @P1 FMUL.FTZ R186, R229, R180 ;  /* 0x000000b4e5ba1220 */ /* 0x000fe20000410000 */
[----:B------:R-:W-:Y:S01]  /*1f80*/  ISETP.NE.U32.AND P1, PT, RZ, UR16, PT ;  /* 0x00000010ff007c0c */ /* 0x000fe2000bf25070 */
[----:B------:R-:W-:Y:S02]  /*1f90*/  HFMA2.MMA R229, -RZ, RZ, 0, 0 ;  /* 0x00000000ffe57435 */ /* 0x000fe400000001ff */
[----:B------:R-:W-:Y:S01]  /*1fa0*/  FADD.FTZ R63, R63, R186 ;  /* 0x000000ba3f3f7221 */ /* 0x000fe20000010000 */
[----:B------:R-:W-:Y:S02]  /*1fb0*/  ISETP.NE.AND.EX P1, PT, RZ, UR17, PT, P1 ;  /* 0x00000011ff007c0c */ /* 0x000fe4000bf25310 */
[----:B------:R-:W-:-:S05]  /*1fc0*/  @P2 SHF.L.U32 R177, R176, 0x10, RZ ;  /* 0x00000010b0b12819 */ /* 0x000fca00000006ff */
[----:B------:R-:W-:Y:S01]  /*1fd0*/  @P2 FMUL.FTZ R229, R181, R177 ;  /* 0x000000b1b5e52220 */ /* 0x000fe20000410000 */
[----:B------:R-:W-:-:S03]  /*1fe0*/  LOP3.LUT P2, RZ, R226, 0xff00, RZ, 0xc0, !PT ;  /* 0x0000ff00e2ff7812 */ /* 0x000fc6000784c0ff */
[----:B------:R-:W-:Y:S02]  /*1ff0*/  FADD.FTZ R60, R60, R229 ;  /* 0x000000e53c3c7221 */ /* 0x000fe40000010000 */
[----:B------:R-:W0:Y:S08]  /*2000*/  @P1 LDC.64 R180, c[0x0][0x308] ;  /* 0x0000c200ffb41b82 */ /* 0x000e300000000a00 */
[----:B------:R-:W-:Y:S01]  /*2010*/  @P2 PRMT R177, R176, 0x7632, R177 ;  /* 0x00007632b0b12816 */ /* 0x000fe200000000b1 */
[----:B------:R-:W-:Y:S01]  /*2020*/  FMUL.FTZ R176, R230, R7 ;  /* 0x00000007e6b07220 */ /* 0x000fe20000410000 */
[----:B------:R-:W-:-:S02]  /*2030*/  MOV R230, RZ ;  /* 0x000000ff00e67202 */ /* 0x000fc40000000f00 */
[----:B------:R-:W-:Y:S01]  /*2040*/  @P2 SHF.L.U32 R177, R177, 0x10, RZ ;  /* 0x00000010b1b12819 */ /* 0x000fe200000006ff */
[----:B------:R-:W-:-:S04]  /*2050*/  FMUL.FTZ R236, R176, UR15 ;  /* 0x0000000fb0ec7c20 */ /* 0x000fc80008410000 */
[----:B------:R-:W-:Y:S01]  /*2060*/  @P2 FMUL.FTZ R230, R236, R177 ;  /* 0x000000b1ece62220 */ /* 0x000fe20000410000 */
[----:B------:R-:W-:Y:S01]  /*2070*/  FMUL.FTZ R221, R149, R236 ;  /* 0x000000ec95dd7220 */ /* 0x000fe20000410000 */
[----:B------:R-:W1:Y:S01]  /*2080*/  LDC.64 R176, c[0x0][0x2f8] ;  /* 0x0000be00ffb07b82 */ /* 0x000e620000000a00 */
[----:B------:R-:W-:Y:S01]  /*2090*/  FMUL.FTZ R236, R228, UR15 ;  /* 0x0000000fe4ec7c20 */ /* 0x000fe20008410000 */
[----:B------:R-:W-:Y:S02]  /*20a0*/  FADD.FTZ R61, R61, R230 ;  /* 0x000000e63d3d7221 */ /* 0x000fe40000010000 */
[----:B------:R-:W-:Y:S01]  /*20b0*/  FSEL R234, R221, RZ, P2 ;  /* 0x000000ffddea7208 */ /* 0x000fe20001000000 */
[----:B0-----:R-:W-:-:S04]  /*20c0*/  @P1 IMAD.WIDE.U32 R180, R6, 0x20, R180 ;  /* 0x0000002006b41825 */ /* 0x001fc800078e00b4 */
[----:B------:R-:W-:Y:S01]  /*20d0*/  FMUL.FTZ R221, R146, R235 ;  /* 0x000000eb92dd7220 */ /* 0x000fe20000410000 */
[----:B------:R-:W-:Y:S01]  /*20e0*/  FMUL.FTZ R228, R147, R236 ;  /* 0x000000ec93e47220 */ /* 0x000fe20000410000 */
[C---:B------:R-:W-:Y:S01]  /*20f0*/  LOP3.LUT P2, RZ, R227.reuse, 0xff000000, RZ, 0xc0, !PT ;  /* 0xff000000e3ff7812 */ /* 0x040fe2000784c0ff */
[----:B------:R-:W-:Y:S03]  /*2100*/  @P1 STG.E.128 desc[UR4][R180.64], R168 ;  /* 0x000000a8b4001986 */ /* 0x000fe6000c101d04 */
[----:B------:R-:W-:Y:S01]  /*2110*/  FSEL R228, R228, RZ, P2 ;  /* 0x000000ffe4e47208 */ /* 0x000fe20001000000 */
[----:B------:R0:W-:Y:S01]  /*2120*/  @P1 STG.E.128 desc[UR4][R180.64+0x10], R172 ;  /* 0x000010acb4001986 */ /* 0x0001e2000c101d04 */
[----:B------:R-:W-:-:S04]  /*2130*/  LOP3.LUT P1, RZ, R227, 0xff0000, RZ, 0xc0, !PT ;  /* 0x00ff0000e3ff7812 */ /* 0x000fc8000782c0ff */
[----:B------:R-:W-:-:S04]  /*2140*/  FSEL R183, R221, RZ, P1 ;  /* 0x000000ffddb77208 */ /* 0x000fc80000800000 */
[----:B------:R-:W-:Y:S01]  /*2150*/  F2FP.BF16.F32.PACK_AB R183, R228, R183 ;  /* 0x000000b7e4b7723e */ /* 0x000fe200000010ff */
[C---:B-1----:R-:W-:Y:S01]  /*2160*/  IMAD.WIDE.U32 R176, R6.reuse, 0x10, R176 ;  /* 0x0000001006b07825 */ /* 0x042fe200078e00b0 */
[----:B------:R-:W-:Y:S02]  /*2170*/  MOV R228, RZ ;  /* 0x000000ff00e47202 */ /* 0x000fe40000000f00 */
[----:B------:R-:W-:Y:S02]  /*2180*/  IADD3 R6, R6, 0x20, RZ ;  /* 0x0000002006067810 */ /* 0x000fe40007ffe0ff */
[----:B------:R-:W-:Y:S02]  /*2190*/  @P1 SHF.L.U32 R221, R179, 0x10, RZ ;  /* 0x00000010b3dd1819 */ /* 0x000fe400000006ff */
[----:B0-----:R-:W-:Y:S02]  /*21a0*/  F2FP.BF16.F32.PACK_AB R181, R232, R231 ;  /* 0x000000e7e8b5723e */ /* 0x001fe400000010ff */
[----:B------:R-:W-:-:S02]  /*21b0*/  F2FP.BF16.F32.PACK_AB R180, R234, R233 ;  /* 0x000000e9eab4723e */ /* 0x000fc400000010ff */
[----:B------:R-:W-:Y:S01]  /*21c0*/  @P2 PRMT R231, R179, 0x7632, R231 ;  /* 0x00007632b3e72816 */ /* 0x000fe200000000e7 */
[----:B------:R-:W-:Y:S02]  /*21d0*/  HFMA2.MMA R179, -RZ, RZ, 0, 0 ;  /* 0x00000000ffb37435 */ /* 0x000fe400000001ff */
[----:B------:R1:W-:Y:S01]  /*21e0*/  STG.E.128 desc[UR4][R176.64], R180 ;  /* 0x000000b4b0007986 */ /* 0x0003e2000c101d04 */
[----:B------:R-:W-:-:S03]  /*21f0*/  @P2 SHF.L.U32 R231, R231, 0x10, RZ ;  /* 0x00000010e7e72819 */ /* 0x000fc600000006ff */
[----:B------:R-:W-:Y:S02]  /*2200*/  @P1 FMUL.FTZ R179, R235, R221 ;  /* 0x000000ddebb31220 */ /* 0x000fe40000410000 */
[----:B------:R-:W-:Y:S02]  /*2210*/  @P2 FMUL.FTZ R228, R236, R231 ;  /* 0x000000e7ece42220 */ /* 0x000fe40000410000 */
[----:B------:R-:W-:Y:S02]  /*2220*/  FADD.FTZ R58, R58, R179 ;  /* 0x000000b33a3a7221 */ /* 0x000fe40000010000 */
[----:B------:R-:W-:-:S07]  /*2230*/  FADD.FTZ R59, R59, R228 ;  /* 0x000000e43b3b7221 */ /* 0x000fce0000010000 */
.L_x_5502:
[----:B------:R-:W-:Y:S05]  /*2240*/  BSYNC B1 ;  /* 0x0000000000017941 */ /* 0x000fea0003800000 */
.L_x_5501:
[----:B------:R-:W-:Y:S04]  /*2250*/  BSSY B1, `(.L_x_5503) ;  /* 0x000008d000017945 */ /* 0x000fe80003800000 */
[----:B------:R-:W-:Y:S05]  /*2260*/  @!P4 BRA `(.L_x_5504) ;  /* 0x00000008002cc947 */ /* 0x000fea0003800000 */
[----:B-1----:R-:W1:Y:S02]  /*2270*/  LDC.64 R176, c[0x0][0x220] ;  /* 0x00008800ffb07b82 */ /* 0x002e640000000a00 */
        /* <DEDUP_REMOVED lines=10> */
[-C--:B------:R-:W-:Y:S01]  /*2320*/  FFMA.FTZ R231, R19, R184.reuse, R229 ;  /* 0x000000b813e77223 */ /* 0x080fe200000100e5 */
[----:B------:R-:W-:Y:S01]  /*2330*/  FADD.FTZ R181, R14, -R181 ;  /* 0x800000b50eb57221 */ /* 0x000fe20000010000 */
[----:B0-----:R-:W-:Y:S01]  /*2340*/  FADD.FTZ R183, R21, -R186 ;  /* 0x800000ba15b77221 */ /* 0x001fe20000010000 */
[----:B------:R-:W-:Y:S01]  /*2350*/  FFMA.FTZ R228, R188, R184, R229 ;  /* 0x000000b8bce47223 */ /* 0x000fe200000100e5 */
[----:B------:R-:W-:Y:S01]  /*2360*/  FADD.FTZ R221, R12, -R221 ;  /* 0x800000dd0cdd7221 */ /* 0x000fe20000010000 */
[----:B------:R-:W-:Y:S01]  /*2370*/  FMUL.FTZ R181, R8, R181 ;  /* 0x000000b508b57220 */ /* 0x000fe20000410000 */
[----:B------:R-:W-:Y:S01]  /*2380*/  FADD.FTZ R231, R22, -R231 ;  /* 0x800000e716e77221 */ /* 0x000fe20000010000 */
[----:B------:R-:W-:-:S02]  /*2390*/  FADD.FTZ R233, R23, -R228 ;  /* 0x800000e417e97221 */ /* 0x000fc40000010000 */
[----:B------:R-:W-:Y:S02]  /*23a0*/  @P2 FADD.FTZ R181, R24, R181 ;  /* 0x000000b518b52221 */ /* 0x000fe40000010000 */
[----:B------:R-:W-:Y:S02]  /*23b0*/  FMUL.FTZ R228, R8, R233 ;  /* 0x000000e908e47220 */ /* 0x000fe40000410000 */
[----:B------:R-:W-:Y:S02]  /*23c0*/  FMUL.FTZ R180, R181, R7 ;  /* 0x00000007b5b47220 */ /* 0x000fe40000410000 */
[----:B------:R-:W-:Y:S02]  /*23d0*/  @P2 FADD.FTZ R228, R27, R228 ;  /* 0x000000e41be42221 */ /* 0x000fe40000010000 */
        /* <DEDUP_REMOVED lines=17> */
[----:B------:R-:W-:Y:S01]  /*24f0*/  FFMA.FTZ R186, R18, R184, R229 ;  /* 0x000000b812ba7223 */ /* 0x000fe200000100e5 */
[----:B------:R-:W-:Y:S01]  /*2500*/  ISETP.NE.U32.AND P1, PT, RZ, UR16, PT ;  /* 0x00000010ff007c0c */ /* 0x000fe2000bf25070 */
[----:B------:R-:W-:Y:S01]  /*2510*/  FADD.FTZ R49, R49, R178 ;  /* 0x000000b231317221 */ /* 0x000fe20000010000 */
[----:B------:R-:W-:Y:S02]  /*2520*/  F2FP.BF16.F32.PACK_AB R182, R183, R182 ;  /* 0x000000b6b7b6723e */ /* 0x000fe400000010ff */
[----:B------:R-:W-:-:S04]  /*2530*/  ISETP.NE.AND.EX P1, PT, RZ, UR17, PT, P1 ;  /* 0x00000011ff007c0c */ /* 0x000fc8000bf25310 */
[----:B------:R-:W-:Y:S01]  /*2540*/  SEL R173, R180, R173, P1 ;  /* 0x000000adb4ad7207 */ /* 0x000fe20000800000 */
[--C-:B------:R-:W-:Y:S01]  /*2550*/  FFMA.FTZ R180, R16, R184, R229.reuse ;  /* 0x000000b810b47223 */ /* 0x100fe200000100e5 */
[----:B------:R-:W-:Y:S01]  /*2560*/  SEL R172, R181, R172, P1 ;  /* 0x000000acb5ac7207 */ /* 0x000fe20000800000 */
[----:B------:R-:W-:Y:S01]  /*2570*/  FFMA.FTZ R181, R9, R184, R229 ;  /* 0x000000b809b57223 */ /* 0x000fe200000100e5 */
[----:B------:R-:W-:Y:S01]  /*2580*/  FADD.FTZ R229, R17, -R186 ;  /* 0x800000ba11e57221 */ /* 0x000fe20000010000 */
[----:B------:R-:W-:Y:S01]  /*2590*/  FADD.FTZ R219, R15, -R180 ;  /* 0x800000b40fdb7221 */ /* 0x000fe20000010000 */
[----:B------:R-:W-:Y:S01]  /*25a0*/  SEL R175, R228, R175, P1 ;  /* 0x000000afe4af7207 */ /* 0x000fe20000800000 */
[----:B------:R-:W-:Y:S01]  /*25b0*/  FADD.FTZ R181, R10, -R181 ;  /* 0x800000b50ab57221 */ /* 0x000fe20000010000 */
        /* <DEDUP_REMOVED lines=10> */
[----:B------:R-:W-:Y:S01]  /*2660*/  LOP3.LUT P2, RZ, R224, 0xff0000, RZ, 0xc0, !PT ;  /* 0x00ff0000e0ff7812 */ /* 0x000fe2000784c0ff */
[-C--:B------:R-:W-:Y:S01]  /*2670*/  FMUL.FTZ R180, R219, R7.reuse ;  /* 0x00000007dbb47220 */ /* 0x080fe20000410000 */
[C---:B------:R-:W-:Y:S01]  /*2680*/  SEL R168, R181.reuse, R168, P1 ;  /* 0x000000a8b5a87207 */ /* 0x040fe20000800000 */
[----:B------:R-:W-:Y:S01]  /*2690*/  FMUL.FTZ R181, R181, R7 ;  /* 0x00000007b5b57220 */ /* 0x000fe20000410000 */
[----:B------:R-:W-:Y:S01]  /*26a0*/  SEL R169, R230, R169, P1 ;  /* 0x000000a9e6a97207 */ /* 0x000fe20000800000 */
[----:B------:R-:W-:Y:S01]  /*26b0*/  FMUL.FTZ R231, R180, UR15 ;  /* 0x0000000fb4e77c20 */ /* 0x000fe20008410000 */
[----:B------:R-:W-:Y:S01]  /*26c0*/  SEL R170, R219, R170, P1 ;  /* 0x000000aadbaa7207 */ /* 0x000fe20000800000 */
[----:B------:R-:W-:Y:S01]  /*26d0*/  HFMA2.MMA R219, -RZ, RZ, 0, 0 ;  /* 0x00000000ffdb7435 */ /* 0x000fe200000001ff */
[C---:B------:R-:W-:Y:S01]  /*26e0*/  SEL R171, R232.reuse, R171, P1 ;  /* 0x000000abe8ab7207 */ /* 0x040fe20000800000 */
[----:B------:R-:W-:Y:S01]  /*26f0*/  FMUL.FTZ R232, R232, R7 ;  /* 0x00000007e8e87220 */ /* 0x000fe20000410000 */
[----:B------:R-:W-:Y:S01]  /*2700*/  SEL R174, R221, R174, P1 ;  /* 0x000000aeddae7207 */ /* 0x000fe20000800000 */
[----:B------:R-:W-:Y:S01]  /*2710*/  FMUL.FTZ R181, R181, UR15 ;  /* 0x0000000fb5b57c20 */ /* 0x000fe20008410000 */
[----:B------:R-:W-:Y:S01]  /*2720*/  LOP3.LUT P1, RZ, R224, 0xff000000, RZ, 0xc0, !PT ;  /* 0xff000000e0ff7812 */ /* 0x000fe2000782c0ff */
[----:B------:R-:W-:Y:S01]  /*2730*/  FMUL.FTZ R229, R232, UR15 ;  /* 0x0000000fe8e57c20 */ /* 0x000fe20008410000 */
[----:B------:R-:W-:Y:S01]  /*2740*/  @P2 SHF.L.U32 R186, R177, 0x10, RZ ;  /* 0x00000010b1ba2819 */ /* 0x000fe200000006ff */
[----:B------:R-:W-:Y:S01]  /*2750*/  FMUL.FTZ R233, R132, R181 ;  /* 0x000000b584e97220 */ /* 0x000fe20000410000 */
[----:B------:R-:W-:Y:S01]  /*2760*/  FMUL.FTZ R234, R221, R7 ;  /* 0x00000007ddea7220 */ /* 0x000fe20000410000 */
[----:B------:R-:W-:Y:S01]  /*2770*/  FMUL.FTZ R232, R135, R229 ;  /* 0x000000e587e87220 */ /* 0x000fe20000410000 */
[----:B------:R-:W-:Y:S01]  /*2780*/  FMUL.FTZ R228, R228, R7 ;  /* 0x00000007e4e47220 */ /* 0x000fe20000410000 */
[----:B------:R-:W-:Y:S01]  /*2790*/  @P2 FMUL.FTZ R219, R231, R186 ;  /* 0x000000bae7db2220 */ /* 0x000fe20000410000 */
[----:B------:R-:W-:Y:S01]  /*27a0*/  FMUL.FTZ R231, R134, R231 ;  /* 0x000000e786e77220 */ /* 0x000fe20000410000 */
[----:B------:R-:W-:Y:S01]  /*27b0*/  MOV R186, RZ ;  /* 0x000000ff00ba7202 */ /* 0x000fe20000000f00 */
[----:B------:R-:W-:Y:S01]  /*27c0*/  FMUL.FTZ R235, R234, UR15 ;  /* 0x0000000feaeb7c20 */ /* 0x000fe20008410000 */
        /* <DEDUP_REMOVED lines=53> */
.L_x_5504:
[----:B------:R-:W-:Y:S05]  /*2b20*/  BSYNC B1 ;  /* 0x0000000000017941 */ /* 0x000fea0003800000 */
.L_x_5503:
[----:B------:R-:W-:Y:S04]  /*2b30*/  BSSY B1, `(.L_x_5505) ;  /* 0x000008a000017945 */ /* 0x000fe80003800000 */
[----:B------:R-:W-:Y:S05]  /*2b40*/  @!P5 BRA `(.L_x_5506) ;  /* 0x000000080020d947 */ /* 0x000fea0003800000 */
[----:B-12---:R-:W1:Y:S02]  /*2b50*/  LDC.64 R176, c[0x0][0x220] ;  /* 0x00008800ffb07b82 */ /* 0x006e640000000a00 */
[----:B-1----:R-:W-:-:S06]  /*2b60*/  IMAD.WIDE.U32 R176, R6, 0x10, R176 ;  /* 0x0000001006b07825 */ /* 0x002fcc00078e00b0 */
[----:B------:R-:W2:Y:S01]  /*2b70*/  LDG.E.128 R176, desc[UR4][R176.64] ;  /* 0x00000004b0b07981 */ /* 0x000ea2000c1e1d00 */
[----:B0-----:R-:W-:Y:S02]  /*2b80*/  FSEL R183, R185, RZ, !P6 ;  /* 0x000000ffb9b77208 */ /* 0x001fe40007000000 */
[----:B------:R-:W-:Y:S02]  /*2b90*/  ISETP.NE.U32.AND P1, PT, RZ, UR8, PT ;  /* 0x00000008ff007c0c */ /* 0x000fe4000bf25070 */
[----:B------:R-:W-:Y:S01]  /*2ba0*/  ISETP.NE.U32.AND P2, PT, RZ, UR16, PT ;  /* 0x00000010ff007c0c */ /* 0x000fe2000bf45070 */
[-CC-:B------:R-:W-:Y:S01]  /*2bb0*/  FFMA.FTZ R181, R189, R184.reuse, R183.reuse ;  /* 0x000000b8bdb57223 */ /* 0x180fe200000100b7 */
[-CC-:B------:R-:W-:Y:S01]  /*2bc0*/  FFMA.FTZ R180, R208, R184.reuse, R183.reuse ;  /* 0x000000b8d0b47223 */ /* 0x180fe200000100b7 */
[-CC-:B------:R-:W-:Y:S01]  /*2bd0*/  FFMA.FTZ R185, R201, R184.reuse, R183.reuse ;  /* 0x000000b8c9b97223 */ /* 0x180fe200000100b7 */
[-CC-:B------:R-:W-:Y:S01]  /*2be0*/  FFMA.FTZ R182, R210, R184.reuse, R183.reuse ;  /* 0x000000b8d2b67223 */ /* 0x180fe200000100b7 */
        /* <DEDUP_REMOVED lines=30> */
[----:B------:R-:W-:Y:S01]  /*2dd0*/  HFMA2.MMA R185, -RZ, RZ, 0, 0 ;  /* 0x00000000ffb97435 */ /* 0x000fe200000001ff */
[----:B------:R-:W-:-:S02]  /*2de0*/  MOV R8, R222 ;  /* 0x000000de00087202 */ /* 0x000fc40000000f00 */
[----:B------:R-:W-:Y:S02]  /*2df0*/  LOP3.LUT P1, RZ, R222, 0xff00, RZ, 0xc0, !PT ;  /* 0x0000ff00deff7812 */ /* 0x000fe4000782c0ff */
[C---:B------:R-:W-:Y:S01]  /*2e00*/  SEL R168, R187.reuse, R168, P2 ;  /* 0x000000a8bba87207 */ /* 0x040fe20001000000 */
[----:B------:R-:W-:Y:S01]  /*2e10*/  FMUL.FTZ R187, R187, R7 ;  /* 0x00000007bbbb7220 */ /* 0x000fe20000410000 */
[C---:B------:R-:W-:Y:S01]  /*2e20*/  SEL R169, R180.reuse, R169, P2 ;  /* 0x000000a9b4a97207 */ /* 0x040fe20001000000 */
[----:B------:R-:W-:Y:S01]  /*2e30*/  FMUL.FTZ R180, R180, R7 ;  /* 0x00000007b4b47220 */ /* 0x000fe20000410000 */
[----:B------:R-:W-:Y:S01]  /*2e40*/  SEL R170, R221, R170, P2 ;  /* 0x000000aaddaa7207 */ /* 0x000fe20001000000 */
[----:B------:R-:W-:Y:S01]  /*2e50*/  FMUL.FTZ R187, R187, UR15 ;  /* 0x0000000fbbbb7c20 */ /* 0x000fe20008410000 */
[----:B------:R-:W-:Y:S01]  /*2e60*/  SEL R171, R230, R171, P2 ;  /* 0x000000abe6ab7207 */ /* 0x000fe20001000000 */
[----:B------:R-:W-:Y:S01]  /*2e70*/  FMUL.FTZ R180, R180, UR15 ;  /* 0x0000000fb4b47c20 */ /* 0x000fe20008410000 */
        /* <DEDUP_REMOVED lines=8> */
[----:B------:R-:W-:Y:S01]  /*2f00*/  LOP3.LUT P2, RZ, R8, 0xff, RZ, 0xc0, !PT ;  /* 0x000000ff08ff7812 */ /* 0x000fe2000784c0ff */
[----:B------:R-:W-:Y:S01]  /*2f10*/  FMUL.FTZ R221, R221, UR15 ;  /* 0x0000000fdddd7c20 */ /* 0x000fe20008410000 */
[----:B------:R-:W-:Y:S01]  /*2f20*/  MOV R8, RZ ;  /* 0x000000ff00087202 */ /* 0x000fe20000000f00 */
[----:B------:R-:W-:Y:S01]  /*2f30*/  FMUL.FTZ R230, R230, UR15 ;  /* 0x0000000fe6e67c20 */ /* 0x000fe20008410000 */
[----:B------:R-:W-:Y:S01]  /*2f40*/  FSEL R219, R219, RZ, P2 ;  /* 0x000000ffdbdb7208 */ /* 0x000fe20001000000 */
[----:B------:R-:W-:Y:S01]  /*2f50*/  FMUL.FTZ R229, R118, R221 ;  /* 0x000000dd76e57220 */ /* 0x000fe20000410000 */
[----:B------:R-:W-:Y:S01]  /*2f60*/  FSEL R228, R228, RZ, P1 ;  /* 0x000000ffe4e47208 */ /* 0x000fe20000800000 */
[-C--:B------:R-:W-:Y:S01]  /*2f70*/  FMUL.FTZ R181, R181, R7.reuse ;  /* 0x00000007b5b57220 */ /* 0x080fe20000410000 */
[-C--:B------:R-:W-:Y:S01]  /*2f80*/  FMUL.FTZ R182, R182, R7.reuse ;  /* 0x00000007b6b67220 */ /* 0x080fe20000410000 */
[-C--:B------:R-:W-:Y:S01]  /*2f90*/  FMUL.FTZ R183, R183, R7.reuse ;  /* 0x00000007b7b77220 */ /* 0x080fe20000410000 */
[----:B------:R-:W-:Y:S01]  /*2fa0*/  FMUL.FTZ R184, R184, R7 ;  /* 0x00000007b8b87220 */ /* 0x000fe20000410000 */
[----:B------:R-:W-:Y:S01]  /*2fb0*/  FMUL.FTZ R181, R181, UR15 ;  /* 0x0000000fb5b57c20 */ /* 0x000fe20008410000 */
[----:B------:R-:W-:Y:S01]  /*2fc0*/  FMUL.FTZ R182, R182, UR15 ;  /* 0x0000000fb6b67c20 */ /* 0x000fe20008410000 */
[----:B------:R-:W-:Y:S01]  /*2fd0*/  FMUL.FTZ R232, R183, UR15 ;  /* 0x0000000fb7e87c20 */ /* 0x000fe20008410000 */
[----:B------:R-:W-:-:S02]  /*2fe0*/  FMUL.FTZ R233, R184, UR15 ;  /* 0x0000000fb8e97c20 */ /* 0x000fc40008410000 */
[----:B------:R-:W-:Y:S01]  /*2ff0*/  FMUL.FTZ R7, R113, R182 ;  /* 0x000000b671077220 */ /* 0x000fe20000410000 */
[C---:B--2---:R-:W-:Y:S02]  /*3000*/  @P1 PRMT R186, R176.reuse, 0x7632, R186 ;  /* 0x00007632b0ba1816 */ /* 0x044fe400000000ba */
[----:B------:R-:W-:Y:S02]  /*3010*/  @P2 SHF.L.U32 R176, R176, 0x10, RZ ;  /* 0x00000010b0b02819 */ /* 0x000fe400000006ff */
[----:B------:R-:W-:-:S03]  /*3020*/  @P1 SHF.L.U32 R186, R186, 0x10, RZ ;  /* 0x00000010baba1819 */ /* 0x000fc600000006ff */
[----:B------:R-:W-:Y:S01]  /*3030*/  @P2 FMUL.FTZ R185, R187, R176 ;  /* 0x000000b0bbb92220 */ /* 0x000fe20000410000 */
[----:B------:R-:W-:Y:S01]  /*3040*/  LOP3.LUT P2, RZ, R222, 0xff0000, RZ, 0xc0, !PT ;  /* 0x00ff0000deff7812 */ /* 0x000fe2000784c0ff */
[----:B------:R-:W-:Y:S01]  /*3050*/  @P1 FMUL.FTZ R8, R180, R186 ;  /* 0x000000bab4081220 */ /* 0x000fe20000410000 */
[----:B------:R-:W-:Y:S01]  /*3060*/  LOP3.LUT P1, RZ, R222, 0xff000000, RZ, 0xc0, !PT ;  /* 0xff000000deff7812 */ /* 0x000fe2000782c0ff */
[----:B------:R-:W-:Y:S01]  /*3070*/  FMUL.FTZ R180, R119, R230 ;  /* 0x000000e677b47220 */ /* 0x000fe20000410000 */
[----:B------:R-:W-:Y:S02]  /*3080*/  CS2R R186, SRZ ;  /* 0x0000000000ba7805 */ /* 0x000fe4000001ff00 */
[----:B------:R-:W-:Y:S01]  /*3090*/  FSEL R229, R229, RZ, P2 ;  /* 0x000000ffe5e57208 */ /* 0x000fe20001000000 */
[----:B------:R-:W-:Y:S01]  /*30a0*/  FADD.FTZ R44, R44, R185 ;  /* 0x000000b92c2c7221 */ /* 0x000fe20000010000 */
[----:B------:R-:W-:-:S05]  /*30b0*/  FADD.FTZ R45, R45, R8 ;  /* 0x000000082d2d7221 */ /* 0x000fca0000010000 */
[C---:B------:R-:W-:Y:S02]  /*30c0*/  @P2 SHF.L.U32 R176, R177.reuse, 0x10, RZ ;  /* 0x00000010b1b02819 */ /* 0x040fe400000006ff */
[----:B------:R-:W-:-:S03]  /*30d0*/  @P1 PRMT R177, R177, 0x7632, R177 ;  /* 0x00007632b1b11816 */ /* 0x000fc600000000b1 */
[----:B------:R-:W-:Y:S01]  /*30e0*/  @P2 FMUL.FTZ R187, R221, R176 ;  /* 0x000000b0ddbb2220 */ /* 0x000fe20000410000 */
[----:B------:R-:W-:Y:S01]  /*30f0*/  @P1 SHF.L.U32 R177, R177, 0x10, RZ ;  /* 0x00000010b1b11819 */ /* 0x000fe200000006ff */
[----:B------:R-:W-:Y:S01]  /*3100*/  HFMA2.MMA R221, -RZ, RZ, 0, 0 ;  /* 0x00000000ffdd7435 */ /* 0x000fe200000001ff */
[----:B------:R-:W-:Y:S01]  /*3110*/  LOP3.LUT P2, RZ, R223, 0xff, RZ, 0xc0, !PT ;  /* 0x000000ffdfff7812 */ /* 0x000fe2000784c0ff */
[----:B------:R-:W-:Y:S02]  /*3120*/  FADD.FTZ R46, R46, R187 ;  /* 0x000000bb2e2e7221 */ /* 0x000fe40000010000 */
[----:B------:R-:W-:Y:S01]  /*3130*/  @P1 FMUL.FTZ R186, R230, R177 ;  /* 0x000000b1e6ba1220 */ /* 0x000fe20000410000 */
[----:B------:R-:W-:Y:S01]  /*3140*/  FSEL R230, R180, RZ, P1 ;  /* 0x000000ffb4e67208 */ /* 0x000fe20000800000 */
[----:B------:R-:W-:Y:S01]  /*3150*/  FMUL.FTZ R177, R112, R181 ;  /* 0x000000b570b17220 */ /* 0x000fe20000410000 */
[----:B------:R-:W-:Y:S01]  /*3160*/  ISETP.NE.U32.AND P1, PT, RZ, UR16, PT ;  /* 0x00000010ff007c0c */ /* 0x000fe2000bf25070 */
[----:B------:R-:W-:-:S03]  /*3170*/  FADD.FTZ R47, R47, R186 ;  /* 0x000000ba2f2f7221 */ /* 0x000fc60000010000 */
[----:B------:R-:W-:Y:S02]  /*3180*/  ISETP.NE.AND.EX P1, PT, RZ, UR17, PT, P1 ;  /* 0x00000011ff007c0c */ /* 0x000fe4000bf25310 */
[----:B------:R-:W-:Y:S02]  /*3190*/  FSEL R231, R177, RZ, P2 ;  /* 0x000000ffb1e77208 */ /* 0x000fe40001000000 */
[----:B------:R-:W-:-:S05]  /*31a0*/  @P2 SHF.L.U32 R176, R178, 0x10, RZ ;  /* 0x00000010b2b02819 */ /* 0x000fca00000006ff */
[----:B------:R-:W-:-:S04]  /*31b0*/  @P2 FMUL.FTZ R221, R181, R176 ;  /* 0x000000b0b5dd2220 */ /* 0x000fc80000410000 */
[----:B------:R-:W-:Y:S01]  /*31c0*/  @P1 LEA R180, P2, R6, UR16, 0x5 ;  /* 0x0000001006b41c11 */ /* 0x000fe2000f8428ff */
[----:B------:R-:W-:-:S03]  /*31d0*/  FADD.FTZ R40, R40, R221 ;  /* 0x000000dd28287221 */ /* 0x000fc60000010000 */
[----:B------:R-:W-:Y:S02]  /*31e0*/  @P1 LEA.HI.X R181, R6, UR17, RZ, 0x5, P2 ;  /* 0x0000001106b51c11 */ /* 0x000fe400090f2cff */
[----:B------:R-:W-:-:S03]  /*31f0*/  LOP3.LUT P2, RZ, R223, 0xff00, RZ, 0xc0, !PT ;  /* 0x0000ff00dfff7812 */ /* 0x000fc6000784c0ff */
[----:B------:R-:W-:Y:S04]  /*3200*/  @P1 STG.E.128 desc[UR4][R180.64], R168 ;  /* 0x000000a8b4001986 */ /* 0x000fe8000c101d04 */
[----:B------:R0:W-:Y:S01]  /*3210*/  @P1 STG.E.128 desc[UR4][R180.64+0x10], R172 ;  /* 0x000010acb4001986 */ /* 0x0001e2000c101d04 */
[----:B------:R-:W-:-:S05]  /*3220*/  LOP3.LUT P1, RZ, R223, 0xff0000, RZ, 0xc0, !PT ;  /* 0x00ff0000dfff7812 */ /* 0x000fca000782c0ff */
[----:B------:R-:W-:Y:S02]  /*3230*/  @P2 PRMT R176, R178, 0x7632, R176 ;  /* 0x00007632b2b02816 */ /* 0x000fe400000000b0 */
[----:B------:R-:W-:Y:S02]  /*3240*/  MOV R178, RZ ;  /* 0x000000ff00b27202 */ /* 0x000fe40000000f00 */
[----:B------:R-:W-:-:S05]  /*3250*/  @P2 SHF.L.U32 R176, R176, 0x10, RZ ;  /* 0x00000010b0b02819 */ /* 0x000fca00000006ff */
[----:B------:R-:W-:Y:S01]  /*3260*/  @P2 FMUL.FTZ R178, R182, R176 ;  /* 0x000000b0b6b22220 */ /* 0x000fe20000410000 */
[----:B------:R-:W-:Y:S01]  /*3270*/  FSEL R182, R7, RZ, P2 ;  /* 0x000000ff07b67208 */ /* 0x000fe20001000000 */
[----:B------:R-:W-:Y:S01]  /*3280*/  FMUL.FTZ R7, R115, R233 ;  /* 0x000000e973077220 */ /* 0x000fe20000410000 */
[----:B------:R-:W-:Y:S01]  /*3290*/  LEA R176, P2, R6, UR18, 0x4 ;  /* 0x0000001206b07c11 */ /* 0x000fe2000f8420ff */
[----:B------:R-:W-:Y:S01]  /*32a0*/  FADD.FTZ R41, R41, R178 ;  /* 0x000000b229297221 */ /* 0x000fe20000010000 */
[----:B0-----:R-:W-:Y:S02]  /*32b0*/  F2FP.BF16.F32.PACK_AB R180, R228, R219 ;  /* 0x000000dbe4b4723e */ /* 0x001fe400000010ff */
[----:B------:R-:W-:Y:S01]  /*32c0*/  LEA.HI.X R177, R6, UR19, RZ, 0x4, P2 ;  /* 0x0000001306b17c11 */ /* 0x000fe200090f24ff */
[----:B------:R-:W-:Y:S01]  /*32d0*/  FMUL.FTZ R6, R114, R232 ;  /* 0x000000e872067220 */ /* 0x000fe20000410000 */
[----:B------:R-:W-:Y:S02]  /*32e0*/  LOP3.LUT P2, RZ, R223, 0xff000000, RZ, 0xc0, !PT ;  /* 0xff000000dfff7812 */ /* 0x000fe4000784c0ff */
[----:B------:R-:W-:-:S02]  /*32f0*/  F2FP.BF16.F32.PACK_AB R181, R230, R229 ;  /* 0x000000e5e6b5723e */ /* 0x000fc400000010ff */
[----:B------:R-:W-:Y:S02]  /*3300*/  FSEL R6, R6, RZ, P1 ;  /* 0x000000ff06067208 */ /* 0x000fe40000800000 */
[----:B------:R-:W-:Y:S02]  /*3310*/  FSEL R7, R7, RZ, P2 ;  /* 0x000000ff07077208 */ /* 0x000fe40001000000 */
[----:B------:R-:W-:Y:S02]  /*3320*/  F2FP.BF16.F32.PACK_AB R182, R182, R231 ;  /* 0x000000e7b6b6723e */ /* 0x000fe400000010ff */
[----:B------:R-:W-:Y:S02]  /*3330*/  F2FP.BF16.F32.PACK_AB R183, R7, R6 ;  /* 0x0000000607b7723e */ /* 0x000fe400000010ff */
[----:B------:R-:W-:Y:S02]  /*3340*/  CS2R R6, SRZ ;  /* 0x0000000000067805 */ /* 0x000fe4000001ff00 */
[C---:B------:R-:W-:Y:S01]  /*3350*/  @P2 PRMT R184, R179.reuse, 0x7632, R184 ;  /* 0x00007632b3b82816 */ /* 0x040fe200000000b8 */
[----:B------:R3:W-:Y:S01]  /*3360*/  STG.E.128 desc[UR4][R176.64], R180 ;  /* 0x000000b4b0007986 */ /* 0x0007e2000c101d04 */
[----:B------:R-:W-:-:S02]  /*3370*/  @P1 SHF.L.U32 R179, R179, 0x10, RZ ;  /* 0x00000010b3b31819 */ /* 0x000fc400000006ff */
[----:B------:R-:W-:-:S03]  /*3380*/  @P2 SHF.L.U32 R184, R184, 0x10, RZ ;  /* 0x00000010b8b82819 */ /* 0x000fc600000006ff */
[----:B------:R-:W-:Y:S02]  /*3390*/  @P1 FMUL.FTZ R7, R232, R179 ;  /* 0x000000b3e8071220 */ /* 0x000fe40000410000 */
[----:B------:R-:W-:Y:S02]  /*33a0*/  @P2 FMUL.FTZ R6, R233, R184 ;  /* 0x000000b8e9062220 */ /* 0x000fe40000410000 */
[----:B------:R-:W-:Y:S02]  /*33b0*/  FADD.FTZ R42, R42, R7 ;  /* 0x000000072a2a7221 */ /* 0x000fe40000010000 */
[----:B------:R-:W-:-:S07]  /*33c0*/  FADD.FTZ R43, R43, R6 ;  /* 0x000000062b2b7221 */ /* 0x000fce0000010000 */
.L_x_5506:
[----:B------:R-:W-:Y:S05]  /*33d0*/  BSYNC B1 ;  /* 0x0000000000017941 */ /* 0x000fea0003800000 */
.L_x_5505:
[----:B------:R-:W4:Y:S02]  /*33e0*/  LDC.64 R6, c[0x0][0x210] ;  /* 0x00008400ff067b82 */ /* 0x000f240000000a00 */
[----:B----4-:R-:W-:-:S04]  /*33f0*/  LEA R0, R6, R0, 0x2 ;  /* 0x0000000006007211 */ /* 0x010fc800078e10ff */
[----:B------:R-:W-:-:S13]  /*3400*/  ISETP.GE.AND P1, PT, R0, R7, PT ;  /* 0x000000070000720c */ /* 0x000fda0003f26270 */
[----:B------:R-:W-:Y:S05]  /*3410*/  @!P1 BRA `(.L_x_5507) ;  /* 0xffffffd0007c9947 */ /* 0x000fea000383ffff */
.L_x_5493:
[----:B------:R-:W-:Y:S05]  /*3420*/  BSYNC B0 ;  /* 0x0000000000007941 */ /* 0x000fea0003800000 */
.L_x_5492:
[----:B------:R-:W4:Y:S01]  /*3430*/  S2R R3, SR_CgaCtaId ;  /* 0x0000000000037919 */ /* 0x000f220000008800 */
[----:B------:R-:W-:Y:S01]  /*3440*/  SHF.R.U32.HI R7, RZ, 0x5, R4 ;  /* 0x00000005ff077819 */ /* 0x000fe20000011604 */
[----:B------:R-:W-:Y:S05]  /*3450*/  WARPSYNC.ALL ;  /* 0x0000000000007948 */ /* 0x000fea0003800000 */
[----:B------:R-:W-:Y:S01]  /*3460*/  MOV R0, 0x400 ;  /* 0x0000040000007802 */ /* 0x000fe20000000f00 */
[----:B------:R-:W-:Y:S01]  /*3470*/  IMAD R2, R7, 0x60, R2 ;  /* 0x0000006007027824 */ /* 0x000fe200078e0202 */
[----:B------:R-:W0:Y:S01]  /*3480*/  S2R R18, SR_CTAID.X ;  /* 0x0000000000127919 */ /* 0x000e220000002500 */
        /* <DEDUP_REMOVED lines=10> */
[----:B----4-:R-:W-:-:S04]  /*3530*/  LEA R3, R3, R0, 0x18 ;  /* 0x0000000003037211 */ /* 0x010fc800078ec0ff */
[-C--:B------:R-:W-:Y:S02]  /*3540*/  LEA R2, R2, R3.reuse, 0x5 ;  /* 0x0000000302027211 */ /* 0x080fe400078e28ff */
[----:B------:R-:W-:-:S03]  /*3550*/  LEA R3, R4, R3, 0x2 ;  /* 0x0000000304037211 */ /* 0x000fc600078e10ff */
[----:B------:R-:W-:Y:S01]  /*3560*/  STS.128 [R2], R84 ;  /* 0x0000005402007388 */ /* 0x000fe20000000c00 */
[----:B0-----:R-:W-:-:S03]  /*3570*/  IMAD R29, R18, R5, RZ ;  /* 0x00000005121d7224 */ /* 0x001fc600078e02ff */
[----:B------:R-:W-:Y:S02]  /*3580*/  STS.128 [R2+0x10], R80 ;  /* 0x0000105002007388 */ /* 0x000fe40000000c00 */
[----:B------:R-:W-:Y:S02]  /*3590*/  IADD3 R28, P6, R29, R4, RZ ;  /* 0x000000041d1c7210 */ /* 0x000fe40007fde0ff */
[----:B------:R-:W-:Y:S04]  /*35a0*/  STS.128 [R2+0x400], R76 ;  /* 0x0004004c02007388 */ /* 0x000fe80000000c00 */
[----:B------:R-:W-:Y:S04]  /*35b0*/  STS.128 [R2+0x410], R72 ;  /* 0x0004104802007388 */ /* 0x000fe80000000c00 */
[----:B------:R-:W-:Y:S04]  /*35c0*/  STS.128 [R2+0x800], R68 ;  /* 0x0008004402007388 */ /* 0x000fe80000000c00 */
[----:B------:R-:W-:Y:S01]  /*35d0*/  STS.128 [R2+0x810], R64 ;  /* 0x0008104002007388 */ /* 0x000fe20000000c00 */
[----:B------:R-:W-:Y:S06]  /*35e0*/  BAR.SYNC.DEFER_BLOCKING 0x0 ;  /* 0x0000000000007b1d */ /* 0x000fec0000010000 */
[----:B------:R-:W0:Y:S04]  /*35f0*/  LDS R8, [R3+0x600] ;  /* 0x0006000003087984 */ /* 0x000e280000000800 */
[----:B------:R-:W4:Y:S04]  /*3600*/  LDS R15, [R3+0x1200] ;  /* 0x00120000030f7984 */ /* 0x000f280000000800 */
[----:B------:R-:W1:Y:S04]  /*3610*/  LDS R0, [R3] ;  /* 0x0000000003007984 */ /* 0x000e680000000800 */
[----:B------:R-:W2:Y:S04]  /*3620*/  LDS R6, [R3+0x200] ;  /* 0x0002000003067984 */ /* 0x000ea80000000800 */
        /* <DEDUP_REMOVED lines=8> */
[----:B----4-:R-:W-:-:S03]  /*36b0*/  FADD.FTZ R8, R8, R15 ;  /* 0x0000000f08087221 */ /* 0x010fc60000010000 */
[----:B------:R-:W4:Y:S01]  /*36c0*/  LDS R17, [R3+0x1600] ;  /* 0x0016000003117984 */ /* 0x000f220000000800 */
[----:B-1----:R-:W-:-:S03]  /*36d0*/  FADD.FTZ R0, RZ, R0 ;  /* 0x00000000ff007221 */ /* 0x002fc60000010000 */
[----:B------:R-:W1:Y:S01]  /*36e0*/  LDS R19, [R3+0x1800] ;  /* 0x0018000003137984 */ /* 0x000e620000000800 */
[----:B--2---:R-:W-:-:S03]  /*36f0*/  FADD.FTZ R6, RZ, R6 ;  /* 0x00000006ff067221 */ /* 0x004fc60000010000 */
[----:B------:R-:W2:Y:S01]  /*3700*/  LDS R21, [R3+0x1a00] ;  /* 0x001a000003157984 */ /* 0x000ea20000000800 */
[----:B---3--:R-:W-:-:S03]  /*3710*/  FADD.FTZ R7, RZ, R7 ;  /* 0x00000007ff077221 */ /* 0x008fc60000010000 */
[----:B------:R-:W3:Y:S01]  /*3720*/  LDS R16, [R3+0x1c00] ;  /* 0x001c000003107984 */ /* 0x000ee20000000800 */
[----:B------:R-:W-:-:S03]  /*3730*/  FADD.FTZ R0, R0, R11 ;  /* 0x0000000b00007221 */ /* 0x000fc60000010000 */
[----:B------:R-:W3:Y:S01]  /*3740*/  LDS R5, [R3+0x1e00] ;  /* 0x001e000003057984 */ /* 0x000ee20000000800 */
[----:B------:R-:W-:-:S03]  /*3750*/  FADD.FTZ R6, R6, R13 ;  /* 0x0000000d06067221 */ /* 0x000fc60000010000 */
        /* <DEDUP_REMOVED lines=10> */
[----:B----4-:R-:W-:-:S03]  /*3800*/  FADD.FTZ R10, R10, R17 ;  /* 0x000000110a0a7221 */ /* 0x010fc60000010000 */
[----:B------:R-:W4:Y:S01]  /*3810*/  LDS R4, [R3+0x2c00] ;  /* 0x002c000003047984 */ /* 0x000f220000000800 */
[----:B-1----:R-:W-:-:S03]  /*3820*/  FADD.FTZ R0, R0, R19 ;  /* 0x0000001300007221 */ /* 0x002fc60000010000 */
[----:B------:R-:W1:Y:S01]  /*3830*/  LDS R15, [R3+0x2e00] ;  /* 0x002e0000030f7984 */ /* 0x000e620000000800 */
[----:B--2---:R-:W-:Y:S01]  /*3840*/  FADD.FTZ R6, R6, R21 ;  /* 0x0000001506067221 */ /* 0x004fe20000010000 */
        /* <DEDUP_REMOVED lines=12> */
[----:B----4-:R-:W-:-:S03]  /*3910*/  FADD.FTZ R9, R9, R4 ;  /* 0x0000000409097221 */ /* 0x010fc60000010000 */
        /* <DEDUP_REMOVED lines=49> */
[----:B------:R-:W-:Y:S01]  /*3c30*/  SHF.L.U32 R12, R28, 0x2, RZ ;  /* 0x000000021c0c7819 */ /* 0x000fe200000006ff */
[----:B------:R-:W-:Y:S01]  /*3c40*/  FADD.FTZ R17, R7, R22 ;  /* 0x0000001607117221 */ /* 0x000fe20000010000 */
        /* <DEDUP_REMOVED lines=53> */
[C---:B-1----:R-:W-:Y:S01]  /*3fa0*/  IADD3.X R3, R5.reuse, UR7, RZ, P6, !PT ;  /* 0x0000000705037c10 */ /* 0x042fe2000b7fe4ff */
        /* <DEDUP_REMOVED lines=25> */
.L_x_5509:
[----:B------:R-:W-:Y:S05]  /*4140*/  BSYNC B0 ;  /* 0x0000000000007941 */ /* 0x000fea0003800000 */
.L_x_5508:
        /* <DEDUP_REMOVED lines=17> */
.L_x_5511:
[----:B------:R-:W-:Y:S05]  /*4260*/  BSYNC B0 ;  /* 0x0000000000007941 */ /* 0x000fea0003800000 */
.L_x_5510:
        /* <DEDUP_REMOVED lines=17> */
.L_x_5513:
[----:B------:R-:W-:Y:S05]  /*4380*/  BSYNC B0 ;  /* 0x0000000000007941 */ /* 0x000fea0003800000 */
.L_x_5512:
        /* <DEDUP_REMOVED lines=17> */
.L_x_5515:
[----:B------:R-:W-:Y:S05]  /*44a0*/  BSYNC B0 ;  /* 0x0000000000007941 */ /* 0x000fea0003800000 */
.L_x_5514:
        /* <DEDUP_REMOVED lines=17> */
.L_x_5517:
[----:B------:R-:W-:Y:S05]  /*45c0*/  BSYNC B0 ;  /* 0x0000000000007941 */ /* 0x000fea0003800000 */
.L_x_5516:
        /* <DEDUP_REMOVED lines=10> */
.L_x_5500:
[----:B------:R-:W-:Y:S01]  /*4670*/  HFMA2.MMA R186, -RZ, RZ, 0, 5.9604644775390625e-08 ;  /* 0x00000001ffba7435 */ /* 0x000fe200000001ff */
[----:B------:R-:W-:Y:S01]  /*4680*/  BSSY B1, `(.L_x_5518) ;  /* 0x0000006000017945 */ /* 0x000fe20003800000 */
[----:B------:R-:W-:Y:S02]  /*4690*/  MOV R187, 0x1f ;  /* 0x0000001f00bb7802 */ /* 0x000fe40000000f00 */
[----:B------:R-:W-:-:S07]  /*46a0*/  MOV R184, 0xffffffff ;  /* 0xffffffff00b87802 */ /* 0x000fce0000000f00 */
[----:B------:R-:W-:Y:S05]  /*46b0*/  WARPSYNC.COLLECTIVE R184, `(.L_x_5519) ;  /* 0x00000000b8087348 */ /* 0x000fea0003c00000 */
[----:B------:R0:W1:Y:S02]  /*46c0*/  SHFL.BFLY P1, R185, R229, R186, R187 ;  /* 0x0c0000bae5b97389 */ /* 0x00006400000200bb */
[----:B01----:R-:W-:Y:S01]  /*46d0*/  ENDCOLLECTIVE ;  /* 0x000000000000791b */ /* 0x003fe20003800000 */
.L_x_5519:
[----:B------:R-:W-:Y:S05]  /*46e0*/  BSYNC B1 ;  /* 0x0000000000017941 */ /* 0x000fea0003800000 */
.L_x_5518:
        /* <DEDUP_REMOVED lines=9> */
.L_x_5520:
[----:B------:R-:W-:Y:S01]  /*4780*/  HFMA2.MMA R186, -RZ, RZ, 0, 1.1920928955078125e-07 ;  /* 0x00000002ffba7435 */ /* 0x000fe200000001ff */
[----:B------:R-:W-:Y:S02]  /*4790*/  MOV R229, R176 ;  /* 0x000000b000e57202 */ /* 0x000fe40000000f00 */
[----:B------:R-:W-:-:S08]  /*47a0*/  MOV R177, R185 ;  /* 0x000000b900b17202 */ /* 0x000fd00000000f00 */
[----:B------:R-:W-:Y:S05]  /*47b0*/  WARPSYNC.COLLECTIVE R184, `(.L_x_5521) ;  /* 0x00000000b8087348 */ /* 0x000fea0003c00000 */
[----:B------:R0:W1:Y:S02]  /*47c0*/  SHFL.BFLY P1, R185, R229, R186, R187 ;  /* 0x0c0000bae5b97389 */ /* 0x00006400000200bb */
[----:B01----:R-:W-:Y:S01]  /*47d0*/  ENDCOLLECTIVE ;  /* 0x000000000000791b */ /* 0x003fe20003800000 */
.L_x_5521:
[----:B------:R-:W-:-:S05]  /*47e0*/  FADD.FTZ R177, R177, R230 ;  /* 0x000000e6b1b17221 */ /* 0x000fca0000010000 */
[----:B------:R-:W-:Y:S02]  /*47f0*/  MOV R229, R177 ;  /* 0x000000b100e57202 */ /* 0x000fe40000000f00 */
[----:B------:R-:W-:-:S07]  /*4800*/  MOV R179, R185 ;  /* 0x000000b900b37202 */ /* 0x000fce0000000f00 */
[----:B------:R-:W-:Y:S05]  /*4810*/  WARPSYNC.COLLECTIVE R184, `(.L_x_5522) ;  /* 0x00000000b8087348 */ /* 0x000fea0003c00000 */
[----:B------:R0:W1:Y:S02]  /*4820*/  SHFL.BFLY P1, R185, R229, R186, R187 ;  /* 0x0c0000bae5b97389 */ /* 0x00006400000200bb */
[----:B01----:R-:W-:Y:S01]  /*4830*/  ENDCOLLECTIVE ;  /* 0x000000000000791b */ /* 0x003fe20003800000 */
.L_x_5522:
[----:B------:R-:W-:Y:S01]  /*4840*/  FADD.FTZ R179, R176, R179 ;  /* 0x000000b3b0b37221 */ /* 0x000fe20000010000 */
[----:B------:R-:W-:-:S04]  /*4850*/  HFMA2.MMA R186, -RZ, RZ, 0, 2.384185791015625e-07 ;  /* 0x00000004ffba7435 */ /* 0x000fc800000001ff */
[----:B------:R-:W-:Y:S02]  /*4860*/  MOV R229, R179 ;  /* 0x000000b300e57202 */ /* 0x000fe40000000f00 */
[----:B------:R-:W-:-:S07]  /*4870*/  MOV R178, R185 ;  /* 0x000000b900b27202 */ /* 0x000fce0000000f00 */
[----:B------:R-:W-:Y:S05]  /*4880*/  WARPSYNC.COLLECTIVE R184, `(.L_x_5523) ;  /* 0x00000000b8087348 */ /* 0x000fea0003c00000 */
[----:B------:R0:W1:Y:S02]  /*4890*/  SHFL.BFLY P1, R185, R229, R186, R187 ;  /* 0x0c0000bae5b97389 */ /* 0x00006400000200bb */
[----:B01----:R-:W-:Y:S01]  /*48a0*/  ENDCOLLECTIVE ;  /* 0x000000000000791b */ /* 0x003fe20003800000 */
.L_x_5523:
[----:B------:R-:W-:-:S05]  /*48b0*/  FADD.FTZ R178, R177, R178 ;  /* 0x000000b2b1b27221 */ /* 0x000fca0000010000 */
[----:B------:R-:W-:Y:S02]  /*48c0*/  MOV R229, R178 ;  /* 0x000000b200e57202 */ /* 0x000fe40000000f00 */
[----:B------:R-:W-:-:S07]  /*48d0*/  MOV R180, R185 ;  /* 0x000000b900b47202 */ /* 0x000fce0000000f00 */
[----:B------:R-:W-:Y:S05]  /*48e0*/  WARPSYNC.COLLECTIVE R184, `(.L_x_5524) ;  /* 0x00000000b8087348 */ /* 0x000fea0003c00000 */
[----:B------:R0:W1:Y:S02]  /*48f0*/  SHFL.BFLY P1, R185, R229, R186, R187 ;  /* 0x0c0000bae5b97389 */ /* 0x00006400000200bb */
[----:B01----:R-:W-:Y:S01]  /*4900*/  ENDCOLLECTIVE ;  /* 0x000000000000791b */ /* 0x003fe20003800000 */
.L_x_5524:
[----:B------:R-:W-:Y:S01]  /*4910*/  FADD.FTZ R180, R179, R180 ;  /* 0x000000b4b3b47221 */ /* 0x000fe20000010000 */
[----:B------:R-:W-:-:S04]  /*4920*/  HFMA2.MMA R186, -RZ, RZ, 0, 4.76837158203125e-07 ;  /* 0x00000008ffba7435 */ /* 0x000fc800000001ff */
[----:B------:R-:W-:Y:S02]  /*4930*/  MOV R229, R180 ;  /* 0x000000b400e57202 */ /* 0x000fe40000000f00 */
[----:B------:R-:W-:-:S07]  /*4940*/  MOV R181, R185 ;  /* 0x000000b900b57202 */ /* 0x000fce0000000f00 */
[----:B------:R-:W-:Y:S05]  /*4950*/  WARPSYNC.COLLECTIVE R184, `(.L_x_5525) ;  /* 0x00000000b8087348 */ /* 0x000fea0003c00000 */
[----:B------:R0:W1:Y:S02]  /*4960*/  SHFL.BFLY P1, R185, R229, R186, R187 ;  /* 0x0c0000bae5b97389 */ /* 0x00006400000200bb */
[----:B01----:R-:W-:Y:S01]  /*4970*/  ENDCOLLECTIVE ;  /* 0x000000000000791b */ /* 0x003fe20003800000 */
.L_x_5525:
[----:B------:R-:W-:-:S05]  /*4980*/  FADD.FTZ R181, R178, R181 ;  /* 0x000000b5b2b57221 */ /* 0x000fca0000010000 */
[----:B------:R-:W-:Y:S02]  /*4990*/  MOV R229, R181 ;  /* 0x000000b500e57202 */ /* 0x000fe40000000f00 */
[----:B------:R-:W-:-:S07]  /*49a0*/  MOV R183, R185 ;  /* 0x000000b900b77202 */ /* 0x000fce0000000f00 */
[----:B------:R-:W-:Y:S05]  /*49b0*/  WARPSYNC.COLLECTIVE R184, `(.L_x_5526) ;  /* 0x00000000b8087348 */ /* 0x000fea0003c00000 */
[----:B------:R0:W1:Y:S02]  /*49c0*/  SHFL.BFLY P1, R185, R229, R186, R187 ;  /* 0x0c0000bae5b97389 */ /* 0x00006400000200bb */
[----:B01----:R-:W-:Y:S01]  /*49d0*/  ENDCOLLECTIVE ;  /* 0x000000000000791b */ /* 0x003fe20003800000 */
.L_x_5526:
[----:B------:R-:W-:Y:S01]  /*49e0*/  FADD.FTZ R183, R180, R183 ;  /* 0x000000b7b4b77221 */ /* 0x000fe20000010000 */
[----:B------:R-:W-:-:S04]  /*49f0*/  HFMA2.MMA R186, -RZ, RZ, 0, 9.5367431640625e-07 ;  /* 0x00000010ffba7435 */ /* 0x000fc800000001ff */
[----:B------:R-:W-:Y:S02]  /*4a00*/  MOV R229, R183 ;  /* 0x000000b700e57202 */ /* 0x000fe40000000f00 */
[----:B------:R-:W-:-:S07]  /*4a10*/  MOV R182, R185 ;  /* 0x000000b900b67202 */ /* 0x000fce0000000f00 */
[----:B------:R-:W-:Y:S05]  /*4a20*/  WARPSYNC.COLLECTIVE R184, `(.L_x_5527) ;  /* 0x00000000b8087348 */ /* 0x000fea0003c00000 */
[----:B------:R0:W1:Y:S02]  /*4a30*/  SHFL.BFLY P1, R185, R229, R186, R187 ;  /* 0x0c0000bae5b97389 */ /* 0x00006400000200bb */
[----:B01----:R-:W-:Y:S01]  /*4a40*/  ENDCOLLECTIVE ;  /* 0x000000000000791b */ /* 0x003fe20003800000 */
.L_x_5527:
[----:B------:R-:W-:-:S05]  /*4a50*/  FADD.FTZ R182, R181, R182 ;  /* 0x000000b6b5b67221 */ /* 0x000fca0000010000 */
[----:B------:R-:W-:Y:S02]  /*4a60*/  MOV R229, R182 ;  /* 0x000000b600e57202 */ /* 0x000fe40000000f00 */
[----:B------:R-:W-:-:S07]  /*4a70*/  MOV R176, R185 ;  /* 0x000000b900b07202 */ /* 0x000fce0000000f00 */
[----:B------:R-:W-:Y:S05]  /*4a80*/  WARPSYNC.COLLECTIVE R184, `(.L_x_5528) ;  /* 0x00000000b8087348 */ /* 0x000fea0003c00000 */
[----:B------:R0:W1:Y:S02]  /*4a90*/  SHFL.BFLY P1, R185, R229, R186, R187 ;  /* 0x0c0000bae5b97389 */ /* 0x00006400000200bb */
[----:B01----:R-:W-:Y:S01]  /*4aa0*/  ENDCOLLECTIVE ;  /* 0x000000000000791b */ /* 0x003fe20003800000 */
.L_x_5528:
[----:B------:R-:W-:Y:S01]  /*4ab0*/  MOV R177, R185 ;  /* 0x000000b900b17202 */ /* 0x000fe20000000f00 */
[----:B------:R-:W-:Y:S06]  /*4ac0*/  BRA `(.L_x_5529) ;  /* 0xffffffcc00987947 */ /* 0x000fec000383ffff */
.L_x_5530:
        /* <DEDUP_REMOVED lines=11> */
.L_x_11750:


//--------------------- .text._ZN10layer_norm13ln_bwd_kernelINS_13Kernel_traitsIf13__nv_bfloat16fS2_fjLj768ELj1ELj4ELj1ELj16ENS_18Kernel_traits_baseILj768EfS2_fS2_fjLj128EEEEELb1ELb1ELb0ELb1EEEvNS_9BwdParamsE --------------------------
	.section	.text._ZN10layer_norm13ln_bwd_kernelINS_13Kernel_traitsIf13__nv_bfloat16fS2_fjLj768ELj1ELj4ELj1ELj16ENS_18Kernel_traits_baseILj768EfS2_fS2_fjLj128EEEEELb1ELb1ELb0ELb1EEEvNS_9BwdParamsE,"ax",@progbits
	.align	128
        .global         _ZN10layer_norm13ln_bwd_kernelINS_13Kernel_traitsIf13__nv_bfloat16fS2_fjLj768ELj1ELj4ELj1ELj16ENS_18Kernel_traits_baseILj768EfS2_fS2_fjLj128EEEEELb1ELb1ELb0ELb1EEEvNS_9BwdParamsE
        .type           _ZN10layer_norm13ln_bwd_kernelINS_13Kernel_traitsIf13__nv_bfloat16fS2_fjLj768ELj1ELj4ELj1ELj16ENS_18Kernel_traits_baseILj768EfS2_fS2_fjLj128EEEEELb1ELb1ELb0ELb1EEEvNS_9BwdParamsE,@function
        .size           _ZN10layer_norm13ln_bwd_kernelINS_13Kernel_traitsIf13__nv_bfloat16fS2_fjLj768ELj1ELj4ELj1ELj16ENS_18Kernel_traits_baseILj768EfS2_fS2_fjLj128EEEEELb1ELb1ELb0ELb1EEEvNS_9BwdParamsE,(.L_x_11751 - _ZN10layer_norm13ln_bwd_kernelINS_13Kernel_traitsIf13__nv_bfloat16fS2_fjLj768ELj1ELj4ELj1ELj16ENS_18Kernel_traits_baseILj768EfS2_fS2_fjLj128EEEEELb1ELb1ELb0ELb1EEEvNS_9BwdParamsE)
        .other          _ZN10layer_norm13ln_bwd_kernelINS_13Kernel_traitsIf13__nv_bfloat16fS2_fjLj768ELj1ELj4ELj1ELj16ENS_18Kernel_traits_baseILj768EfS2_fS2_fjLj128EEEEELb1ELb1ELb0ELb1EEEvNS_9BwdParamsE,@"STO_CUDA_ENTRY STV_DEFAULT"
_ZN10layer_norm13ln_bwd_kernelINS_13Kernel_traitsIf13__nv_bfloat16fS2_fjLj768ELj1ELj4ELj1ELj16ENS_18Kernel_traits_baseILj768EfS2_fS2_fjLj128EEEEELb1ELb1ELb0ELb1EEEvNS_9BwdParamsE:
.text._ZN10layer_norm13ln_bwd_kernelINS_13Kernel_traitsIf13__nv_bfloat16fS2_fjLj768ELj1ELj4ELj1ELj16ENS_18Kernel_traits_baseILj768EfS2_fS2_fjLj128EEEEELb1ELb1ELb0ELb1EEEvNS_9BwdParamsE:
        /* <DEDUP_REMOVED lines=52> */
.L_x_5532:
        /* <DEDUP_REMOVED lines=11> */
[----:B------:R-:W-:Y:S01]  /*03f0*/  HFMA2.MMA R176, -RZ, RZ, 0, 0 ;  /* 0x00000000ffb07435 */ /* 0x000fe200000001ff */
[----:B------:R-:W-:Y:S01]  /*0400*/  BSSY B1, `(.L_x_5534) ;  /* 0x00002e7000017945 */ /* 0x000fe20003800000 */
[----:B------:R-:W-:Y:S01]  /*0410*/  HFMA2.MMA R0, -RZ, RZ, 0, 0 ;  /* 0x00000000ff007435 */ /* 0x000fe200000001ff */
        /* <DEDUP_REMOVED lines=37> */
[----:B------:R-:W-:Y:S02]  /*0670*/  MOV R200, RZ ;  /* 0x000000ff00c87202 */ /* 0x000fe40000000f00 */
        /* <DEDUP_REMOVED lines=8> */
[----:B0-----:R-:W-:Y:S02]  /*0700*/  CS2R R2, SRZ ;  /* 0x0000000000027805 */ /* 0x001fe4000001ff00 */
[----:B------:R-:W-:Y:S02]  /*0710*/  ISETP.NE.AND P4, PT, RZ, UR6, PT ;  /* 0x00000006ff007c0c */ /* 0x000fe4000bf85270 */
[----:B------:R-:W-:-:S02]  /*0720*/  MOV R202, RZ ;  /* 0x000000ff00ca7202 */ /* 0x000fc40000000f00 */
[----:B-1----:R-:W-:-:S09]  /*0730*/  CS2R R4, SRZ ;  /* 0x0000000000047805 */ /* 0x002fd2000001ff00 */
.L_x_5536:
[----:B0-----:R-:W0:Y:S01]  /*0740*/  @P0 LDC.64 R116, c[0x0][0x270] ;  /* 0x00009c00ff740b82 */ /* 0x001e220000000a00 */
        /* <DEDUP_REMOVED lines=11> */
[C---:B-1----:R-:W-:Y:S01]  /*0800*/  IMAD.WIDE R134, R201.reuse, 0x4, R134 ;  /* 0x00000004c9867825 */ /* 0x042fe200078e0286 */
[----:B------:R-:W-:Y:S02]  /*0810*/  @P0 LEA.HI.X R137, R201, R117, R120, 0x1, P1 ;  /* 0x00000075c9890211 */ /* 0x000fe400008f0c78 */
[C---:B------:R-:W-:Y:S02]  /*0820*/  IADD3 R209, R211.reuse, 0x20, RZ ;  /* 0x00000020d3d17810 */ /* 0x040fe40007ffe0ff */
[----:B------:R-:W4:Y:S01]  /*0830*/  LDG.E R231, desc[UR4][R134.64] ;  /* 0x0000000486e77981 */ /* 0x000f22000c1e1900 */
[C-C-:B--2---:R-:W-:Y:S01]  /*0840*/  IMAD.WIDE.U32 R120, R211.reuse, 0x10, R144.reuse ;  /* 0x00000010d3787825 */ /* 0x144fe200078e0090 */
[----:B------:R-:W-:Y:S02]  /*0850*/  IADD3 R203, R211, 0x40, RZ ;  /* 0x00000040d3cb7810 */ /* 0x000fe40007ffe0ff */
[----:B------:R-:W2:Y:S01]  /*0860*/  @P0 LDG.E.U16 R208, desc[UR4][R136.64] ;  /* 0x0000000488d00981 */ /* 0x000ea2000c1e1500 */
[----:B------:R-:W1:Y:S01]  /*0870*/  LDC.64 R182, c[0x0][0x2c8] ;  /* 0x0000b200ffb67b82 */ /* 0x000e620000000a00 */
[----:B------:R-:W-:Y:S01]  /*0880*/  IMAD.WIDE.U32 R132, R209, 0x10, R144 ;  /* 0x00000010d1847825 */ /* 0x000fe200078e0090 */
[C---:B------:R-:W-:Y:S01]  /*0890*/  IADD3 R204, R211.reuse, 0x40, RZ ;  /* 0x00000040d3cc7810 */ /* 0x040fe20007ffe0ff */
[----:B------:R-:W2:Y:S02]  /*08a0*/  LDG.E.128 R120, desc[UR4][R120.64] ;  /* 0x0000000478787981 */ /* 0x000ea4000c1e1d00 */
[----:B---3--:R-:W-:-:S02]  /*08b0*/  IMAD.WIDE.U32 R146, R211, 0x20, R184 ;  /* 0x00000020d3927825 */ /* 0x008fc400078e00b8 */
[----:B------:R-:W3:Y:S02]  /*08c0*/  LDG.E.128 R132, desc[UR4][R132.64] ;  /* 0x0000000484847981 */ /* 0x000ee4000c1e1d00 */
[----:B------:R-:W-:Y:S02]  /*08d0*/  IMAD.WIDE.U32 R166, R209, 0x20, R184 ;  /* 0x00000020d1a67825 */ /* 0x000fe400078e00b8 */
[----:B------:R-:W3:Y:S02]  /*08e0*/  LDG.E.128 R116, desc[UR4][R146.64] ;  /* 0x0000000492747981 */ /* 0x000ee4000c1e1d00 */
[----:B0-----:R-:W-:Y:S02]  /*08f0*/  IMAD.WIDE R174, R201, 0x4, R174 ;  /* 0x00000004c9ae7825 */ /* 0x001fe400078e02ae */
[----:B------:R-:W3:Y:S02]  /*0900*/  LDG.E.128 R128, desc[UR4][R166.64] ;  /* 0x00000004a6807981 */ /* 0x000ee4000c1e1d00 */
[----:B------:R-:W-:-:S02]  /*0910*/  IMAD.WIDE.U32 R184, R203, 0x20, R184 ;  /* 0x00000020cbb87825 */ /* 0x000fc400078e00b8 */
[----:B------:R-:W3:Y:S02]  /*0920*/  LDG.E R205, desc[UR4][R174.64] ;  /* 0x00000004aecd7981 */ /* 0x000ee4000c1e1900 */
[----:B------:R-:W-:Y:S02]  /*0930*/  IMAD.WIDE.U32 R144, R204, 0x10, R144 ;  /* 0x00000010cc907825 */ /* 0x000fe400078e0090 */
[----:B------:R0:W3:Y:S04]  /*0940*/  LDG.E.128 R136, desc[UR4][R166.64+0x10] ;  /* 0x00001004a6887981 */ /* 0x0000e8000c1e1d00 */
[----:B------:R-:W3:Y:S04]  /*0950*/  LDG.E.128 R140, desc[UR4][R184.64] ;  /* 0x00000004b88c7981 */ /* 0x000ee8000c1e1d00 */
[----:B------:R-:W3:Y:S01]  /*0960*/  LDG.E.128 R124, desc[UR4][R146.64+0x10] ;  /* 0x00001004927c7981 */ /* 0x000ee2000c1e1d00 */
[----:B0-----:R-:W0:Y:S03]  /*0970*/  LDC.64 R166, c[0x0][0x240] ;  /* 0x00009000ffa67b82 */ /* 0x001e260000000a00 */
        /* <DEDUP_REMOVED lines=14> */
[----:B------:R-:W5:Y:S01]  /*0a60*/  @P1 LDG.E.128 R84, desc[UR4][R206.64] ;  /* 0x00000004ce541981 */ /* 0x000f62000c1e1d00 */
[----:B-1----:R-:W-:-:S03]  /*0a70*/  @P1 IMAD.WIDE.U32 R188, R203, 0x20, R188 ;  /* 0x00000020cbbc1825 */ /* 0x002fc600078e00bc */
[----:B------:R0:W5:Y:S04]  /*0a80*/  @P1 LDG.E.128 R88, desc[UR4][R206.64+0x10] ;  /* 0x00001004ce581981 */ /* 0x000168000c1e1d00 */
[----:B------:R-:W5:Y:S04]  /*0a90*/  @P1 LDG.E.128 R100, desc[UR4][R188.64] ;  /* 0x00000004bc641981 */ /* 0x000f68000c1e1d00 */
[----:B------:R1:W5:Y:S01]  /*0aa0*/  @P1 LDG.E.128 R104, desc[UR4][R188.64+0x10] ;  /* 0x00001004bc681981 */ /* 0x000362000c1e1d00 */
[----:B------:R-:W-:Y:S01]  /*0ab0*/  @P1 IMAD.WIDE.U32 R190, R209, 0x20, R190 ;  /* 0x00000020d1be1825 */ /* 0x000fe200078e00be */
[----:B0-----:R-:W-:-:S04]  /*0ac0*/  MOV R206, 0x3f800000 ;  /* 0x3f80000000ce7802 */ /* 0x001fc80000000f00 */
[----:B------:R-:W5:Y:S04]  /*0ad0*/  @P1 LDG.E.128 R92, desc[UR4][R190.64] ;  /* 0x00000004be5c1981 */ /* 0x000f68000c1e1d00 */
[----:B------:R0:W5:Y:S01]  /*0ae0*/  @P1 LDG.E.128 R96, desc[UR4][R190.64+0x10] ;  /* 0x00001004be601981 */ /* 0x000162000c1e1d00 */
[----:B------:R-:W-:Y:S01]  /*0af0*/  UMOV UR6, 0xffffffff ;  /* 0xffffffff00067882 */ /* 0x000fe20000000000 */
[----:B----4-:R-:W-:Y:S02]  /*0b00*/  FSEL R231, R231, RZ, !P4 ;  /* 0x000000ffe7e77208 */ /* 0x010fe40006000000 */
[C---:B--2---:R-:W-:Y:S02]  /*0b10*/  PRMT R229, R120.reuse, 0x7632, R229 ;  /* 0x0000763278e57816 */ /* 0x044fe400000000e5 */
[----:B------:R-:W-:-:S02]  /*0b20*/  SHF.L.U32 R227, R120, 0x10, RZ ;  /* 0x0000001078e37819 */ /* 0x000fc400000006ff */
[----:B---3--:R-:W-:Y:S01]  /*0b30*/  PRMT R213, R133, 0x7632, R213 ;  /* 0x0000763285d57816 */ /* 0x008fe200000000d5 */
[C---:B------:R-:W-:Y:S01]  /*0b40*/  FADD.FTZ R236, -R231.reuse, R117 ;  /* 0x00000075e7ec7221 */ /* 0x040fe20000010100 */
[----:B------:R-:W-:Y:S01]  /*0b50*/  FADD.FTZ R234, -R231, R116 ;  /* 0x00000074e7ea7221 */ /* 0x000fe20000010100 */
[----:B------:R-:W-:Y:S01]  /*0b60*/  SHF.L.U32 R215, R133, 0x10, RZ ;  /* 0x0000001085d77819 */ /* 0x000fe200000006ff */
[----:B------:R-:W-:Y:S01]  /*0b70*/  FADD.FTZ R230, -R231, R128 ;  /* 0x00000080e7e67221 */ /* 0x000fe20000010100 */
[----:B------:R-:W-:Y:S02]  /*0b80*/  SHF.L.U32 R128, R229, 0x10, RZ ;  /* 0x00000010e5807819 */ /* 0x000fe400000006ff */
[C---:B------:R-:W-:Y:S01]  /*0b90*/  PRMT R214, R132.reuse, 0x7632, R214 ;  /* 0x0000763284d67816 */ /* 0x040fe200000000d6 */
[----:B------:R-:W-:Y:S01]  /*0ba0*/  FMUL.FTZ R133, R205, R236 ;  /* 0x000000eccd857220 */ /* 0x000fe20000410000 */
[----:B------:R-:W-:Y:S01]  /*0bb0*/  SHF.L.U32 R217, R132, 0x10, RZ ;  /* 0x0000001084d97819 */ /* 0x000fe200000006ff */
[----:B------:R-:W-:Y:S01]  /*0bc0*/  FMUL.FTZ R132, R80, R227 ;  /* 0x000000e350847220 */ /* 0x000fe20000410000 */
[----:B------:R-:W-:-:S02]  /*0bd0*/  PRMT R225, R121, 0x7632, R225 ;  /* 0x0000763279e17816 */ /* 0x000fc400000000e1 */
[----:B------:R-:W-:Y:S01]  /*0be0*/  SHF.L.U32 R223, R121, 0x10, RZ ;  /* 0x0000001079df7819 */ /* 0x000fe200000006ff */
[----:B------:R-:W-:Y:S01]  /*0bf0*/  FMUL.FTZ R121, R205, R234 ;  /* 0x000000eacd797220 */ /* 0x000fe20000410000 */
[C---:B------:R-:W-:Y:S01]  /*0c00*/  FADD.FTZ R210, -R231.reuse, R139 ;  /* 0x0000008be7d27221 */ /* 0x040fe20000010100 */
[----:B------:R-:W-:Y:S01]  /*0c10*/  FADD.FTZ R142, -R231, R142 ;  /* 0x0000008ee78e7221 */ /* 0x000fe20000010100 */
[-C--:B------:R-:W-:Y:S01]  /*0c20*/  FFMA.FTZ R199, R133, R128.reuse, R199 ;  /* 0x0000008085c77223 */ /* 0x080fe200000100c7 */
[----:B------:R-:W-:Y:S01]  /*0c30*/  FADD.FTZ R198, R128, R198 ;  /* 0x000000c680c67221 */ /* 0x000fe20000010000 */
[----:B------:R-:W-:Y:S01]  /*0c40*/  FMUL.FTZ R128, R81, R128 ;  /* 0x0000008051807220 */ /* 0x000fe20000410000 */
[----:B------:R-:W-:Y:S01]  /*0c50*/  FADD.FTZ R139, RZ, R132 ;  /* 0x00000084ff8b7221 */ /* 0x000fe20000010000 */
[----:B------:R-:W-:Y:S01]  /*0c60*/  FADD.FTZ R238, -R231, R118 ;  /* 0x00000076e7ee7221 */ /* 0x000fe20000010100 */
[----:B-1----:R-:W-:Y:S01]  /*0c70*/  PRMT R189, R135, 0x7632, R189 ;  /* 0x0000763287bd7816 */ /* 0x002fe200000000bd */
[----:B------:R-:W-:Y:S01]  /*0c80*/  FADD.FTZ R228, -R231, R136 ;  /* 0x00000088e7e47221 */ /* 0x000fe20000010100 */
[----:B------:R-:W-:Y:S01]  /*0c90*/  SHF.L.U32 R207, R135, 0x10, RZ ;  /* 0x0000001087cf7819 */ /* 0x000fe200000006ff */
[----:B------:R-:W-:Y:S01]  /*0ca0*/  FFMA.FTZ R234, R121, R132, RZ ;  /* 0x0000008479ea7223 */ /* 0x000fe200000100ff */
[----:B------:R-:W-:Y:S01]  /*0cb0*/  FADD.FTZ R220, -R231, R131 ;  /* 0x00000083e7dc7221 */ /* 0x000fe20000010100 */
[----:B------:R-:W-:Y:S01]  /*0cc0*/  SHF.L.U32 R225, R225, 0x10, RZ ;  /* 0x00000010e1e17819 */ /* 0x000fe200000006ff */
[----:B------:R-:W-:Y:S01]  /*0cd0*/  FADD.FTZ R218, -R231, R138 ;  /* 0x0000008ae7da7221 */ /* 0x000fe20000010100 */
[----:B------:R-:W-:-:S02]  /*0ce0*/  PRMT R136, R145, 0x7632, R136 ;  /* 0x0000763291887816 */ /* 0x000fc40000000088 */
[----:B------:R-:W-:Y:S01]  /*0cf0*/  SHF.L.U32 R135, R145, 0x10, RZ ;  /* 0x0000001091877819 */ /* 0x000fe200000006ff */
[----:B------:R-:W-:Y:S01]  /*0d00*/  FMUL.FTZ R145, R205, R142 ;  /* 0x0000008ecd917220 */ /* 0x000fe20000410000 */
[----:B------:R-:W-:Y:S01]  /*0d10*/  FMUL.FTZ R131, R82, R223 ;  /* 0x000000df52837220 */ /* 0x000fe20000410000 */
[----:B------:R-:W-:Y:S01]  /*0d20*/  FADD.FTZ R142, R139, R128 ;  /* 0x000000808b8e7221 */ /* 0x000fe20000010000 */
[----:B------:R-:W-:Y:S01]  /*0d30*/  FADD.FTZ R240, -R231, R119 ;  /* 0x00000077e7f07221 */ /* 0x000fe20000010100 */
[----:B------:R-:W-:Y:S01]  /*0d40*/  FMUL.FTZ R138, R205, R238 ;  /* 0x000000eecd8a7220 */ /* 0x000fe20000410000 */
[----:B------:R-:W-:Y:S01]  /*0d50*/  FFMA.FTZ R139, R133, R128, R234 ;  /* 0x00000080858b7223 */ /* 0x000fe200000100ea */
[C---:B------:R-:W-:Y:S01]  /*0d60*/  PRMT R219, R122.reuse, 0x7632, R219 ;  /* 0x000076327adb7816 */ /* 0x040fe200000000db */
[----:B------:R-:W-:Y:S01]  /*0d70*/  FADD.FTZ R232, -R231, R127 ;  /* 0x0000007fe7e87221 */ /* 0x000fe20000010100 */
[----:B------:R-:W-:Y:S01]  /*0d80*/  SHF.L.U32 R221, R122, 0x10, RZ ;  /* 0x000000107add7819 */ /* 0x000fe200000006ff */
[----:B------:R-:W-:Y:S01]  /*0d90*/  FMUL.FTZ R127, R83, R225 ;  /* 0x000000e1537f7220 */ /* 0x000fe20000410000 */
[----:B0-----:R-:W-:Y:S01]  /*0da0*/  PRMT R190, R134, 0x7632, R190 ;  /* 0x0000763286be7816 */ /* 0x001fe200000000be */
[----:B------:R-:W-:Y:S01]  /*0db0*/  FADD.FTZ R142, R142, R131 ;  /* 0x000000838e8e7221 */ /* 0x000fe20000010000 */
[----:B------:R-:W-:Y:S01]  /*0dc0*/  SHF.L.U32 R191, R134, 0x10, RZ ;  /* 0x0000001086bf7819 */ /* 0x000fe200000006ff */
[----:B------:R-:W-:Y:S01]  /*0dd0*/  FADD.FTZ R124, -R231, R124 ;  /* 0x0000007ce77c7221 */ /* 0x000fe20000010100 */
[----:B------:R-:W-:Y:S01]  /*0de0*/  @P0 SHF.L.U32 R206, R208, 0x10, RZ ;  /* 0x00000010d0ce0819 */ /* 0x000fe200000006ff */
[----:B------:R-:W-:Y:S01]  /*0df0*/  FMUL.FTZ R134, R205, R240 ;  /* 0x000000f0cd867220 */ /* 0x000fe20000410000 */
[----:B------:R-:W-:Y:S01]  /*0e00*/  FFMA.FTZ R139, R138, R131, R139 ;  /* 0x000000838a8b7223 */ /* 0x000fe2000001008b */
[C---:B------:R-:W-:Y:S01]  /*0e10*/  FADD.FTZ R222, -R231.reuse, R137 ;  /* 0x00000089e7de7221 */ /* 0x040fe20000010100 */
[----:B------:R-:W-:Y:S01]  /*0e20*/  FADD.FTZ R208, -R231, R140 ;  /* 0x0000008ce7d07221 */ /* 0x000fe20000010100 */
[----:B------:R-:W-:Y:S01]  /*0e30*/  PRMT R120, R123, 0x7632, R120 ;  /* 0x000076327b787816 */ /* 0x000fe20000000078 */
[C---:B------:R-:W-:Y:S01]  /*0e40*/  FADD.FTZ R212, -R231.reuse, R129 ;  /* 0x00000081e7d47221 */ /* 0x040fe20000010100 */
[----:B------:R-:W-:Y:S01]  /*0e50*/  PRMT R137, R144, 0x7632, R137 ;  /* 0x0000763290897816 */ /* 0x000fe20000000089 */
[----:B------:R-:W-:Y:S01]  /*0e60*/  FADD.FTZ R126, -R231, R126 ;  /* 0x0000007ee77e7221 */ /* 0x000fe20000010100 */
[----:B------:R-:W-:Y:S01]  /*0e70*/  SHF.L.U32 R219, R219, 0x10, RZ ;  /* 0x00000010dbdb7819 */ /* 0x000fe200000006ff */
[C---:B------:R-:W-:Y:S01]  /*0e80*/  FADD.FTZ R216, -R231.reuse, R130 ;  /* 0x00000082e7d87221 */ /* 0x040fe20000010100 */
[----:B------:R-:W-:Y:S01]  /*0e90*/  FMUL.FTZ R129, R76, R221 ;  /* 0x000000dd4c817220 */ /* 0x000fe20000410000 */
[----:B------:R-:W-:Y:S01]  /*0ea0*/  FADD.FTZ R142, R142, R127 ;  /* 0x0000007f8e8e7221 */ /* 0x000fe20000010000 */
[C---:B------:R-:W-:Y:S01]  /*0eb0*/  FADD.FTZ R122, -R231.reuse, R125 ;  /* 0x0000007de77a7221 */ /* 0x040fe20000010100 */
[----:B------:R-:W-:Y:S01]  /*0ec0*/  FADD.FTZ R226, -R231, R143 ;  /* 0x0000008fe7e27221 */ /* 0x000fe20000010100 */
[----:B------:R-:W-:Y:S01]  /*0ed0*/  PRMT R116, R147, 0x7632, R116 ;  /* 0x0000763293747816 */ /* 0x000fe20000000074 */
[----:B------:R-:W-:Y:S01]  /*0ee0*/  FMUL.FTZ R130, R205, R124 ;  /* 0x0000007ccd827220 */ /* 0x000fe20000410000 */
[----:B------:R-:W-:Y:S01]  /*0ef0*/  SHF.L.U32 R117, R147, 0x10, RZ ;  /* 0x0000001093757819 */ /* 0x000fe200000006ff */
[----:B------:R-:W-:Y:S01]  /*0f00*/  FFMA.FTZ R139, R134, R127, R139 ;  /* 0x0000007f868b7223 */ /* 0x000fe2000001008b */
[----:B------:R-:W-:Y:S01]  /*0f10*/  SHF.L.U32 R143, R144, 0x10, RZ ;  /* 0x00000010908f7819 */ /* 0x000fe200000006ff */
[----:B------:R-:W-:Y:S01]  /*0f20*/  FMUL.FTZ R147, R205, R208 ;  /* 0x000000d0cd937220 */ /* 0x000fe20000410000 */
[----:B------:R-:W-:Y:S01]  /*0f30*/  SHF.L.U32 R123, R123, 0x10, RZ ;  /* 0x000000107b7b7819 */ /* 0x000fe200000006ff */
[----:B------:R-:W-:Y:S01]  /*0f40*/  FADD.FTZ R224, -R231, R141 ;  /* 0x0000008de7e07221 */ /* 0x000fe20000010100 */
[----:B------:R-:W-:Y:S01]  /*0f50*/  SHF.L.U32 R144, R120, 0x10, RZ ;  /* 0x0000001078907819 */ /* 0x000fe200000006ff */
[----:B------:R-:W-:Y:S01]  /*0f60*/  FMUL.FTZ R125, R205, R126 ;  /* 0x0000007ecd7d7220 */ /* 0x000fe20000410000 */
[----:B------:R-:W-:Y:S01]  /*0f70*/  SHF.L.U32 R208, R137, 0x10, RZ ;  /* 0x0000001089d07819 */ /* 0x000fe200000006ff */
[----:B------:R-:W-:Y:S01]  /*0f80*/  FMUL.FTZ R120, R77, R219 ;  /* 0x000000db4d787220 */ /* 0x000fe20000410000 */
[----:B------:R-:W-:Y:S01]  /*0f90*/  FADD.FTZ R137, R142, R129 ;  /* 0x000000818e897221 */ /* 0x000fe20000010000 */
[C---:B------:R-:W-:Y:S01]  /*0fa0*/  FMUL.FTZ R126, R205.reuse, R122 ;  /* 0x0000007acd7e7220 */ /* 0x040fe20000410000 */
[----:B------:R-:W-:Y:S01]  /*0fb0*/  FFMA.FTZ R139, R130, R129, R139 ;  /* 0x00000081828b7223 */ /* 0x000fe2000001008b */
[----:B------:R-:W-:Y:S01]  /*0fc0*/  PRMT R118, R146, 0x7632, R118 ;  /* 0x0000763292767816 */ /* 0x000fe20000000076 */
[-C--:B------:R-:W-:Y:S01]  /*0fd0*/  FMUL.FTZ R124, R78, R123.reuse ;  /* 0x0000007b4e7c7220 */ /* 0x080fe20000410000 */
[----:B------:R-:W-:Y:S01]  /*0fe0*/  SHF.L.U32 R119, R146, 0x10, RZ ;  /* 0x0000001092777819 */ /* 0x000fe200000006ff */
[----:B------:R-:W-:Y:S01]  /*0ff0*/  FMUL.FTZ R146, R205, R224 ;  /* 0x000000e0cd927220 */ /* 0x000fe20000410000 */
[----:B------:R-:W-:Y:S01]  /*1000*/  FADD.FTZ R137, R137, R120 ;  /* 0x0000007889897221 */ /* 0x000fe20000010000 */
[----:B------:R-:W-:Y:S01]  /*1010*/  FFMA.FTZ R224, R126, R120, R139 ;  /* 0x000000787ee07223 */ /* 0x000fe2000001008b */
[----:B------:R-:W-:Y:S01]  /*1020*/  FADD.FTZ R140, -R231, R148 ;  /* 0x00000094e78c7221 */ /* 0x000fe20000010100 */
        /* <DEDUP_REMOVED lines=8> */
[----:B------:R-:W-:Y:S01]  /*10b0*/  FMUL.FTZ R221, R205, R230 ;  /* 0x000000e6cddd7220 */ /* 0x000fe20000410000 */
[----:B------:R-:W-:Y:S01]  /*10c0*/  SHF.L.U32 R230, R214, 0x10, RZ ;  /* 0x00000010d6e67819 */ /* 0x000fe200000006ff */
        /* <DEDUP_REMOVED lines=15> */
[----:B------:R-:W-:Y:S01]  /*11c0*/  FMUL.FTZ R225, R205, R216 ;  /* 0x000000d8cde17220 */ /* 0x000fe20000410000 */
[----:B------:R-:W-:Y:S01]  /*11d0*/  SHF.L.U32 R232, R213, 0x10, RZ ;  /* 0x00000010d5e87819 */ /* 0x000fe200000006ff */
[----:B------:R-:W-:Y:S01]  /*11e0*/  FMUL.FTZ R216, R74, R215 ;  /* 0x000000d74ad87220 */ /* 0x000fe20000410000 */
[----:B------:R-:W-:Y:S01]  /*11f0*/  FADD.FTZ R135, R135, R224 ;  /* 0x000000e087877221 */ /* 0x000fe20000010000 */
[----:B------:R-:W-:Y:S01]  /*1200*/  FFMA.FTZ R140, R223, R224, R140 ;  /* 0x000000e0df8c7223 */ /* 0x000fe2000001008c */
[----:B------:R-:W-:Y:S01]  /*1210*/  FADD.FTZ R178, R144, R178 ;  /* 0x000000b290b27221 */ /* 0x000fe20000010000 */
[----:B------:R-:W-:Y:S01]  /*1220*/  FFMA.FTZ R179, R123, R144, R179 ;  /* 0x000000907bb37223 */ /* 0x000fe200000100b3 */
        /* <DEDUP_REMOVED lines=43> */
[----:B------:R-:W-:Y:S02]  /*14e0*/  SHF.L.U32 R136, R136, 0x10, RZ ;  /* 0x0000001088887819 */ /* 0x000fe400000006ff */
[----:B------:R-:W-:Y:S01]  /*14f0*/  FADD.FTZ R135, R190, R149 ;  /* 0x00000095be877221 */ /* 0x000fe20000010000 */
[----:B------:R-:W-:Y:S02]  /*1500*/  FFMA.FTZ R190, R146, R149, R119 ;  /* 0x0000009592be7223 */ /* 0x000fe40000010077 */
        /* <DEDUP_REMOVED lines=64> */
.L_x_5548:
[----:B------:R-:W3:Y:S02]  /*1910*/  LDC.64 R136, c[0x0][0x220] ;  /* 0x00008800ff887b82 */ /* 0x000ee40000000a00 */
[----:B---3--:R-:W-:-:S06]  /*1920*/  IMAD.WIDE.U32 R116, R211, 0x10, R136 ;  /* 0x00000010d3747825 */ /* 0x008fcc00078e0088 */
[----:B------:R-:W3:Y:S01]  /*1930*/  LDG.E.128 R116, desc[UR4][R116.64] ;  /* 0x0000000474747981 */ /* 0x000ee2000c1e1d00 */
[----:B-1----:R-:W-:Y:S01]  /*1940*/  FADD.FTZ R226, R139, R226 ;  /* 0x000000e28be27221 */ /* 0x002fe20000010000 */
[----:B--2---:R-:W-:Y:S01]  /*1950*/  FADD.FTZ R213, R208, R213 ;  /* 0x000000d5d0d57221 */ /* 0x004fe20000010000 */
[----:B------:R-:W-:Y:S01]  /*1960*/  ISETP.NE.U32.AND P2, PT, R182, RZ, PT ;  /* 0x000000ffb600720c */ /* 0x000fe20003f45070 */
[----:B------:R-:W-:Y:S01]  /*1970*/  HFMA2.MMA R215, -RZ, RZ, 0, 0 ;  /* 0x00000000ffd77435 */ /* 0x000fe200000001ff */
[----:B------:R-:W-:Y:S01]  /*1980*/  FMUL.FTZ R226, R226, UR11 ;  /* 0x0000000be2e27c20 */ /* 0x000fe20008410000 */
[----:B------:R-:W-:Y:S01]  /*1990*/  FMUL.FTZ R213, R213, UR11 ;  /* 0x0000000bd5d57c20 */ /* 0x000fe20008410000 */
[----:B------:R-:W-:Y:S01]  /*19a0*/  ISETP.NE.AND.EX P2, PT, R183, RZ, PT, P2 ;  /* 0x000000ffb700720c */ /* 0x000fe20003f45320 */
[----:B------:R-:W-:Y:S01]  /*19b0*/  HFMA2.MMA R183, -RZ, RZ, 0, 0 ;  /* 0x00000000ffb77435 */ /* 0x000fe200000001ff */
[----:B-----5:R-:W-:Y:S01]  /*19c0*/  MOV R135, R184 ;  /* 0x000000b800877202 */ /* 0x020fe20000000f00 */
[----:B------:R-:W-:Y:S01]  /*19d0*/  HFMA2.MMA R217, -RZ, RZ, 0, 0 ;  /* 0x00000000ffd97435 */ /* 0x000fe200000001ff */
        /* <DEDUP_REMOVED lines=12> */
[-CC-:B------:R-:W-:Y:S01]  /*1aa0*/  FFMA.FTZ R127, R126, R213.reuse, R182.reuse ;  /* 0x000000d57e7f7223 */ /* 0x180fe200000100b6 */
[-C--:B------:R-:W-:Y:S01]  /*1ab0*/  FFMA.FTZ R130, R130, R213.reuse, R182 ;  /* 0x000000d582827223 */ /* 0x080fe200000100b6 */
[C---:B------:R-:W-:Y:S01]  /*1ac0*/  FMUL.FTZ R126, R205.reuse, R138 ;  /* 0x0000008acd7e7220 */ /* 0x040fe20000410000 */
[----:B------:R-:W-:Y:S01]  /*1ad0*/  @P2 FADD.FTZ R131, R84, R131 ;  /* 0x0000008354832221 */ /* 0x000fe20000010000 */
[----:B------:R-:W-:Y:S01]  /*1ae0*/  FADD.FTZ R226, R120, -R127 ;  /* 0x8000007f78e27221 */ /* 0x000fe20000010000 */
[----:B------:R-:W-:Y:S01]  /*1af0*/  FMUL.FTZ R127, R205, R190 ;  /* 0x000000becd7f7220 */ /* 0x000fe20000410000 */
[----:B------:R-:W-:Y:S01]  /*1b00*/  FADD.FTZ R130, R129, -R130 ;  /* 0x8000008281827221 */ /* 0x000fe20000010000 */
[----:B------:R-:W-:Y:S01]  /*1b10*/  FMUL.FTZ R121, R131, R206 ;  /* 0x000000ce83797220 */ /* 0x000fe20000410000 */
[----:B------:R-:W-:Y:S01]  /*1b20*/  @P2 FADD.FTZ R126, R85, R126 ;  /* 0x0000007e557e2221 */ /* 0x000fe20000010000 */
[----:B------:R-:W-:Y:S01]  /*1b30*/  LOP3.LUT P3, RZ, R184, 0xff0000, RZ, 0xc0, !PT ;  /* 0x00ff0000b8ff7812 */ /* 0x000fe2000786c0ff */
[----:B------:R-:W-:Y:S01]  /*1b40*/  @P2 FADD.FTZ R127, R86, R127 ;  /* 0x0000007f567f2221 */ /* 0x000fe20000010000 */
[----:B------:R-:W-:Y:S01]  /*1b50*/  FMUL.FTZ R129, R121, UR14 ;  /* 0x0000000e79817c20 */ /* 0x000fe20008410000 */
[----:B------:R-:W-:Y:S01]  /*1b60*/  MOV R190, RZ ;  /* 0x000000ff00be7202 */ /* 0x000fe20000000f00 */
[----:B------:R-:W-:Y:S01]  /*1b70*/  FMUL.FTZ R132, R205, R134 ;  /* 0x00000086cd847220 */ /* 0x000fe20000410000 */
[----:B------:R-:W-:Y:S01]  /*1b80*/  FMUL.FTZ R121, R127, R206 ;  /* 0x000000ce7f797220 */ /* 0x000fe20000410000 */
[----:B------:R-:W-:Y:S01]  /*1b90*/  FMUL.FTZ R133, R205, R130 ;  /* 0x00000082cd857220 */ /* 0x000fe20000410000 */
[----:B------:R-:W-:Y:S01]  /*1ba0*/  ISETP.NE.U32.AND P1, PT, RZ, UR12, PT ;  /* 0x0000000cff007c0c */ /* 0x000fe2000bf25070 */
[----:B------:R-:W-:Y:S01]  /*1bb0*/  @P2 FADD.FTZ R132, R87, R132 ;  /* 0x0000008457842221 */ /* 0x000fe20000010000 */
[----:B------:R-:W-:Y:S01]  /*1bc0*/  FMUL.FTZ R121, R121, UR14 ;  /* 0x0000000e79797c20 */ /* 0x000fe20008410000 */
[----:B------:R-:W-:Y:S01]  /*1bd0*/  @P2 FADD.FTZ R133, R88, R133 ;  /* 0x0000008558852221 */ /* 0x000fe20000010000 */
[----:B------:R-:W-:Y:S01]  /*1be0*/  FMUL.FTZ R134, R205, R226 ;  /* 0x000000e2cd867220 */ /* 0x000fe20000410000 */
[----:B------:R-:W-:Y:S01]  /*1bf0*/  ISETP.NE.AND.EX P1, PT, RZ, UR13, PT, P1 ;  /* 0x0000000dff007c0c */ /* 0x000fe2000bf25310 */
[-C--:B------:R-:W-:Y:S01]  /*1c00*/  FFMA.FTZ R125, R125, R213.reuse, R182 ;  /* 0x000000d57d7d7223 */ /* 0x080fe200000100b6 */
[----:B------:R-:W-:Y:S01]  /*1c10*/  FMUL.FTZ R130, R133, R206 ;  /* 0x000000ce85827220 */ /* 0x000fe20000410000 */
[----:B------:R-:W-:Y:S01]  /*1c20*/  @P2 FADD.FTZ R134, R89, R134 ;  /* 0x0000008659862221 */ /* 0x000fe20000010000 */
[----:B------:R-:W-:Y:S01]  /*1c30*/  FFMA.FTZ R123, R123, R213, R182 ;  /* 0x000000d57b7b7223 */ /* 0x000fe200000100b6 */
[----:B------:R-:W-:Y:S01]  /*1c40*/  FADD.FTZ R124, R124, -R125 ;  /* 0x8000007d7c7c7221 */ /* 0x000fe20000010000 */
[----:B------:R-:W-:-:S02]  /*1c50*/  FMUL.FTZ R235, R130, UR14 ;  /* 0x0000000e82eb7c20 */ /* 0x000fc40008410000 */
[----:B------:R-:W-:-:S04]  /*1c60*/  FADD.FTZ R122, R122, -R123 ;  /* 0x8000007b7a7a7221 */ /* 0x000fc80000010000 */
[----:B------:R-:W-:Y:S01]  /*1c70*/  FMUL.FTZ R226, R205, R122 ;  /* 0x0000007acde27220 */ /* 0x000fe20000410000 */
[----:B0-----:R-:W0:Y:S03]  /*1c80*/  @P1 LDC.64 R138, c[0x0][0x308] ;  /* 0x0000c200ff8a1b82 */ /* 0x001e260000000a00 */
[----:B------:R-:W-:Y:S01]  /*1c90*/  @P2 FADD.FTZ R226, R91, R226 ;  /* 0x000000e25be22221 */ /* 0x000fe20000010000 */
[----:B0-----:R-:W-:Y:S01]  /*1ca0*/  @P1 IMAD.WIDE.U32 R138, R211, 0x20, R138 ;  /* 0x00000020d38a1825 */ /* 0x001fe200078e008a */
[C---:B---3--:R-:W-:Y:S02]  /*1cb0*/  @P5 SHF.L.U32 R128, R116.reuse, 0x10, RZ ;  /* 0x0000001074805819 */ /* 0x048fe400000006ff */
[----:B------:R-:W-:Y:S01]  /*1cc0*/  @P6 PRMT R120, R116, 0x7632, R120 ;  /* 0x0000763274786816 */ /* 0x000fe20000000078 */
[----:B------:R-:W-:Y:S02]  /*1cd0*/  FMUL.FTZ R116, R126, R206 ;  /* 0x000000ce7e747220 */ /* 0x000fe40000410000 */
[----:B------:R-:W-:Y:S01]  /*1ce0*/  @P5 FMUL.FTZ R183, R129, R128 ;  /* 0x0000008081b75220 */ /* 0x000fe20000410000 */
[----:B------:R-:W-:Y:S01]  /*1cf0*/  FMUL.FTZ R128, R56, R129 ;  /* 0x0000008138807220 */ /* 0x000fe20000410000 */
[----:B------:R-:W-:Y:S01]  /*1d00*/  @P6 SHF.L.U32 R120, R120, 0x10, RZ ;  /* 0x0000001078786819 */ /* 0x000fe200000006ff */
[----:B------:R-:W-:Y:S01]  /*1d10*/  FMUL.FTZ R135, R116, UR14 ;  /* 0x0000000e74877c20 */ /* 0x000fe20008410000 */
[----:B------:R-:W-:Y:S01]  /*1d20*/  @P3 SHF.L.U32 R116, R117, 0x10, RZ ;  /* 0x0000001075743819 */ /* 0x000fe200000006ff */
[----:B------:R-:W-:Y:S01]  /*1d30*/  FMUL.FTZ R129, R58, R121 ;  /* 0x000000793a817220 */ /* 0x000fe20000410000 */
[----:B------:R-:W-:Y:S01]  /*1d40*/  FSEL R128, R128, RZ, P5 ;  /* 0x000000ff80807208 */ /* 0x000fe20002800000 */
[----:B------:R-:W-:Y:S01]  /*1d50*/  @P6 FMUL.FTZ R190, R135, R120 ;  /* 0x0000007887be6220 */ /* 0x000fe20000410000 */
[----:B------:R-:W-:Y:S01]  /*1d60*/  LOP3.LUT P5, RZ, R184, 0xff000000, RZ, 0xc0, !PT ;  /* 0xff000000b8ff7812 */ /* 0x000fe200078ac0ff */
[----:B------:R-:W-:Y:S01]  /*1d70*/  FMUL.FTZ R135, R57, R135 ;  /* 0x0000008739877220 */ /* 0x000fe20000410000 */
[----:B------:R-:W-:Y:S01]  /*1d80*/  @P3 FMUL.FTZ R215, R121, R116 ;  /* 0x0000007479d73220 */ /* 0x000fe20000410000 */
[----:B------:R-:W-:Y:S01]  /*1d90*/  FSEL R129, R129, RZ, P3 ;  /* 0x000000ff81817208 */ /* 0x000fe20001800000 */
[----:B------:R-:W-:Y:S01]  /*1da0*/  FMUL.FTZ R116, R132, R206 ;  /* 0x000000ce84747220 */ /* 0x000fe20000410000 */
[----:B------:R-:W-:Y:S01]  /*1db0*/  LOP3.LUT P3, RZ, R185, 0xff00, RZ, 0xc0, !PT ;  /* 0x0000ff00b9ff7812 */ /* 0x000fe2000786c0ff */
[----:B------:R-:W0:Y:S01]  /*1dc0*/  LDC.64 R120, c[0x0][0x2f8] ;  /* 0x0000be00ff787b82 */ /* 0x000e220000000a00 */
[----:B------:R-:W-:Y:S01]  /*1dd0*/  FSEL R135, R135, RZ, P6 ;  /* 0x000000ff87877208 */ /* 0x000fe20003000000 */
[----:B------:R-:W-:Y:S01]  /*1de0*/  FMUL.FTZ R228, R116, UR14 ;  /* 0x0000000e74e47c20 */ /* 0x000fe20008410000 */
[----:B------:R-:W-:-:S02]  /*1df0*/  LOP3.LUT P6, RZ, R185, 0xff, RZ, 0xc0, !PT ;  /* 0x000000ffb9ff7812 */ /* 0x000fc400078cc0ff */
[----:B------:R-:W-:Y:S01]  /*1e00*/  MOV R184, RZ ;  /* 0x000000ff00b87202 */ /* 0x000fe20000000f00 */
[----:B------:R-:W-:Y:S01]  /*1e10*/  FMUL.FTZ R116, R59, R228 ;  /* 0x000000e43b747220 */ /* 0x000fe20000410000 */
[----:B------:R-:W-:Y:S02]  /*1e20*/  @P5 PRMT R117, R117, 0x7632, R117 ;  /* 0x0000763275755816 */ /* 0x000fe40000000075 */
[----:B------:R-:W-:Y:S02]  /*1e30*/  F2FP.BF16.F32.PACK_AB R128, R135, R128 ;  /* 0x000000808780723e */ /* 0x000fe400000010ff */
[----:B------:R-:W-:Y:S02]  /*1e40*/  @P5 SHF.L.U32 R117, R117, 0x10, RZ ;  /* 0x0000001075755819 */ /* 0x000fe400000006ff */
[----:B------:R-:W-:Y:S01]  /*1e50*/  FSEL R130, R116, RZ, P5 ;  /* 0x000000ff74827208 */ /* 0x000fe20002800000 */
[----:B------:R-:W-:Y:S02]  /*1e60*/  FMUL.FTZ R116, R52, R235 ;  /* 0x000000eb34747220 */ /* 0x000fe40000410000 */
[----:B------:R-:W-:Y:S01]  /*1e70*/  @P6 SHF.L.U32 R208, R118, 0x10, RZ ;  /* 0x0000001076d06819 */ /* 0x000fe200000006ff */
[----:B------:R-:W-:Y:S01]  /*1e80*/  @P5 FMUL.FTZ R184, R228, R117 ;  /* 0x00000075e4b85220 */ /* 0x000fe20000410000 */
[----:B------:R-:W-:Y:S01]  /*1e90*/  @P3 PRMT R118, R118, 0x7632, R118 ;  /* 0x0000763276763816 */ /* 0x000fe20000000076 */
[----:B------:R-:W-:Y:S01]  /*1ea0*/  FMUL.FTZ R117, R134, R206 ;  /* 0x000000ce86757220 */ /* 0x000fe20000410000 */
[----:B------:R-:W-:Y:S01]  /*1eb0*/  LOP3.LUT P5, RZ, R185, 0xff0000, RZ, 0xc0, !PT ;  /* 0x00ff0000b9ff7812 */ /* 0x000fe200078ac0ff */
[----:B------:R-:W-:Y:S01]  /*1ec0*/  @P6 FMUL.FTZ R217, R235, R208 ;  /* 0x000000d0ebd96220 */ /* 0x000fe20000410000 */
[----:B------:R-:W-:Y:S01]  /*1ed0*/  @P3 SHF.L.U32 R118, R118, 0x10, RZ ;  /* 0x0000001076763819 */ /* 0x000fe200000006ff */
[----:B------:R-:W-:Y:S01]  /*1ee0*/  FMUL.FTZ R117, R117, UR14 ;  /* 0x0000000e75757c20 */ /* 0x000fe20008410000 */
[----:B------:R-:W-:-:S02]  /*1ef0*/  FSEL R235, R116, RZ, P6 ;  /* 0x000000ff74eb7208 */ /* 0x000fc40003000000 */
[----:B------:R-:W-:Y:S01]  /*1f00*/  LOP3.LUT P6, RZ, R185, 0xff000000, RZ, 0xc0, !PT ;  /* 0xff000000b9ff7812 */ /* 0x000fe200078cc0ff */
[----:B------:R-:W-:Y:S01]  /*1f10*/  FMUL.FTZ R185, R205, R124 ;  /* 0x0000007ccdb97220 */ /* 0x000fe20000410000 */
[----:B------:R-:W-:Y:S01]  /*1f20*/  MOV R208, RZ ;  /* 0x000000ff00d07202 */ /* 0x000fe20000000f00 */
[----:B------:R-:W-:Y:S01]  /*1f30*/  @P3 FMUL.FTZ R208, R117, R118 ;  /* 0x0000007675d03220 */ /* 0x000fe20000410000 */
[----:B------:R-:W-:Y:S01]  /*1f40*/  FMUL.FTZ R118, R53, R117 ;  /* 0x0000007535767220 */ /* 0x000fe20000410000 */
[----:B------:R-:W-:Y:S01]  /*1f50*/  @P2 FADD.FTZ R185, R90, R185 ;  /* 0x000000b95ab92221 */ /* 0x000fe20000010000 */
[----:B0-----:R-:W-:-:S04]  /*1f60*/  IMAD.WIDE.U32 R116, R211, 0x10, R120 ;  /* 0x00000010d3747825 */ /* 0x001fc800078e0078 */
[-C--:B------:R-:W-:Y:S01]  /*1f70*/  FMUL.FTZ R121, R226, R206.reuse ;  /* 0x000000cee2797220 */ /* 0x080fe20000410000 */
[----:B------:R-:W-:Y:S01]  /*1f80*/  F2FP.BF16.F32.PACK_AB R129, R130, R129 ;  /* 0x000000818281723e */ /* 0x000fe200000010ff */
[----:B------:R-:W-:Y:S01]  /*1f90*/  FMUL.FTZ R120, R185, R206 ;  /* 0x000000ceb9787220 */ /* 0x000fe20000410000 */
[----:B------:R-:W-:Y:S01]  /*1fa0*/  FSEL R118, R118, RZ, P3 ;  /* 0x000000ff76767208 */ /* 0x000fe20001800000 */
[----:B------:R-:W-:Y:S01]  /*1fb0*/  FMUL.FTZ R228, R121, UR14 ;  /* 0x0000000e79e47c20 */ /* 0x000fe20008410000 */
[----:B------:R-:W-:Y:S02]  /*1fc0*/  ISETP.NE.U32.AND P3, PT, RZ, UR12, PT ;  /* 0x0000000cff007c0c */ /* 0x000fe4000bf65070 */
[----:B------:R-:W-:Y:S01]  /*1fd0*/  F2FP.BF16.F32.PACK_AB R130, R118, R235 ;  /* 0x000000eb7682723e */ /* 0x000fe200000010ff */
[----:B------:R-:W-:Y:S01]  /*1fe0*/  FMUL.FTZ R235, R120, UR14 ;  /* 0x0000000e78eb7c20 */ /* 0x000fe20008410000 */
[----:B------:R-:W-:Y:S01]  /*1ff0*/  ISETP.NE.AND.EX P3, PT, RZ, UR13, PT, P3 ;  /* 0x0000000dff007c0c */ /* 0x000fe2000bf65330 */
[----:B------:R-:W-:-:S02]  /*2000*/  FMUL.FTZ R120, R55, R228 ;  /* 0x000000e437787220 */ /* 0x000fc40000410000 */
[----:B------:R-:W-:Y:S01]  /*2010*/  FMUL.FTZ R118, R54, R235 ;  /* 0x000000eb36767220 */ /* 0x000fe20000410000 */
[----:B------:R-:W-:Y:S02]  /*2020*/  SEL R124, R133, R112, P3 ;  /* 0x00000070857c7207 */ /* 0x000fe40001800000 */
[----:B------:R-:W-:Y:S02]  /*2030*/  FSEL R133, R120, RZ, P6 ;  /* 0x000000ff78857208 */ /* 0x000fe40003000000 */
[----:B------:R-:W-:Y:S02]  /*2040*/  FSEL R118, R118, RZ, P5 ;  /* 0x000000ff76767208 */ /* 0x000fe40002800000 */
[----:B------:R-:W-:Y:S02]  /*2050*/  SEL R121, R126, R109, P3 ;  /* 0x0000006d7e797207 */ /* 0x000fe40001800000 */
[----:B------:R-:W-:Y:S02]  /*2060*/  SEL R122, R127, R110, P3 ;  /* 0x0000006e7f7a7207 */ /* 0x000fe40001800000 */
[----:B------:R-:W-:-:S02]  /*2070*/  @P1 SEL R120, R131, R108, P3 ;  /* 0x0000006c83781207 */ /* 0x000fc40001800000 */
[----:B------:R-:W-:Y:S02]  /*2080*/  SEL R123, R132, R111, P3 ;  /* 0x0000006f847b7207 */ /* 0x000fe40001800000 */
[----:B------:R-:W-:Y:S02]  /*2090*/  SEL R125, R134, R113, P3 ;  /* 0x00000071867d7207 */ /* 0x000fe40001800000 */
[----:B------:R-:W-:Y:S01]  /*20a0*/  SEL R126, R185, R114, P3 ;  /* 0x00000072b97e7207 */ /* 0x000fe20001800000 */
[----:B------:R-:W-:Y:S01]  /*20b0*/  @P1 STG.E.128 desc[UR4][R138.64], R120 ;  /* 0x000000788a001986 */ /* 0x000fe2000c101d04 */
[----:B------:R-:W-:Y:S02]  /*20c0*/  SEL R127, R226, R115, P3 ;  /* 0x00000073e27f7207 */ /* 0x000fe40001800000 */
[----:B------:R-:W-:Y:S01]  /*20d0*/  F2FP.BF16.F32.PACK_AB R131, R133, R118 ;  /* 0x000000768583723e */ /* 0x000fe200000010ff */
[----:B------:R-:W-:Y:S02]  /*20e0*/  IMAD.WIDE.U32 R132, R209, 0x10, R136 ;  /* 0x00000010d1847825 */ /* 0x000fe400078e0088 */
[----:B------:R-:W-:Y:S04]  /*20f0*/  @P1 STG.E.128 desc[UR4][R138.64+0x10], R124 ;  /* 0x0000107c8a001986 */ /* 0x000fe8000c101d04 */
[----:B------:R0:W-:Y:S04]  /*2100*/  STG.E.128 desc[UR4][R116.64], R128 ;  /* 0x0000008074007986 */ /* 0x0001e8000c101d04 */
[----:B------:R-:W2:Y:S01]  /*2110*/  LDG.E.128 R132, desc[UR4][R132.64] ;  /* 0x0000000484847981 */ /* 0x000ea2000c1e1d00 */
[C---:B------:R-:W-:Y:S01]  /*2120*/  @P5 SHF.L.U32 R118, R119.reuse, 0x10, RZ ;  /* 0x0000001077765819 */ /* 0x040fe200000006ff */
[----:B------:R-:W-:Y:S01]  /*2130*/  HFMA2.MMA R185, -RZ, RZ, 0, 0 ;  /* 0x00000000ffb97435 */ /* 0x000fe200000001ff */
[----:B------:R-:W-:Y:S01]  /*2140*/  @P6 PRMT R119, R119, 0x7632, R119 ;  /* 0x0000763277776816 */ /* 0x000fe20000000077 */
[-CC-:B------:R-:W-:Y:S01]  /*2150*/  FFMA.FTZ R223, R223, R213.reuse, R182.reuse ;  /* 0x000000d5dfdf7223 */ /* 0x180fe200000100b6 */
[-CC-:B------:R-:W-:Y:S01]  /*2160*/  FFMA.FTZ R221, R221, R213.reuse, R182.reuse ;  /* 0x000000d5dddd7223 */ /* 0x180fe200000100b6 */
[----:B------:R-:W-:Y:S01]  /*2170*/  MOV R226, RZ ;  /* 0x000000ff00e27202 */ /* 0x000fe20000000f00 */
[--C-:B------:R-:W-:Y:S01]  /*2180*/  FFMA.FTZ R225, R225, R213, R182.reuse ;  /* 0x000000d5e1e17223 */ /* 0x100fe200000100b6 */
[----:B------:R-:W-:Y:S01]  /*2190*/  @P6 SHF.L.U32 R119, R119, 0x10, RZ ;  /* 0x0000001077776819 */ /* 0x000fe200000006ff */
[----:B------:R-:W-:Y:S01]  /*21a0*/  @P5 FMUL.FTZ R185, R235, R118 ;  /* 0x00000076ebb95220 */ /* 0x000fe20000410000 */
[----:B------:R-:W-:Y:S01]  /*21b0*/  FADD.FTZ R118, R224, -R223 ;  /* 0x800000dfe0767221 */ /* 0x000fe20000010000 */
[----:B------:R-:W-:Y:S01]  /*21c0*/  FADD.FTZ R214, R214, -R221 ;  /* 0x800000ddd6d67221 */ /* 0x000fe20000010000 */
[----:B------:R-:W-:Y:S01]  /*21d0*/  MOV R211, R174 ;  /* 0x000000ae00d37202 */ /* 0x000fe20000000f00 */
[----:B------:R-:W-:Y:S01]  /*21e0*/  @P6 FMUL.FTZ R226, R228, R119 ;  /* 0x00000077e4e26220 */ /* 0x000fe20000410000 */
[----:B------:R-:W-:Y:S01]  /*21f0*/  LOP3.LUT P6, RZ, R174, 0xff00, RZ, 0xc0, !PT ;  /* 0x0000ff00aeff7812 */ /* 0x000fe200078cc0ff */
[C---:B------:R-:W-:Y:S01]  /*2200*/  FMUL.FTZ R118, R205.reuse, R118 ;  /* 0x00000076cd767220 */ /* 0x040fe20000410000 */
[----:B0-----:R-:W-:Y:S01]  /*2210*/  FMUL.FTZ R117, R205, R214 ;  /* 0x000000d6cd757220 */ /* 0x001fe20000410000 */
[----:B------:R-:W-:Y:S01]  /*2220*/  LOP3.LUT P5, RZ, R211, 0xff, RZ, 0xc0, !PT ;  /* 0x000000ffd3ff7812 */ /* 0x000fe200078ac0ff */
[-C--:B------:R-:W-:Y:S01]  /*2230*/  FFMA.FTZ R212, R212, R213.reuse, R182 ;  /* 0x000000d5d4d47223 */ /* 0x080fe200000100b6 */
[----:B------:R-:W-:Y:S01]  /*2240*/  @P2 FADD.FTZ R118, R93, R118 ;  /* 0x000000765d762221 */ /* 0x000fe20000010000 */
[----:B------:R-:W-:Y:S01]  /*2250*/  @P2 FADD.FTZ R117, R92, R117 ;  /* 0x000000755c752221 */ /* 0x000fe20000010000 */
[----:B------:R-:W-:Y:S01]  /*2260*/  FADD.FTZ R216, R216, -R225 ;  /* 0x800000e1d8d87221 */ /* 0x000fe20000010000 */
[----:B------:R-:W-:Y:S01]  /*2270*/  HFMA2.MMA R211, -RZ, RZ, 0, 0 ;  /* 0x00000000ffd37435 */ /* 0x000fe200000001ff */
[-C--:B------:R-:W-:Y:S01]  /*2280*/  FMUL.FTZ R119, R118, R206.reuse ;  /* 0x000000ce76777220 */ /* 0x080fe20000410000 */
[----:B------:R-:W-:Y:S01]  /*2290*/  FMUL.FTZ R116, R117, R206 ;  /* 0x000000ce75747220 */ /* 0x000fe20000410000 */
[----:B------:R-:W-:Y:S01]  /*22a0*/  FADD.FTZ R212, R231, -R212 ;  /* 0x800000d4e7d47221 */ /* 0x000fe20000010000 */
[----:B------:R-:W-:Y:S01]  /*22b0*/  MOV R214, RZ ;  /* 0x000000ff00d67202 */ /* 0x000fe20000000f00 */
[----:B------:R-:W-:Y:S01]  /*22c0*/  FMUL.FTZ R119, R119, UR14 ;  /* 0x0000000e77777c20 */ /* 0x000fe20008410000 */
[----:B------:R-:W-:Y:S01]  /*22d0*/  FMUL.FTZ R123, R116, UR14 ;  /* 0x0000000e747b7c20 */ /* 0x000fe20008410000 */
[----:B------:R-:W-:Y:S01]  /*22e0*/  HFMA2.MMA R221, -RZ, RZ, 0, 0 ;  /* 0x00000000ffdd7435 */ /* 0x000fe200000001ff */
[--C-:B------:R-:W-:Y:S01]  /*22f0*/  FFMA.FTZ R227, R227, R213, R182.reuse ;  /* 0x000000d5e3e37223 */ /* 0x100fe200000100b6 */
[----:B------:R-:W-:Y:S01]  /*2300*/  FMUL.FTZ R121, R49, R119 ;  /* 0x0000007731797220 */ /* 0x000fe20000410000 */
[----:B------:R-:W-:Y:S01]  /*2310*/  FMUL.FTZ R124, R48, R123 ;  /* 0x0000007b307c7220 */ /* 0x000fe20000410000 */
[-CC-:B------:R-:W-:Y:S01]  /*2320*/  FFMA.FTZ R222, R222, R213.reuse, R182.reuse ;  /* 0x000000d5dede7223 */ /* 0x180fe200000100b6 */
[----:B------:R-:W-:Y:S01]  /*2330*/  FADD.FTZ R218, R218, -R227 ;  /* 0x800000e3dada7221 */ /* 0x000fe20000010000 */
[-C--:B------:R-:W-:Y:S01]  /*2340*/  FFMA.FTZ R229, R229, R213.reuse, R182 ;  /* 0x000000d5e5e57223 */ /* 0x080fe200000100b6 */
[----:B------:R-:W-:Y:S01]  /*2350*/  FSEL R121, R121, RZ, P6 ;  /* 0x000000ff79797208 */ /* 0x000fe20003000000 */
[----:B------:R-:W-:Y:S01]  /*2360*/  FADD.FTZ R222, R233, -R222 ;  /* 0x800000dee9de7221 */ /* 0x000fe20000010000 */
[----:B------:R-:W-:Y:S01]  /*2370*/  FSEL R124, R124, RZ, P5 ;  /* 0x000000ff7c7c7208 */ /* 0x000fe20002800000 */
[----:B------:R-:W-:Y:S01]  /*2380*/  FFMA.FTZ R210, R210, R213, R182 ;  /* 0x000000d5d2d27223 */ /* 0x000fe200000100b6 */
[----:B------:R-:W-:Y:S01]  /*2390*/  HFMA2.MMA R223, -RZ, RZ, 0, 0 ;  /* 0x00000000ffdf7435 */ /* 0x000fe200000001ff */
[----:B------:R-:W-:Y:S01]  /*23a0*/  FMUL.FTZ R222, R205, R222 ;  /* 0x000000decdde7220 */ /* 0x000fe20000410000 */
[----:B------:R-:W-:Y:S01]  /*23b0*/  FADD.FTZ R220, R220, -R229 ;  /* 0x800000e5dcdc7221 */ /* 0x000fe20000010000 */
[----:B------:R-:W-:Y:S01]  /*23c0*/  FADD.FTZ R210, R219, -R210 ;  /* 0x800000d2dbd27221 */ /* 0x000fe20000010000 */
[----:B------:R-:W0:Y:S01]  /*23d0*/  @P1 LDC.64 R138, c[0x0][0x308] ;  /* 0x0000c200ff8a1b82 */ /* 0x000e220000000a00 */
[----:B------:R-:W-:Y:S01]  /*23e0*/  @P2 FADD.FTZ R222, R97, R222 ;  /* 0x000000de61de2221 */ /* 0x000fe20000010000 */
[----:B------:R-:W-:Y:S01]  /*23f0*/  F2FP.BF16.F32.PACK_AB R124, R121, R124 ;  /* 0x0000007c797c723e */ /* 0x000fe200000010ff */
[----:B------:R-:W-:-:S04]  /*2400*/  FMUL.FTZ R210, R205, R210 ;  /* 0x000000d2cdd27220 */ /* 0x000fc80000410000 */
[----:B------:R-:W-:Y:S01]  /*2410*/  @P2 FADD.FTZ R210, R99, R210 ;  /* 0x000000d263d22221 */ /* 0x000fe20000010000 */
[----:B0-----:R-:W-:Y:S01]  /*2420*/  @P1 IMAD.WIDE.U32 R138, R209, 0x20, R138 ;  /* 0x00000020d18a1825 */ /* 0x001fe200078e008a */
[C---:B--2---:R-:W-:Y:S02]  /*2430*/  @P6 PRMT R120, R132.reuse, 0x7632, R120 ;  /* 0x0000763284786816 */ /* 0x044fe40000000078 */
[----:B------:R-:W-:Y:S02]  /*2440*/  @P5 SHF.L.U32 R132, R132, 0x10, RZ ;  /* 0x0000001084845819 */ /* 0x000fe400000006ff */
[----:B------:R-:W-:-:S03]  /*2450*/  @P6 SHF.L.U32 R120, R120, 0x10, RZ ;  /* 0x0000001078786819 */ /* 0x000fc600000006ff */
[----:B------:R-:W-:Y:S01]  /*2460*/  @P5 FMUL.FTZ R211, R123, R132 ;  /* 0x000000847bd35220 */ /* 0x000fe20000410000 */
[C---:B------:R-:W-:Y:S01]  /*2470*/  LOP3.LUT P5, RZ, R174.reuse, 0xff0000, RZ, 0xc0, !PT ;  /* 0x00ff0000aeff7812 */ /* 0x040fe200078ac0ff */
[----:B------:R-:W-:Y:S01]  /*2480*/  @P6 FMUL.FTZ R214, R119, R120 ;  /* 0x0000007877d66220 */ /* 0x000fe20000410000 */
[----:B------:R-:W-:Y:S01]  /*2490*/  LOP3.LUT P6, RZ, R174, 0xff000000, RZ, 0xc0, !PT ;  /* 0xff000000aeff7812 */ /* 0x000fe200078cc0ff */
[C---:B------:R-:W-:Y:S01]  /*24a0*/  FMUL.FTZ R119, R205.reuse, R216 ;  /* 0x000000d8cd777220 */ /* 0x040fe20000410000 */
[----:B------:R-:W-:Y:S01]  /*24b0*/  FMUL.FTZ R120, R205, R212 ;  /* 0x000000d4cd787220 */ /* 0x000fe20000410000 */
[----:B------:R-:W-:Y:S02]  /*24c0*/  MOV R174, RZ ;  /* 0x000000ff00ae7202 */ /* 0x000fe40000000f00 */
[----:B------:R-:W-:Y:S01]  /*24d0*/  @P2 FADD.FTZ R119, R94, R119 ;  /* 0x000000775e772221 */ /* 0x000fe20000010000 */
[----:B------:R-:W-:Y:S01]  /*24e0*/  @P2 FADD.FTZ R120, R95, R120 ;  /* 0x000000785f782221 */ /* 0x000fe20000010000 */
[----:B------:R-:W-:-:S02]  /*24f0*/  MOV R212, RZ ;  /* 0x000000ff00d47202 */ /* 0x000fc40000000f00 */
[-C--:B------:R-:W-:Y:S01]  /*2500*/  FMUL.FTZ R116, R119, R206.reuse ;  /* 0x000000ce77747220 */ /* 0x080fe20000410000 */
[----:B------:R-:W-:-:S03]  /*2510*/  FMUL.FTZ R122, R120, R206 ;  /* 0x000000ce787a7220 */ /* 0x000fc60000410000 */
[----:B------:R-:W-:Y:S01]  /*2520*/  FMUL.FTZ R125, R116, UR14 ;  /* 0x0000000e747d7c20 */ /* 0x000fe20008410000 */
[C---:B------:R-:W-:Y:S01]  /*2530*/  @P6 PRMT R123, R133.reuse, 0x7632, R123 ;  /* 0x00007632857b6816 */ /* 0x040fe2000000007b */
[----:B------:R-:W-:Y:S01]  /*2540*/  FMUL.FTZ R126, R122, UR14 ;  /* 0x0000000e7a7e7c20 */ /* 0x000fe20008410000 */
[----:B------:R-:W-:Y:S01]  /*2550*/  @P5 SHF.L.U32 R133, R133, 0x10, RZ ;  /* 0x0000001085855819 */ /* 0x000fe200000006ff */
[----:B------:R-:W-:Y:S01]  /*2560*/  FMUL.FTZ R116, R50, R125 ;  /* 0x0000007d32747220 */ /* 0x000fe20000410000 */
[----:B------:R-:W-:Y:S01]  /*2570*/  @P6 SHF.L.U32 R123, R123, 0x10, RZ ;  /* 0x000000107b7b6819 */ /* 0x000fe200000006ff */
[----:B------:R-:W-:Y:S02]  /*2580*/  FMUL.FTZ R122, R51, R126 ;  /* 0x0000007e337a7220 */ /* 0x000fe40000410000 */
[----:B------:R-:W-:Y:S01]  /*2590*/  @P5 FMUL.FTZ R221, R125, R133 ;  /* 0x000000857ddd5220 */ /* 0x000fe20000410000 */
[----:B------:R-:W-:Y:S01]  /*25a0*/  FSEL R129, R116, RZ, P5 ;  /* 0x000000ff74817208 */ /* 0x000fe20002800000 */
[----:B------:R-:W-:Y:S01]  /*25b0*/  @P6 FMUL.FTZ R174, R126, R123 ;  /* 0x0000007b7eae6220 */ /* 0x000fe20000410000 */
[----:B------:R-:W-:Y:S01]  /*25c0*/  LOP3.LUT P5, RZ, R175, 0xff00, RZ, 0xc0, !PT ;  /* 0x0000ff00afff7812 */ /* 0x000fe200078ac0ff */
[----:B------:R-:W-:Y:S01]  /*25d0*/  FMUL.FTZ R123, R205, R218 ;  /* 0x000000dacd7b7220 */ /* 0x000fe20000410000 */
[----:B------:R-:W-:Y:S01]  /*25e0*/  FSEL R122, R122, RZ, P6 ;  /* 0x000000ff7a7a7208 */ /* 0x000fe20003000000 */
[----:B------:R-:W-:Y:S01]  /*25f0*/  FMUL.FTZ R125, R222, R206 ;  /* 0x000000cede7d7220 */ /* 0x000fe20000410000 */
[----:B------:R-:W-:Y:S01]  /*2600*/  LOP3.LUT P6, RZ, R175, 0xff, RZ, 0xc0, !PT ;  /* 0x000000ffafff7812 */ /* 0x000fe200078cc0ff */
[----:B------:R-:W-:-:S02]  /*2610*/  @P2 FADD.FTZ R123, R96, R123 ;  /* 0x0000007b607b2221 */ /* 0x000fc40000010000 */
[----:B------:R-:W-:Y:S02]  /*2620*/  FMUL.FTZ R128, R125, UR14 ;  /* 0x0000000e7d807c20 */ /* 0x000fe40008410000 */
[----:B------:R-:W-:Y:S02]  /*2630*/  FMUL.FTZ R116, R123, R206 ;  /* 0x000000ce7b747220 */ /* 0x000fe40000410000 */
[----:B------:R-:W-:Y:S02]  /*2640*/  FMUL.FTZ R125, R45, R128 ;  /* 0x000000802d7d7220 */ /* 0x000fe40000410000 */
[----:B------:R-:W-:Y:S01]  /*2650*/  @P5 PRMT R126, R134, 0x7632, R126 ;  /* 0x00007632867e5816 */ /* 0x000fe2000000007e */
[----:B------:R-:W-:-:S03]  /*2660*/  FMUL.FTZ R127, R116, UR14 ;  /* 0x0000000e747f7c20 */ /* 0x000fc60008410000 */
[----:B------:R-:W-:Y:S01]  /*2670*/  @P6 SHF.L.U32 R134, R134, 0x10, RZ ;  /* 0x0000001086866819 */ /* 0x000fe200000006ff */
[----:B------:R-:W-:Y:S01]  /*2680*/  FMUL.FTZ R116, R44, R127 ;  /* 0x0000007f2c747220 */ /* 0x000fe20000410000 */
[----:B------:R-:W-:-:S03]  /*2690*/  @P5 SHF.L.U32 R126, R126, 0x10, RZ ;  /* 0x000000107e7e5819 */ /* 0x000fc600000006ff */
[----:B------:R-:W-:Y:S01]  /*26a0*/  @P6 FMUL.FTZ R223, R127, R134 ;  /* 0x000000867fdf6220 */ /* 0x000fe20000410000 */
[----:B------:R-:W-:Y:S01]  /*26b0*/  FMUL.FTZ R127, R205, R220 ;  /* 0x000000dccd7f7220 */ /* 0x000fe20000410000 */
[----:B------:R-:W-:Y:S01]  /*26c0*/  FSEL R131, R116, RZ, P6 ;  /* 0x000000ff74837208 */ /* 0x000fe20003000000 */
[----:B------:R-:W-:Y:S01]  /*26d0*/  @P5 FMUL.FTZ R212, R128, R126 ;  /* 0x0000007e80d45220 */ /* 0x000fe20000410000 */
[----:B------:R-:W-:Y:S01]  /*26e0*/  LEA R132, P6, R209, UR16, 0x4 ;  /* 0x00000010d1847c11 */ /* 0x000fe2000f8c20ff */
[----:B------:R-:W-:Y:S01]  /*26f0*/  @P2 FADD.FTZ R127, R98, R127 ;  /* 0x0000007f627f2221 */ /* 0x000fe20000010000 */
[-C--:B------:R-:W-:Y:S01]  /*2700*/  FMUL.FTZ R128, R210, R206.reuse ;  /* 0x000000ced2807220 */ /* 0x080fe20000410000 */
[----:B------:R-:W-:Y:S02]  /*2710*/  FSEL R126, R125, RZ, P5 ;  /* 0x000000ff7d7e7208 */ /* 0x000fe40002800000 */
[----:B------:R-:W-:Y:S01]  /*2720*/  FMUL.FTZ R121, R127, R206 ;  /* 0x000000ce7f797220 */ /* 0x000fe20000410000 */
[----:B------:R-:W-:Y:S01]  /*2730*/  LEA.HI.X R133, R209, UR17, RZ, 0x4, P6 ;  /* 0x00000011d1857c11 */ /* 0x000fe2000b0f24ff */
[----:B------:R-:W-:Y:S01]  /*2740*/  FMUL.FTZ R216, R128, UR14 ;  /* 0x0000000e80d87c20 */ /* 0x000fe20008410000 */
[----:B------:R-:W-:-:S02]  /*2750*/  LOP3.LUT P5, RZ, R175, 0xff0000, RZ, 0xc0, !PT ;  /* 0x00ff0000afff7812 */ /* 0x000fc400078ac0ff */
[----:B------:R-:W-:Y:S01]  /*2760*/  LOP3.LUT P6, RZ, R175, 0xff000000, RZ, 0xc0, !PT ;  /* 0xff000000afff7812 */ /* 0x000fe200078cc0ff */
[----:B------:R-:W-:Y:S01]  /*2770*/  FMUL.FTZ R175, R121, UR14 ;  /* 0x0000000e79af7c20 */ /* 0x000fe20008410000 */
[----:B------:R-:W-:Y:S01]  /*2780*/  F2FP.BF16.F32.PACK_AB R125, R122, R129 ;  /* 0x000000817a7d723e */ /* 0x000fe200000010ff */
[----:B------:R-:W-:Y:S01]  /*2790*/  FMUL.FTZ R128, R47, R216 ;  /* 0x000000d82f807220 */ /* 0x000fe20000410000 */
[----:B------:R-:W-:Y:S01]  /*27a0*/  SEL R116, R117, R108, P3 ;  /* 0x0000006c75747207 */ /* 0x000fe20001800000 */
[----:B------:R-:W-:Y:S01]  /*27b0*/  FMUL.FTZ R122, R46, R175 ;  /* 0x000000af2e7a7220 */ /* 0x000fe20000410000 */
[----:B------:R-:W-:Y:S02]  /*27c0*/  SEL R117, R118, R109, P3 ;  /* 0x0000006d76757207 */ /* 0x000fe40001800000 */
[----:B------:R-:W-:Y:S02]  /*27d0*/  FSEL R128, R128, RZ, P6 ;  /* 0x000000ff80807208 */ /* 0x000fe40003000000 */
[----:B------:R-:W-:-:S02]  /*27e0*/  FSEL R129, R122, RZ, P5 ;  /* 0x000000ff7a817208 */ /* 0x000fc40002800000 */
[----:B------:R-:W-:Y:S02]  /*27f0*/  SEL R118, R119, R110, P3 ;  /* 0x0000006e77767207 */ /* 0x000fe40001800000 */
[----:B------:R-:W-:Y:S02]  /*2800*/  SEL R119, R120, R111, P3 ;  /* 0x0000006f78777207 */ /* 0x000fe40001800000 */
[----:B------:R-:W-:Y:S02]  /*2810*/  SEL R120, R123, R112, P3 ;  /* 0x000000707b787207 */ /* 0x000fe40001800000 */
[----:B------:R-:W-:Y:S01]  /*2820*/  SEL R122, R127, R114, P3 ;  /* 0x000000727f7a7207 */ /* 0x000fe20001800000 */
[----:B------:R0:W-:Y:S01]  /*2830*/  @P1 STG.E.128 desc[UR4][R138.64], R116 ;  /* 0x000000748a001986 */ /* 0x0001e2000c101d04 */
[----:B------:R-:W-:Y:S02]  /*2840*/  SEL R121, R222, R113, P3 ;  /* 0x00000071de797207 */ /* 0x000fe40001800000 */
[----:B------:R-:W-:-:S02]  /*2850*/  SEL R123, R210, R115, P3 ;  /* 0x00000073d27b7207 */ /* 0x000fc40001800000 */
[----:B------:R-:W-:Y:S01]  /*2860*/  F2FP.BF16.F32.PACK_AB R127, R128, R129 ;  /* 0x00000081807f723e */ /* 0x000fe200000010ff */
[----:B------:R-:W-:Y:S01]  /*2870*/  IMAD.WIDE.U32 R128, R203, 0x10, R136 ;  /* 0x00000010cb807825 */ /* 0x000fe200078e0088 */
[----:B------:R-:W-:Y:S01]  /*2880*/  F2FP.BF16.F32.PACK_AB R126, R126, R131 ;  /* 0x000000837e7e723e */ /* 0x000fe200000010ff */
[----:B------:R1:W-:Y:S04]  /*2890*/  @P1 STG.E.128 desc[UR4][R138.64+0x10], R120 ;  /* 0x000010788a001986 */ /* 0x0003e8000c101d04 */
[----:B------:R2:W-:Y:S04]  /*28a0*/  STG.E.128 desc[UR4][R132.64], R124 ;  /* 0x0000007c84007986 */ /* 0x0005e8000c101d04 */
[----:B------:R-:W3:Y:S01]  /*28b0*/  LDG.E.128 R128, desc[UR4][R128.64] ;  /* 0x0000000480807981 */ /* 0x000ee2000c1e1d00 */
[----:B------:R-:W-:Y:S01]  /*28c0*/  HFMA2.MMA R137, -RZ, RZ, 0, 0 ;  /* 0x00000000ff897435 */ /* 0x000fe200000001ff */
[-CC-:B0-----:R-:W-:Y:S01]  /*28d0*/  FFMA.FTZ R116, R147, R213.reuse, R182.reuse ;  /* 0x000000d593747223 */ /* 0x181fe200000100b6 */
[----:B------:R-:W-:Y:S01]  /*28e0*/  @P5 SHF.L.U32 R134, R135, 0x10, RZ ;  /* 0x0000001087865819 */ /* 0x000fe200000006ff */
[-C--:B------:R-:W-:Y:S01]  /*28f0*/  FFMA.FTZ R145, R145, R213.reuse, R182 ;  /* 0x000000d591917223 */ /* 0x080fe200000100b6 */
[----:B------:R-:W-:Y:S01]  /*2900*/  @P6 PRMT R135, R135, 0x7632, R135 ;  /* 0x0000763287876816 */ /* 0x000fe20000000087 */
[----:B------:R-:W-:Y:S01]  /*2910*/  FADD.FTZ R116, R143, -R116 ;  /* 0x800000748f747221 */ /* 0x000fe20000010000 */
[----:B------:R-:W-:Y:S01]  /*2920*/  MOV R136, R166 ;  /* 0x000000a600887202 */ /* 0x000fe20000000f00 */
[----:B------:R-:W-:Y:S01]  /*2930*/  @P5 FMUL.FTZ R137, R175, R134 ;  /* 0x00000086af895220 */ /* 0x000fe20000410000 */
[----:B------:R-:W-:Y:S01]  /*2940*/  HFMA2.MMA R134, -RZ, RZ, 0, 0 ;  /* 0x00000000ff867435 */ /* 0x000fe200000001ff */
[----:B------:R-:W-:Y:S01]  /*2950*/  FADD.FTZ R142, R142, -R145 ;  /* 0x800000918e8e7221 */ /* 0x000fe20000010000 */
[----:B------:R-:W-:Y:S01]  /*2960*/  @P6 SHF.L.U32 R135, R135, 0x10, RZ ;  /* 0x0000001087876819 */ /* 0x000fe200000006ff */
[C---:B------:R-:W-:Y:S01]  /*2970*/  FMUL.FTZ R117, R205.reuse, R116 ;  /* 0x00000074cd757220 */ /* 0x040fe20000410000 */
[----:B------:R-:W-:Y:S01]  /*2980*/  LOP3.LUT P5, RZ, R136, 0xff, RZ, 0xc0, !PT ;  /* 0x000000ff88ff7812 */ /* 0x000fe200078ac0ff */
[----:B------:R-:W-:Y:S01]  /*2990*/  FMUL.FTZ R119, R205, R142 ;  /* 0x0000008ecd777220 */ /* 0x000fe20000410000 */
[--C-:B------:R-:W-:Y:S01]  /*29a0*/  FFMA.FTZ R141, R141, R213, R182.reuse ;  /* 0x000000d58d8d7223 */ /* 0x100fe200000100b6 */
[----:B------:R-:W-:Y:S01]  /*29b0*/  @P2 FADD.FTZ R117, R100, R117 ;  /* 0x0000007564752221 */ /* 0x000fe20000010000 */
[----:B------:R-:W-:Y:S01]  /*29c0*/  @P6 FMUL.FTZ R134, R216, R135 ;  /* 0x00000087d8866220 */ /* 0x000fe20000410000 */
[----:B------:R-:W-:Y:S01]  /*29d0*/  LOP3.LUT P6, RZ, R166, 0xff0000, RZ, 0xc0, !PT ;  /* 0x00ff0000a6ff7812 */ /* 0x000fe200078cc0ff */
[----:B------:R-:W-:Y:S01]  /*29e0*/  @P2 FADD.FTZ R119, R102, R119 ;  /* 0x0000007766772221 */ /* 0x000fe20000010000 */
[-C--:B------:R-:W-:Y:S01]  /*29f0*/  FMUL.FTZ R116, R117, R206.reuse ;  /* 0x000000ce75747220 */ /* 0x080fe20000410000 */
[--C-:B------:R-:W-:Y:S01]  /*2a00*/  FFMA.FTZ R189, R189, R213, R182.reuse ;  /* 0x000000d5bdbd7223 */ /* 0x100fe200000100b6 */
[----:B------:R-:W-:Y:S01]  /*2a10*/  FADD.FTZ R140, R140, -R141 ;  /* 0x8000008d8c8c7221 */ /* 0x000fe20000010000 */
[----:B------:R-:W-:Y:S01]  /*2a20*/  FMUL.FTZ R118, R119, R206 ;  /* 0x000000ce77767220 */ /* 0x000fe20000410000 */
[----:B-1----:R-:W-:Y:S01]  /*2a30*/  FMUL.FTZ R121, R116, UR14 ;  /* 0x0000000e74797c20 */ /* 0x002fe20008410000 */
[----:B--2---:R-:W-:Y:S01]  /*2a40*/  HFMA2.MMA R125, -RZ, RZ, 0, 0 ;  /* 0x00000000ff7d7435 */ /* 0x004fe200000001ff */
[----:B------:R-:W-:Y:S01]  /*2a50*/  MOV R127, RZ ;  /* 0x000000ff007f7202 */ /* 0x000fe20000000f00 */
[----:B------:R-:W-:Y:S01]  /*2a60*/  FMUL.FTZ R123, R118, UR14 ;  /* 0x0000000e767b7c20 */ /* 0x000fe20008410000 */
[----:B------:R-:W-:Y:S01]  /*2a70*/  FMUL.FTZ R118, R40, R121 ;  /* 0x0000007928767220 */ /* 0x000fe20000410000 */
[----:B------:R-:W-:Y:S01]  /*2a80*/  FADD.FTZ R150, R150, -R189 ;  /* 0x800000bd96967221 */ /* 0x000fe20000010000 */
[-CC-:B------:R-:W-:Y:S01]  /*2a90*/  FFMA.FTZ R146, R146, R213.reuse, R182.reuse ;  /* 0x000000d592927223 */ /* 0x180fe200000100b6 */
[-CC-:B------:R-:W-:Y:S01]  /*2aa0*/  FFMA.FTZ R144, R144, R213.reuse, R182.reuse ;  /* 0x000000d590907223 */ /* 0x180fe200000100b6 */
[-CC-:B------:R-:W-:Y:S01]  /*2ab0*/  FFMA.FTZ R148, R148, R213.reuse, R182.reuse ;  /* 0x000000d594947223 */ /* 0x180fe200000100b6 */
[----:B------:R-:W-:Y:S01]  /*2ac0*/  FSEL R124, R118, RZ, P5 ;  /* 0x000000ff767c7208 */ /* 0x000fe20002800000 */
[----:B------:R-:W-:Y:S01]  /*2ad0*/  FFMA.FTZ R182, R188, R213, R182 ;  /* 0x000000d5bcb67223 */ /* 0x000fe200000100b6 */
[----:B------:R-:W-:Y:S01]  /*2ae0*/  MOV R133, RZ ;  /* 0x000000ff00857202 */ /* 0x000fe20000000f00 */
[----:B------:R-:W-:Y:S01]  /*2af0*/  FADD.FTZ R146, R149, -R146 ;  /* 0x8000009295927221 */ /* 0x000fe20000010000 */
[----:B------:R-:W-:Y:S01]  /*2b00*/  FADD.FTZ R144, R151, -R144 ;  /* 0x8000009097907221 */ /* 0x000fe20000010000 */
[----:B------:R-:W-:Y:S01]  /*2b10*/  FADD.FTZ R182, R207, -R182 ;  /* 0x800000b6cfb67221 */ /* 0x000fe20000010000 */
[----:B------:R-:W-:Y:S01]  /*2b20*/  FADD.FTZ R148, R191, -R148 ;  /* 0x80000094bf947221 */ /* 0x000fe20000010000 */
[----:B------:R-:W-:Y:S01]  /*2b30*/  SEL R108, R117, R108, P3 ;  /* 0x0000006c756c7207 */ /* 0x000fe20001800000 */
[C---:B------:R-:W-:Y:S01]  /*2b40*/  FMUL.FTZ R146, R205.reuse, R146 ;  /* 0x00000092cd927220 */ /* 0x040fe20000410000 */
[C---:B------:R-:W-:Y:S01]  /*2b50*/  FMUL.FTZ R182, R205.reuse, R182 ;  /* 0x000000b6cdb67220 */ /* 0x040fe20000410000 */
[C---:B------:R-:W-:Y:S01]  /*2b60*/  FMUL.FTZ R144, R205.reuse, R144 ;  /* 0x00000090cd907220 */ /* 0x040fe20000410000 */
[----:B------:R-:W-:Y:S01]  /*2b70*/  FMUL.FTZ R148, R205, R148 ;  /* 0x00000094cd947220 */ /* 0x000fe20000410000 */
[----:B------:R-:W-:Y:S01]  /*2b80*/  SEL R110, R119, R110, P3 ;  /* 0x0000006e776e7207 */ /* 0x000fe20001800000 */
[----:B------:R-:W-:Y:S01]  /*2b90*/  @P2 FADD.FTZ R182, R107, R182 ;  /* 0x000000b66bb62221 */ /* 0x000fe20000010000 */
[----:B------:R-:W-:Y:S01]  /*2ba0*/  @P2 FADD.FTZ R146, R101, R146 ;  /* 0x0000009265922221 */ /* 0x000fe20000010000 */
[----:B------:R-:W-:Y:S01]  /*2bb0*/  @P2 FADD.FTZ R144, R103, R144 ;  /* 0x0000009067902221 */ /* 0x000fe20000010000 */
[----:B------:R-:W-:Y:S01]  /*2bc0*/  @P2 FADD.FTZ R148, R105, R148 ;  /* 0x0000009469942221 */ /* 0x000fe20000010000 */
[----:B------:R-:W-:Y:S01]  /*2bd0*/  HFMA2.MMA R135, -RZ, RZ, 0, 0 ;  /* 0x00000000ff877435 */ /* 0x000fe200000001ff */
[C---:B------:R-:W-:Y:S01]  /*2be0*/  SEL R115, R182.reuse, R115, P3 ;  /* 0x00000073b6737207 */ /* 0x040fe20001800000 */
[-C--:B------:R-:W-:Y:S01]  /*2bf0*/  FMUL.FTZ R182, R182, R206.reuse ;  /* 0x000000ceb6b67220 */ /* 0x080fe20000410000 */
[C---:B------:R-:W-:Y:S01]  /*2c00*/  SEL R109, R146.reuse, R109, P3 ;  /* 0x0000006d926d7207 */ /* 0x040fe20001800000 */
[-C--:B------:R-:W-:Y:S01]  /*2c10*/  FMUL.FTZ R146, R146, R206.reuse ;  /* 0x000000ce92927220 */ /* 0x080fe20000410000 */
[----:B------:R-:W-:Y:S01]  /*2c20*/  SEL R111, R144, R111, P3 ;  /* 0x0000006f906f7207 */ /* 0x000fe20001800000 */
[----:B------:R-:W-:Y:S01]  /*2c30*/  FMUL.FTZ R182, R182, UR14 ;  /* 0x0000000eb6b67c20 */ /* 0x000fe20008410000 */
[C---:B------:R-:W-:Y:S01]  /*2c40*/  SEL R113, R148.reuse, R113, P3 ;  /* 0x0000007194717207 */ /* 0x040fe20001800000 */
[-C--:B------:R-:W-:Y:S01]  /*2c50*/  FMUL.FTZ R148, R148, R206.reuse ;  /* 0x000000ce94947220 */ /* 0x080fe20000410000 */
[----:B------:R-:W-:Y:S01]  /*2c60*/  FMUL.FTZ R144, R144, R206 ;  /* 0x000000ce90907220 */ /* 0x000fe20000410000 */
[----:B------:R-:W-:Y:S01]  /*2c70*/  FMUL.FTZ R146, R146, UR14 ;  /* 0x0000000e92927c20 */ /* 0x000fe20008410000 */
[----:B------:R-:W-:Y:S01]  /*2c80*/  FADD.FTZ R164, R137, R164 ;  /* 0x000000a489a47221 */ /* 0x000fe20000010000 */
[----:B------:R-:W-:Y:S01]  /*2c90*/  FMUL.FTZ R148, R148, UR14 ;  /* 0x0000000e94947c20 */ /* 0x000fe20008410000 */
[----:B------:R-:W-:Y:S01]  /*2ca0*/  FMUL.FTZ R144, R144, UR14 ;  /* 0x0000000e90907c20 */ /* 0x000fe20008410000 */
[----:B------:R-:W-:Y:S01]  /*2cb0*/  FADD.FTZ R163, R134, R163 ;  /* 0x000000a386a37221 */ /* 0x000fe20000010000 */
[----:B------:R-:W-:Y:S01]  /*2cc0*/  FADD.FTZ R34, R183, R34 ;  /* 0x00000022b7227221 */ /* 0x000fe20000010000 */
[----:B------:R-:W-:Y:S01]  /*2cd0*/  FADD.FTZ R33, R190, R33 ;  /* 0x00000021be217221 */ /* 0x000fe20000010000 */
[----:B------:R-:W-:Y:S01]  /*2ce0*/  FMUL.FTZ R122, R43, R144 ;  /* 0x000000902b7a7220 */ /* 0x000fe20000410000 */
        /* <DEDUP_REMOVED lines=12> */
[----:B---3--:R-:W-:-:S02]  /*2db0*/  @P5 SHF.L.U32 R116, R128, 0x10, RZ ;  /* 0x0000001080745819 */ /* 0x008fc400000006ff */
[----:B------:R-:W-:-:S03]  /*2dc0*/  @P6 SHF.L.U32 R120, R129, 0x10, RZ ;  /* 0x0000001081786819 */ /* 0x000fc600000006ff */
[----:B------:R-:W-:Y:S01]  /*2dd0*/  @P5 FMUL.FTZ R127, R121, R116 ;  /* 0x00000074797f5220 */ /* 0x000fe20000410000 */
[----:B------:R-:W-:Y:S01]  /*2de0*/  LOP3.LUT P5, RZ, R167, 0xff, RZ, 0xc0, !PT ;  /* 0x000000ffa7ff7812 */ /* 0x000fe200078ac0ff */
[----:B------:R-:W-:Y:S01]  /*2df0*/  FMUL.FTZ R121, R205, R140 ;  /* 0x0000008ccd797220 */ /* 0x000fe20000410000 */
[----:B------:R-:W-:Y:S01]  /*2e00*/  FMUL.FTZ R116, R42, R123 ;  /* 0x0000007b2a747220 */ /* 0x000fe20000410000 */
[----:B------:R-:W-:Y:S01]  /*2e10*/  @P6 FMUL.FTZ R125, R123, R120 ;  /* 0x000000787b7d6220 */ /* 0x000fe20000410000 */
[----:B------:R-:W-:Y:S01]  /*2e20*/  FMUL.FTZ R123, R205, R150 ;  /* 0x00000096cd7b7220 */ /* 0x000fe20000410000 */
[----:B------:R-:W-:Y:S01]  /*2e30*/  @P2 FADD.FTZ R121, R104, R121 ;  /* 0x0000007968792221 */ /* 0x000fe20000010000 */
[----:B------:R-:W-:Y:S01]  /*2e40*/  FADD.FTZ R168, R127, R168 ;  /* 0x000000a87fa87221 */ /* 0x000fe20000010000 */
[----:B------:R-:W-:Y:S01]  /*2e50*/  FSEL R126, R116, RZ, P6 ;  /* 0x000000ff747e7208 */ /* 0x000fe20003000000 */
[----:B------:R-:W-:Y:S01]  /*2e60*/  @P2 FADD.FTZ R123, R106, R123 ;  /* 0x0000007b6a7b2221 */ /* 0x000fe20000010000 */
[-C--:B------:R-:W-:Y:S01]  /*2e70*/  FMUL.FTZ R116, R121, R206.reuse ;  /* 0x000000ce79747220 */ /* 0x080fe20000410000 */
[----:B------:R-:W-:Y:S01]  /*2e80*/  LOP3.LUT P6, RZ, R167, 0xff0000, RZ, 0xc0, !PT ;  /* 0x00ff0000a7ff7812 */ /* 0x000fe200078cc0ff */
[----:B------:R-:W-:Y:S01]  /*2e90*/  FADD.FTZ R170, R125, R170 ;  /* 0x000000aa7daa7221 */ /* 0x000fe20000010000 */
[----:B------:R-:W-:Y:S01]  /*2ea0*/  FMUL.FTZ R118, R123, R206 ;  /* 0x000000ce7b767220 */ /* 0x000fe20000410000 */
[----:B------:R-:W-:Y:S01]  /*2eb0*/  FMUL.FTZ R139, R116, UR14 ;  /* 0x0000000e748b7c20 */ /* 0x000fe20008410000 */
[----:B------:R-:W-:-:S02]  /*2ec0*/  @P5 SHF.L.U32 R116, R130, 0x10, RZ ;  /* 0x0000001082745819 */ /* 0x000fc400000006ff */
[----:B------:R-:W-:Y:S01]  /*2ed0*/  FMUL.FTZ R141, R118, UR14 ;  /* 0x0000000e768d7c20 */ /* 0x000fe20008410000 */
[----:B------:R-:W-:Y:S01]  /*2ee0*/  SEL R112, R121, R112, P3 ;  /* 0x0000007079707207 */ /* 0x000fe20001800000 */
[----:B------:R-:W-:Y:S01]  /*2ef0*/  FMUL.FTZ R118, R39, R182 ;  /* 0x000000b627767220 */ /* 0x000fe20000410000 */
[----:B------:R-:W-:Y:S01]  /*2f00*/  @P5 FMUL.FTZ R133, R139, R116 ;  /* 0x000000748b855220 */ /* 0x000fe20000410000 */
[----:B------:R-:W-:Y:S01]  /*2f10*/  FMUL.FTZ R116, R36, R139 ;  /* 0x0000008b24747220 */ /* 0x000fe20000410000 */
[----:B------:R-:W-:Y:S01]  /*2f20*/  FMUL.FTZ R117, R38, R141 ;  /* 0x0000008d26757220 */ /* 0x000fe20000410000 */
[----:B------:R-:W-:Y:S01]  /*2f30*/  SEL R114, R123, R114, P3 ;  /* 0x000000727b727207 */ /* 0x000fe20001800000 */
[----:B------:R-:W-:Y:S01]  /*2f40*/  FMUL.FTZ R123, R37, R148 ;  /* 0x00000094257b7220 */ /* 0x000fe20000410000 */
[----:B------:R-:W-:Y:S01]  /*2f50*/  @P6 SHF.L.U32 R120, R131, 0x10, RZ ;  /* 0x0000001083786819 */ /* 0x000fe200000006ff */
[----:B------:R-:W-:Y:S01]  /*2f60*/  FADD.FTZ R172, R133, R172 ;  /* 0x000000ac85ac7221 */ /* 0x000fe20000010000 */
[----:B------:R-:W-:-:S02]  /*2f70*/  FSEL R132, R116, RZ, P5 ;  /* 0x000000ff74847208 */ /* 0x000fc40002800000 */
[----:B------:R-:W-:Y:S01]  /*2f80*/  FSEL R119, R117, RZ, P6 ;  /* 0x000000ff75777208 */ /* 0x000fe20003000000 */
[----:B------:R-:W-:Y:S01]  /*2f90*/  @P6 FMUL.FTZ R135, R141, R120 ;  /* 0x000000788d876220 */ /* 0x000fe20000410000 */
[----:B------:R-:W0:Y:S01]  /*2fa0*/  @P1 LDC.64 R116, c[0x0][0x308] ;  /* 0x0000c200ff741b82 */ /* 0x000e220000000a00 */
[C---:B------:R-:W-:Y:S02]  /*2fb0*/  LOP3.LUT P3, RZ, R167.reuse, 0xff000000, RZ, 0xc0, !PT ;  /* 0xff000000a7ff7812 */ /* 0x040fe4000786c0ff */
[----:B------:R-:W-:Y:S01]  /*2fc0*/  LOP3.LUT P2, RZ, R167, 0xff00, RZ, 0xc0, !PT ;  /* 0x0000ff00a7ff7812 */ /* 0x000fe2000784c0ff */
[----:B------:R-:W-:Y:S01]  /*2fd0*/  FADD.FTZ R176, R135, R176 ;  /* 0x000000b087b07221 */ /* 0x000fe20000010000 */
[----:B------:R-:W-:Y:S01]  /*2fe0*/  FSEL R120, R118, RZ, P3 ;  /* 0x000000ff76787208 */ /* 0x000fe20001800000 */
[----:B------:R-:W-:Y:S01]  /*2ff0*/  FMUL.FTZ R118, R41, R146 ;  /* 0x0000009229767220 */ /* 0x000fe20000410000 */
[----:B------:R-:W-:Y:S02]  /*3000*/  LOP3.LUT P5, RZ, R166, 0xff00, RZ, 0xc0, !PT ;  /* 0x0000ff00a6ff7812 */ /* 0x000fe400078ac0ff */
[----:B------:R-:W-:-:S02]  /*3010*/  F2FP.BF16.F32.PACK_AB R119, R120, R119 ;  /* 0x000000777877723e */ /* 0x000fc400000010ff */
[----:B------:R-:W1:Y:S01]  /*3020*/  LDC.64 R120, c[0x0][0x210] ;  /* 0x00008400ff787b82 */ /* 0x000e620000000a00 */
[----:B------:R-:W-:Y:S02]  /*3030*/  LOP3.LUT P6, RZ, R166, 0xff000000, RZ, 0xc0, !PT ;  /* 0xff000000a6ff7812 */ /* 0x000fe400078cc0ff */
[----:B------:R-:W-:Y:S02]  /*3040*/  FSEL R137, R123, RZ, P2 ;  /* 0x000000ff7b897208 */ /* 0x000fe40001000000 */
[----:B------:R-:W-:Y:S02]  /*3050*/  FSEL R123, R118, RZ, P5 ;  /* 0x000000ff767b7208 */ /* 0x000fe40002800000 */
[----:B------:R-:W-:Y:S01]  /*3060*/  F2FP.BF16.F32.PACK_AB R118, R137, R132 ;  /* 0x000000848976723e */ /* 0x000fe200000010ff */
[----:B------:R-:W-:Y:S01]  /*3070*/  HFMA2.MMA R132, -RZ, RZ, 0, 0 ;  /* 0x00000000ff847435 */ /* 0x000fe200000001ff */
[----:B------:R-:W-:Y:S02]  /*3080*/  @P2 PRMT R131, R130, 0x7632, R131 ;  /* 0x0000763282832816 */ /* 0x000fe40000000083 */
[----:B------:R-:W-:Y:S01]  /*3090*/  @P5 PRMT R128, R128, 0x7632, R128 ;  /* 0x0000763280805816 */ /* 0x000fe20000000080 */
[----:B0-----:R-:W-:-:S02]  /*30a0*/  @P1 IMAD.WIDE.U32 R116, R204, 0x20, R116 ;  /* 0x00000020cc741825 */ /* 0x001fc400078e0074 */
[----:B------:R-:W-:Y:S02]  /*30b0*/  @P6 PRMT R129, R129, 0x7632, R129 ;  /* 0x0000763281816816 */ /* 0x000fe40000000081 */
[----:B------:R-:W-:Y:S01]  /*30c0*/  @P3 PRMT R134, R131, 0x7632, R134 ;  /* 0x0000763283863816 */ /* 0x000fe20000000086 */
[----:B------:R-:W-:Y:S01]  /*30d0*/  @P1 STG.E.128 desc[UR4][R116.64], R108 ;  /* 0x0000006c74001986 */ /* 0x000fe2000c101d04 */
[----:B------:R-:W-:Y:S02]  /*30e0*/  @P5 SHF.L.U32 R128, R128, 0x10, RZ ;  /* 0x0000001080805819 */ /* 0x000fe400000006ff */
[----:B------:R-:W-:Y:S01]  /*30f0*/  @P6 SHF.L.U32 R129, R129, 0x10, RZ ;  /* 0x0000001081816819 */ /* 0x000fe200000006ff */
[----:B------:R0:W-:Y:S01]  /*3100*/  @P1 STG.E.128 desc[UR4][R116.64+0x10], R112 ;  /* 0x0000107074001986 */ /* 0x0001e2000c101d04 */
[----:B------:R-:W-:Y:S02]  /*3110*/  @P2 SHF.L.U32 R131, R131, 0x10, RZ ;  /* 0x0000001083832819 */ /* 0x000fe400000006ff */
[----:B-1----:R-:W-:-:S02]  /*3120*/  LEA R201, R120, R201, 0x2 ;  /* 0x000000c978c97211 */ /* 0x002fc400078e10ff */
[----:B------:R-:W-:Y:S02]  /*3130*/  @P3 SHF.L.U32 R134, R134, 0x10, RZ ;  /* 0x0000001086863819 */ /* 0x000fe400000006ff */
[----:B------:R-:W-:Y:S01]  /*3140*/  MOV R130, RZ ;  /* 0x000000ff00827202 */ /* 0x000fe20000000f00 */
[----:B------:R-:W-:Y:S02]  /*3150*/  @P2 FMUL.FTZ R130, R148, R131 ;  /* 0x0000008394822220 */ /* 0x000fe40000410000 */
[----:B------:R-:W-:Y:S02]  /*3160*/  @P3 FMUL.FTZ R132, R182, R134 ;  /* 0x00000086b6843220 */ /* 0x000fe40000410000 */
[----:B------:R-:W-:Y:S02]  /*3170*/  FADD.FTZ R171, R130, R171 ;  /* 0x000000ab82ab7221 */ /* 0x000fe40000010000 */
[----:B------:R-:W-:Y:S01]  /*3180*/  FADD.FTZ R173, R132, R173 ;  /* 0x000000ad84ad7221 */ /* 0x000fe20000010000 */
[----:B0-----:R-:W-:-:S02]  /*3190*/  FSEL R117, R122, RZ, P6 ;  /* 0x000000ff7a757208 */ /* 0x001fc40003000000 */
[----:B------:R-:W-:Y:S02]  /*31a0*/  LEA R122, P1, R203, UR16, 0x4 ;  /* 0x00000010cb7a7c11 */ /* 0x000fe4000f8220ff */
[----:B------:R-:W-:Y:S02]  /*31b0*/  F2FP.BF16.F32.PACK_AB R116, R123, R124 ;  /* 0x0000007c7b74723e */ /* 0x000fe400000010ff */
[----:B------:R-:W-:Y:S01]  /*31c0*/  F2FP.BF16.F32.PACK_AB R117, R117, R126 ;  /* 0x0000007e7575723e */ /* 0x000fe200000010ff */
[----:B------:R-:W-:Y:S01]  /*31d0*/  HFMA2.MMA R126, -RZ, RZ, 0, 0 ;  /* 0x00000000ff7e7435 */ /* 0x000fe200000001ff */
[----:B------:R-:W-:Y:S02]  /*31e0*/  LEA.HI.X R123, R203, UR17, RZ, 0x4, P1 ;  /* 0x00000011cb7b7c11 */ /* 0x000fe400088f24ff */
[----:B------:R-:W-:Y:S02]  /*31f0*/  ISETP.GE.AND P1, PT, R201, R121, PT ;  /* 0x00000079c900720c */ /* 0x000fe40003f26270 */
[----:B------:R-:W-:Y:S01]  /*3200*/  MOV R124, RZ ;  /* 0x000000ff007c7202 */ /* 0x000fe20000000f00 */
[----:B------:R0:W-:Y:S01]  /*3210*/  STG.E.128 desc[UR4][R122.64], R116 ;  /* 0x000000747a007986 */ /* 0x0001e2000c101d04 */
[----:B------:R-:W-:Y:S01]  /*3220*/  @P5 FMUL.FTZ R124, R146, R128 ;  /* 0x00000080927c5220 */ /* 0x000fe20000410000 */
[----:B------:R-:W-:-:S03]  /*3230*/  @P6 FMUL.FTZ R126, R144, R129 ;  /* 0x00000081907e6220 */ /* 0x000fc60000410000 */
[----:B------:R-:W-:Y:S01]  /*3240*/  FADD.FTZ R165, R124, R165 ;  /* 0x000000a57ca57221 */ /* 0x000fe20000010000 */
[----:B------:R-:W-:-:S04]  /*3250*/  FADD.FTZ R169, R126, R169 ;  /* 0x000000a97ea97221 */ /* 0x000fc80000010000 */
[----:B------:R-:W-:Y:S05]  /*3260*/  @!P1 BRA `(.L_x_5536) ;  /* 0xffffffd400349947 */ /* 0x000fea000383ffff */
[----:B------:R-:W-:Y:S05]  /*3270*/  BSYNC B1 ;  /* 0x0000000000017941 */ /* 0x000fea0003800000 */
.L_x_5534:
        /* <DEDUP_REMOVED lines=50> */
[----:B------:R-:W-:-:S07]  /*35a0*/  MOV R19, R173 ;  /* 0x000000ad00137202 */ /* 0x000fce0000000f00 */
.L_x_5533:
[----:B------:R-:W-:Y:S05]  /*35b0*/  BSYNC B0 ;  /* 0x0000000000007941 */ /* 0x000fea0003800000 */
.L_x_5531:
[----:B------:R-:W1:Y:S01]  /*35c0*/  S2R R3, SR_CgaCtaId ;  /* 0x0000000000037919 */ /* 0x000e620000008800 */
[----:B------:R-:W-:Y:S01]  /*35d0*/  SHF.R.U32.HI R0, RZ, 0x5, R177 ;  /* 0x00000005ff007819 */ /* 0x000fe200000116b1 */
[----:B------:R-:W-:Y:S05]  /*35e0*/  WARPSYNC.ALL ;  /* 0x0000000000007948 */ /* 0x000fea0003800000 */
[----:B------:R-:W-:Y:S01]  /*35f0*/  LOP3.LUT R61, R177, 0x1f, RZ, 0xc0, !PT ;  /* 0x0000001fb13d7812 */ /* 0x000fe200078ec0ff */
[----:B------:R-:W-:Y:S01]  /*3600*/  ULDC UR6, c[0x0][0x218] ;  /* 0x0000860000067ab9 */ /* 0x000fe20000000800 */
[----:B------:R-:W-:Y:S01]  /*3610*/  MOV R2, 0x400 ;  /* 0x0000040000027802 */ /* 0x000fe20000000f00 */
[----:B------:R-:W-:-:S02]  /*3620*/  ULDC.64 UR8, c[0x0][0x2d0] ;  /* 0x0000b40000087ab9 */ /* 0x000fc40000000a00 */
        /* <DEDUP_REMOVED lines=9> */
[----:B------:R-:W-:Y:S01]  /*36c0*/  STS.128 [R0+0x810], R28 ;  /* 0x0008101c00007388 */ /* 0x000fe20000000c00 */
[----:B------:R-:W-:Y:S06]  /*36d0*/  BAR.SYNC.DEFER_BLOCKING 0x0 ;  /* 0x0000000000007b1d */ /* 0x000fec0000010000 */
[----:B-1----:R-:W1:Y:S01]  /*36e0*/  S2R R46, SR_CTAID.X ;  /* 0x00000000002e7919 */ /* 0x002e620000002500 */
[----:B------:R-:W2:Y:S04]  /*36f0*/  LDS R2, [R60] ;  /* 0x000000003c027984 */ /* 0x000ea80000000800 */
[----:B------:R-:W3:Y:S04]  /*3700*/  LDS R3, [R60+0x200] ;  /* 0x000200003c037984 */ /* 0x000ee80000000800 */
[----:B------:R-:W4:Y:S04]  /*3710*/  LDS R20, [R60+0x400] ;  /* 0x000400003c147984 */ /* 0x000f280000000800 */
[----:B------:R-:W5:Y:S04]  /*3720*/  LDS R21, [R60+0x600] ;  /* 0x000600003c157984 */ /* 0x000f680000000800 */
[----:B------:R-:W0:Y:S01]  /*3730*/  LDS R22, [R60+0x800] ;  /* 0x000800003c167984 */ /* 0x000e220000000800 */
        /* <DEDUP_REMOVED lines=9> */
[----:B--2---:R-:W-:-:S03]  /*37d0*/  FADD.FTZ R2, RZ, R2 ;  /* 0x00000002ff027221 */ /* 0x004fc60000010000 */
[----:B------:R-:W2:Y:S01]  /*37e0*/  LDS R26, [R60+0x1600] ;  /* 0x001600003c1a7984 */ /* 0x000ea20000000800 */
[----:B---3--:R-:W-:Y:S01]  /*37f0*/  FADD.FTZ R3, RZ, R3 ;  /* 0x00000003ff037221 */ /* 0x008fe20000010000 */
[----:B----4-:R-:W-:Y:S02]  /*3800*/  FADD.FTZ R20, RZ, R20 ;  /* 0x00000014ff147221 */ /* 0x010fe40000010000 */
[----:B------:R-:W3:Y:S01]  /*3810*/  LDS R29, [R60+0x2000] ;  /* 0x002000003c1d7984 */ /* 0x000ee20000000800 */
[----:B-----5:R-:W-:-:S03]  /*3820*/  FADD.FTZ R21, RZ, R21 ;  /* 0x00000015ff157221 */ /* 0x020fc60000010000 */
[----:B------:R-:W4:Y:S01]  /*3830*/  LDS R28, [R60+0x2200] ;  /* 0x002200003c1c7984 */ /* 0x000f220000000800 */
[----:B0-----:R-:W-:-:S03]  /*3840*/  FADD.FTZ R22, RZ, R22 ;  /* 0x00000016ff167221 */ /* 0x001fc60000010000 */
[----:B------:R-:W-:Y:S01]  /*3850*/  LDS R31, [R60+0x2400] ;  /* 0x002400003c1f7984 */ /* 0x000fe20000000800 */
[----:B-1----:R-:W-:-:S03]  /*3860*/  FADD.FTZ R23, RZ, R23 ;  /* 0x00000017ff177221 */ /* 0x002fc60000010000 */
[----:B------:R-:W-:Y:S01]  /*3870*/  LDS R30, [R60+0x2600] ;  /* 0x002600003c1e7984 */ /* 0x000fe20000000800 */
[----:B------:R-:W-:-:S03]  /*3880*/  FADD.FTZ R2, R2, R45 ;  /* 0x0000002d02027221 */ /* 0x000fc60000010000 */
[----:B------:R-:W0:Y:S01]  /*3890*/  LDS R47, [R60+0x2c00] ;  /* 0x002c00003c2f7984 */ /* 0x000e220000000800 */
[----:B------:R-:W-:-:S03]  /*38a0*/  FADD.FTZ R3, R3, R44 ;  /* 0x0000002c03037221 */ /* 0x000fc60000010000 */
[----:B------:R-:W-:Y:S01]  /*38b0*/  LDS R45, [R60+0x2800] ;  /* 0x002800003c2d7984 */ /* 0x000fe20000000800 */
[----:B------:R-:W-:-:S03]  /*38c0*/  FADD.FTZ R20, R20, R25 ;  /* 0x0000001914147221 */ /* 0x000fc60000010000 */
[----:B------:R-:W-:Y:S01]  /*38d0*/  LDS R44, [R60+0x2a00] ;  /* 0x002a00003c2c7984 */ /* 0x000fe20000000800 */
[----:B------:R-:W-:-:S03]  /*38e0*/  FADD.FTZ R21, R21, R24 ;  /* 0x0000001815157221 */ /* 0x000fc60000010000 */
[----:B------:R-:W1:Y:S01]  /*38f0*/  LDS R25, [R60+0x1800] ;  /* 0x001800003c197984 */ /* 0x000e620000000800 */
[----:B------:R-:W-:-:S03]  /*3900*/  FADD.FTZ R22, R22, R27 ;  /* 0x0000001b16167221 */ /* 0x000fc60000010000 */
[----:B------:R-:W5:Y:S01]  /*3910*/  LDS R24, [R60+0x1a00] ;  /* 0x001a00003c187984 */ /* 0x000f620000000800 */
[----:B--2---:R-:W-:-:S03]  /*3920*/  FADD.FTZ R23, R23, R26 ;  /* 0x0000001a17177221 */ /* 0x004fc60000010000 */
[----:B------:R-:W2:Y:S04]  /*3930*/  LDS R27, [R60+0x1c00] ;  /* 0x001c00003c1b7984 */ /* 0x000ea80000000800 */
[----:B------:R-:W2:Y:S01]  /*3940*/  LDS R26, [R60+0x1e00] ;  /* 0x001e00003c1a7984 */ /* 0x000ea20000000800 */
[----:B---3--:R-:W-:-:S03]  /*3950*/  FADD.FTZ R22, R22, R29 ;  /* 0x0000001d16167221 */ /* 0x008fc60000010000 */
[----:B------:R-:W3:Y:S01]  /*3960*/  LDS R46, [R60+0x2e00] ;  /* 0x002e00003c2e7984 */ /* 0x000ee20000000800 */
[----:B----4-:R-:W-:Y:S01]  /*3970*/  FADD.FTZ R23, R23, R28 ;  /* 0x0000001c17177221 */ /* 0x010fe20000010000 */
[----:B------:R-:W-:Y:S01]  /*3980*/  BAR.SYNC.DEFER_BLOCKING 0x0 ;  /* 0x0000000000007b1d */ /* 0x000fe20000010000 */
[----:B0-----:R-:W-:Y:S01]  /*3990*/  FADD.FTZ R47, R22, R47 ;  /* 0x0000002f162f7221 */ /* 0x001fe20000010000 */
[----:B-1----:R-:W-:-:S04]  /*39a0*/  FADD.FTZ R2, R2, R25 ;  /* 0x0000001902027221 */ /* 0x002fc80000010000 */
[----:B------:R-:W-:Y:S01]  /*39b0*/  STS.128 [R0], R36 ;  /* 0x0000002400007388 */ /* 0x000fe20000000c00 */
[----:B-----5:R-:W-:Y:S01]  /*39c0*/  FADD.FTZ R3, R3, R24 ;  /* 0x0000001803037221 */ /* 0x020fe20000010000 */
[----:B------:R-:W-:Y:S02]  /*39d0*/  FADD.FTZ R31, R2, R31 ;  /* 0x0000001f021f7221 */ /* 0x000fe40000010000 */
[----:B------:R-:W-:Y:S01]  /*39e0*/  STS.128 [R0+0x10], R40 ;  /* 0x0000102800007388 */ /* 0x000fe20000000c00 */
[----:B--2---:R-:W-:-:S03]  /*39f0*/  FADD.FTZ R20, R20, R27 ;  /* 0x0000001b14147221 */ /* 0x004fc60000010000 */
[----:B------:R-:W-:Y:S01]  /*3a00*/  STS.128 [R0+0x400], R52 ;  /* 0x0004003400007388 */ /* 0x000fe20000000c00 */
[----:B------:R-:W-:Y:S01]  /*3a10*/  FADD.FTZ R21, R21, R26 ;  /* 0x0000001a15157221 */ /* 0x000fe20000010000 */
[----:B------:R-:W-:Y:S02]  /*3a20*/  FADD.FTZ R45, R20, R45 ;  /* 0x0000002d142d7221 */ /* 0x000fe40000010000 */
[----:B------:R-:W-:Y:S01]  /*3a30*/  STS.128 [R0+0x410], R4 ;  /* 0x0004100400007388 */ /* 0x000fe20000000c00 */
[----:B------:R-:W-:Y:S01]  /*3a40*/  FADD.FTZ R21, R21, R44 ;  /* 0x0000002c15157221 */ /* 0x000fe20000010000 */
[----:B---3--:R-:W-:Y:S02]  /*3a50*/  FADD.FTZ R23, R23, R46 ;  /* 0x0000002e17177221 */ /* 0x008fe40000010000 */
[----:B------:R0:W-:Y:S04]  /*3a60*/  STS.128 [R0+0x800], R8 ;  /* 0x0008000800007388 */ /* 0x0001e80000000c00 */
[----:B------:R-:W-:Y:S01]  /*3a70*/  STS.128 [R0+0x810], R12 ;  /* 0x0008100c00007388 */ /* 0x000fe20000000c00 */
[----:B------:R-:W-:Y:S01]  /*3a80*/  BAR.SYNC.DEFER_BLOCKING 0x0 ;  /* 0x0000000000007b1d */ /* 0x000fe20000010000 */
[----:B0-----:R-:W-:-:S05]  /*3a90*/  FADD.FTZ R9, R3, R30 ;  /* 0x0000001e03097221 */ /* 0x001fca0000010000 */
        /* <DEDUP_REMOVED lines=52> */
[----:B------:R-:W-:Y:S02]  /*3de0*/  IADD3 R4, P1, R6, UR8, RZ ;  /* 0x0000000806047c10 */ /* 0x000fe4000ff3e0ff */
[----:B------:R-:W-:Y:S01]  /*3df0*/  STS.128 [R0+0x410], R160 ;  /* 0x000410a000007388 */ /* 0x000fe20000000c00 */
[----:B-1----:R-:W-:-:S03]  /*3e00*/  FADD.FTZ R15, R5, R40 ;  /* 0x00000028050f7221 */ /* 0x002fc60000010000 */
[----:B------:R-:W-:Y:S04]  /*3e10*/  STS.128 [R0+0x800], R164 ;  /* 0x000800a400007388 */ /* 0x000fe80000000c00 */
[----:B------:R0:W-:Y:S01]  /*3e20*/  STS.128 [R0+0x810], R16 ;  /* 0x0008101000007388 */ /* 0x0001e20000000c00 */
[----:B------:R-:W-:Y:S01]  /*3e30*/  BAR.SYNC.DEFER_BLOCKING 0x0 ;  /* 0x0000000000007b1d */ /* 0x000fe20000010000 */
[----:B0-----:R-:W-:Y:S02]  /*3e40*/  IADD3.X R16, RZ, RZ, RZ, P0, !PT ;  /* 0x000000ffff107210 */ /* 0x001fe400007fe4ff */
[----:B------:R-:W-:Y:S02]  /*3e50*/  IADD3 R2, P0, R6, UR6, RZ ;  /* 0x0000000606027c10 */ /* 0x000fe4000ff1e0ff */
[----:B------:R-:W-:-:S04]  /*3e60*/  SHF.L.U64.HI R16, R177, 0x2, R16 ;  /* 0x00000002b1107819 */ /* 0x000fc80000010210 */
[C---:B------:R-:W-:Y:S01]  /*3e70*/  IADD3.X R3, R16.reuse, UR7, RZ, P0, !PT ;  /* 0x0000000710037c10 */ /* 0x040fe200087fe4ff */
[----:B------:R-:W-:Y:S01]  /*3e80*/  ULDC.64 UR6, c[0x0][0x2f0] ;  /* 0x0000bc0000067ab9 */ /* 0x000fe20000000a00 */
[----:B------:R-:W-:Y:S01]  /*3e90*/  IADD3.X R5, R16, UR9, RZ, P1, !PT ;  /* 0x0000000910057c10 */ /* 0x000fe20008ffe4ff */
[----:B------:R-:W0:Y:S01]  /*3ea0*/  LDS R42, [R60] ;  /* 0x000000003c2a7984 */ /* 0x000e220000000800 */
[----:B------:R-:W-:-:S03]  /*3eb0*/  IADD3 R6, P0, R6, UR6, RZ ;  /* 0x0000000606067c10 */ /* 0x000fc6000ff1e0ff */
        /* <DEDUP_REMOVED lines=67> */
.L_x_5535:
        /* <DEDUP_REMOVED lines=8> */
.L_x_5538:
[----:B------:R-:W-:Y:S05]  /*4370*/  BSYNC B2 ;  /* 0x0000000000027941 */ /* 0x000fea0003800000 */
.L_x_5537:
        /* <DEDUP_REMOVED lines=8> */
.L_x_5539:
[----:B------:R-:W-:Y:S01]  /*4400*/  FADD.FTZ R117, R136, R117 ;  /* 0x0000007588757221 */ /* 0x000fe20000010000 */
[----:B------:R-:W-:-:S04]  /*4410*/  HFMA2.MMA R217, -RZ, RZ, 0, 1.1920928955078125e-07 ;  /* 0x00000002ffd97435 */ /* 0x000fc800000001ff */
[----:B------:R-:W-:Y:S02]  /*4420*/  MOV R228, R117 ;  /* 0x0000007500e47202 */ /* 0x000fe40000000f00 */
[----:B------:R-:W-:-:S07]  /*4430*/  MOV R119, R213 ;  /* 0x000000d500777202 */ /* 0x000fce0000000f00 */
[----:B------:R-:W-:Y:S05]  /*4440*/  WARPSYNC.COLLECTIVE R215, `(.L_x_5540) ;  /* 0x00000000d7087348 */ /* 0x000fea0003c00000 */
[----:B------:R0:W1:Y:S02]  /*4450*/  SHFL.BFLY P1, R213, R228, R217, R230 ;  /* 0x0c0000d9e4d57389 */ /* 0x00006400000200e6 */
[----:B01----:R-:W-:Y:S01]  /*4460*/  ENDCOLLECTIVE ;  /* 0x000000000000791b */ /* 0x003fe20003800000 */
.L_x_5540:
[----:B------:R-:W-:-:S05]  /*4470*/  FADD.FTZ R119, R118, R119 ;  /* 0x0000007776777221 */ /* 0x000fca0000010000 */
[----:B------:R-:W-:Y:S02]  /*4480*/  MOV R228, R119 ;  /* 0x0000007700e47202 */ /* 0x000fe40000000f00 */
[----:B------:R-:W-:-:S07]  /*4490*/  MOV R116, R213 ;  /* 0x000000d500747202 */ /* 0x000fce0000000f00 */
[----:B------:R-:W-:Y:S05]  /*44a0*/  WARPSYNC.COLLECTIVE R215, `(.L_x_5541) ;  /* 0x00000000d7087348 */ /* 0x000fea0003c00000 */
[----:B------:R0:W1:Y:S02]  /*44b0*/  SHFL.BFLY P1, R213, R228, R217, R230 ;  /* 0x0c0000d9e4d57389 */ /* 0x00006400000200e6 */
[----:B01----:R-:W-:Y:S01]  /*44c0*/  ENDCOLLECTIVE ;  /* 0x000000000000791b */ /* 0x003fe20003800000 */
.L_x_5541:
[----:B------:R-:W-:Y:S01]  /*44d0*/  FADD.FTZ R116, R117, R116 ;  /* 0x0000007475747221 */ /* 0x000fe20000010000 */
[----:B------:R-:W-:-:S04]  /*44e0*/  HFMA2.MMA R217, -RZ, RZ, 0, 2.384185791015625e-07 ;  /* 0x00000004ffd97435 */ /* 0x000fc800000001ff */
[----:B------:R-:W-:Y:S02]  /*44f0*/  MOV R228, R116 ;  /* 0x0000007400e47202 */ /* 0x000fe40000000f00 */
[----:B------:R-:W-:-:S07]  /*4500*/  MOV R190, R213 ;  /* 0x000000d500be7202 */ /* 0x000fce0000000f00 */
[----:B------:R-:W-:Y:S05]  /*4510*/  WARPSYNC.COLLECTIVE R215, `(.L_x_5542) ;  /* 0x00000000d7087348 */ /* 0x000fea0003c00000 */
[----:B------:R0:W1:Y:S02]  /*4520*/  SHFL.BFLY P1, R213, R228, R217, R230 ;  /* 0x0c0000d9e4d57389 */ /* 0x00006400000200e6 */
[----:B01----:R-:W-:Y:S01]  /*4530*/  ENDCOLLECTIVE ;  /* 0x000000000000791b */ /* 0x003fe20003800000 */
.L_x_5542:
[----:B------:R-:W-:-:S05]  /*4540*/  FADD.FTZ R190, R119, R190 ;  /* 0x000000be77be7221 */ /* 0x000fca0000010000 */
[----:B------:R-:W-:Y:S02]  /*4550*/  MOV R228, R190 ;  /* 0x000000be00e47202 */ /* 0x000fe40000000f00 */
[----:B------:R-:W-:-:S07]  /*4560*/  MOV R135, R213 ;  /* 0x000000d500877202 */ /* 0x000fce0000000f00 */
[----:B------:R-:W-:Y:S05]  /*4570*/  WARPSYNC.COLLECTIVE R215, `(.L_x_5543) ;  /* 0x00000000d7087348 */ /* 0x000fea0003c00000 */
[----:B------:R0:W1:Y:S02]  /*4580*/  SHFL.BFLY P1, R213, R228, R217, R230 ;  /* 0x0c0000d9e4d57389 */ /* 0x00006400000200e6 */
[----:B01----:R-:W-:Y:S01]  /*4590*/  ENDCOLLECTIVE ;  /* 0x000000000000791b */ /* 0x003fe20003800000 */
.L_x_5543:
[----:B------:R-:W-:Y:S01]  /*45a0*/  FADD.FTZ R135, R116, R135 ;  /* 0x0000008774877221 */ /* 0x000fe20000010000 */
[----:B------:R-:W-:-:S04]  /*45b0*/  HFMA2.MMA R217, -RZ, RZ, 0, 4.76837158203125e-07 ;  /* 0x00000008ffd97435 */ /* 0x000fc800000001ff */
[----:B------:R-:W-:Y:S02]  /*45c0*/  MOV R228, R135 ;  /* 0x0000008700e47202 */ /* 0x000fe40000000f00 */
[----:B------:R-:W-:-:S07]  /*45d0*/  MOV R137, R213 ;  /* 0x000000d500897202 */ /* 0x000fce0000000f00 */
[----:B------:R-:W-:Y:S05]  /*45e0*/  WARPSYNC.COLLECTIVE R215, `(.L_x_5544) ;  /* 0x00000000d7087348 */ /* 0x000fea0003c00000 */
[----:B------:R0:W1:Y:S02]  /*45f0*/  SHFL.BFLY P1, R213, R228, R217, R230 ;  /* 0x0c0000d9e4d57389 */ /* 0x00006400000200e6 */
[----:B01----:R-:W-:Y:S01]  /*4600*/  ENDCOLLECTIVE ;  /* 0x000000000000791b */ /* 0x003fe20003800000 */
.L_x_5544:
[----:B------:R-:W-:-:S05]  /*4610*/  FADD.FTZ R137, R190, R137 ;  /* 0x00000089be897221 */ /* 0x000fca0000010000 */
[----:B------:R-:W-:Y:S02]  /*4620*/  MOV R228, R137 ;  /* 0x0000008900e47202 */ /* 0x000fe40000000f00 */
[----:B------:R-:W-:-:S07]  /*4630*/  MOV R118, R213 ;  /* 0x000000d500767202 */ /* 0x000fce0000000f00 */
[----:B------:R-:W-:Y:S05]  /*4640*/  WARPSYNC.COLLECTIVE R215, `(.L_x_5545) ;  /* 0x00000000d7087348 */ /* 0x000fea0003c00000 */
[----:B------:R0:W1:Y:S02]  /*4650*/  SHFL.BFLY P1, R213, R228, R217, R230 ;  /* 0x0c0000d9e4d57389 */ /* 0x00006400000200e6 */
[----:B01----:R-:W-:Y:S01]  /*4660*/  ENDCOLLECTIVE ;  /* 0x000000000000791b */ /* 0x003fe20003800000 */
.L_x_5545:
[----:B------:R-:W-:Y:S01]  /*4670*/  FADD.FTZ R139, R135, R118 ;  /* 0x00000076878b7221 */ /* 0x000fe20000010000 */
[----:B------:R-:W-:-:S04]  /*4680*/  HFMA2.MMA R217, -RZ, RZ, 0, 9.5367431640625e-07 ;  /* 0x00000010ffd97435 */ /* 0x000fc800000001ff */
[----:B------:R-:W-:Y:S02]  /*4690*/  MOV R228, R139 ;  /* 0x0000008b00e47202 */ /* 0x000fe40000000f00 */
[----:B------:R-:W-:-:S07]  /*46a0*/  MOV R136, R213 ;  /* 0x000000d500887202 */ /* 0x000fce0000000f00 */
[----:B------:R-:W-:Y:S05]  /*46b0*/  WARPSYNC.COLLECTIVE R215, `(.L_x_5546) ;  /* 0x00000000d7087348 */ /* 0x000fea0003c00000 */
[----:B------:R0:W1:Y:S02]  /*46c0*/  SHFL.BFLY P1, R213, R228, R217, R230 ;  /* 0x0c0000d9e4d57389 */ /* 0x00006400000200e6 */
[----:B01----:R-:W-:Y:S01]  /*46d0*/  ENDCOLLECTIVE ;  /* 0x000000000000791b */ /* 0x003fe20003800000 */
.L_x_5546:
[----:B------:R-:W-:-:S05]  /*46e0*/  FADD.FTZ R208, R137, R136 ;  /* 0x0000008889d07221 */ /* 0x000fca0000010000 */
[----:B------:R-:W-:Y:S02]  /*46f0*/  MOV R228, R208 ;  /* 0x000000d000e47202 */ /* 0x000fe40000000f00 */
[----:B------:R-:W-:-:S07]  /*4700*/  MOV R226, R213 ;  /* 0x000000d500e27202 */ /* 0x000fce0000000f00 */
[----:B------:R-:W-:Y:S05]  /*4710*/  WARPSYNC.COLLECTIVE R215, `(.L_x_5547) ;  /* 0x00000000d7087348 */ /* 0x000fea0003c00000 */
[----:B------:R0:W1:Y:S02]  /*4720*/  SHFL.BFLY P1, R213, R228, R217, R230 ;  /* 0x0c0000d9e4d57389 */ /* 0x00006400000200e6 */
[----:B01----:R-:W-:Y:S01]  /*4730*/  ENDCOLLECTIVE ;  /* 0x000000000000791b */ /* 0x003fe20003800000 */
.L_x_5547:
[----:B------:R-:W-:Y:S05]  /*4740*/  BRA `(.L_x_5548) ;  /* 0xffffffd000707947 */ /* 0x000fea000383ffff */
.L_x_5549:
        /* <DEDUP_REMOVED lines=11> */
.L_x_11751:


//--------------------- .text._ZN10layer_norm22ln_bwd_finalize_kernelINS_22Kernel_traits_finalizeILj768Ef13__nv_bfloat16fS2_fjLb1ELj1024ELj4ENS_18Kernel_traits_baseILj768EfS2_fS2_fjLj1024EEEEELb1ELb0EEEvNS_9BwdParamsE --------------------------
	.section	.text._ZN10layer_norm22ln_bwd_finalize_kernelINS_22Kernel_traits_finalizeILj768Ef13__nv_bfloat16fS2_fjLb1ELj1024ELj4ENS_18Kernel_traits_baseILj768EfS2_fS2_fjLj1024EEEEELb1ELb0EEEvNS_9BwdParamsE,"ax",@progbits
	.align	128
        .global         _ZN10layer_norm22ln_bwd_finalize_kernelINS_22Kernel_traits_finalizeILj768Ef13__nv_bfloat16fS2_fjLb1ELj1024ELj4ENS_18Kernel_traits_baseILj768EfS2_fS2_fjLj1024EEEEELb1ELb0EEEvNS_9BwdParamsE
        .type           _ZN10layer_norm22ln_bwd_finalize_kernelINS_22Kernel_traits_finalizeILj768Ef13__nv_bfloat16fS2_fjLb1ELj1024ELj4ENS_18Kernel_traits_baseILj768EfS2_fS2_fjLj1024EEEEELb1ELb0EEEvNS_9BwdParamsE,@function
        .size           _ZN10layer_norm22ln_bwd_finalize_kernelINS_22Kernel_traits_finalizeILj768Ef13__nv_bfloat16fS2_fjLb1ELj1024ELj4ENS_18Kernel_traits_baseILj768EfS2_fS2_fjLj1024EEEEELb1ELb0EEEvNS_9BwdParamsE,(.L_x_11752 - _ZN10layer_norm22ln_bwd_finalize_kernelINS_22Kernel_traits_finalizeILj768Ef13__nv_bfloat16fS2_fjLb1ELj1024ELj4ENS_18Kernel_traits_baseILj768EfS2_fS2_fjLj1024EEEEELb1ELb0EEEvNS_9BwdParamsE)
        .other          _ZN10layer_norm22ln_bwd_finalize_kernelINS_22Kernel_traits_finalizeILj768Ef13__nv_bfloat16fS2_fjLb1ELj1024ELj4ENS_18Kernel_traits_baseILj768EfS2_fS2_fjLj1024EEEEELb1ELb0EEEvNS_9BwdParamsE,@"STO_CUDA_ENTRY STV_DEFAULT"
_ZN10layer_norm22ln_bwd_finalize_kernelINS_22Kernel_traits_finalizeILj768Ef13__nv_bfloat16fS2_fjLb1ELj1024ELj4ENS_18Kernel_traits_baseILj768EfS2_fS2_fjLj1024EEEEELb1ELb0EEEvNS_9BwdParamsE:
.text._ZN10layer_norm22ln_bwd_finalize_kernelINS_22Kernel_traits_finalizeILj768Ef13__nv_bfloat16fS2_fjLb1ELj1024ELj4ENS_18Kernel_traits_baseILj768EfS2_fS2_fjLj1024EEEEELb1ELb0EEEvNS_9BwdParamsE:
        /* <DEDUP_REMOVED lines=24> */
.L_x_5562:
        /* <DEDUP_REMOVED lines=36> */
.L_x_5554:
        /* <DEDUP_REMOVED lines=49> */
.L_x_5553:
[----:B------:R-:W-:Y:S05]  /*06d0*/  BSYNC B1 ;  /* 0x0000000000017941 */ /* 0x000fea0003800000 */
.L_x_5552:
        /* <DEDUP_REMOVED lines=31> */
.L_x_5556:
[----:B------:R-:W-:Y:S05]  /*08d0*/  BSYNC B1 ;  /* 0x0000000000017941 */ /* 0x000fea0003800000 */
.L_x_5555:
        /* <DEDUP_REMOVED lines=16> */
.L_x_5557:
[----:B------:R-:W-:Y:S05]  /*09e0*/  BSYNC B1 ;  /* 0x0000000000017941 */ /* 0x000fea0003800000 */
.L_x_5551:
[----:B------:R-:W-:Y:S05]  /*09f0*/  BSYNC B0 ;  /* 0x0000000000007941 */ /* 0x000fea0003800000 */
.L_x_5550:
        /* <DEDUP_REMOVED lines=40> */
.L_x_5578:
        /* <DEDUP_REMOVED lines=8> */
.L_x_5558:
        /* <DEDUP_REMOVED lines=20> */
.L_x_5561:
[----:B------:R-:W-:Y:S05]  /*0e40*/  BSYNC B0 ;  /* 0x0000000000007941 */ /* 0x000fea0003800000 */
.L_x_5560:
[C---:B------:R-:W-:Y:S01]  /*0e50*/  ISETP.GT.U32.AND P1, PT, R4.reuse, -0x301, PT ;  /* 0xfffffcff0400780c */ /* 0x040fe20003f24070 */
[----:B------:R-:W-:Y:S01]  /*0e60*/  VIADD R4, R4, 0x300 ;  /* 0x0000030004047836 */ /* 0x000fe20000000000 */
[----:B------:R-:W-:-:S11]  /*0e70*/  IADD3 R5, R5, 0x180, RZ ;  /* 0x0000018005057810 */ /* 0x000fd60007ffe0ff */
[----:B------:R-:W-:Y:S05]  /*0e80*/  @P1 BRA `(.L_x_5562) ;  /* 0xfffffff000bc1947 */ /* 0x000fea000383ffff */
[----:B------:R-:W-:Y:S05]  /*0e90*/  EXIT ;  /* 0x000000000000794d */ /* 0x000fea0003800000 */
.L_x_5559:
[----:B0-----:R-:W-:Y:S01]  /*0ea0*/  HFMA2.MMA R24, -RZ, RZ, 0, 5.9604644775390625e-08 ;  /* 0x00000001ff187435 */ /* 0x001fe200000001ff */
[----:B----4-:R-:W-:Y:S02]  /*0eb0*/  MOV R23, R10 ;  /* 0x0000000a00177202 */ /* 0x010fe40000000f00 */
[----:B------:R-:W-:Y:S02]  /*0ec0*/  MOV R25, 0x1f ;  /* 0x0000001f00197802 */ /* 0x000fe40000000f00 */
[----:B------:R-:W-:-:S07]  /*0ed0*/  MOV R20, 0xffffffff ;  /* 0xffffffff00147802 */ /* 0x000fce0000000f00 */
[----:B-123--:R-:W-:Y:S05]  /*0ee0*/  WARPSYNC.COLLECTIVE R20, `(.L_x_5563) ;  /* 0x0000000014087348 */ /* 0x00efea0003c00000 */
[----:B------:R0:W4:Y:S02]  /*0ef0*/  SHFL.BFLY P2, R22, R23, R24, R25 ;  /* 0x0c00001817167389 */ /* 0x0001240000040019 */
[----:B01234-:R-:W-:Y:S01]  /*0f00*/  ENDCOLLECTIVE ;  /* 0x000000000000791b */ /* 0x01ffe20003800000 */
.L_x_5563:
[----:B------:R-:W-:Y:S01]  /*0f10*/  IMAD.MOV.U32 R24, RZ, RZ, 0x2 ;  /* 0x00000002ff187424 */ /* 0x000fe200078e00ff */
[----:B------:R-:W-:-:S05]  /*0f20*/  MOV R11, R22 ;  /* 0x00000016000b7202 */ /* 0x000fca0000000f00 */
[----:B------:R-:W-:-:S05]  /*0f30*/  FADD.FTZ R11, R10, R11 ;  /* 0x0000000b0a0b7221 */ /* 0x000fca0000010000 */
[----:B------:R-:W-:-:S07]  /*0f40*/  MOV R23, R11 ;  /* 0x0000000b00177202 */ /* 0x000fce0000000f00 */
[----:B------:R-:W-:Y:S05]  /*0f50*/  WARPSYNC.COLLECTIVE R20, `(.L_x_5564) ;  /* 0x0000000014087348 */ /* 0x000fea0003c00000 */
[----:B------:R0:W1:Y:S02]  /*0f60*/  SHFL.BFLY P2, R22, R23, R24, R25 ;  /* 0x0c00001817167389 */ /* 0x0000640000040019 */
[----:B01----:R-:W-:Y:S01]  /*0f70*/  ENDCOLLECTIVE ;  /* 0x000000000000791b */ /* 0x003fe20003800000 */
.L_x_5564:
[----:B------:R-:W-:Y:S01]  /*0f80*/  HFMA2.MMA R24, -RZ, RZ, 0, 2.384185791015625e-07 ;  /* 0x00000004ff187435 */ /* 0x000fe200000001ff */
[----:B------:R-:W-:-:S05]  /*0f90*/  MOV R14, R22 ;  /* 0x00000016000e7202 */ /* 0x000fca0000000f00 */
[----:B------:R-:W-:-:S05]  /*0fa0*/  FADD.FTZ R14, R11, R14 ;  /* 0x0000000e0b0e7221 */ /* 0x000fca0000010000 */
[----:B------:R-:W-:-:S07]  /*0fb0*/  MOV R23, R14 ;  /* 0x0000000e00177202 */ /* 0x000fce0000000f00 */
[----:B------:R-:W-:Y:S05]  /*0fc0*/  WARPSYNC.COLLECTIVE R20, `(.L_x_5565) ;  /* 0x0000000014087348 */ /* 0x000fea0003c00000 */
[----:B------:R0:W1:Y:S02]  /*0fd0*/  SHFL.BFLY P2, R22, R23, R24, R25 ;  /* 0x0c00001817167389 */ /* 0x0000640000040019 */
[----:B01----:R-:W-:Y:S01]  /*0fe0*/  ENDCOLLECTIVE ;  /* 0x000000000000791b */ /* 0x003fe20003800000 */
.L_x_5565:
[----:B------:R-:W-:Y:S01]  /*0ff0*/  HFMA2.MMA R24, -RZ, RZ, 0, 4.76837158203125e-07 ;  /* 0x00000008ff187435 */ /* 0x000fe200000001ff */
[----:B------:R-:W-:-:S05]  /*1000*/  MOV R13, R22 ;  /* 0x00000016000d7202 */ /* 0x000fca0000000f00 */
[----:B------:R-:W-:-:S05]  /*1010*/  FADD.FTZ R13, R14, R13 ;  /* 0x0000000d0e0d7221 */ /* 0x000fca0000010000 */
[----:B------:R-:W-:-:S07]  /*1020*/  MOV R23, R13 ;  /* 0x0000000d00177202 */ /* 0x000fce0000000f00 */
[----:B------:R-:W-:Y:S05]  /*1030*/  WARPSYNC.COLLECTIVE R20, `(.L_x_5566) ;  /* 0x0000000014087348 */ /* 0x000fea0003c00000 */
[----:B------:R0:W1:Y:S02]  /*1040*/  SHFL.BFLY P2, R22, R23, R24, R25 ;  /* 0x0c00001817167389 */ /* 0x0000640000040019 */
[----:B01----:R-:W-:Y:S01]  /*1050*/  ENDCOLLECTIVE ;  /* 0x000000000000791b */ /* 0x003fe20003800000 */
.L_x_5566:
[----:B------:R-:W-:Y:S01]  /*1060*/  HFMA2.MMA R24, -RZ, RZ, 0, 9.5367431640625e-07 ;  /* 0x00000010ff187435 */ /* 0x000fe200000001ff */
[----:B------:R-:W-:-:S05]  /*1070*/  MOV R10, R22 ;  /* 0x00000016000a7202 */ /* 0x000fca0000000f00 */
[----:B------:R-:W-:-:S04]  /*1080*/  FADD.FTZ R11, R13, R10 ;  /* 0x0000000a0d0b7221 */ /* 0x000fc80000010000 */
[----:B------:R-:W-:-:S07]  /*1090*/  IMAD.MOV.U32 R23, RZ, RZ, R11 ;  /* 0x000000ffff177224 */ /* 0x000fce00078e000b */
[----:B------:R-:W-:Y:S05]  /*10a0*/  WARPSYNC.COLLECTIVE R20, `(.L_x_5567) ;  /* 0x0000000014087348 */ /* 0x000fea0003c00000 */
[----:B------:R0:W1:Y:S02]  /*10b0*/  SHFL.BFLY P2, R22, R23, R24, R25 ;  /* 0x0c00001817167389 */ /* 0x0000640000040019 */
[----:B01----:R-:W-:Y:S01]  /*10c0*/  ENDCOLLECTIVE ;  /* 0x000000000000791b */ /* 0x003fe20003800000 */
.L_x_5567:
[----:B------:R-:W-:Y:S01]  /*10d0*/  HFMA2.MMA R24, -RZ, RZ, 0, 5.9604644775390625e-08 ;  /* 0x00000001ff187435 */ /* 0x000fe200000001ff */
[----:B------:R-:W-:Y:S02]  /*10e0*/  MOV R23, R12 ;  /* 0x0000000c00177202 */ /* 0x000fe40000000f00 */
[----:B------:R-:W-:-:S08]  /*10f0*/  MOV R10, R22 ;  /* 0x00000016000a7202 */ /* 0x000fd00000000f00 */
[----:B------:R-:W-:Y:S05]  /*1100*/  WARPSYNC.COLLECTIVE R20, `(.L_x_5568) ;  /* 0x0000000014087348 */ /* 0x000fea0003c00000 */
[----:B------:R0:W1:Y:S02]  /*1110*/  SHFL.BFLY P2, R22, R23, R24, R25 ;  /* 0x0c00001817167389 */ /* 0x0000640000040019 */
[----:B01----:R-:W-:Y:S01]  /*1120*/  ENDCOLLECTIVE ;  /* 0x000000000000791b */ /* 0x003fe20003800000 */
.L_x_5568:
[----:B------:R-:W-:Y:S01]  /*1130*/  HFMA2.MMA R24, -RZ, RZ, 0, 1.1920928955078125e-07 ;  /* 0x00000002ff187435 */ /* 0x000fe200000001ff */
[----:B------:R-:W-:-:S05]  /*1140*/  MOV R13, R22 ;  /* 0x00000016000d7202 */ /* 0x000fca0000000f00 */
[----:B------:R-:W-:-:S05]  /*1150*/  FADD.FTZ R15, R12, R13 ;  /* 0x0000000d0c0f7221 */ /* 0x000fca0000010000 */
[----:B------:R-:W-:-:S07]  /*1160*/  MOV R23, R15 ;  /* 0x0000000f00177202 */ /* 0x000fce0000000f00 */
[----:B------:R-:W-:Y:S05]  /*1170*/  WARPSYNC.COLLECTIVE R20, `(.L_x_5569) ;  /* 0x0000000014087348 */ /* 0x000fea0003c00000 */
[----:B------:R0:W1:Y:S02]  /*1180*/  SHFL.BFLY P2, R22, R23, R24, R25 ;  /* 0x0c00001817167389 */ /* 0x0000640000040019 */
[----:B01----:R-:W-:Y:S01]  /*1190*/  ENDCOLLECTIVE ;  /* 0x000000000000791b */ /* 0x003fe20003800000 */
.L_x_5569:
[----:B------:R-:W-:Y:S01]  /*11a0*/  HFMA2.MMA R24, -RZ, RZ, 0, 2.384185791015625e-07 ;  /* 0x00000004ff187435 */ /* 0x000fe200000001ff */
[----:B------:R-:W-:-:S04]  /*11b0*/  IMAD.MOV.U32 R16, RZ, RZ, R22 ;  /* 0x000000ffff107224 */ /* 0x000fc800078e0016 */
[----:B------:R-:W-:-:S05]  /*11c0*/  FADD.FTZ R16, R15, R16 ;  /* 0x000000100f107221 */ /* 0x000fca0000010000 */
[----:B------:R-:W-:-:S07]  /*11d0*/  MOV R23, R16 ;  /* 0x0000001000177202 */ /* 0x000fce0000000f00 */
[----:B------:R-:W-:Y:S05]  /*11e0*/  WARPSYNC.COLLECTIVE R20, `(.L_x_5570) ;  /* 0x0000000014087348 */ /* 0x000fea0003c00000 */
[----:B------:R0:W1:Y:S02]  /*11f0*/  SHFL.BFLY P2, R22, R23, R24, R25 ;  /* 0x0c00001817167389 */ /* 0x0000640000040019 */
[----:B01----:R-:W-:Y:S01]  /*1200*/  ENDCOLLECTIVE ;  /* 0x000000000000791b */ /* 0x003fe20003800000 */
.L_x_5570:
[----:B------:R-:W-:Y:S01]  /*1210*/  HFMA2.MMA R24, -RZ, RZ, 0, 4.76837158203125e-07 ;  /* 0x00000008ff187435 */ /* 0x000fe200000001ff */
[----:B------:R-:W-:-:S05]  /*1220*/  MOV R17, R22 ;  /* 0x0000001600117202 */ /* 0x000fca0000000f00 */
[----:B------:R-:W-:-:S05]  /*1230*/  FADD.FTZ R17, R16, R17 ;  /* 0x0000001110117221 */ /* 0x000fca0000010000 */
[----:B------:R-:W-:-:S07]  /*1240*/  MOV R23, R17 ;  /* 0x0000001100177202 */ /* 0x000fce0000000f00 */
[----:B------:R-:W-:Y:S05]  /*1250*/  WARPSYNC.COLLECTIVE R20, `(.L_x_5571) ;  /* 0x0000000014087348 */ /* 0x000fea0003c00000 */
[----:B------:R0:W1:Y:S02]  /*1260*/  SHFL.BFLY P2, R22, R23, R24, R25 ;  /* 0x0c00001817167389 */ /* 0x0000640000040019 */
[----:B01----:R-:W-:Y:S01]  /*1270*/  ENDCOLLECTIVE ;  /* 0x000000000000791b */ /* 0x003fe20003800000 */
.L_x_5571:
[----:B------:R-:W-:Y:S01]  /*1280*/  IMAD.MOV.U32 R24, RZ, RZ, 0x10 ;  /* 0x00000010ff187424 */ /* 0x000fe200078e00ff */
[----:B------:R-:W-:-:S05]  /*1290*/  MOV R12, R22 ;  /* 0x00000016000c7202 */ /* 0x000fca0000000f00 */
[----:B------:R-:W-:-:S05]  /*12a0*/  FADD.FTZ R12, R17, R12 ;  /* 0x0000000c110c7221 */ /* 0x000fca0000010000 */
[----:B------:R-:W-:-:S07]  /*12b0*/  MOV R23, R12 ;  /* 0x0000000c00177202 */ /* 0x000fce0000000f00 */
[----:B------:R-:W-:Y:S05]  /*12c0*/  WARPSYNC.COLLECTIVE R20, `(.L_x_5572) ;  /* 0x0000000014087348 */ /* 0x000fea0003c00000 */
[----:B------:R0:W1:Y:S02]  /*12d0*/  SHFL.BFLY P2, R22, R23, R24, R25 ;  /* 0x0c00001817167389 */ /* 0x0000640000040019 */
[----:B01----:R-:W-:Y:S01]  /*12e0*/  ENDCOLLECTIVE ;  /* 0x000000000000791b */ /* 0x003fe20003800000 */
.L_x_5572:
[----:B------:R-:W-:Y:S01]  /*12f0*/  HFMA2.MMA R24, -RZ, RZ, 0, 5.9604644775390625e-08 ;  /* 0x00000001ff187435 */ /* 0x000fe200000001ff */
[----:B------:R-:W-:Y:S02]  /*1300*/  MOV R23, R8 ;  /* 0x0000000800177202 */ /* 0x000fe40000000f00 */
[----:B------:R-:W-:-:S08]  /*1310*/  MOV R15, R22 ;  /* 0x00000016000f7202 */ /* 0x000fd00000000f00 */
[----:B------:R-:W-:Y:S05]  /*1320*/  WARPSYNC.COLLECTIVE R20, `(.L_x_5573) ;  /* 0x0000000014087348 */ /* 0x000fea0003c00000 */
[----:B------:R0:W1:Y:S02]  /*1330*/  SHFL.BFLY P2, R22, R23, R24, R25 ;  /* 0x0c00001817167389 */ /* 0x0000640000040019 */
[----:B01----:R-:W-:Y:S01]  /*1340*/  ENDCOLLECTIVE ;  /* 0x000000000000791b */ /* 0x003fe20003800000 */
.L_x_5573:
[----:B------:R-:W-:Y:S01]  /*1350*/  HFMA2.MMA R24, -RZ, RZ, 0, 1.1920928955078125e-07 ;  /* 0x00000002ff187435 */ /* 0x000fe200000001ff */
[----:B------:R-:W-:-:S05]  /*1360*/  MOV R17, R22 ;  /* 0x0000001600117202 */ /* 0x000fca0000000f00 */
[----:B------:R-:W-:-:S05]  /*1370*/  FADD.FTZ R18, R8, R17 ;  /* 0x0000001108127221 */ /* 0x000fca0000010000 */
[----:B------:R-:W-:-:S07]  /*1380*/  MOV R23, R18 ;  /* 0x0000001200177202 */ /* 0x000fce0000000f00 */
[----:B------:R-:W-:Y:S05]  /*1390*/  WARPSYNC.COLLECTIVE R20, `(.L_x_5574) ;  /* 0x0000000014087348 */ /* 0x000fea0003c00000 */
[----:B------:R0:W1:Y:S02]  /*13a0*/  SHFL.BFLY P2, R22, R23, R24, R25 ;  /* 0x0c00001817167389 */ /* 0x0000640000040019 */
[----:B01----:R-:W-:Y:S01]  /*13b0*/  ENDCOLLECTIVE ;  /* 0x000000000000791b */ /* 0x003fe20003800000 */
.L_x_5574:
[----:B------:R-:W-:Y:S01]  /*13c0*/  HFMA2.MMA R24, -RZ, RZ, 0, 2.384185791015625e-07 ;  /* 0x00000004ff187435 */ /* 0x000fe200000001ff */
[----:B------:R-:W-:-:S05]  /*13d0*/  MOV R13, R22 ;  /* 0x00000016000d7202 */ /* 0x000fca0000000f00 */
[----:B------:R-:W-:-:S04]  /*13e0*/  FADD.FTZ R19, R18, R13 ;  /* 0x0000000d12137221 */ /* 0x000fc80000010000 */
[----:B------:R-:W-:-:S07]  /*13f0*/  IMAD.MOV.U32 R23, RZ, RZ, R19 ;  /* 0x000000ffff177224 */ /* 0x000fce00078e0013 */
[----:B------:R-:W-:Y:S05]  /*1400*/  WARPSYNC.COLLECTIVE R20, `(.L_x_5575) ;  /* 0x0000000014087348 */ /* 0x000fea0003c00000 */
[----:B------:R0:W1:Y:S02]  /*1410*/  SHFL.BFLY P2, R22, R23, R24, R25 ;  /* 0x0c00001817167389 */ /* 0x0000640000040019 */
[----:B01----:R-:W-:Y:S01]  /*1420*/  ENDCOLLECTIVE ;  /* 0x000000000000791b */ /* 0x003fe20003800000 */
.L_x_5575:
[----:B------:R-:W-:Y:S01]  /*1430*/  HFMA2.MMA R24, -RZ, RZ, 0, 4.76837158203125e-07 ;  /* 0x00000008ff187435 */ /* 0x000fe200000001ff */
[----:B------:R-:W-:-:S05]  /*1440*/  MOV R8, R22 ;  /* 0x0000001600087202 */ /* 0x000fca0000000f00 */
[----:B------:R-:W-:-:S05]  /*1450*/  FADD.FTZ R8, R19, R8 ;  /* 0x0000000813087221 */ /* 0x000fca0000010000 */
[----:B------:R-:W-:-:S07]  /*1460*/  MOV R23, R8 ;  /* 0x0000000800177202 */ /* 0x000fce0000000f00 */
[----:B------:R-:W-:Y:S05]  /*1470*/  WARPSYNC.COLLECTIVE R20, `(.L_x_5576) ;  /* 0x0000000014087348 */ /* 0x000fea0003c00000 */
[----:B------:R0:W1:Y:S02]  /*1480*/  SHFL.BFLY P2, R22, R23, R24, R25 ;  /* 0x0c00001817167389 */ /* 0x0000640000040019 */
[----:B01----:R-:W-:Y:S01]  /*1490*/  ENDCOLLECTIVE ;  /* 0x000000000000791b */ /* 0x003fe20003800000 */
.L_x_5576:
[----:B------:R-:W-:Y:S01]  /*14a0*/  HFMA2.MMA R24, -RZ, RZ, 0, 9.5367431640625e-07 ;  /* 0x00000010ff187435 */ /* 0x000fe200000001ff */
[----:B------:R-:W-:-:S05]  /*14b0*/  MOV R21, R22 ;  /* 0x0000001600157202 */ /* 0x000fca0000000f00 */
[----:B------:R-:W-:-:S05]  /*14c0*/  FADD.FTZ R21, R8, R21 ;  /* 0x0000001508157221 */ /* 0x000fca0000010000 */
[----:B------:R-:W-:-:S07]  /*14d0*/  MOV R23, R21 ;  /* 0x0000001500177202 */ /* 0x000fce0000000f00 */
[----:B------:R-:W-:Y:S05]  /*14e0*/  WARPSYNC.COLLECTIVE R20, `(.L_x_5577) ;  /* 0x0000000014087348 */ /* 0x000fea0003c00000 */
[----:B------:R0:W1:Y:S02]  /*14f0*/  SHFL.BFLY P2, R22, R23, R24, R25 ;  /* 0x0c00001817167389 */ /* 0x0000640000040019 */
[----:B01----:R-:W-:Y:S01]  /*1500*/  ENDCOLLECTIVE ;  /* 0x000000000000791b */ /* 0x003fe20003800000 */
.L_x_5577:
[----:B------:R-:W-:Y:S01]  /*1510*/  MOV R14, R22 ;  /* 0x00000016000e7202 */ /* 0x000fe20000000f00 */
[----:B------:R-:W-:Y:S06]  /*1520*/  BRA `(.L_x_5578) ;  /* 0xfffffff400d47947 */ /* 0x000fec000383ffff */
.L_x_5579:
        /* <DEDUP_REMOVED lines=13> */
.L_x_11752:


//--------------------- .text._ZN10layer_norm13ln_bwd_kernelINS_13Kernel_traitsIf13__nv_bfloat16fS2_fjLj768ELj1ELj4ELj1ELj16ENS_18Kernel_traits_baseILj768EfS2_fS2_fjLj128EEEEELb1ELb1ELb1ELb0EEEvNS_9BwdParamsE --------------------------
	.section	.text._ZN10layer_norm13ln_bwd_kernelINS_13Kernel_traitsIf13__nv_bfloat16fS2_fjLj768ELj1ELj4ELj1ELj16ENS_18Kernel_traits_baseILj768EfS2_fS2_fjLj128EEEEELb1ELb1ELb1ELb0EEEvNS_9BwdParamsE,"ax",@progbits
	.align	128
        .global         _ZN10layer_norm13ln_bwd_kernelINS_13Kernel_traitsIf13__nv_bfloat16fS2_fjLj768ELj1ELj4ELj1ELj16ENS_18Kernel_traits_baseILj768EfS2_fS2_fjLj128EEEEELb1ELb1ELb1ELb0EEEvNS_9BwdParamsE
        .type           _ZN10layer_norm13ln_bwd_kernelINS_13Kernel_traitsIf13__nv_bfloat16fS2_fjLj768ELj1ELj4ELj1ELj16ENS_18Kernel_traits_baseILj768EfS2_fS2_fjLj128EEEEELb1ELb1ELb1ELb0EEEvNS_9BwdParamsE,@function
        .size           _ZN10layer_norm13ln_bwd_kernelINS_13Kernel_traitsIf13__nv_bfloat16fS2_fjLj768ELj1ELj4ELj1ELj16ENS_18Kernel_traits_baseILj768EfS2_fS2_fjLj128EEEEELb1ELb1ELb1ELb0EEEvNS_9BwdParamsE,(.L_x_11753 - _ZN10layer_norm13ln_bwd_kernelINS_13Kernel_traitsIf13__nv_bfloat16fS2_fjLj768ELj1ELj4ELj1ELj16ENS_18Kernel_traits_baseILj768EfS2_fS2_fjLj128EEEEELb1ELb1ELb1ELb0EEEvNS_9BwdParamsE)
        .other          _ZN10layer_norm13ln_bwd_kernelINS_13Kernel_traitsIf13__nv_bfloat16fS2_fjLj768ELj1ELj4ELj1ELj16ENS_18Kernel_traits_baseILj768EfS2_fS2_fjLj128EEEEELb1ELb1ELb1ELb0EEEvNS_9BwdParamsE,@"STO_CUDA_ENTRY STV_DEFAULT"
_ZN10layer_norm13ln_bwd_kernelINS_13Kernel_traitsIf13__nv_bfloat16fS2_fjLj768ELj1ELj4ELj1ELj16ENS_18Kernel_traits_baseILj768EfS2_fS2_fjLj128EEEEELb1ELb1ELb1ELb0EEEvNS_9BwdParamsE:
.text._ZN10layer_norm13ln_bwd_kernelINS_13Kernel_traitsIf13__nv_bfloat16fS2_fjLj768ELj1ELj4ELj1ELj16ENS_18Kernel_traits_baseILj768EfS2_fS2_fjLj128EEEEELb1ELb1ELb1ELb0EEEvNS_9BwdParamsE:
        /* <DEDUP_REMOVED lines=33> */
[----:B---3--:R-:W-:-:S03]  /*0210*/  @P4 IMAD.WIDE.U32 R14, R21, 0x20, R10 ;  /* 0x00000020150e4825 */ /* 0x008fc600078e000a */
[----:B------:R4:W5:Y:S01]  /*0220*/  @P4 LDG.E.128 R52, desc[UR4][R12.64+0x10] ;  /* 0x000010040c344981 */ /* 0x000962000c1e1d00 */
[----:B------:R-:W-:-:S03]  /*0230*/  @P4 VIADD R21, R21, 0x20 ;  /* 0x0000002015154836 */ /* 0x000fc60000000000 */
        /* <DEDUP_REMOVED lines=50> */
[----:B----4-:R-:W-:Y:S06]  /*0560*/  @P0 BRA `(.L_x_5581) ;  /* 0x0000004800440947 */ /* 0x010fec0003800000 */
[----:B------:R-:W0:Y:S01]  /*0570*/  LDC.U8 R3, c[0x0][0x2a0] ;  /* 0x0000a800ff037b82 */ /* 0x000e220000000000 */
[----:B------:R-:W-:-:S11]  /*0580*/  HFMA2.MMA R81, -RZ, RZ, 0, 0 ;  /* 0x00000000ff517435 */ /* 0x000fd600000001ff */
.L_x_5702:
[----:B-1----:R-:W1:Y:S08]  /*0590*/  LDC.64 R186, c[0x0][0x288] ;  /* 0x0000a200ffba7b82 */ /* 0x002e700000000a00 */
[----:B0-----:R-:W2:Y:S08]  /*05a0*/  LDC.64 R188, c[0x0][0x258] ;  /* 0x00009600ffbc7b82 */ /* 0x001eb00000000a00 */
[----:B------:R-:W3:Y:S01]  /*05b0*/  LDC.64 R184, c[0x0][0x280] ;  /* 0x0000a000ffb87b82 */ /* 0x000ee20000000a00 */
[----:B-1----:R-:W-:-:S07]  /*05c0*/  IMAD.WIDE R186, R2, 0x4, R186 ;  /* 0x0000000402ba7825 */ /* 0x002fce00078e02ba */
[----:B----4-:R-:W1:Y:S01]  /*05d0*/  LDC.64 R242, c[0x0][0x2c8] ;  /* 0x0000b200fff27b82 */ /* 0x010e620000000a00 */
[----:B------:R-:W4:Y:S01]  /*05e0*/  LDG.E R186, desc[UR4][R186.64] ;  /* 0x00000004baba7981 */ /* 0x000f22000c1e1900 */
[----:B--2---:R-:W-:-:S05]  /*05f0*/  IMAD.WIDE R188, R2, 0x4, R188 ;  /* 0x0000000402bc7825 */ /* 0x004fca00078e02bc */
[----:B-----5:R2:W5:Y:S01]  /*0600*/  LDG.E R0, desc[UR4][R188.64] ;  /* 0x00000004bc007981 */ /* 0x020562000c1e1900 */
[----:B---3--:R-:W-:-:S05]  /*0610*/  IMAD.WIDE R184, R2, 0x4, R184 ;  /* 0x0000000402b87825 */ /* 0x008fca00078e02b8 */
[----:B------:R2:W5:Y:S01]  /*0620*/  LDG.E R235, desc[UR4][R184.64] ;  /* 0x00000004b8eb7981 */ /* 0x000562000c1e1900 */
[----:B------:R-:W-:Y:S01]  /*0630*/  IMAD.U32 R5, RZ, RZ, UR9 ;  /* 0x00000009ff057e24 */ /* 0x000fe2000f8e00ff */
[----:B------:R-:W3:Y:S03]  /*0640*/  S2R R232, SR_TID.X ;  /* 0x0000000000e87919 */ /* 0x000ee60000002100 */
[----:B------:R-:W-:-:S05]  /*0650*/  IMAD R6, R2, R5, RZ ;  /* 0x0000000502067224 */ /* 0x000fca00078e02ff */
[----:B------:R-:W-:-:S04]  /*0660*/  SHF.R.S32.HI R191, RZ, 0x1f, R6 ;  /* 0x0000001fffbf7819 */ /* 0x000fc80000011406 */
[----:B------:R-:W-:Y:S01]  /*0670*/  LEA.HI R191, R191, R6, RZ, 0x3 ;  /* 0x00000006bfbf7211 */ /* 0x000fe200078f18ff */
[----:B------:R-:W-:Y:S03]  /*0680*/  BSSY B1, `(.L_x_5582) ;  /* 0x000014c000017945 */ /* 0x000fe60003800000 */
[----:B------:R-:W-:-:S05]  /*0690*/  LEA.HI.SX32 R6, R191, R4, 0x1d ;  /* 0x00000004bf067211 */ /* 0x000fca00078feaff */
[----:B-1----:R-:W-:Y:S01]  /*06a0*/  IMAD.WIDE.U32 R244, R6, 0x20, R242 ;  /* 0x0000002006f47825 */ /* 0x002fe200078e00f2 */
[----:B----4-:R-:W-:-:S13]  /*06b0*/  ISETP.GT.AND P2, PT, R186, RZ, PT ;  /* 0x000000ffba00720c */ /* 0x010fda0003f44270 */
[----:B--23--:R-:W-:Y:S05]  /*06c0*/  @P2 BRA `(.L_x_5583) ;  /* 0x0000000000b82947 */ /* 0x00cfea0003800000 */
        /* <DEDUP_REMOVED lines=18> */
[----:B------:R-:W-:Y:S02]  /*07f0*/  IADD3 R189, R6, 0x20, RZ ;  /* 0x0000002006bd7810 */ /* 0x000fe40007ffe0ff */
[----:B------:R-:W-:-:S07]  /*0800*/  IADD3 R187, R187, 0x20, RZ ;  /* 0x00000020bbbb7810 */ /* 0x000fce0007ffe0ff */
.L_x_5585:
[----:B------:R-:W-:Y:S05]  /*0810*/  BSYNC B2 ;  /* 0x0000000000027941 */ /* 0x000fea0003800000 */
.L_x_5584:
        /* <DEDUP_REMOVED lines=10> */
[----:B------:R-:W-:Y:S01]  /*08c0*/  VIADD R187, R187, 0x20 ;  /* 0x00000020bbbb7836 */ /* 0x000fe20000000000 */
[----:B------:R-:W-:-:S07]  /*08d0*/  IADD3 R189, R189, 0x20, RZ ;  /* 0x00000020bdbd7810 */ /* 0x000fce0007ffe0ff */
.L_x_5587:
[----:B------:R-:W-:Y:S05]  /*08e0*/  BSYNC B2 ;  /* 0x0000000000027941 */ /* 0x000fea0003800000 */
.L_x_5586:
[----:B------:R-:W-:Y:S01]  /*08f0*/  CS2R R238, SRZ ;  /* 0x0000000000ee7805 */ /* 0x000fe2000001ff00 */
        /* <DEDUP_REMOVED lines=11> */
.L_x_5583:
[----:B------:R-:W1:Y:S02]  /*09b0*/  LDC.64 R184, c[0x0][0x250] ;  /* 0x00009400ffb87b82 */ /* 0x000e640000000a00 */
[----:B-1----:R-:W-:-:S06]  /*09c0*/  IMAD.WIDE R184, R2, 0x4, R184 ;  /* 0x0000000402b87825 */ /* 0x002fcc00078e02b8 */
[----:B------:R-:W2:Y:S01]  /*09d0*/  LDG.E R184, desc[UR4][R184.64] ;  /* 0x00000004b8b87981 */ /* 0x000ea2000c1e1900 */
[----:B-----5:R-:W-:Y:S01]  /*09e0*/  ISETP.GE.AND P1, PT, R235, 0x1, PT ;  /* 0x00000001eb00780c */ /* 0x020fe20003f26270 */
[----:B------:R-:W-:Y:S01]  /*09f0*/  BSSY B2, `(.L_x_5589) ;  /* 0x0000067000027945 */ /* 0x000fe20003800000 */
[----:B0-----:R-:W-:Y:S02]  /*0a00*/  ISETP.NE.AND P0, PT, R3, RZ, PT ;  /* 0x000000ff0300720c */ /* 0x001fe40003f05270 */
[----:B------:R-:W-:Y:S02]  /*0a10*/  CS2R R238, SRZ ;  /* 0x0000000000ee7805 */ /* 0x000fe4000001ff00 */
[----:B------:R-:W-:Y:S01]  /*0a20*/  MOV R236, RZ ;  /* 0x000000ff00ec7202 */ /* 0x000fe20000000f00 */
[----:B------:R-:W-:-:S06]  /*0a30*/  IMAD.MOV.U32 R237, RZ, RZ, R6 ;  /* 0x000000ffffed7224 */ /* 0x000fcc00078e0006 */
        /* <DEDUP_REMOVED lines=22> */
[----:B------:R-:W-:-:S13]  /*0ba0*/  ISETP.NE.AND.EX P0, PT, RZ, UR7, PT, P0 ;  /* 0x00000007ff007c0c */ /* 0x000fda000bf05300 */
[----:B------:R-:W5:Y:S04]  /*0bb0*/  @P0 LDG.E.128 R152, desc[UR4][R244.64] ;  /* 0x00000004f4980981 */ /* 0x000f68000c1e1d00 */
[----:B------:R-:W5:Y:S01]  /*0bc0*/  @P0 LDG.E.128 R156, desc[UR4][R244.64+0x10] ;  /* 0x00001004f49c0981 */ /* 0x000f62000c1e1d00 */
[----:B--2---:R-:W-:-:S05]  /*0bd0*/  IMAD.WIDE.U32 R196, R236, 0x8, R196 ;  /* 0x00000008ecc47825 */ /* 0x004fca00078e00c4 */
[----:B------:R1:W5:Y:S01]  /*0be0*/  LDG.E.64 R206, desc[UR4][R196.64] ;  /* 0x00000004c4ce7981 */ /* 0x000362000c1e1b00 */
[----:B------:R-:W-:Y:S02]  /*0bf0*/  IADD3 R237, R6, 0x20, RZ ;  /* 0x0000002006ed7810 */ /* 0x000fe40007ffe0ff */
[----:B------:R-:W-:Y:S02]  /*0c00*/  IADD3 R240, R240, 0x20, RZ ;  /* 0x00000020f0f07810 */ /* 0x000fe40007ffe0ff */
[----:B------:R-:W-:Y:S01]  /*0c10*/  IADD3 R236, R236, 0x20, RZ ;  /* 0x00000020ecec7810 */ /* 0x000fe20007ffe0ff */
[C---:B---3--:R-:W-:Y:S01]  /*0c20*/  FADD.FTZ R233, -R234.reuse, R184 ;  /* 0x000000b8eae97221 */ /* 0x048fe20000010100 */
[----:B------:R-:W-:-:S03]  /*0c30*/  FADD.FTZ R185, -R234, R185 ;  /* 0x000000b9eab97221 */ /* 0x000fc60000010100 */
[----:B------:R-:W-:Y:S01]  /*0c40*/  FMUL.FTZ R233, R0, R233 ;  /* 0x000000e900e97220 */ /* 0x000fe20000410000 */
[C---:B----4-:R-:W-:Y:S02]  /*0c50*/  PRMT R23, R188.reuse, 0x7632, R23 ;  /* 0x00007632bc177816 */ /* 0x050fe40000000017 */
[----:B------:R-:W-:Y:S01]  /*0c60*/  SHF.L.U32 R231, R188, 0x10, RZ ;  /* 0x00000010bce77819 */ /* 0x000fe200000006ff */
[----:B------:R-:W-:Y:S01]  /*0c70*/  FMUL.FTZ R230, R0, R185 ;  /* 0x000000b900e67220 */ /* 0x000fe20000410000 */
[----:B------:R-:W-:Y:S01]  /*0c80*/  FADD.FTZ R187, -R234, R187 ;  /* 0x000000bbeabb7221 */ /* 0x000fe20000010100 */
[----:B------:R-:W-:Y:S02]  /*0c90*/  IMAD.U32 R228, R23, 0x10000, RZ ;  /* 0x0001000017e47824 */ /* 0x000fe400078e00ff */
[----:B------:R-:W-:Y:S01]  /*0ca0*/  FADD.FTZ R100, R100, R231 ;  /* 0x000000e764647221 */ /* 0x000fe20000010000 */
[-C--:B------:R-:W-:Y:S01]  /*0cb0*/  FFMA.FTZ R80, R233, R231.reuse, R80 ;  /* 0x000000e7e9507223 */ /* 0x080fe20000010050 */
[----:B------:R-:W-:Y:S01]  /*0cc0*/  FMUL.FTZ R231, R32, R231 ;  /* 0x000000e720e77220 */ /* 0x000fe20000410000 */
[----:B------:R-:W-:Y:S01]  /*0cd0*/  PRMT R184, R189, 0x7632, R184 ;  /* 0x00007632bdb87816 */ /* 0x000fe200000000b8 */
[----:B------:R-:W-:Y:S01]  /*0ce0*/  FADD.FTZ R229, -R234, R186 ;  /* 0x000000baeae57221 */ /* 0x000fe20000010100 */
[C---:B0-----:R-:W-:Y:S01]  /*0cf0*/  PRMT R198, R191.reuse, 0x7632, R198 ;  /* 0x00007632bfc67816 */ /* 0x041fe200000000c6 */
[-C--:B------:R-:W-:Y:S01]  /*0d00*/  FFMA.FTZ R81, R230, R228.reuse, R81 ;  /* 0x000000e4e6517223 */ /* 0x080fe20000010051 */
[----:B------:R-:W-:Y:S01]  /*0d10*/  SHF.L.U32 R201, R191, 0x10, RZ ;  /* 0x00000010bfc97819 */ /* 0x000fe200000006ff */
[----:B------:R-:W-:Y:S01]  /*0d20*/  FADD.FTZ R191, -R234, R192 ;  /* 0x000000c0eabf7221 */ /* 0x000fe20000010100 */
[----:B------:R-:W-:Y:S01]  /*0d30*/  SHF.L.U32 R189, R189, 0x10, RZ ;  /* 0x00000010bdbd7819 */ /* 0x000fe200000006ff */
[----:B------:R-:W-:Y:S01]  /*0d40*/  FADD.FTZ R101, R101, R228 ;  /* 0x000000e465657221 */ /* 0x000fe20000010000 */
[----:B------:R-:W-:Y:S01]  /*0d50*/  PRMT R186, R190, 0x7632, R186 ;  /* 0x00007632beba7816 */ /* 0x000fe200000000ba */
[----:B------:R-:W-:Y:S01]  /*0d60*/  FMUL.FTZ R226, R0, R187 ;  /* 0x000000bb00e27220 */ /* 0x000fe20000410000 */
[----:B------:R-:W-:Y:S01]  /*0d70*/  FMUL.FTZ R228, R33, R228 ;  /* 0x000000e421e47220 */ /* 0x000fe20000410000 */
[----:B------:R-:W-:Y:S01]  /*0d80*/  FADD.FTZ R185, RZ, R231 ;  /* 0x000000e7ffb97221 */ /* 0x000fe20000010000 */
[----:B------:R-:W-:Y:S01]  /*0d90*/  FFMA.FTZ R187, R233, R231, RZ ;  /* 0x000000e7e9bb7223 */ /* 0x000fe200000100ff */
[----:B------:R-:W-:Y:S01]  /*0da0*/  IMAD.U32 R199, R190, 0x10000, RZ ;  /* 0x00010000bec77824 */ /* 0x000fe200078e00ff */
[----:B------:R-:W-:Y:S01]  /*0db0*/  SHF.L.U32 R188, R184, 0x10, RZ ;  /* 0x00000010b8bc7819 */ /* 0x000fe200000006ff */
[----:B------:R-:W-:Y:S01]  /*0dc0*/  FMUL.FTZ R23, R0, R191 ;  /* 0x000000bf00177220 */ /* 0x000fe20000410000 */
[----:B------:R-:W-:Y:S01]  /*0dd0*/  FMUL.FTZ R227, R34, R189 ;  /* 0x000000bd22e37220 */ /* 0x000fe20000410000 */
[----:B------:R-:W-:Y:S01]  /*0de0*/  SHF.L.U32 R190, R186, 0x10, RZ ;  /* 0x00000010babe7819 */ /* 0x000fe200000006ff */
[----:B------:R-:W-:Y:S01]  /*0df0*/  FADD.FTZ R184, R185, R228 ;  /* 0x000000e4b9b87221 */ /* 0x000fe20000010000 */
[----:B------:R-:W-:Y:S01]  /*0e00*/  FMUL.FTZ R229, R0, R229 ;  /* 0x000000e500e57220 */ /* 0x000fe20000410000 */
[----:B------:R-:W-:Y:S01]  /*0e10*/  FFMA.FTZ R186, R230, R228, R187 ;  /* 0x000000e4e6ba7223 */ /* 0x000fe200000100bb */
[----:B------:R-:W-:Y:S01]  /*0e20*/  FADD.FTZ R104, R104, R199 ;  /* 0x000000c768687221 */ /* 0x000fe20000010000 */
[-C--:B------:R-:W-:Y:S01]  /*0e30*/  FFMA.FTZ R84, R23, R199.reuse, R84 ;  /* 0x000000c717547223 */ /* 0x080fe20000010054 */
[----:B-1----:R-:W-:Y:S01]  /*0e40*/  FMUL.FTZ R196, R36, R199 ;  /* 0x000000c724c47220 */ /* 0x002fe20000410000 */
[----:B------:R-:W-:Y:S01]  /*0e50*/  FADD.FTZ R197, -R234, R194 ;  /* 0x000000c2eac57221 */ /* 0x000fe20000010100 */
[----:B------:R-:W-:Y:S01]  /*0e60*/  FMUL.FTZ R199, R35, R188 ;  /* 0x000000bc23c77220 */ /* 0x000fe20000410000 */
[----:B------:R-:W-:Y:S01]  /*0e70*/  FADD.FTZ R184, R184, R227 ;  /* 0x000000e3b8b87221 */ /* 0x000fe20000010000 */
[----:B------:R-:W-:Y:S01]  /*0e80*/  FFMA.FTZ R185, R229, R227, R186 ;  /* 0x000000e3e5b97223 */ /* 0x000fe200000100ba */
[----:B------:R-:W-:Y:S01]  /*0e90*/  FMUL.FTZ R197, R0, R197 ;  /* 0x000000c500c57220 */ /* 0x000fe20000410000 */
[----:B------:R-:W-:Y:S01]  /*0ea0*/  FADD.FTZ R193, -R234, R193 ;  /* 0x000000c1eac17221 */ /* 0x000fe20000010100 */
[----:B------:R-:W-:Y:S01]  /*0eb0*/  FADD.FTZ R187, R184, R199 ;  /* 0x000000c7b8bb7221 */ /* 0x000fe20000010000 */
[----:B------:R-:W-:Y:S01]  /*0ec0*/  FFMA.FTZ R184, R226, R199, R185 ;  /* 0x000000c7e2b87223 */ /* 0x000fe200000100b9 */
[----:B------:R-:W-:-:S02]  /*0ed0*/  IMAD.U32 R192, R198, 0x10000, RZ ;  /* 0x00010000c6c07824 */ /* 0x000fc400078e00ff */
[----:B------:R-:W-:Y:S01]  /*0ee0*/  FADD.FTZ R106, R106, R201 ;  /* 0x000000c96a6a7221 */ /* 0x000fe20000010000 */
[-C--:B------:R-:W-:Y:S01]  /*0ef0*/  FFMA.FTZ R86, R197, R201.reuse, R86 ;  /* 0x000000c9c5567223 */ /* 0x080fe20000010056 */
[----:B------:R-:W-:Y:S01]  /*0f00*/  FMUL.FTZ R198, R38, R201 ;  /* 0x000000c926c67220 */ /* 0x000fe20000410000 */
[----:B------:R-:W-:Y:S01]  /*0f10*/  FMUL.FTZ R200, R0, R193 ;  /* 0x000000c100c87220 */ /* 0x000fe20000410000 */
[----:B------:R-:W-:Y:S01]  /*0f20*/  FMUL.FTZ R201, R37, R190 ;  /* 0x000000be25c97220 */ /* 0x000fe20000410000 */
[----:B------:R-:W-:Y:S01]  /*0f30*/  FADD.FTZ R186, R187, R196 ;  /* 0x000000c4bbba7221 */ /* 0x000fe20000010000 */
[----:B------:R-:W-:Y:S01]  /*0f40*/  FFMA.FTZ R185, R23, R196, R184 ;  /* 0x000000c417b97223 */ /* 0x000fe200000100b8 */
[----:B------:R-:W-:Y:S02]  /*0f50*/  FADD.FTZ R195, -R234, R195 ;  /* 0x000000c3eac37221 */ /* 0x000fe40000010100 */
        /* <DEDUP_REMOVED lines=16> */
.L_x_5590:
[----:B------:R-:W-:Y:S05]  /*1060*/  BSYNC B2 ;  /* 0x0000000000027941 */ /* 0x000fea0003800000 */
.L_x_5589:
        /* <DEDUP_REMOVED lines=20> */
[C---:B---3--:R-:W-:Y:S01]  /*11b0*/  FADD.FTZ R9, -R234.reuse, R9 ;  /* 0x00000009ea097221 */ /* 0x048fe20000010100 */
[C---:B------:R-:W-:Y:S01]  /*11c0*/  FADD.FTZ R191, -R234.reuse, R11 ;  /* 0x0000000beabf7221 */ /* 0x040fe20000010100 */
[C---:B------:R-:W-:Y:S01]  /*11d0*/  FADD.FTZ R189, -R234.reuse, R10 ;  /* 0x0000000aeabd7221 */ /* 0x040fe20000010100 */
[C---:B------:R-:W-:Y:S01]  /*11e0*/  FADD.FTZ R7, -R234.reuse, R8 ;  /* 0x00000008ea077221 */ /* 0x040fe20000010100 */
[C---:B----4-:R-:W-:Y:S01]  /*11f0*/  FADD.FTZ R185, -R234.reuse, R17 ;  /* 0x00000011eab97221 */ /* 0x050fe20000010100 */
[----:B------:R-:W-:Y:S01]  /*1200*/  FADD.FTZ R17, -R234, R18 ;  /* 0x00000012ea117221 */ /* 0x000fe20000010100 */
[----:B------:R-:W-:Y:S01]  /*1210*/  FMUL.FTZ R8, R0, R9 ;  /* 0x0000000900087220 */ /* 0x000fe20000410000 */
[C---:B------:R-:W-:Y:S01]  /*1220*/  PRMT R11, R12.reuse, 0x7632, R11 ;  /* 0x000076320c0b7816 */ /* 0x040fe2000000000b */
[----:B------:R-:W-:Y:S01]  /*1230*/  IMAD.U32 R187, R12, 0x10000, RZ ;  /* 0x000100000cbb7824 */ /* 0x000fe200078e00ff */
[----:B------:R-:W-:Y:S01]  /*1240*/  PRMT R22, R13, 0x7632, R22 ;  /* 0x000076320d167816 */ /* 0x000fe20000000016 */
[----:B------:R-:W-:Y:S01]  /*1250*/  IMAD.U32 R195, R15, 0x10000, RZ ;  /* 0x000100000fc37824 */ /* 0x000fe200078e00ff */
[----:B------:R-:W-:Y:S01]  /*1260*/  SHF.L.U32 R13, R13, 0x10, RZ ;  /* 0x000000100d0d7819 */ /* 0x000fe200000006ff */
[----:B------:R-:W-:Y:S01]  /*1270*/  FMUL.FTZ R9, R0, R189 ;  /* 0x000000bd00097220 */ /* 0x000fe20000410000 */
[----:B0-----:R-:W-:Y:S01]  /*1280*/  PRMT R20, R15, 0x7632, R20 ;  /* 0x000076320f147816 */ /* 0x001fe20000000014 */
[----:B------:R-:W-:Y:S01]  /*1290*/  FADD.FTZ R15, -R234, R16 ;  /* 0x00000010ea0f7221 */ /* 0x000fe20000010100 */
[----:B------:R-:W-:Y:S01]  /*12a0*/  SHF.L.U32 R18, R11, 0x10, RZ ;  /* 0x000000100b127819 */ /* 0x000fe200000006ff */
[----:B------:R-:W-:Y:S01]  /*12b0*/  FMUL.FTZ R12, R48, R187 ;  /* 0x000000bb300c7220 */ /* 0x000fe20000410000 */
[----:B------:R-:W-:Y:S01]  /*12c0*/  FMUL.FTZ R7, R0, R7 ;  /* 0x0000000700077220 */ /* 0x000fe20000410000 */
        /* <DEDUP_REMOVED lines=11> */
[----:B------:R-:W-:Y:S01]  /*1380*/  FADD.FTZ R21, -R234, R19 ;  /* 0x00000013ea157221 */ /* 0x000fe20000010100 */
[----:B------:R-:W-:Y:S01]  /*1390*/  FMUL.FTZ R10, R0, R191 ;  /* 0x000000bf000a7220 */ /* 0x000fe20000410000 */
[----:B------:R-:W-:-:S02]  /*13a0*/  IMAD.U32 R22, R22, 0x10000, RZ ;  /* 0x0001000016167824 */ /* 0x000fc400078e00ff */
[----:B------:R-:W-:Y:S01]  /*13b0*/  FADD.FTZ R19, R20, R15 ;  /* 0x0000000f14137221 */ /* 0x000fe20000010000 */
        /* <DEDUP_REMOVED lines=35> */
.L_x_5592:
[----:B------:R-:W-:Y:S05]  /*15f0*/  BSYNC B2 ;  /* 0x0000000000027941 */ /* 0x000fea0003800000 */
.L_x_5591:
        /* <DEDUP_REMOVED lines=22> */
[--C-:B------:R-:W-:Y:S02]  /*1760*/  FADD.FTZ R219, -R234, R187.reuse ;  /* 0x000000bbeadb7221 */ /* 0x100fe40000010100 */
[----:B------:R-:W-:Y:S02]  /*1770*/  IMAD.U32 R186, R184, 0x10000, RZ ;  /* 0x00010000b8ba7824 */ /* 0x000fe400078e00ff */
[----:B------:R-:W-:Y:S01]  /*1780*/  FMUL.FTZ R214, R64, R185 ;  /* 0x000000b940d67220 */ /* 0x000fe20000410000 */
[----:B------:R-:W-:Y:S01]  /*1790*/  PRMT R187, R189, 0x7632, R187 ;  /* 0x00007632bdbb7816 */ /* 0x000fe200000000bb */
[----:B------:R-:W-:Y:S01]  /*17a0*/  FMUL.FTZ R213, R0, R217 ;  /* 0x000000d900d57220 */ /* 0x000fe20000410000 */
[----:B------:R-:W-:Y:S01]  /*17b0*/  FADD.FTZ R116, R116, R185 ;  /* 0x000000b974747221 */ /* 0x000fe20000010000 */
[----:B------:R-:W-:Y:S01]  /*17c0*/  FFMA.FTZ R120, R211, R185, R120 ;  /* 0x000000b9d3787223 */ /* 0x000fe20000010078 */
[----:B------:R-:W-:Y:S01]  /*17d0*/  FADD.FTZ R184, R239, R214 ;  /* 0x000000d6efb87221 */ /* 0x000fe20000010000 */
[----:B------:R-:W-:Y:S01]  /*17e0*/  FMUL.FTZ R217, R65, R186 ;  /* 0x000000ba41d97220 */ /* 0x000fe20000410000 */
[----:B------:R-:W-:-:S02]  /*17f0*/  IMAD.U32 R189, R189, 0x10000, RZ ;  /* 0x00010000bdbd7824 */ /* 0x000fc400078e00ff */
[----:B------:R-:W-:Y:S01]  /*1800*/  FMUL.FTZ R210, R0, R215 ;  /* 0x000000d700d27220 */ /* 0x000fe20000410000 */
[----:B------:R-:W-:Y:S01]  /*1810*/  FFMA.FTZ R185, R211, R214, R238 ;  /* 0x000000d6d3b97223 */ /* 0x000fe200000100ee */
[----:B------:R-:W-:Y:S01]  /*1820*/  SHF.L.U32 R188, R187, 0x10, RZ ;  /* 0x00000010bbbc7819 */ /* 0x000fe200000006ff */
[----:B------:R-:W-:Y:S01]  /*1830*/  FADD.FTZ R221, -R234, R192 ;  /* 0x000000c0eadd7221 */ /* 0x000fe20000010100 */
[----:B------:R-:W-:Y:S01]  /*1840*/  FADD.FTZ R187, R184, R217 ;  /* 0x000000d9b8bb7221 */ /* 0x000fe20000010000 */
[----:B------:R-:W-:Y:S01]  /*1850*/  FMUL.FTZ R216, R66, R189 ;  /* 0x000000bd42d87220 */ /* 0x000fe20000410000 */
[----:B------:R-:W-:Y:S01]  /*1860*/  FFMA.FTZ R184, R210, R217, R185 ;  /* 0x000000d9d2b87223 */ /* 0x000fe200000100b9 */
[----:B------:R-:W-:Y:S01]  /*1870*/  PRMT R218, R190, 0x7632, R218 ;  /* 0x00007632beda7816 */ /* 0x000fe200000000da */
[----:B------:R-:W-:Y:S01]  /*1880*/  FMUL.FTZ R215, R0, R221 ;  /* 0x000000dd00d77220 */ /* 0x000fe20000410000 */
[----:B------:R-:W-:Y:S01]  /*1890*/  SHF.L.U32 R223, R190, 0x10, RZ ;  /* 0x00000010bedf7819 */ /* 0x000fe200000006ff */
[----:B------:R-:W-:Y:S01]  /*18a0*/  FFMA.FTZ R121, R210, R186, R121 ;  /* 0x000000bad2797223 */ /* 0x000fe20000010079 */
[----:B------:R-:W-:Y:S01]  /*18b0*/  FADD.FTZ R117, R117, R186 ;  /* 0x000000ba75757221 */ /* 0x000fe20000010000 */
[----:B------:R-:W-:Y:S01]  /*18c0*/  FMUL.FTZ R212, R0, R219 ;  /* 0x000000db00d47220 */ /* 0x000fe20000410000 */
[----:B------:R-:W-:Y:S01]  /*18d0*/  FMUL.FTZ R221, R67, R188 ;  /* 0x000000bc43dd7220 */ /* 0x000fe20000410000 */
[----:B------:R-:W-:Y:S01]  /*18e0*/  FADD.FTZ R186, R187, R216 ;  /* 0x000000d8bbba7221 */ /* 0x000fe20000010000 */
[----:B------:R-:W-:Y:S01]  /*18f0*/  FFMA.FTZ R185, R213, R216, R184 ;  /* 0x000000d8d5b97223 */ /* 0x000fe200000100b8 */
[C---:B------:R-:W-:Y:S01]  /*1900*/  PRMT R220, R191.reuse, 0x7632, R220 ;  /* 0x00007632bfdc7816 */ /* 0x040fe200000000dc */
[----:B------:R-:W-:Y:S01]  /*1910*/  FADD.FTZ R193, -R234, R193 ;  /* 0x000000c1eac17221 */ /* 0x000fe20000010100 */
[----:B------:R-:W-:Y:S01]  /*1920*/  SHF.L.U32 R190, R218, 0x10, RZ ;  /* 0x00000010dabe7819 */ /* 0x000fe200000006ff */
[----:B------:R-:W-:Y:S01]  /*1930*/  FMUL.FTZ R218, R68, R223 ;  /* 0x000000df44da7220 */ /* 0x000fe20000410000 */
[----:B------:R-:W-:Y:S01]  /*1940*/  FADD.FTZ R187, R186, R221 ;  /* 0x000000ddbabb7221 */ /* 0x000fe20000010000 */
[----:B------:R-:W-:Y:S01]  /*1950*/  FFMA.FTZ R184, R212, R221, R185 ;  /* 0x000000ddd4b87223 */ /* 0x000fe200000100b9 */
[----:B------:R-:W-:Y:S01]  /*1960*/  SHF.L.U32 R191, R191, 0x10, RZ ;  /* 0x00000010bfbf7819 */ /* 0x000fe200000006ff */
        /* <DEDUP_REMOVED lines=29> */
.L_x_5588:
[----:B------:R-:W-:Y:S05]  /*1b40*/  BSYNC B1 ;  /* 0x0000000000017941 */ /* 0x000fea0003800000 */
.L_x_5582:
        /* <DEDUP_REMOVED lines=20> */
.L_x_5724:
[----:B------:R-:W-:Y:S01]  /*1c90*/  @P1 IADD3 R186, R235, -0x1, RZ ;  /* 0xffffffffebba1810 */ /* 0x000fe20007ffe0ff */
[----:B------:R-:W-:Y:S01]  /*1ca0*/  HFMA2.MMA R195, -RZ, RZ, 0, 0 ;  /* 0x00000000ffc37435 */ /* 0x000fe200000001ff */
        /* <DEDUP_REMOVED lines=11> */
[----:B------:R-:W2:Y:S01]  /*1d60*/  @!P2 LDC.64 R184, c[0x0][0x2c8] ;  /* 0x0000b200ffb8ab82 */ /* 0x000ea20000000a00 */
[----:B------:R-:W-:Y:S07]  /*1d70*/  BSSY B2, `(.L_x_5596) ;  /* 0x0000008000027945 */ /* 0x000fee0003800000 */
[----:B------:R-:W3:Y:S01]  /*1d80*/  LDC.64 R186, c[0x0][0x308] ;  /* 0x0000c200ffba7b82 */ /* 0x000ee20000000a00 */
[----:B--2---:R-:W-:-:S04]  /*1d90*/  @!P2 ISETP.NE.U32.AND P0, PT, R184, RZ, PT ;  /* 0x000000ffb800a20c */ /* 0x004fc80003f05070 */
[----:B------:R-:W-:Y:S01]  /*1da0*/  @!P2 ISETP.NE.AND.EX P0, PT, R185, RZ, PT, P0 ;  /* 0x000000ffb900a20c */ /* 0x000fe20003f05300 */
[----:B------:R-:W-:-:S12]  /*1db0*/  @!P1 BRA `(.L_x_5597) ;  /* 0x00000000000c9947 */ /* 0x000fd80003800000 */
[----:B------:R-:W2:Y:S02]  /*1dc0*/  LDC.64 R176, c[0x0][0x220] ;  /* 0x00008800ffb07b82 */ /* 0x000ea40000000a00 */
[----:B--2---:R-:W-:-:S06]  /*1dd0*/  IMAD.WIDE.U32 R176, R195, 0x10, R176 ;  /* 0x00000010c3b07825 */ /* 0x004fcc00078e00b0 */
[----:B------:R-:W5:Y:S02]  /*1de0*/  LDG.E.128 R176, desc[UR4][R176.64] ;  /* 0x00000004b0b07981 */ /* 0x000f64000c1e1d00 */
.L_x_5597:
[----:B------:R-:W-:Y:S05]  /*1df0*/  BSYNC B2 ;  /* 0x0000000000027941 */ /* 0x000fea0003800000 */
.L_x_5596:
[----:B------:R-:W-:Y:S01]  /*1e00*/  BSSY B2, `(.L_x_5598) ;  /* 0x000000d000027945 */ /* 0x000fe20003800000 */
[----:B-1---5:R-:W-:-:S03]  /*1e10*/  @!P2 FSEL R191, R152, RZ, P0 ;  /* 0x000000ff98bfa208 */ /* 0x022fc60000000000 */
[----:B------:R-:W-:Y:S05]  /*1e20*/  @!P2 BRA `(.L_x_5599) ;  /* 0x000000000028a947 */ /* 0x000fea0003800000 */
[----:B------:R-:W-:Y:S01]  /*1e30*/  IMAD.U32 R184, RZ, RZ, UR6 ;  /* 0x00000006ffb87e24 */ /* 0x000fe2000f8e00ff */
[----:B0-----:R-:W-:Y:S02]  /*1e40*/  ISETP.NE.AND P6, PT, R3, RZ, PT ;  /* 0x000000ff0300720c */ /* 0x001fe40003fc5270 */
        /* <DEDUP_REMOVED lines=8> */
.L_x_5599:
[----:B------:R-:W-:Y:S05]  /*1ed0*/  BSYNC B2 ;  /* 0x0000000000027941 */ /* 0x000fea0003800000 */
.L_x_5598:
[----:B------:R-:W-:Y:S04]  /*1ee0*/  BSSY B2, `(.L_x_5600) ;  /* 0x000000d000027945 */ /* 0x000fe80003800000 */
[----:B------:R-:W-:Y:S05]  /*1ef0*/  @!P1 BRA `(.L_x_5601) ;  /* 0x00000000002c9947 */ /* 0x000fea0003800000 */
[----:B------:R-:W-:Y:S01]  /*1f00*/  LOP3.LUT P0, RZ, R206, 0xff, RZ, 0xc0, !PT ;  /* 0x000000ffceff7812 */ /* 0x000fe2000780c0ff */
[----:B------:R-:W-:Y:S01]  /*1f10*/  FMUL.FTZ R188, R191, UR11 ;  /* 0x0000000bbfbc7c20 */ /* 0x000fe20008410000 */
[----:B------:R-:W-:-:S03]  /*1f20*/  MOV R189, RZ ;  /* 0x000000ff00bd7202 */ /* 0x000fc60000000f00 */
[----:B------:R-:W-:-:S04]  /*1f30*/  FMUL.FTZ R235, R188, UR10 ;  /* 0x0000000abceb7c20 */ /* 0x000fc80008410000 */
[----:B------:R-:W-:-:S04]  /*1f40*/  FMUL.FTZ R190, R44, R235 ;  /* 0x000000eb2cbe7220 */ /* 0x000fc80000410000 */
[----:B------:R-:W-:Y:S01]  /*1f50*/  @P0 IMAD.U32 R188, R176, 0x10000, RZ ;  /* 0x00010000b0bc0824 */ /* 0x000fe200078e00ff */
[----:B------:R-:W-:-:S03]  /*1f60*/  FSEL R190, R190, RZ, P0 ;  /* 0x000000ffbebe7208 */ /* 0x000fc60000000000 */
[----:B------:R-:W-:Y:S01]  /*1f70*/  @P0 FMUL.FTZ R189, R235, R188 ;  /* 0x000000bcebbd0220 */ /* 0x000fe20000410000 */
[----:B------:R-:W-:-:S03]  /*1f80*/  F2FP.BF16.F32.PACK_AB R190, RZ, R190 ;  /* 0x000000beffbe723e */ /* 0x000fc600000010ff */
[----:B------:R-:W-:Y:S01]  /*1f90*/  FADD.FTZ R128, R128, R189 ;  /* 0x000000bd80807221 */ /* 0x000fe20000010000 */
[----:B------:R-:W-:-:S07]  /*1fa0*/  PRMT R180, R190, 0x7610, R180 ;  /* 0x00007610beb47816 */ /* 0x000fce00000000b4 */
.L_x_5601:
[----:B------:R-:W-:Y:S05]  /*1fb0*/  BSYNC B2 ;  /* 0x0000000000027941 */ /* 0x000fea0003800000 */
.L_x_5600:
[----:B------:R-:W-:Y:S01]  /*1fc0*/  @!P2 ISETP.NE.U32.AND P0, PT, R184, RZ, PT ;  /* 0x000000ffb800a20c */ /* 0x000fe20003f05070 */
[----:B------:R-:W-:Y:S03]  /*1fd0*/  BSSY B2, `(.L_x_5602) ;  /* 0x000000c000027945 */ /* 0x000fe60003800000 */
[----:B------:R-:W-:-:S04]  /*1fe0*/  @!P2 ISETP.NE.AND.EX P0, PT, R185, RZ, PT, P0 ;  /* 0x000000ffb900a20c */ /* 0x000fc80003f05300 */
[----:B------:R-:W-:Y:S01]  /*1ff0*/  @!P2 FSEL R190, R153, RZ, P0 ;  /* 0x000000ff99bea208 */ /* 0x000fe20000000000 */
[----:B------:R-:W-:Y:S08]  /*2000*/  @!P2 BRA `(.L_x_5603) ;  /* 0x000000000020a947 */ /* 0x000ff00003800000 */
        /* <DEDUP_REMOVED lines=8> */
.L_x_5603:
[----:B------:R-:W-:Y:S05]  /*2090*/  BSYNC B2 ;  /* 0x0000000000027941 */ /* 0x000fea0003800000 */
.L_x_5602:
[----:B------:R-:W-:Y:S04]  /*20a0*/  BSSY B2, `(.L_x_5604) ;  /* 0x000000e000027945 */ /* 0x000fe80003800000 */
[----:B------:R-:W-:Y:S05]  /*20b0*/  @!P1 BRA `(.L_x_5605) ;  /* 0x0000000000309947 */ /* 0x000fea0003800000 */
[----:B------:R-:W-:Y:S01]  /*20c0*/  LOP3.LUT P0, RZ, R206, 0xff00, RZ, 0xc0, !PT ;  /* 0x0000ff00ceff7812 */ /* 0x000fe2000780c0ff */
        /* <DEDUP_REMOVED lines=11> */
.L_x_5605:
[----:B------:R-:W-:Y:S05]  /*2180*/  BSYNC B2 ;  /* 0x0000000000027941 */ /* 0x000fea0003800000 */
.L_x_5604:
        /* <DEDUP_REMOVED lines=13> */
.L_x_5607:
[----:B------:R-:W-:Y:S05]  /*2260*/  BSYNC B2 ;  /* 0x0000000000027941 */ /* 0x000fea0003800000 */
.L_x_5606:
[----:B------:R-:W-:Y:S04]  /*2270*/  BSSY B2, `(.L_x_5608) ;  /* 0x000000d000027945 */ /* 0x000fe80003800000 */
[----:B------:R-:W-:Y:S05]  /*2280*/  @!P1 BRA `(.L_x_5609) ;  /* 0x00000000002c9947 */ /* 0x000fea0003800000 */
[----:B------:R-:W-:Y:S01]  /*2290*/  LOP3.LUT P0, RZ, R206, 0xff0000, RZ, 0xc0, !PT ;  /* 0x00ff0000ceff7812 */ /* 0x000fe2000780c0ff */
[----:B------:R-:W-:Y:S01]  /*22a0*/  FMUL.FTZ R188, R235, UR11 ;  /* 0x0000000bebbc7c20 */ /* 0x000fe20008410000 */
[----:B------:R-:W-:-:S03]  /*22b0*/  IMAD.MOV.U32 R189, RZ, RZ, RZ ;  /* 0x000000ffffbd7224 */ /* 0x000fc600078e00ff */
[----:B------:R-:W-:-:S04]  /*22c0*/  FMUL.FTZ R237, R188, UR10 ;  /* 0x0000000abced7c20 */ /* 0x000fc80008410000 */
[----:B------:R-:W-:-:S04]  /*22d0*/  FMUL.FTZ R194, R46, R237 ;  /* 0x000000ed2ec27220 */ /* 0x000fc80000410000 */
[----:B------:R-:W-:Y:S02]  /*22e0*/  @P0 SHF.L.U32 R188, R177, 0x10, RZ ;  /* 0x00000010b1bc0819 */ /* 0x000fe400000006ff */
[----:B------:R-:W-:-:S03]  /*22f0*/  FSEL R194, R194, RZ, P0 ;  /* 0x000000ffc2c27208 */ /* 0x000fc60000000000 */
[----:B------:R-:W-:Y:S01]  /*2300*/  @P0 FMUL.FTZ R189, R237, R188 ;  /* 0x000000bcedbd0220 */ /* 0x000fe20000410000 */
[----:B------:R-:W-:-:S03]  /*2310*/  F2FP.BF16.F32.PACK_AB R194, RZ, R194 ;  /* 0x000000c2ffc2723e */ /* 0x000fc600000010ff */
[----:B------:R-:W-:Y:S01]  /*2320*/  FADD.FTZ R130, R130, R189 ;  /* 0x000000bd82827221 */ /* 0x000fe20000010000 */
[----:B------:R-:W-:-:S07]  /*2330*/  PRMT R181, R194, 0x7610, R181 ;  /* 0x00007610c2b57816 */ /* 0x000fce00000000b5 */
.L_x_5609:
[----:B------:R-:W-:Y:S05]  /*2340*/  BSYNC B2 ;  /* 0x0000000000027941 */ /* 0x000fea0003800000 */
.L_x_5608:
        /* <DEDUP_REMOVED lines=13> */
.L_x_5611:
[----:B------:R-:W-:Y:S05]  /*2420*/  BSYNC B2 ;  /* 0x0000000000027941 */ /* 0x000fea0003800000 */
.L_x_5610:
[----:B------:R-:W-:Y:S04]  /*2430*/  BSSY B2, `(.L_x_5612) ;  /* 0x000000e000027945 */ /* 0x000fe80003800000 */
[----:B------:R-:W-:Y:S05]  /*2440*/  @!P1 BRA `(.L_x_5613) ;  /* 0x0000000000309947 */ /* 0x000fea0003800000 */
[----:B------:R-:W-:Y:S01]  /*2450*/  LOP3.LUT P0, RZ, R206, 0xff000000, RZ, 0xc0, !PT ;  /* 0xff000000ceff7812 */ /* 0x000fe2000780c0ff */
[----:B------:R-:W-:-:S04]  /*2460*/  FMUL.FTZ R188, R194, UR11 ;  /* 0x0000000bc2bc7c20 */ /* 0x000fc80008410000 */
[----:B------:R-:W-:Y:S01]  /*2470*/  FMUL.FTZ R232, R188, UR10 ;  /* 0x0000000abce87c20 */ /* 0x000fe20008410000 */
[----:B------:R-:W-:-:S07]  /*2480*/  IMAD.MOV.U32 R188, RZ, RZ, RZ ;  /* 0x000000ffffbc7224 */ /* 0x000fce00078e00ff */
[----:B------:R-:W-:-:S04]  /*2490*/  @P0 PRMT R189, R177, 0x7632, R189 ;  /* 0x00007632b1bd0816 */ /* 0x000fc800000000bd */
[----:B------:R-:W-:-:S05]  /*24a0*/  @P0 SHF.L.U32 R189, R189, 0x10, RZ ;  /* 0x00000010bdbd0819 */ /* 0x000fca00000006ff */
[----:B------:R-:W-:Y:S01]  /*24b0*/  @P0 FMUL.FTZ R188, R232, R189 ;  /* 0x000000bde8bc0220 */ /* 0x000fe20000410000 */
[----:B------:R-:W-:-:S03]  /*24c0*/  FMUL.FTZ R189, R47, R232 ;  /* 0x000000e82fbd7220 */ /* 0x000fc60000410000 */
[----:B------:R-:W-:Y:S02]  /*24d0*/  FADD.FTZ R131, R131, R188 ;  /* 0x000000bc83837221 */ /* 0x000fe40000010000 */
[----:B------:R-:W-:-:S04]  /*24e0*/  FSEL R189, R189, RZ, P0 ;  /* 0x000000ffbdbd7208 */ /* 0x000fc80000000000 */
[----:B------:R-:W-:-:S04]  /*24f0*/  F2FP.BF16.F32.PACK_AB R189, RZ, R189 ;  /* 0x000000bdffbd723e */ /* 0x000fc800000010ff */
[----:B------:R-:W-:-:S07]  /*2500*/  PRMT R181, R181, 0x5410, R189 ;  /* 0x00005410b5b57816 */ /* 0x000fce00000000bd */
.L_x_5613:
[----:B------:R-:W-:Y:S05]  /*2510*/  BSYNC B2 ;  /* 0x0000000000027941 */ /* 0x000fea0003800000 */
.L_x_5612:
        /* <DEDUP_REMOVED lines=13> */
.L_x_5615:
[----:B------:R-:W-:Y:S05]  /*25f0*/  BSYNC B2 ;  /* 0x0000000000027941 */ /* 0x000fea0003800000 */
.L_x_5614:
[----:B------:R-:W-:Y:S04]  /*2600*/  BSSY B2, `(.L_x_5616) ;  /* 0x000000d000027945 */ /* 0x000fe80003800000 */
[----:B------:R-:W-:Y:S05]  /*2610*/  @!P1 BRA `(.L_x_5617) ;  /* 0x00000000002c9947 */ /* 0x000fea0003800000 */
[----:B------:R-:W-:Y:S01]  /*2620*/  LOP3.LUT P0, RZ, R207, 0xff, RZ, 0xc0, !PT ;  /* 0x000000ffcfff7812 */ /* 0x000fe2000780c0ff */
[----:B------:R-:W-:Y:S01]  /*2630*/  FMUL.FTZ R188, R237, UR11 ;  /* 0x0000000bedbc7c20 */ /* 0x000fe20008410000 */
[----:B------:R-:W-:-:S03]  /*2640*/  MOV R189, RZ ;  /* 0x000000ff00bd7202 */ /* 0x000fc60000000f00 */
[----:B------:R-:W-:-:S08]  /*2650*/  FMUL.FTZ R239, R188, UR10 ;  /* 0x0000000abcef7c20 */ /* 0x000fd00008410000 */
[----:B------:R-:W-:-:S05]  /*2660*/  @P0 SHF.L.U32 R188, R178, 0x10, RZ ;  /* 0x00000010b2bc0819 */ /* 0x000fca00000006ff */
[----:B------:R-:W-:Y:S01]  /*2670*/  @P0 FMUL.FTZ R189, R239, R188 ;  /* 0x000000bcefbd0220 */ /* 0x000fe20000410000 */
[----:B------:R-:W-:-:S03]  /*2680*/  FMUL.FTZ R188, R40, R239 ;  /* 0x000000ef28bc7220 */ /* 0x000fc60000410000 */
[----:B------:R-:W-:Y:S02]  /*2690*/  FADD.FTZ R132, R132, R189 ;  /* 0x000000bd84847221 */ /* 0x000fe40000010000 */
[----:B------:R-:W-:-:S04]  /*26a0*/  FSEL R188, R188, RZ, P0 ;  /* 0x000000ffbcbc7208 */ /* 0x000fc80000000000 */
[----:B------:R-:W-:-:S04]  /*26b0*/  F2FP.BF16.F32.PACK_AB R188, RZ, R188 ;  /* 0x000000bcffbc723e */ /* 0x000fc800000010ff */
[----:B------:R-:W-:-:S07]  /*26c0*/  PRMT R182, R188, 0x7610, R182 ;  /* 0x00007610bcb67816 */ /* 0x000fce00000000b6 */
.L_x_5617:
[----:B------:R-:W-:Y:S05]  /*26d0*/  BSYNC B2 ;  /* 0x0000000000027941 */ /* 0x000fea0003800000 */
.L_x_5616:
        /* <DEDUP_REMOVED lines=13> */
.L_x_5619:
[----:B------:R-:W-:Y:S05]  /*27b0*/  BSYNC B2 ;  /* 0x0000000000027941 */ /* 0x000fea0003800000 */
.L_x_5618:
[----:B------:R-:W-:Y:S04]  /*27c0*/  BSSY B2, `(.L_x_5620) ;  /* 0x000000e000027945 */ /* 0x000fe80003800000 */
[----:B------:R-:W-:Y:S05]  /*27d0*/  @!P1 BRA `(.L_x_5621) ;  /* 0x0000000000309947 */ /* 0x000fea0003800000 */
[----:B------:R-:W-:Y:S01]  /*27e0*/  LOP3.LUT P0, RZ, R207, 0xff00, RZ, 0xc0, !PT ;  /* 0x0000ff00cfff7812 */ /* 0x000fe2000780c0ff */
[----:B------:R-:W-:-:S04]  /*27f0*/  FMUL.FTZ R188, R232, UR11 ;  /* 0x0000000be8bc7c20 */ /* 0x000fc80008410000 */
[----:B------:R-:W-:Y:S01]  /*2800*/  FMUL.FTZ R234, R188, UR10 ;  /* 0x0000000abcea7c20 */ /* 0x000fe20008410000 */
[----:B------:R-:W-:-:S07]  /*2810*/  HFMA2.MMA R188, -RZ, RZ, 0, 0 ;  /* 0x00000000ffbc7435 */ /* 0x000fce00000001ff */
[----:B------:R-:W-:-:S05]  /*2820*/  @P0 PRMT R189, R178, 0x7632, R189 ;  /* 0x00007632b2bd0816 */ /* 0x000fca00000000bd */
[----:B------:R-:W-:-:S04]  /*2830*/  @P0 IMAD.U32 R189, R189, 0x10000, RZ ;  /* 0x00010000bdbd0824 */ /* 0x000fc800078e00ff */
[----:B------:R-:W-:Y:S01]  /*2840*/  @P0 FMUL.FTZ R188, R234, R189 ;  /* 0x000000bdeabc0220 */ /* 0x000fe20000410000 */
[----:B------:R-:W-:-:S03]  /*2850*/  FMUL.FTZ R189, R41, R234 ;  /* 0x000000ea29bd7220 */ /* 0x000fc60000410000 */
[----:B------:R-:W-:Y:S02]  /*2860*/  FADD.FTZ R133, R133, R188 ;  /* 0x000000bc85857221 */ /* 0x000fe40000010000 */
[----:B------:R-:W-:-:S04]  /*2870*/  FSEL R189, R189, RZ, P0 ;  /* 0x000000ffbdbd7208 */ /* 0x000fc80000000000 */
[----:B------:R-:W-:-:S04]  /*2880*/  F2FP.BF16.F32.PACK_AB R189, RZ, R189 ;  /* 0x000000bdffbd723e */ /* 0x000fc800000010ff */
[----:B------:R-:W-:-:S07]  /*2890*/  PRMT R182, R182, 0x5410, R189 ;  /* 0x00005410b6b67816 */ /* 0x000fce00000000bd */
.L_x_5621:
[----:B------:R-:W-:Y:S05]  /*28a0*/  BSYNC B2 ;  /* 0x0000000000027941 */ /* 0x000fea0003800000 */
.L_x_5620:
[----:B------:R-:W-:Y:S01]  /*28b0*/  @!P2 ISETP.NE.U32.AND P0, PT, R184, RZ, PT ;  /* 0x000000ffb800a20c */ /* 0x000fe20003f05070 */
[----:B------:R-:W-:Y:S01]  /*28c0*/  BSSY B2, `(.L_x_5622) ;  /* 0x000000d000027945 */ /* 0x000fe20003800000 */
[----:B---3--:R-:W-:Y:S02]  /*28d0*/  ISETP.NE.U32.AND P6, PT, R186, RZ, PT ;  /* 0x000000ffba00720c */ /* 0x008fe40003fc5070 */
        /* <DEDUP_REMOVED lines=11> */
.L_x_5623:
[----:B------:R-:W-:Y:S05]  /*2990*/  BSYNC B2 ;  /* 0x0000000000027941 */ /* 0x000fea0003800000 */
.L_x_5622:
[----:B------:R-:W-:Y:S04]  /*29a0*/  BSSY B2, `(.L_x_5624) ;  /* 0x000000d000027945 */ /* 0x000fe80003800000 */
[----:B------:R-:W-:Y:S05]  /*29b0*/  @!P1 BRA `(.L_x_5625) ;  /* 0x00000000002c9947 */ /* 0x000fea0003800000 */
[----:B------:R-:W-:Y:S01]  /*29c0*/  LOP3.LUT P0, RZ, R207, 0xff0000, RZ, 0xc0, !PT ;  /* 0x00ff0000cfff7812 */ /* 0x000fe2000780c0ff */
[----:B------:R-:W-:Y:S01]  /*29d0*/  FMUL.FTZ R188, R239, UR11 ;  /* 0x0000000befbc7c20 */ /* 0x000fe20008410000 */
[----:B------:R-:W-:-:S03]  /*29e0*/  MOV R189, RZ ;  /* 0x000000ff00bd7202 */ /* 0x000fc60000000f00 */
[----:B------:R-:W-:-:S08]  /*29f0*/  FMUL.FTZ R241, R188, UR10 ;  /* 0x0000000abcf17c20 */ /* 0x000fd00008410000 */
[----:B------:R-:W-:-:S04]  /*2a00*/  @P0 IMAD.U32 R188, R179, 0x10000, RZ ;  /* 0x00010000b3bc0824 */ /* 0x000fc800078e00ff */
[----:B------:R-:W-:Y:S01]  /*2a10*/  @P0 FMUL.FTZ R189, R241, R188 ;  /* 0x000000bcf1bd0220 */ /* 0x000fe20000410000 */
[----:B------:R-:W-:-:S03]  /*2a20*/  FMUL.FTZ R188, R42, R241 ;  /* 0x000000f12abc7220 */ /* 0x000fc60000410000 */
[----:B------:R-:W-:Y:S02]  /*2a30*/  FADD.FTZ R134, R134, R189 ;  /* 0x000000bd86867221 */ /* 0x000fe40000010000 */
[----:B------:R-:W-:-:S04]  /*2a40*/  FSEL R188, R188, RZ, P0 ;  /* 0x000000ffbcbc7208 */ /* 0x000fc80000000000 */
[----:B------:R-:W-:-:S04]  /*2a50*/  F2FP.BF16.F32.PACK_AB R188, RZ, R188 ;  /* 0x000000bcffbc723e */ /* 0x000fc800000010ff */
[----:B------:R-:W-:-:S07]  /*2a60*/  PRMT R183, R188, 0x7610, R183 ;  /* 0x00007610bcb77816 */ /* 0x000fce00000000b7 */
.L_x_5625:
[----:B------:R-:W-:Y:S05]  /*2a70*/  BSYNC B2 ;  /* 0x0000000000027941 */ /* 0x000fea0003800000 */
.L_x_5624:
[----:B------:R-:W-:Y:S01]  /*2a80*/  @!P2 ISETP.NE.U32.AND P0, PT, R184, RZ, PT ;  /* 0x000000ffb800a20c */ /* 0x000fe20003f05070 */
[----:B------:R-:W-:Y:S01]  /*2a90*/  BSSY B2, `(.L_x_5626) ;  /* 0x000000d000027945 */ /* 0x000fe20003800000 */
[----:B------:R-:W-:Y:S02]  /*2aa0*/  ISETP.NE.AND.EX P6, PT, R187, RZ, PT, P6 ;  /* 0x000000ffbb00720c */ /* 0x000fe40003fc5360 */
        /* <DEDUP_REMOVED lines=11> */
.L_x_5627:
[----:B------:R-:W-:Y:S05]  /*2b60*/  BSYNC B2 ;  /* 0x0000000000027941 */ /* 0x000fea0003800000 */
.L_x_5626:
[----:B------:R-:W1:Y:S01]  /*2b70*/  @P6 LDC.64 R188, c[0x0][0x308] ;  /* 0x0000c200ffbc6b82 */ /* 0x000e620000000a00 */
[----:B------:R-:W-:Y:S01]  /*2b80*/  ISETP.NE.U32.AND P0, PT, R186, RZ, PT ;  /* 0x000000ffba00720c */ /* 0x000fe20003f05070 */
[----:B------:R-:W-:Y:S03]  /*2b90*/  BSSY B2, `(.L_x_5628) ;  /* 0x000001a000027945 */ /* 0x000fe60003800000 */
[----:B------:R-:W-:-:S03]  /*2ba0*/  ISETP.NE.AND.EX P0, PT, R187, RZ, PT, P0 ;  /* 0x000000ffbb00720c */ /* 0x000fc60003f05300 */
[----:B------:R-:W2:Y:S01]  /*2bb0*/  @P1 LDC.64 R184, c[0x0][0x2f8] ;  /* 0x0000be00ffb81b82 */ /* 0x000ea20000000a00 */
        /* <DEDUP_REMOVED lines=8> */
[----:B-1----:R-:W-:-:S04]  /*2c40*/  @P6 IMAD.WIDE.U32 R188, R6, 0x20, R188 ;  /* 0x0000002006bc6825 */ /* 0x002fc800078e00bc */
[----:B--2---:R-:W-:Y:S01]  /*2c50*/  @P1 IMAD.WIDE.U32 R184, R195, 0x10, R184 ;  /* 0x00000010c3b81825 */ /* 0x004fe200078e00b8 */
[----:B------:R-:W-:Y:S06]  /*2c60*/  @!P1 BRA `(.L_x_5629) ;  /* 0x0000000000309947 */ /* 0x000fec0003800000 */
[----:B------:R-:W-:Y:S01]  /*2c70*/  LOP3.LUT P0, RZ, R207, 0xff000000, RZ, 0xc0, !PT ;  /* 0xff000000cfff7812 */ /* 0x000fe2000780c0ff */
[----:B------:R-:W-:Y:S01]  /*2c80*/  FMUL.FTZ R234, R234, UR11 ;  /* 0x0000000beaea7c20 */ /* 0x000fe20008410000 */
[----:B------:R-:W-:-:S03]  /*2c90*/  HFMA2.MMA R186, -RZ, RZ, 0, 0 ;  /* 0x00000000ffba7435 */ /* 0x000fc600000001ff */
[----:B------:R-:W-:-:S04]  /*2ca0*/  FMUL.FTZ R234, R234, UR10 ;  /* 0x0000000aeaea7c20 */ /* 0x000fc80008410000 */
        /* <DEDUP_REMOVED lines=8> */
.L_x_5629:
[----:B------:R-:W-:Y:S05]  /*2d30*/  BSYNC B2 ;  /* 0x0000000000027941 */ /* 0x000fea0003800000 */
.L_x_5628:
[----:B------:R2:W-:Y:S01]  /*2d40*/  @P6 STG.E.128 desc[UR4][R188.64], R172 ;  /* 0x000000acbc006986 */ /* 0x0005e2000c101d04 */
[----:B------:R-:W-:Y:S01]  /*2d50*/  VIADD R6, R6, 0x20 ;  /* 0x0000002006067836 */ /* 0x000fe20000000000 */
[----:B------:R-:W-:Y:S02]  /*2d60*/  IADD3 R195, R195, 0x20, RZ ;  /* 0x00000020c3c37810 */ /* 0x000fe40007ffe0ff */
[----:B------:R2:W-:Y:S04]  /*2d70*/  @P6 STG.E.128 desc[UR4][R188.64+0x10], R168 ;  /* 0x000010a8bc006986 */ /* 0x0005e8000c101d04 */
[----:B------:R2:W-:Y:S02]  /*2d80*/  @P1 STG.E.128 desc[UR4][R184.64], R180 ;  /* 0x000000b4b8001986 */ /* 0x0005e4000c101d04 */
.L_x_5595:
[----:B------:R-:W-:Y:S05]  /*2d90*/  BSYNC B1 ;  /* 0x0000000000017941 */ /* 0x000fea0003800000 */
.L_x_5594:
[----:B------:R-:W-:Y:S04]  /*2da0*/  BSSY B1, `(.L_x_5630) ;  /* 0x0000105000017945 */ /* 0x000fe80003800000 */
[----:B------:R-:W-:Y:S05]  /*2db0*/  @!P4 BRA `(.L_x_5631) ;  /* 0x00000010000cc947 */ /* 0x000fea0003800000 */
[----:B--2---:R-:W2:Y:S01]  /*2dc0*/  @!P2 LDC.64 R184, c[0x0][0x2c8] ;  /* 0x0000b200ffb8ab82 */ /* 0x004ea20000000a00 */
        /* <DEDUP_REMOVED lines=8> */
.L_x_5633:
[----:B------:R-:W-:Y:S05]  /*2e50*/  BSYNC B2 ;  /* 0x0000000000027941 */ /* 0x000fea0003800000 */
.L_x_5632:
[----:B------:R-:W-:Y:S01]  /*2e60*/  BSSY B2, `(.L_x_5634) ;  /* 0x000000d000027945 */ /* 0x000fe20003800000 */
[----:B-1---5:R-:W-:-:S03]  /*2e70*/  @!P2 FSEL R191, R160, RZ, P0 ;  /* 0x000000ffa0bfa208 */ /* 0x022fc60000000000 */
[----:B------:R-:W-:Y:S05]  /*2e80*/  @!P2 BRA `(.L_x_5635) ;  /* 0x000000000028a947 */ /* 0x000fea0003800000 */
[----:B------:R-:W-:Y:S01]  /*2e90*/  MOV R184, UR6 ;  /* 0x0000000600b87c02 */ /* 0x000fe20008000f00 */
[----:B------:R-:W-:Y:S01]  /*2ea0*/  IMAD.U32 R185, RZ, RZ, UR7 ;  /* 0x00000007ffb97e24 */ /* 0x000fe2000f8e00ff */
        /* <DEDUP_REMOVED lines=8> */
.L_x_5635:
[----:B------:R-:W-:Y:S05]  /*2f30*/  BSYNC B2 ;  /* 0x0000000000027941 */ /* 0x000fea0003800000 */
.L_x_5634:
[----:B------:R-:W-:Y:S04]  /*2f40*/  BSSY B2, `(.L_x_5636) ;  /* 0x000000d000027945 */ /* 0x000fe80003800000 */
[----:B------:R-:W-:Y:S05]  /*2f50*/  @!P1 BRA `(.L_x_5637) ;  /* 0x00000000002c9947 */ /* 0x000fea0003800000 */
[----:B------:R-:W-:Y:S01]  /*2f60*/  LOP3.LUT P0, RZ, R204, 0xff, RZ, 0xc0, !PT ;  /* 0x000000ffccff7812 */ /* 0x000fe2000780c0ff */
[----:B------:R-:W-:Y:S01]  /*2f70*/  FMUL.FTZ R188, R191, UR11 ;  /* 0x0000000bbfbc7c20 */ /* 0x000fe20008410000 */
[----:B------:R-:W-:-:S03]  /*2f80*/  MOV R189, RZ ;  /* 0x000000ff00bd7202 */ /* 0x000fc60000000f00 */
        /* <DEDUP_REMOVED lines=8> */
.L_x_5637:
[----:B------:R-:W-:Y:S05]  /*3010*/  BSYNC B2 ;  /* 0x0000000000027941 */ /* 0x000fea0003800000 */
.L_x_5636:
        /* <DEDUP_REMOVED lines=13> */
.L_x_5639:
[----:B------:R-:W-:Y:S05]  /*30f0*/  BSYNC B2 ;  /* 0x0000000000027941 */ /* 0x000fea0003800000 */
.L_x_5638:
[----:B------:R-:W-:Y:S04]  /*3100*/  BSSY B2, `(.L_x_5640) ;  /* 0x000000e000027945 */ /* 0x000fe80003800000 */
[----:B------:R-:W-:Y:S05]  /*3110*/  @!P1 BRA `(.L_x_5641) ;  /* 0x0000000000309947 */ /* 0x000fea0003800000 */
[----:B------:R-:W-:Y:S01]  /*3120*/  LOP3.LUT P0, RZ, R204, 0xff00, RZ, 0xc0, !PT ;  /* 0x0000ff00ccff7812 */ /* 0x000fe2000780c0ff */
        /* <DEDUP_REMOVED lines=11> */
.L_x_5641:
[----:B------:R-:W-:Y:S05]  /*31e0*/  BSYNC B2 ;  /* 0x0000000000027941 */ /* 0x000fea0003800000 */
.L_x_5640:
        /* <DEDUP_REMOVED lines=13> */
.L_x_5643:
[----:B------:R-:W-:Y:S05]  /*32c0*/  BSYNC B2 ;  /* 0x0000000000027941 */ /* 0x000fea0003800000 */
.L_x_5642:
[----:B------:R-:W-:Y:S04]  /*32d0*/  BSSY B2, `(.L_x_5644) ;  /* 0x000000d000027945 */ /* 0x000fe80003800000 */
[----:B------:R-:W-:Y:S05]  /*32e0*/  @!P1 BRA `(.L_x_5645) ;  /* 0x00000000002c9947 */ /* 0x000fea0003800000 */
[----:B------:R-:W-:Y:S01]  /*32f0*/  LOP3.LUT P0, RZ, R204, 0xff0000, RZ, 0xc0, !PT ;  /* 0x00ff0000ccff7812 */ /* 0x000fe2000780c0ff */
[----:B------:R-:W-:Y:S01]  /*3300*/  FMUL.FTZ R188, R235, UR11 ;  /* 0x0000000bebbc7c20 */ /* 0x000fe20008410000 */
[----:B------:R-:W-:-:S03]  /*3310*/  HFMA2.MMA R189, -RZ, RZ, 0, 0 ;  /* 0x00000000ffbd7435 */ /* 0x000fc600000001ff */
        /* <DEDUP_REMOVED lines=8> */
.L_x_5645:
[----:B------:R-:W-:Y:S05]  /*33a0*/  BSYNC B2 ;  /* 0x0000000000027941 */ /* 0x000fea0003800000 */
.L_x_5644:
        /* <DEDUP_REMOVED lines=13> */
.L_x_5647:
[----:B------:R-:W-:Y:S05]  /*3480*/  BSYNC B2 ;  /* 0x0000000000027941 */ /* 0x000fea0003800000 */
.L_x_5646:
[----:B------:R-:W-:Y:S04]  /*3490*/  BSSY B2, `(.L_x_5648) ;  /* 0x000000e000027945 */ /* 0x000fe80003800000 */
[----:B------:R-:W-:Y:S05]  /*34a0*/  @!P1 BRA `(.L_x_5649) ;  /* 0x0000000000309947 */ /* 0x000fea0003800000 */
[----:B------:R-:W-:Y:S01]  /*34b0*/  LOP3.LUT P0, RZ, R204, 0xff000000, RZ, 0xc0, !PT ;  /* 0xff000000ccff7812 */ /* 0x000fe2000780c0ff */
[----:B------:R-:W-:-:S04]  /*34c0*/  FMUL.FTZ R188, R194, UR11 ;  /* 0x0000000bc2bc7c20 */ /* 0x000fc80008410000 */
[----:B------:R-:W-:Y:S01]  /*34d0*/  FMUL.FTZ R234, R188, UR10 ;  /* 0x0000000abcea7c20 */ /* 0x000fe20008410000 */
[----:B------:R-:W-:-:S03]  /*34e0*/  MOV R188, RZ ;  /* 0x000000ff00bc7202 */ /* 0x000fc60000000f00 */
        /* <DEDUP_REMOVED lines=8> */
.L_x_5649:
[----:B------:R-:W-:Y:S05]  /*3570*/  BSYNC B2 ;  /* 0x0000000000027941 */ /* 0x000fea0003800000 */
.L_x_5648:
        /* <DEDUP_REMOVED lines=13> */
.L_x_5651:
[----:B------:R-:W-:Y:S05]  /*3650*/  BSYNC B2 ;  /* 0x0000000000027941 */ /* 0x000fea0003800000 */
.L_x_5650:
[----:B------:R-:W-:Y:S04]  /*3660*/  BSSY B2, `(.L_x_5652) ;  /* 0x000000d000027945 */ /* 0x000fe80003800000 */
[----:B------:R-:W-:Y:S05]  /*3670*/  @!P1 BRA `(.L_x_5653) ;  /* 0x00000000002c9947 */ /* 0x000fea0003800000 */
[----:B------:R-:W-:Y:S01]  /*3680*/  LOP3.LUT P0, RZ, R205, 0xff, RZ, 0xc0, !PT ;  /* 0x000000ffcdff7812 */ /* 0x000fe2000780c0ff */
[----:B------:R-:W-:Y:S01]  /*3690*/  FMUL.FTZ R188, R237, UR11 ;  /* 0x0000000bedbc7c20 */ /* 0x000fe20008410000 */
[----:B------:R-:W-:-:S03]  /*36a0*/  IMAD.MOV.U32 R189, RZ, RZ, RZ ;  /* 0x000000ffffbd7224 */ /* 0x000fc600078e00ff */
[----:B------:R-:W-:-:S08]  /*36b0*/  FMUL.FTZ R239, R188, UR10 ;  /* 0x0000000abcef7c20 */ /* 0x000fd00008410000 */
[----:B------:R-:W-:-:S05]  /*36c0*/  @P0 SHF.L.U32 R188, R178, 0x10, RZ ;  /* 0x00000010b2bc0819 */ /* 0x000fca00000006ff */
[-C--:B------:R-:W-:Y:S01]  /*36d0*/  @P0 FMUL.FTZ R189, R188, R239.reuse ;  /* 0x000000efbcbd0220 */ /* 0x080fe20000410000 */
[----:B------:R-:W-:-:S03]  /*36e0*/  FMUL.FTZ R188, R56, R239 ;  /* 0x000000ef38bc7220 */ /* 0x000fc60000410000 */
[----:B------:R-:W-:Y:S02]  /*36f0*/  FADD.FTZ R140, R140, R189 ;  /* 0x000000bd8c8c7221 */ /* 0x000fe40000010000 */
[----:B------:R-:W-:-:S04]  /*3700*/  FSEL R188, R188, RZ, P0 ;  /* 0x000000ffbcbc7208 */ /* 0x000fc80000000000 */
[----:B------:R-:W-:-:S04]  /*3710*/  F2FP.BF16.F32.PACK_AB R188, RZ, R188 ;  /* 0x000000bcffbc723e */ /* 0x000fc800000010ff */
[----:B------:R-:W-:-:S07]  /*3720*/  PRMT R182, R188, 0x7610, R182 ;  /* 0x00007610bcb67816 */ /* 0x000fce00000000b6 */
.L_x_5653:
[----:B------:R-:W-:Y:S05]  /*3730*/  BSYNC B2 ;  /* 0x0000000000027941 */ /* 0x000fea0003800000 */
.L_x_5652:
        /* <DEDUP_REMOVED lines=13> */
.L_x_5655:
[----:B------:R-:W-:Y:S05]  /*3810*/  BSYNC B2 ;  /* 0x0000000000027941 */ /* 0x000fea0003800000 */
.L_x_5654:
        /* <DEDUP_REMOVED lines=14> */
.L_x_5657:
[----:B------:R-:W-:Y:S05]  /*3900*/  BSYNC B2 ;  /* 0x0000000000027941 */ /* 0x000fea0003800000 */
.L_x_5656:
        /* <DEDUP_REMOVED lines=14> */
.L_x_5659:
[----:B------:R-:W-:Y:S05]  /*39f0*/  BSYNC B2 ;  /* 0x0000000000027941 */ /* 0x000fea0003800000 */
.L_x_5658:
[----:B------:R-:W-:Y:S04]  /*3a00*/  BSSY B2, `(.L_x_5660) ;  /* 0x000000d000027945 */ /* 0x000fe80003800000 */
[----:B------:R-:W-:Y:S05]  /*3a10*/  @!P1 BRA `(.L_x_5661) ;  /* 0x00000000002c9947 */ /* 0x000fea0003800000 */
[----:B------:R-:W-:Y:S01]  /*3a20*/  LOP3.LUT P0, RZ, R205, 0xff0000, RZ, 0xc0, !PT ;  /* 0x00ff0000cdff7812 */ /* 0x000fe2000780c0ff */
[----:B------:R-:W-:Y:S01]  /*3a30*/  FMUL.FTZ R188, R239, UR11 ;  /* 0x0000000befbc7c20 */ /* 0x000fe20008410000 */
[----:B------:R-:W-:-:S03]  /*3a40*/  HFMA2.MMA R189, -RZ, RZ, 0, 0 ;  /* 0x00000000ffbd7435 */ /* 0x000fc600000001ff */
        /* <DEDUP_REMOVED lines=8> */
.L_x_5661:
[----:B------:R-:W-:Y:S05]  /*3ad0*/  BSYNC B2 ;  /* 0x0000000000027941 */ /* 0x000fea0003800000 */
.L_x_5660:
        /* <DEDUP_REMOVED lines=14> */
.L_x_5663:
[----:B------:R-:W-:Y:S05]  /*3bc0*/  BSYNC B2 ;  /* 0x0000000000027941 */ /* 0x000fea0003800000 */
.L_x_5662:
        /* <DEDUP_REMOVED lines=18> */
[----:B------:R-:W-:-:S03]  /*3cf0*/  IMAD.MOV.U32 R186, RZ, RZ, RZ ;  /* 0x000000ffffba7224 */ /* 0x000fc600078e00ff */
        /* <DEDUP_REMOVED lines=9> */
.L_x_5665:
[----:B------:R-:W-:Y:S05]  /*3d90*/  BSYNC B2 ;  /* 0x0000000000027941 */ /* 0x000fea0003800000 */
.L_x_5664:
[----:B------:R3:W-:Y:S01]  /*3da0*/  @P6 STG.E.128 desc[UR4][R188.64], R172 ;  /* 0x000000acbc006986 */ /* 0x0007e2000c101d04 */
[----:B------:R-:W-:Y:S01]  /*3db0*/  IADD3 R195, R195, 0x20, RZ ;  /* 0x00000020c3c37810 */ /* 0x000fe20007ffe0ff */
[----:B------:R-:W-:Y:S02]  /*3dc0*/  VIADD R6, R6, 0x20 ;  /* 0x0000002006067836 */ /* 0x000fe40000000000 */
[----:B------:R3:W-:Y:S04]  /*3dd0*/  @P6 STG.E.128 desc[UR4][R188.64+0x10], R168 ;  /* 0x000010a8bc006986 */ /* 0x0007e8000c101d04 */
[----:B------:R3:W-:Y:S02]  /*3de0*/  @P1 STG.E.128 desc[UR4][R184.64], R180 ;  /* 0x000000b4b8001986 */ /* 0x0007e4000c101d04 */
.L_x_5631:
[----:B------:R-:W-:Y:S05]  /*3df0*/  BSYNC B1 ;  /* 0x0000000000017941 */ /* 0x000fea0003800000 */
.L_x_5630:
[----:B------:R-:W-:Y:S04]  /*3e00*/  BSSY B1, `(.L_x_5666) ;  /* 0x0000103000017945 */ /* 0x000fe80003800000 */
[----:B------:R-:W-:Y:S05]  /*3e10*/  @!P3 BRA `(.L_x_5667) ;  /* 0x000000100004b947 */ /* 0x000fea0003800000 */
[----:B--23--:R-:W2:Y:S01]  /*3e20*/  LDC.64 R184, c[0x0][0x308] ;  /* 0x0000c200ffb87b82 */ /* 0x00cea20000000a00 */
[----:B------:R-:W-:Y:S07]  /*3e30*/  BSSY B2, `(.L_x_5668) ;  /* 0x000000c000027945 */ /* 0x000fee0003800000 */
[----:B------:R-:W3:Y:S08]  /*3e40*/  @!P2 LDC.64 R186, c[0x0][0x2c8] ;  /* 0x0000b200ffbaab82 */ /* 0x000ef00000000a00 */
[----:B------:R-:W0:Y:S01]  /*3e50*/  @P1 LDC.64 R188, c[0x0][0x2f8] ;  /* 0x0000be00ffbc1b82 */ /* 0x000e220000000a00 */
[----:B--2---:R-:W-:-:S04]  /*3e60*/  ISETP.NE.U32.AND P0, PT, R184, RZ, PT ;  /* 0x000000ffb800720c */ /* 0x004fc80003f05070 */
[----:B------:R-:W-:Y:S02]  /*3e70*/  ISETP.NE.AND.EX P0, PT, R185, RZ, PT, P0 ;  /* 0x000000ffb900720c */ /* 0x000fe40003f05300 */
[----:B---3--:R-:W-:-:S04]  /*3e80*/  @!P2 ISETP.NE.U32.AND P6, PT, R186, RZ, PT ;  /* 0x000000ffba00a20c */ /* 0x008fc80003fc5070 */
[----:B------:R-:W-:-:S07]  /*3e90*/  @!P2 ISETP.NE.AND.EX P6, PT, R187, RZ, PT, P6 ;  /* 0x000000ffbb00a20c */ /* 0x000fce0003fc5360 */
[----:B-1----:R-:W1:Y:S01]  /*3ea0*/  @P0 LDC.64 R190, c[0x0][0x308] ;  /* 0x0000c200ffbe0b82 */ /* 0x002e620000000a00 */
[----:B0-----:R-:W-:Y:S05]  /*3eb0*/  @!P1 BRA `(.L_x_5669) ;  /* 0x00000000000c9947 */ /* 0x001fea0003800000 */
[----:B------:R-:W0:Y:S02]  /*3ec0*/  LDC.64 R176, c[0x0][0x220] ;  /* 0x00008800ffb07b82 */ /* 0x000e240000000a00 */
[----:B0-----:R-:W-:-:S06]  /*3ed0*/  IMAD.WIDE.U32 R176, R195, 0x10, R176 ;  /* 0x00000010c3b07825 */ /* 0x001fcc00078e00b0 */
[----:B------:R-:W5:Y:S02]  /*3ee0*/  LDG.E.128 R176, desc[UR4][R176.64] ;  /* 0x00000004b0b07981 */ /* 0x000f64000c1e1d00 */
.L_x_5669:
[----:B------:R-:W-:Y:S05]  /*3ef0*/  BSYNC B2 ;  /* 0x0000000000027941 */ /* 0x000fea0003800000 */
.L_x_5668:
[----:B------:R-:W-:Y:S01]  /*3f00*/  BSSY B2, `(.L_x_5670) ;  /* 0x000000d000027945 */ /* 0x000fe20003800000 */
[----:B-----5:R-:W-:-:S03]  /*3f10*/  @!P2 FSEL R235, R28, RZ, P6 ;  /* 0x000000ff1ceba208 */ /* 0x020fc60003000000 */
        /* <DEDUP_REMOVED lines=11> */
.L_x_5671:
[----:B------:R-:W-:Y:S05]  /*3fd0*/  BSYNC B2 ;  /* 0x0000000000027941 */ /* 0x000fea0003800000 */
.L_x_5670:
[----:B------:R-:W-:Y:S04]  /*3fe0*/  BSSY B2, `(.L_x_5672) ;  /* 0x000000d000027945 */ /* 0x000fe80003800000 */
[----:B------:R-:W-:Y:S05]  /*3ff0*/  @!P1 BRA `(.L_x_5673) ;  /* 0x00000000002c9947 */ /* 0x000fea0003800000 */
[----:B------:R-:W-:Y:S01]  /*4000*/  LOP3.LUT P6, RZ, R202, 0xff, RZ, 0xc0, !PT ;  /* 0x000000ffcaff7812 */ /* 0x000fe200078cc0ff */
[----:B------:R-:W-:Y:S01]  /*4010*/  FMUL.FTZ R194, R235, UR11 ;  /* 0x0000000bebc27c20 */ /* 0x000fe20008410000 */
[----:B------:R-:W-:-:S03]  /*4020*/  MOV R237, RZ ;  /* 0x000000ff00ed7202 */ /* 0x000fc60000000f00 */
[----:B------:R-:W-:-:S08]  /*4030*/  FMUL.FTZ R239, R194, UR10 ;  /* 0x0000000ac2ef7c20 */ /* 0x000fd00008410000 */
[----:B------:R-:W-:-:S04]  /*4040*/  @P6 IMAD.U32 R194, R176, 0x10000, RZ ;  /* 0x00010000b0c26824 */ /* 0x000fc800078e00ff */
[-C--:B------:R-:W-:Y:S01]  /*4050*/  @P6 FMUL.FTZ R237, R194, R239.reuse ;  /* 0x000000efc2ed6220 */ /* 0x080fe20000410000 */
[----:B------:R-:W-:-:S03]  /*4060*/  FMUL.FTZ R194, R76, R239 ;  /* 0x000000ef4cc27220 */ /* 0x000fc60000410000 */
[----:B------:R-:W-:Y:S02]  /*4070*/  FADD.FTZ R144, R144, R237 ;  /* 0x000000ed90907221 */ /* 0x000fe40000010000 */
[----:B------:R-:W-:-:S04]  /*4080*/  FSEL R194, R194, RZ, P6 ;  /* 0x000000ffc2c27208 */ /* 0x000fc80003000000 */
[----:B------:R-:W-:-:S04]  /*4090*/  F2FP.BF16.F32.PACK_AB R194, RZ, R194 ;  /* 0x000000c2ffc2723e */ /* 0x000fc800000010ff */
[----:B------:R-:W-:-:S07]  /*40a0*/  PRMT R180, R194, 0x7610, R180 ;  /* 0x00007610c2b47816 */ /* 0x000fce00000000b4 */
.L_x_5673:
[----:B------:R-:W-:Y:S05]  /*40b0*/  BSYNC B2 ;  /* 0x0000000000027941 */ /* 0x000fea0003800000 */
.L_x_5672:
        /* <DEDUP_REMOVED lines=13> */
.L_x_5675:
[----:B------:R-:W-:Y:S05]  /*4190*/  BSYNC B2 ;  /* 0x0000000000027941 */ /* 0x000fea0003800000 */
.L_x_5674:
[----:B------:R-:W-:Y:S04]  /*41a0*/  BSSY B2, `(.L_x_5676) ;  /* 0x000000e000027945 */ /* 0x000fe80003800000 */
[----:B------:R-:W-:Y:S05]  /*41b0*/  @!P1 BRA `(.L_x_5677) ;  /* 0x0000000000309947 */ /* 0x000fea0003800000 */
[----:B------:R-:W-:Y:S01]  /*41c0*/  LOP3.LUT P6, RZ, R202, 0xff00, RZ, 0xc0, !PT ;  /* 0x0000ff00caff7812 */ /* 0x000fe200078cc0ff */
[----:B------:R-:W-:-:S04]  /*41d0*/  FMUL.FTZ R232, R194, UR11 ;  /* 0x0000000bc2e87c20 */ /* 0x000fc80008410000 */
[----:B------:R-:W-:Y:S01]  /*41e0*/  FMUL.FTZ R236, R232, UR10 ;  /* 0x0000000ae8ec7c20 */ /* 0x000fe20008410000 */
[----:B------:R-:W-:-:S07]  /*41f0*/  HFMA2.MMA R232, -RZ, RZ, 0, 0 ;  /* 0x00000000ffe87435 */ /* 0x000fce00000001ff */
        /* <DEDUP_REMOVED lines=8> */
.L_x_5677:
[----:B------:R-:W-:Y:S05]  /*4280*/  BSYNC B2 ;  /* 0x0000000000027941 */ /* 0x000fea0003800000 */
.L_x_5676:
        /* <DEDUP_REMOVED lines=13> */
.L_x_5679:
[----:B------:R-:W-:Y:S05]  /*4360*/  BSYNC B2 ;  /* 0x0000000000027941 */ /* 0x000fea0003800000 */
.L_x_5678:
        /* <DEDUP_REMOVED lines=13> */
.L_x_5681:
[----:B------:R-:W-:Y:S05]  /*4440*/  BSYNC B2 ;  /* 0x0000000000027941 */ /* 0x000fea0003800000 */
.L_x_5680:
        /* <DEDUP_REMOVED lines=13> */
.L_x_5683:
[----:B------:R-:W-:Y:S05]  /*4520*/  BSYNC B2 ;  /* 0x0000000000027941 */ /* 0x000fea0003800000 */
.L_x_5682:
        /* <DEDUP_REMOVED lines=14> */
.L_x_5685:
[----:B------:R-:W-:Y:S05]  /*4610*/  BSYNC B2 ;  /* 0x0000000000027941 */ /* 0x000fea0003800000 */
.L_x_5684:
        /* <DEDUP_REMOVED lines=13> */
.L_x_5687:
[----:B------:R-:W-:Y:S05]  /*46f0*/  BSYNC B2 ;  /* 0x0000000000027941 */ /* 0x000fea0003800000 */
.L_x_5686:
[----:B------:R-:W-:Y:S04]  /*4700*/  BSSY B2, `(.L_x_5688) ;  /* 0x000000d000027945 */ /* 0x000fe80003800000 */
[----:B------:R-:W-:Y:S05]  /*4710*/  @!P1 BRA `(.L_x_5689) ;  /* 0x00000000002c9947 */ /* 0x000fea0003800000 */
[----:B------:R-:W-:Y:S01]  /*4720*/  LOP3.LUT P6, RZ, R203, 0xff, RZ, 0xc0, !PT ;  /* 0x000000ffcbff7812 */ /* 0x000fe200078cc0ff */
[----:B------:R-:W-:Y:S01]  /*4730*/  FMUL.FTZ R234, R239, UR11 ;  /* 0x0000000befea7c20 */ /* 0x000fe20008410000 */
[----:B------:R-:W-:-:S03]  /*4740*/  MOV R241, RZ ;  /* 0x000000ff00f17202 */ /* 0x000fc60000000f00 */
[----:B----4-:R-:W-:-:S08]  /*4750*/  FMUL.FTZ R243, R234, UR10 ;  /* 0x0000000aeaf37c20 */ /* 0x010fd00008410000 */
[----:B------:R-:W-:-:S04]  /*4760*/  @P6 IMAD.U32 R234, R178, 0x10000, RZ ;  /* 0x00010000b2ea6824 */ /* 0x000fc800078e00ff */
[-C--:B------:R-:W-:Y:S01]  /*4770*/  @P6 FMUL.FTZ R241, R234, R243.reuse ;  /* 0x000000f3eaf16220 */ /* 0x080fe20000410000 */
[----:B------:R-:W-:-:S03]  /*4780*/  FMUL.FTZ R234, R72, R243 ;  /* 0x000000f348ea7220 */ /* 0x000fc60000410000 */
[----:B------:R-:W-:Y:S02]  /*4790*/  FADD.FTZ R148, R148, R241 ;  /* 0x000000f194947221 */ /* 0x000fe40000010000 */
[----:B------:R-:W-:-:S04]  /*47a0*/  FSEL R234, R234, RZ, P6 ;  /* 0x000000ffeaea7208 */ /* 0x000fc80003000000 */
[----:B------:R-:W-:-:S04]  /*47b0*/  F2FP.BF16.F32.PACK_AB R234, RZ, R234 ;  /* 0x000000eaffea723e */ /* 0x000fc800000010ff */
[----:B------:R-:W-:-:S07]  /*47c0*/  PRMT R182, R234, 0x7610, R182 ;  /* 0x00007610eab67816 */ /* 0x000fce00000000b6 */
.L_x_5689:
[----:B------:R-:W-:Y:S05]  /*47d0*/  BSYNC B2 ;  /* 0x0000000000027941 */ /* 0x000fea0003800000 */
.L_x_5688:
        /* <DEDUP_REMOVED lines=13> */
.L_x_5691:
[----:B------:R-:W-:Y:S05]  /*48b0*/  BSYNC B2 ;  /* 0x0000000000027941 */ /* 0x000fea0003800000 */
.L_x_5690:
        /* <DEDUP_REMOVED lines=14> */
.L_x_5693:
[----:B------:R-:W-:Y:S05]  /*49a0*/  BSYNC B2 ;  /* 0x0000000000027941 */ /* 0x000fea0003800000 */
.L_x_5692:
        /* <DEDUP_REMOVED lines=13> */
.L_x_5695:
[----:B------:R-:W-:Y:S05]  /*4a80*/  BSYNC B2 ;  /* 0x0000000000027941 */ /* 0x000fea0003800000 */
.L_x_5694:
[----:B------:R-:W-:Y:S04]  /*4a90*/  BSSY B2, `(.L_x_5696) ;  /* 0x000000d000027945 */ /* 0x000fe80003800000 */
[----:B------:R-:W-:Y:S05]  /*4aa0*/  @!P1 BRA `(.L_x_5697) ;  /* 0x00000000002c9947 */ /* 0x000fea0003800000 */
[----:B------:R-:W-:Y:S01]  /*4ab0*/  LOP3.LUT P6, RZ, R203, 0xff0000, RZ, 0xc0, !PT ;  /* 0x00ff0000cbff7812 */ /* 0x000fe200078cc0ff */
[----:B------:R-:W-:Y:S01]  /*4ac0*/  FMUL.FTZ R236, R241, UR11 ;  /* 0x0000000bf1ec7c20 */ /* 0x000fe20008410000 */
[----:B----4-:R-:W-:-:S03]  /*4ad0*/  MOV R243, RZ ;  /* 0x000000ff00f37202 */ /* 0x010fc60000000f00 */
        /* <DEDUP_REMOVED lines=8> */
.L_x_5697:
[----:B------:R-:W-:Y:S05]  /*4b60*/  BSYNC B2 ;  /* 0x0000000000027941 */ /* 0x000fea0003800000 */
.L_x_5696:
        /* <DEDUP_REMOVED lines=13> */
.L_x_5699:
[----:B------:R-:W-:Y:S05]  /*4c40*/  BSYNC B2 ;  /* 0x0000000000027941 */ /* 0x000fea0003800000 */
.L_x_5698:
[----:B------:R-:W-:Y:S01]  /*4c50*/  ISETP.NE.U32.AND P2, PT, R184, RZ, PT ;  /* 0x000000ffb800720c */ /* 0x000fe20003f45070 */
[----:B------:R-:W-:Y:S01]  /*4c60*/  BSSY B2, `(.L_x_5700) ;  /* 0x0000019000027945 */ /* 0x000fe20003800000 */
[----:B-1----:R-:W-:Y:S02]  /*4c70*/  @P0 IMAD.WIDE.U32 R190, R6, 0x20, R190 ;  /* 0x0000002006be0825 */ /* 0x002fe400078e00be */
        /* <DEDUP_REMOVED lines=23> */
.L_x_5701:
[----:B------:R-:W-:Y:S05]  /*4df0*/  BSYNC B2 ;  /* 0x0000000000027941 */ /* 0x000fea0003800000 */
.L_x_5700:
[----:B------:R0:W-:Y:S04]  /*4e00*/  @P0 STG.E.128 desc[UR4][R190.64], R172 ;  /* 0x000000acbe000986 */ /* 0x0001e8000c101d04 */
[----:B------:R0:W-:Y:S04]  /*4e10*/  @P0 STG.E.128 desc[UR4][R190.64+0x10], R168 ;  /* 0x000010a8be000986 */ /* 0x0001e8000c101d04 */
[----:B------:R0:W-:Y:S02]  /*4e20*/  @P1 STG.E.128 desc[UR4][R188.64], R180 ;  /* 0x000000b4bc001986 */ /* 0x0001e4000c101d04 */
.L_x_5667:
[----:B------:R-:W-:Y:S05]  /*4e30*/  BSYNC B1 ;  /* 0x0000000000017941 */ /* 0x000fea0003800000 */
.L_x_5666:
[----:B--23--:R-:W2:Y:S02]  /*4e40*/  LDC.64 R184, c[0x0][0x210] ;  /* 0x00008400ffb87b82 */ /* 0x00cea40000000a00 */
[----:B--2---:R-:W-:-:S04]  /*4e50*/  LEA R2, R184, R2, 0x2 ;  /* 0x00000002b8027211 */ /* 0x004fc800078e10ff */
[----:B------:R-:W-:-:S13]  /*4e60*/  ISETP.GE.AND P0, PT, R2, R185, PT ;  /* 0x000000b90200720c */ /* 0x000fda0003f06270 */
[----:B------:R-:W-:Y:S05]  /*4e70*/  @!P0 BRA `(.L_x_5702) ;  /* 0xffffffb400c48947 */ /* 0x000fea000383ffff */
.L_x_5581:
[----:B------:R-:W-:Y:S05]  /*4e80*/  BSYNC B0 ;  /* 0x0000000000007941 */ /* 0x000fea0003800000 */
.L_x_5580:
[----:B-----5:R-:W2:Y:S01]  /*4e90*/  S2R R30, SR_TID.X ;  /* 0x00000000001e7919 */ /* 0x020ea20000002100 */
[----:B------:R-:W-:Y:S01]  /*4ea0*/  MOV R2, 0x400 ;  /* 0x0000040000027802 */ /* 0x000fe20000000f00 */
[----:B------:R-:W-:Y:S05]  /*4eb0*/  WARPSYNC.ALL ;  /* 0x0000000000007948 */ /* 0x000fea0003800000 */
[----:B0-----:R-:W0:Y:S01]  /*4ec0*/  S2R R3, SR_CgaCtaId ;  /* 0x0000000000037919 */ /* 0x001e220000008800 */
[----:B------:R-:W-:Y:S01]  /*4ed0*/  ULDC.64 UR12, c[0x0][0x2d8] ;  /* 0x0000b600000c7ab9 */ /* 0x000fe20000000a00 */
[----:B------:R-:W-:Y:S01]  /*4ee0*/  ULDC.64 UR14, c[0x0][0x2d0] ;  /* 0x0000b400000e7ab9 */ /* 0x000fe20000000a00 */
[----:B------:R-:W-:Y:S01]  /*4ef0*/  BSSY B0, `(.L_x_5703) ;  /* 0x00000cc000007945 */ /* 0x000fe20003800000 */
[----:B------:R-:W3:Y:S01]  /*4f00*/  S2R R18, SR_CTAID.X ;  /* 0x0000000000127919 */ /* 0x000ee20000002500 */
[----:B--2---:R-:W-:-:S02]  /*4f10*/  SHF.R.U32.HI R0, RZ, 0x5, R30 ;  /* 0x00000005ff007819 */ /* 0x004fc4000001161e */
[----:B------:R-:W-:Y:S02]  /*4f20*/  LOP3.LUT R7, R30, 0x1f, RZ, 0xc0, !PT ;  /* 0x0000001f1e077812 */ /* 0x000fe400078ec0ff */
[----:B0-----:R-:W-:-:S03]  /*4f30*/  LEA R3, R3, R2, 0x18 ;  /* 0x0000000203037211 */ /* 0x001fc600078ec0ff */
[----:B------:R-:W-:Y:S02]  /*4f40*/  IMAD R0, R0, 0x60, R7 ;  /* 0x0000006000007824 */ /* 0x000fe400078e0207 */
[----:B---3--:R-:W-:Y:S01]  /*4f50*/  IMAD R27, R18, R5, RZ ;  /* 0x00000005121b7224 */ /* 0x008fe200078e02ff */
[----:B------:R-:W-:Y:S01]  /*4f60*/  IADD3 R18, R5, 0x7f, -R30 ;  /* 0x0000007f05127810 */ /* 0x000fe20007ffe81e */
[----:B------:R-:W-:Y:S01]  /*4f70*/  IMAD R0, R0, 0x20, R3 ;  /* 0x0000002000007824 */ /* 0x000fe200078e0203 */
[----:B------:R-:W-:Y:S02]  /*4f80*/  LEA R3, R30, R3, 0x2 ;  /* 0x000000031e037211 */ /* 0x000fe400078e10ff */
[----:B------:R-:W-:Y:S02]  /*4f90*/  IADD3 R30, P6, R27, R30, RZ ;  /* 0x0000001e1b1e7210 */ /* 0x000fe40007fde0ff */
[----:B------:R-:W-:Y:S01]  /*4fa0*/  STS.128 [R0], R100 ;  /* 0x0000006400007388 */ /* 0x000fe20000000c00 */
[----:B------:R-:W-:-:S02]  /*4fb0*/  LOP3.LUT P5, RZ, R18, 0xffffff80, RZ, 0xc0, !PT ;  /* 0xffffff8012ff7812 */ /* 0x000fc400078ac0ff */
[C---:B------:R-:W-:Y:S01]  /*4fc0*/  ISETP.GE.U32.AND P4, PT, R18.reuse, 0x100, PT ;  /* 0x000001001200780c */ /* 0x040fe20003f86070 */
[----:B------:R-:W-:Y:S01]  /*4fd0*/  STS.128 [R0+0x10], R104 ;  /* 0x0000106800007388 */ /* 0x000fe20000000c00 */
[C---:B------:R-:W-:Y:S02]  /*4fe0*/  ISETP.GE.U32.AND P3, PT, R18.reuse, 0x180, PT ;  /* 0x000001801200780c */ /* 0x040fe40003f66070 */
[C---:B------:R-:W-:Y:S01]  /*4ff0*/  ISETP.GE.U32.AND P2, PT, R18.reuse, 0x200, PT ;  /* 0x000002001200780c */ /* 0x040fe20003f46070 */
[----:B------:R-:W-:Y:S01]  /*5000*/  STS.128 [R0+0x400], R108 ;  /* 0x0004006c00007388 */ /* 0x000fe20000000c00 */
[C---:B------:R-:W-:Y:S02]  /*5010*/  ISETP.GE.U32.AND P1, PT, R18.reuse, 0x280, PT ;  /* 0x000002801200780c */ /* 0x040fe40003f26070 */
[----:B------:R-:W-:Y:S01]  /*5020*/  ISETP.GE.U32.AND P0, PT, R18, 0x300, PT ;  /* 0x000003001200780c */ /* 0x000fe20003f06070 */
        /* <DEDUP_REMOVED lines=15> */
[----:B0-----:R-:W-:Y:S01]  /*5120*/  FADD.FTZ R2, RZ, R2 ;  /* 0x00000002ff027221 */ /* 0x001fe20000010000 */
[----:B--2---:R-:W-:-:S02]  /*5130*/  FADD.FTZ R4, RZ, R4 ;  /* 0x00000004ff047221 */ /* 0x004fc40000010000 */
[----:B------:R-:W0:Y:S01]  /*5140*/  LDS R8, [R3+0x800] ;  /* 0x0008000003087984 */ /* 0x000e220000000800 */
[----:B---3--:R-:W-:-:S03]  /*5150*/  FADD.FTZ R2, R2, R11 ;  /* 0x0000000b02027221 */ /* 0x008fc60000010000 */
[----:B------:R-:W2:Y:S01]  /*5160*/  LDS R17, [R3+0x1400] ;  /* 0x0014000003117984 */ /* 0x000ea20000000800 */
[----:B-1----:R-:W-:-:S03]  /*5170*/  FADD.FTZ R6, RZ, R6 ;  /* 0x00000006ff067221 */ /* 0x002fc60000010000 */
[----:B------:R-:W1:Y:S01]  /*5180*/  LDS R21, [R3+0x1a00] ;  /* 0x001a000003157984 */ /* 0x000e620000000800 */
[----:B----4-:R-:W-:-:S03]  /*5190*/  FADD.FTZ R7, RZ, R7 ;  /* 0x00000007ff077221 */ /* 0x010fc60000010000 */
[----:B------:R-:W3:Y:S01]  /*51a0*/  LDS R23, [R3+0x1c00] ;  /* 0x001c000003177984 */ /* 0x000ee20000000800 */
        /* <DEDUP_REMOVED lines=15> */
[----:B--2---:R-:W-:-:S03]  /*52a0*/  FADD.FTZ R8, R8, R17 ;  /* 0x0000001108087221 */ /* 0x004fc60000010000 */
[----:B------:R-:W2:Y:S01]  /*52b0*/  LDS R12, [R3+0x2e00] ;  /* 0x002e0000030c7984 */ /* 0x000ea20000000800 */
[----:B-1----:R-:W-:Y:S01]  /*52c0*/  FADD.FTZ R4, R4, R21 ;  /* 0x0000001504047221 */ /* 0x002fe20000010000 */
        /* <DEDUP_REMOVED lines=89> */
[C---:B------:R-:W-:Y:S02]  /*5860*/  SHF.L.U64.HI R23, R30.reuse, 0x2, R5 ;  /* 0x000000021e177819 */ /* 0x040fe40000010205 */
[----:B------:R-:W1:Y:S01]  /*5870*/  LDS R27, [R3+0x1400] ;  /* 0x00140000031b7984 */ /* 0x000e620000000800 */
[----:B------:R-:W-:Y:S01]  /*5880*/  SHF.L.U32 R5, R30, 0x2, RZ ;  /* 0x000000021e057819 */ /* 0x000fe200000006ff */
[----:B--2---:R-:W-:Y:S02]  /*5890*/  FADD.FTZ R28, RZ, R28 ;  /* 0x0000001cff1c7221 */ /* 0x004fe40000010000 */
[----:B------:R-:W2:Y:S01]  /*58a0*/  LDS R29, [R3+0x1800] ;  /* 0x00180000031d7984 */ /* 0x000ea20000000800 */
[----:B------:R-:W-:Y:S01]  /*58b0*/  IADD3 R2, P6, R5, UR12, RZ ;  /* 0x0000000c05027c10 */ /* 0x000fe2000ffde0ff */
[----:B---3--:R-:W-:-:S02]  /*58c0*/  FADD.FTZ R28, R28, R53 ;  /* 0x000000351c1c7221 */ /* 0x008fc40000010000 */
        /* <DEDUP_REMOVED lines=46> */
.L_x_5704:
[----:B------:R-:W-:Y:S05]  /*5bb0*/  BSYNC B0 ;  /* 0x0000000000007941 */ /* 0x000fea0003800000 */
.L_x_5703:
        /* <DEDUP_REMOVED lines=16> */
.L_x_5706:
[----:B------:R-:W-:Y:S05]  /*5cc0*/  BSYNC B0 ;  /* 0x0000000000007941 */ /* 0x000fea0003800000 */
.L_x_5705:
        /* <DEDUP_REMOVED lines=16> */
.L_x_5708:
[----:B------:R-:W-:Y:S05]  /*5dd0*/  BSYNC B0 ;  /* 0x0000000000007941 */ /* 0x000fea0003800000 */
.L_x_5707:
        /* <DEDUP_REMOVED lines=16> */
.L_x_5710:
[----:B------:R-:W-:Y:S05]  /*5ee0*/  BSYNC B0 ;  /* 0x0000000000007941 */ /* 0x000fea0003800000 */
.L_x_5709:
        /* <DEDUP_REMOVED lines=16> */
.L_x_5712:
[----:B------:R-:W-:Y:S05]  /*5ff0*/  BSYNC B0 ;  /* 0x0000000000007941 */ /* 0x000fea0003800000 */
.L_x_5711:
        /* <DEDUP_REMOVED lines=9> */
.L_x_5593:
[----:B------:R-:W-:Y:S01]  /*6090*/  HFMA2.MMA R194, -RZ, RZ, 0, 5.9604644775390625e-08 ;  /* 0x00000001ffc27435 */ /* 0x000fe200000001ff */
[----:B------:R-:W-:Y:S01]  /*60a0*/  BSSY B1, `(.L_x_5713) ;  /* 0x0000006000017945 */ /* 0x000fe20003800000 */
[----:B------:R-:W-:Y:S01]  /*60b0*/  IMAD.MOV.U32 R195, RZ, RZ, 0x1f ;  /* 0x0000001fffc37424 */ /* 0x000fe200078e00ff */
[----:B------:R-:W-:-:S08]  /*60c0*/  MOV R192, 0xffffffff ;  /* 0xffffffff00c07802 */ /* 0x000fd00000000f00 */
[----:B0-2345:R-:W-:Y:S05]  /*60d0*/  WARPSYNC.COLLECTIVE R192, `(.L_x_5714) ;  /* 0x00000000c0087348 */ /* 0x03dfea0003c00000 */
[----:B------:R1:W0:Y:S02]  /*60e0*/  SHFL.BFLY P0, R193, R239, R194, R195 ;  /* 0x0c0000c2efc17389 */ /* 0x00022400000000c3 */
[----:B012345:R-:W-:Y:S01]  /*60f0*/  ENDCOLLECTIVE ;  /* 0x000000000000791b */ /* 0x03ffe20003800000 */
.L_x_5714:
[----:B------:R-:W-:Y:S05]  /*6100*/  BSYNC B1 ;  /* 0x0000000000017941 */ /* 0x000fea0003800000 */
.L_x_5713:
        /* <DEDUP_REMOVED lines=9> */
.L_x_5715:
[----:B------:R-:W-:Y:S01]  /*61a0*/  HFMA2.MMA R194, -RZ, RZ, 0, 1.1920928955078125e-07 ;  /* 0x00000002ffc27435 */ /* 0x000fe200000001ff */
[----:B------:R-:W-:Y:S01]  /*61b0*/  IMAD.MOV.U32 R239, RZ, RZ, R184 ;  /* 0x000000ffffef7224 */ /* 0x000fe200078e00b8 */
[----:B------:R-:W-:-:S09]  /*61c0*/  MOV R185, R193 ;  /* 0x000000c100b97202 */ /* 0x000fd20000000f00 */
[----:B------:R-:W-:Y:S05]  /*61d0*/  WARPSYNC.COLLECTIVE R192, `(.L_x_5716) ;  /* 0x00000000c0087348 */ /* 0x000fea0003c00000 */
[----:B------:R0:W1:Y:S02]  /*61e0*/  SHFL.BFLY P0, R193, R239, R194, R195 ;  /* 0x0c0000c2efc17389 */ /* 0x00006400000000c3 */
[----:B01----:R-:W-:Y:S01]  /*61f0*/  ENDCOLLECTIVE ;  /* 0x000000000000791b */ /* 0x003fe20003800000 */
.L_x_5716:
[----:B------:R-:W-:-:S05]  /*6200*/  FADD.FTZ R185, R185, R238 ;  /* 0x000000eeb9b97221 */ /* 0x000fca0000010000 */
[----:B------:R-:W-:Y:S02]  /*6210*/  MOV R239, R185 ;  /* 0x000000b900ef7202 */ /* 0x000fe40000000f00 */
[----:B------:R-:W-:-:S07]  /*6220*/  MOV R187, R193 ;  /* 0x000000c100bb7202 */ /* 0x000fce0000000f00 */
[----:B------:R-:W-:Y:S05]  /*6230*/  WARPSYNC.COLLECTIVE R192, `(.L_x_5717) ;  /* 0x00000000c0087348 */ /* 0x000fea0003c00000 */
[----:B------:R0:W1:Y:S02]  /*6240*/  SHFL.BFLY P0, R193, R239, R194, R195 ;  /* 0x0c0000c2efc17389 */ /* 0x00006400000000c3 */
[----:B01----:R-:W-:Y:S01]  /*6250*/  ENDCOLLECTIVE ;  /* 0x000000000000791b */ /* 0x003fe20003800000 */
.L_x_5717:
[----:B------:R-:W-:Y:S01]  /*6260*/  FADD.FTZ R187, R184, R187 ;  /* 0x000000bbb8bb7221 */ /* 0x000fe20000010000 */
[----:B------:R-:W-:-:S04]  /*6270*/  HFMA2.MMA R194, -RZ, RZ, 0, 2.384185791015625e-07 ;  /* 0x00000004ffc27435 */ /* 0x000fc800000001ff */
[----:B------:R-:W-:Y:S01]  /*6280*/  MOV R239, R187 ;  /* 0x000000bb00ef7202 */ /* 0x000fe20000000f00 */
[----:B------:R-:W-:-:S07]  /*6290*/  IMAD.MOV.U32 R186, RZ, RZ, R193 ;  /* 0x000000ffffba7224 */ /* 0x000fce00078e00c1 */
[----:B------:R-:W-:Y:S05]  /*62a0*/  WARPSYNC.COLLECTIVE R192, `(.L_x_5718) ;  /* 0x00000000c0087348 */ /* 0x000fea0003c00000 */
[----:B------:R0:W1:Y:S02]  /*62b0*/  SHFL.BFLY P0, R193, R239, R194, R195 ;  /* 0x0c0000c2efc17389 */ /* 0x00006400000000c3 */
[----:B01----:R-:W-:Y:S01]  /*62c0*/  ENDCOLLECTIVE ;  /* 0x000000000000791b */ /* 0x003fe20003800000 */
.L_x_5718:
[----:B------:R-:W-:-:S04]  /*62d0*/  FADD.FTZ R186, R185, R186 ;  /* 0x000000bab9ba7221 */ /* 0x000fc80000010000 */
[----:B------:R-:W-:Y:S01]  /*62e0*/  IMAD.MOV.U32 R239, RZ, RZ, R186 ;  /* 0x000000ffffef7224 */ /* 0x000fe200078e00ba */
[----:B------:R-:W-:-:S07]  /*62f0*/  MOV R188, R193 ;  /* 0x000000c100bc7202 */ /* 0x000fce0000000f00 */
[----:B------:R-:W-:Y:S05]  /*6300*/  WARPSYNC.COLLECTIVE R192, `(.L_x_5719) ;  /* 0x00000000c0087348 */ /* 0x000fea0003c00000 */
[----:B------:R0:W1:Y:S02]  /*6310*/  SHFL.BFLY P0, R193, R239, R194, R195 ;  /* 0x0c0000c2efc17389 */ /* 0x00006400000000c3 */
[----:B01----:R-:W-:Y:S01]  /*6320*/  ENDCOLLECTIVE ;  /* 0x000000000000791b */ /* 0x003fe20003800000 */
.L_x_5719:
[----:B------:R-:W-:Y:S01]  /*6330*/  FADD.FTZ R188, R187, R188 ;  /* 0x000000bcbbbc7221 */ /* 0x000fe20000010000 */
[----:B------:R-:W-:-:S04]  /*6340*/  HFMA2.MMA R194, -RZ, RZ, 0, 4.76837158203125e-07 ;  /* 0x00000008ffc27435 */ /* 0x000fc800000001ff */
[----:B------:R-:W-:Y:S02]  /*6350*/  MOV R239, R188 ;  /* 0x000000bc00ef7202 */ /* 0x000fe40000000f00 */
[----:B------:R-:W-:-:S07]  /*6360*/  MOV R189, R193 ;  /* 0x000000c100bd7202 */ /* 0x000fce0000000f00 */
[----:B------:R-:W-:Y:S05]  /*6370*/  WARPSYNC.COLLECTIVE R192, `(.L_x_5720) ;  /* 0x00000000c0087348 */ /* 0x000fea0003c00000 */
[----:B------:R0:W1:Y:S02]  /*6380*/  SHFL.BFLY P0, R193, R239, R194, R195 ;  /* 0x0c0000c2efc17389 */ /* 0x00006400000000c3 */
[----:B01----:R-:W-:Y:S01]  /*6390*/  ENDCOLLECTIVE ;  /* 0x000000000000791b */ /* 0x003fe20003800000 */
.L_x_5720:
[----:B------:R-:W-:-:S05]  /*63a0*/  FADD.FTZ R189, R186, R189 ;  /* 0x000000bdbabd7221 */ /* 0x000fca0000010000 */
[----:B------:R-:W-:Y:S01]  /*63b0*/  MOV R239, R189 ;  /* 0x000000bd00ef7202 */ /* 0x000fe20000000f00 */
[----:B------:R-:W-:-:S07]  /*63c0*/  IMAD.MOV.U32 R191, RZ, RZ, R193 ;  /* 0x000000ffffbf7224 */ /* 0x000fce00078e00c1 */
[----:B------:R-:W-:Y:S05]  /*63d0*/  WARPSYNC.COLLECTIVE R192, `(.L_x_5721) ;  /* 0x00000000c0087348 */ /* 0x000fea0003c00000 */
[----:B------:R0:W1:Y:S02]  /*63e0*/  SHFL.BFLY P0, R193, R239, R194, R195 ;  /* 0x0c0000c2efc17389 */ /* 0x00006400000000c3 */
[----:B01----:R-:W-:Y:S01]  /*63f0*/  ENDCOLLECTIVE ;  /* 0x000000000000791b */ /* 0x003fe20003800000 */
.L_x_5721:
[----:B------:R-:W-:-:S05]  /*6400*/  FADD.FTZ R191, R188, R191 ;  /* 0x000000bfbcbf7221 */ /* 0x000fca0000010000 */
[----:B------:R-:W-:Y:S01]  /*6410*/  MOV R239, R191 ;  /* 0x000000bf00ef7202 */ /* 0x000fe20000000f00 */
[----:B------:R-:W-:Y:S01]  /*6420*/  IMAD.MOV.U32 R194, RZ, RZ, 0x10 ;  /* 0x00000010ffc27424 */ /* 0x000fe200078e00ff */
[----:B------:R-:W-:-:S07]  /*6430*/  MOV R190, R193 ;  /* 0x000000c100be7202 */ /* 0x000fce0000000f00 */
[----:B------:R-:W-:Y:S05]  /*6440*/  WARPSYNC.COLLECTIVE R192, `(.L_x_5722) ;  /* 0x00000000c0087348 */ /* 0x000fea0003c00000 */
[----:B------:R0:W1:Y:S02]  /*6450*/  SHFL.BFLY P0, R193, R239, R194, R195 ;  /* 0x0c0000c2efc17389 */ /* 0x00006400000000c3 */
[----:B01----:R-:W-:Y:S01]  /*6460*/  ENDCOLLECTIVE ;  /* 0x000000000000791b */ /* 0x003fe20003800000 */
.L_x_5722:
[----:B------:R-:W-:-:S05]  /*6470*/  FADD.FTZ R190, R189, R190 ;  /* 0x000000bebdbe7221 */ /* 0x000fca0000010000 */
[----:B------:R-:W-:Y:S02]  /*6480*/  MOV R239, R190 ;  /* 0x000000be00ef7202 */ /* 0x000fe40000000f00 */
[----:B------:R-:W-:-:S07]  /*6490*/  MOV R184, R193 ;  /* 0x000000c100b87202 */ /* 0x000fce0000000f00 */
[----:B------:R-:W-:Y:S05]  /*64a0*/  WARPSYNC.COLLECTIVE R192, `(.L_x_5723) ;  /* 0x00000000c0087348 */ /* 0x000fea0003c00000 */
[----:B------:R0:W1:Y:S02]  /*64b0*/  SHFL.BFLY P0, R193, R239, R194, R195 ;  /* 0x0c0000c2efc17389 */ /* 0x00006400000000c3 */
[----:B01----:R-:W-:Y:S01]  /*64c0*/  ENDCOLLECTIVE ;  /* 0x000000000000791b */ /* 0x003fe20003800000 */
.L_x_5723:
[----:B------:R-:W-:Y:S01]  /*64d0*/  MOV R185, R193 ;  /* 0x000000c100b97202 */ /* 0x000fe20000000f00 */
[----:B------:R-:W-:Y:S06]  /*64e0*/  BRA `(.L_x_5724) ;  /* 0xffffffb400e87947 */ /* 0x000fec000383ffff */
.L_x_5725:
        /* <DEDUP_REMOVED lines=9> */
.L_x_11753:


//--------------------- .text._ZN10layer_norm22ln_bwd_finalize_kernelINS_22Kernel_traits_finalizeILj768Ef13__nv_bfloat16fS2_fjLb1ELj1024ELj4ENS_18Kernel_traits_baseILj768EfS2_fS2_fjLj1024EEEEELb1ELb1EEEvNS_9BwdParamsE --------------------------
	.section	.text._ZN10layer_norm22ln_bwd_finalize_kernelINS_22Kernel_traits_finalizeILj768Ef13__nv_bfloat16fS2_fjLb1ELj1024ELj4ENS_18Kernel_traits_baseILj768EfS2_fS2_fjLj1024EEEEELb1ELb1EEEvNS_9BwdParamsE,"ax",@progbits
	.align	128
        .global         _ZN10layer_norm22ln_bwd_finalize_kernelINS_22Kernel_traits_finalizeILj768Ef13__nv_bfloat16fS2_fjLb1ELj1024ELj4ENS_18Kernel_traits_baseILj768EfS2_fS2_fjLj1024EEEEELb1ELb1EEEvNS_9BwdParamsE
        .type           _ZN10layer_norm22ln_bwd_finalize_kernelINS_22Kernel_traits_finalizeILj768Ef13__nv_bfloat16fS2_fjLb1ELj1024ELj4ENS_18Kernel_traits_baseILj768EfS2_fS2_fjLj1024EEEEELb1ELb1EEEvNS_9BwdParamsE,@function
        .size           _ZN10layer_norm22ln_bwd_finalize_kernelINS_22Kernel_traits_finalizeILj768Ef13__nv_bfloat16fS2_fjLb1ELj1024ELj4ENS_18Kernel_traits_baseILj768EfS2_fS2_fjLj1024EEEEELb1ELb1EEEvNS_9BwdParamsE,(.L_x_11754 - _ZN10layer_norm22ln_bwd_finalize_kernelINS_22Kernel_traits_finalizeILj768Ef13__nv_bfloat16fS2_fjLb1ELj1024ELj4ENS_18Kernel_traits_baseILj768EfS2_fS2_fjLj1024EEEEELb1ELb1EEEvNS_9BwdParamsE)
        .other          _ZN10layer_norm22ln_bwd_finalize_kernelINS_22Kernel_traits_finalizeILj768Ef13__nv_bfloat16fS2_fjLb1ELj1024ELj4ENS_18Kernel_traits_baseILj768EfS2_fS2_fjLj1024EEEEELb1ELb1EEEvNS_9BwdParamsE,@"STO_CUDA_ENTRY STV_DEFAULT"
_ZN10layer_norm22ln_bwd_finalize_kernelINS_22Kernel_traits_finalizeILj768Ef13__nv_bfloat16fS2_fjLb1ELj1024ELj4ENS_18Kernel_traits_baseILj768EfS2_fS2_fjLj1024EEEEELb1ELb1EEEvNS_9BwdParamsE:
.text._ZN10layer_norm22ln_bwd_finalize_kernelINS_22Kernel_traits_finalizeILj768Ef13__nv_bfloat16fS2_fjLb1ELj1024ELj4ENS_18Kernel_traits_baseILj768EfS2_fS2_fjLj1024EEEEELb1ELb1EEEvNS_9BwdParamsE:
        /* <DEDUP_REMOVED lines=25> */
.L_x_5737:
        /* <DEDUP_REMOVED lines=33> */
.L_x_5730:
        /* <DEDUP_REMOVED lines=49> */
.L_x_5729:
[----:B------:R-:W-:Y:S05]  /*06b0*/  BSYNC B1 ;  /* 0x0000000000017941 */ /* 0x000fea0003800000 */
.L_x_5728:
        /* <DEDUP_REMOVED lines=32> */
.L_x_5732:
[----:B------:R-:W-:Y:S05]  /*08c0*/  BSYNC B1 ;  /* 0x0000000000017941 */ /* 0x000fea0003800000 */
.L_x_5731:
        /* <DEDUP_REMOVED lines=16> */
.L_x_5727:
[----:B------:R-:W-:Y:S05]  /*09d0*/  BSYNC B0 ;  /* 0x0000000000007941 */ /* 0x000fea0003800000 */
.L_x_5726:
        /* <DEDUP_REMOVED lines=40> */
.L_x_5753:
        /* <DEDUP_REMOVED lines=8> */
.L_x_5733:
        /* <DEDUP_REMOVED lines=18> */
.L_x_5736:
[----:B------:R-:W-:Y:S05]  /*0e00*/  BSYNC B0 ;  /* 0x0000000000007941 */ /* 0x000fea0003800000 */
.L_x_5735:
[C---:B------:R-:W-:Y:S01]  /*0e10*/  ISETP.GT.U32.AND P1, PT, R4.reuse, -0x301, PT ;  /* 0xfffffcff0400780c */ /* 0x040fe20003f24070 */
[----:B------:R-:W-:Y:S01]  /*0e20*/  VIADD R4, R4, 0x300 ;  /* 0x0000030004047836 */ /* 0x000fe20000000000 */
[----:B------:R-:W-:-:S11]  /*0e30*/  IADD3 R5, R5, 0x180, RZ ;  /* 0x0000018005057810 */ /* 0x000fd60007ffe0ff */
[----:B------:R-:W-:Y:S05]  /*0e40*/  @P1 BRA `(.L_x_5737) ;  /* 0xfffffff000d01947 */ /* 0x000fea000383ffff */
[----:B------:R-:W-:Y:S05]  /*0e50*/  EXIT ;  /* 0x000000000000794d */ /* 0x000fea0003800000 */
.L_x_5734:
[----:B------:R-:W-:Y:S01]  /*0e60*/  HFMA2.MMA R22, -RZ, RZ, 0, 5.9604644775390625e-08 ;  /* 0x00000001ff167435 */ /* 0x000fe200000001ff */
[----:B---3--:R-:W-:Y:S02]  /*0e70*/  MOV R23, R8 ;  /* 0x0000000800177202 */ /* 0x008fe40000000f00 */
[----:B------:R-:W-:Y:S02]  /*0e80*/  MOV R25, 0x1f ;  /* 0x0000001f00197802 */ /* 0x000fe40000000f00 */
[----:B------:R-:W-:-:S07]  /*0e90*/  MOV R20, 0xffffffff ;  /* 0xffffffff00147802 */ /* 0x000fce0000000f00 */
[----:B012---:R-:W-:Y:S05]  /*0ea0*/  WARPSYNC.COLLECTIVE R20, `(.L_x_5738) ;  /* 0x0000000014087348 */ /* 0x007fea0003c00000 */
[----:B------:R3:W4:Y:S02]  /*0eb0*/  SHFL.BFLY P2, R21, R23, R22, R25 ;  /* 0x0c00001617157389 */ /* 0x0007240000040019 */
[----:B01234-:R-:W-:Y:S01]  /*0ec0*/  ENDCOLLECTIVE ;  /* 0x000000000000791b */ /* 0x01ffe20003800000 */
.L_x_5738:
[----:B------:R-:W-:Y:S01]  /*0ed0*/  HFMA2.MMA R22, -RZ, RZ, 0, 1.1920928955078125e-07 ;  /* 0x00000002ff167435 */ /* 0x000fe200000001ff */
[----:B------:R-:W-:-:S05]  /*0ee0*/  MOV R9, R21 ;  /* 0x0000001500097202 */ /* 0x000fca0000000f00 */
[----:B------:R-:W-:-:S05]  /*0ef0*/  FADD.FTZ R9, R8, R9 ;  /* 0x0000000908097221 */ /* 0x000fca0000010000 */
[----:B------:R-:W-:-:S07]  /*0f00*/  MOV R23, R9 ;  /* 0x0000000900177202 */ /* 0x000fce0000000f00 */
[----:B------:R-:W-:Y:S05]  /*0f10*/  WARPSYNC.COLLECTIVE R20, `(.L_x_5739) ;  /* 0x0000000014087348 */ /* 0x000fea0003c00000 */
[----:B------:R0:W1:Y:S02]  /*0f20*/  SHFL.BFLY P2, R21, R23, R22, R25 ;  /* 0x0c00001617157389 */ /* 0x0000640000040019 */
[----:B01----:R-:W-:Y:S01]  /*0f30*/  ENDCOLLECTIVE ;  /* 0x000000000000791b */ /* 0x003fe20003800000 */
.L_x_5739:
[----:B------:R-:W-:Y:S01]  /*0f40*/  HFMA2.MMA R22, -RZ, RZ, 0, 2.384185791015625e-07 ;  /* 0x00000004ff167435 */ /* 0x000fe200000001ff */
[----:B------:R-:W-:-:S04]  /*0f50*/  IMAD.MOV.U32 R12, RZ, RZ, R21 ;  /* 0x000000ffff0c7224 */ /* 0x000fc800078e0015 */
[----:B------:R-:W-:-:S05]  /*0f60*/  FADD.FTZ R12, R9, R12 ;  /* 0x0000000c090c7221 */ /* 0x000fca0000010000 */
[----:B------:R-:W-:-:S07]  /*0f70*/  MOV R23, R12 ;  /* 0x0000000c00177202 */ /* 0x000fce0000000f00 */
[----:B------:R-:W-:Y:S05]  /*0f80*/  WARPSYNC.COLLECTIVE R20, `(.L_x_5740) ;  /* 0x0000000014087348 */ /* 0x000fea0003c00000 */
[----:B------:R0:W1:Y:S02]  /*0f90*/  SHFL.BFLY P2, R21, R23, R22, R25 ;  /* 0x0c00001617157389 */ /* 0x0000640000040019 */
[----:B01----:R-:W-:Y:S01]  /*0fa0*/  ENDCOLLECTIVE ;  /* 0x000000000000791b */ /* 0x003fe20003800000 */
.L_x_5740:
[----:B------:R-:W-:Y:S01]  /*0fb0*/  HFMA2.MMA R22, -RZ, RZ, 0, 4.76837158203125e-07 ;  /* 0x00000008ff167435 */ /* 0x000fe200000001ff */
[----:B------:R-:W-:-:S05]  /*0fc0*/  MOV R13, R21 ;  /* 0x00000015000d7202 */ /* 0x000fca0000000f00 */
[----:B------:R-:W-:-:S05]  /*0fd0*/  FADD.FTZ R13, R12, R13 ;  /* 0x0000000d0c0d7221 */ /* 0x000fca0000010000 */
[----:B------:R-:W-:-:S07]  /*0fe0*/  MOV R23, R13 ;  /* 0x0000000d00177202 */ /* 0x000fce0000000f00 */
[----:B------:R-:W-:Y:S05]  /*0ff0*/  WARPSYNC.COLLECTIVE R20, `(.L_x_5741) ;  /* 0x0000000014087348 */ /* 0x000fea0003c00000 */
[----:B------:R0:W1:Y:S02]  /*1000*/  SHFL.BFLY P2, R21, R23, R22, R25 ;  /* 0x0c00001617157389 */ /* 0x0000640000040019 */
[----:B01----:R-:W-:Y:S01]  /*1010*/  ENDCOLLECTIVE ;  /* 0x000000000000791b */ /* 0x003fe20003800000 */
.L_x_5741:
[----:B------:R-:W-:Y:S01]  /*1020*/  HFMA2.MMA R22, -RZ, RZ, 0, 9.5367431640625e-07 ;  /* 0x00000010ff167435 */ /* 0x000fe200000001ff */
[----:B------:R-:W-:-:S05]  /*1030*/  MOV R8, R21 ;  /* 0x0000001500087202 */ /* 0x000fca0000000f00 */
[----:B------:R-:W-:-:S05]  /*1040*/  FADD.FTZ R9, R13, R8 ;  /* 0x000000080d097221 */ /* 0x000fca0000010000 */
[----:B------:R-:W-:-:S07]  /*1050*/  MOV R23, R9 ;  /* 0x0000000900177202 */ /* 0x000fce0000000f00 */
[----:B------:R-:W-:Y:S05]  /*1060*/  WARPSYNC.COLLECTIVE R20, `(.L_x_5742) ;  /* 0x0000000014087348 */ /* 0x000fea0003c00000 */
[----:B------:R0:W1:Y:S02]  /*1070*/  SHFL.BFLY P2, R21, R23, R22, R25 ;  /* 0x0c00001617157389 */ /* 0x0000640000040019 */
[----:B01----:R-:W-:Y:S01]  /*1080*/  ENDCOLLECTIVE ;  /* 0x000000000000791b */ /* 0x003fe20003800000 */
.L_x_5742:
[----:B------:R-:W-:Y:S01]  /*1090*/  HFMA2.MMA R22, -RZ, RZ, 0, 5.9604644775390625e-08 ;  /* 0x00000001ff167435 */ /* 0x000fe200000001ff */
[----:B------:R-:W-:Y:S01]  /*10a0*/  IMAD.MOV.U32 R23, RZ, RZ, R11 ;  /* 0x000000ffff177224 */ /* 0x000fe200078e000b */
[----:B------:R-:W-:-:S09]  /*10b0*/  MOV R8, R21 ;  /* 0x0000001500087202 */ /* 0x000fd20000000f00 */
[----:B------:R-:W-:Y:S05]  /*10c0*/  WARPSYNC.COLLECTIVE R20, `(.L_x_5743) ;  /* 0x0000000014087348 */ /* 0x000fea0003c00000 */
[----:B------:R0:W1:Y:S02]  /*10d0*/  SHFL.BFLY P2, R21, R23, R22, R25 ;  /* 0x0c00001617157389 */ /* 0x0000640000040019 */
[----:B01----:R-:W-:Y:S01]  /*10e0*/  ENDCOLLECTIVE ;  /* 0x000000000000791b */ /* 0x003fe20003800000 */
.L_x_5743:
[----:B------:R-:W-:Y:S01]  /*10f0*/  HFMA2.MMA R22, -RZ, RZ, 0, 1.1920928955078125e-07 ;  /* 0x00000002ff167435 */ /* 0x000fe200000001ff */
[----:B------:R-:W-:-:S05]  /*1100*/  MOV R12, R21 ;  /* 0x00000015000c7202 */ /* 0x000fca0000000f00 */
[----:B------:R-:W-:-:S05]  /*1110*/  FADD.FTZ R14, R11, R12 ;  /* 0x0000000c0b0e7221 */ /* 0x000fca0000010000 */
[----:B------:R-:W-:-:S07]  /*1120*/  MOV R23, R14 ;  /* 0x0000000e00177202 */ /* 0x000fce0000000f00 */
[----:B------:R-:W-:Y:S05]  /*1130*/  WARPSYNC.COLLECTIVE R20, `(.L_x_5744) ;  /* 0x0000000014087348 */ /* 0x000fea0003c00000 */
[----:B------:R0:W1:Y:S02]  /*1140*/  SHFL.BFLY P2, R21, R23, R22, R25 ;  /* 0x0c00001617157389 */ /* 0x0000640000040019 */
[----:B01----:R-:W-:Y:S01]  /*1150*/  ENDCOLLECTIVE ;  /* 0x000000000000791b */ /* 0x003fe20003800000 */
.L_x_5744:
[----:B------:R-:W-:Y:S01]  /*1160*/  HFMA2.MMA R22, -RZ, RZ, 0, 2.384185791015625e-07 ;  /* 0x00000004ff167435 */ /* 0x000fe200000001ff */
[----:B------:R-:W-:-:S05]  /*1170*/  MOV R13, R21 ;  /* 0x00000015000d7202 */ /* 0x000fca0000000f00 */
[----:B------:R-:W-:-:S05]  /*1180*/  FADD.FTZ R15, R14, R13 ;  /* 0x0000000d0e0f7221 */ /* 0x000fca0000010000 */
[----:B------:R-:W-:-:S07]  /*1190*/  MOV R23, R15 ;  /* 0x0000000f00177202 */ /* 0x000fce0000000f00 */
[----:B------:R-:W-:Y:S05]  /*11a0*/  WARPSYNC.COLLECTIVE R20, `(.L_x_5745) ;  /* 0x0000000014087348 */ /* 0x000fea0003c00000 */
[----:B------:R0:W1:Y:S02]  /*11b0*/  SHFL.BFLY P2, R21, R23, R22, R25 ;  /* 0x0c00001617157389 */ /* 0x0000640000040019 */
[----:B01----:R-:W-:Y:S01]  /*11c0*/  ENDCOLLECTIVE ;  /* 0x000000000000791b */ /* 0x003fe20003800000 */
.L_x_5745:
[----:B------:R-:W-:Y:S01]  /*11d0*/  IMAD.MOV.U32 R22, RZ, RZ, 0x8 ;  /* 0x00000008ff167424 */ /* 0x000fe200078e00ff */
[----:B------:R-:W-:-:S05]  /*11e0*/  MOV R16, R21 ;  /* 0x0000001500107202 */ /* 0x000fca0000000f00 */
[----:B------:R-:W-:-:S05]  /*11f0*/  FADD.FTZ R16, R15, R16 ;  /* 0x000000100f107221 */ /* 0x000fca0000010000 */
[----:B------:R-:W-:-:S07]  /*1200*/  MOV R23, R16 ;  /* 0x0000001000177202 */ /* 0x000fce0000000f00 */
[----:B------:R-:W-:Y:S05]  /*1210*/  WARPSYNC.COLLECTIVE R20, `(.L_x_5746) ;  /* 0x0000000014087348 */ /* 0x000fea0003c00000 */
[----:B------:R0:W1:Y:S02]  /*1220*/  SHFL.BFLY P2, R21, R23, R22, R25 ;  /* 0x0c00001617157389 */ /* 0x0000640000040019 */
[----:B01----:R-:W-:Y:S01]  /*1230*/  ENDCOLLECTIVE ;  /* 0x000000000000791b */ /* 0x003fe20003800000 */
.L_x_5746:
[----:B------:R-:W-:Y:S01]  /*1240*/  HFMA2.MMA R22, -RZ, RZ, 0, 9.5367431640625e-07 ;  /* 0x00000010ff167435 */ /* 0x000fe200000001ff */
[----:B------:R-:W-:-:S05]  /*1250*/  MOV R11, R21 ;  /* 0x00000015000b7202 */ /* 0x000fca0000000f00 */
[----:B------:R-:W-:-:S05]  /*1260*/  FADD.FTZ R11, R16, R11 ;  /* 0x0000000b100b7221 */ /* 0x000fca0000010000 */
[----:B------:R-:W-:-:S07]  /*1270*/  MOV R23, R11 ;  /* 0x0000000b00177202 */ /* 0x000fce0000000f00 */
[----:B------:R-:W-:Y:S05]  /*1280*/  WARPSYNC.COLLECTIVE R20, `(.L_x_5747) ;  /* 0x0000000014087348 */ /* 0x000fea0003c00000 */
[----:B------:R0:W1:Y:S02]  /*1290*/  SHFL.BFLY P2, R21, R23, R22, R25 ;  /* 0x0c00001617157389 */ /* 0x0000640000040019 */
[----:B01----:R-:W-:Y:S01]  /*12a0*/  ENDCOLLECTIVE ;  /* 0x000000000000791b */ /* 0x003fe20003800000 */
.L_x_5747:
[----:B------:R-:W-:Y:S01]  /*12b0*/  HFMA2.MMA R22, -RZ, RZ, 0, 5.9604644775390625e-08 ;  /* 0x00000001ff167435 */ /* 0x000fe200000001ff */
[----:B------:R-:W-:Y:S02]  /*12c0*/  MOV R23, R10 ;  /* 0x0000000a00177202 */ /* 0x000fe40000000f00 */
[----:B------:R-:W-:-:S08]  /*12d0*/  MOV R12, R21 ;  /* 0x00000015000c7202 */ /* 0x000fd00000000f00 */
[----:B------:R-:W-:Y:S05]  /*12e0*/  WARPSYNC.COLLECTIVE R20, `(.L_x_5748) ;  /* 0x0000000014087348 */ /* 0x000fea0003c00000 */
[----:B------:R0:W1:Y:S02]  /*12f0*/  SHFL.BFLY P2, R21, R23, R22, R25 ;  /* 0x0c00001617157389 */ /* 0x0000640000040019 */
[----:B01----:R-:W-:Y:S01]  /*1300*/  ENDCOLLECTIVE ;  /* 0x000000000000791b */ /* 0x003fe20003800000 */
.L_x_5748:
[----:B------:R-:W-:Y:S01]  /*1310*/  HFMA2.MMA R22, -RZ, RZ, 0, 1.1920928955078125e-07 ;  /* 0x00000002ff167435 */ /* 0x000fe200000001ff */
[----:B------:R-:W-:-:S05]  /*1320*/  MOV R13, R21 ;  /* 0x00000015000d7202 */ /* 0x000fca0000000f00 */
[----:B------:R-:W-:-:S05]  /*1330*/  FADD.FTZ R17, R10, R13 ;  /* 0x0000000d0a117221 */ /* 0x000fca0000010000 */
[----:B------:R-:W-:-:S07]  /*1340*/  MOV R23, R17 ;  /* 0x0000001100177202 */ /* 0x000fce0000000f00 */
[----:B------:R-:W-:Y:S05]  /*1350*/  WARPSYNC.COLLECTIVE R20, `(.L_x_5749) ;  /* 0x0000000014087348 */ /* 0x000fea0003c00000 */
[----:B------:R0:W1:Y:S02]  /*1360*/  SHFL.BFLY P2, R21, R23, R22, R25 ;  /* 0x0c00001617157389 */ /* 0x0000640000040019 */
[----:B01----:R-:W-:Y:S01]  /*1370*/  ENDCOLLECTIVE ;  /* 0x000000000000791b */ /* 0x003fe20003800000 */
.L_x_5749:
[----:B------:R-:W-:Y:S01]  /*1380*/  HFMA2.MMA R22, -RZ, RZ, 0, 2.384185791015625e-07 ;  /* 0x00000004ff167435 */ /* 0x000fe200000001ff */
[----:B------:R-:W-:-:S04]  /*1390*/  IMAD.MOV.U32 R16, RZ, RZ, R21 ;  /* 0x000000ffff107224 */ /* 0x000fc800078e0015 */
[----:B------:R-:W-:-:S05]  /*13a0*/  FADD.FTZ R18, R17, R16 ;  /* 0x0000001011127221 */ /* 0x000fca0000010000 */
[----:B------:R-:W-:-:S07]  /*13b0*/  MOV R23, R18 ;  /* 0x0000001200177202 */ /* 0x000fce0000000f00 */
[----:B------:R-:W-:Y:S05]  /*13c0*/  WARPSYNC.COLLECTIVE R20, `(.L_x_5750) ;  /* 0x0000000014087348 */ /* 0x000fea0003c00000 */
[----:B------:R0:W1:Y:S02]  /*13d0*/  SHFL.BFLY P2, R21, R23, R22, R25 ;  /* 0x0c00001617157389 */ /* 0x0000640000040019 */
[----:B01----:R-:W-:Y:S01]  /*13e0*/  ENDCOLLECTIVE ;  /* 0x000000000000791b */ /* 0x003fe20003800000 */
.L_x_5750:
[----:B------:R-:W-:Y:S01]  /*13f0*/  HFMA2.MMA R22, -RZ, RZ, 0, 4.76837158203125e-07 ;  /* 0x00000008ff167435 */ /* 0x000fe200000001ff */
[----:B------:R-:W-:-:S05]  /*1400*/  MOV R19, R21 ;  /* 0x0000001500137202 */ /* 0x000fca0000000f00 */
[----:B------:R-:W-:-:S05]  /*1410*/  FADD.FTZ R19, R18, R19 ;  /* 0x0000001312137221 */ /* 0x000fca0000010000 */
[----:B------:R-:W-:-:S07]  /*1420*/  MOV R23, R19 ;  /* 0x0000001300177202 */ /* 0x000fce0000000f00 */
[----:B------:R-:W-:Y:S05]  /*1430*/  WARPSYNC.COLLECTIVE R20, `(.L_x_5751) ;  /* 0x0000000014087348 */ /* 0x000fea0003c00000 */
[----:B------:R0:W1:Y:S02]  /*1440*/  SHFL.BFLY P2, R21, R23, R22, R25 ;  /* 0x0c00001617157389 */ /* 0x0000640000040019 */
[----:B01----:R-:W-:Y:S01]  /*1450*/  ENDCOLLECTIVE ;  /* 0x000000000000791b */ /* 0x003fe20003800000 */
.L_x_5751:
[----:B------:R-:W-:Y:S01]  /*1460*/  HFMA2.MMA R22, -RZ, RZ, 0, 9.5367431640625e-07 ;  /* 0x00000010ff167435 */ /* 0x000fe200000001ff */
[----:B------:R-:W-:-:S05]  /*1470*/  MOV R10, R21 ;  /* 0x00000015000a7202 */ /* 0x000fca0000000f00 */
[----:B------:R-:W-:-:S05]  /*1480*/  FADD.FTZ R10, R19, R10 ;  /* 0x0000000a130a7221 */ /* 0x000fca0000010000 */
[----:B------:R-:W-:-:S07]  /*1490*/  MOV R23, R10 ;  /* 0x0000000a00177202 */ /* 0x000fce0000000f00 */
[----:B------:R-:W-:Y:S05]  /*14a0*/  WARPSYNC.COLLECTIVE R20, `(.L_x_5752) ;  /* 0x0000000014087348 */ /* 0x000fea0003c00000 */
[----:B------:R0:W1:Y:S02]  /*14b0*/  SHFL.BFLY P2, R21, R23, R22, R25 ;  /* 0x0c00001617157389 */ /* 0x0000640000040019 */
[----:B01----:R-:W-:Y:S01]  /*14c0*/  ENDCOLLECTIVE ;  /* 0x000000000000791b */ /* 0x003fe20003800000 */
.L_x_5752:
[----:B------:R-:W-:Y:S01]  /*14d0*/  MOV R15, R21 ;  /* 0x00000015000f7202 */ /* 0x000fe20000000f00 */
[----:B------:R-:W-:Y:S06]  /*14e0*/  BRA `(.L_x_5753) ;  /* 0xfffffff400dc7947 */ /* 0x000fec000383ffff */
.L_x_5754:
        /* <DEDUP_REMOVED lines=9> */
.L_x_11754:


//--------------------- .text._ZN10layer_norm13ln_bwd_kernelINS_13Kernel_traitsIf13__nv_bfloat16fS2_fjLj768ELj1ELj4ELj1ELj16ENS_18Kernel_traits_baseILj768EfS2_fS2_fjLj128EEEEELb1ELb1ELb1ELb1EEEvNS_9BwdParamsE --------------------------
	.section	.text._ZN10layer_norm13ln_bwd_kernelINS_13Kernel_traitsIf13__nv_bfloat16fS2_fjLj768ELj1ELj4ELj1ELj16ENS_18Kernel_traits_baseILj768EfS2_fS2_fjLj128EEEEELb1ELb1ELb1ELb1EEEvNS_9BwdParamsE,"ax",@progbits
	.align	128
        .global         _ZN10layer_norm13ln_bwd_kernelINS_13Kernel_traitsIf13__nv_bfloat16fS2_fjLj768ELj1ELj4ELj1ELj16ENS_18Kernel_traits_baseILj768EfS2_fS2_fjLj128EEEEELb1ELb1ELb1ELb1EEEvNS_9BwdParamsE
        .type           _ZN10layer_norm13ln_bwd_kernelINS_13Kernel_traitsIf13__nv_bfloat16fS2_fjLj768ELj1ELj4ELj1ELj16ENS_18Kernel_traits_baseILj768EfS2_fS2_fjLj128EEEEELb1ELb1ELb1ELb1EEEvNS_9BwdParamsE,@function
        .size           _ZN10layer_norm13ln_bwd_kernelINS_13Kernel_traitsIf13__nv_bfloat16fS2_fjLj768ELj1ELj4ELj1ELj16ENS_18Kernel_traits_baseILj768EfS2_fS2_fjLj128EEEEELb1ELb1ELb1ELb1EEEvNS_9BwdParamsE,(.L_x_11755 - _ZN10layer_norm13ln_bwd_kernelINS_13Kernel_traitsIf13__nv_bfloat16fS2_fjLj768ELj1ELj4ELj1ELj16ENS_18Kernel_traits_baseILj768EfS2_fS2_fjLj128EEEEELb1ELb1ELb1ELb1EEEvNS_9BwdParamsE)
        .other          _ZN10layer_norm13ln_bwd_kernelINS_13Kernel_traitsIf13__nv_bfloat16fS2_fjLj768ELj1ELj4ELj1ELj16ENS_18Kernel_traits_baseILj768EfS2_fS2_fjLj128EEEEELb1ELb1ELb1ELb1EEEvNS_9BwdParamsE,@"STO_CUDA_ENTRY STV_DEFAULT"
_ZN10layer_norm13ln_bwd_kernelINS_13Kernel_traitsIf13__nv_bfloat16fS2_fjLj768ELj1ELj4ELj1ELj16ENS_18Kernel_traits_baseILj768EfS2_fS2_fjLj128EEEEELb1ELb1ELb1ELb1EEEvNS_9BwdParamsE:
.text._ZN10layer_norm13ln_bwd_kernelINS_13Kernel_traitsIf13__nv_bfloat16fS2_fjLj768ELj1ELj4ELj1ELj16ENS_18Kernel_traits_baseILj768EfS2_fS2_fjLj128EEEEELb1ELb1ELb1ELb1EEEvNS_9BwdParamsE:
        /* <DEDUP_REMOVED lines=50> */
.L_x_5756:
[----:B------:R-:W-:Y:S01]  /*0320*/  SHF.L.U32 R0, R8, 0x5, RZ ;  /* 0x0000000508007819 */ /* 0x000fe200000006ff */
[----:B------:R-:W-:Y:S01]  /*0330*/  ULDC.64 UR8, c[0x0][0x278] ;  /* 0x00009e0000087ab9 */ /* 0x000fe20000000a00 */
[----:B------:R-:W-:Y:S01]  /*0340*/  ULDC.64 UR6, c[0x0][0x260] ;  /* 0x0000980000067ab9 */ /* 0x000fe20000000a00 */
[----:B------:R-:W0:Y:S01]  /*0350*/  LDC.U8 R6, c[0x0][0x2a0] ;  /* 0x0000a800ff067b82 */ /* 0x000e220000000000 */
[----:B------:R-:W-:-:S04]  /*0360*/  LOP3.LUT R0, R0, 0x3e0, RZ, 0xc0, !PT ;  /* 0x000003e000007812 */ /* 0x000fc800078ec0ff */
[C---:B------:R-:W-:Y:S02]  /*0370*/  IADD3 R4, P1, R0.reuse, UR8, RZ ;  /* 0x0000000800047c10 */ /* 0x040fe4000ff3e0ff */
[----:B------:R-:W-:-:S03]  /*0380*/  IADD3 R2, P0, R0, UR6, RZ ;  /* 0x0000000600027c10 */ /* 0x000fc6000ff1e0ff */
        /* <DEDUP_REMOVED lines=50> */
.L_x_5862:
[----:B------:R-:W0:Y:S08]  /*06b0*/  LDC.64 R10, c[0x0][0x288] ;  /* 0x0000a200ff0a7b82 */ /* 0x000e300000000a00 */
[----:B------:R-:W1:Y:S08]  /*06c0*/  LDC.64 R12, c[0x0][0x258] ;  /* 0x00009600ff0c7b82 */ /* 0x000e700000000a00 */
[----:B------:R-:W2:Y:S01]  /*06d0*/  LDC.64 R4, c[0x0][0x280] ;  /* 0x0000a000ff047b82 */ /* 0x000ea20000000a00 */
[----:B0-----:R-:W-:-:S07]  /*06e0*/  IMAD.WIDE R10, R7, 0x4, R10 ;  /* 0x00000004070a7825 */ /* 0x001fce00078e020a */
[----:B------:R-:W0:Y:S01]  /*06f0*/  LDC.64 R218, c[0x0][0x2c8] ;  /* 0x0000b200ffda7b82 */ /* 0x000e220000000a00 */
[----:B------:R3:W4:Y:S01]  /*0700*/  LDG.E R2, desc[UR4][R10.64] ;  /* 0x000000040a027981 */ /* 0x000722000c1e1900 */
[----:B-1----:R-:W-:-:S06]  /*0710*/  IMAD.WIDE R188, R7, 0x4, R12 ;  /* 0x0000000407bc7825 */ /* 0x002fcc00078e020c */
[----:B------:R-:W1:Y:S01]  /*0720*/  LDC.64 R184, c[0x0][0x250] ;  /* 0x00009400ffb87b82 */ /* 0x000e620000000a00 */
[----:B--2---:R-:W-:-:S07]  /*0730*/  IMAD.WIDE R186, R7, 0x4, R4 ;  /* 0x0000000407ba7825 */ /* 0x004fce00078e0204 */
[----:B------:R-:W2:Y:S01]  /*0740*/  LDC R12, c[0x0][0x218] ;  /* 0x00008600ff0c7b82 */ /* 0x000ea20000000800 */
[----:B-----5:R0:W5:Y:S04]  /*0750*/  LDG.E R5, desc[UR4][R188.64] ;  /* 0x00000004bc057981 */ /* 0x020168000c1e1900 */
[----:B------:R0:W5:Y:S01]  /*0760*/  LDG.E R13, desc[UR4][R186.64] ;  /* 0x00000004ba0d7981 */ /* 0x000162000c1e1900 */
[----:B---3--:R-:W-:Y:S01]  /*0770*/  LOP3.LUT R11, R8, 0x1f, RZ, 0xc0, !PT ;  /* 0x0000001f080b7812 */ /* 0x008fe200078ec0ff */
[----:B------:R-:W-:Y:S01]  /*0780*/  BSSY B1, `(.L_x_5758) ;  /* 0x000012b000017945 */ /* 0x000fe20003800000 */
[----:B-1----:R-:W-:-:S04]  /*0790*/  IMAD.WIDE R184, R7, 0x4, R184 ;  /* 0x0000000407b87825 */ /* 0x002fc800078e02b8 */
[----:B--2---:R-:W-:-:S05]  /*07a0*/  IMAD R0, R7, R12, RZ ;  /* 0x0000000c07007224 */ /* 0x004fca00078e02ff */
[----:B------:R-:W-:-:S04]  /*07b0*/  SHF.R.S32.HI R9, RZ, 0x1f, R0 ;  /* 0x0000001fff097819 */ /* 0x000fc80000011400 */
[----:B------:R-:W-:-:S04]  /*07c0*/  LEA.HI R0, R9, R0, RZ, 0x3 ;  /* 0x0000000009007211 */ /* 0x000fc800078f18ff */
[----:B------:R-:W-:-:S04]  /*07d0*/  LEA.HI.SX32 R10, R0, R11, 0x1d ;  /* 0x0000000b000a7211 */ /* 0x000fc800078feaff */
[C---:B------:R-:W-:Y:S01]  /*07e0*/  IADD3 R9, R10.reuse, 0x20, RZ ;  /* 0x000000200a097810 */ /* 0x040fe20007ffe0ff */
[C---:B0-----:R-:W-:Y:S01]  /*07f0*/  IMAD.WIDE.U32 R222, R10.reuse, 0x20, R218 ;  /* 0x000000200ade7825 */ /* 0x041fe200078e00da */
[----:B------:R-:W-:-:S03]  /*0800*/  IADD3 R4, R10, 0x40, RZ ;  /* 0x000000400a047810 */ /* 0x000fc60007ffe0ff */
[----:B------:R-:W-:-:S04]  /*0810*/  IMAD.WIDE.U32 R220, R9, 0x20, R218 ;  /* 0x0000002009dc7825 */ /* 0x000fc800078e00da */
[----:B------:R-:W-:Y:S01]  /*0820*/  IMAD.WIDE.U32 R218, R4, 0x20, R218 ;  /* 0x0000002004da7825 */ /* 0x000fe200078e00da */
[----:B----4-:R-:W-:-:S13]  /*0830*/  ISETP.GT.AND P5, PT, R2, RZ, PT ;  /* 0x000000ff0200720c */ /* 0x010fda0003fa4270 */
        /* <DEDUP_REMOVED lines=30> */
.L_x_5759:
[----:B------:R-:W0:Y:S01]  /*0a20*/  LDC.64 R208, c[0x0][0x2b8] ;  /* 0x0000ae00ffd07b82 */ /* 0x000e220000000a00 */
[----:B------:R-:W-:-:S05]  /*0a30*/  IADD3 R3, R2, -0x1, RZ ;  /* 0xffffffff02037810 */ /* 0x000fca0007ffe0ff */
[----:B------:R-:W-:Y:S02]  /*0a40*/  IMAD R3, R3, R12, RZ ;  /* 0x0000000c03037224 */ /* 0x000fe400078e02ff */
[----:B------:R-:W1:Y:S03]  /*0a50*/  LDC.64 R200, c[0x0][0x238] ;  /* 0x00008e00ffc87b82 */ /* 0x000e660000000a00 */
[----:B------:R-:W-:-:S04]  /*0a60*/  SHF.R.S32.HI R0, RZ, 0x1f, R3 ;  /* 0x0000001fff007819 */ /* 0x000fc80000011403 */
[----:B------:R-:W-:Y:S02]  /*0a70*/  LEA.HI R0, R0, R3, RZ, 0x3 ;  /* 0x0000000300007211 */ /* 0x000fe400078f18ff */
[----:B------:R2:W3:Y:S02]  /*0a80*/  LDG.E R3, desc[UR4][R184.64] ;  /* 0x00000004b8037981 */ /* 0x0004e4000c1e1900 */
[----:B------:R-:W-:-:S05]  /*0a90*/  LEA.HI.SX32 R205, R0, R11, 0x1d ;  /* 0x0000000b00cd7211 */ /* 0x000fca00078feaff */
[----:B0-----:R-:W-:-:S04]  /*0aa0*/  IMAD.WIDE.U32 R20, R205, 0x10, R208 ;  /* 0x00000010cd147825 */ /* 0x001fc800078e00d0 */
[C---:B------:R-:W-:Y:S01]  /*0ab0*/  VIADD R197, R205.reuse, 0x20 ;  /* 0x00000020cdc57836 */ /* 0x040fe20000000000 */
[----:B------:R-:W-:Y:S01]  /*0ac0*/  IADD3 R205, R205, 0x40, RZ ;  /* 0x00000040cdcd7810 */ /* 0x000fe20007ffe0ff */
[----:B------:R-:W4:Y:S01]  /*0ad0*/  LDG.E.128 R20, desc[UR4][R20.64] ;  /* 0x0000000414147981 */ /* 0x000f22000c1e1d00 */
[----:B-1----:R-:W-:-:S04]  /*0ae0*/  IMAD.WIDE.U32 R14, R10, 0x20, R200 ;  /* 0x000000200a0e7825 */ /* 0x002fc800078e00c8 */
[----:B--2---:R-:W-:Y:S01]  /*0af0*/  IMAD.WIDE.U32 R184, R4, 0x20, R200 ;  /* 0x0000002004b87825 */ /* 0x004fe200078e00c8 */
[----:B------:R-:W2:Y:S03]  /*0b00*/  LDG.E.128 R16, desc[UR4][R14.64] ;  /* 0x000000040e107981 */ /* 0x000ea6000c1e1d00 */
[--C-:B------:R-:W-:Y:S01]  /*0b10*/  IMAD.WIDE.U32 R196, R197, 0x10, R208.reuse ;  /* 0x00000010c5c47825 */ /* 0x100fe200078e00d0 */
[----:B------:R0:W2:Y:S03]  /*0b20*/  LDG.E.128 R188, desc[UR4][R14.64+0x10] ;  /* 0x000010040ebc7981 */ /* 0x0000a6000c1e1d00 */
[----:B------:R-:W-:Y:S01]  /*0b30*/  IMAD.WIDE.U32 R208, R205, 0x10, R208 ;  /* 0x00000010cdd07825 */ /* 0x000fe200078e00d0 */
[----:B------:R-:W2:Y:S03]  /*0b40*/  LDG.E.128 R212, desc[UR4][R184.64+0x10] ;  /* 0x00001004b8d47981 */ /* 0x000ea6000c1e1d00 */
[----:B------:R-:W-:Y:S01]  /*0b50*/  IMAD.WIDE.U32 R186, R9, 0x20, R200 ;  /* 0x0000002009ba7825 */ /* 0x000fe200078e00c8 */
[----:B------:R-:W2:Y:S01]  /*0b60*/  LDG.E.128 R204, desc[UR4][R184.64] ;  /* 0x00000004b8cc7981 */ /* 0x000ea2000c1e1d00 */
[C---:B-----5:R-:W-:Y:S01]  /*0b70*/  ISETP.GE.AND P6, PT, R13.reuse, 0x1, PT ;  /* 0x000000010d00780c */ /* 0x060fe20003fc6270 */
[----:B0-----:R-:W0:Y:S02]  /*0b80*/  LDC.64 R14, c[0x0][0x240] ;  /* 0x00009000ff0e7b82 */ /* 0x001e240000000a00 */
[----:B------:R-:W2:Y:S04]  /*0b90*/  LDG.E.128 R192, desc[UR4][R186.64] ;  /* 0x00000004bac07981 */ /* 0x000ea8000c1e1d00 */
[----:B------:R-:W2:Y:S04]  /*0ba0*/  LDG.E.128 R196, desc[UR4][R196.64] ;  /* 0x00000004c4c47981 */ /* 0x000ea8000c1e1d00 */
[----:B------:R-:W2:Y:S04]  /*0bb0*/  LDG.E.128 R208, desc[UR4][R208.64] ;  /* 0x00000004d0d07981 */ /* 0x000ea8000c1e1d00 */
[----:B------:R1:W2:Y:S01]  /*0bc0*/  LDG.E.128 R200, desc[UR4][R186.64+0x10] ;  /* 0x00001004bac87981 */ /* 0x0002a2000c1e1d00 */
        /* <DEDUP_REMOVED lines=24> */
[----:B------:R-:W-:-:S04]  /*0d50*/  ISETP.NE.AND P0, PT, R6, RZ, PT ;  /* 0x000000ff0600720c */ /* 0x000fc80003f05270 */
[----:B---3--:R-:W-:Y:S02]  /*0d60*/  FSEL R3, R3, RZ, !P0 ;  /* 0x000000ff03037208 */ /* 0x008fe40004000000 */
[----:B----4-:R-:W-:Y:S02]  /*0d70*/  PRMT R14, R20, 0x7632, R14 ;  /* 0x00007632140e7816 */ /* 0x010fe4000000000e */
[----:B0-----:R-:W-:Y:S01]  /*0d80*/  SHF.L.U32 R219, R22, 0x10, RZ ;  /* 0x0000001016db7819 */ /* 0x001fe200000006ff */
[C---:B--2---:R-:W-:Y:S01]  /*0d90*/  FADD.FTZ R234, -R3.reuse, R19 ;  /* 0x0000001303ea7221 */ /* 0x044fe20000010100 */
[----:B------:R-:W-:Y:S02]  /*0da0*/  IMAD.U32 R19, R20, 0x10000, RZ ;  /* 0x0001000014137824 */ /* 0x000fe400078e00ff */
[C---:B------:R-:W-:Y:S01]  /*0db0*/  FADD.FTZ R224, -R3.reuse, R16 ;  /* 0x0000001003e07221 */ /* 0x040fe20000010100 */
[C---:B------:R-:W-:Y:S01]  /*0dc0*/  FADD.FTZ R222, -R3.reuse, R18 ;  /* 0x0000001203de7221 */ /* 0x040fe20000010100 */
[C---:B------:R-:W-:Y:S01]  /*0dd0*/  FADD.FTZ R232, -R3.reuse, R189 ;  /* 0x000000bd03e87221 */ /* 0x040fe20000010100 */
[C---:B------:R-:W-:Y:S01]  /*0de0*/  FADD.FTZ R228, -R3.reuse, R190 ;  /* 0x000000be03e47221 */ /* 0x040fe20000010100 */
[----:B------:R-:W-:Y:S01]  /*0df0*/  PRMT R16, R22, 0x7632, R16 ;  /* 0x0000763216107816 */ /* 0x000fe20000000010 */
[C---:B------:R-:W-:Y:S01]  /*0e00*/  FADD.FTZ R230, -R3.reuse, R191 ;  /* 0x000000bf03e67221 */ /* 0x040fe20000010100 */
[C---:B------:R-:W-:Y:S01]  /*0e10*/  FADD.FTZ R236, -R3.reuse, R17 ;  /* 0x0000001103ec7221 */ /* 0x040fe20000010100 */
[----:B------:R-:W-:Y:S01]  /*0e20*/  FADD.FTZ R206, -R3, R206 ;  /* 0x000000ce03ce7221 */ /* 0x000fe20000010100 */
[----:B------:R-:W-:Y:S01]  /*0e30*/  PRMT R15, R21, 0x7632, R15 ;  /* 0x00007632150f7816 */ /* 0x000fe2000000000f */
[C---:B------:R-:W-:Y:S01]  /*0e40*/  FADD.FTZ R226, -R3.reuse, R188 ;  /* 0x000000bc03e27221 */ /* 0x040fe20000010100 */
[C---:B------:R-:W-:Y:S01]  /*0e50*/  FADD.FTZ R238, -R3.reuse, R192 ;  /* 0x000000c003ee7221 */ /* 0x040fe20000010100 */
[----:B------:R-:W-:Y:S01]  /*0e60*/  FADD.FTZ R194, -R3, R194 ;  /* 0x000000c203c27221 */ /* 0x000fe20000010100 */
[----:B------:R-:W-:-:S02]  /*0e70*/  PRMT R17, R23, 0x7632, R17 ;  /* 0x0000763217117816 */ /* 0x000fc40000000011 */
[C---:B------:R-:W-:Y:S01]  /*0e80*/  PRMT R18, R196.reuse, 0x7632, R18 ;  /* 0x00007632c4127816 */ /* 0x040fe20000000012 */
[----:B------:R-:W-:Y:S01]  /*0e90*/  IMAD.U32 R189, R196, 0x10000, RZ ;  /* 0x00010000c4bd7824 */ /* 0x000fe200078e00ff */
[----:B------:R-:W-:Y:S02]  /*0ea0*/  PRMT R22, R198, 0x7632, R22 ;  /* 0x00007632c6167816 */ /* 0x000fe40000000016 */
[C---:B------:R-:W-:Y:S01]  /*0eb0*/  PRMT R190, R211.reuse, 0x7632, R190 ;  /* 0x00007632d3be7816 */ /* 0x040fe200000000be */
[----:B------:R-:W-:Y:S01]  /*0ec0*/  IMAD.U32 R237, R208, 0x10000, RZ ;  /* 0x00010000d0ed7824 */ /* 0x000fe200078e00ff */
[----:B------:R-:W-:Y:S01]  /*0ed0*/  SHF.L.U32 R221, R211, 0x10, RZ ;  /* 0x00000010d3dd7819 */ /* 0x000fe200000006ff */
[----:B------:R-:W-:Y:S01]  /*0ee0*/  FMUL.FTZ R211, R5, R206 ;  /* 0x000000ce05d37220 */ /* 0x000fe20000410000 */
[----:B------:R-:W-:Y:S01]  /*0ef0*/  SHF.L.U32 R191, R198, 0x10, RZ ;  /* 0x00000010c6bf7819 */ /* 0x000fe200000006ff */
[C---:B------:R-:W-:Y:S01]  /*0f00*/  FADD.FTZ R196, -R3.reuse, R201 ;  /* 0x000000c903c47221 */ /* 0x040fe20000010100 */
[C---:B------:R-:W-:Y:S01]  /*0f10*/  FADD.FTZ R202, -R3.reuse, R202 ;  /* 0x000000ca03ca7221 */ /* 0x040fe20000010100 */
[----:B------:R-:W-:Y:S01]  /*0f20*/  PRMT R192, R208, 0x7632, R192 ;  /* 0x00007632d0c07816 */ /* 0x000fe200000000c0 */
        /* <DEDUP_REMOVED lines=11> */
[----:B------:R-:W-:-:S02]  /*0fe0*/  IMAD.U32 R14, R14, 0x10000, RZ ;  /* 0x000100000e0e7824 */ /* 0x000fc400078e00ff */
[----:B------:R-:W-:Y:S01]  /*0ff0*/  FMUL.FTZ R206, R92, R19 ;  /* 0x000000135cce7220 */ /* 0x000fe20000410000 */
[C---:B------:R-:W-:Y:S01]  /*1000*/  FMUL.FTZ R3, R5.reuse, R224 ;  /* 0x000000e005037220 */ /* 0x040fe20000410000 */
[C---:B------:R-:W-:Y:S01]  /*1010*/  FMUL.FTZ R227, R5.reuse, R194 ;  /* 0x000000c205e37220 */ /* 0x040fe20000410000 */
[----:B------:R-:W-:Y:S01]  /*1020*/  SHF.L.U32 R16, R16, 0x10, RZ ;  /* 0x0000001010107819 */ /* 0x000fe200000006ff */
[----:B------:R-:W-:Y:S01]  /*1030*/  FMUL.FTZ R236, R5, R236 ;  /* 0x000000ec05ec7220 */ /* 0x000fe20000410000 */
[----:B------:R-:W-:Y:S01]  /*1040*/  SHF.L.U32 R21, R21, 0x10, RZ ;  /* 0x0000001015157819 */ /* 0x000fe200000006ff */
[C---:B------:R-:W-:Y:S01]  /*1050*/  FMUL.FTZ R232, R5.reuse, R232 ;  /* 0x000000e805e87220 */ /* 0x040fe20000410000 */
[C---:B------:R-:W-:Y:S01]  /*1060*/  FMUL.FTZ R224, R5.reuse, R196 ;  /* 0x000000c405e07220 */ /* 0x040fe20000410000 */
[----:B------:R-:W-:Y:S01]  /*1070*/  FMUL.FTZ R215, R5, R202 ;  /* 0x000000ca05d77220 */ /* 0x000fe20000410000 */
[----:B------:R-:W-:Y:S01]  /*1080*/  SHF.L.U32 R194, R15, 0x10, RZ ;  /* 0x000000100fc27819 */ /* 0x000fe200000006ff */
[----:B------:R-:W-:Y:S01]  /*1090*/  FMUL.FTZ R202, R93, R14 ;  /* 0x0000000e5dca7220 */ /* 0x000fe20000410000 */
[----:B------:R-:W-:Y:S01]  /*10a0*/  SHF.L.U32 R196, R17, 0x10, RZ ;  /* 0x0000001011c47819 */ /* 0x000fe200000006ff */
[----:B------:R-:W-:Y:S01]  /*10b0*/  FADD.FTZ R15, RZ, R206 ;  /* 0x000000ceff0f7221 */ /* 0x000fe20000010000 */
[----:B------:R-:W-:Y:S01]  /*10c0*/  FFMA.FTZ R17, R3, R206, RZ ;  /* 0x000000ce03117223 */ /* 0x000fe200000100ff */
[C---:B------:R-:W-:Y:S01]  /*10d0*/  FMUL.FTZ R225, R5.reuse, R200 ;  /* 0x000000c805e17220 */ /* 0x040fe20000410000 */
[----:B------:R-:W-:Y:S01]  /*10e0*/  FMUL.FTZ R234, R5, R234 ;  /* 0x000000ea05ea7220 */ /* 0x000fe20000410000 */
[----:B------:R-:W-:Y:S01]  /*10f0*/  FFMA.FTZ R97, R236, R14, R97 ;  /* 0x0000000eec617223 */ /* 0x000fe20000010061 */
[----:B------:R-:W-:Y:S01]  /*1100*/  FADD.FTZ R121, R121, R14 ;  /* 0x0000000e79797221 */ /* 0x000fe20000010000 */
[----:B------:R-:W-:Y:S01]  /*1110*/  FADD.FTZ R125, R125, R16 ;  /* 0x000000107d7d7221 */ /* 0x000fe20000010000 */
[-C--:B------:R-:W-:Y:S01]  /*1120*/  FFMA.FTZ R101, R232, R16.reuse, R101 ;  /* 0x00000010e8657223 */ /* 0x080fe20000010065 */
[----:B------:R-:W-:Y:S01]  /*1130*/  FMUL.FTZ R200, R89, R16 ;  /* 0x0000001059c87220 */ /* 0x000fe20000410000 */
[----:B------:R-:W-:Y:S01]  /*1140*/  FMUL.FTZ R205, R94, R21 ;  /* 0x000000155ecd7220 */ /* 0x000fe20000410000 */
[----:B------:R-:W-:-:S02]  /*1150*/  IMAD.U32 R16, R18, 0x10000, RZ ;  /* 0x0001000012107824 */ /* 0x000fc400078e00ff */
        /* <DEDUP_REMOVED lines=14> */
[----:B------:R-:W-:-:S02]  /*1240*/  FADD.FTZ R17, R17, R204 ;  /* 0x000000cc11117221 */ /* 0x000fc40000010000 */
[----:B------:R-:W-:Y:S01]  /*1250*/  FFMA.FTZ R15, R233, R204, R18 ;  /* 0x000000cce90f7223 */ /* 0x000fe20000010012 */
[----:B------:R-:W-:Y:S02]  /*1260*/  IMAD.U32 R14, R192, 0x10000, RZ ;  /* 0x00010000c00e7824 */ /* 0x000fe400078e00ff */
[----:B------:R-:W-:Y:S01]  /*1270*/  FMUL.FTZ R203, R90, R23 ;  /* 0x000000175acb7220 */ /* 0x000fe20000410000 */
[----:B------:R-:W-:Y:S01]  /*1280*/  FADD.FTZ R192, R17, R200 ;  /* 0x000000c811c07221 */ /* 0x000fe20000010000 */
[----:B------:R-:W-:Y:S01]  /*1290*/  FMUL.FTZ R231, R5, R228 ;  /* 0x000000e405e77220 */ /* 0x000fe20000410000 */
[----:B------:R-:W-:Y:S01]  /*12a0*/  FFMA.FTZ R222, R232, R200, R15 ;  /* 0x000000c8e8de7223 */ /* 0x000fe2000001000f */
[C---:B------:R-:W-:Y:S01]  /*12b0*/  PRMT R188, R199.reuse, 0x7632, R188 ;  /* 0x00007632c7bc7816 */ /* 0x040fe200000000bc */
[----:B------:R-:W-:Y:S01]  /*12c0*/  FADD.FTZ R192, R192, R203 ;  /* 0x000000cbc0c07221 */ /* 0x000fe20000010000 */
[----:B------:R-:W-:Y:S01]  /*12d0*/  SHF.L.U32 R195, R199, 0x10, RZ ;  /* 0x00000010c7c37819 */ /* 0x000fe200000006ff */
[----:B------:R-:W-:Y:S01]  /*12e0*/  FMUL.FTZ R199, R91, R196 ;  /* 0x000000c45bc77220 */ /* 0x000fe20000410000 */
[----:B------:R-:W-:Y:S01]  /*12f0*/  FMUL.FTZ R230, R5, R230 ;  /* 0x000000e605e67220 */ /* 0x000fe20000410000 */
[----:B------:R-:W-:Y:S01]  /*1300*/  FFMA.FTZ R15, R231, R203, R222 ;  /* 0x000000cbe70f7223 */ /* 0x000fe200000100de */
[----:B------:R-:W-:Y:S01]  /*1310*/  FMUL.FTZ R214, R5, R198 ;  /* 0x000000c605d67220 */ /* 0x000fe20000410000 */
[----:B------:R-:W-:Y:S01]  /*1320*/  FMUL.FTZ R198, R84, R189 ;  /* 0x000000bd54c67220 */ /* 0x000fe20000410000 */
[----:B------:R-:W-:Y:S01]  /*1330*/  FADD.FTZ R17, R192, R199 ;  /* 0x000000c7c0117221 */ /* 0x000fe20000010000 */
[----:B------:R-:W-:Y:S01]  /*1340*/  PRMT R20, R197, 0x7632, R20 ;  /* 0x00007632c5147816 */ /* 0x000fe20000000014 */
[----:B------:R-:W-:Y:S01]  /*1350*/  FMUL.FTZ R229, R5, R238 ;  /* 0x000000ee05e57220 */ /* 0x000fe20000410000 */
[----:B------:R-:W-:Y:S01]  /*1360*/  FFMA.FTZ R222, R230, R199, R15 ;  /* 0x000000c7e6de7223 */ /* 0x000fe2000001000f */
[----:B------:R-:W-:Y:S01]  /*1370*/  SHF.L.U32 R197, R197, 0x10, RZ ;  /* 0x00000010c5c57819 */ /* 0x000fe200000006ff */
[----:B------:R-:W-:Y:S01]  /*1380*/  FMUL.FTZ R228, R5, R240 ;  /* 0x000000f005e47220 */ /* 0x000fe20000410000 */
[----:B------:R-:W-:Y:S01]  /*1390*/  FMUL.FTZ R192, R85, R16 ;  /* 0x0000001055c07220 */ /* 0x000fe20000410000 */
[----:B------:R-:W-:Y:S01]  /*13a0*/  FADD.FTZ R15, R17, R198 ;  /* 0x000000c6110f7221 */ /* 0x000fe20000010000 */
[----:B------:R-:W-:Y:S01]  /*13b0*/  FFMA.FTZ R17, R229, R198, R222 ;  /* 0x000000c6e5117223 */ /* 0x000fe200000100de */
[----:B------:R-:W-:Y:S01]  /*13c0*/  SHF.L.U32 R20, R20, 0x10, RZ ;  /* 0x0000001014147819 */ /* 0x000fe200000006ff */
[-C--:B------:R-:W-:Y:S01]  /*13d0*/  FFMA.FTZ R106, R227, R197.reuse, R106 ;  /* 0x000000c5e36a7223 */ /* 0x080fe2000001006a */
        /* <DEDUP_REMOVED lines=27> */
[----:B------:R-:W-:Y:S01]  /*1590*/  FFMA.FTZ R107, R226, R20, R107 ;  /* 0x00000014e26b7223 */ /* 0x000fe2000001006b */
[----:B------:R-:W-:Y:S01]  /*15a0*/  FADD.FTZ R131, R131, R20 ;  /* 0x0000001483837221 */ /* 0x000fe20000010000 */
        /* <DEDUP_REMOVED lines=24> */
[----:B------:R-:W-:Y:S01]  /*1730*/  FMUL.FTZ R193, R78, R239 ;  /* 0x000000ef4ec17220 */ /* 0x000fe20000410000 */
        /* <DEDUP_REMOVED lines=47> */
.L_x_5760:
[----:B------:R-:W-:Y:S05]  /*1a30*/  BSYNC B1 ;  /* 0x0000000000017941 */ /* 0x000fea0003800000 */
.L_x_5758:
[----:B-----5:R-:W-:Y:S01]  /*1a40*/  IMAD.MOV.U32 R188, RZ, RZ, R216 ;  /* 0x000000ffffbc7224 */ /* 0x020fe200078e00d8 */
[----:B------:R-:W-:Y:S01]  /*1a50*/  UMOV UR6, 0xffffffff ;  /* 0xffffffff00067882 */ /* 0x000fe20000000000 */
[----:B------:R-:W-:Y:S02]  /*1a60*/  MOV R190, R186 ;  /* 0x000000ba00be7202 */ /* 0x000fe40000000f00 */
[----:B------:R-:W-:Y:S02]  /*1a70*/  MOV R218, R184 ;  /* 0x000000b800da7202 */ /* 0x000fe40000000f00 */
        /* <DEDUP_REMOVED lines=21> */
.L_x_5874:
[----:B------:R-:W-:Y:S01]  /*1bd0*/  @P6 IADD3 R13, R13, -0x1, RZ ;  /* 0xffffffff0d0d6810 */ /* 0x000fe20007ffe0ff */
[----:B------:R-:W-:Y:S01]  /*1be0*/  HFMA2.MMA R219, -RZ, RZ, 0, 0 ;  /* 0x00000000ffdb7435 */ /* 0x000fe200000001ff */
[----:B------:R-:W3:Y:S03]  /*1bf0*/  LDC.64 R188, c[0x0][0x308] ;  /* 0x0000c200ffbc7b82 */ /* 0x000ee60000000a00 */
[----:B------:R-:W-:-:S05]  /*1c00*/  @P6 IMAD R190, R13, R12, RZ ;  /* 0x0000000c0dbe6224 */ /* 0x000fca00078e02ff */
[----:B------:R-:W4:Y:S01]  /*1c10*/  @P6 LDC.64 R12, c[0x0][0x220] ;  /* 0x00008800ff0c6b82 */ /* 0x000f220000000a00 */
[----:B------:R-:W-:-:S04]  /*1c20*/  @P6 SHF.R.S32.HI R191, RZ, 0x1f, R190 ;  /* 0x0000001fffbf6819 */ /* 0x000fc800000114be */
[----:B------:R-:W-:-:S04]  /*1c30*/  @P6 LEA.HI R190, R191, R190, RZ, 0x3 ;  /* 0x000000bebfbe6211 */ /* 0x000fc800078f18ff */
[----:B------:R-:W-:Y:S02]  /*1c40*/  @P6 LEA.HI.SX32 R219, R190, R11, 0x1d ;  /* 0x0000000bbedb6211 */ /* 0x000fe400078feaff */
[----:B---3--:R-:W-:-:S04]  /*1c50*/  ISETP.NE.U32.AND P2, PT, R188, RZ, PT ;  /* 0x000000ffbc00720c */ /* 0x008fc80003f45070 */
[----:B------:R-:W-:Y:S01]  /*1c60*/  ISETP.NE.AND.EX P2, PT, R189, RZ, PT, P2 ;  /* 0x000000ffbd00720c */ /* 0x000fe20003f45320 */
[----:B----4-:R-:W-:-:S05]  /*1c70*/  @P6 IMAD.WIDE.U32 R190, R219, 0x10, R12 ;  /* 0x00000010dbbe6825 */ /* 0x010fca00078e000c */
[----:B------:R3:W5:Y:S01]  /*1c80*/  @P6 LDG.E.128 R168, desc[UR4][R190.64] ;  /* 0x00000004bea86981 */ /* 0x000762000c1e1d00 */
[----:B------:R-:W-:Y:S01]  /*1c90*/  @!P5 ISETP.NE.U32.AND P0, PT, R2, RZ, PT ;  /* 0x000000ff0200d20c */ /* 0x000fe20003f05070 */
[----:B-1----:R-:W-:Y:S01]  /*1ca0*/  FADD.FTZ R221, R220, R241 ;  /* 0x000000f1dcdd7221 */ /* 0x002fe20000010000 */
[----:B0-2---:R-:W-:-:S04]  /*1cb0*/  FADD.FTZ R220, R239, R240 ;  /* 0x000000f0efdc7221 */ /* 0x005fc80000010000 */
[----:B------:R-:W0:Y:S01]  /*1cc0*/  @P2 LDC.64 R12, c[0x0][0x308] ;  /* 0x0000c200ff0c2b82 */ /* 0x000e220000000a00 */
[----:B------:R-:W-:Y:S01]  /*1cd0*/  @!P5 ISETP.NE.AND.EX P0, PT, R0, RZ, PT, P0 ;  /* 0x000000ff0000d20c */ /* 0x000fe20003f05300 */
[----:B------:R-:W-:Y:S01]  /*1ce0*/  BSSY B1, `(.L_x_5762) ;  /* 0x000000f000017945 */ /* 0x000fe20003800000 */
[C---:B------:R-:W-:Y:S01]  /*1cf0*/  @!P5 ISETP.NE.U32.AND P3, PT, R2.reuse, RZ, PT ;  /* 0x000000ff0200d20c */ /* 0x040fe20003f65070 */
[----:B------:R-:W-:Y:S01]  /*1d00*/  FMUL.FTZ R221, R221, UR10 ;  /* 0x0000000adddd7c20 */ /* 0x000fe20008410000 */
[----:B------:R-:W-:Y:S01]  /*1d10*/  @!P5 ISETP.NE.U32.AND P1, PT, R2, RZ, PT ;  /* 0x000000ff0200d20c */ /* 0x000fe20003f25070 */
[----:B------:R-:W-:Y:S01]  /*1d20*/  FMUL.FTZ R220, R220, UR10 ;  /* 0x0000000adcdc7c20 */ /* 0x000fe20008410000 */
[----:B------:R-:W-:Y:S01]  /*1d30*/  @!P5 FSEL R237, R44, RZ, P0 ;  /* 0x000000ff2cedd208 */ /* 0x000fe20000000000 */
[----:B---3--:R-:W-:Y:S10]  /*1d40*/  @!P5 BRA `(.L_x_5763) ;  /* 0x000000000020d947 */ /* 0x008ff40003800000 */
        /* <DEDUP_REMOVED lines=8> */
.L_x_5763:
[----:B------:R-:W-:Y:S05]  /*1dd0*/  BSYNC B1 ;  /* 0x0000000000017941 */ /* 0x000fea0003800000 */
.L_x_5762:
[----:B------:R-:W-:Y:S01]  /*1de0*/  BSSY B1, `(.L_x_5764) ;  /* 0x000000f000017945 */ /* 0x000fe20003800000 */
[----:B------:R-:W-:Y:S02]  /*1df0*/  @!P5 ISETP.NE.U32.AND P0, PT, R2, RZ, PT ;  /* 0x000000ff0200d20c */ /* 0x000fe40003f05070 */
[----:B------:R-:W-:Y:S01]  /*1e00*/  @!P5 ISETP.NE.AND.EX P3, PT, R0, RZ, PT, P3 ;  /* 0x000000ff0000d20c */ /* 0x000fe20003f65330 */
[----:B------:R-:W-:-:S12]  /*1e10*/  @!P6 BRA `(.L_x_5765) ;  /* 0x00000000002ce947 */ /* 0x000fd80003800000 */
[----:B------:R-:W-:Y:S01]  /*1e20*/  LOP3.LUT P4, RZ, R223, 0xff, RZ, 0xc0, !PT ;  /* 0x000000ffdfff7812 */ /* 0x000fe2000788c0ff */
[----:B------:R-:W-:-:S04]  /*1e30*/  FMUL.FTZ R11, R237, UR13 ;  /* 0x0000000ded0b7c20 */ /* 0x000fc80008410000 */
[----:B------:R-:W-:Y:S01]  /*1e40*/  FMUL.FTZ R191, R11, UR12 ;  /* 0x0000000c0bbf7c20 */ /* 0x000fe20008410000 */
[----:B------:R-:W-:-:S07]  /*1e50*/  IMAD.MOV.U32 R11, RZ, RZ, RZ ;  /* 0x000000ffff0b7224 */ /* 0x000fce00078e00ff */
[----:B-----5:R-:W-:-:S05]  /*1e60*/  @P4 SHF.L.U32 R190, R168, 0x10, RZ ;  /* 0x00000010a8be4819 */ /* 0x020fca00000006ff */
[----:B------:R-:W-:Y:S01]  /*1e70*/  @P4 FMUL.FTZ R11, R191, R190 ;  /* 0x000000bebf0b4220 */ /* 0x000fe20000410000 */
[----:B------:R-:W-:-:S03]  /*1e80*/  FMUL.FTZ R190, R68, R191 ;  /* 0x000000bf44be7220 */ /* 0x000fc60000410000 */
[----:B------:R-:W-:Y:S02]  /*1e90*/  FADD.FTZ R144, R144, R11 ;  /* 0x0000000b90907221 */ /* 0x000fe40000010000 */
[----:B------:R-:W-:-:S04]  /*1ea0*/  FSEL R190, R190, RZ, P4 ;  /* 0x000000ffbebe7208 */ /* 0x000fc80002000000 */
[----:B------:R-:W-:-:S04]  /*1eb0*/  F2FP.BF16.F32.PACK_AB R190, RZ, R190 ;  /* 0x000000beffbe723e */ /* 0x000fc800000010ff */
[----:B------:R-:W-:-:S07]  /*1ec0*/  PRMT R176, R190, 0x7610, R176 ;  /* 0x00007610beb07816 */ /* 0x000fce00000000b0 */
.L_x_5765:
[----:B------:R-:W-:Y:S05]  /*1ed0*/  BSYNC B1 ;  /* 0x0000000000017941 */ /* 0x000fea0003800000 */
.L_x_5764:
[----:B------:R-:W-:Y:S01]  /*1ee0*/  BSSY B1, `(.L_x_5766) ;  /* 0x000000b000017945 */ /* 0x000fe20003800000 */
[----:B------:R-:W-:-:S03]  /*1ef0*/  @!P5 FSEL R190, R45, RZ, P3 ;  /* 0x000000ff2dbed208 */ /* 0x000fc60001800000 */
        /* <DEDUP_REMOVED lines=9> */
.L_x_5767:
[----:B------:R-:W-:Y:S05]  /*1f90*/  BSYNC B1 ;  /* 0x0000000000017941 */ /* 0x000fea0003800000 */
.L_x_5766:
[----:B------:R-:W-:Y:S01]  /*1fa0*/  ISETP.NE.U32.AND P3, PT, R188, RZ, PT ;  /* 0x000000ffbc00720c */ /* 0x000fe20003f65070 */
[----:B------:R-:W-:Y:S01]  /*1fb0*/  BSSY B1, `(.L_x_5768) ;  /* 0x0000013000017945 */ /* 0x000fe20003800000 */
[----:B------:R-:W-:Y:S01]  /*1fc0*/  @!P5 ISETP.NE.AND.EX P1, PT, R0, RZ, PT, P1 ;  /* 0x000000ff0000d20c */ /* 0x000fe20003f25310 */
[----:B0-----:R-:W-:Y:S01]  /*1fd0*/  @P2 IMAD.WIDE.U32 R10, R10, 0x20, R12 ;  /* 0x000000200a0a2825 */ /* 0x001fe200078e000c */
[----:B------:R-:W-:Y:S02]  /*1fe0*/  ISETP.NE.AND.EX P3, PT, R189, RZ, PT, P3 ;  /* 0x000000ffbd00720c */ /* 0x000fe40003f65330 */
[----:B------:R-:W-:Y:S02]  /*1ff0*/  @!P5 ISETP.NE.AND.EX P0, PT, R0, RZ, PT, P0 ;  /* 0x000000ff0000d20c */ /* 0x000fe40003f05300 */
[----:B------:R-:W-:Y:S01]  /*2000*/  SEL R188, R237, R172, P3 ;  /* 0x000000acedbc7207 */ /* 0x000fe20001800000 */
[----:B------:R-:W-:Y:S10]  /*2010*/  @!P6 BRA `(.L_x_5769) ;  /* 0x000000000030e947 */ /* 0x000ff40003800000 */
[----:B------:R-:W-:Y:S01]  /*2020*/  LOP3.LUT P4, RZ, R216, 0xff00, RZ, 0xc0, !PT ;  /* 0x0000ff00d8ff7812 */ /* 0x000fe2000788c0ff */
[----:B------:R-:W-:-:S04]  /*2030*/  FMUL.FTZ R12, R190, UR13 ;  /* 0x0000000dbe0c7c20 */ /* 0x000fc80008410000 */
[----:B------:R-:W-:Y:S01]  /*2040*/  FMUL.FTZ R238, R12, UR12 ;  /* 0x0000000c0cee7c20 */ /* 0x000fe20008410000 */
[----:B------:R-:W-:-:S03]  /*2050*/  MOV R12, RZ ;  /* 0x000000ff000c7202 */ /* 0x000fc60000000f00 */
        /* <DEDUP_REMOVED lines=8> */
.L_x_5769:
[----:B------:R-:W-:Y:S05]  /*20e0*/  BSYNC B1 ;  /* 0x0000000000017941 */ /* 0x000fea0003800000 */
.L_x_5768:
        /* <DEDUP_REMOVED lines=12> */
.L_x_5771:
[----:B------:R-:W-:Y:S05]  /*21b0*/  BSYNC B1 ;  /* 0x0000000000017941 */ /* 0x000fea0003800000 */
.L_x_5770:
[----:B------:R-:W-:Y:S04]  /*21c0*/  BSSY B1, `(.L_x_5772) ;  /* 0x000000d000017945 */ /* 0x000fe80003800000 */
[----:B------:R-:W-:Y:S05]  /*21d0*/  @!P6 BRA `(.L_x_5773) ;  /* 0x00000000002ce947 */ /* 0x000fea0003800000 */
[----:B------:R-:W-:Y:S01]  /*21e0*/  LOP3.LUT P1, RZ, R216, 0xff0000, RZ, 0xc0, !PT ;  /* 0x00ff0000d8ff7812 */ /* 0x000fe2000782c0ff */
[----:B------:R-:W-:Y:S01]  /*21f0*/  FMUL.FTZ R12, R13, UR13 ;  /* 0x0000000d0d0c7c20 */ /* 0x000fe20008410000 */
[----:B------:R-:W-:-:S03]  /*2200*/  HFMA2.MMA R191, -RZ, RZ, 0, 0 ;  /* 0x00000000ffbf7435 */ /* 0x000fc600000001ff */
[----:B------:R-:W-:-:S08]  /*2210*/  FMUL.FTZ R223, R12, UR12 ;  /* 0x0000000c0cdf7c20 */ /* 0x000fd00008410000 */
[----:B-----5:R-:W-:-:S04]  /*2220*/  @P1 IMAD.U32 R12, R169, 0x10000, RZ ;  /* 0x00010000a90c1824 */ /* 0x020fc800078e00ff */
[----:B------:R-:W-:Y:S01]  /*2230*/  @P1 FMUL.FTZ R191, R223, R12 ;  /* 0x0000000cdfbf1220 */ /* 0x000fe20000410000 */
[----:B------:R-:W-:-:S03]  /*2240*/  FMUL.FTZ R12, R70, R223 ;  /* 0x000000df460c7220 */ /* 0x000fc60000410000 */
[----:B------:R-:W-:Y:S02]  /*2250*/  FADD.FTZ R146, R146, R191 ;  /* 0x000000bf92927221 */ /* 0x000fe40000010000 */
[----:B------:R-:W-:-:S04]  /*2260*/  FSEL R12, R12, RZ, P1 ;  /* 0x000000ff0c0c7208 */ /* 0x000fc80000800000 */
[----:B------:R-:W-:-:S04]  /*2270*/  F2FP.BF16.F32.PACK_AB R12, RZ, R12 ;  /* 0x0000000cff0c723e */ /* 0x000fc800000010ff */
[----:B------:R-:W-:-:S07]  /*2280*/  PRMT R177, R12, 0x7610, R177 ;  /* 0x000076100cb17816 */ /* 0x000fce00000000b1 */
.L_x_5773:
[----:B------:R-:W-:Y:S05]  /*2290*/  BSYNC B1 ;  /* 0x0000000000017941 */ /* 0x000fea0003800000 */
.L_x_5772:
        /* <DEDUP_REMOVED lines=12> */
.L_x_5775:
[----:B------:R-:W-:Y:S05]  /*2360*/  BSYNC B1 ;  /* 0x0000000000017941 */ /* 0x000fea0003800000 */
.L_x_5774:
[----:B------:R-:W-:Y:S04]  /*2370*/  BSSY B1, `(.L_x_5776) ;  /* 0x000000e000017945 */ /* 0x000fe80003800000 */
        /* <DEDUP_REMOVED lines=13> */
.L_x_5777:
[----:B------:R-:W-:Y:S05]  /*2450*/  BSYNC B1 ;  /* 0x0000000000017941 */ /* 0x000fea0003800000 */
.L_x_5776:
[----:B------:R-:W-:Y:S01]  /*2460*/  SEL R191, R12, R175, P3 ;  /* 0x000000af0cbf7207 */ /* 0x000fe20001800000 */
[----:B------:R-:W-:Y:S01]  /*2470*/  BSSY B1, `(.L_x_5778) ;  /* 0x0000013000017945 */ /* 0x000fe20003800000 */
[----:B------:R-:W0:Y:S01]  /*2480*/  @P6 LDC.64 R12, c[0x0][0x2f8] ;  /* 0x0000be00ff0c6b82 */ /* 0x000e220000000a00 */
[C---:B------:R-:W-:Y:S02]  /*2490*/  @!P5 ISETP.NE.U32.AND P1, PT, R2.reuse, RZ, PT ;  /* 0x000000ff0200d20c */ /* 0x040fe40003f25070 */
[----:B------:R1:W-:Y:S01]  /*24a0*/  @P2 STG.E.128 desc[UR4][R10.64], R188 ;  /* 0x000000bc0a002986 */ /* 0x0003e2000c101d04 */
[----:B------:R-:W-:Y:S02]  /*24b0*/  @!P5 ISETP.NE.U32.AND P4, PT, R2, RZ, PT ;  /* 0x000000ff0200d20c */ /* 0x000fe40003f85070 */
[C---:B------:R-:W-:Y:S02]  /*24c0*/  @!P5 ISETP.NE.AND.EX P1, PT, R0.reuse, RZ, PT, P1 ;  /* 0x000000ff0000d20c */ /* 0x040fe40003f25310 */
[----:B------:R-:W-:-:S02]  /*24d0*/  @!P5 ISETP.NE.AND.EX P4, PT, R0, RZ, PT, P4 ;  /* 0x000000ff0000d20c */ /* 0x000fc40003f85340 */
[----:B------:R-:W-:Y:S02]  /*24e0*/  @!P5 ISETP.NE.U32.AND P0, PT, R2, RZ, PT ;  /* 0x000000ff0200d20c */ /* 0x000fe40003f05070 */
[----:B------:R-:W-:Y:S02]  /*24f0*/  @!P5 FSEL R238, R41, RZ, P1 ;  /* 0x000000ff29eed208 */ /* 0x000fe40000800000 */
[----:B------:R-:W-:Y:S01]  /*2500*/  @!P5 FSEL R223, R40, RZ, P4 ;  /* 0x000000ff28dfd208 */ /* 0x000fe20002000000 */
[----:B------:R-:W-:Y:S08]  /*2510*/  @!P5 BRA `(.L_x_5779) ;  /* 0x000000000020d947 */ /* 0x000ff00003800000 */
[----:B------:R-:W-:Y:S02]  /*2520*/  ISETP.NE.AND P4, PT, R6, RZ, PT ;  /* 0x000000ff0600720c */ /* 0x000fe40003f85270 */
[----:B------:R-:W-:Y:S02]  /*2530*/  ISETP.NE.U32.AND P1, PT, R2, RZ, PT ;  /* 0x000000ff0200720c */ /* 0x000fe40003f25070 */
[----:B-1----:R-:W-:Y:S02]  /*2540*/  FSEL R188, R221, RZ, !P4 ;  /* 0x000000ffddbc7208 */ /* 0x002fe40006000000 */
[----:B------:R-:W-:-:S03]  /*2550*/  ISETP.NE.AND.EX P1, PT, R0, RZ, PT, P1 ;  /* 0x000000ff0000720c */ /* 0x000fc60003f25310 */
[----:B------:R-:W-:-:S04]  /*2560*/  FFMA.FTZ R189, R233, R220, R188 ;  /* 0x000000dce9bd7223 */ /* 0x000fc800000100bc */
[----:B------:R-:W-:-:S04]  /*2570*/  FADD.FTZ R188, R204, -R189 ;  /* 0x800000bdccbc7221 */ /* 0x000fc80000010000 */
[----:B------:R-:W-:-:S04]  /*2580*/  FMUL.FTZ R223, R5, R188 ;  /* 0x000000bc05df7220 */ /* 0x000fc80000410000 */
[----:B------:R-:W-:-:S07]  /*2590*/  @P1 FADD.FTZ R223, R40, R223 ;  /* 0x000000df28df1221 */ /* 0x000fce0000010000 */
.L_x_5779:
[----:B------:R-:W-:Y:S05]  /*25a0*/  BSYNC B1 ;  /* 0x0000000000017941 */ /* 0x000fea0003800000 */
.L_x_5778:
[----:B------:R-:W-:Y:S04]  /*25b0*/  BSSY B1, `(.L_x_5780) ;  /* 0x000000d000017945 */ /* 0x000fe80003800000 */
[----:B------:R-:W-:Y:S05]  /*25c0*/  @!P6 BRA `(.L_x_5781) ;  /* 0x00000000002ce947 */ /* 0x000fea0003800000 */
[----:B------:R-:W-:Y:S01]  /*25d0*/  LOP3.LUT P1, RZ, R217, 0xff, RZ, 0xc0, !PT ;  /* 0x000000ffd9ff7812 */ /* 0x000fe2000782c0ff */
[----:B-1----:R-:W-:Y:S01]  /*25e0*/  FMUL.FTZ R188, R223, UR13 ;  /* 0x0000000ddfbc7c20 */ /* 0x002fe20008410000 */
[----:B------:R-:W-:-:S03]  /*25f0*/  HFMA2.MMA R189, -RZ, RZ, 0, 0 ;  /* 0x00000000ffbd7435 */ /* 0x000fc600000001ff */
[----:B------:R-:W-:-:S08]  /*2600*/  FMUL.FTZ R191, R188, UR12 ;  /* 0x0000000cbcbf7c20 */ /* 0x000fd00008410000 */
[----:B-----5:R-:W-:-:S05]  /*2610*/  @P1 SHF.L.U32 R188, R170, 0x10, RZ ;  /* 0x00000010aabc1819 */ /* 0x020fca00000006ff */
[----:B------:R-:W-:Y:S01]  /*2620*/  @P1 FMUL.FTZ R189, R191, R188 ;  /* 0x000000bcbfbd1220 */ /* 0x000fe20000410000 */
[----:B------:R-:W-:-:S03]  /*2630*/  FMUL.FTZ R188, R64, R191 ;  /* 0x000000bf40bc7220 */ /* 0x000fc60000410000 */
[----:B------:R-:W-:Y:S02]  /*2640*/  FADD.FTZ R148, R148, R189 ;  /* 0x000000bd94947221 */ /* 0x000fe40000010000 */
[----:B------:R-:W-:-:S04]  /*2650*/  FSEL R188, R188, RZ, P1 ;  /* 0x000000ffbcbc7208 */ /* 0x000fc80000800000 */
[----:B------:R-:W-:-:S04]  /*2660*/  F2FP.BF16.F32.PACK_AB R188, RZ, R188 ;  /* 0x000000bcffbc723e */ /* 0x000fc800000010ff */
[----:B------:R-:W-:-:S07]  /*2670*/  PRMT R178, R188, 0x7610, R178 ;  /* 0x00007610bcb27816 */ /* 0x000fce00000000b2 */
.L_x_5781:
[----:B------:R-:W-:Y:S05]  /*2680*/  BSYNC B1 ;  /* 0x0000000000017941 */ /* 0x000fea0003800000 */
.L_x_5780:
[----:B------:R-:W-:Y:S04]  /*2690*/  BSSY B1, `(.L_x_5782) ;  /* 0x000000a000017945 */ /* 0x000fe80003800000 */
[----:B------:R-:W-:Y:S05]  /*26a0*/  @!P5 BRA `(.L_x_5783) ;  /* 0x000000000020d947 */ /* 0x000fea0003800000 */
        /* <DEDUP_REMOVED lines=8> */
.L_x_5783:
[----:B------:R-:W-:Y:S05]  /*2730*/  BSYNC B1 ;  /* 0x0000000000017941 */ /* 0x000fea0003800000 */
.L_x_5782:
[----:B------:R-:W-:Y:S01]  /*2740*/  @!P5 ISETP.NE.U32.AND P4, PT, R2, RZ, PT ;  /* 0x000000ff0200d20c */ /* 0x000fe20003f85070 */
[----:B------:R-:W-:Y:S01]  /*2750*/  BSSY B1, `(.L_x_5784) ;  /* 0x0000010000017945 */ /* 0x000fe20003800000 */
[C---:B------:R-:W-:Y:S02]  /*2760*/  @!P5 ISETP.NE.AND.EX P1, PT, R0.reuse, RZ, PT, P0 ;  /* 0x000000ff0000d20c */ /* 0x040fe40003f25300 */
[----:B------:R-:W-:Y:S01]  /*2770*/  @!P5 ISETP.NE.AND.EX P0, PT, R0, RZ, PT, P4 ;  /* 0x000000ff0000d20c */ /* 0x000fe20003f05340 */
[----:B------:R-:W-:-:S12]  /*2780*/  @!P6 BRA `(.L_x_5785) ;  /* 0x000000000030e947 */ /* 0x000fd80003800000 */
[----:B------:R-:W-:Y:S01]  /*2790*/  LOP3.LUT P4, RZ, R217, 0xff00, RZ, 0xc0, !PT ;  /* 0x0000ff00d9ff7812 */ /* 0x000fe2000788c0ff */
[----:B-1----:R-:W-:-:S04]  /*27a0*/  FMUL.FTZ R188, R238, UR13 ;  /* 0x0000000deebc7c20 */ /* 0x002fc80008410000 */
[----:B------:R-:W-:Y:S01]  /*27b0*/  FMUL.FTZ R190, R188, UR12 ;  /* 0x0000000cbcbe7c20 */ /* 0x000fe20008410000 */
[----:B------:R-:W-:-:S07]  /*27c0*/  MOV R188, RZ ;  /* 0x000000ff00bc7202 */ /* 0x000fce0000000f00 */
[----:B-----5:R-:W-:-:S05]  /*27d0*/  @P4 PRMT R189, R170, 0x7632, R189 ;  /* 0x00007632aabd4816 */ /* 0x020fca00000000bd */
[----:B------:R-:W-:-:S04]  /*27e0*/  @P4 IMAD.U32 R189, R189, 0x10000, RZ ;  /* 0x00010000bdbd4824 */ /* 0x000fc800078e00ff */
[----:B------:R-:W-:Y:S01]  /*27f0*/  @P4 FMUL.FTZ R188, R190, R189 ;  /* 0x000000bdbebc4220 */ /* 0x000fe20000410000 */
[----:B------:R-:W-:-:S03]  /*2800*/  FMUL.FTZ R189, R65, R190 ;  /* 0x000000be41bd7220 */ /* 0x000fc60000410000 */
[----:B------:R-:W-:Y:S02]  /*2810*/  FADD.FTZ R149, R149, R188 ;  /* 0x000000bc95957221 */ /* 0x000fe40000010000 */
[----:B------:R-:W-:-:S04]  /*2820*/  FSEL R189, R189, RZ, P4 ;  /* 0x000000ffbdbd7208 */ /* 0x000fc80002000000 */
[----:B------:R-:W-:-:S04]  /*2830*/  F2FP.BF16.F32.PACK_AB R189, RZ, R189 ;  /* 0x000000bdffbd723e */ /* 0x000fc800000010ff */
[----:B------:R-:W-:-:S07]  /*2840*/  PRMT R178, R178, 0x5410, R189 ;  /* 0x00005410b2b27816 */ /* 0x000fce00000000bd */
.L_x_5785:
[----:B------:R-:W-:Y:S05]  /*2850*/  BSYNC B1 ;  /* 0x0000000000017941 */ /* 0x000fea0003800000 */
.L_x_5784:
[----:B------:R-:W-:Y:S01]  /*2860*/  BSSY B1, `(.L_x_5786) ;  /* 0x000000b000017945 */ /* 0x000fe20003800000 */
[----:B-1----:R-:W-:-:S03]  /*2870*/  @!P5 FSEL R191, R42, RZ, P1 ;  /* 0x000000ff2abfd208 */ /* 0x002fc60000800000 */
        /* <DEDUP_REMOVED lines=9> */
.L_x_5787:
[----:B------:R-:W-:Y:S05]  /*2910*/  BSYNC B1 ;  /* 0x0000000000017941 */ /* 0x000fea0003800000 */
.L_x_5786:
[----:B------:R-:W-:Y:S04]  /*2920*/  BSSY B1, `(.L_x_5788) ;  /* 0x000000d000017945 */ /* 0x000fe80003800000 */
[----:B------:R-:W-:Y:S05]  /*2930*/  @!P6 BRA `(.L_x_5789) ;  /* 0x00000000002ce947 */ /* 0x000fea0003800000 */
[----:B------:R-:W-:Y:S01]  /*2940*/  LOP3.LUT P1, RZ, R217, 0xff0000, RZ, 0xc0, !PT ;  /* 0x00ff0000d9ff7812 */ /* 0x000fe2000782c0ff */
[----:B------:R-:W-:Y:S01]  /*2950*/  FMUL.FTZ R188, R191, UR13 ;  /* 0x0000000dbfbc7c20 */ /* 0x000fe20008410000 */
        /* <DEDUP_REMOVED lines=9> */
.L_x_5789:
[----:B------:R-:W-:Y:S05]  /*29f0*/  BSYNC B1 ;  /* 0x0000000000017941 */ /* 0x000fea0003800000 */
.L_x_5788:
        /* <DEDUP_REMOVED lines=11> */
.L_x_5791:
[----:B------:R-:W-:Y:S05]  /*2ab0*/  BSYNC B1 ;  /* 0x0000000000017941 */ /* 0x000fea0003800000 */
.L_x_5790:
[----:B------:R-:W-:Y:S04]  /*2ac0*/  BSSY B1, `(.L_x_5792) ;  /* 0x000000e000017945 */ /* 0x000fe80003800000 */
[----:B------:R-:W-:Y:S05]  /*2ad0*/  @!P6 BRA `(.L_x_5793) ;  /* 0x000000000030e947 */ /* 0x000fea0003800000 */
[----:B------:R-:W-:Y:S01]  /*2ae0*/  LOP3.LUT P0, RZ, R217, 0xff000000, RZ, 0xc0, !PT ;  /* 0xff000000d9ff7812 */ /* 0x000fe2000780c0ff */
[----:B------:R-:W-:-:S04]  /*2af0*/  FMUL.FTZ R188, R240, UR13 ;  /* 0x0000000df0bc7c20 */ /* 0x000fc80008410000 */
[----:B------:R-:W-:Y:S01]  /*2b00*/  FMUL.FTZ R190, R188, UR12 ;  /* 0x0000000cbcbe7c20 */ /* 0x000fe20008410000 */
[----:B------:R-:W-:-:S07]  /*2b10*/  IMAD.MOV.U32 R188, RZ, RZ, RZ ;  /* 0x000000ffffbc7224 */ /* 0x000fce00078e00ff */
[----:B-----5:R-:W-:-:S04]  /*2b20*/  @P0 PRMT R189, R171, 0x7632, R189 ;  /* 0x00007632abbd0816 */ /* 0x020fc800000000bd */
[----:B------:R-:W-:-:S05]  /*2b30*/  @P0 SHF.L.U32 R189, R189, 0x10, RZ ;  /* 0x00000010bdbd0819 */ /* 0x000fca00000006ff */
[----:B------:R-:W-:Y:S01]  /*2b40*/  @P0 FMUL.FTZ R188, R190, R189 ;  /* 0x000000bdbebc0220 */ /* 0x000fe20000410000 */
[----:B------:R-:W-:-:S03]  /*2b50*/  FMUL.FTZ R189, R67, R190 ;  /* 0x000000be43bd7220 */ /* 0x000fc60000410000 */
[----:B------:R-:W-:Y:S02]  /*2b60*/  FADD.FTZ R151, R151, R188 ;  /* 0x000000bc97977221 */ /* 0x000fe40000010000 */
[----:B------:R-:W-:-:S04]  /*2b70*/  FSEL R189, R189, RZ, P0 ;  /* 0x000000ffbdbd7208 */ /* 0x000fc80000000000 */
[----:B------:R-:W-:-:S04]  /*2b80*/  F2FP.BF16.F32.PACK_AB R189, RZ, R189 ;  /* 0x000000bdffbd723e */ /* 0x000fc800000010ff */
[----:B------:R-:W-:-:S07]  /*2b90*/  PRMT R179, R179, 0x5410, R189 ;  /* 0x00005410b3b37816 */ /* 0x000fce00000000bd */
.L_x_5793:
[----:B------:R-:W-:Y:S05]  /*2ba0*/  BSYNC B1 ;  /* 0x0000000000017941 */ /* 0x000fea0003800000 */
.L_x_5792:
[----:B------:R-:W-:Y:S01]  /*2bb0*/  SEL R190, R191, R182, P3 ;  /* 0x000000b6bfbe7207 */ /* 0x000fe20001800000 */
[----:B0-----:R-:W-:Y:S01]  /*2bc0*/  @P6 IMAD.WIDE.U32 R12, R219, 0x10, R12 ;  /* 0x00000010db0c6825 */ /* 0x001fe200078e000c */
[----:B------:R-:W-:Y:S01]  /*2bd0*/  SEL R188, R223, R180, P3 ;  /* 0x000000b4dfbc7207 */ /* 0x000fe20001800000 */
[----:B------:R-:W0:Y:S01]  /*2be0*/  @P2 LDC.64 R216, c[0x0][0x308] ;  /* 0x0000c200ffd82b82 */ /* 0x000e220000000a00 */
[----:B------:R-:W-:Y:S01]  /*2bf0*/  SEL R189, R238, R181, P3 ;  /* 0x000000b5eebd7207 */ /* 0x000fe20001800000 */
[----:B------:R-:W-:Y:S01]  /*2c00*/  BSSY B1, `(.L_x_5794) ;  /* 0x000000d000017945 */ /* 0x000fe20003800000 */
[----:B------:R-:W-:Y:S02]  /*2c10*/  SEL R191, R240, R183, P3 ;  /* 0x000000b7f0bf7207 */ /* 0x000fe40001800000 */
[C---:B------:R-:W-:Y:S02]  /*2c20*/  @!P5 ISETP.NE.U32.AND P1, PT, R2.reuse, RZ, PT ;  /* 0x000000ff0200d20c */ /* 0x040fe40003f25070 */
[----:B------:R-:W-:Y:S01]  /*2c30*/  @!P5 ISETP.NE.U32.AND P0, PT, R2, RZ, PT ;  /* 0x000000ff0200d20c */ /* 0x000fe20003f05070 */
[----:B------:R1:W-:Y:S01]  /*2c40*/  @P2 STG.E.128 desc[UR4][R10.64+0x10], R188 ;  /* 0x000010bc0a002986 */ /* 0x0003e2000c101d04 */
[----:B------:R-:W-:-:S03]  /*2c50*/  @!P5 ISETP.NE.AND.EX P1, PT, R0, RZ, PT, P1 ;  /* 0x000000ff0000d20c */ /* 0x000fc60003f25310 */
[----:B------:R1:W-:Y:S01]  /*2c60*/  @P6 STG.E.128 desc[UR4][R12.64], R176 ;  /* 0x000000b00c006986 */ /* 0x0003e2000c101d04 */
[----:B------:R-:W-:Y:S01]  /*2c70*/  @!P5 FSEL R223, R36, RZ, P1 ;  /* 0x000000ff24dfd208 */ /* 0x000fe20000800000 */
[----:B------:R-:W-:Y:S08]  /*2c80*/  @!P6 BRA `(.L_x_5795) ;  /* 0x000000000010e947 */ /* 0x000ff00003800000 */
[----:B-1----:R-:W1:Y:S01]  /*2c90*/  LDC.64 R10, c[0x0][0x220] ;  /* 0x00008800ff0a7b82 */ /* 0x002e620000000a00 */
[----:B------:R-:W-:-:S05]  /*2ca0*/  IADD3 R13, R219, 0x20, RZ ;  /* 0x00000020db0d7810 */ /* 0x000fca0007ffe0ff */
[----:B-1----:R-:W-:-:S05]  /*2cb0*/  IMAD.WIDE.U32 R10, R13, 0x10, R10 ;  /* 0x000000100d0a7825 */ /* 0x002fca00078e000a */
[----:B-----5:R2:W5:Y:S02]  /*2cc0*/  LDG.E.128 R168, desc[UR4][R10.64] ;  /* 0x000000040aa87981 */ /* 0x020564000c1e1d00 */
.L_x_5795:
[----:B------:R-:W-:Y:S05]  /*2cd0*/  BSYNC B1 ;  /* 0x0000000000017941 */ /* 0x000fea0003800000 */
.L_x_5794:
[----:B------:R-:W-:Y:S04]  /*2ce0*/  BSSY B1, `(.L_x_5796) ;  /* 0x000000a000017945 */ /* 0x000fe80003800000 */
[----:B------:R-:W-:Y:S05]  /*2cf0*/  @!P5 BRA `(.L_x_5797) ;  /* 0x000000000020d947 */ /* 0x000fea0003800000 */
[----:B------:R-:W-:Y:S02]  /*2d00*/  ISETP.NE.AND P4, PT, R6, RZ, PT ;  /* 0x000000ff0600720c */ /* 0x000fe40003f85270 */
[----:B------:R-:W-:Y:S02]  /*2d10*/  ISETP.NE.U32.AND P1, PT, R2, RZ, PT ;  /* 0x000000ff0200720c */ /* 0x000fe40003f25070 */
[----:B-12---:R-:W-:Y:S02]  /*2d20*/  FSEL R10, R221, RZ, !P4 ;  /* 0x000000ffdd0a7208 */ /* 0x006fe40006000000 */
[----:B------:R-:W-:-:S03]  /*2d30*/  ISETP.NE.AND.EX P1, PT, R0, RZ, PT, P1 ;  /* 0x000000ff0000720c */ /* 0x000fc60003f25310 */
[----:B------:R-:W-:-:S04]  /*2d40*/  FFMA.FTZ R11, R229, R220, R10 ;  /* 0x000000dce50b7223 */ /* 0x000fc8000001000a */
[----:B------:R-:W-:-:S04]  /*2d50*/  FADD.FTZ R10, R198, -R11 ;  /* 0x8000000bc60a7221 */ /* 0x000fc80000010000 */
[----:B------:R-:W-:-:S04]  /*2d60*/  FMUL.FTZ R223, R5, R10 ;  /* 0x0000000a05df7220 */ /* 0x000fc80000410000 */
[----:B------:R-:W-:-:S07]  /*2d70*/  @P1 FADD.FTZ R223, R36, R223 ;  /* 0x000000df24df1221 */ /* 0x000fce0000010000 */
.L_x_5797:
[----:B------:R-:W-:Y:S05]  /*2d80*/  BSYNC B1 ;  /* 0x0000000000017941 */ /* 0x000fea0003800000 */
.L_x_5796:
[----:B------:R-:W-:Y:S01]  /*2d90*/  BSSY B1, `(.L_x_5798) ;  /* 0x000000f000017945 */ /* 0x000fe20003800000 */
[----:B------:R-:W-:Y:S02]  /*2da0*/  @!P5 ISETP.NE.U32.AND P1, PT, R2, RZ, PT ;  /* 0x000000ff0200d20c */ /* 0x000fe40003f25070 */
[----:B------:R-:W-:Y:S01]  /*2db0*/  @!P5 ISETP.NE.AND.EX P0, PT, R0, RZ, PT, P0 ;  /* 0x000000ff0000d20c */ /* 0x000fe20003f05300 */
[----:B------:R-:W-:-:S12]  /*2dc0*/  @!P6 BRA `(.L_x_5799) ;  /* 0x00000000002ce947 */ /* 0x000fd80003800000 */
[----:B------:R-:W-:Y:S01]  /*2dd0*/  LOP3.LUT P4, RZ, R222, 0xff, RZ, 0xc0, !PT ;  /* 0x000000ffdeff7812 */ /* 0x000fe2000788c0ff */
[----:B-12---:R-:W-:Y:S01]  /*2de0*/  FMUL.FTZ R10, R223, UR13 ;  /* 0x0000000ddf0a7c20 */ /* 0x006fe20008410000 */
[----:B------:R-:W-:-:S03]  /*2df0*/  MOV R11, RZ ;  /* 0x000000ff000b7202 */ /* 0x000fc60000000f00 */
[----:B------:R-:W-:-:S04]  /*2e00*/  FMUL.FTZ R13, R10, UR12 ;  /* 0x0000000c0a0d7c20 */ /* 0x000fc80008410000 */
[----:B------:R-:W-:-:S04]  /*2e10*/  FMUL.FTZ R10, R60, R13 ;  /* 0x0000000d3c0a7220 */ /* 0x000fc80000410000 */
[----:B-----5:R-:W-:Y:S02]  /*2e20*/  @P4 SHF.L.U32 R12, R168, 0x10, RZ ;  /* 0x00000010a80c4819 */ /* 0x020fe400000006ff */
[----:B------:R-:W-:-:S03]  /*2e30*/  FSEL R10, R10, RZ, P4 ;  /* 0x000000ff0a0a7208 */ /* 0x000fc60002000000 */
[----:B------:R-:W-:Y:S01]  /*2e40*/  @P4 FMUL.FTZ R11, R12, R13 ;  /* 0x0000000d0c0b4220 */ /* 0x000fe20000410000 */
[----:B------:R-:W-:-:S03]  /*2e50*/  F2FP.BF16.F32.PACK_AB R10, RZ, R10 ;  /* 0x0000000aff0a723e */ /* 0x000fc600000010ff */
[----:B------:R-:W-:Y:S01]  /*2e60*/  FADD.FTZ R152, R152, R11 ;  /* 0x0000000b98987221 */ /* 0x000fe20000010000 */
[----:B------:R-:W-:-:S07]  /*2e70*/  PRMT R176, R10, 0x7610, R176 ;  /* 0x000076100ab07816 */ /* 0x000fce00000000b0 */
.L_x_5799:
[----:B------:R-:W-:Y:S05]  /*2e80*/  BSYNC B1 ;  /* 0x0000000000017941 */ /* 0x000fea0003800000 */
.L_x_5798:
[----:B------:R-:W-:Y:S01]  /*2e90*/  BSSY B1, `(.L_x_5800) ;  /* 0x000000b000017945 */ /* 0x000fe20003800000 */
[----:B-12---:R-:W-:-:S03]  /*2ea0*/  @!P5 FSEL R10, R37, RZ, P0 ;  /* 0x000000ff250ad208 */ /* 0x006fc60000000000 */
        /* <DEDUP_REMOVED lines=9> */
.L_x_5801:
[----:B------:R-:W-:Y:S05]  /*2f40*/  BSYNC B1 ;  /* 0x0000000000017941 */ /* 0x000fea0003800000 */
.L_x_5800:
[----:B------:R-:W-:Y:S01]  /*2f50*/  @!P5 ISETP.NE.U32.AND P0, PT, R2, RZ, PT ;  /* 0x000000ff0200d20c */ /* 0x000fe20003f05070 */
[----:B------:R-:W-:Y:S01]  /*2f60*/  BSSY B1, `(.L_x_5802) ;  /* 0x0000012000017945 */ /* 0x000fe20003800000 */
[C---:B------:R-:W-:Y:S01]  /*2f70*/  @!P5 ISETP.NE.AND.EX P1, PT, R0.reuse, RZ, PT, P1 ;  /* 0x000000ff0000d20c */ /* 0x040fe20003f25310 */
[----:B0-----:R-:W-:Y:S01]  /*2f80*/  @P2 IMAD.WIDE.U32 R216, R9, 0x20, R216 ;  /* 0x0000002009d82825 */ /* 0x001fe200078e00d8 */
[----:B------:R-:W-:Y:S02]  /*2f90*/  @!P5 ISETP.NE.AND.EX P0, PT, R0, RZ, PT, P0 ;  /* 0x000000ff0000d20c */ /* 0x000fe40003f05300 */
[----:B------:R-:W-:Y:S01]  /*2fa0*/  SEL R188, R223, R172, P3 ;  /* 0x000000acdfbc7207 */ /* 0x000fe20001800000 */
[----:B------:R-:W-:Y:S10]  /*2fb0*/  @!P6 BRA `(.L_x_5803) ;  /* 0x000000000030e947 */ /* 0x000ff40003800000 */
[----:B------:R-:W-:Y:S01]  /*2fc0*/  LOP3.LUT P4, RZ, R186, 0xff00, RZ, 0xc0, !PT ;  /* 0x0000ff00baff7812 */ /* 0x000fe2000788c0ff */
[----:B------:R-:W-:Y:S01]  /*2fd0*/  FMUL.FTZ R9, R10, UR13 ;  /* 0x0000000d0a097c20 */ /* 0x000fe20008410000 */
[----:B------:R-:W-:-:S03]  /*2fe0*/  HFMA2.MMA R12, -RZ, RZ, 0, 0 ;  /* 0x00000000ff0c7435 */ /* 0x000fc600000001ff */
        /* <DEDUP_REMOVED lines=9> */
.L_x_5803:
[----:B------:R-:W-:Y:S05]  /*3080*/  BSYNC B1 ;  /* 0x0000000000017941 */ /* 0x000fea0003800000 */
.L_x_5802:
        /* <DEDUP_REMOVED lines=12> */
.L_x_5805:
[----:B------:R-:W-:Y:S05]  /*3150*/  BSYNC B1 ;  /* 0x0000000000017941 */ /* 0x000fea0003800000 */
.L_x_5804:
[----:B------:R-:W-:Y:S04]  /*3160*/  BSSY B1, `(.L_x_5806) ;  /* 0x000000d000017945 */ /* 0x000fe80003800000 */
[----:B------:R-:W-:Y:S05]  /*3170*/  @!P6 BRA `(.L_x_5807) ;  /* 0x00000000002ce947 */ /* 0x000fea0003800000 */
[----:B------:R-:W-:Y:S01]  /*3180*/  LOP3.LUT P1, RZ, R186, 0xff0000, RZ, 0xc0, !PT ;  /* 0x00ff0000baff7812 */ /* 0x000fe2000782c0ff */
[----:B------:R-:W-:Y:S01]  /*3190*/  FMUL.FTZ R10, R9, UR13 ;  /* 0x0000000d090a7c20 */ /* 0x000fe20008410000 */
        /* <DEDUP_REMOVED lines=9> */
.L_x_5807:
[----:B------:R-:W-:Y:S05]  /*3230*/  BSYNC B1 ;  /* 0x0000000000017941 */ /* 0x000fea0003800000 */
.L_x_5806:
        /* <DEDUP_REMOVED lines=12> */
.L_x_5809:
[----:B------:R-:W-:Y:S05]  /*3300*/  BSYNC B1 ;  /* 0x0000000000017941 */ /* 0x000fea0003800000 */
.L_x_5808:
[----:B------:R-:W-:Y:S04]  /*3310*/  BSSY B1, `(.L_x_5810) ;  /* 0x000000e000017945 */ /* 0x000fe80003800000 */
[----:B------:R-:W-:Y:S05]  /*3320*/  @!P6 BRA `(.L_x_5811) ;  /* 0x000000000030e947 */ /* 0x000fea0003800000 */
[----:B------:R-:W-:Y:S01]  /*3330*/  LOP3.LUT P0, RZ, R186, 0xff000000, RZ, 0xc0, !PT ;  /* 0xff000000baff7812 */ /* 0x000fe2000780c0ff */
[----:B------:R-:W-:Y:S01]  /*3340*/  FMUL.FTZ R9, R10, UR13 ;  /* 0x0000000d0a097c20 */ /* 0x000fe20008410000 */
[----:B------:R-:W-:-:S03]  /*3350*/  HFMA2.MMA R12, -RZ, RZ, 0, 0 ;  /* 0x00000000ff0c7435 */ /* 0x000fc600000001ff */
        /* <DEDUP_REMOVED lines=9> */
.L_x_5811:
[----:B------:R-:W-:Y:S05]  /*33f0*/  BSYNC B1 ;  /* 0x0000000000017941 */ /* 0x000fea0003800000 */
.L_x_5810:
[----:B------:R-:W-:Y:S01]  /*3400*/  SEL R191, R10, R175, P3 ;  /* 0x000000af0abf7207 */ /* 0x000fe20001800000 */
[----:B------:R-:W-:Y:S01]  /*3410*/  BSSY B1, `(.L_x_5812) ;  /* 0x0000018000017945 */ /* 0x000fe20003800000 */
[----:B------:R-:W0:Y:S01]  /*3420*/  @P6 LDC.64 R10, c[0x0][0x2f8] ;  /* 0x0000be00ff0a6b82 */ /* 0x000e220000000a00 */
[C---:B------:R-:W-:Y:S02]  /*3430*/  @!P5 ISETP.NE.U32.AND P0, PT, R2.reuse, RZ, PT ;  /* 0x000000ff0200d20c */ /* 0x040fe40003f05070 */
[----:B------:R1:W-:Y:S01]  /*3440*/  @P2 STG.E.128 desc[UR4][R216.64], R188 ;  /* 0x000000bcd8002986 */ /* 0x0003e2000c101d04 */
[----:B------:R-:W-:Y:S02]  /*3450*/  @!P5 ISETP.NE.U32.AND P4, PT, R2, RZ, PT ;  /* 0x000000ff0200d20c */ /* 0x000fe40003f85070 */
[----:B------:R-:W-:Y:S02]  /*3460*/  @!P5 ISETP.NE.AND.EX P1, PT, R0, RZ, PT, P0 ;  /* 0x000000ff0000d20c */ /* 0x000fe40003f25300 */
[----:B------:R-:W-:-:S02]  /*3470*/  @!P5 ISETP.NE.U32.AND P0, PT, R2, RZ, PT ;  /* 0x000000ff0200d20c */ /* 0x000fc40003f05070 */
[----:B------:R-:W-:Y:S02]  /*3480*/  @!P5 FSEL R222, R33, RZ, P1 ;  /* 0x000000ff21ded208 */ /* 0x000fe40000800000 */
[----:B------:R-:W-:Y:S02]  /*3490*/  @!P5 ISETP.NE.U32.AND P1, PT, R2, RZ, PT ;  /* 0x000000ff0200d20c */ /* 0x000fe40003f25070 */
[C---:B------:R-:W-:Y:S02]  /*34a0*/  @!P5 ISETP.NE.AND.EX P0, PT, R0.reuse, RZ, PT, P0 ;  /* 0x000000ff0000d20c */ /* 0x040fe40003f05300 */
[C---:B------:R-:W-:Y:S02]  /*34b0*/  @!P5 ISETP.NE.AND.EX P4, PT, R0.reuse, RZ, PT, P4 ;  /* 0x000000ff0000d20c */ /* 0x040fe40003f85340 */
[----:B------:R-:W-:Y:S02]  /*34c0*/  @!P5 ISETP.NE.AND.EX P1, PT, R0, RZ, PT, P1 ;  /* 0x000000ff0000d20c */ /* 0x000fe40003f25310 */
[----:B------:R-:W-:-:S02]  /*34d0*/  @!P5 FSEL R9, R34, RZ, P0 ;  /* 0x000000ff2209d208 */ /* 0x000fc40000000000 */
[----:B------:R-:W-:Y:S02]  /*34e0*/  @!P5 FSEL R12, R35, RZ, P4 ;  /* 0x000000ff230cd208 */ /* 0x000fe40002000000 */
[----:B------:R-:W-:Y:S01]  /*34f0*/  @!P5 FSEL R13, R32, RZ, P1 ;  /* 0x000000ff200dd208 */ /* 0x000fe20000800000 */
[----:B-1----:R-:W-:Y:S06]  /*3500*/  @!P5 BRA `(.L_x_5813) ;  /* 0x000000000020d947 */ /* 0x002fec0003800000 */
        /* <DEDUP_REMOVED lines=8> */
.L_x_5813:
[----:B------:R-:W-:Y:S05]  /*3590*/  BSYNC B1 ;  /* 0x0000000000017941 */ /* 0x000fea0003800000 */
.L_x_5812:
[----:B------:R-:W-:Y:S04]  /*35a0*/  BSSY B1, `(.L_x_5814) ;  /* 0x000000d000017945 */ /* 0x000fe80003800000 */
[----:B------:R-:W-:Y:S05]  /*35b0*/  @!P6 BRA `(.L_x_5815) ;  /* 0x00000000002ce947 */ /* 0x000fea0003800000 */
[----:B------:R-:W-:Y:S01]  /*35c0*/  LOP3.LUT P0, RZ, R187, 0xff, RZ, 0xc0, !PT ;  /* 0x000000ffbbff7812 */ /* 0x000fe2000780c0ff */
[----:B------:R-:W-:Y:S01]  /*35d0*/  FMUL.FTZ R188, R13, UR13 ;  /* 0x0000000d0dbc7c20 */ /* 0x000fe20008410000 */
[----:B------:R-:W-:-:S03]  /*35e0*/  IMAD.MOV.U32 R189, RZ, RZ, RZ ;  /* 0x000000ffffbd7224 */ /* 0x000fc600078e00ff */
        /* <DEDUP_REMOVED lines=8> */
.L_x_5815:
[----:B------:R-:W-:Y:S05]  /*3670*/  BSYNC B1 ;  /* 0x0000000000017941 */ /* 0x000fea0003800000 */
.L_x_5814:
        /* <DEDUP_REMOVED lines=10> */
.L_x_5817:
[----:B------:R-:W-:Y:S05]  /*3720*/  BSYNC B1 ;  /* 0x0000000000017941 */ /* 0x000fea0003800000 */
.L_x_5816:
[----:B------:R-:W-:Y:S04]  /*3730*/  BSSY B1, `(.L_x_5818) ;  /* 0x000000e000017945 */ /* 0x000fe80003800000 */
[----:B------:R-:W-:Y:S05]  /*3740*/  @!P6 BRA `(.L_x_5819) ;  /* 0x000000000030e947 */ /* 0x000fea0003800000 */
        /* <DEDUP_REMOVED lines=12> */
.L_x_5819:
[----:B------:R-:W-:Y:S05]  /*3810*/  BSYNC B1 ;  /* 0x0000000000017941 */ /* 0x000fea0003800000 */
.L_x_5818:
        /* <DEDUP_REMOVED lines=10> */
.L_x_5821:
[----:B------:R-:W-:Y:S05]  /*38c0*/  BSYNC B1 ;  /* 0x0000000000017941 */ /* 0x000fea0003800000 */
.L_x_5820:
[----:B------:R-:W-:Y:S04]  /*38d0*/  BSSY B1, `(.L_x_5822) ;  /* 0x000000d000017945 */ /* 0x000fe80003800000 */
[----:B------:R-:W-:Y:S05]  /*38e0*/  @!P6 BRA `(.L_x_5823) ;  /* 0x00000000002ce947 */ /* 0x000fea0003800000 */
[----:B------:R-:W-:Y:S01]  /*38f0*/  LOP3.LUT P0, RZ, R187, 0xff0000, RZ, 0xc0, !PT ;  /* 0x00ff0000bbff7812 */ /* 0x000fe2000780c0ff */
[----:B------:R-:W-:Y:S01]  /*3900*/  FMUL.FTZ R188, R9, UR13 ;  /* 0x0000000d09bc7c20 */ /* 0x000fe20008410000 */
[----:B------:R-:W-:-:S03]  /*3910*/  HFMA2.MMA R189, -RZ, RZ, 0, 0 ;  /* 0x00000000ffbd7435 */ /* 0x000fc600000001ff */
[----:B------:R-:W-:-:S04]  /*3920*/  FMUL.FTZ R191, R188, UR12 ;  /* 0x0000000cbcbf7c20 */ /* 0x000fc80008410000 */
[----:B------:R-:W-:-:S04]  /*3930*/  FMUL.FTZ R188, R58, R191 ;  /* 0x000000bf3abc7220 */ /* 0x000fc80000410000 */
[----:B-----5:R-:W-:Y:S01]  /*3940*/  @P0 IMAD.U32 R190, R171, 0x10000, RZ ;  /* 0x00010000abbe0824 */ /* 0x020fe200078e00ff */
[----:B------:R-:W-:-:S03]  /*3950*/  FSEL R188, R188, RZ, P0 ;  /* 0x000000ffbcbc7208 */ /* 0x000fc60000000000 */
[----:B------:R-:W-:Y:S01]  /*3960*/  @P0 FMUL.FTZ R189, R190, R191 ;  /* 0x000000bfbebd0220 */ /* 0x000fe20000410000 */
[----:B------:R-:W-:-:S03]  /*3970*/  F2FP.BF16.F32.PACK_AB R188, RZ, R188 ;  /* 0x000000bcffbc723e */ /* 0x000fc600000010ff */
[----:B------:R-:W-:Y:S01]  /*3980*/  FADD.FTZ R158, R158, R189 ;  /* 0x000000bd9e9e7221 */ /* 0x000fe20000010000 */
[----:B------:R-:W-:-:S07]  /*3990*/  PRMT R179, R188, 0x7610, R179 ;  /* 0x00007610bcb37816 */ /* 0x000fce00000000b3 */
.L_x_5823:
[----:B------:R-:W-:Y:S05]  /*39a0*/  BSYNC B1 ;  /* 0x0000000000017941 */ /* 0x000fea0003800000 */
.L_x_5822:
        /* <DEDUP_REMOVED lines=10> */
.L_x_5825:
[----:B------:R-:W-:Y:S05]  /*3a50*/  BSYNC B1 ;  /* 0x0000000000017941 */ /* 0x000fea0003800000 */
.L_x_5824:
        /* <DEDUP_REMOVED lines=14> */
.L_x_5827:
[----:B------:R-:W-:Y:S05]  /*3b40*/  BSYNC B1 ;  /* 0x0000000000017941 */ /* 0x000fea0003800000 */
.L_x_5826:
        /* <DEDUP_REMOVED lines=8> */
[----:B------:R-:W-:Y:S01]  /*3bd0*/  @!P5 ISETP.NE.U32.AND P1, PT, R2, RZ, PT ;  /* 0x000000ff0200d20c */ /* 0x000fe20003f25070 */
        /* <DEDUP_REMOVED lines=9> */
[----:B0-----:R-:W0:Y:S02]  /*3c70*/  LDC.64 R10, c[0x0][0x220] ;  /* 0x00008800ff0a7b82 */ /* 0x001e240000000a00 */
[----:B0-----:R-:W-:-:S05]  /*3c80*/  IMAD.WIDE.U32 R10, R219, 0x10, R10 ;  /* 0x00000010db0a7825 */ /* 0x001fca00078e000a */
[----:B-----5:R1:W5:Y:S02]  /*3c90*/  LDG.E.128 R168, desc[UR4][R10.64] ;  /* 0x000000040aa87981 */ /* 0x020364000c1e1d00 */
.L_x_5829:
[----:B------:R-:W-:Y:S05]  /*3ca0*/  BSYNC B1 ;  /* 0x0000000000017941 */ /* 0x000fea0003800000 */
.L_x_5828:
[----:B------:R-:W-:Y:S04]  /*3cb0*/  BSSY B1, `(.L_x_5830) ;  /* 0x000000a000017945 */ /* 0x000fe80003800000 */
[----:B------:R-:W-:Y:S05]  /*3cc0*/  @!P5 BRA `(.L_x_5831) ;  /* 0x000000000020d947 */ /* 0x000fea0003800000 */
[----:B------:R-:W-:Y:S02]  /*3cd0*/  ISETP.NE.AND P4, PT, R6, RZ, PT ;  /* 0x000000ff0600720c */ /* 0x000fe40003f85270 */
[----:B------:R-:W-:Y:S02]  /*3ce0*/  ISETP.NE.U32.AND P1, PT, R2, RZ, PT ;  /* 0x000000ff0200720c */ /* 0x000fe40003f25070 */
[----:B01----:R-:W-:Y:S02]  /*3cf0*/  FSEL R10, R221, RZ, !P4 ;  /* 0x000000ffdd0a7208 */ /* 0x003fe40006000000 */
[----:B------:R-:W-:-:S03]  /*3d00*/  ISETP.NE.AND.EX P1, PT, R0, RZ, PT, P1 ;  /* 0x000000ff0000720c */ /* 0x000fc60003f25310 */
[----:B------:R-:W-:-:S04]  /*3d10*/  FFMA.FTZ R9, R213, R220, R10 ;  /* 0x000000dcd5097223 */ /* 0x000fc8000001000a */
[----:B------:R-:W-:-:S04]  /*3d20*/  FADD.FTZ R10, R194, -R9 ;  /* 0x80000009c20a7221 */ /* 0x000fc80000010000 */
[----:B------:R-:W-:-:S04]  /*3d30*/  FMUL.FTZ R13, R5, R10 ;  /* 0x0000000a050d7220 */ /* 0x000fc80000410000 */
[----:B------:R-:W-:-:S07]  /*3d40*/  @P1 FADD.FTZ R13, R28, R13 ;  /* 0x0000000d1c0d1221 */ /* 0x000fce0000010000 */
.L_x_5831:
[----:B------:R-:W-:Y:S05]  /*3d50*/  BSYNC B1 ;  /* 0x0000000000017941 */ /* 0x000fea0003800000 */
.L_x_5830:
[----:B------:R-:W-:Y:S04]  /*3d60*/  BSSY B1, `(.L_x_5832) ;  /* 0x000000d000017945 */ /* 0x000fe80003800000 */
[----:B------:R-:W-:Y:S05]  /*3d70*/  @!P6 BRA `(.L_x_5833) ;  /* 0x00000000002ce947 */ /* 0x000fea0003800000 */
[----:B------:R-:W-:Y:S01]  /*3d80*/  LOP3.LUT P1, RZ, R218, 0xff, RZ, 0xc0, !PT ;  /* 0x000000ffdaff7812 */ /* 0x000fe2000782c0ff */
[----:B------:R-:W-:-:S04]  /*3d90*/  FMUL.FTZ R9, R13, UR13 ;  /* 0x0000000d0d097c20 */ /* 0x000fc80008410000 */
[----:B01----:R-:W-:Y:S01]  /*3da0*/  FMUL.FTZ R11, R9, UR12 ;  /* 0x0000000c090b7c20 */ /* 0x003fe20008410000 */
[----:B------:R-:W-:-:S03]  /*3db0*/  IMAD.MOV.U32 R9, RZ, RZ, RZ ;  /* 0x000000ffff097224 */ /* 0x000fc600078e00ff */
[----:B------:R-:W-:-:S04]  /*3dc0*/  FMUL.FTZ R10, R52, R11 ;  /* 0x0000000b340a7220 */ /* 0x000fc80000410000 */
[----:B-----5:R-:W-:Y:S02]  /*3dd0*/  @P1 SHF.L.U32 R12, R168, 0x10, RZ ;  /* 0x00000010a80c1819 */ /* 0x020fe400000006ff */
[----:B------:R-:W-:-:S03]  /*3de0*/  FSEL R10, R10, RZ, P1 ;  /* 0x000000ff0a0a7208 */ /* 0x000fc60000800000 */
[----:B------:R-:W-:Y:S01]  /*3df0*/  @P1 FMUL.FTZ R9, R12, R11 ;  /* 0x0000000b0c091220 */ /* 0x000fe20000410000 */
[----:B------:R-:W-:-:S03]  /*3e00*/  F2FP.BF16.F32.PACK_AB R10, RZ, R10 ;  /* 0x0000000aff0a723e */ /* 0x000fc600000010ff */
[----:B------:R-:W-:Y:S01]  /*3e10*/  FADD.FTZ R164, R164, R9 ;  /* 0x00000009a4a47221 */ /* 0x000fe20000010000 */
[----:B------:R-:W-:-:S07]  /*3e20*/  PRMT R176, R10, 0x7610, R176 ;  /* 0x000076100ab07816 */ /* 0x000fce00000000b0 */
.L_x_5833:
[----:B------:R-:W-:Y:S05]  /*3e30*/  BSYNC B1 ;  /* 0x0000000000017941 */ /* 0x000fea0003800000 */
.L_x_5832:
[----:B------:R-:W-:Y:S04]  /*3e40*/  BSSY B1, `(.L_x_5834) ;  /* 0x000000a000017945 */ /* 0x000fe80003800000 */
[----:B------:R-:W-:Y:S05]  /*3e50*/  @!P5 BRA `(.L_x_5835) ;  /* 0x000000000020d947 */ /* 0x000fea0003800000 */
[----:B------:R-:W-:Y:S02]  /*3e60*/  ISETP.NE.AND P4, PT, R6, RZ, PT ;  /* 0x000000ff0600720c */ /* 0x000fe40003f85270 */
[----:B------:R-:W-:Y:S02]  /*3e70*/  ISETP.NE.U32.AND P1, PT, R2, RZ, PT ;  /* 0x000000ff0200720c */ /* 0x000fe40003f25070 */
[----:B------:R-:W-:Y:S02]  /*3e80*/  FSEL R9, R221, RZ, !P4 ;  /* 0x000000ffdd097208 */ /* 0x000fe40006000000 */
[----:B------:R-:W-:-:S03]  /*3e90*/  ISETP.NE.AND.EX P1, PT, R0, RZ, PT, P1 ;  /* 0x000000ff0000720c */ /* 0x000fc60003f25310 */
[----:B01----:R-:W-:-:S04]  /*3ea0*/  FFMA.FTZ R10, R212, R220, R9 ;  /* 0x000000dcd40a7223 */ /* 0x003fc80000010009 */
[----:B------:R-:W-:-:S04]  /*3eb0*/  FADD.FTZ R10, R19, -R10 ;  /* 0x8000000a130a7221 */ /* 0x000fc80000010000 */
[----:B------:R-:W-:-:S04]  /*3ec0*/  FMUL.FTZ R186, R5, R10 ;  /* 0x0000000a05ba7220 */ /* 0x000fc80000410000 */
[----:B------:R-:W-:-:S07]  /*3ed0*/  @P1 FADD.FTZ R186, R29, R186 ;  /* 0x000000ba1dba1221 */ /* 0x000fce0000010000 */
.L_x_5835:
[----:B------:R-:W-:Y:S05]  /*3ee0*/  BSYNC B1 ;  /* 0x0000000000017941 */ /* 0x000fea0003800000 */
.L_x_5834:
[----:B------:R-:W-:Y:S01]  /*3ef0*/  @!P5 ISETP.NE.U32.AND P4, PT, R2, RZ, PT ;  /* 0x000000ff0200d20c */ /* 0x000fe20003f85070 */
[----:B------:R-:W-:Y:S01]  /*3f00*/  BSSY B1, `(.L_x_5836) ;  /* 0x0000017000017945 */ /* 0x000fe20003800000 */
[C---:B------:R-:W-:Y:S02]  /*3f10*/  @!P5 ISETP.NE.AND.EX P1, PT, R0.reuse, RZ, PT, P0 ;  /* 0x000000ff0000d20c */ /* 0x040fe40003f25300 */
[----:B------:R-:W-:Y:S02]  /*3f20*/  @!P5 ISETP.NE.AND.EX P0, PT, R0, RZ, PT, P4 ;  /* 0x000000ff0000d20c */ /* 0x000fe40003f05340 */
[----:B------:R-:W-:Y:S02]  /*3f30*/  @!P5 ISETP.NE.U32.AND P4, PT, R2, RZ, PT ;  /* 0x000000ff0200d20c */ /* 0x000fe40003f85070 */
[----:B------:R-:W-:Y:S02]  /*3f40*/  @!P5 FSEL R12, R31, RZ, P1 ;  /* 0x000000ff1f0cd208 */ /* 0x000fe40000800000 */
[----:B------:R-:W-:-:S02]  /*3f50*/  @!P5 ISETP.NE.AND.EX P4, PT, R0, RZ, PT, P4 ;  /* 0x000000ff0000d20c */ /* 0x000fc40003f85340 */
[----:B------:R-:W-:Y:S02]  /*3f60*/  @!P5 FSEL R9, R24, RZ, P0 ;  /* 0x000000ff1809d208 */ /* 0x000fe40000000000 */
[C---:B------:R-:W-:Y:S02]  /*3f70*/  @!P5 ISETP.NE.U32.AND P1, PT, R2.reuse, RZ, PT ;  /* 0x000000ff0200d20c */ /* 0x040fe40003f25070 */
[----:B------:R-:W-:Y:S02]  /*3f80*/  @!P5 ISETP.NE.U32.AND P0, PT, R2, RZ, PT ;  /* 0x000000ff0200d20c */ /* 0x000fe40003f05070 */
[----:B01----:R-:W-:Y:S01]  /*3f90*/  @!P5 FSEL R10, R25, RZ, P4 ;  /* 0x000000ff190ad208 */ /* 0x003fe20002000000 */
[----:B------:R-:W-:Y:S10]  /*3fa0*/  @!P6 BRA `(.L_x_5837) ;  /* 0x000000000030e947 */ /* 0x000ff40003800000 */
        /* <DEDUP_REMOVED lines=12> */
.L_x_5837:
[----:B------:R-:W-:Y:S05]  /*4070*/  BSYNC B1 ;  /* 0x0000000000017941 */ /* 0x000fea0003800000 */
.L_x_5836:
        /* <DEDUP_REMOVED lines=19> */
.L_x_5839:
[----:B------:R-:W-:Y:S05]  /*41b0*/  BSYNC B1 ;  /* 0x0000000000017941 */ /* 0x000fea0003800000 */
.L_x_5838:
[----:B------:R-:W-:Y:S04]  /*41c0*/  BSSY B1, `(.L_x_5840) ;  /* 0x000000d000017945 */ /* 0x000fe80003800000 */
        /* <DEDUP_REMOVED lines=12> */
.L_x_5841:
[----:B------:R-:W-:Y:S05]  /*4290*/  BSYNC B1 ;  /* 0x0000000000017941 */ /* 0x000fea0003800000 */
.L_x_5840:
        /* <DEDUP_REMOVED lines=10> */
.L_x_5843:
[----:B------:R-:W-:Y:S05]  /*4340*/  BSYNC B1 ;  /* 0x0000000000017941 */ /* 0x000fea0003800000 */
.L_x_5842:
        /* <DEDUP_REMOVED lines=14> */
.L_x_5845:
[----:B------:R-:W-:Y:S05]  /*4430*/  BSYNC B1 ;  /* 0x0000000000017941 */ /* 0x000fea0003800000 */
.L_x_5844:
        /* <DEDUP_REMOVED lines=10> */
.L_x_5847:
[----:B------:R-:W-:Y:S05]  /*44e0*/  BSYNC B1 ;  /* 0x0000000000017941 */ /* 0x000fea0003800000 */
.L_x_5846:
[----:B------:R-:W-:Y:S04]  /*44f0*/  BSSY B1, `(.L_x_5848) ;  /* 0x000000d000017945 */ /* 0x000fe80003800000 */
        /* <DEDUP_REMOVED lines=12> */
.L_x_5849:
[----:B------:R-:W-:Y:S05]  /*45c0*/  BSYNC B1 ;  /* 0x0000000000017941 */ /* 0x000fea0003800000 */
.L_x_5848:
        /* <DEDUP_REMOVED lines=10> */
.L_x_5851:
[----:B------:R-:W-:Y:S05]  /*4670*/  BSYNC B1 ;  /* 0x0000000000017941 */ /* 0x000fea0003800000 */
.L_x_5850:
[----:B------:R-:W-:Y:S04]  /*4680*/  BSSY B1, `(.L_x_5852) ;  /* 0x000000e000017945 */ /* 0x000fe80003800000 */
[----:B------:R-:W-:Y:S05]  /*4690*/  @!P6 BRA `(.L_x_5853) ;  /* 0x000000000030e947 */ /* 0x000fea0003800000 */
[----:B------:R-:W-:Y:S01]  /*46a0*/  LOP3.LUT P0, RZ, R185, 0xff00, RZ, 0xc0, !PT ;  /* 0x0000ff00b9ff7812 */ /* 0x000fe2000780c0ff */
[----:B------:R-:W-:Y:S01]  /*46b0*/  FMUL.FTZ R187, R10, UR13 ;  /* 0x0000000d0abb7c20 */ /* 0x000fe20008410000 */
[----:B------:R-:W-:-:S03]  /*46c0*/  IMAD.MOV.U32 R188, RZ, RZ, RZ ;  /* 0x000000ffffbc7224 */ /* 0x000fc600078e00ff */
        /* <DEDUP_REMOVED lines=9> */
.L_x_5853:
[----:B------:R-:W-:Y:S05]  /*4760*/  BSYNC B1 ;  /* 0x0000000000017941 */ /* 0x000fea0003800000 */
.L_x_5852:
        /* <DEDUP_REMOVED lines=10> */
.L_x_5855:
[----:B------:R-:W-:Y:S05]  /*4810*/  BSYNC B1 ;  /* 0x0000000000017941 */ /* 0x000fea0003800000 */
.L_x_5854:
[----:B------:R-:W-:Y:S04]  /*4820*/  BSSY B1, `(.L_x_5856) ;  /* 0x000000d000017945 */ /* 0x000fe80003800000 */
[----:B------:R-:W-:Y:S05]  /*4830*/  @!P6 BRA `(.L_x_5857) ;  /* 0x00000000002ce947 */ /* 0x000fea0003800000 */
[----:B------:R-:W-:Y:S01]  /*4840*/  LOP3.LUT P0, RZ, R185, 0xff0000, RZ, 0xc0, !PT ;  /* 0x00ff0000b9ff7812 */ /* 0x000fe2000780c0ff */
[----:B------:R-:W-:-:S04]  /*4850*/  FMUL.FTZ R187, R11, UR13 ;  /* 0x0000000d0bbb7c20 */ /* 0x000fc80008410000 */
[----:B------:R-:W-:Y:S01]  /*4860*/  FMUL.FTZ R189, R187, UR12 ;  /* 0x0000000cbbbd7c20 */ /* 0x000fe20008410000 */
[----:B------:R-:W-:-:S03]  /*4870*/  HFMA2.MMA R187, -RZ, RZ, 0, 0 ;  /* 0x00000000ffbb7435 */ /* 0x000fc600000001ff */
[----:B------:R-:W-:-:S04]  /*4880*/  FMUL.FTZ R188, R50, R189 ;  /* 0x000000bd32bc7220 */ /* 0x000fc80000410000 */
[----:B-----5:R-:W-:Y:S02]  /*4890*/  @P0 SHF.L.U32 R190, R171, 0x10, RZ ;  /* 0x00000010abbe0819 */ /* 0x020fe400000006ff */
[----:B------:R-:W-:-:S03]  /*48a0*/  FSEL R188, R188, RZ, P0 ;  /* 0x000000ffbcbc7208 */ /* 0x000fc60000000000 */
[----:B------:R-:W-:Y:S01]  /*48b0*/  @P0 FMUL.FTZ R187, R190, R189 ;  /* 0x000000bdbebb0220 */ /* 0x000fe20000410000 */
[----:B------:R-:W-:-:S03]  /*48c0*/  F2FP.BF16.F32.PACK_AB R188, RZ, R188 ;  /* 0x000000bcffbc723e */ /* 0x000fc600000010ff */
[----:B------:R-:W-:Y:S01]  /*48d0*/  FADD.FTZ R162, R162, R187 ;  /* 0x000000bba2a27221 */ /* 0x000fe20000010000 */
[----:B------:R-:W-:-:S07]  /*48e0*/  PRMT R179, R188, 0x7610, R179 ;  /* 0x00007610bcb37816 */ /* 0x000fce00000000b3 */
.L_x_5857:
[----:B------:R-:W-:Y:S05]  /*48f0*/  BSYNC B1 ;  /* 0x0000000000017941 */ /* 0x000fea0003800000 */
.L_x_5856:
        /* <DEDUP_REMOVED lines=10> */
.L_x_5859:
[----:B------:R-:W-:Y:S05]  /*49a0*/  BSYNC B1 ;  /* 0x0000000000017941 */ /* 0x000fea0003800000 */
.L_x_5858:
        /* <DEDUP_REMOVED lines=20> */
.L_x_5861:
[----:B------:R-:W-:Y:S05]  /*4af0*/  BSYNC B1 ;  /* 0x0000000000017941 */ /* 0x000fea0003800000 */
.L_x_5860:
        /* <DEDUP_REMOVED lines=11> */
.L_x_5757:
[----:B------:R-:W-:Y:S05]  /*4bb0*/  BSYNC B0 ;  /* 0x0000000000007941 */ /* 0x000fea0003800000 */
.L_x_5755:
        /* <DEDUP_REMOVED lines=37> */
[----:B------:R-:W1:Y:S01]  /*4e10*/  LDS R8, [R9+0x1a00] ;  /* 0x001a000009087984 */ /* 0x000e620000000800 */
        /* <DEDUP_REMOVED lines=9> */
[----:B------:R-:W2:Y:S01]  /*4eb0*/  LDS R11, [R9+0x1800] ;  /* 0x00180000090b7984 */ /* 0x000ea20000000800 */
[----:B------:R-:W-:-:S03]  /*4ec0*/  FADD.FTZ R4, R4, R13 ;  /* 0x0000000d04047221 */ /* 0x000fc60000010000 */
[----:B------:R-:W3:Y:S01]  /*4ed0*/  LDS R10, [R9+0x1e00] ;  /* 0x001e0000090a7984 */ /* 0x000ee20000000800 */
[----:B------:R-:W-:-:S03]  /*4ee0*/  FADD.FTZ R5, R5, R12 ;  /* 0x0000000c05057221 */ /* 0x000fc60000010000 */
[----:B------:R-:W4:Y:S01]  /*4ef0*/  LDS R13, [R9+0x1c00] ;  /* 0x001c0000090d7984 */ /* 0x000f220000000800 */
[----:B------:R-:W-:-:S03]  /*4f00*/  FADD.FTZ R6, R6, R15 ;  /* 0x0000000f06067221 */ /* 0x000fc60000010000 */
[----:B------:R-:W4:Y:S01]  /*4f10*/  LDS R12, [R9+0x2200] ;  /* 0x00220000090c7984 */ /* 0x000f220000000800 */
[----:B0-----:R-:W-:-:S03]  /*4f20*/  FADD.FTZ R7, R7, R14 ;  /* 0x0000000e07077221 */ /* 0x001fc60000010000 */
[----:B------:R-:W0:Y:S04]  /*4f30*/  LDS R15, [R9+0x2000] ;  /* 0x00200000090f7984 */ /* 0x000e280000000800 */
[----:B------:R-:W0:Y:S01]  /*4f40*/  LDS R14, [R9+0x2600] ;  /* 0x00260000090e7984 */ /* 0x000e220000000800 */
[----:B-1----:R-:W-:-:S03]  /*4f50*/  FADD.FTZ R3, R3, R8 ;  /* 0x0000000803037221 */ /* 0x002fc60000010000 */
[----:B------:R-:W1:Y:S01]  /*4f60*/  LDS R18, [R9+0x2e00] ;  /* 0x002e000009127984 */ /* 0x000e620000000800 */
[----:B------:R-:W-:Y:S01]  /*4f70*/  BAR.SYNC.DEFER_BLOCKING 0x0 ;  /* 0x0000000000007b1d */ /* 0x000fe20000010000 */
[----:B--2---:R-:W-:Y:S01]  /*4f80*/  FADD.FTZ R2, R2, R11 ;  /* 0x0000000b02027221 */ /* 0x004fe20000010000 */
[----:B---3--:R-:W-:-:S03]  /*4f90*/  FADD.FTZ R5, R5, R10 ;  /* 0x0000000a05057221 */ /* 0x008fc60000010000 */
[----:B------:R-:W-:Y:S01]  /*4fa0*/  FADD.FTZ R17, R2, R17 ;  /* 0x0000001102117221 */ /* 0x000fe20000010000 */
[----:B----4-:R-:W-:Y:S01]  /*4fb0*/  FADD.FTZ R4, R4, R13 ;  /* 0x0000000d04047221 */ /* 0x010fe20000010000 */
        /* <DEDUP_REMOVED lines=8> */
[----:B------:R-:W-:Y:S01]  /*5040*/  FADD.FTZ R21, R6, R21 ;  /* 0x0000001506157221 */ /* 0x000fe20000010000 */
[----:B------:R-:W-:Y:S01]  /*5050*/  IMAD.SHL.U32 R6, R42, 0x4, RZ ;  /* 0x000000042a067824 */ /* 0x000fe200078e00ff */
[----:B------:R-:W-:Y:S01]  /*5060*/  STS.128 [R0+0x410], R108 ;  /* 0x0004106c00007388 */ /* 0x000fe20000000c00 */
[----:B-1----:R-:W-:Y:S01]  /*5070*/  FADD.FTZ R15, R7, R18 ;  /* 0x00000012070f7221 */ /* 0x002fe20000010000 */
[----:B------:R-:W-:Y:S02]  /*5080*/  IADD3.X R3, RZ, RZ, RZ, P0, !PT ;  /* 0x000000ffff037210 */ /* 0x000fe400007fe4ff */
[----:B------:R-:W-:Y:S01]  /*5090*/  STS.128 [R0+0x800], R112 ;  /* 0x0008007000007388 */ /* 0x000fe20000000c00 */
[----:B------:R-:W-:Y:S02]  /*50a0*/  IADD3 R2, P0, R6, UR6, RZ ;  /* 0x0000000606027c10 */ /* 0x000fe4000ff1e0ff */
[----:B------:R-:W-:Y:S01]  /*50b0*/  SHF.L.U64.HI R16, R42, 0x2, R3 ;  /* 0x000000022a107819 */ /* 0x000fe20000010203 */
[----:B------:R-:W-:Y:S01]  /*50c0*/  STS.128 [R0+0x810], R116 ;  /* 0x0008107400007388 */ /* 0x000fe20000000c00 */
[----:B------:R-:W-:Y:S02]  /*50d0*/  BAR.SYNC.DEFER_BLOCKING 0x0 ;  /* 0x0000000000007b1d */ /* 0x000fe40000010000 */
[----:B------:R-:W-:-:S02]  /*50e0*/  IADD3.X R3, R16, UR7, RZ, P0, !PT ;  /* 0x0000000710037c10 */ /* 0x000fc400087fe4ff */
[----:B------:R-:W-:Y:S02]  /*50f0*/  IADD3 R4, P1, R6, UR8, RZ ;  /* 0x0000000806047c10 */ /* 0x000fe4000ff3e0ff */
[----:B------:R-:W-:Y:S02]  /*5100*/  ULDC.64 UR6, c[0x0][0x2f0] ;  /* 0x0000bc0000067ab9 */ /* 0x000fe40000000a00 */
[----:B------:R-:W-:Y:S02]  /*5110*/  IADD3.X R5, R16, UR9, RZ, P1, !PT ;  /* 0x0000000910057c10 */ /* 0x000fe40008ffe4ff */
        /* <DEDUP_REMOVED lines=125> */
.L_x_5761:
        /* <DEDUP_REMOVED lines=8> */
.L_x_5864:
[----:B------:R-:W-:Y:S05]  /*5970*/  BSYNC B1 ;  /* 0x0000000000017941 */ /* 0x000fea0003800000 */
.L_x_5863:
        /* <DEDUP_REMOVED lines=9> */
.L_x_5865:
[----:B------:R-:W-:Y:S01]  /*5a10*/  HFMA2.MMA R244, -RZ, RZ, 0, 1.1920928955078125e-07 ;  /* 0x00000002fff47435 */ /* 0x000fe200000001ff */
[----:B------:R-:W-:Y:S01]  /*5a20*/  MOV R243, R188 ;  /* 0x000000bc00f37202 */ /* 0x000fe20000000f00 */
[----:B------:R-:W-:-:S09]  /*5a30*/  IMAD.MOV.U32 R190, RZ, RZ, R240 ;  /* 0x000000ffffbe7224 */ /* 0x000fd200078e00f0 */
[----:B------:R-:W-:Y:S05]  /*5a40*/  WARPSYNC.COLLECTIVE R242, `(.L_x_5866) ;  /* 0x00000000f2087348 */ /* 0x000fea0003c00000 */
[----:B------:R0:W1:Y:S02]  /*5a50*/  SHFL.BFLY P0, R240, R243, R244, R245 ;  /* 0x0c0000f4f3f07389 */ /* 0x00006400000000f5 */
[----:B01----:R-:W-:Y:S01]  /*5a60*/  ENDCOLLECTIVE ;  /* 0x000000000000791b */ /* 0x003fe20003800000 */
.L_x_5866:
[----:B------:R-:W-:-:S05]  /*5a70*/  FADD.FTZ R190, R190, R191 ;  /* 0x000000bfbebe7221 */ /* 0x000fca0000010000 */
[----:B------:R-:W-:Y:S02]  /*5a80*/  MOV R243, R190 ;  /* 0x000000be00f37202 */ /* 0x000fe40000000f00 */
[----:B------:R-:W-:-:S07]  /*5a90*/  MOV R219, R240 ;  /* 0x000000f000db7202 */ /* 0x000fce0000000f00 */
[----:B------:R-:W-:Y:S05]  /*5aa0*/  WARPSYNC.COLLECTIVE R242, `(.L_x_5867) ;  /* 0x00000000f2087348 */ /* 0x000fea0003c00000 */
[----:B------:R0:W1:Y:S02]  /*5ab0*/  SHFL.BFLY P0, R240, R243, R244, R245 ;  /* 0x0c0000f4f3f07389 */ /* 0x00006400000000f5 */
[----:B01----:R-:W-:Y:S01]  /*5ac0*/  ENDCOLLECTIVE ;  /* 0x000000000000791b */ /* 0x003fe20003800000 */
.L_x_5867:
[----:B------:R-:W-:Y:S01]  /*5ad0*/  FADD.FTZ R219, R188, R219 ;  /* 0x000000dbbcdb7221 */ /* 0x000fe20000010000 */
[----:B------:R-:W-:-:S04]  /*5ae0*/  HFMA2.MMA R244, -RZ, RZ, 0, 2.384185791015625e-07 ;  /* 0x00000004fff47435 */ /* 0x000fc800000001ff */
[----:B------:R-:W-:Y:S01]  /*5af0*/  MOV R243, R219 ;  /* 0x000000db00f37202 */ /* 0x000fe20000000f00 */
[----:B------:R-:W-:-:S07]  /*5b00*/  IMAD.MOV.U32 R221, RZ, RZ, R240 ;  /* 0x000000ffffdd7224 */ /* 0x000fce00078e00f0 */
[----:B------:R-:W-:Y:S05]  /*5b10*/  WARPSYNC.COLLECTIVE R242, `(.L_x_5868) ;  /* 0x00000000f2087348 */ /* 0x000fea0003c00000 */
[----:B------:R0:W1:Y:S02]  /*5b20*/  SHFL.BFLY P0, R240, R243, R244, R245 ;  /* 0x0c0000f4f3f07389 */ /* 0x00006400000000f5 */
[----:B01----:R-:W-:Y:S01]  /*5b30*/  ENDCOLLECTIVE ;  /* 0x000000000000791b */ /* 0x003fe20003800000 */
.L_x_5868:
[----:B------:R-:W-:-:S05]  /*5b40*/  FADD.FTZ R221, R190, R221 ;  /* 0x000000ddbedd7221 */ /* 0x000fca0000010000 */
[----:B------:R-:W-:Y:S02]  /*5b50*/  MOV R243, R221 ;  /* 0x000000dd00f37202 */ /* 0x000fe40000000f00 */
[----:B------:R-:W-:-:S07]  /*5b60*/  MOV R220, R240 ;  /* 0x000000f000dc7202 */ /* 0x000fce0000000f00 */
[----:B------:R-:W-:Y:S05]  /*5b70*/  WARPSYNC.COLLECTIVE R242, `(.L_x_5869) ;  /* 0x00000000f2087348 */ /* 0x000fea0003c00000 */
[----:B------:R0:W1:Y:S02]  /*5b80*/  SHFL.BFLY P0, R240, R243, R244, R245 ;  /* 0x0c0000f4f3f07389 */ /* 0x00006400000000f5 */
[----:B01----:R-:W-:Y:S01]  /*5b90*/  ENDCOLLECTIVE ;  /* 0x000000000000791b */ /* 0x003fe20003800000 */
.L_x_5869:
[----:B------:R-:W-:Y:S01]  /*5ba0*/  FADD.FTZ R237, R219, R220 ;  /* 0x000000dcdbed7221 */ /* 0x000fe20000010000 */
[----:B------:R-:W-:-:S04]  /*5bb0*/  HFMA2.MMA R244, -RZ, RZ, 0, 4.76837158203125e-07 ;  /* 0x00000008fff47435 */ /* 0x000fc800000001ff */
[----:B------:R-:W-:Y:S01]  /*5bc0*/  MOV R243, R237 ;  /* 0x000000ed00f37202 */ /* 0x000fe20000000f00 */
[----:B------:R-:W-:-:S07]  /*5bd0*/  IMAD.MOV.U32 R238, RZ, RZ, R240 ;  /* 0x000000ffffee7224 */ /* 0x000fce00078e00f0 */
[----:B------:R-:W-:Y:S05]  /*5be0*/  WARPSYNC.COLLECTIVE R242, `(.L_x_5870) ;  /* 0x00000000f2087348 */ /* 0x000fea0003c00000 */
[----:B------:R0:W1:Y:S02]  /*5bf0*/  SHFL.BFLY P0, R240, R243, R244, R245 ;  /* 0x0c0000f4f3f07389 */ /* 0x00006400000000f5 */
[----:B01----:R-:W-:Y:S01]  /*5c00*/  ENDCOLLECTIVE ;  /* 0x000000000000791b */ /* 0x003fe20003800000 */
.L_x_5870:
[----:B------:R-:W-:-:S05]  /*5c10*/  FADD.FTZ R238, R221, R238 ;  /* 0x000000eeddee7221 */ /* 0x000fca0000010000 */
[----:B------:R-:W-:Y:S02]  /*5c20*/  MOV R243, R238 ;  /* 0x000000ee00f37202 */ /* 0x000fe40000000f00 */
[----:B------:R-:W-:-:S07]  /*5c30*/  MOV R220, R240 ;  /* 0x000000f000dc7202 */ /* 0x000fce0000000f00 */
[----:B------:R-:W-:Y:S05]  /*5c40*/  WARPSYNC.COLLECTIVE R242, `(.L_x_5871) ;  /* 0x00000000f2087348 */ /* 0x000fea0003c00000 */
[----:B------:R0:W1:Y:S02]  /*5c50*/  SHFL.BFLY P0, R240, R243, R244, R245 ;  /* 0x0c0000f4f3f07389 */ /* 0x00006400000000f5 */
[----:B01----:R-:W-:Y:S01]  /*5c60*/  ENDCOLLECTIVE ;  /* 0x000000000000791b */ /* 0x003fe20003800000 */
.L_x_5871:
[----:B------:R-:W-:Y:S01]  /*5c70*/  FADD.FTZ R220, R237, R220 ;  /* 0x000000dceddc7221 */ /* 0x000fe20000010000 */
[----:B------:R-:W-:-:S04]  /*5c80*/  HFMA2.MMA R244, -RZ, RZ, 0, 9.5367431640625e-07 ;  /* 0x00000010fff47435 */ /* 0x000fc800000001ff */
[----:B------:R-:W-:Y:S01]  /*5c90*/  MOV R243, R220 ;  /* 0x000000dc00f37202 */ /* 0x000fe20000000f00 */
[----:B------:R-:W-:-:S07]  /*5ca0*/  IMAD.MOV.U32 R189, RZ, RZ, R240 ;  /* 0x000000ffffbd7224 */ /* 0x000fce00078e00f0 */
[----:B------:R-:W-:Y:S05]  /*5cb0*/  WARPSYNC.COLLECTIVE R242, `(.L_x_5872) ;  /* 0x00000000f2087348 */ /* 0x000fea0003c00000 */
[----:B------:R0:W1:Y:S02]  /*5cc0*/  SHFL.BFLY P0, R240, R243, R244, R245 ;  /* 0x0c0000f4f3f07389 */ /* 0x00006400000000f5 */
[----:B01----:R-:W-:Y:S01]  /*5cd0*/  ENDCOLLECTIVE ;  /* 0x000000000000791b */ /* 0x003fe20003800000 */
.L_x_5872:
[----:B------:R-:W-:-:S05]  /*5ce0*/  FADD.FTZ R239, R238, R189 ;  /* 0x000000bdeeef7221 */ /* 0x000fca0000010000 */
[----:B------:R-:W-:Y:S02]  /*5cf0*/  MOV R243, R239 ;  /* 0x000000ef00f37202 */ /* 0x000fe40000000f00 */
[----:B------:R-:W-:-:S07]  /*5d00*/  MOV R241, R240 ;  /* 0x000000f000f17202 */ /* 0x000fce0000000f00 */
[----:B------:R-:W-:Y:S05]  /*5d10*/  WARPSYNC.COLLECTIVE R242, `(.L_x_5873) ;  /* 0x00000000f2087348 */ /* 0x000fea0003c00000 */
[----:B------:R0:W1:Y:S02]  /*5d20*/  SHFL.BFLY P0, R240, R243, R244, R245 ;  /* 0x0c0000f4f3f07389 */ /* 0x00006400000000f5 */
[----:B01----:R-:W-:Y:S01]  /*5d30*/  ENDCOLLECTIVE ;  /* 0x000000000000791b */ /* 0x003fe20003800000 */
.L_x_5873:
[----:B------:R-:W-:Y:S05]  /*5d40*/  BRA `(.L_x_5874) ;  /* 0xffffffbc00a07947 */ /* 0x000fea000383ffff */
.L_x_5875:
        /* <DEDUP_REMOVED lines=11> */
.L_x_11755:


//--------------------- .text._ZN10layer_norm13ln_bwd_kernelINS_13Kernel_traitsIf6__halfS2_S2_fjLj768ELj1ELj4ELj1ELj16ENS_18Kernel_traits_baseILj768EfS2_S2_S2_fjLj128EEEEELb0ELb0ELb0ELb0EEEvNS_9BwdParamsE --------------------------
	.section	.text._ZN10layer_norm13ln_bwd_kernelINS_13Kernel_traitsIf6__halfS2_S2_fjLj768ELj1ELj4ELj1ELj16ENS_18Kernel_traits_baseILj768EfS2_S2_S2_fjLj128EEEEELb0ELb0ELb0ELb0EEEvNS_9BwdParamsE,"ax",@progbits
	.align	128
        .global         _ZN10layer_norm13ln_bwd_kernelINS_13Kernel_traitsIf6__halfS2_S2_fjLj768ELj1ELj4ELj1ELj16ENS_18Kernel_traits_baseILj768EfS2_S2_S2_fjLj128EEEEELb0ELb0ELb0ELb0EEEvNS_9BwdParamsE
        .type           _ZN10layer_norm13ln_bwd_kernelINS_13Kernel_traitsIf6__halfS2_S2_fjLj768ELj1ELj4ELj1ELj16ENS_18Kernel_traits_baseILj768EfS2_S2_S2_fjLj128EEEEELb0ELb0ELb0ELb0EEEvNS_9BwdParamsE,@function
        .size           _ZN10layer_norm13ln_bwd_kernelINS_13Kernel_traitsIf6__halfS2_S2_fjLj768ELj1ELj4ELj1ELj16ENS_18Kernel_traits_baseILj768EfS2_S2_S2_fjLj128EEEEELb0ELb0ELb0ELb0EEEvNS_9BwdParamsE,(.L_x_11756 - _ZN10layer_norm13ln_bwd_kernelINS_13Kernel_traitsIf6__halfS2_S2_fjLj768ELj1ELj4ELj1ELj16ENS_18Kernel_traits_baseILj768EfS2_S2_S2_fjLj128EEEEELb0ELb0ELb0ELb0EEEvNS_9BwdParamsE)
        .other          _ZN10layer_norm13ln_bwd_kernelINS_13Kernel_traitsIf6__halfS2_S2_fjLj768ELj1ELj4ELj1ELj16ENS_18Kernel_traits_baseILj768EfS2_S2_S2_fjLj128EEEEELb0ELb0ELb0ELb0EEEvNS_9BwdParamsE,@"STO_CUDA_ENTRY STV_DEFAULT"
_ZN10layer_norm13ln_bwd_kernelINS_13Kernel_traitsIf6__halfS2_S2_fjLj768ELj1ELj4ELj1ELj16ENS_18Kernel_traits_baseILj768EfS2_S2_S2_fjLj128EEEEELb0ELb0ELb0ELb0EEEvNS_9BwdParamsE:
.text._ZN10layer_norm13ln_bwd_kernelINS_13Kernel_traitsIf6__halfS2_S2_fjLj768ELj1ELj4ELj1ELj16ENS_18Kernel_traits_baseILj768EfS2_S2_S2_fjLj128EEEEELb0ELb0ELb0ELb0EEEvNS_9BwdParamsE:
        /* <DEDUP_REMOVED lines=70> */
.L_x_5891:
        /* <DEDUP_REMOVED lines=36> */
[--C-:B------:R-:W-:Y:S02]  /*06a0*/  HADD2.F32 R3, -RZ, R112.reuse.H0_H0 ;  /* 0x20000070ff037230 */ /* 0x100fe40000004100 */
[----:B------:R-:W-:Y:S02]  /*06b0*/  HADD2.F32 R125, -RZ, R112.H1_H1 ;  /* 0x30000070ff7d7230 */ /* 0x000fe40000004100 */
[----:B------:R-:W-:Y:S01]  /*06c0*/  FADD.FTZ R112, -R152, R141 ;  /* 0x0000008d98707221 */ /* 0x000fe20000010100 */
[----:B------:R-:W-:Y:S02]  /*06d0*/  HADD2.F32 R155, -RZ, R114.H0_H0 ;  /* 0x20000072ff9b7230 */ /* 0x000fe40000004100 */
[----:B------:R-:W-:-:S02]  /*06e0*/  HADD2.F32 R143, -RZ, R113.H1_H1 ;  /* 0x30000071ff8f7230 */ /* 0x000fc40000004100 */
[C---:B-----5:R-:W-:Y:S01]  /*06f0*/  FMUL.FTZ R147, R149.reuse, R112 ;  /* 0x0000007095937220 */ /* 0x060fe20000410000 */
[C---:B------:R-:W-:Y:S01]  /*0700*/  FADD.FTZ R148, -R152.reuse, R125 ;  /* 0x0000007d98947221 */ /* 0x040fe20000010100 */
[C---:B------:R-:W-:Y:S01]  /*0710*/  FADD.FTZ R112, -R152.reuse, R155 ;  /* 0x0000009b98707221 */ /* 0x040fe20000010100 */
[----:B------:R-:W-:Y:S02]  /*0720*/  HADD2.F32 R157, -RZ, R114.H1_H1 ;  /* 0x30000072ff9d7230 */ /* 0x000fe40000004100 */
[C---:B------:R-:W-:Y:S01]  /*0730*/  FADD.FTZ R144, -R152.reuse, R143 ;  /* 0x0000008f98907221 */ /* 0x040fe20000010100 */
[C---:B------:R-:W-:Y:S01]  /*0740*/  FMUL.FTZ R148, R149.reuse, R148 ;  /* 0x0000009495947220 */ /* 0x040fe20000410000 */
[C---:B------:R-:W-:Y:S01]  /*0750*/  FMUL.FTZ R141, R149.reuse, R112 ;  /* 0x00000070958d7220 */ /* 0x040fe20000410000 */
[----:B------:R-:W-:Y:S02]  /*0760*/  HADD2.F32 R113, -RZ, R115.H0_H0 ;  /* 0x20000073ff717230 */ /* 0x000fe40000004100 */
[----:B------:R-:W-:Y:S01]  /*0770*/  FMUL.FTZ R144, R149, R144 ;  /* 0x0000009095907220 */ /* 0x000fe20000410000 */
[----:B------:R-:W-:Y:S01]  /*0780*/  FADD.FTZ R122, -R152, R157 ;  /* 0x0000009d987a7221 */ /* 0x000fe20000010100 */
[----:B---3--:R-:W-:-:S02]  /*0790*/  HADD2.F32 R123, -RZ, R108.H0_H0 ;  /* 0x2000006cff7b7230 */ /* 0x008fc40000004100 */
[----:B------:R-:W-:Y:S02]  /*07a0*/  HADD2.F32 R146, -RZ, R108.H1_H1 ;  /* 0x3000006cff927230 */ /* 0x000fe40000004100 */
[----:B------:R-:W-:Y:S01]  /*07b0*/  FADD.FTZ R108, -R152, R3 ;  /* 0x00000003986c7221 */ /* 0x000fe20000010100 */
[----:B0-----:R-:W-:Y:S02]  /*07c0*/  HADD2.F32 R121, -RZ, R110.H0_H0 ;  /* 0x2000006eff797230 */ /* 0x001fe40000004100 */
[----:B------:R-:W-:Y:S01]  /*07d0*/  FMUL.FTZ R150, R96, R123 ;  /* 0x0000007b60967220 */ /* 0x000fe20000410000 */
[--C-:B------:R-:W-:Y:S02]  /*07e0*/  HADD2.F32 R145, -RZ, R109.reuse.H0_H0 ;  /* 0x2000006dff917230 */ /* 0x100fe40000004100 */
[----:B------:R-:W-:Y:S01]  /*07f0*/  FMUL.FTZ R3, R149, R108 ;  /* 0x0000006c95037220 */ /* 0x000fe20000410000 */
[----:B------:R-:W-:Y:S02]  /*0800*/  HADD2.F32 R114, -RZ, R109.H1_H1 ;  /* 0x3000006dff727230 */ /* 0x000fe40000004100 */
[----:B------:R-:W-:Y:S01]  /*0810*/  FADD.FTZ R49, R49, R146 ;  /* 0x0000009231317221 */ /* 0x000fe20000010000 */
[----:B------:R-:W-:-:S02]  /*0820*/  HADD2.F32 R109, -RZ, R111.H0_H0 ;  /* 0x2000006fff6d7230 */ /* 0x000fc40000004100 */
[-C--:B------:R-:W-:Y:S01]  /*0830*/  FFMA.FTZ R73, R148, R146.reuse, R73 ;  /* 0x0000009294497223 */ /* 0x080fe20000010049 */
[----:B------:R-:W-:Y:S02]  /*0840*/  HADD2.F32 R108, -RZ, R111.H1_H1 ;  /* 0x3000006fff6c7230 */ /* 0x000fe40000004100 */
        /* <DEDUP_REMOVED lines=14> */
[----:B------:R-:W-:-:S02]  /*0930*/  HADD2.F32 R110, -RZ, R110.H1_H1 ;  /* 0x3000006eff6e7230 */ /* 0x000fc40000004100 */
[----:B------:R-:W-:Y:S01]  /*0940*/  FMUL.FTZ R122, R149, R122 ;  /* 0x0000007a957a7220 */ /* 0x000fe20000410000 */
[----:B------:R-:W-:Y:S01]  /*0950*/  FADD.FTZ R124, -R152, R113 ;  /* 0x00000071987c7221 */ /* 0x000fe20000010100 */
        /* <DEDUP_REMOVED lines=27> */
.L_x_5879:
[----:B------:R-:W-:Y:S05]  /*0b10*/  BSYNC B1 ;  /* 0x0000000000017941 */ /* 0x000fea0003800000 */
.L_x_5878:
        /* <DEDUP_REMOVED lines=17> */
[----:B------:R-:W-:Y:S02]  /*0c30*/  HADD2.F32 R157, -RZ, R13.H1_H1 ;  /* 0x3000000dff9d7230 */ /* 0x000fe40000004100 */
[----:B------:R-:W-:-:S02]  /*0c40*/  HADD2.F32 R159, -RZ, R14.H0_H0 ;  /* 0x2000000eff9f7230 */ /* 0x000fc40000004100 */
[--C-:B------:R-:W-:Y:S02]  /*0c50*/  HADD2.F32 R19, -RZ, R15.reuse.H0_H0 ;  /* 0x2000000fff137230 */ /* 0x100fe40000004100 */
[----:B------:R-:W-:Y:S02]  /*0c60*/  HADD2.F32 R109, -RZ, R15.H1_H1 ;  /* 0x3000000fff6d7230 */ /* 0x000fe40000004100 */
[C---:B------:R-:W-:Y:S01]  /*0c70*/  FADD.FTZ R18, -R152.reuse, R159 ;  /* 0x0000009f98127221 */ /* 0x040fe20000010100 */
[----:B------:R-:W-:Y:S02]  /*0c80*/  HADD2.F32 R113, -RZ, R14.H1_H1 ;  /* 0x3000000eff717230 */ /* 0x000fe40000004100 */
[C---:B------:R-:W-:Y:S01]  /*0c90*/  FADD.FTZ R14, -R152.reuse, R117 ;  /* 0x00000075980e7221 */ /* 0x040fe20000010100 */
[C---:B------:R-:W-:Y:S01]  /*0ca0*/  FADD.FTZ R114, -R152.reuse, R19 ;  /* 0x0000001398727221 */ /* 0x040fe20000010100 */
[----:B------:R-:W-:Y:S01]  /*0cb0*/  FADD.FTZ R118, -R152, R109 ;  /* 0x0000006d98767221 */ /* 0x000fe20000010100 */
[----:B---3--:R-:W-:-:S02]  /*0cc0*/  HADD2.F32 R13, -RZ, R8.H0_H0 ;  /* 0x20000008ff0d7230 */ /* 0x008fc40000004100 */
[----:B------:R-:W-:Y:S02]  /*0cd0*/  HADD2.F32 R12, -RZ, R8.H1_H1 ;  /* 0x30000008ff0c7230 */ /* 0x000fe40000004100 */
[----:B------:R-:W-:Y:S01]  /*0ce0*/  FADD.FTZ R8, -R152, R7 ;  /* 0x0000000798087221 */ /* 0x000fe20000010100 */
[--C-:B0-----:R-:W-:Y:S02]  /*0cf0*/  HADD2.F32 R17, -RZ, R10.reuse.H0_H0 ;  /* 0x2000000aff117230 */ /* 0x101fe40000004100 */
[----:B------:R-:W-:Y:S01]  /*0d00*/  FADD.FTZ R40, R40, R13 ;  /* 0x0000000d28287221 */ /* 0x000fe20000010000 */
[----:B------:R-:W-:Y:S02]  /*0d10*/  HADD2.F32 R110, -RZ, R10.H1_H1 ;  /* 0x3000000aff6e7230 */ /* 0x000fe40000004100 */
[----:B------:R-:W-:Y:S01]  /*0d20*/  FADD.FTZ R10, -R152, R115 ;  /* 0x00000073980a7221 */ /* 0x000fe20000010100 */
[----:B-----5:R-:W-:Y:S01]  /*0d30*/  FMUL.FTZ R7, R149, R8 ;  /* 0x0000000895077220 */ /* 0x020fe20000410000 */
[----:B------:R-:W-:-:S02]  /*0d40*/  HADD2.F32 R15, -RZ, R9.H0_H0 ;  /* 0x20000009ff0f7230 */ /* 0x000fc40000004100 */
[----:B------:R-:W-:Y:S01]  /*0d50*/  FADD.FTZ R41, R41, R12 ;  /* 0x0000000c29297221 */ /* 0x000fe20000010000 */
[----:B------:R-:W-:Y:S01]  /*0d60*/  FMUL.FTZ R8, R149, R10 ;  /* 0x0000000a95087220 */ /* 0x000fe20000410000 */
[----:B------:R-:W-:Y:S02]  /*0d70*/  HADD2.F32 R16, -RZ, R9.H1_H1 ;  /* 0x30000009ff107230 */ /* 0x000fe40000004100 */
[-C--:B------:R-:W-:Y:S01]  /*0d80*/  FMUL.FTZ R9, R89, R12.reuse ;  /* 0x0000000c59097220 */ /* 0x080fe20000410000 */
[--C-:B------:R-:W-:Y:S02]  /*0d90*/  HADD2.F32 R111, -RZ, R11.reuse.H0_H0 ;  /* 0x2000000bff6f7230 */ /* 0x100fe40000004100 */
[----:B------:R-:W-:Y:S01]  /*0da0*/  FFMA.FTZ R65, R8, R12, R65 ;  /* 0x0000000c08417223 */ /* 0x000fe20000010041 */
[----:B------:R-:W-:Y:S01]  /*0db0*/  FADD.FTZ R12, -R152, R157 ;  /* 0x0000009d980c7221 */ /* 0x000fe20000010100 */
[----:B------:R-:W-:Y:S02]  /*0dc0*/  HADD2.F32 R108, -RZ, R11.H1_H1 ;  /* 0x3000000bff6c7230 */ /* 0x000fe40000004100 */
[----:B------:R-:W-:Y:S01]  /*0dd0*/  FMUL.FTZ R11, R149, R14 ;  /* 0x0000000e950b7220 */ /* 0x000fe20000410000 */
[-C--:B------:R-:W-:Y:S01]  /*0de0*/  FFMA.FTZ R64, R7, R13.reuse, R64 ;  /* 0x0000000d07407223 */ /* 0x080fe20000010040 */
[----:B------:R-:W-:Y:S01]  /*0df0*/  FMUL.FTZ R10, R88, R13 ;  /* 0x0000000d580a7220 */ /* 0x000fe20000410000 */
[C---:B------:R-:W-:Y:S01]  /*0e00*/  FMUL.FTZ R12, R149.reuse, R12 ;  /* 0x0000000c950c7220 */ /* 0x040fe20000410000 */
[----:B------:R-:W-:Y:S01]  /*0e10*/  FMUL.FTZ R13, R149, R18 ;  /* 0x00000012950d7220 */ /* 0x000fe20000410000 */
[----:B------:R-:W-:Y:S01]  /*0e20*/  FADD.FTZ R42, R42, R15 ;  /* 0x0000000f2a2a7221 */ /* 0x000fe20000010000 */
[-C--:B------:R-:W-:Y:S01]  /*0e30*/  FFMA.FTZ R66, R11, R15.reuse, R66 ;  /* 0x0000000f0b427223 */ /* 0x080fe20000010042 */
[----:B------:R-:W-:Y:S01]  /*0e40*/  FMUL.FTZ R14, R90, R15 ;  /* 0x0000000f5a0e7220 */ /* 0x000fe20000410000 */
[----:B------:R-:W-:Y:S01]  /*0e50*/  FADD.FTZ R43, R43, R16 ;  /* 0x000000102b2b7221 */ /* 0x000fe20000010000 */
[-C--:B------:R-:W-:Y:S01]  /*0e60*/  FFMA.FTZ R67, R12, R16.reuse, R67 ;  /* 0x000000100c437223 */ /* 0x080fe20000010043 */
[----:B------:R-:W-:Y:S01]  /*0e70*/  FMUL.FTZ R15, R91, R16 ;  /* 0x000000105b0f7220 */ /* 0x000fe20000410000 */
[----:B------:R-:W-:Y:S01]  /*0e80*/  FADD.FTZ R18, -R152, R113 ;  /* 0x0000007198127221 */ /* 0x000fe20000010100 */
        /* <DEDUP_REMOVED lines=31> */
.L_x_5881:
[----:B------:R-:W-:Y:S05]  /*1080*/  BSYNC B1 ;  /* 0x0000000000017941 */ /* 0x000fea0003800000 */
.L_x_5880:
        /* <DEDUP_REMOVED lines=38> */
[----:B------:R-:W-:Y:S01]  /*12f0*/  FADD.FTZ R33, R33, R112 ;  /* 0x0000007021217221 */ /* 0x000fe20000010000 */
[-C--:B------:R-:W-:Y:S01]  /*1300*/  FFMA.FTZ R57, R128, R112.reuse, R57 ;  /* 0x0000007080397223 */ /* 0x080fe20000010039 */
        /* <DEDUP_REMOVED lines=17> */
[----:B------:R-:W-:Y:S01]  /*1420*/  FADD.FTZ R138, -R152, R135 ;  /* 0x00000087988a7221 */ /* 0x000fe20000010100 */
[----:B------:R-:W-:-:S02]  /*1430*/  HADD2.F32 R152, -RZ, R114.H1_H1 ;  /* 0x30000072ff987230 */ /* 0x000fc40000004100 */
[----:B------:R-:W-:Y:S01]  /*1440*/  FADD.FTZ R114, R113, R134 ;  /* 0x0000008671727221 */ /* 0x000fe20000010000 */
[----:B------:R-:W-:Y:S01]  /*1450*/  FFMA.FTZ R111, R127, R134, R112 ;  /* 0x000000867f6f7223 */ /* 0x000fe20000010070 */
[--C-:B------:R-:W-:Y:S02]  /*1460*/  HADD2.F32 R109, -RZ, R115.reuse.H0_H0 ;  /* 0x20000073ff6d7230 */ /* 0x100fe40000004100 */
        /* <DEDUP_REMOVED lines=10> */
[----:B------:R-:W-:-:S02]  /*1510*/  HADD2.F32 R110, -RZ, R115.H1_H1 ;  /* 0x30000073ff6e7230 */ /* 0x000fc40000004100 */
[----:B------:R-:W-:Y:S01]  /*1520*/  FADD.FTZ R109, R108, R135 ;  /* 0x000000876c6d7221 */ /* 0x000fe20000010000 */
[C---:B------:R-:W-:Y:S01]  /*1530*/  FFMA.FTZ R108, R138.reuse, R135, R111 ;  /* 0x000000878a6c7223 */ /* 0x040fe2000001006f */
[----:B------:R-:W-:Y:S01]  /*1540*/  FMUL.FTZ R142, R149, R142 ;  /* 0x0000008e958e7220 */ /* 0x000fe20000410000 */
        /* <DEDUP_REMOVED lines=8> */
[----:B------:R-:W-:-:S07]  /*15d0*/  FFMA.FTZ R154, R142, R139, R108 ;  /* 0x0000008b8e9a7223 */ /* 0x000fce000001006c */
.L_x_5883:
[----:B------:R-:W-:Y:S05]  /*15e0*/  BSYNC B1 ;  /* 0x0000000000017941 */ /* 0x000fea0003800000 */
.L_x_5882:
        /* <DEDUP_REMOVED lines=21> */
.L_x_5903:
        /* <DEDUP_REMOVED lines=10> */
[----:B------:R-:W-:Y:S01]  /*17e0*/  FFMA.FTZ R108, R147, R114, R115 ;  /* 0x00000072936c7223 */ /* 0x000fe20000010073 */
[----:B------:R-:W-:Y:S01]  /*17f0*/  ISETP.NE.AND.EX P6, PT, RZ, UR9, PT, P1 ;  /* 0x00000009ff007c0c */ /* 0x000fe2000bfc5310 */
[----:B------:R-:W-:Y:S01]  /*1800*/  FADD.FTZ R110, R120, -R109 ;  /* 0x8000006d786e7221 */ /* 0x000fe20000010000 */
[----:B------:R-:W-:Y:S01]  /*1810*/  FADD.FTZ R112, R121, -R112 ;  /* 0x8000007079707221 */ /* 0x000fe20000010000 */
[----:B------:R-:W-:Y:S01]  /*1820*/  FADD.FTZ R108, R145, -R108 ;  /* 0x8000006c916c7221 */ /* 0x000fe20000010000 */
[----:B------:R-:W-:Y:S01]  /*1830*/  ISETP.NE.U32.AND P1, PT, RZ, UR14, PT ;  /* 0x0000000eff007c0c */ /* 0x000fe2000bf25070 */
[C---:B------:R-:W-:Y:S01]  /*1840*/  FMUL.FTZ R110, R149.reuse, R110 ;  /* 0x0000006e956e7220 */ /* 0x040fe20000410000 */
[C---:B------:R-:W-:Y:S01]  /*1850*/  FMUL.FTZ R154, R149.reuse, R112 ;  /* 0x00000070959a7220 */ /* 0x040fe20000410000 */
[----:B------:R-:W-:Y:S01]  /*1860*/  FMUL.FTZ R152, R149, R108 ;  /* 0x0000006c95987220 */ /* 0x000fe20000410000 */
[-CC-:B------:R-:W-:Y:S01]  /*1870*/  FFMA.FTZ R112, R144, R114.reuse, R115.reuse ;  /* 0x0000007290707223 */ /* 0x180fe20000010073 */
[----:B------:R-:W-:Y:S01]  /*1880*/  FFMA.FTZ R108, R126, R114, R115 ;  /* 0x000000727e6c7223 */ /* 0x000fe20000010073 */
[----:B------:R-:W-:-:S02]  /*1890*/  ISETP.NE.AND.EX P1, PT, RZ, UR15, PT, P1 ;  /* 0x0000000fff007c0c */ /* 0x000fc4000bf25310 */
[----:B------:R-:W-:Y:S01]  /*18a0*/  FADD.FTZ R112, R143, -R112 ;  /* 0x800000708f707221 */ /* 0x000fe20000010000 */
[--C-:B------:R-:W-:Y:S02]  /*18b0*/  @P6 HADD2.F32 R109, -RZ, R26.reuse.H0_H0 ;  /* 0x2000001aff6d6230 */ /* 0x100fe40000004100 */
[----:B------:R-:W-:Y:S01]  /*18c0*/  FADD.FTZ R108, R125, -R108 ;  /* 0x8000006c7d6c7221 */ /* 0x000fe20000010000 */
[----:B------:R-:W-:Y:S02]  /*18d0*/  @P6 HADD2.F32 R111, -RZ, R26.H1_H1 ;  /* 0x3000001aff6f6230 */ /* 0x000fe40000004100 */
[----:B------:R-:W-:Y:S01]  /*18e0*/  FMUL.FTZ R156, R149, R112 ;  /* 0x00000070959c7220 */ /* 0x000fe20000410000 */
[--C-:B------:R-:W-:Y:S02]  /*18f0*/  @P6 HADD2.F32 R113, -RZ, R25.reuse.H1_H1 ;  /* 0x30000019ff716230 */ /* 0x100fe40000004100 */
[----:B------:R-:W-:Y:S01]  /*1900*/  @P6 FADD.FTZ R110, R110, R109 ;  /* 0x0000006d6e6e6221 */ /* 0x000fe20000010000 */
[----:B------:R-:W-:Y:S01]  /*1910*/  FFMA.FTZ R109, R3, R114, R115 ;  /* 0x00000072036d7223 */ /* 0x000fe20000010073 */
[----:B------:R-:W-:Y:S01]  /*1920*/  @P6 FADD.FTZ R154, R154, R111 ;  /* 0x0000006f9a9a6221 */ /* 0x000fe20000010000 */
[----:B------:R-:W-:-:S02]  /*1930*/  @P6 HADD2.F32 R111, -RZ, R25.H0_H0 ;  /* 0x20000019ff6f6230 */ /* 0x000fc40000004100 */
[C---:B------:R-:W-:Y:S01]  /*1940*/  FMUL.FTZ R164, R149.reuse, R108 ;  /* 0x0000006c95a47220 */ /* 0x040fe20000410000 */
[----:B------:R-:W-:Y:S01]  /*1950*/  FADD.FTZ R158, R150, -R109 ;  /* 0x8000006d969e7221 */ /* 0x000fe20000010000 */
[----:B------:R-:W-:Y:S02]  /*1960*/  @P6 HADD2.F32 R109, -RZ, R24.H0_H0 ;  /* 0x20000018ff6d6230 */ /* 0x000fe40000004100 */
[----:B------:R-:W-:Y:S01]  /*1970*/  @P6 FADD.FTZ R156, R156, R113 ;  /* 0x000000719c9c6221 */ /* 0x000fe20000010000 */
[----:B------:R-:W-:Y:S01]  /*1980*/  @P6 FADD.FTZ R152, R152, R111 ;  /* 0x0000006f98986221 */ /* 0x000fe20000010000 */
[----:B------:R-:W-:Y:S01]  /*1990*/  FFMA.FTZ R111, R148, R114, R115 ;  /* 0x00000072946f7223 */ /* 0x000fe20000010073 */
[----:B------:R-:W-:-:S03]  /*19a0*/  FMUL.FTZ R158, R149, R158 ;  /* 0x0000009e959e7220 */ /* 0x000fc60000410000 */
[----:B------:R-:W-:Y:S01]  /*19b0*/  FADD.FTZ R160, R146, -R111 ;  /* 0x8000006f92a07221 */ /* 0x000fe20000010000 */
[----:B------:R-:W-:Y:S01]  /*19c0*/  @P6 FADD.FTZ R158, R158, R109 ;  /* 0x0000006d9e9e6221 */ /* 0x000fe20000010000 */
[----:B------:R-:W-:Y:S01]  /*19d0*/  FFMA.FTZ R111, R123, R114, R115 ;  /* 0x000000727b6f7223 */ /* 0x000fe20000010073 */
[----:B------:R-:W-:Y:S02]  /*19e0*/  @P6 HADD2.F32 R109, -RZ, R24.H1_H1 ;  /* 0x30000018ff6d6230 */ /* 0x000fe40000004100 */
[----:B------:R-:W-:Y:S01]  /*19f0*/  FMUL.FTZ R160, R149, R160 ;  /* 0x000000a095a07220 */ /* 0x000fe20000410000 */
[----:B------:R-:W-:Y:S01]  /*1a00*/  FADD.FTZ R162, R124, -R111 ;  /* 0x8000006f7ca27221 */ /* 0x000fe20000010000 */
[--C-:B------:R-:W-:Y:S02]  /*1a10*/  @P6 HADD2.F32 R111, -RZ, R27.reuse.H1_H1 ;  /* 0x3000001bff6f6230 */ /* 0x100fe40000004100 */
[----:B------:R-:W-:Y:S01]  /*1a20*/  @P6 FADD.FTZ R160, R160, R109 ;  /* 0x0000006da0a06221 */ /* 0x000fe20000010000 */
[----:B------:R-:W-:-:S02]  /*1a30*/  @P6 HADD2.F32 R109, -RZ, R27.H0_H0 ;  /* 0x2000001bff6d6230 */ /* 0x000fc40000004100 */
        /* <DEDUP_REMOVED lines=40> */
.L_x_5886:
[----:B------:R-:W-:Y:S05]  /*1cc0*/  BSYNC B1 ;  /* 0x0000000000017941 */ /* 0x000fea0003800000 */
.L_x_5885:
        /* <DEDUP_REMOVED lines=83> */
.L_x_5888:
[----:B------:R-:W-:Y:S05]  /*2200*/  BSYNC B1 ;  /* 0x0000000000017941 */ /* 0x000fea0003800000 */
.L_x_5887:
        /* <DEDUP_REMOVED lines=82> */
.L_x_5890:
[----:B------:R-:W-:Y:S05]  /*2730*/  BSYNC B1 ;  /* 0x0000000000017941 */ /* 0x000fea0003800000 */
.L_x_5889:
[----:B012---:R-:W0:Y:S02]  /*2740*/  LDC.64 R108, c[0x0][0x210] ;  /* 0x00008400ff6c7b82 */ /* 0x007e240000000a00 */
[----:B0-----:R-:W-:-:S04]  /*2750*/  LEA R0, R108, R0, 0x2 ;  /* 0x000000006c007211 */ /* 0x001fc800078e10ff */
[----:B------:R-:W-:-:S13]  /*2760*/  ISETP.GE.AND P1, PT, R0, R109, PT ;  /* 0x0000006d0000720c */ /* 0x000fda0003f26270 */
[----:B------:R-:W-:Y:S05]  /*2770*/  @!P1 BRA `(.L_x_5891) ;  /* 0xffffffdc00389947 */ /* 0x000fea000383ffff */
.L_x_5877:
[----:B------:R-:W-:Y:S05]  /*2780*/  BSYNC B0 ;  /* 0x0000000000007941 */ /* 0x000fea0003800000 */
.L_x_5876:
[----:B------:R-:W0:Y:S01]  /*2790*/  S2R R3, SR_CgaCtaId ;  /* 0x0000000000037919 */ /* 0x000e220000008800 */
[----:B------:R-:W-:Y:S01]  /*27a0*/  SHF.R.U32.HI R7, RZ, 0x5, R4 ;  /* 0x00000005ff077819 */ /* 0x000fe20000011604 */
[----:B------:R-:W-:Y:S05]  /*27b0*/  WARPSYNC.ALL ;  /* 0x0000000000007948 */ /* 0x000fea0003800000 */
[----:B------:R-:W-:Y:S01]  /*27c0*/  MOV R0, 0x400 ;  /* 0x0000040000007802 */ /* 0x000fe20000000f00 */
[----:B------:R-:W-:Y:S01]  /*27d0*/  IMAD R2, R7, 0x60, R2 ;  /* 0x0000006007027824 */ /* 0x000fe200078e0202 */
[----:B-----5:R-:W1:Y:S01]  /*27e0*/  S2R R76, SR_CTAID.X ;  /* 0x00000000004c7919 */ /* 0x020e620000002500 */
[----:B------:R-:W-:Y:S01]  /*27f0*/  ULDC.64 UR6, c[0x0][0x2d8] ;  /* 0x0000b60000067ab9 */ /* 0x000fe20000000a00 */
[----:B------:R-:W-:Y:S01]  /*2800*/  ULDC.64 UR16, c[0x0][0x2d0] ;  /* 0x0000b40000107ab9 */ /* 0x000fe20000000a00 */
[----:B0-----:R-:W-:-:S04]  /*2810*/  LEA R3, R3, R0, 0x18 ;  /* 0x0000000003037211 */ /* 0x001fc800078ec0ff */
[-C--:B------:R-:W-:Y:S02]  /*2820*/  LEA R2, R2, R3.reuse, 0x5 ;  /* 0x0000000302027211 */ /* 0x080fe400078e28ff */
[----:B------:R-:W-:-:S03]  /*2830*/  LEA R0, R4, R3, 0x2 ;  /* 0x0000000304007211 */ /* 0x000fc600078e10ff */
[----:B------:R-:W-:Y:S04]  /*2840*/  STS.128 [R2], R48 ;  /* 0x0000003002007388 */ /* 0x000fe80000000c00 */
[----:B------:R-:W-:Y:S04]  /*2850*/  STS.128 [R2+0x10], R44 ;  /* 0x0000102c02007388 */ /* 0x000fe80000000c00 */
[----:B------:R-:W-:Y:S04]  /*2860*/  STS.128 [R2+0x400], R40 ;  /* 0x0004002802007388 */ /* 0x000fe80000000c00 */
[----:B------:R-:W-:Y:S04]  /*2870*/  STS.128 [R2+0x410], R36 ;  /* 0x0004102402007388 */ /* 0x000fe80000000c00 */
[----:B------:R1:W-:Y:S04]  /*2880*/  STS.128 [R2+0x800], R32 ;  /* 0x0008002002007388 */ /* 0x0003e80000000c00 */
[----:B------:R0:W-:Y:S01]  /*2890*/  STS.128 [R2+0x810], R28 ;  /* 0x0008101c02007388 */ /* 0x0001e20000000c00 */
[----:B------:R-:W-:Y:S01]  /*28a0*/  BAR.SYNC.DEFER_BLOCKING 0x0 ;  /* 0x0000000000007b1d */ /* 0x000fe20000010000 */
[----:B-1----:R-:W-:Y:S01]  /*28b0*/  IMAD R35, R76, R5, RZ ;  /* 0x000000054c237224 */ /* 0x002fe200078e02ff */
[----:B0-----:R-:W-:-:S04]  /*28c0*/  IADD3 R31, R5, 0x7f, -R4 ;  /* 0x0000007f051f7810 */ /* 0x001fc80007ffe804 */
[----:B------:R-:W-:Y:S02]  /*28d0*/  IADD3 R35, P6, R35, R4, RZ ;  /* 0x0000000423237210 */ /* 0x000fe40007fde0ff */
[C---:B------:R-:W-:Y:S02]  /*28e0*/  LOP3.LUT P5, RZ, R31.reuse, 0xffffff80, RZ, 0xc0, !PT ;  /* 0xffffff801fff7812 */ /* 0x040fe400078ac0ff */
[C---:B------:R-:W-:Y:S02]  /*28f0*/  ISETP.GE.U32.AND P4, PT, R31.reuse, 0x100, PT ;  /* 0x000001001f00780c */ /* 0x040fe40003f86070 */
[C---:B------:R-:W-:Y:S02]  /*2900*/  ISETP.GE.U32.AND P3, PT, R31.reuse, 0x180, PT ;  /* 0x000001801f00780c */ /* 0x040fe40003f66070 */
[C---:B------:R-:W-:Y:S01]  /*2910*/  ISETP.GE.U32.AND P2, PT, R31.reuse, 0x200, PT ;  /* 0x000002001f00780c */ /* 0x040fe20003f46070 */
[----:B------:R-:W0:Y:S01]  /*2920*/  LDS R3, [R0] ;  /* 0x0000000000037984 */ /* 0x000e220000000800 */
[----:B------:R-:W-:-:S02]  /*2930*/  ISETP.GE.U32.AND P1, PT, R31, 0x280, PT ;  /* 0x000002801f00780c */ /* 0x000fc40003f26070 */
[----:B------:R-:W-:Y:S01]  /*2940*/  ISETP.GE.U32.AND P0, PT, R31, 0x300, PT ;  /* 0x000003001f00780c */ /* 0x000fe20003f06070 */
        /* <DEDUP_REMOVED lines=45> */
[----:B------:R-:W-:Y:S02]  /*2c20*/  IADD3.X R6, RZ, RZ, RZ, P6, !PT ;  /* 0x000000ffff067210 */ /* 0x000fe400037fe4ff */
[----:B------:R-:W-:Y:S01]  /*2c30*/  IADD3 R16, P6, R14, UR6, RZ ;  /* 0x000000060e107c10 */ /* 0x000fe2000ffde0ff */
[----:B------:R-:W-:Y:S01]  /*2c40*/  STS.128 [R2], R72 ;  /* 0x0000004802007388 */ /* 0x000fe20000000c00 */
[----:B------:R-:W-:Y:S01]  /*2c50*/  SHF.L.U64.HI R41, R35, 0x2, R6 ;  /* 0x0000000223297819 */ /* 0x000fe20000010206 */
[----:B------:R-:W-:-:S02]  /*2c60*/  FADD.FTZ R7, R7, R26 ;  /* 0x0000001a07077221 */ /* 0x000fc40000010000 */
[----:B------:R-:W-:Y:S01]  /*2c70*/  STS.128 [R2+0x10], R68 ;  /* 0x0000104402007388 */ /* 0x000fe20000000c00 */
[----:B------:R-:W-:Y:S01]  /*2c80*/  FADD.FTZ R25, R8, R25 ;  /* 0x0000001908197221 */ /* 0x000fe20000010000 */
[----:B------:R-:W-:Y:S02]  /*2c90*/  IADD3.X R43, R41, UR7, RZ, P6, !PT ;  /* 0x00000007292b7c10 */ /* 0x000fe4000b7fe4ff */
[----:B------:R-:W-:Y:S01]  /*2ca0*/  STS.128 [R2+0x400], R64 ;  /* 0x0004004002007388 */ /* 0x000fe20000000c00 */
[----:B------:R-:W-:Y:S01]  /*2cb0*/  IADD3 R14, P6, R14, UR16, RZ ;  /* 0x000000100e0e7c10 */ /* 0x000fe2000ffde0ff */
[----:B0-----:R-:W-:Y:S01]  /*2cc0*/  FADD.FTZ R9, R9, R28 ;  /* 0x0000001c09097221 */ /* 0x001fe20000010000 */
[----:B------:R-:W-:Y:S01]  /*2cd0*/  @P5 MOV R3, R43 ;  /* 0x0000002b00035202 */ /* 0x000fe20000000f00 */
[----:B------:R-:W-:Y:S01]  /*2ce0*/  STS.128 [R2+0x410], R60 ;  /* 0x0004103c02007388 */ /* 0x000fe20000000c00 */
[----:B-1----:R-:W-:Y:S01]  /*2cf0*/  FADD.FTZ R27, R10, R27 ;  /* 0x0000001b0a1b7221 */ /* 0x002fe20000010000 */
[----:B------:R-:W-:-:S02]  /*2d00*/  IADD3.X R41, R41, UR17, RZ, P6, !PT ;  /* 0x0000001129297c10 */ /* 0x000fc4000b7fe4ff */
        /* <DEDUP_REMOVED lines=30> */
[----:B------:R-:W-:Y:S01]  /*2ef0*/  FADD.FTZ R4, RZ, R4 ;  /* 0x00000004ff047221 */ /* 0x000fe20000010000 */
[----:B------:R-:W-:-:S02]  /*2f00*/  @P5 IADD3.X R43, RZ, R43, RZ, P6, !PT ;  /* 0x0000002bff2b5210 */ /* 0x000fc400037fe4ff */
[----:B------:R-:W4:Y:S01]  /*2f10*/  LDS R29, [R0+0x2000] ;  /* 0x00200000001d7984 */ /* 0x000f220000000800 */
[----:B------:R-:W-:-:S03]  /*2f20*/  FADD.FTZ R4, R4, R11 ;  /* 0x0000000b04047221 */ /* 0x000fc60000010000 */
        /* <DEDUP_REMOVED lines=74> */
.L_x_5884:
[----:B------:R-:W-:Y:S01]  /*33d0*/  HFMA2.MMA R156, -RZ, RZ, 0, 5.9604644775390625e-08 ;  /* 0x00000001ff9c7435 */ /* 0x000fe200000001ff */
[----:B------:R-:W-:Y:S01]  /*33e0*/  BSSY B1, `(.L_x_5892) ;  /* 0x0000006000017945 */ /* 0x000fe20003800000 */
[----:B------:R-:W-:Y:S02]  /*33f0*/  MOV R157, 0x1f ;  /* 0x0000001f009d7802 */ /* 0x000fe40000000f00 */
[----:B------:R-:W-:-:S07]  /*3400*/  MOV R152, 0xffffffff ;  /* 0xffffffff00987802 */ /* 0x000fce0000000f00 */
[----:B------:R-:W-:Y:S05]  /*3410*/  WARPSYNC.COLLECTIVE R152, `(.L_x_5893) ;  /* 0x0000000098087348 */ /* 0x000fea0003c00000 */
[----:B------:R0:W1:Y:S02]  /*3420*/  SHFL.BFLY P1, R153, R155, R156, R157 ;  /* 0x0c00009c9b997389 */ /* 0x000064000002009d */
[----:B01----:R-:W-:Y:S01]  /*3430*/  ENDCOLLECTIVE ;  /* 0x000000000000791b */ /* 0x003fe20003800000 */
.L_x_5893:
[----:B------:R-:W-:Y:S05]  /*3440*/  BSYNC B1 ;  /* 0x0000000000017941 */ /* 0x000fea0003800000 */
.L_x_5892:
        /* <DEDUP_REMOVED lines=9> */
.L_x_5894:
[----:B------:R-:W-:Y:S01]  /*34e0*/  HFMA2.MMA R156, -RZ, RZ, 0, 1.1920928955078125e-07 ;  /* 0x00000002ff9c7435 */ /* 0x000fe200000001ff */
[----:B------:R-:W-:Y:S02]  /*34f0*/  MOV R155, R108 ;  /* 0x0000006c009b7202 */ /* 0x000fe40000000f00 */
[----:B------:R-:W-:-:S08]  /*3500*/  MOV R109, R153 ;  /* 0x00000099006d7202 */ /* 0x000fd00000000f00 */
[----:B------:R-:W-:Y:S05]  /*3510*/  WARPSYNC.COLLECTIVE R152, `(.L_x_5895) ;  /* 0x0000000098087348 */ /* 0x000fea0003c00000 */
[----:B------:R0:W1:Y:S02]  /*3520*/  SHFL.BFLY P1, R153, R155, R156, R157 ;  /* 0x0c00009c9b997389 */ /* 0x000064000002009d */
[----:B01----:R-:W-:Y:S01]  /*3530*/  ENDCOLLECTIVE ;  /* 0x000000000000791b */ /* 0x003fe20003800000 */
.L_x_5895:
[----:B------:R-:W-:-:S05]  /*3540*/  FADD.FTZ R109, R109, R154 ;  /* 0x0000009a6d6d7221 */ /* 0x000fca0000010000 */
[----:B------:R-:W-:Y:S02]  /*3550*/  MOV R155, R109 ;  /* 0x0000006d009b7202 */ /* 0x000fe40000000f00 */
[----:B------:R-:W-:-:S07]  /*3560*/  MOV R111, R153 ;  /* 0x00000099006f7202 */ /* 0x000fce0000000f00 */
[----:B------:R-:W-:Y:S05]  /*3570*/  WARPSYNC.COLLECTIVE R152, `(.L_x_5896) ;  /* 0x0000000098087348 */ /* 0x000fea0003c00000 */
[----:B------:R0:W1:Y:S02]  /*3580*/  SHFL.BFLY P1, R153, R155, R156, R157 ;  /* 0x0c00009c9b997389 */ /* 0x000064000002009d */
[----:B01----:R-:W-:Y:S01]  /*3590*/  ENDCOLLECTIVE ;  /* 0x000000000000791b */ /* 0x003fe20003800000 */
.L_x_5896:
[----:B------:R-:W-:Y:S01]  /*35a0*/  FADD.FTZ R111, R108, R111 ;  /* 0x0000006f6c6f7221 */ /* 0x000fe20000010000 */
[----:B------:R-:W-:-:S04]  /*35b0*/  HFMA2.MMA R156, -RZ, RZ, 0, 2.384185791015625e-07 ;  /* 0x00000004ff9c7435 */ /* 0x000fc800000001ff */
[----:B------:R-:W-:Y:S02]  /*35c0*/  MOV R155, R111 ;  /* 0x0000006f009b7202 */ /* 0x000fe40000000f00 */
[----:B------:R-:W-:-:S07]  /*35d0*/  MOV R110, R153 ;  /* 0x00000099006e7202 */ /* 0x000fce0000000f00 */
[----:B------:R-:W-:Y:S05]  /*35e0*/  WARPSYNC.COLLECTIVE R152, `(.L_x_5897) ;  /* 0x0000000098087348 */ /* 0x000fea0003c00000 */
[----:B------:R0:W1:Y:S02]  /*35f0*/  SHFL.BFLY P1, R153, R155, R156, R157 ;  /* 0x0c00009c9b997389 */ /* 0x000064000002009d */
[----:B01----:R-:W-:Y:S01]  /*3600*/  ENDCOLLECTIVE ;  /* 0x000000000000791b */ /* 0x003fe20003800000 */
.L_x_5897:
[----:B------:R-:W-:-:S05]  /*3610*/  FADD.FTZ R110, R109, R110 ;  /* 0x0000006e6d6e7221 */ /* 0x000fca0000010000 */
[----:B------:R-:W-:Y:S02]  /*3620*/  MOV R155, R110 ;  /* 0x0000006e009b7202 */ /* 0x000fe40000000f00 */
[----:B------:R-:W-:-:S07]  /*3630*/  MOV R112, R153 ;  /* 0x0000009900707202 */ /* 0x000fce0000000f00 */
[----:B------:R-:W-:Y:S05]  /*3640*/  WARPSYNC.COLLECTIVE R152, `(.L_x_5898) ;  /* 0x0000000098087348 */ /* 0x000fea0003c00000 */
[----:B------:R0:W1:Y:S02]  /*3650*/  SHFL.BFLY P1, R153, R155, R156, R157 ;  /* 0x0c00009c9b997389 */ /* 0x000064000002009d */
[----:B01----:R-:W-:Y:S01]  /*3660*/  ENDCOLLECTIVE ;  /* 0x000000000000791b */ /* 0x003fe20003800000 */
.L_x_5898:
[----:B------:R-:W-:Y:S01]  /*3670*/  FADD.FTZ R112, R111, R112 ;  /* 0x000000706f707221 */ /* 0x000fe20000010000 */
[----:B------:R-:W-:-:S04]  /*3680*/  HFMA2.MMA R156, -RZ, RZ, 0, 4.76837158203125e-07 ;  /* 0x00000008ff9c7435 */ /* 0x000fc800000001ff */
[----:B------:R-:W-:Y:S02]  /*3690*/  MOV R155, R112 ;  /* 0x00000070009b7202 */ /* 0x000fe40000000f00 */
[----:B------:R-:W-:-:S07]  /*36a0*/  MOV R113, R153 ;  /* 0x0000009900717202 */ /* 0x000fce0000000f00 */
[----:B------:R-:W-:Y:S05]  /*36b0*/  WARPSYNC.COLLECTIVE R152, `(.L_x_5899) ;  /* 0x0000000098087348 */ /* 0x000fea0003c00000 */
[----:B------:R0:W1:Y:S02]  /*36c0*/  SHFL.BFLY P1, R153, R155, R156, R157 ;  /* 0x0c00009c9b997389 */ /* 0x000064000002009d */
[----:B01----:R-:W-:Y:S01]  /*36d0*/  ENDCOLLECTIVE ;  /* 0x000000000000791b */ /* 0x003fe20003800000 */
.L_x_5899:
[----:B------:R-:W-:-:S05]  /*36e0*/  FADD.FTZ R113, R110, R113 ;  /* 0x000000716e717221 */ /* 0x000fca0000010000 */
[----:B------:R-:W-:Y:S02]  /*36f0*/  MOV R155, R113 ;  /* 0x00000071009b7202 */ /* 0x000fe40000000f00 */
[----:B------:R-:W-:-:S07]  /*3700*/  MOV R115, R153 ;  /* 0x0000009900737202 */ /* 0x000fce0000000f00 */
[----:B------:R-:W-:Y:S05]  /*3710*/  WARPSYNC.COLLECTIVE R152, `(.L_x_5900) ;  /* 0x0000000098087348 */ /* 0x000fea0003c00000 */
[----:B------:R0:W1:Y:S02]  /*3720*/  SHFL.BFLY P1, R153, R155, R156, R157 ;  /* 0x0c00009c9b997389 */ /* 0x000064000002009d */
[----:B01----:R-:W-:Y:S01]  /*3730*/  ENDCOLLECTIVE ;  /* 0x000000000000791b */ /* 0x003fe20003800000 */
.L_x_5900:
[----:B------:R-:W-:Y:S01]  /*3740*/  FADD.FTZ R115, R112, R115 ;  /* 0x0000007370737221 */ /* 0x000fe20000010000 */
[----:B------:R-:W-:-:S04]  /*3750*/  HFMA2.MMA R156, -RZ, RZ, 0, 9.5367431640625e-07 ;  /* 0x00000010ff9c7435 */ /* 0x000fc800000001ff */
[----:B------:R-:W-:Y:S02]  /*3760*/  MOV R155, R115 ;  /* 0x00000073009b7202 */ /* 0x000fe40000000f00 */
[----:B------:R-:W-:-:S07]  /*3770*/  MOV R114, R153 ;  /* 0x0000009900727202 */ /* 0x000fce0000000f00 */
[----:B------:R-:W-:Y:S05]  /*3780*/  WARPSYNC.COLLECTIVE R152, `(.L_x_5901) ;  /* 0x0000000098087348 */ /* 0x000fea0003c00000 */
[----:B------:R0:W1:Y:S02]  /*3790*/  SHFL.BFLY P1, R153, R155, R156, R157 ;  /* 0x0c00009c9b997389 */ /* 0x000064000002009d */
[----:B01----:R-:W-:Y:S01]  /*37a0*/  ENDCOLLECTIVE ;  /* 0x000000000000791b */ /* 0x003fe20003800000 */
.L_x_5901:
[----:B------:R-:W-:-:S05]  /*37b0*/  FADD.FTZ R114, R113, R114 ;  /* 0x0000007271727221 */ /* 0x000fca0000010000 */
[----:B------:R-:W-:Y:S02]  /*37c0*/  MOV R155, R114 ;  /* 0x00000072009b7202 */ /* 0x000fe40000000f00 */
[----:B------:R-:W-:-:S07]  /*37d0*/  MOV R108, R153 ;  /* 0x00000099006c7202 */ /* 0x000fce0000000f00 */
[----:B------:R-:W-:Y:S05]  /*37e0*/  WARPSYNC.COLLECTIVE R152, `(.L_x_5902) ;  /* 0x0000000098087348 */ /* 0x000fea0003c00000 */
[----:B------:R0:W1:Y:S02]  /*37f0*/  SHFL.BFLY P1, R153, R155, R156, R157 ;  /* 0x0c00009c9b997389 */ /* 0x000064000002009d */
[----:B01----:R-:W-:Y:S01]  /*3800*/  ENDCOLLECTIVE ;  /* 0x000000000000791b */ /* 0x003fe20003800000 */
.L_x_5902:
[----:B------:R-:W-:Y:S01]  /*3810*/  MOV R109, R153 ;  /* 0x00000099006d7202 */ /* 0x000fe20000000f00 */
[----:B------:R-:W-:Y:S06]  /*3820*/  BRA `(.L_x_5903) ;  /* 0xffffffdc00c47947 */ /* 0x000fec000383ffff */
.L_x_5904:
        /* <DEDUP_REMOVED lines=13> */
.L_x_11756:


//--------------------- .text._ZN10layer_norm13ln_bwd_kernelINS_13Kernel_traitsIf6__halfS2_S2_fjLj768ELj1ELj4ELj1ELj16ENS_18Kernel_traits_baseILj768EfS2_S2_S2_fjLj128EEEEELb0ELb0ELb0ELb1EEEvNS_9BwdParamsE --------------------------
	.section	.text._ZN10layer_norm13ln_bwd_kernelINS_13Kernel_traitsIf6__halfS2_S2_fjLj768ELj1ELj4ELj1ELj16ENS_18Kernel_traits_baseILj768EfS2_S2_S2_fjLj128EEEEELb0ELb0ELb0ELb1EEEvNS_9BwdParamsE,"ax",@progbits
	.align	128
        .global         _ZN10layer_norm13ln_bwd_kernelINS_13Kernel_traitsIf6__halfS2_S2_fjLj768ELj1ELj4ELj1ELj16ENS_18Kernel_traits_baseILj768EfS2_S2_S2_fjLj128EEEEELb0ELb0ELb0ELb1EEEvNS_9BwdParamsE
        .type           _ZN10layer_norm13ln_bwd_kernelINS_13Kernel_traitsIf6__halfS2_S2_fjLj768ELj1ELj4ELj1ELj16ENS_18Kernel_traits_baseILj768EfS2_S2_S2_fjLj128EEEEELb0ELb0ELb0ELb1EEEvNS_9BwdParamsE,@function
        .size           _ZN10layer_norm13ln_bwd_kernelINS_13Kernel_traitsIf6__halfS2_S2_fjLj768ELj1ELj4ELj1ELj16ENS_18Kernel_traits_baseILj768EfS2_S2_S2_fjLj128EEEEELb0ELb0ELb0ELb1EEEvNS_9BwdParamsE,(.L_x_11757 - _ZN10layer_norm13ln_bwd_kernelINS_13Kernel_traitsIf6__halfS2_S2_fjLj768ELj1ELj4ELj1ELj16ENS_18Kernel_traits_baseILj768EfS2_S2_S2_fjLj128EEEEELb0ELb0ELb0ELb1EEEvNS_9BwdParamsE)
        .other          _ZN10layer_norm13ln_bwd_kernelINS_13Kernel_traitsIf6__halfS2_S2_fjLj768ELj1ELj4ELj1ELj16ENS_18Kernel_traits_baseILj768EfS2_S2_S2_fjLj128EEEEELb0ELb0ELb0ELb1EEEvNS_9BwdParamsE,@"STO_CUDA_ENTRY STV_DEFAULT"
_ZN10layer_norm13ln_bwd_kernelINS_13Kernel_traitsIf6__halfS2_S2_fjLj768ELj1ELj4ELj1ELj16ENS_18Kernel_traits_baseILj768EfS2_S2_S2_fjLj128EEEEELb0ELb0ELb0ELb1EEEvNS_9BwdParamsE:
.text._ZN10layer_norm13ln_bwd_kernelINS_13Kernel_traitsIf6__halfS2_S2_fjLj768ELj1ELj4ELj1ELj16ENS_18Kernel_traits_baseILj768EfS2_S2_S2_fjLj128EEEEELb0ELb0ELb0ELb1EEEvNS_9BwdParamsE:
        /* <DEDUP_REMOVED lines=42> */
.L_x_5906:
        /* <DEDUP_REMOVED lines=38> */
.L_x_5910:
[----:B------:R-:W0:Y:S01]  /*0500*/  @P0 LDC.64 R54, c[0x0][0x270] ;  /* 0x00009c00ff360b82 */ /* 0x000e220000000a00 */
[----:B------:R-:W-:-:S05]  /*0510*/  IMAD R0, R127, UR8, RZ ;  /* 0x000000087f007c24 */ /* 0x000fca000f8e02ff */
[----:B------:R-:W-:Y:S02]  /*0520*/  SHF.R.S32.HI R3, RZ, 0x1f, R0 ;  /* 0x0000001fff037819 */ /* 0x000fe40000011400 */
[----:B-1----:R-:W1:Y:S02]  /*0530*/  LDC.64 R62, c[0x0][0x250] ;  /* 0x00009400ff3e7b82 */ /* 0x002e640000000a00 */
[----:B------:R-:W-:Y:S02]  /*0540*/  LEA.HI R45, R3, R0, RZ, 0x3 ;  /* 0x00000000032d7211 */ /* 0x000fe400078f18ff */
[----:B------:R-:W-:Y:S02]  /*0550*/  SHF.R.S32.HI R0, RZ, 0x1f, R127 ;  /* 0x0000001fff007819 */ /* 0x000fe4000001147f */
[----:B------:R-:W-:Y:S02]  /*0560*/  LEA.HI.SX32 R133, R45, R106, 0x1d ;  /* 0x0000006a2d857211 */ /* 0x000fe400078feaff */
[----:B------:R-:W2:Y:S02]  /*0570*/  LDC.64 R2, c[0x0][0x2b8] ;  /* 0x0000ae00ff027b82 */ /* 0x000ea40000000a00 */
[----:B------:R-:W-:-:S02]  /*0580*/  IADD3 R135, R133, 0x20, RZ ;  /* 0x0000002085877810 */ /* 0x000fc40007ffe0ff */
[----:B------:R-:W-:-:S04]  /*0590*/  SHF.L.U32 R129, R133, 0x4, RZ ;  /* 0x0000000485817819 */ /* 0x000fc800000006ff */
[----:B------:R-:W3:Y:S01]  /*05a0*/  LDC.64 R68, c[0x0][0x258] ;  /* 0x00009600ff447b82 */ /* 0x000ee20000000a00 */
[----:B0-----:R-:W-:Y:S02]  /*05b0*/  @P0 LEA R54, P1, R127, R54, 0x1 ;  /* 0x000000367f360211 */ /* 0x001fe400078208ff */
[----:B------:R-:W-:Y:S02]  /*05c0*/  SHF.L.U32 R128, R135, 0x4, RZ ;  /* 0x0000000487807819 */ /* 0x000fe400000006ff */
[----:B------:R-:W-:Y:S02]  /*05d0*/  IADD3 R137, R133, 0x40, RZ ;  /* 0x0000004085897810 */ /* 0x000fe40007ffe0ff */
[----:B------:R-:W-:Y:S02]  /*05e0*/  @P0 LEA.HI.X R55, R127, R55, R0, 0x1, P1 ;  /* 0x000000377f370211 */ /* 0x000fe400008f0c00 */
[----:B------:R-:W-:Y:S02]  /*05f0*/  SHF.R.U32.HI R130, RZ, 0x1c, R133 ;  /* 0x0000001cff827819 */ /* 0x000fe40000011685 */
[----:B------:R-:W-:Y:S01]  /*0600*/  IADD3 R44, P2, R129, UR12, RZ ;  /* 0x0000000c812c7c10 */ /* 0x000fe2000ff5e0ff */
[----:B-1----:R-:W-:Y:S01]  /*0610*/  IMAD.WIDE R70, R127, 0x4, R62 ;  /* 0x000000047f467825 */ /* 0x002fe200078e023e */
[----:B------:R-:W-:Y:S01]  /*0620*/  SHF.R.U32.HI R126, RZ, 0x1c, R135 ;  /* 0x0000001cff7e7819 */ /* 0x000fe20000011687 */
[----:B------:R-:W4:Y:S01]  /*0630*/  @P0 LDG.E.U16 R131, desc[UR4][R54.64] ;  /* 0x0000000436830981 */ /* 0x000f22000c1e1500 */
[----:B------:R-:W-:-:S02]  /*0640*/  IADD3 R52, P1, R128, UR12, RZ ;  /* 0x0000000c80347c10 */ /* 0x000fc4000ff3e0ff */
[----:B------:R-:W-:Y:S01]  /*0650*/  SHF.L.U32 R123, R137, 0x4, RZ ;  /* 0x00000004897b7819 */ /* 0x000fe200000006ff */
[----:B------:R0:W4:Y:S01]  /*0660*/  LDG.E R0, desc[UR4][R70.64] ;  /* 0x0000000446007981 */ /* 0x000122000c1e1900 */
[----:B------:R-:W-:Y:S02]  /*0670*/  IADD3.X R45, R130, UR13, RZ, P2, !PT ;  /* 0x0000000d822d7c10 */ /* 0x000fe400097fe4ff */
[----:B------:R-:W-:Y:S02]  /*0680*/  IADD3.X R53, R126, UR13, RZ, P1, !PT ;  /* 0x0000000d7e357c10 */ /* 0x000fe40008ffe4ff */
[----:B------:R-:W-:Y:S02]  /*0690*/  SHF.R.U32.HI R122, RZ, 0x1c, R137 ;  /* 0x0000001cff7a7819 */ /* 0x000fe40000011689 */
[----:B------:R-:W-:Y:S01]  /*06a0*/  IADD3 R60, P1, R123, UR12, RZ ;  /* 0x0000000c7b3c7c10 */ /* 0x000fe2000ff3e0ff */
[----:B------:R-:W4:Y:S01]  /*06b0*/  LDG.E.128 R44, desc[UR4][R44.64] ;  /* 0x000000042c2c7981 */ /* 0x000f22000c1e1d00 */
[----:B--2---:R-:W-:-:S02]  /*06c0*/  IMAD.WIDE.U32 R48, R133, 0x10, R2 ;  /* 0x0000001085307825 */ /* 0x004fc400078e0002 */
[----:B------:R-:W-:Y:S01]  /*06d0*/  IADD3.X R61, R122, UR13, RZ, P1, !PT ;  /* 0x0000000d7a3d7c10 */ /* 0x000fe20008ffe4ff */
[----:B------:R-:W2:Y:S01]  /*06e0*/  LDG.E.128 R52, desc[UR4][R52.64] ;  /* 0x0000000434347981 */ /* 0x000ea2000c1e1d00 */
[----:B------:R-:W-:-:S03]  /*06f0*/  IMAD.WIDE.U32 R56, R135, 0x10, R2 ;  /* 0x0000001087387825 */ /* 0x000fc600078e0002 */
[----:B------:R-:W2:Y:S01]  /*0700*/  LDG.E.128 R48, desc[UR4][R48.64] ;  /* 0x0000000430307981 */ /* 0x000ea2000c1e1d00 */
        /* <DEDUP_REMOVED lines=11> */
[----:B------:R-:W-:Y:S02]  /*07c0*/  ISETP.NE.AND P2, PT, R124, RZ, PT ;  /* 0x000000ff7c00720c */ /* 0x000fe40003f45270 */
[----:B------:R-:W-:Y:S01]  /*07d0*/  @P1 LEA.HI.X R3, R133, UR11, RZ, 0x4, P3 ;  /* 0x0000000b85031c11 */ /* 0x000fe200098f24ff */
[----:B-----5:R-:W5:Y:S01]  /*07e0*/  @P1 LDG.E.128 R32, desc[UR4][R68.64] ;  /* 0x0000000444201981 */ /* 0x020f62000c1e1d00 */
[----:B0-----:R-:W-:-:S02]  /*07f0*/  @P1 LEA R70, P3, R137, UR10, 0x4 ;  /* 0x0000000a89461c11 */ /* 0x001fc4000f8620ff */
[----:B-1----:R-:W-:Y:S01]  /*0800*/  MOV R72, 0x3f800000 ;  /* 0x3f80000000487802 */ /* 0x002fe20000000f00 */
[----:B------:R0:W5:Y:S01]  /*0810*/  @P1 LDG.E.128 R28, desc[UR4][R2.64] ;  /* 0x00000004021c1981 */ /* 0x000162000c1e1d00 */
[----:B------:R-:W-:-:S05]  /*0820*/  @P1 LEA.HI.X R71, R137, UR11, RZ, 0x4, P3 ;  /* 0x0000000b89471c11 */ /* 0x000fca00098f24ff */
[----:B------:R1:W5:Y:S01]  /*0830*/  @P1 LDG.E.128 R36, desc[UR4][R70.64] ;  /* 0x0000000446241981 */ /* 0x000362000c1e1d00 */
[----:B------:R-:W-:Y:S01]  /*0840*/  UMOV UR6, 0xffffffff ;  /* 0xffffffff00067882 */ /* 0x000fe20000000000 */
[----:B----4-:R-:W-:Y:S01]  /*0850*/  FSEL R144, R0, RZ, !P2 ;  /* 0x000000ff00907208 */ /* 0x010fe20005000000 */
[----:B------:R-:W-:Y:S02]  /*0860*/  @P0 HADD2.F32 R72, -RZ, R131.H0_H0 ;  /* 0x20000083ff480230 */ /* 0x000fe40000004100 */
[--C-:B------:R-:W-:Y:S02]  /*0870*/  HADD2.F32 R133, -RZ, R44.reuse.H0_H0 ;  /* 0x2000002cff857230 */ /* 0x100fe40000004100 */
[----:B------:R-:W-:Y:S02]  /*0880*/  HADD2.F32 R163, -RZ, R44.H1_H1 ;  /* 0x3000002cffa37230 */ /* 0x000fe40000004100 */
[----:B------:R-:W-:Y:S02]  /*0890*/  HADD2.F32 R139, -RZ, R47.H0_H0 ;  /* 0x2000002fff8b7230 */ /* 0x000fe40000004100 */
[----:B------:R-:W-:Y:S01]  /*08a0*/  FADD.FTZ R0, -R144, R133 ;  /* 0x0000008590007221 */ /* 0x000fe20000010100 */
[----:B--2---:R-:W-:-:S02]  /*08b0*/  HADD2.F32 R165, -RZ, R52.H0_H0 ;  /* 0x20000034ffa57230 */ /* 0x004fc40000004100 */
[----:B------:R-:W-:Y:S02]  /*08c0*/  HADD2.F32 R141, -RZ, R47.H1_H1 ;  /* 0x3000002fff8d7230 */ /* 0x000fe40000004100 */
[----:B------:R-:W-:Y:S02]  /*08d0*/  HADD2.F32 R52, -RZ, R52.H1_H1 ;  /* 0x30000034ff347230 */ /* 0x000fe40000004100 */
[--C-:B---3--:R-:W-:Y:S02]  /*08e0*/  HADD2.F32 R134, -RZ, R61.reuse.H0_H0 ;  /* 0x2000003dff867230 */ /* 0x108fe40000004100 */
        /* <DEDUP_REMOVED lines=11> */
[--C-:B0-----:R-:W-:Y:S02]  /*09a0*/  HADD2.F32 R2, -RZ, R60.reuse.H0_H0 ;  /* 0x2000003cff027230 */ /* 0x101fe40000004100 */
[----:B------:R-:W-:Y:S02]  /*09b0*/  HADD2.F32 R152, -RZ, R60.H1_H1 ;  /* 0x3000003cff987230 */ /* 0x000fe40000004100 */
[--C-:B------:R-:W-:Y:S02]  /*09c0*/  HADD2.F32 R159, -RZ, R62.reuse.H0_H0 ;  /* 0x2000003eff9f7230 */ /* 0x100fe40000004100 */
[----:B------:R-:W-:-:S02]  /*09d0*/  HADD2.F32 R161, -RZ, R62.H1_H1 ;  /* 0x3000003effa17230 */ /* 0x000fc40000004100 */
[----:B------:R-:W-:Y:S02]  /*09e0*/  HADD2.F32 R61, -RZ, R63.H0_H0 ;  /* 0x2000003fff3d7230 */ /* 0x000fe40000004100 */
[--C-:B------:R-:W-:Y:S02]  /*09f0*/  HADD2.F32 R68, -RZ, R49.reuse.H0_H0 ;  /* 0x20000031ff447230 */ /* 0x100fe40000004100 */
[----:B------:R-:W-:Y:S02]  /*0a00*/  HADD2.F32 R162, -RZ, R49.H1_H1 ;  /* 0x30000031ffa27230 */ /* 0x000fe40000004100 */
[----:B------:R-:W-:Y:S02]  /*0a10*/  HADD2.F32 R63, -RZ, R63.H1_H1 ;  /* 0x3000003fff3f7230 */ /* 0x000fe40000004100 */
[C---:B------:R-:W-:Y:S01]  /*0a20*/  FADD.FTZ R133, -R144.reuse, R163 ;  /* 0x000000a390857221 */ /* 0x040fe20000010100 */
[----:B------:R-:W-:Y:S02]  /*0a30*/  HADD2.F32 R131, -RZ, R48.H0_H0 ;  /* 0x20000030ff837230 */ /* 0x000fe40000004100 */
[----:B------:R-:W-:Y:S01]  /*0a40*/  FADD.FTZ R62, -R144, R139 ;  /* 0x0000008b903e7221 */ /* 0x000fe20000010100 */
[----:B------:R-:W-:-:S02]  /*0a50*/  HADD2.F32 R49, -RZ, R50.H0_H0 ;  /* 0x20000032ff317230 */ /* 0x000fc40000004100 */
[----:B------:R-:W-:Y:S01]  /*0a60*/  FMUL.FTZ R0, R73, R0 ;  /* 0x0000000049007220 */ /* 0x000fe20000410000 */
[----:B------:R-:W-:Y:S02]  /*0a70*/  HADD2.F32 R160, -RZ, R50.H1_H1 ;  /* 0x30000032ffa07230 */ /* 0x000fe40000004100 */
[--C-:B------:R-:W-:Y:S02]  /*0a80*/  HADD2.F32 R45, -RZ, R51.reuse.H0_H0 ;  /* 0x20000033ff2d7230 */ /* 0x100fe40000004100 */
[----:B------:R-:W-:Y:S02]  /*0a90*/  HADD2.F32 R156, -RZ, R51.H1_H1 ;  /* 0x30000033ff9c7230 */ /* 0x000fe40000004100 */
[----:B------:R-:W-:Y:S01]  /*0aa0*/  FADD.FTZ R60, -R144, R141 ;  /* 0x0000008d903c7221 */ /* 0x000fe20000010100 */
[----:B-1----:R-:W-:Y:S02]  /*0ab0*/  HADD2.F32 R70, -RZ, R48.H1_H1 ;  /* 0x30000030ff467230 */ /* 0x002fe40000004100 */
[----:B------:R-:W-:-:S02]  /*0ac0*/  HADD2.F32 R51, -RZ, R57.H0_H0 ;  /* 0x20000039ff337230 */ /* 0x000fc40000004100 */
[----:B------:R-:W-:Y:S02]  /*0ad0*/  HADD2.F32 R50, -RZ, R57.H1_H1 ;  /* 0x30000039ff327230 */ /* 0x000fe40000004100 */
[C---:B------:R-:W-:Y:S01]  /*0ae0*/  FADD.FTZ R57, -R144.reuse, R52 ;  /* 0x0000003490397221 */ /* 0x040fe20000010100 */
        /* <DEDUP_REMOVED lines=8> */
[--C-:B------:R-:W-:Y:S02]  /*0b70*/  HADD2.F32 R44, -RZ, R59.reuse.H0_H0 ;  /* 0x2000003bff2c7230 */ /* 0x100fe40000004100 */
[C---:B------:R-:W-:Y:S01]  /*0b80*/  FADD.FTZ R56, -R144.reuse, R151 ;  /* 0x0000009790387221 */ /* 0x040fe20000010100 */
[----:B------:R-:W-:Y:S02]  /*0b90*/  HADD2.F32 R3, -RZ, R59.H1_H1 ;  /* 0x3000003bff037230 */ /* 0x000fe40000004100 */
        /* <DEDUP_REMOVED lines=15> */
[C---:B------:R-:W-:Y:S01]  /*0c90*/  FMUL.FTZ R133, R73.reuse, R133 ;  /* 0x0000008549857220 */ /* 0x040fe20000410000 */
[-C--:B------:R-:W-:Y:S01]  /*0ca0*/  FFMA.FTZ R125, R0, R131.reuse, R125 ;  /* 0x00000083007d7223 */ /* 0x080fe2000001007d */
[C---:B------:R-:W-:Y:S01]  /*0cb0*/  FMUL.FTZ R63, R73.reuse, R62 ;  /* 0x0000003e493f7220 */ /* 0x040fe20000410000 */
[----:B------:R-:W-:Y:S01]  /*0cc0*/  FMUL.FTZ R131, R24, R131 ;  /* 0x0000008318837220 */ /* 0x000fe20000410000 */
[----:B------:R-:W-:Y:S01]  /*0cd0*/  FMUL.FTZ R61, R73, R60 ;  /* 0x0000003c493d7220 */ /* 0x000fe20000410000 */
[----:B------:R-:W-:-:S02]  /*0ce0*/  HADD2.F32 R147, -RZ, R67.H0_H0 ;  /* 0x20000043ff937230 */ /* 0x000fc40000004100 */
[----:B------:R-:W-:Y:S01]  /*0cf0*/  FADD.FTZ R119, R70, R119 ;  /* 0x0000007746777221 */ /* 0x000fe20000010000 */
[----:B------:R-:W-:Y:S02]  /*0d00*/  HADD2.F32 R146, -RZ, R67.H1_H1 ;  /* 0x30000043ff927230 */ /* 0x000fe40000004100 */
[----:B------:R-:W-:Y:S01]  /*0d10*/  FMUL.FTZ R71, R73, R71 ;  /* 0x0000004749477220 */ /* 0x000fe20000410000 */
[-C--:B------:R-:W-:Y:S01]  /*0d20*/  FFMA.FTZ R120, R133, R70.reuse, R120 ;  /* 0x0000004685787223 */ /* 0x080fe20000010078 */
        /* <DEDUP_REMOVED lines=10> */
[----:B------:R-:W-:Y:S01]  /*0dd0*/  FADD.FTZ R117, R68, R117 ;  /* 0x0000007544757221 */ /* 0x000fe20000010000 */
[-C--:B------:R-:W-:Y:S01]  /*0de0*/  FFMA.FTZ R118, R71, R68.reuse, R118 ;  /* 0x0000004447767223 */ /* 0x080fe20000010076 */
[----:B------:R-:W-:Y:S01]  /*0df0*/  FMUL.FTZ R68, R26, R68 ;  /* 0x000000441a447220 */ /* 0x000fe20000410000 */
[----:B------:R-:W-:Y:S01]  /*0e00*/  FADD.FTZ R45, R45, R70 ;  /* 0x000000462d2d7221 */ /* 0x000fe20000010000 */
[----:B------:R-:W-:Y:S01]  /*0e10*/  FFMA.FTZ R156, R133, R70, R156 ;  /* 0x00000046859c7223 */ /* 0x000fe2000001009c */
[----:B------:R-:W-:-:S02]  /*0e20*/  HADD2.F32 R143, -RZ, R66.H0_H0 ;  /* 0x20000042ff8f7230 */ /* 0x000fc40000004100 */
[----:B------:R-:W-:Y:S02]  /*0e30*/  HADD2.F32 R148, -RZ, R66.H1_H1 ;  /* 0x30000042ff947230 */ /* 0x000fe40000004100 */
[----:B------:R-:W-:Y:S01]  /*0e40*/  FMUL.FTZ R66, R27, R162 ;  /* 0x000000a21b427220 */ /* 0x000fe20000410000 */
[----:B------:R-:W-:Y:S01]  /*0e50*/  FADD.FTZ R45, R45, R68 ;  /* 0x000000442d2d7221 */ /* 0x000fe20000010000 */
[----:B------:R-:W-:Y:S01]  /*0e60*/  FMUL.FTZ R69, R73, R69 ;  /* 0x0000004549457220 */ /* 0x000fe20000410000 */
[----:B------:R-:W-:Y:S01]  /*0e70*/  FFMA.FTZ R156, R71, R68, R156 ;  /* 0x00000044479c7223 */ /* 0x000fe2000001009c */
[--C-:B------:R-:W-:Y:S02]  /*0e80*/  HADD2.F32 R135, -RZ, R64.reuse.H0_H0 ;  /* 0x20000040ff877230 */ /* 0x100fe40000004100 */
[----:B------:R-:W-:Y:S01]  /*0e90*/  FADD.FTZ R45, R45, R66 ;  /* 0x000000422d2d7221 */ /* 0x000fe20000010000 */
[----:B------:R-:W-:Y:S02]  /*0ea0*/  HADD2.F32 R132, -RZ, R64.H1_H1 ;  /* 0x30000040ff847230 */ /* 0x000fe40000004100 */
[----:B------:R-:W-:Y:S01]  /*0eb0*/  FMUL.FTZ R64, R20, R49 ;  /* 0x0000003114407220 */ /* 0x000fe20000410000 */
[----:B------:R-:W-:Y:S01]  /*0ec0*/  FFMA.FTZ R156, R69, R66, R156 ;  /* 0x00000042459c7223 */ /* 0x000fe2000001009c */
[----:B------:R-:W-:-:S02]  /*0ed0*/  HADD2.F32 R139, -RZ, R65.H0_H0 ;  /* 0x20000041ff8b7230 */ /* 0x000fc40000004100 */
[----:B------:R-:W-:Y:S01]  /*0ee0*/  FMUL.FTZ R62, R21, R160 ;  /* 0x000000a0153e7220 */ /* 0x000fe20000410000 */
[----:B------:R-:W-:Y:S02]  /*0ef0*/  HADD2.F32 R136, -RZ, R65.H1_H1 ;  /* 0x30000041ff887230 */ /* 0x000fe40000004100 */
[----:B------:R-:W-:Y:S01]  /*0f00*/  FADD.FTZ R45, R45, R64 ;  /* 0x000000402d2d7221 */ /* 0x000fe20000010000 */
[----:B------:R-:W-:Y:S01]  /*0f10*/  FMUL.FTZ R65, R73, R53 ;  /* 0x0000003549417220 */ /* 0x000fe20000410000 */
[----:B------:R-:W-:Y:S02]  /*0f20*/  FFMA.FTZ R156, R67, R64, R156 ;  /* 0x00000040439c7223 */ /* 0x000fe4000001009c */
[----:B------:R-:W-:Y:S02]  /*0f30*/  FADD.FTZ R137, R45, R62 ;  /* 0x0000003e2d897221 */ /* 0x000fe40000010000 */
[----:B------:R-:W-:Y:S01]  /*0f40*/  FFMA.FTZ R156, R65, R62, R156 ;  /* 0x0000003e419c7223 */ /* 0x000fe2000001009c */
[C---:B------:R-:W-:Y:S01]  /*0f50*/  FMUL.FTZ R58, R73.reuse, R58 ;  /* 0x0000003a493a7220 */ /* 0x040fe20000410000 */
        /* <DEDUP_REMOVED lines=124> */
.L_x_5922:
        /* <DEDUP_REMOVED lines=18> */
[-C--:B------:R-:W-:Y:S01]  /*1840*/  FFMA.FTZ R134, R134, R151.reuse, R146 ;  /* 0x0000009786867223 */ /* 0x080fe20000010092 */
[----:B------:R-:W-:Y:S01]  /*1850*/  FADD.FTZ R0, R131, -R0 ;  /* 0x8000000083007221 */ /* 0x000fe20000010000 */
[----:B------:R-:W-:Y:S01]  /*1860*/  FADD.FTZ R64, R64, -R67 ;  /* 0x8000004340407221 */ /* 0x000fe20000010000 */
[----:B------:R-:W-:Y:S01]  /*1870*/  FADD.FTZ R44, R44, -R49 ;  /* 0x800000312c2c7221 */ /* 0x000fe20000010000 */
[-CC-:B------:R-:W-:Y:S01]  /*1880*/  FFMA.FTZ R63, R63, R151.reuse, R146.reuse ;  /* 0x000000973f3f7223 */ /* 0x180fe20000010092 */
[-CC-:B------:R-:W-:Y:S01]  /*1890*/  FFMA.FTZ R141, R141, R151.reuse, R146.reuse ;  /* 0x000000978d8d7223 */ /* 0x180fe20000010092 */
[----:B------:R-:W-:Y:S01]  /*18a0*/  FADD.FTZ R68, R68, -R71 ;  /* 0x8000004744447221 */ /* 0x000fe20000010000 */
[----:B------:R-:W-:Y:S01]  /*18b0*/  FADD.FTZ R54, R54, -R57 ;  /* 0x8000003936367221 */ /* 0x000fe20000010000 */
[-CC-:B------:R-:W-:Y:S01]  /*18c0*/  FFMA.FTZ R133, R133, R151.reuse, R146.reuse ;  /* 0x0000009785857223 */ /* 0x180fe20000010092 */
[----:B------:R-:W-:Y:S01]  /*18d0*/  FFMA.FTZ R137, R137, R151, R146 ;  /* 0x0000009789897223 */ /* 0x000fe20000010092 */
[----:B------:R-:W-:Y:S01]  /*18e0*/  FADD.FTZ R62, R62, -R65 ;  /* 0x800000413e3e7221 */ /* 0x000fe20000010000 */
[----:B------:R-:W-:Y:S01]  /*18f0*/  FADD.FTZ R46, R3, -R46 ;  /* 0x8000002e032e7221 */ /* 0x000fe20000010000 */
[----:B------:R-:W-:Y:S01]  /*1900*/  FMUL.FTZ R57, R73, R2 ;  /* 0x0000000249397220 */ /* 0x000fe20000410000 */
[----:B------:R-:W-:Y:S01]  /*1910*/  FADD.FTZ R134, R139, -R134 ;  /* 0x800000868b867221 */ /* 0x000fe20000010000 */
[----:B------:R-:W-:Y:S01]  /*1920*/  FMUL.FTZ R3, R73, R0 ;  /* 0x0000000049037220 */ /* 0x000fe20000410000 */
[----:B-----5:R-:W-:-:S02]  /*1930*/  @P1 HADD2.F32 R2, -RZ, R30.H0_H0 ;  /* 0x2000001eff021230 */ /* 0x020fc40000004100 */
[-CC-:B------:R-:W-:Y:S01]  /*1940*/  FFMA.FTZ R69, R69, R151.reuse, R146.reuse ;  /* 0x0000009745457223 */ /* 0x180fe20000010092 */
[----:B------:R-:W-:Y:S01]  /*1950*/  FFMA.FTZ R138, R138, R151, R146 ;  /* 0x000000978a8a7223 */ /* 0x000fe20000010092 */
[----:B------:R-:W-:Y:S01]  /*1960*/  FADD.FTZ R52, R47, -R52 ;  /* 0x800000342f347221 */ /* 0x000fe20000010000 */
[C---:B------:R-:W-:Y:S01]  /*1970*/  FMUL.FTZ R139, R73.reuse, R64 ;  /* 0x00000040498b7220 */ /* 0x040fe20000410000 */
[C---:B------:R-:W-:Y:S01]  /*1980*/  FMUL.FTZ R135, R73.reuse, R44 ;  /* 0x0000002c49877220 */ /* 0x040fe20000410000 */
[----:B------:R-:W-:Y:S02]  /*1990*/  @P1 HADD2.F32 R0, -RZ, R29.H0_H0 ;  /* 0x2000001dff001230 */ /* 0x000fe40000004100 */
[----:B------:R-:W-:Y:S01]  /*19a0*/  FADD.FTZ R60, R60, -R63 ;  /* 0x8000003f3c3c7221 */ /* 0x000fe20000010000 */
[----:B------:R-:W-:Y:S01]  /*19b0*/  FADD.FTZ R48, R48, -R61 ;  /* 0x8000003d30307221 */ /* 0x000fe20000010000 */
[----:B------:R-:W-:Y:S01]  /*19c0*/  FADD.FTZ R136, R136, -R141 ;  /* 0x8000008d88887221 */ /* 0x000fe20000010000 */
[----:B------:R-:W-:Y:S01]  /*19d0*/  FMUL.FTZ R47, R73, R68 ;  /* 0x00000044492f7220 */ /* 0x000fe20000410000 */
[----:B------:R-:W-:-:S02]  /*19e0*/  @P1 HADD2.F32 R44, -RZ, R30.H1_H1 ;  /* 0x3000001eff2c1230 */ /* 0x000fc40000004100 */
[-C--:B------:R-:W-:Y:S01]  /*19f0*/  FFMA.FTZ R145, R145, R151.reuse, R146 ;  /* 0x0000009791917223 */ /* 0x080fe20000010092 */
[----:B------:R-:W-:Y:S01]  /*1a00*/  FADD.FTZ R70, R70, -R133 ;  /* 0x8000008546467221 */ /* 0x000fe20000010000 */
[----:B------:R-:W-:Y:S01]  /*1a10*/  FADD.FTZ R132, R132, -R137 ;  /* 0x8000008984847221 */ /* 0x000fe20000010000 */
[----:B------:R-:W-:Y:S01]  /*1a20*/  FMUL.FTZ R141, R73, R62 ;  /* 0x0000003e498d7220 */ /* 0x000fe20000410000 */
[----:B------:R-:W-:Y:S01]  /*1a30*/  FADD.FTZ R148, R59, -R148 ;  /* 0x800000943b947221 */ /* 0x000fe20000010000 */
[----:B------:R-:W-:Y:S01]  /*1a40*/  FMUL.FTZ R137, R73, R46 ;  /* 0x0000002e49897220 */ /* 0x000fe20000410000 */
[-C--:B------:R-:W-:Y:S01]  /*1a50*/  FFMA.FTZ R56, R56, R151.reuse, R146 ;  /* 0x0000009738387223 */ /* 0x080fe20000010092 */
[----:B------:R-:W-:Y:S01]  /*1a60*/  FADD.FTZ R66, R66, -R69 ;  /* 0x8000004542427221 */ /* 0x000fe20000010000 */
[----:B------:R-:W-:Y:S01]  /*1a70*/  FADD.FTZ R138, R143, -R138 ;  /* 0x8000008a8f8a7221 */ /* 0x000fe20000010000 */
[----:B------:R-:W-:Y:S02]  /*1a80*/  @P1 HADD2.F32 R46, -RZ, R31.H0_H0 ;  /* 0x2000001fff2e1230 */ /* 0x000fe40000004100 */
[----:B------:R-:W-:Y:S01]  /*1a90*/  @P1 FADD.FTZ R139, R139, R2 ;  /* 0x000000028b8b1221 */ /* 0x000fe20000010000 */
[----:B------:R-:W-:Y:S01]  /*1aa0*/  FFMA.FTZ R58, R58, R151, R146 ;  /* 0x000000973a3a7223 */ /* 0x000fe20000010092 */
[C---:B------:R-:W-:Y:S01]  /*1ab0*/  FMUL.FTZ R143, R73.reuse, R60 ;  /* 0x0000003c498f7220 */ /* 0x040fe20000410000 */
[----:B------:R-:W-:Y:S01]  /*1ac0*/  FMUL.FTZ R131, R73, R48 ;  /* 0x0000003049837220 */ /* 0x000fe20000410000 */
[----:B------:R-:W-:Y:S01]  /*1ad0*/  @P1 FADD.FTZ R47, R47, R0 ;  /* 0x000000002f2f1221 */ /* 0x000fe20000010000 */
[----:B------:R-:W-:-:S02]  /*1ae0*/  @P1 HADD2.F32 R2, -RZ, R28.H1_H1 ;  /* 0x3000001cff021230 */ /* 0x000fc40000004100 */
[----:B------:R-:W-:Y:S01]  /*1af0*/  FFMA.FTZ R53, R53, R151, R146 ;  /* 0x0000009735357223 */ /* 0x000fe20000010092 */
[----:B------:R-:W-:Y:S01]  /*1b00*/  FADD.FTZ R140, R140, -R145 ;  /* 0x800000918c8c7221 */ /* 0x000fe20000010000 */
[----:B------:R-:W-:Y:S01]  /*1b10*/  FMUL.FTZ R45, R73, R70 ;  /* 0x00000046492d7220 */ /* 0x000fe20000410000 */
[----:B------:R-:W-:Y:S02]  /*1b20*/  @P1 HADD2.F32 R48, -RZ, R31.H1_H1 ;  /* 0x3000001fff301230 */ /* 0x000fe40000004100 */
[----:B------:R-:W-:Y:S01]  /*1b30*/  @P1 FADD.FTZ R141, R141, R44 ;  /* 0x0000002c8d8d1221 */ /* 0x000fe20000010000 */
[----:B------:R-:W-:Y:S02]  /*1b40*/  @P1 HADD2.F32 R0, -RZ, R28.H0_H0 ;  /* 0x2000001cff001230 */ /* 0x000fe40000004100 */
[----:B------:R-:W-:Y:S01]  /*1b50*/  FMUL.FTZ R145, R73, R148 ;  /* 0x0000009449917220 */ /* 0x000fe20000410000 */
[----:B------:R-:W-:Y:S02]  /*1b60*/  @P1 HADD2.F32 R44, -RZ, R29.H1_H1 ;  /* 0x3000001dff2c1230 */ /* 0x000fe40000004100 */
[----:B------:R-:W-:Y:S01]  /*1b70*/  FADD.FTZ R56, R51, -R56 ;  /* 0x8000003833387221 */ /* 0x000fe20000010000 */
[----:B------:R-:W-:Y:S01]  /*1b80*/  FMUL.FTZ R49, R73, R66 ;  /* 0x0000004249317220 */ /* 0x000fe20000410000 */
[----:B------:R-:W-:Y:S01]  /*1b90*/  FADD.FTZ R58, R55, -R58 ;  /* 0x8000003a373a7221 */ /* 0x000fe20000010000 */
[----:B------:R-:W-:Y:S01]  /*1ba0*/  @P1 FADD.FTZ R143, R143, R46 ;  /* 0x0000002e8f8f1221 */ /* 0x000fe20000010000 */
[----:B------:R-:W-:Y:S01]  /*1bb0*/  FADD.FTZ R50, R50, -R53 ;  /* 0x8000003532327221 */ /* 0x000fe20000010000 */
[----:B------:R-:W-:-:S02]  /*1bc0*/  @P1 HADD2.F32 R46, -RZ, R35.H0_H0 ;  /* 0x20000023ff2e1230 */ /* 0x000fc40000004100 */
[----:B------:R-:W-:Y:S01]  /*1bd0*/  @P1 FADD.FTZ R45, R45, R2 ;  /* 0x000000022d2d1221 */ /* 0x000fe20000010000 */
[----:B------:R-:W-:Y:S01]  /*1be0*/  @P1 FADD.FTZ R145, R145, R48 ;  /* 0x0000003091911221 */ /* 0x000fe20000010000 */
[----:B------:R-:W-:Y:S01]  /*1bf0*/  @P1 FADD.FTZ R3, R3, R0 ;  /* 0x0000000003031221 */ /* 0x000fe20000010000 */
[----:B------:R-:W-:Y:S02]  /*1c00*/  @P1 HADD2.F32 R2, -RZ, R33.H0_H0 ;  /* 0x20000021ff021230 */ /* 0x000fe40000004100 */
[----:B------:R-:W-:Y:S01]  /*1c10*/  FMUL.FTZ R69, R73, R56 ;  /* 0x0000003849457220 */ /* 0x000fe20000410000 */
[----:B------:R-:W-:Y:S02]  /*1c20*/  @P1 HADD2.F32 R48, -RZ, R35.H1_H1 ;  /* 0x30000023ff301230 */ /* 0x000fe40000004100 */
[----:B------:R-:W-:Y:S01]  /*1c30*/  @P1 FADD.FTZ R49, R49, R44 ;  /* 0x0000002c31311221 */ /* 0x000fe20000010000 */
[----:B------:R-:W-:Y:S02]  /*1c40*/  @P1 HADD2.F32 R0, -RZ, R32.H0_H0 ;  /* 0x20000020ff001230 */ /* 0x000fe40000004100 */
[----:B------:R-:W-:Y:S01]  /*1c50*/  FMUL.FTZ R65, R73, R58 ;  /* 0x0000003a49417220 */ /* 0x000fe20000410000 */
[----:B------:R-:W-:-:S02]  /*1c60*/  @P1 HADD2.F32 R44, -RZ, R33.H1_H1 ;  /* 0x30000021ff2c1230 */ /* 0x000fc40000004100 */
[----:B------:R-:W-:Y:S01]  /*1c70*/  FMUL.FTZ R71, R73, R50 ;  /* 0x0000003249477220 */ /* 0x000fe20000410000 */
[----:B------:R-:W-:Y:S01]  /*1c80*/  @P1 FADD.FTZ R135, R135, R46 ;  /* 0x0000002e87871221 */ /* 0x000fe20000010000 */
[-C--:B------:R-:W-:Y:S01]  /*1c90*/  FFMA.FTZ R142, R142, R151.reuse, R146 ;  /* 0x000000978e8e7223 */ /* 0x080fe20000010092 */
[----:B------:R-:W-:Y:S02]  /*1ca0*/  @P1 HADD2.F32 R46, -RZ, R34.H0_H0 ;  /* 0x20000022ff2e1230 */ /* 0x000fe40000004100 */
[----:B------:R-:W-:Y:S01]  /*1cb0*/  @P1 FADD.FTZ R69, R69, R2 ;  /* 0x0000000245451221 */ /* 0x000fe20000010000 */
[----:B------:R-:W-:Y:S01]  /*1cc0*/  ISETP.NE.AND.EX P2, PT, RZ, UR15, PT, P2 ;  /* 0x0000000fff007c0c */ /* 0x000fe2000bf45320 */
[----:B------:R-:W-:Y:S01]  /*1cd0*/  FFMA.FTZ R149, R149, R151, R146 ;  /* 0x0000009795957223 */ /* 0x000fe20000010092 */
[----:B------:R-:W-:Y:S01]  /*1ce0*/  @P1 FADD.FTZ R137, R137, R48 ;  /* 0x0000003089891221 */ /* 0x000fe20000010000 */
[----:B------:R-:W-:Y:S01]  /*1cf0*/  @P1 FADD.FTZ R65, R65, R0 ;  /* 0x0000000041411221 */ /* 0x000fe20000010000 */
[----:B------:R-:W-:-:S02]  /*1d00*/  @P1 HADD2.F32 R2, -RZ, R36.H0_H0 ;  /* 0x20000024ff021230 */ /* 0x000fc40000004100 */
[----:B------:R-:W-:Y:S01]  /*1d10*/  @P1 FADD.FTZ R71, R71, R44 ;  /* 0x0000002c47471221 */ /* 0x000fe20000010000 */
[----:B------:R-:W-:Y:S02]  /*1d20*/  @P1 HADD2.F32 R48, -RZ, R34.H1_H1 ;  /* 0x30000022ff301230 */ /* 0x000fe40000004100 */
[C---:B------:R-:W-:Y:S01]  /*1d30*/  FMUL.FTZ R67, R73.reuse, R54 ;  /* 0x0000003649437220 */ /* 0x040fe20000410000 */
[----:B------:R-:W-:Y:S02]  /*1d40*/  @P1 HADD2.F32 R0, -RZ, R32.H1_H1 ;  /* 0x30000020ff001230 */ /* 0x000fe40000004100 */
[----:B------:R-:W-:Y:S01]  /*1d50*/  FMUL.FTZ R133, R73, R52 ;  /* 0x0000003449857220 */ /* 0x000fe20000410000 */
[----:B------:R-:W-:Y:S02]  /*1d60*/  @P1 HADD2.F32 R44, -RZ, R36.H1_H1 ;  /* 0x30000024ff2c1230 */ /* 0x000fe40000004100 */
[----:B------:R-:W-:Y:S01]  /*1d70*/  FADD.FTZ R142, R147, -R142 ;  /* 0x8000008e938e7221 */ /* 0x000fe20000010000 */
[----:B------:R-:W-:Y:S01]  /*1d80*/  FMUL.FTZ R51, R73, R132 ;  /* 0x0000008449337220 */ /* 0x000fe20000410000 */
[----:B------:R-:W-:Y:S01]  /*1d90*/  FADD.FTZ R144, R144, -R149 ;  /* 0x8000009590907221 */ /* 0x000fe20000010000 */
[----:B------:R-:W-:Y:S01]  /*1da0*/  @P1 FADD.FTZ R131, R131, R46 ;  /* 0x0000002e83831221 */ /* 0x000fe20000010000 */
[----:B------:R-:W-:-:S02]  /*1db0*/  @P1 HADD2.F32 R46, -RZ, R37.H0_H0 ;  /* 0x20000025ff2e1230 */ /* 0x000fc40000004100 */
[----:B------:R-:W-:Y:S01]  /*1dc0*/  @P1 FADD.FTZ R57, R57, R2 ;  /* 0x0000000239391221 */ /* 0x000fe20000010000 */
[----:B------:R-:W-:Y:S01]  /*1dd0*/  FMUL.FTZ R53, R73, R134 ;  /* 0x0000008649357220 */ /* 0x000fe20000410000 */
[----:B------:R-:W-:Y:S01]  /*1de0*/  @P1 FADD.FTZ R133, R133, R48 ;  /* 0x0000003085851221 */ /* 0x000fe20000010000 */
[----:B------:R-:W-:Y:S01]  /*1df0*/  @P1 FADD.FTZ R67, R67, R0 ;  /* 0x0000000043431221 */ /* 0x000fe20000010000 */
[----:B------:R-:W-:Y:S02]  /*1e00*/  @P1 HADD2.F32 R2, -RZ, R38.H0_H0 ;  /* 0x20000026ff021230 */ /* 0x000fe40000004100 */
[C---:B------:R-:W-:Y:S01]  /*1e10*/  FMUL.FTZ R55, R73.reuse, R136 ;  /* 0x0000008849377220 */ /* 0x040fe20000410000 */
[C---:B------:R-:W-:Y:S01]  /*1e20*/  FMUL.FTZ R59, R73.reuse, R138 ;  /* 0x0000008a493b7220 */ /* 0x040fe20000410000 */
[C---:B------:R-:W-:Y:S01]  /*1e30*/  FMUL.FTZ R61, R73.reuse, R140 ;  /* 0x0000008c493d7220 */ /* 0x040fe20000410000 */
[----:B------:R-:W-:Y:S01]  /*1e40*/  FMUL.FTZ R63, R73, R142 ;  /* 0x0000008e493f7220 */ /* 0x000fe20000410000 */
[----:B------:R-:W-:Y:S01]  /*1e50*/  @P1 FADD.FTZ R51, R51, R44 ;  /* 0x0000002c33331221 */ /* 0x000fe20000010000 */
[----:B------:R-:W-:-:S02]  /*1e60*/  @P1 HADD2.F32 R0, -RZ, R37.H1_H1 ;  /* 0x30000025ff001230 */ /* 0x000fc40000004100 */
[----:B------:R-:W-:Y:S01]  /*1e70*/  FMUL.FTZ R73, R73, R144 ;  /* 0x0000009049497220 */ /* 0x000fe20000410000 */
[--C-:B------:R-:W-:Y:S02]  /*1e80*/  @P1 HADD2.F32 R48, -RZ, R39.reuse.H1_H1 ;  /* 0x30000027ff301230 */ /* 0x100fe40000004100 */
[----:B------:R-:W-:Y:S01]  /*1e90*/  @P1 FADD.FTZ R53, R53, R46 ;  /* 0x0000002e35351221 */ /* 0x000fe20000010000 */
[----:B------:R-:W-:Y:S02]  /*1ea0*/  @P1 HADD2.F32 R44, -RZ, R38.H1_H1 ;  /* 0x30000026ff2c1230 */ /* 0x000fe40000004100 */
[----:B------:R-:W-:Y:S01]  /*1eb0*/  @P1 FADD.FTZ R59, R59, R2 ;  /* 0x000000023b3b1221 */ /* 0x000fe20000010000 */
[----:B------:R-:W-:Y:S02]  /*1ec0*/  @P1 HADD2.F32 R46, -RZ, R39.H0_H0 ;  /* 0x20000027ff2e1230 */ /* 0x000fe40000004100 */
[----:B------:R-:W-:Y:S01]  /*1ed0*/  @P1 FADD.FTZ R55, R55, R0 ;  /* 0x0000000037371221 */ /* 0x000fe20000010000 */
        /* <DEDUP_REMOVED lines=8> */
[-C--:B------:R-:W-:Y:S01]  /*1f60*/  FMUL.FTZ R3, R45, R72.reuse ;  /* 0x000000482d037220 */ /* 0x080fe20000410000 */
[----:B------:R-:W-:Y:S01]  /*1f70*/  @P2 F2FP.F16.F32.PACK_AB R52, RZ, R49 ;  /* 0x00000031ff34223e */ /* 0x000fe200000000ff */
[-C--:B------:R-:W-:Y:S01]  /*1f80*/  FMUL.FTZ R60, R47, R72.reuse ;  /* 0x000000482f3c7220 */ /* 0x080fe20000410000 */
[----:B------:R-:W-:Y:S01]  /*1f90*/  @P2 F2FP.F16.F32.PACK_AB R54, RZ, R141 ;  /* 0x0000008dff36223e */ /* 0x000fe200000000ff */
        /* <DEDUP_REMOVED lines=10> */
[C---:B------:R-:W-:Y:S02]  /*2040*/  @P2 IADD3 R2, P1, R129.reuse, UR14, RZ ;  /* 0x0000000e81022c10 */ /* 0x040fe4000ff3e0ff */
        /* <DEDUP_REMOVED lines=21> */
[----:B------:R-:W-:Y:S01]  /*21a0*/  @P2 F2FP.F16.F32.PACK_AB R52, RZ, R133 ;  /* 0x00000085ff34223e */ /* 0x000fe200000000ff */
[-C--:B0-----:R-:W-:Y:S01]  /*21b0*/  FMUL.FTZ R2, R71, R72.reuse ;  /* 0x0000004847027220 */ /* 0x081fe20000410000 */
[----:B------:R-:W-:Y:S02]  /*21c0*/  @P2 F2FP.F16.F32.PACK_AB R3, RZ, R69 ;  /* 0x00000045ff03223e */ /* 0x000fe400000000ff */
[----:B------:R-:W-:Y:S01]  /*21d0*/  @P2 PRMT R43, R54, 0x7610, R43 ;  /* 0x00007610362b2816 */ /* 0x000fe2000000002b */
[-C--:B------:R-:W-:Y:S01]  /*21e0*/  FMUL.FTZ R54, R51, R72.reuse ;  /* 0x0000004833367220 */ /* 0x080fe20000410000 */
[----:B------:R-:W-:Y:S01]  /*21f0*/  @P2 PRMT R42, R50, 0x7610, R42 ;  /* 0x00007610322a2816 */ /* 0x000fe2000000002a */
[-C--:B-1----:R-:W-:Y:S01]  /*2200*/  FMUL.FTZ R45, R69, R72.reuse ;  /* 0x00000048452d7220 */ /* 0x082fe20000410000 */
[-C--:B------:R-:W-:Y:S01]  /*2210*/  FMUL.FTZ R44, R65, R72.reuse ;  /* 0x00000048412c7220 */ /* 0x080fe20000410000 */
[-C--:B------:R-:W-:Y:S01]  /*2220*/  FMUL.FTZ R65, R67, R72.reuse ;  /* 0x0000004843417220 */ /* 0x080fe20000410000 */
[----:B------:R-:W-:Y:S01]  /*2230*/  @P2 F2FP.F16.F32.PACK_AB R49, RZ, R71 ;  /* 0x00000047ff31223e */ /* 0x000fe200000000ff */
[----:B------:R-:W-:Y:S01]  /*2240*/  FMUL.FTZ R46, R133, R72 ;  /* 0x00000048852e7220 */ /* 0x000fe20000410000 */
[----:B------:R-:W-:-:S02]  /*2250*/  F2FP.F16.F32.PACK_AB R45, R2, R45 ;  /* 0x0000002d022d723e */ /* 0x000fc400000000ff */
[----:B------:R-:W-:Y:S02]  /*2260*/  @P2 F2FP.F16.F32.PACK_AB R67, RZ, R67 ;  /* 0x00000043ff43223e */ /* 0x000fe400000000ff */
        /* <DEDUP_REMOVED lines=10> */
[----:B------:R-:W-:Y:S02]  /*2310*/  F2FP.F16.F32.PACK_AB R47, R58, R135 ;  /* 0x000000873a2f723e */ /* 0x000fe400000000ff */
[----:B------:R-:W-:Y:S01]  /*2320*/  F2FP.F16.F32.PACK_AB R46, R46, R131 ;  /* 0x000000832e2e723e */ /* 0x000fe200000000ff */
[----:B------:R0:W-:Y:S01]  /*2330*/  @P2 STG.E.128 desc[UR4][R2.64], R40 ;  /* 0x0000002802002986 */ /* 0x0001e2000c101d04 */
[----:B------:R-:W-:-:S02]  /*2340*/  F2FP.F16.F32.PACK_AB R44, R65, R44 ;  /* 0x0000002c412c723e */ /* 0x000fc400000000ff */
[----:B------:R-:W-:Y:S02]  /*2350*/  IADD3.X R129, R126, UR17, RZ, P3, !PT ;  /* 0x000000117e817c10 */ /* 0x000fe40009ffe4ff */
[----:B------:R-:W-:Y:S01]  /*2360*/  @P2 F2FP.F16.F32.PACK_AB R0, RZ, R57 ;  /* 0x00000039ff00223e */ /* 0x000fe200000000ff */
[-C--:B------:R-:W-:Y:S01]  /*2370*/  FMUL.FTZ R57, R57, R72.reuse ;  /* 0x0000004839397220 */ /* 0x080fe20000410000 */
[----:B------:R-:W-:Y:S01]  /*2380*/  @P2 F2FP.F16.F32.PACK_AB R48, RZ, R53 ;  /* 0x00000035ff30223e */ /* 0x000fe200000000ff */
[----:B------:R1:W-:Y:S01]  /*2390*/  STG.E.128 desc[UR4][R128.64], R44 ;  /* 0x0000002c80007986 */ /* 0x0003e2000c101d04 */
[----:B------:R-:W-:Y:S01]  /*23a0*/  @P2 F2FP.F16.F32.PACK_AB R50, RZ, R59 ;  /* 0x0000003bff32223e */ /* 0x000fe200000000ff */
[-C--:B------:R-:W-:Y:S01]  /*23b0*/  FMUL.FTZ R53, R53, R72.reuse ;  /* 0x0000004835357220 */ /* 0x080fe20000410000 */
[----:B------:R-:W-:Y:S01]  /*23c0*/  @P2 F2FP.F16.F32.PACK_AB R49, RZ, R51 ;  /* 0x00000033ff31223e */ /* 0x000fe200000000ff */
[-C--:B------:R-:W-:Y:S01]  /*23d0*/  FMUL.FTZ R59, R59, R72.reuse ;  /* 0x000000483b3b7220 */ /* 0x080fe20000410000 */
[----:B------:R-:W-:Y:S01]  /*23e0*/  @P2 F2FP.F16.F32.PACK_AB R52, RZ, R55 ;  /* 0x00000037ff34223e */ /* 0x000fe200000000ff */
[----:B0-----:R-:W-:Y:S01]  /*23f0*/  FMUL.FTZ R2, R73, R72 ;  /* 0x0000004849027220 */ /* 0x001fe20000410000 */
[----:B------:R-:W-:-:S02]  /*2400*/  @P2 PRMT R40, R0, 0x7610, R40 ;  /* 0x0000761000282816 */ /* 0x000fc40000000028 */
[----:B------:R-:W-:Y:S02]  /*2410*/  @P2 PRMT R41, R48, 0x7610, R41 ;  /* 0x0000761030292816 */ /* 0x000fe40000000029 */
[----:B------:R-:W-:Y:S02]  /*2420*/  @P2 F2FP.F16.F32.PACK_AB R73, RZ, R73 ;  /* 0x00000049ff49223e */ /* 0x000fe400000000ff */
[----:B------:R-:W-:Y:S01]  /*2430*/  @P2 PRMT R42, R50, 0x7610, R42 ;  /* 0x00007610322a2816 */ /* 0x000fe2000000002a */
[-C--:B-1----:R-:W-:Y:S01]  /*2440*/  FMUL.FTZ R47, R63, R72.reuse ;  /* 0x000000483f2f7220 */ /* 0x082fe20000410000 */
[----:B------:R-:W-:Y:S01]  /*2450*/  @P2 F2FP.F16.F32.PACK_AB R63, RZ, R63 ;  /* 0x0000003fff3f223e */ /* 0x000fe200000000ff */
[----:B------:R-:W-:Y:S01]  /*2460*/  FMUL.FTZ R46, R61, R72 ;  /* 0x000000483d2e7220 */ /* 0x000fe20000410000 */
[----:B------:R-:W-:Y:S02]  /*2470*/  @P2 F2FP.F16.F32.PACK_AB R61, RZ, R61 ;  /* 0x0000003dff3d223e */ /* 0x000fe400000000ff */
[----:B------:R-:W-:-:S02]  /*2480*/  F2FP.F16.F32.PACK_AB R47, R2, R47 ;  /* 0x0000002f022f723e */ /* 0x000fc400000000ff */
        /* <DEDUP_REMOVED lines=9> */
[----:B------:R-:W-:Y:S02]  /*2520*/  F2FP.F16.F32.PACK_AB R46, R46, R59 ;  /* 0x0000003b2e2e723e */ /* 0x000fe400000000ff */
[----:B------:R-:W-:Y:S01]  /*2530*/  F2FP.F16.F32.PACK_AB R45, R56, R53 ;  /* 0x00000035382d723e */ /* 0x000fe200000000ff */
[----:B------:R1:W-:Y:S01]  /*2540*/  @P2 STG.E.128 desc[UR4][R48.64], R40 ;  /* 0x0000002830002986 */ /* 0x0003e2000c101d04 */
[----:B------:R-:W-:Y:S02]  /*2550*/  F2FP.F16.F32.PACK_AB R44, R54, R57 ;  /* 0x00000039362c723e */ /* 0x000fe400000000ff */
[----:B------:R-:W-:-:S02]  /*2560*/  IADD3.X R51, R122, UR17, RZ, P3, !PT ;  /* 0x000000117a337c10 */ /* 0x000fc40009ffe4ff */
[----:B0-----:R-:W-:-:S03]  /*2570*/  LEA R127, R2, R127, 0x2 ;  /* 0x0000007f027f7211 */ /* 0x001fc600078e10ff */
[----:B------:R1:W-:Y:S01]  /*2580*/  STG.E.128 desc[UR4][R50.64], R44 ;  /* 0x0000002c32007986 */ /* 0x0003e2000c101d04 */
[----:B------:R-:W-:-:S13]  /*2590*/  ISETP.GE.AND P1, PT, R127, R3, PT ;  /* 0x000000037f00720c */ /* 0x000fda0003f26270 */
[----:B------:R-:W-:Y:S05]  /*25a0*/  @!P1 BRA `(.L_x_5910) ;  /* 0xffffffdc00d49947 */ /* 0x000fea000383ffff */
[----:B------:R-:W-:Y:S05]  /*25b0*/  BSYNC B1 ;  /* 0x0000000000017941 */ /* 0x000fea0003800000 */
.L_x_5908:
        /* <DEDUP_REMOVED lines=48> */
.L_x_5907:
[----:B------:R-:W-:Y:S05]  /*28c0*/  BSYNC B0 ;  /* 0x0000000000007941 */ /* 0x000fea0003800000 */
.L_x_5905:
        /* <DEDUP_REMOVED lines=146> */
.L_x_5909:
        /* <DEDUP_REMOVED lines=8> */
.L_x_5912:
[----:B------:R-:W-:Y:S05]  /*3270*/  BSYNC B2 ;  /* 0x0000000000027941 */ /* 0x000fea0003800000 */
.L_x_5911:
        /* <DEDUP_REMOVED lines=8> */
.L_x_5913:
[----:B------:R-:W-:Y:S01]  /*3300*/  FADD.FTZ R150, R153, R146 ;  /* 0x0000009299967221 */ /* 0x000fe20000010000 */
[----:B------:R-:W-:-:S04]  /*3310*/  HFMA2.MMA R160, -RZ, RZ, 0, 1.1920928955078125e-07 ;  /* 0x00000002ffa07435 */ /* 0x000fc800000001ff */
[----:B------:R-:W-:Y:S02]  /*3320*/  MOV R161, R150 ;  /* 0x0000009600a17202 */ /* 0x000fe40000000f00 */
[----:B------:R-:W-:-:S07]  /*3330*/  MOV R148, R159 ;  /* 0x0000009f00947202 */ /* 0x000fce0000000f00 */
[----:B------:R-:W-:Y:S05]  /*3340*/  WARPSYNC.COLLECTIVE R158, `(.L_x_5914) ;  /* 0x000000009e087348 */ /* 0x000fea0003c00000 */
[----:B------:R0:W1:Y:S02]  /*3350*/  SHFL.BFLY P3, R159, R161, R160, R163 ;  /* 0x0c0000a0a19f7389 */ /* 0x00006400000600a3 */
[----:B01----:R-:W-:Y:S01]  /*3360*/  ENDCOLLECTIVE ;  /* 0x000000000000791b */ /* 0x003fe20003800000 */
.L_x_5914:
[----:B------:R-:W-:-:S05]  /*3370*/  FADD.FTZ R152, R151, R148 ;  /* 0x0000009497987221 */ /* 0x000fca0000010000 */
[----:B------:R-:W-:Y:S02]  /*3380*/  MOV R161, R152 ;  /* 0x0000009800a17202 */ /* 0x000fe40000000f00 */
[----:B------:R-:W-:-:S07]  /*3390*/  MOV R155, R159 ;  /* 0x0000009f009b7202 */ /* 0x000fce0000000f00 */
[----:B------:R-:W-:Y:S05]  /*33a0*/  WARPSYNC.COLLECTIVE R158, `(.L_x_5915) ;  /* 0x000000009e087348 */ /* 0x000fea0003c00000 */
[----:B------:R0:W1:Y:S02]  /*33b0*/  SHFL.BFLY P3, R159, R161, R160, R163 ;  /* 0x0c0000a0a19f7389 */ /* 0x00006400000600a3 */
[----:B01----:R-:W-:Y:S01]  /*33c0*/  ENDCOLLECTIVE ;  /* 0x000000000000791b */ /* 0x003fe20003800000 */
.L_x_5915:
[----:B------:R-:W-:Y:S01]  /*33d0*/  FADD.FTZ R155, R150, R155 ;  /* 0x0000009b969b7221 */ /* 0x000fe20000010000 */
[----:B------:R-:W-:-:S04]  /*33e0*/  HFMA2.MMA R160, -RZ, RZ, 0, 2.384185791015625e-07 ;  /* 0x00000004ffa07435 */ /* 0x000fc800000001ff */
[----:B------:R-:W-:Y:S02]  /*33f0*/  MOV R161, R155 ;  /* 0x0000009b00a17202 */ /* 0x000fe40000000f00 */
[----:B------:R-:W-:-:S07]  /*3400*/  MOV R157, R159 ;  /* 0x0000009f009d7202 */ /* 0x000fce0000000f00 */
[----:B------:R-:W-:Y:S05]  /*3410*/  WARPSYNC.COLLECTIVE R158, `(.L_x_5916) ;  /* 0x000000009e087348 */ /* 0x000fea0003c00000 */
[----:B------:R0:W1:Y:S02]  /*3420*/  SHFL.BFLY P3, R159, R161, R160, R163 ;  /* 0x0c0000a0a19f7389 */ /* 0x00006400000600a3 */
[----:B01----:R-:W-:Y:S01]  /*3430*/  ENDCOLLECTIVE ;  /* 0x000000000000791b */ /* 0x003fe20003800000 */
.L_x_5916:
[----:B------:R-:W-:-:S05]  /*3440*/  FADD.FTZ R157, R152, R157 ;  /* 0x0000009d989d7221 */ /* 0x000fca0000010000 */
[----:B------:R-:W-:Y:S02]  /*3450*/  MOV R161, R157 ;  /* 0x0000009d00a17202 */ /* 0x000fe40000000f00 */
[----:B------:R-:W-:-:S07]  /*3460*/  MOV R146, R159 ;  /* 0x0000009f00927202 */ /* 0x000fce0000000f00 */
[----:B------:R-:W-:Y:S05]  /*3470*/  WARPSYNC.COLLECTIVE R158, `(.L_x_5917) ;  /* 0x000000009e087348 */ /* 0x000fea0003c00000 */
[----:B------:R0:W1:Y:S02]  /*3480*/  SHFL.BFLY P3, R159, R161, R160, R163 ;  /* 0x0c0000a0a19f7389 */ /* 0x00006400000600a3 */
[----:B01----:R-:W-:Y:S01]  /*3490*/  ENDCOLLECTIVE ;  /* 0x000000000000791b */ /* 0x003fe20003800000 */
.L_x_5917:
[----:B------:R-:W-:Y:S01]  /*34a0*/  FADD.FTZ R154, R155, R146 ;  /* 0x000000929b9a7221 */ /* 0x000fe20000010000 */
[----:B------:R-:W-:-:S04]  /*34b0*/  HFMA2.MMA R160, -RZ, RZ, 0, 4.76837158203125e-07 ;  /* 0x00000008ffa07435 */ /* 0x000fc800000001ff */
[----:B------:R-:W-:Y:S02]  /*34c0*/  MOV R161, R154 ;  /* 0x0000009a00a17202 */ /* 0x000fe40000000f00 */
[----:B------:R-:W-:-:S07]  /*34d0*/  MOV R148, R159 ;  /* 0x0000009f00947202 */ /* 0x000fce0000000f00 */
[----:B------:R-:W-:Y:S05]  /*34e0*/  WARPSYNC.COLLECTIVE R158, `(.L_x_5918) ;  /* 0x000000009e087348 */ /* 0x000fea0003c00000 */
[----:B------:R0:W1:Y:S02]  /*34f0*/  SHFL.BFLY P3, R159, R161, R160, R163 ;  /* 0x0c0000a0a19f7389 */ /* 0x00006400000600a3 */
[----:B01----:R-:W-:Y:S01]  /*3500*/  ENDCOLLECTIVE ;  /* 0x000000000000791b */ /* 0x003fe20003800000 */
.L_x_5918:
[----:B------:R-:W-:-:S05]  /*3510*/  FADD.FTZ R156, R157, R148 ;  /* 0x000000949d9c7221 */ /* 0x000fca0000010000 */
[----:B------:R-:W-:Y:S02]  /*3520*/  MOV R161, R156 ;  /* 0x0000009c00a17202 */ /* 0x000fe40000000f00 */
[----:B------:R-:W-:-:S07]  /*3530*/  MOV R151, R159 ;  /* 0x0000009f00977202 */ /* 0x000fce0000000f00 */
[----:B------:R-:W-:Y:S05]  /*3540*/  WARPSYNC.COLLECTIVE R158, `(.L_x_5919) ;  /* 0x000000009e087348 */ /* 0x000fea0003c00000 */
[----:B------:R0:W1:Y:S02]  /*3550*/  SHFL.BFLY P3, R159, R161, R160, R163 ;  /* 0x0c0000a0a19f7389 */ /* 0x00006400000600a3 */
[----:B01----:R-:W-:Y:S01]  /*3560*/  ENDCOLLECTIVE ;  /* 0x000000000000791b */ /* 0x003fe20003800000 */
.L_x_5919:
[----:B------:R-:W-:Y:S01]  /*3570*/  FADD.FTZ R146, R154, R151 ;  /* 0x000000979a927221 */ /* 0x000fe20000010000 */
[----:B------:R-:W-:-:S04]  /*3580*/  HFMA2.MMA R160, -RZ, RZ, 0, 9.5367431640625e-07 ;  /* 0x00000010ffa07435 */ /* 0x000fc800000001ff */
[----:B------:R-:W-:Y:S02]  /*3590*/  MOV R161, R146 ;  /* 0x0000009200a17202 */ /* 0x000fe40000000f00 */
[----:B------:R-:W-:-:S07]  /*35a0*/  MOV R153, R159 ;  /* 0x0000009f00997202 */ /* 0x000fce0000000f00 */
[----:B------:R-:W-:Y:S05]  /*35b0*/  WARPSYNC.COLLECTIVE R158, `(.L_x_5920) ;  /* 0x000000009e087348 */ /* 0x000fea0003c00000 */
[----:B------:R0:W1:Y:S02]  /*35c0*/  SHFL.BFLY P3, R159, R161, R160, R163 ;  /* 0x0c0000a0a19f7389 */ /* 0x00006400000600a3 */
[----:B01----:R-:W-:Y:S01]  /*35d0*/  ENDCOLLECTIVE ;  /* 0x000000000000791b */ /* 0x003fe20003800000 */
.L_x_5920:
[----:B------:R-:W-:-:S05]  /*35e0*/  FADD.FTZ R148, R156, R153 ;  /* 0x000000999c947221 */ /* 0x000fca0000010000 */
[----:B------:R-:W-:Y:S02]  /*35f0*/  MOV R161, R148 ;  /* 0x0000009400a17202 */ /* 0x000fe40000000f00 */
[----:B------:R-:W-:-:S07]  /*3600*/  MOV R151, R159 ;  /* 0x0000009f00977202 */ /* 0x000fce0000000f00 */
[----:B------:R-:W-:Y:S05]  /*3610*/  WARPSYNC.COLLECTIVE R158, `(.L_x_5921) ;  /* 0x000000009e087348 */ /* 0x000fea0003c00000 */
[----:B------:R0:W1:Y:S02]  /*3620*/  SHFL.BFLY P3, R159, R161, R160, R163 ;  /* 0x0c0000a0a19f7389 */ /* 0x00006400000600a3 */
[----:B01----:R-:W-:Y:S01]  /*3630*/  ENDCOLLECTIVE ;  /* 0x000000000000791b */ /* 0x003fe20003800000 */
.L_x_5921:
[----:B------:R-:W-:Y:S01]  /*3640*/  MOV R153, R159 ;  /* 0x0000009f00997202 */ /* 0x000fe20000000f00 */
[----:B------:R-:W-:Y:S06]  /*3650*/  BRA `(.L_x_5922) ;  /* 0xffffffe000307947 */ /* 0x000fec000383ffff */
.L_x_5923:
        /* <DEDUP_REMOVED lines=10> */
.L_x_11757:


//--------------------- .text._ZN10layer_norm13ln_bwd_kernelINS_13Kernel_traitsIf6__halfS2_S2_fjLj768ELj1ELj4ELj1ELj16ENS_18Kernel_traits_baseILj768EfS2_S2_S2_fjLj128EEEEELb0ELb0ELb1ELb0EEEvNS_9BwdParamsE --------------------------
	.section	.text._ZN10layer_norm13ln_bwd_kernelINS_13Kernel_traitsIf6__halfS2_S2_fjLj768ELj1ELj4ELj1ELj16ENS_18Kernel_traits_baseILj768EfS2_S2_S2_fjLj128EEEEELb0ELb0ELb1ELb0EEEvNS_9BwdParamsE,"ax",@progbits
	.align	128
        .global         _ZN10layer_norm13ln_bwd_kernelINS_13Kernel_traitsIf6__halfS2_S2_fjLj768ELj1ELj4ELj1ELj16ENS_18Kernel_traits_baseILj768EfS2_S2_S2_fjLj128EEEEELb0ELb0ELb1ELb0EEEvNS_9BwdParamsE
        .type           _ZN10layer_norm13ln_bwd_kernelINS_13Kernel_traitsIf6__halfS2_S2_fjLj768ELj1ELj4ELj1ELj16ENS_18Kernel_traits_baseILj768EfS2_S2_S2_fjLj128EEEEELb0ELb0ELb1ELb0EEEvNS_9BwdParamsE,@function
        .size           _ZN10layer_norm13ln_bwd_kernelINS_13Kernel_traitsIf6__halfS2_S2_fjLj768ELj1ELj4ELj1ELj16ENS_18Kernel_traits_baseILj768EfS2_S2_S2_fjLj128EEEEELb0ELb0ELb1ELb0EEEvNS_9BwdParamsE,(.L_x_11758 - _ZN10layer_norm13ln_bwd_kernelINS_13Kernel_traitsIf6__halfS2_S2_fjLj768ELj1ELj4ELj1ELj16ENS_18Kernel_traits_baseILj768EfS2_S2_S2_fjLj128EEEEELb0ELb0ELb1ELb0EEEvNS_9BwdParamsE)
        .other          _ZN10layer_norm13ln_bwd_kernelINS_13Kernel_traitsIf6__halfS2_S2_fjLj768ELj1ELj4ELj1ELj16ENS_18Kernel_traits_baseILj768EfS2_S2_S2_fjLj128EEEEELb0ELb0ELb1ELb0EEEvNS_9BwdParamsE,@"STO_CUDA_ENTRY STV_DEFAULT"
_ZN10layer_norm13ln_bwd_kernelINS_13Kernel_traitsIf6__halfS2_S2_fjLj768ELj1ELj4ELj1ELj16ENS_18Kernel_traits_baseILj768EfS2_S2_S2_fjLj128EEEEELb0ELb0ELb1ELb0EEEvNS_9BwdParamsE:
.text._ZN10layer_norm13ln_bwd_kernelINS_13Kernel_traitsIf6__halfS2_S2_fjLj768ELj1ELj4ELj1ELj16ENS_18Kernel_traits_baseILj768EfS2_S2_S2_fjLj128EEEEELb0ELb0ELb1ELb0EEEvNS_9BwdParamsE:
        /* <DEDUP_REMOVED lines=67> */
[----:B------:R-:W-:Y:S02]  /*0430*/  ISETP.NE.U32.AND P2, PT, RZ, UR6, PT ;  /* 0x00000006ff007c0c */ /* 0x000fe4000bf45070 */
[----:B------:R-:W-:Y:S02]  /*0440*/  MOV R3, R12 ;  /* 0x0000000c00037202 */ /* 0x000fe40000000f00 */
[----:B------:R-:W-:-:S04]  /*0450*/  ISETP.NE.AND.EX P2, PT, RZ, UR7, PT, P2 ;  /* 0x00000007ff007c0c */ /* 0x000fc8000bf45320 */
[----:B------:R-:W-:-:S04]  /*0460*/  ISETP.LT.U32.OR P2, PT, R14, 0x60, !P2 ;  /* 0x000000600e00780c */ /* 0x000fc80005741470 */
[----:B------:R-:W-:-:S09]  /*0470*/  P2R R2, PR, RZ, 0x4 ;  /* 0x00000004ff027803 */ /* 0x000fd20000000000 */
.L_x_6018:
        /* <DEDUP_REMOVED lines=26> */
.L_x_5930:
[----:B------:R-:W-:-:S07]  /*0620*/  IADD3 R109, R11, 0x20, RZ ;  /* 0x000000200b6d7810 */ /* 0x000fce0007ffe0ff */
.L_x_5929:
[----:B------:R-:W-:Y:S05]  /*0630*/  BSYNC B2 ;  /* 0x0000000000027941 */ /* 0x000fea0003800000 */
.L_x_5928:
[----:B------:R-:W-:Y:S04]  /*0640*/  BSSY B2, `(.L_x_5931) ;  /* 0x0000008000027945 */ /* 0x000fe80003800000 */
[----:B------:R-:W-:Y:S05]  /*0650*/  @!P1 BRA `(.L_x_5932) ;  /* 0x0000000000189947 */ /* 0x000fea0003800000 */
[----:B------:R-:W-:-:S04]  /*0660*/  ISETP.NE.U32.AND P3, PT, RZ, UR14, PT ;  /* 0x0000000eff007c0c */ /* 0x000fc8000bf65070 */
[----:B------:R-:W-:-:S13]  /*0670*/  ISETP.NE.AND.EX P3, PT, RZ, UR15, PT, P3 ;  /* 0x0000000fff007c0c */ /* 0x000fda000bf65330 */
[----:B------:R-:W-:Y:S05]  /*0680*/  @!P3 BRA `(.L_x_5933) ;  /* 0x000000000008b947 */ /* 0x000fea0003800000 */
[----:B------:R-:W-:-:S06]  /*0690*/  IMAD.WIDE.U32 R96, R109, 0x10, R164 ;  /* 0x000000106d607825 */ /* 0x000fcc00078e00a4 */
[----:B------:R-:W5:Y:S02]  /*06a0*/  LDG.E.128 R96, desc[UR4][R96.64] ;  /* 0x0000000460607981 */ /* 0x000f64000c1e1d00 */
.L_x_5933:
[----:B------:R-:W-:-:S07]  /*06b0*/  IADD3 R109, R109, 0x20, RZ ;  /* 0x000000206d6d7810 */ /* 0x000fce0007ffe0ff */
.L_x_5932:
[----:B------:R-:W-:Y:S05]  /*06c0*/  BSYNC B2 ;  /* 0x0000000000027941 */ /* 0x000fea0003800000 */
.L_x_5931:
[----:B------:R-:W-:Y:S02]  /*06d0*/  ISETP.NE.AND P3, PT, R2, RZ, PT ;  /* 0x000000ff0200720c */ /* 0x000fe40003f65270 */
[----:B------:R-:W-:-:S11]  /*06e0*/  CS2R R162, SRZ ;  /* 0x0000000000a27805 */ /* 0x000fd6000001ff00 */
[----:B------:R-:W-:Y:S05]  /*06f0*/  @P3 BRA `(.L_x_5934) ;  /* 0x0000001000443947 */ /* 0x000fea0003800000 */
[----:B------:R-:W-:-:S06]  /*0700*/  IMAD.WIDE.U32 R16, R109, 0x10, R164 ;  /* 0x000000106d107825 */ /* 0x000fcc00078e00a4 */
[----:B------:R-:W5:Y:S01]  /*0710*/  LDG.E.128 R16, desc[UR4][R16.64] ;  /* 0x0000000410107981 */ /* 0x000f62000c1e1d00 */
[----:B------:R-:W-:Y:S05]  /*0720*/  BRA `(.L_x_5934) ;  /* 0x0000001000387947 */ /* 0x000fea0003800000 */
.L_x_5927:
        /* <DEDUP_REMOVED lines=26> */
[--C-:B--2---:R-:W-:Y:S02]  /*08d0*/  HADD2.F32 R115, -RZ, R12.reuse.H0_H0 ;  /* 0x2000000cff737230 */ /* 0x104fe40000004100 */
[----:B------:R-:W-:Y:S02]  /*08e0*/  HADD2.F32 R157, -RZ, R13.H1_H1 ;  /* 0x3000000dff9d7230 */ /* 0x000fe40000004100 */
[----:B------:R-:W-:Y:S02]  /*08f0*/  HADD2.F32 R117, -RZ, R12.H1_H1 ;  /* 0x3000000cff757230 */ /* 0x000fe40000004100 */
[----:B------:R-:W-:Y:S01]  /*0900*/  FADD.FTZ R161, -R8, R115 ;  /* 0x0000007308a17221 */ /* 0x000fe20000010100 */
[----:B------:R-:W-:-:S02]  /*0910*/  HADD2.F32 R163, -RZ, R14.H0_H0 ;  /* 0x2000000effa37230 */ /* 0x000fc40000004100 */
[----:B------:R-:W-:Y:S02]  /*0920*/  HADD2.F32 R12, -RZ, R14.H1_H1 ;  /* 0x3000000eff0c7230 */ /* 0x000fe40000004100 */
[C---:B------:R-:W-:Y:S01]  /*0930*/  FADD.FTZ R117, -R8.reuse, R117 ;  /* 0x0000007508757221 */ /* 0x040fe20000010100 */
[----:B------:R-:W-:Y:S02]  /*0940*/  HADD2.F32 R121, -RZ, R13.H0_H0 ;  /* 0x2000000dff797230 */ /* 0x000fe40000004100 */
[C---:B------:R-:W-:Y:S01]  /*0950*/  FADD.FTZ R13, -R8.reuse, R157 ;  /* 0x0000009d080d7221 */ /* 0x040fe20000010100 */
[----:B---3--:R-:W-:Y:S02]  /*0960*/  HADD2.F32 R159, -RZ, R108.H0_H0 ;  /* 0x2000006cff9f7230 */ /* 0x008fe40000004100 */
[----:B------:R-:W-:Y:S01]  /*0970*/  FADD.FTZ R163, -R8, R163 ;  /* 0x000000a308a37221 */ /* 0x000fe20000010100 */
[--C-:B------:R-:W-:Y:S02]  /*0980*/  HADD2.F32 R119, -RZ, R15.reuse.H0_H0 ;  /* 0x2000000fff777230 */ /* 0x100fe40000004100 */
[----:B-----5:R-:W-:Y:S01]  /*0990*/  FMUL.FTZ R161, R10, R161 ;  /* 0x000000a10aa17220 */ /* 0x020fe20000410000 */
[----:B------:R-:W-:-:S02]  /*09a0*/  HADD2.F32 R15, -RZ, R15.H1_H1 ;  /* 0x3000000fff0f7230 */ /* 0x000fc40000004100 */
[----:B------:R-:W-:Y:S01]  /*09b0*/  FADD.FTZ R115, -R8, R12 ;  /* 0x0000000c08737221 */ /* 0x000fe20000010100 */
[--C-:B------:R-:W-:Y:S02]  /*09c0*/  HADD2.F32 R14, -RZ, R109.reuse.H1_H1 ;  /* 0x3000006dff0e7230 */ /* 0x100fe40000004100 */
[----:B------:R-:W-:Y:S01]  /*09d0*/  FMUL.FTZ R12, R10, R13 ;  /* 0x0000000d0a0c7220 */ /* 0x000fe20000410000 */
[----:B------:R-:W-:Y:S02]  /*09e0*/  HADD2.F32 R156, -RZ, R108.H1_H1 ;  /* 0x3000006cff9c7230 */ /* 0x000fe40000004100 */
[----:B------:R-:W-:Y:S01]  /*09f0*/  FADD.FTZ R121, -R8, R121 ;  /* 0x0000007908797221 */ /* 0x000fe20000010100 */
[----:B0-----:R-:W-:Y:S02]  /*0a00*/  HADD2.F32 R113, -RZ, R110.H0_H0 ;  /* 0x2000006eff717230 */ /* 0x001fe40000004100 */
[----:B------:R-:W-:Y:S01]  /*0a10*/  FADD.FTZ R72, R72, R159 ;  /* 0x0000009f48487221 */ /* 0x000fe20000010000 */
[----:B------:R-:W-:-:S02]  /*0a20*/  HADD2.F32 R155, -RZ, R109.H0_H0 ;  /* 0x2000006dff9b7230 */ /* 0x000fc40000004100 */
[C---:B------:R-:W-:Y:S01]  /*0a30*/  FMUL.FTZ R158, R10.reuse, R117 ;  /* 0x000000750a9e7220 */ /* 0x040fe20000410000 */
[----:B------:R-:W-:Y:S01]  /*0a40*/  FFMA.FTZ R44, R161, R159, R44 ;  /* 0x0000009fa12c7223 */ /* 0x000fe2000001002c */
[----:B------:R-:W-:Y:S01]  /*0a50*/  FMUL.FTZ R13, R10, R163 ;  /* 0x000000a30a0d7220 */ /* 0x000fe20000410000 */
[--C-:B------:R-:W-:Y:S02]  /*0a60*/  HADD2.F32 R109, -RZ, R111.reuse.H0_H0 ;  /* 0x2000006fff6d7230 */ /* 0x100fe40000004100 */
[----:B------:R-:W-:Y:S01]  /*0a70*/  FMUL.FTZ R159, R20, R159 ;  /* 0x0000009f149f7220 */ /* 0x000fe20000410000 */
[----:B------:R-:W-:Y:S02]  /*0a80*/  HADD2.F32 R108, -RZ, R111.H1_H1 ;  /* 0x3000006fff6c7230 */ /* 0x000fe40000004100 */
[----:B------:R-:W-:Y:S01]  /*0a90*/  FADD.FTZ R111, -R8, R15 ;  /* 0x0000000f086f7221 */ /* 0x000fe20000010100 */
[----:B------:R-:W-:Y:S01]  /*0aa0*/  FADD.FTZ R75, R75, R14 ;  /* 0x0000000e4b4b7221 */ /* 0x000fe20000010000 */
[-C--:B------:R-:W-:Y:S01]  /*0ab0*/  FFMA.FTZ R47, R12, R14.reuse, R47 ;  /* 0x0000000e0c2f7223 */ /* 0x080fe2000001002f */
[----:B------:R-:W-:Y:S01]  /*0ac0*/  FMUL.FTZ R15, R23, R14 ;  /* 0x0000000e170f7220 */ /* 0x000fe20000410000 */
        /* <DEDUP_REMOVED lines=15> */
[----:B------:R-:W-:-:S02]  /*0bc0*/  HADD2.F32 R110, -RZ, R110.H1_H1 ;  /* 0x3000006eff6e7230 */ /* 0x000fc40000004100 */
[----:B------:R-:W-:Y:S01]  /*0bd0*/  FADD.FTZ R119, -R8, R119 ;  /* 0x0000007708777221 */ /* 0x000fe20000010100 */
[----:B------:R-:W-:Y:S01]  /*0be0*/  FADD.FTZ R112, R112, R155 ;  /* 0x0000009b70707221 */ /* 0x000fe20000010000 */
[----:B------:R-:W-:Y:S01]  /*0bf0*/  FFMA.FTZ R113, R157, R155, R114 ;  /* 0x0000009b9d717223 */ /* 0x000fe20000010072 */
[----:B------:R-:W-:Y:S01]  /*0c00*/  FADD.FTZ R78, R78, R109 ;  /* 0x0000006d4e4e7221 */ /* 0x000fe20000010000 */
[----:B------:R-:W-:Y:S01]  /*0c10*/  FADD.FTZ R77, R77, R110 ;  /* 0x0000006e4d4d7221 */ /* 0x000fe20000010000 */
[-C--:B------:R-:W-:Y:S01]  /*0c20*/  FFMA.FTZ R49, R116, R110.reuse, R49 ;  /* 0x0000006e74317223 */ /* 0x080fe20000010031 */
[----:B------:R-:W-:Y:S01]  /*0c30*/  FMUL.FTZ R117, R25, R110 ;  /* 0x0000006e19757220 */ /* 0x000fe20000410000 */
[----:B------:R-:W-:Y:S01]  /*0c40*/  FMUL.FTZ R119, R10, R119 ;  /* 0x000000770a777220 */ /* 0x000fe20000410000 */
[----:B------:R-:W-:Y:S01]  /*0c50*/  FADD.FTZ R115, R112, R15 ;  /* 0x0000000f70737221 */ /* 0x000fe20000010000 */
[----:B------:R-:W-:Y:S01]  /*0c60*/  FFMA.FTZ R110, R12, R15, R113 ;  /* 0x0000000f0c6e7223 */ /* 0x000fe20000010071 */
[-C--:B------:R-:W-:Y:S01]  /*0c70*/  FMUL.FTZ R118, R26, R109.reuse ;  /* 0x0000006d1a767220 */ /* 0x080fe20000410000 */
[----:B------:R-:W-:Y:S01]  /*0c80*/  FFMA.FTZ R50, R119, R109, R50 ;  /* 0x0000006d77327223 */ /* 0x000fe20000010032 */
        /* <DEDUP_REMOVED lines=9> */
[----:B------:R-:W-:-:S03]  /*0d20*/  FFMA.FTZ R109, R119, R118, R110 ;  /* 0x00000076776d7223 */ /* 0x000fc6000001006e */
[----:B------:R-:W-:Y:S01]  /*0d30*/  FADD.FTZ R163, R108, R121 ;  /* 0x000000796ca37221 */ /* 0x000fe20000010000 */
[----:B------:R-:W-:-:S07]  /*0d40*/  FFMA.FTZ R162, R120, R121, R109 ;  /* 0x0000007978a27223 */ /* 0x000fce000001006d */
.L_x_5936:
[----:B------:R-:W-:Y:S05]  /*0d50*/  BSYNC B2 ;  /* 0x0000000000027941 */ /* 0x000fea0003800000 */
.L_x_5935:
        /* <DEDUP_REMOVED lines=15> */
[--C-:B------:R-:W-:Y:S02]  /*0e50*/  HADD2.F32 R126, -RZ, R109.reuse.H0_H0 ;  /* 0x2000006dff7e7230 */ /* 0x100fe40000004100 */
[----:B------:R-:W-:Y:S02]  /*0e60*/  HADD2.F32 R139, -RZ, R109.H1_H1 ;  /* 0x3000006dff8b7230 */ /* 0x000fe40000004100 */
[----:B0-----:R-:W-:Y:S01]  /*0e70*/  FADD.FTZ R125, -R8, R129 ;  /* 0x00000081087d7221 */ /* 0x001fe20000010100 */
[----:B------:R-:W-:-:S02]  /*0e80*/  HADD2.F32 R135, -RZ, R110.H0_H0 ;  /* 0x2000006eff877230 */ /* 0x000fc40000004100 */
[----:B------:R-:W-:Y:S01]  /*0e90*/  FADD.FTZ R129, -R8, R126 ;  /* 0x0000007e08817221 */ /* 0x000fe20000010100 */
[----:B---3--:R-:W-:Y:S02]  /*0ea0*/  HADD2.F32 R127, -RZ, R112.H0_H0 ;  /* 0x20000070ff7f7230 */ /* 0x008fe40000004100 */
[----:B-----5:R-:W-:Y:S01]  /*0eb0*/  FMUL.FTZ R125, R10, R125 ;  /* 0x0000007d0a7d7220 */ /* 0x020fe20000410000 */
[----:B------:R-:W-:Y:S02]  /*0ec0*/  HADD2.F32 R128, -RZ, R108.H1_H1 ;  /* 0x3000006cff807230 */ /* 0x000fe40000004100 */
[----:B------:R-:W-:Y:S01]  /*0ed0*/  FADD.FTZ R139, -R8, R139 ;  /* 0x0000008b088b7221 */ /* 0x000fe20000010100 */
[----:B------:R-:W-:Y:S02]  /*0ee0*/  HADD2.F32 R131, -RZ, R113.H0_H0 ;  /* 0x20000071ff837230 */ /* 0x000fe40000004100 */
[----:B------:R-:W-:Y:S01]  /*0ef0*/  FADD.FTZ R80, R80, R127 ;  /* 0x0000007f50507221 */ /* 0x000fe20000010000 */
[-C--:B------:R-:W-:Y:S01]  /*0f00*/  FFMA.FTZ R52, R125, R127.reuse, R52 ;  /* 0x0000007f7d347223 */ /* 0x080fe20000010034 */
[----:B------:R-:W-:Y:S01]  /*0f10*/  FMUL.FTZ R126, R28, R127 ;  /* 0x0000007f1c7e7220 */ /* 0x000fe20000410000 */
[----:B------:R-:W-:Y:S01]  /*0f20*/  FMUL.FTZ R127, R10, R129 ;  /* 0x000000810a7f7220 */ /* 0x000fe20000410000 */
[----:B------:R-:W-:Y:S01]  /*0f30*/  FADD.FTZ R135, -R8, R135 ;  /* 0x0000008708877221 */ /* 0x000fe20000010100 */
[----:B------:R-:W-:-:S02]  /*0f40*/  HADD2.F32 R133, -RZ, R110.H1_H1 ;  /* 0x3000006eff857230 */ /* 0x000fc40000004100 */
[----:B------:R-:W-:Y:S01]  /*0f50*/  FADD.FTZ R124, -R8, R128 ;  /* 0x00000080087c7221 */ /* 0x000fe20000010100 */
[----:B------:R-:W-:Y:S02]  /*0f60*/  HADD2.F32 R110, -RZ, R113.H1_H1 ;  /* 0x30000071ff6e7230 */ /* 0x000fe40000004100 */
[----:B------:R-:W-:Y:S01]  /*0f70*/  FADD.FTZ R82, R82, R131 ;  /* 0x0000008352527221 */ /* 0x000fe20000010000 */
[----:B------:R-:W-:Y:S02]  /*0f80*/  HADD2.F32 R112, -RZ, R112.H1_H1 ;  /* 0x30000070ff707230 */ /* 0x000fe40000004100 */
[----:B------:R-:W-:Y:S01]  /*0f90*/  FMUL.FTZ R128, R10, R139 ;  /* 0x0000008b0a807220 */ /* 0x000fe20000410000 */
[----:B------:R-:W-:Y:S02]  /*0fa0*/  HADD2.F32 R113, -RZ, R114.H0_H0 ;  /* 0x20000072ff717230 */ /* 0x000fe40000004100 */
[-C--:B------:R-:W-:Y:S01]  /*0fb0*/  FFMA.FTZ R54, R127, R131.reuse, R54 ;  /* 0x000000837f367223 */ /* 0x080fe20000010036 */
[----:B------:R-:W-:Y:S01]  /*0fc0*/  FMUL.FTZ R130, R30, R131 ;  /* 0x000000831e827220 */ /* 0x000fe20000410000 */
[----:B------:R-:W-:Y:S01]  /*0fd0*/  FMUL.FTZ R131, R10, R135 ;  /* 0x000000870a837220 */ /* 0x000fe20000410000 */
[----:B------:R-:W-:-:S02]  /*0fe0*/  HADD2.F32 R109, -RZ, R115.H0_H0 ;  /* 0x20000073ff6d7230 */ /* 0x000fc40000004100 */
[----:B------:R-:W-:Y:S01]  /*0ff0*/  FADD.FTZ R83, R83, R110 ;  /* 0x0000006e53537221 */ /* 0x000fe20000010000 */
[----:B------:R-:W-:Y:S02]  /*1000*/  HADD2.F32 R108, -RZ, R115.H1_H1 ;  /* 0x30000073ff6c7230 */ /* 0x000fe40000004100 */
[----:B------:R-:W-:Y:S01]  /*1010*/  FADD.FTZ R115, -R8, R133 ;  /* 0x0000008508737221 */ /* 0x000fe20000010100 */
[-C--:B------:R-:W-:Y:S01]  /*1020*/  FFMA.FTZ R55, R128, R110.reuse, R55 ;  /* 0x0000006e80377223 */ /* 0x080fe20000010037 */
        /* <DEDUP_REMOVED lines=8> */
[----:B------:R-:W-:-:S02]  /*10b0*/  HADD2.F32 R137, -RZ, R111.H0_H0 ;  /* 0x2000006fff897230 */ /* 0x000fc40000004100 */
[----:B------:R-:W-:Y:S01]  /*10c0*/  FMUL.FTZ R134, R10, R115 ;  /* 0x000000730a867220 */ /* 0x000fe20000410000 */
[----:B------:R-:W-:Y:S01]  /*10d0*/  FADD.FTZ R115, R110, R129 ;  /* 0x000000816e737221 */ /* 0x000fe20000010000 */
[----:B------:R-:W-:Y:S01]  /*10e0*/  FFMA.FTZ R110, R124, R129, R113 ;  /* 0x000000817c6e7223 */ /* 0x000fe20000010071 */
[----:B------:R-:W-:Y:S01]  /*10f0*/  FADD.FTZ R81, R81, R112 ;  /* 0x0000007051517221 */ /* 0x000fe20000010000 */
[----:B------:R-:W-:Y:S01]  /*1100*/  FADD.FTZ R137, -R8, R137 ;  /* 0x0000008908897221 */ /* 0x000fe20000010100 */
[----:B------:R-:W-:Y:S01]  /*1110*/  FFMA.FTZ R53, R124, R112, R53 ;  /* 0x000000707c357223 */ /* 0x000fe20000010035 */
[----:B------:R-:W-:Y:S01]  /*1120*/  FADD.FTZ R112, R115, R130 ;  /* 0x0000008273707221 */ /* 0x000fe20000010000 */
[----:B------:R-:W-:Y:S01]  /*1130*/  FFMA.FTZ R113, R127, R130, R110 ;  /* 0x000000827f717223 */ /* 0x000fe2000001006e */
[----:B------:R-:W-:Y:S02]  /*1140*/  HADD2.F32 R111, -RZ, R111.H1_H1 ;  /* 0x3000006fff6f7230 */ /* 0x000fe40000004100 */
[----:B------:R-:W-:Y:S01]  /*1150*/  FMUL.FTZ R137, R10, R137 ;  /* 0x000000890a897220 */ /* 0x000fe20000410000 */
[----:B------:R-:W-:-:S02]  /*1160*/  HADD2.F32 R114, -RZ, R114.H1_H1 ;  /* 0x30000072ff727230 */ /* 0x000fc40000004100 */
        /* <DEDUP_REMOVED lines=21> */
.L_x_5938:
[----:B------:R-:W-:Y:S05]  /*12c0*/  BSYNC B2 ;  /* 0x0000000000027941 */ /* 0x000fea0003800000 */
.L_x_5937:
        /* <DEDUP_REMOVED lines=12> */
[--C-:B--2---:R-:W-:Y:S02]  /*1390*/  HADD2.F32 R141, -RZ, R108.reuse.H1_H1 ;  /* 0x3000006cff8d7230 */ /* 0x104fe40000004100 */
[--C-:B------:R-:W-:Y:S02]  /*13a0*/  HADD2.F32 R143, -RZ, R109.reuse.H0_H0 ;  /* 0x2000006dff8f7230 */ /* 0x100fe40000004100 */
[----:B------:R-:W-:Y:S02]  /*13b0*/  HADD2.F32 R123, -RZ, R108.H0_H0 ;  /* 0x2000006cff7b7230 */ /* 0x000fe40000004100 */
[C---:B------:R-:W-:Y:S01]  /*13c0*/  FADD.FTZ R149, -R8.reuse, R141 ;  /* 0x0000008d08957221 */ /* 0x040fe20000010100 */
[----:B------:R-:W-:Y:S02]  /*13d0*/  HADD2.F32 R147, -RZ, R109.H1_H1 ;  /* 0x3000006dff937230 */ /* 0x000fe40000004100 */
[----:B------:R-:W-:Y:S01]  /*13e0*/  FADD.FTZ R141, -R8, R143 ;  /* 0x0000008f088d7221 */ /* 0x000fe20000010100 */
[----:B---3--:R-:W-:-:S02]  /*13f0*/  HADD2.F32 R143, -RZ, R112.H0_H0 ;  /* 0x20000070ff8f7230 */ /* 0x008fc40000004100 */
[C---:B------:R-:W-:Y:S01]  /*1400*/  FADD.FTZ R123, -R8.reuse, R123 ;  /* 0x0000007b087b7221 */ /* 0x040fe20000010100 */
[--C-:B------:R-:W-:Y:S02]  /*1410*/  HADD2.F32 R109, -RZ, R110.reuse.H1_H1 ;  /* 0x3000006eff6d7230 */ /* 0x100fe40000004100 */
[----:B------:R-:W-:Y:S01]  /*1420*/  FADD.FTZ R147, -R8, R147 ;  /* 0x0000009308937221 */ /* 0x000fe20000010100 */
[--C-:B------:R-:W-:Y:S02]  /*1430*/  HADD2.F32 R153, -RZ, R111.reuse.H1_H1 ;  /* 0x3000006fff997230 */ /* 0x100fe40000004100 */
[C---:B-----5:R-:W-:Y:S01]  /*1440*/  FMUL.FTZ R123, R10.reuse, R123 ;  /* 0x0000007b0a7b7220 */ /* 0x060fe20000410000 */
[----:B------:R-:W-:Y:S02]  /*1450*/  HADD2.F32 R145, -RZ, R110.H0_H0 ;  /* 0x2000006eff917230 */ /* 0x000fe40000004100 */
[----:B------:R-:W-:Y:S01]  /*1460*/  FMUL.FTZ R144, R10, R147 ;  /* 0x000000930a907220 */ /* 0x000fe20000410000 */
[----:B------:R-:W-:-:S02]  /*1470*/  HADD2.F32 R151, -RZ, R111.H0_H0 ;  /* 0x2000006fff977230 */ /* 0x000fc40000004100 */
[-C--:B------:R-:W-:Y:S01]  /*1480*/  FMUL.FTZ R142, R36, R143.reuse ;  /* 0x0000008f248e7220 */ /* 0x080fe20000410000 */
[--C-:B------:R-:W-:Y:S02]  /*1490*/  HADD2.F32 R108, -RZ, R113.reuse.H1_H1 ;  /* 0x30000071ff6c7230 */ /* 0x100fe40000004100 */
[C---:B------:R-:W-:Y:S01]  /*14a0*/  FADD.FTZ R111, -R8.reuse, R109 ;  /* 0x0000006d086f7221 */ /* 0x040fe20000010100 */
[----:B------:R-:W-:Y:S02]  /*14b0*/  HADD2.F32 R112, -RZ, R112.H1_H1 ;  /* 0x30000070ff707230 */ /* 0x000fe40000004100 */
[C---:B------:R-:W-:Y:S01]  /*14c0*/  FADD.FTZ R109, -R8.reuse, R153 ;  /* 0x00000099086d7221 */ /* 0x040fe20000010100 */
[C---:B------:R-:W-:Y:S01]  /*14d0*/  FADD.FTZ R145, -R8.reuse, R145 ;  /* 0x0000009108917221 */ /* 0x040fe20000010100 */
[----:B------:R-:W-:Y:S01]  /*14e0*/  FADD.FTZ R151, -R8, R151 ;  /* 0x0000009708977221 */ /* 0x000fe20000010100 */
[----:B------:R-:W-:Y:S02]  /*14f0*/  HADD2.F32 R153, -RZ, R113.H0_H0 ;  /* 0x20000071ff997230 */ /* 0x000fe40000004100 */
[----:B------:R-:W-:Y:S01]  /*1500*/  FADD.FTZ R68, R68, R143 ;  /* 0x0000008f44447221 */ /* 0x000fe20000010000 */
[----:B------:R-:W-:Y:S01]  /*1510*/  FFMA.FTZ R100, R123, R143, R100 ;  /* 0x0000008f7b647223 */ /* 0x000fe20000010064 */
[----:B------:R-:W-:Y:S01]  /*1520*/  FADD.FTZ R71, R71, R108 ;  /* 0x0000006c47477221 */ /* 0x000fe20000010000 */
[-C--:B------:R-:W-:Y:S01]  /*1530*/  FFMA.FTZ R103, R144, R108.reuse, R103 ;  /* 0x0000006c90677223 */ /* 0x080fe20000010067 */
[----:B------:R-:W-:Y:S01]  /*1540*/  FMUL.FTZ R147, R39, R108 ;  /* 0x0000006c27937220 */ /* 0x000fe20000410000 */
[----:B------:R-:W-:-:S02]  /*1550*/  HADD2.F32 R113, -RZ, R115.H0_H0 ;  /* 0x20000073ff717230 */ /* 0x000fc40000004100 */
[----:B------:R-:W-:Y:S01]  /*1560*/  FMUL.FTZ R143, R37, R112 ;  /* 0x00000070258f7220 */ /* 0x000fe20000410000 */
[----:B------:R-:W-:Y:S02]  /*1570*/  HADD2.F32 R8, -RZ, R115.H1_H1 ;  /* 0x30000073ff087230 */ /* 0x000fe40000004100 */
        /* <DEDUP_REMOVED lines=8> */
[----:B0-----:R-:W-:-:S02]  /*1600*/  HADD2.F32 R165, -RZ, R114.H0_H0 ;  /* 0x20000072ffa57230 */ /* 0x001fc40000004100 */
[----:B------:R-:W-:Y:S01]  /*1610*/  FADD.FTZ R110, R111, R146 ;  /* 0x000000926f6e7221 */ /* 0x000fe20000010000 */
[----:B------:R-:W-:Y:S02]  /*1620*/  HADD2.F32 R114, -RZ, R114.H1_H1 ;  /* 0x30000072ff727230 */ /* 0x000fe40000004100 */
        /* <DEDUP_REMOVED lines=30> */
.L_x_5934:
[----:B------:R-:W-:Y:S05]  /*1810*/  BSYNC B1 ;  /* 0x0000000000017941 */ /* 0x000fea0003800000 */
.L_x_5926:
        /* <DEDUP_REMOVED lines=20> */
.L_x_6030:
        /* <DEDUP_REMOVED lines=25> */
.L_x_5943:
        /* <DEDUP_REMOVED lines=8> */
.L_x_5944:
[----:B------:R-:W-:Y:S05]  /*1b70*/  BSYNC B2 ;  /* 0x0000000000027941 */ /* 0x000fea0003800000 */
.L_x_5942:
        /* <DEDUP_REMOVED lines=14> */
.L_x_5946:
[----:B------:R-:W-:Y:S01]  /*1c60*/  FFMA.FTZ R9, R158, R110, R113 ;  /* 0x0000006e9e097223 */ /* 0x000fe20000010071 */
[----:B------:R-:W-:-:S03]  /*1c70*/  @P4 HADD2.F32 R8, -RZ, R92.H1_H1 ;  /* 0x3000005cff084230 */ /* 0x000fc60000004100 */
[----:B------:R-:W-:-:S04]  /*1c80*/  FADD.FTZ R9, R156, -R9 ;  /* 0x800000099c097221 */ /* 0x000fc80000010000 */
[----:B------:R-:W-:-:S04]  /*1c90*/  FMUL.FTZ R9, R10, R9 ;  /* 0x000000090a097220 */ /* 0x000fc80000410000 */
[----:B------:R-:W-:-:S07]  /*1ca0*/  @P4 FADD.FTZ R9, R9, R8 ;  /* 0x0000000809094221 */ /* 0x000fce0000010000 */
.L_x_5947:
[----:B------:R-:W-:Y:S05]  /*1cb0*/  BSYNC B2 ;  /* 0x0000000000027941 */ /* 0x000fea0003800000 */
.L_x_5945:
        /* <DEDUP_REMOVED lines=12> */
.L_x_5949:
[----:B------:R-:W-:-:S04]  /*1d80*/  FFMA.FTZ R8, R157, R110, R113 ;  /* 0x0000006e9d087223 */ /* 0x000fc80000010071 */
[----:B------:R-:W-:Y:S01]  /*1d90*/  FADD.FTZ R9, R155, -R8 ;  /* 0x800000089b097221 */ /* 0x000fe20000010000 */
[----:B------:R-:W-:-:S03]  /*1da0*/  @P4 HADD2.F32 R8, -RZ, R93.H0_H0 ;  /* 0x2000005dff084230 */ /* 0x000fc60000004100 */
[----:B------:R-:W-:-:S04]  /*1db0*/  FMUL.FTZ R9, R10, R9 ;  /* 0x000000090a097220 */ /* 0x000fc80000410000 */
[----:B------:R-:W-:-:S07]  /*1dc0*/  @P4 FADD.FTZ R9, R9, R8 ;  /* 0x0000000809094221 */ /* 0x000fce0000010000 */
.L_x_5950:
[----:B------:R-:W-:Y:S05]  /*1dd0*/  BSYNC B2 ;  /* 0x0000000000027941 */ /* 0x000fea0003800000 */
.L_x_5948:
        /* <DEDUP_REMOVED lines=12> */
.L_x_5952:
[----:B------:R-:W-:-:S04]  /*1ea0*/  FFMA.FTZ R8, R12, R110, R113 ;  /* 0x0000006e0c087223 */ /* 0x000fc80000010071 */
[----:B------:R-:W-:Y:S01]  /*1eb0*/  FADD.FTZ R9, R15, -R8 ;  /* 0x800000080f097221 */ /* 0x000fe20000010000 */
[----:B------:R-:W-:-:S03]  /*1ec0*/  @P4 HADD2.F32 R8, -RZ, R93.H1_H1 ;  /* 0x3000005dff084230 */ /* 0x000fc60000004100 */
[----:B------:R-:W-:-:S04]  /*1ed0*/  FMUL.FTZ R9, R10, R9 ;  /* 0x000000090a097220 */ /* 0x000fc80000410000 */
[----:B------:R-:W-:-:S07]  /*1ee0*/  @P4 FADD.FTZ R9, R9, R8 ;  /* 0x0000000809094221 */ /* 0x000fce0000010000 */
.L_x_5953:
[----:B------:R-:W-:Y:S05]  /*1ef0*/  BSYNC B2 ;  /* 0x0000000000027941 */ /* 0x000fea0003800000 */
.L_x_5951:
        /* <DEDUP_REMOVED lines=12> */
.L_x_5955:
[----:B------:R-:W-:Y:S01]  /*1fc0*/  FFMA.FTZ R9, R13, R110, R113 ;  /* 0x0000006e0d097223 */ /* 0x000fe20000010071 */
[----:B------:R-:W-:-:S03]  /*1fd0*/  @P4 HADD2.F32 R8, -RZ, R94.H0_H0 ;  /* 0x2000005eff084230 */ /* 0x000fc60000004100 */
[----:B------:R-:W-:-:S04]  /*1fe0*/  FADD.FTZ R9, R14, -R9 ;  /* 0x800000090e097221 */ /* 0x000fc80000010000 */
[----:B------:R-:W-:-:S04]  /*1ff0*/  FMUL.FTZ R9, R10, R9 ;  /* 0x000000090a097220 */ /* 0x000fc80000410000 */
[----:B------:R-:W-:-:S07]  /*2000*/  @P4 FADD.FTZ R9, R9, R8 ;  /* 0x0000000809094221 */ /* 0x000fce0000010000 */
.L_x_5956:
[----:B------:R-:W-:Y:S05]  /*2010*/  BSYNC B2 ;  /* 0x0000000000027941 */ /* 0x000fea0003800000 */
.L_x_5954:
        /* <DEDUP_REMOVED lines=12> */
.L_x_5958:
[----:B------:R-:W-:-:S04]  /*20e0*/  FFMA.FTZ R8, R116, R110, R113 ;  /* 0x0000006e74087223 */ /* 0x000fc80000010071 */
[----:B------:R-:W-:Y:S01]  /*20f0*/  FADD.FTZ R9, R117, -R8 ;  /* 0x8000000875097221 */ /* 0x000fe20000010000 */
[----:B------:R-:W-:-:S03]  /*2100*/  @P4 HADD2.F32 R8, -RZ, R94.H1_H1 ;  /* 0x3000005eff084230 */ /* 0x000fc60000004100 */
[----:B------:R-:W-:-:S04]  /*2110*/  FMUL.FTZ R9, R10, R9 ;  /* 0x000000090a097220 */ /* 0x000fc80000410000 */
[----:B------:R-:W-:-:S07]  /*2120*/  @P4 FADD.FTZ R9, R9, R8 ;  /* 0x0000000809094221 */ /* 0x000fce0000010000 */
.L_x_5959:
[----:B------:R-:W-:Y:S05]  /*2130*/  BSYNC B2 ;  /* 0x0000000000027941 */ /* 0x000fea0003800000 */
.L_x_5957:
        /* <DEDUP_REMOVED lines=12> */
.L_x_5961:
[----:B------:R-:W-:Y:S01]  /*2200*/  FFMA.FTZ R9, R119, R110, R113 ;  /* 0x0000006e77097223 */ /* 0x000fe20000010071 */
[----:B------:R-:W-:-:S03]  /*2210*/  @P4 HADD2.F32 R8, -RZ, R95.H0_H0 ;  /* 0x2000005fff084230 */ /* 0x000fc60000004100 */
[----:B------:R-:W-:-:S04]  /*2220*/  FADD.FTZ R9, R118, -R9 ;  /* 0x8000000976097221 */ /* 0x000fc80000010000 */
[----:B------:R-:W-:-:S04]  /*2230*/  FMUL.FTZ R9, R10, R9 ;  /* 0x000000090a097220 */ /* 0x000fc80000410000 */
[----:B------:R-:W-:-:S07]  /*2240*/  @P4 FADD.FTZ R9, R9, R8 ;  /* 0x0000000809094221 */ /* 0x000fce0000010000 */
.L_x_5962:
[----:B------:R-:W-:Y:S05]  /*2250*/  BSYNC B2 ;  /* 0x0000000000027941 */ /* 0x000fea0003800000 */
.L_x_5960:
        /* <DEDUP_REMOVED lines=12> */
.L_x_5964:
[----:B------:R-:W-:-:S04]  /*2320*/  FFMA.FTZ R8, R120, R110, R113 ;  /* 0x0000006e78087223 */ /* 0x000fc80000010071 */
[----:B------:R-:W-:-:S04]  /*2330*/  FADD.FTZ R9, R121, -R8 ;  /* 0x8000000879097221 */ /* 0x000fc80000010000 */
[----:B------:R-:W-:Y:S01]  /*2340*/  FMUL.FTZ R112, R10, R9 ;  /* 0x000000090a707220 */ /* 0x000fe20000410000 */
[----:B------:R-:W-:-:S05]  /*2350*/  @P4 HADD2.F32 R9, -RZ, R95.H1_H1 ;  /* 0x3000005fff094230 */ /* 0x000fca0000004100 */
[----:B------:R-:W-:-:S07]  /*2360*/  @P4 FADD.FTZ R112, R112, R9 ;  /* 0x0000000970704221 */ /* 0x000fce0000010000 */
.L_x_5965:
[----:B------:R-:W-:Y:S05]  /*2370*/  BSYNC B2 ;  /* 0x0000000000027941 */ /* 0x000fea0003800000 */
.L_x_5963:
        /* <DEDUP_REMOVED lines=14> */
.L_x_5941:
[----:B------:R-:W-:Y:S05]  /*2460*/  BSYNC B1 ;  /* 0x0000000000017941 */ /* 0x000fea0003800000 */
.L_x_5940:
        /* <DEDUP_REMOVED lines=11> */
.L_x_5969:
        /* <DEDUP_REMOVED lines=8> */
.L_x_5970:
[----:B------:R-:W-:Y:S05]  /*25a0*/  BSYNC B2 ;  /* 0x0000000000027941 */ /* 0x000fea0003800000 */
.L_x_5968:
        /* <DEDUP_REMOVED lines=14> */
.L_x_5972:
[----:B------:R-:W-:-:S04]  /*2690*/  FFMA.FTZ R8, R124, R110, R113 ;  /* 0x0000006e7c087223 */ /* 0x000fc80000010071 */
[----:B------:R-:W-:Y:S01]  /*26a0*/  FADD.FTZ R9, R129, -R8 ;  /* 0x8000000881097221 */ /* 0x000fe20000010000 */
[----:B------:R-:W-:-:S03]  /*26b0*/  @P4 HADD2.F32 R8, -RZ, R96.H1_H1 ;  /* 0x30000060ff084230 */ /* 0x000fc60000004100 */
[----:B------:R-:W-:-:S04]  /*26c0*/  FMUL.FTZ R9, R10, R9 ;  /* 0x000000090a097220 */ /* 0x000fc80000410000 */
[----:B------:R-:W-:-:S07]  /*26d0*/  @P4 FADD.FTZ R9, R9, R8 ;  /* 0x0000000809094221 */ /* 0x000fce0000010000 */
.L_x_5973:
[----:B------:R-:W-:Y:S05]  /*26e0*/  BSYNC B2 ;  /* 0x0000000000027941 */ /* 0x000fea0003800000 */
.L_x_5971:
        /* <DEDUP_REMOVED lines=12> */
.L_x_5975:
[----:B------:R-:W-:Y:S01]  /*27b0*/  FFMA.FTZ R9, R127, R110, R113 ;  /* 0x0000006e7f097223 */ /* 0x000fe20000010071 */
[----:B------:R-:W-:-:S03]  /*27c0*/  @P4 HADD2.F32 R8, -RZ, R97.H0_H0 ;  /* 0x20000061ff084230 */ /* 0x000fc60000004100 */
[----:B------:R-:W-:-:S04]  /*27d0*/  FADD.FTZ R9, R130, -R9 ;  /* 0x8000000982097221 */ /* 0x000fc80000010000 */
[----:B------:R-:W-:-:S04]  /*27e0*/  FMUL.FTZ R9, R10, R9 ;  /* 0x000000090a097220 */ /* 0x000fc80000410000 */
[----:B------:R-:W-:-:S07]  /*27f0*/  @P4 FADD.FTZ R9, R9, R8 ;  /* 0x0000000809094221 */ /* 0x000fce0000010000 */
.L_x_5976:
[----:B------:R-:W-:Y:S05]  /*2800*/  BSYNC B2 ;  /* 0x0000000000027941 */ /* 0x000fea0003800000 */
.L_x_5974:
        /* <DEDUP_REMOVED lines=12> */
.L_x_5978:
[----:B------:R-:W-:-:S04]  /*28d0*/  FFMA.FTZ R8, R128, R110, R113 ;  /* 0x0000006e80087223 */ /* 0x000fc80000010071 */
[----:B------:R-:W-:Y:S01]  /*28e0*/  FADD.FTZ R9, R133, -R8 ;  /* 0x8000000885097221 */ /* 0x000fe20000010000 */
[----:B------:R-:W-:-:S03]  /*28f0*/  @P4 HADD2.F32 R8, -RZ, R97.H1_H1 ;  /* 0x30000061ff084230 */ /* 0x000fc60000004100 */
[----:B------:R-:W-:-:S04]  /*2900*/  FMUL.FTZ R9, R10, R9 ;  /* 0x000000090a097220 */ /* 0x000fc80000410000 */
[----:B------:R-:W-:-:S07]  /*2910*/  @P4 FADD.FTZ R9, R9, R8 ;  /* 0x0000000809094221 */ /* 0x000fce0000010000 */
.L_x_5979:
[----:B------:R-:W-:Y:S05]  /*2920*/  BSYNC B2 ;  /* 0x0000000000027941 */ /* 0x000fea0003800000 */
.L_x_5977:
        /* <DEDUP_REMOVED lines=12> */
.L_x_5981:
[----:B------:R-:W-:Y:S01]  /*29f0*/  FFMA.FTZ R9, R131, R110, R113 ;  /* 0x0000006e83097223 */ /* 0x000fe20000010071 */
[----:B------:R-:W-:-:S03]  /*2a00*/  @P4 HADD2.F32 R8, -RZ, R98.H0_H0 ;  /* 0x20000062ff084230 */ /* 0x000fc60000004100 */
[----:B------:R-:W-:-:S04]  /*2a10*/  FADD.FTZ R9, R132, -R9 ;  /* 0x8000000984097221 */ /* 0x000fc80000010000 */
[----:B------:R-:W-:-:S04]  /*2a20*/  FMUL.FTZ R9, R10, R9 ;  /* 0x000000090a097220 */ /* 0x000fc80000410000 */
[----:B------:R-:W-:-:S07]  /*2a30*/  @P4 FADD.FTZ R9, R9, R8 ;  /* 0x0000000809094221 */ /* 0x000fce0000010000 */
.L_x_5982:
[----:B------:R-:W-:Y:S05]  /*2a40*/  BSYNC B2 ;  /* 0x0000000000027941 */ /* 0x000fea0003800000 */
.L_x_5980:
        /* <DEDUP_REMOVED lines=12> */
.L_x_5984:
[----:B------:R-:W-:-:S04]  /*2b10*/  FFMA.FTZ R8, R134, R110, R113 ;  /* 0x0000006e86087223 */ /* 0x000fc80000010071 */
[----:B------:R-:W-:Y:S01]  /*2b20*/  FADD.FTZ R9, R135, -R8 ;  /* 0x8000000887097221 */ /* 0x000fe20000010000 */
[----:B------:R-:W-:-:S03]  /*2b30*/  @P4 HADD2.F32 R8, -RZ, R98.H1_H1 ;  /* 0x30000062ff084230 */ /* 0x000fc60000004100 */
[----:B------:R-:W-:-:S04]  /*2b40*/  FMUL.FTZ R9, R10, R9 ;  /* 0x000000090a097220 */ /* 0x000fc80000410000 */
[----:B------:R-:W-:-:S07]  /*2b50*/  @P4 FADD.FTZ R9, R9, R8 ;  /* 0x0000000809094221 */ /* 0x000fce0000010000 */
.L_x_5985:
[----:B------:R-:W-:Y:S05]  /*2b60*/  BSYNC B2 ;  /* 0x0000000000027941 */ /* 0x000fea0003800000 */
.L_x_5983:
        /* <DEDUP_REMOVED lines=12> */
.L_x_5987:
[----:B------:R-:W-:Y:S01]  /*2c30*/  FFMA.FTZ R9, R137, R110, R113 ;  /* 0x0000006e89097223 */ /* 0x000fe20000010071 */
[----:B------:R-:W-:-:S03]  /*2c40*/  @P4 HADD2.F32 R8, -RZ, R99.H0_H0 ;  /* 0x20000063ff084230 */ /* 0x000fc60000004100 */
[----:B------:R-:W-:-:S04]  /*2c50*/  FADD.FTZ R9, R136, -R9 ;  /* 0x8000000988097221 */ /* 0x000fc80000010000 */
[----:B------:R-:W-:-:S04]  /*2c60*/  FMUL.FTZ R9, R10, R9 ;  /* 0x000000090a097220 */ /* 0x000fc80000410000 */
[----:B------:R-:W-:-:S07]  /*2c70*/  @P4 FADD.FTZ R9, R9, R8 ;  /* 0x0000000809094221 */ /* 0x000fce0000010000 */
.L_x_5988:
[----:B------:R-:W-:Y:S05]  /*2c80*/  BSYNC B2 ;  /* 0x0000000000027941 */ /* 0x000fea0003800000 */
.L_x_5986:
        /* <DEDUP_REMOVED lines=12> */
.L_x_5990:
[----:B------:R-:W-:-:S04]  /*2d50*/  FFMA.FTZ R8, R138, R110, R113 ;  /* 0x0000006e8a087223 */ /* 0x000fc80000010071 */
[----:B------:R-:W-:-:S04]  /*2d60*/  FADD.FTZ R9, R139, -R8 ;  /* 0x800000088b097221 */ /* 0x000fc80000010000 */
[----:B------:R-:W-:Y:S01]  /*2d70*/  FMUL.FTZ R112, R10, R9 ;  /* 0x000000090a707220 */ /* 0x000fe20000410000 */
[----:B------:R-:W-:-:S05]  /*2d80*/  @P4 HADD2.F32 R9, -RZ, R99.H1_H1 ;  /* 0x30000063ff094230 */ /* 0x000fca0000004100 */
[----:B------:R-:W-:-:S07]  /*2d90*/  @P4 FADD.FTZ R112, R112, R9 ;  /* 0x0000000970704221 */ /* 0x000fce0000010000 */
.L_x_5991:
[----:B------:R-:W-:Y:S05]  /*2da0*/  BSYNC B2 ;  /* 0x0000000000027941 */ /* 0x000fea0003800000 */
.L_x_5989:
        /* <DEDUP_REMOVED lines=14> */
.L_x_5967:
[----:B------:R-:W-:Y:S05]  /*2e90*/  BSYNC B1 ;  /* 0x0000000000017941 */ /* 0x000fea0003800000 */
.L_x_5966:
        /* <DEDUP_REMOVED lines=12> */
.L_x_5995:
        /* <DEDUP_REMOVED lines=8> */
.L_x_5996:
[----:B------:R-:W-:Y:S05]  /*2fe0*/  BSYNC B2 ;  /* 0x0000000000027941 */ /* 0x000fea0003800000 */
.L_x_5994:
        /* <DEDUP_REMOVED lines=14> */
.L_x_5998:
[----:B------:R-:W-:-:S04]  /*30d0*/  FFMA.FTZ R8, R140, R110, R113 ;  /* 0x0000006e8c087223 */ /* 0x000fc80000010071 */
[----:B------:R-:W-:Y:S01]  /*30e0*/  FADD.FTZ R9, R143, -R8 ;  /* 0x800000088f097221 */ /* 0x000fe20000010000 */
[----:B------:R-:W-:-:S03]  /*30f0*/  @P4 HADD2.F32 R8, -RZ, R16.H1_H1 ;  /* 0x30000010ff084230 */ /* 0x000fc60000004100 */
[----:B------:R-:W-:-:S04]  /*3100*/  FMUL.FTZ R9, R10, R9 ;  /* 0x000000090a097220 */ /* 0x000fc80000410000 */
[----:B------:R-:W-:-:S07]  /*3110*/  @P4 FADD.FTZ R9, R9, R8 ;  /* 0x0000000809094221 */ /* 0x000fce0000010000 */
.L_x_5999:
[----:B------:R-:W-:Y:S05]  /*3120*/  BSYNC B2 ;  /* 0x0000000000027941 */ /* 0x000fea0003800000 */
.L_x_5997:
        /* <DEDUP_REMOVED lines=12> */
.L_x_6001:
[----:B------:R-:W-:Y:S01]  /*31f0*/  FFMA.FTZ R9, R141, R110, R113 ;  /* 0x0000006e8d097223 */ /* 0x000fe20000010071 */
[----:B------:R-:W-:-:S03]  /*3200*/  @P4 HADD2.F32 R8, -RZ, R17.H0_H0 ;  /* 0x20000011ff084230 */ /* 0x000fc60000004100 */
[----:B------:R-:W-:-:S04]  /*3210*/  FADD.FTZ R9, R146, -R9 ;  /* 0x8000000992097221 */ /* 0x000fc80000010000 */
[----:B------:R-:W-:-:S04]  /*3220*/  FMUL.FTZ R9, R10, R9 ;  /* 0x000000090a097220 */ /* 0x000fc80000410000 */
[----:B------:R-:W-:-:S07]  /*3230*/  @P4 FADD.FTZ R9, R9, R8 ;  /* 0x0000000809094221 */ /* 0x000fce0000010000 */
.L_x_6002:
[----:B------:R-:W-:Y:S05]  /*3240*/  BSYNC B2 ;  /* 0x0000000000027941 */ /* 0x000fea0003800000 */
.L_x_6000:
        /* <DEDUP_REMOVED lines=12> */
.L_x_6004:
[----:B------:R-:W-:-:S04]  /*3310*/  FFMA.FTZ R8, R144, R110, R113 ;  /* 0x0000006e90087223 */ /* 0x000fc80000010071 */
[----:B------:R-:W-:Y:S01]  /*3320*/  FADD.FTZ R9, R147, -R8 ;  /* 0x8000000893097221 */ /* 0x000fe20000010000 */
[----:B------:R-:W-:-:S03]  /*3330*/  @P4 HADD2.F32 R8, -RZ, R17.H1_H1 ;  /* 0x30000011ff084230 */ /* 0x000fc60000004100 */
[----:B------:R-:W-:-:S04]  /*3340*/  FMUL.FTZ R9, R10, R9 ;  /* 0x000000090a097220 */ /* 0x000fc80000410000 */
[----:B------:R-:W-:-:S07]  /*3350*/  @P4 FADD.FTZ R9, R9, R8 ;  /* 0x0000000809094221 */ /* 0x000fce0000010000 */
.L_x_6005:
[----:B------:R-:W-:Y:S05]  /*3360*/  BSYNC B2 ;  /* 0x0000000000027941 */ /* 0x000fea0003800000 */
.L_x_6003:
        /* <DEDUP_REMOVED lines=12> */
.L_x_6007:
[----:B------:R-:W-:Y:S01]  /*3430*/  FFMA.FTZ R9, R145, R110, R113 ;  /* 0x0000006e91097223 */ /* 0x000fe20000010071 */
[----:B------:R-:W-:-:S03]  /*3440*/  @P4 HADD2.F32 R8, -RZ, R18.H0_H0 ;  /* 0x20000012ff084230 */ /* 0x000fc60000004100 */
[----:B------:R-:W-:-:S04]  /*3450*/  FADD.FTZ R9, R148, -R9 ;  /* 0x8000000994097221 */ /* 0x000fc80000010000 */
[----:B------:R-:W-:-:S04]  /*3460*/  FMUL.FTZ R9, R10, R9 ;  /* 0x000000090a097220 */ /* 0x000fc80000410000 */
[----:B------:R-:W-:-:S07]  /*3470*/  @P4 FADD.FTZ R9, R9, R8 ;  /* 0x0000000809094221 */ /* 0x000fce0000010000 */
.L_x_6008:
[----:B------:R-:W-:Y:S05]  /*3480*/  BSYNC B2 ;  /* 0x0000000000027941 */ /* 0x000fea0003800000 */
.L_x_6006:
        /* <DEDUP_REMOVED lines=12> */
.L_x_6010:
[----:B------:R-:W-:-:S04]  /*3550*/  FFMA.FTZ R8, R150, R110, R113 ;  /* 0x0000006e96087223 */ /* 0x000fc80000010071 */
[----:B------:R-:W-:Y:S01]  /*3560*/  FADD.FTZ R9, R149, -R8 ;  /* 0x8000000895097221 */ /* 0x000fe20000010000 */
[----:B------:R-:W-:-:S03]  /*3570*/  @P4 HADD2.F32 R8, -RZ, R18.H1_H1 ;  /* 0x30000012ff084230 */ /* 0x000fc60000004100 */
[----:B------:R-:W-:-:S04]  /*3580*/  FMUL.FTZ R9, R10, R9 ;  /* 0x000000090a097220 */ /* 0x000fc80000410000 */
[----:B------:R-:W-:-:S07]  /*3590*/  @P4 FADD.FTZ R9, R9, R8 ;  /* 0x0000000809094221 */ /* 0x000fce0000010000 */
.L_x_6011:
[----:B------:R-:W-:Y:S05]  /*35a0*/  BSYNC B2 ;  /* 0x0000000000027941 */ /* 0x000fea0003800000 */
.L_x_6009:
        /* <DEDUP_REMOVED lines=12> */
.L_x_6013:
[----:B------:R-:W-:Y:S01]  /*3670*/  FFMA.FTZ R9, R151, R110, R113 ;  /* 0x0000006e97097223 */ /* 0x000fe20000010071 */
[----:B------:R-:W-:-:S03]  /*3680*/  @P4 HADD2.F32 R8, -RZ, R19.H0_H0 ;  /* 0x20000013ff084230 */ /* 0x000fc60000004100 */
[----:B------:R-:W-:-:S04]  /*3690*/  FADD.FTZ R9, R152, -R9 ;  /* 0x8000000998097221 */ /* 0x000fc80000010000 */
[----:B------:R-:W-:-:S04]  /*36a0*/  FMUL.FTZ R9, R10, R9 ;  /* 0x000000090a097220 */ /* 0x000fc80000410000 */
[----:B------:R-:W-:-:S07]  /*36b0*/  @P4 FADD.FTZ R9, R9, R8 ;  /* 0x0000000809094221 */ /* 0x000fce0000010000 */
.L_x_6014:
[----:B------:R-:W-:Y:S05]  /*36c0*/  BSYNC B2 ;  /* 0x0000000000027941 */ /* 0x000fea0003800000 */
.L_x_6012:
        /* <DEDUP_REMOVED lines=12> */
.L_x_6016:
[----:B------:R-:W-:-:S04]  /*3790*/  FFMA.FTZ R110, R154, R110, R113 ;  /* 0x0000006e9a6e7223 */ /* 0x000fc80000010071 */
[----:B------:R-:W-:-:S04]  /*37a0*/  FADD.FTZ R9, R153, -R110 ;  /* 0x8000006e99097221 */ /* 0x000fc80000010000 */
[----:B------:R-:W-:Y:S01]  /*37b0*/  FMUL.FTZ R10, R10, R9 ;  /* 0x000000090a0a7220 */ /* 0x000fe20000410000 */
[----:B------:R-:W-:-:S05]  /*37c0*/  @P4 HADD2.F32 R9, -RZ, R19.H1_H1 ;  /* 0x30000013ff094230 */ /* 0x000fca0000004100 */
[----:B------:R-:W-:-:S07]  /*37d0*/  @P4 FADD.FTZ R10, R10, R9 ;  /* 0x000000090a0a4221 */ /* 0x000fce0000010000 */
.L_x_6017:
[----:B------:R-:W-:Y:S05]  /*37e0*/  BSYNC B2 ;  /* 0x0000000000027941 */ /* 0x000fea0003800000 */
.L_x_6015:
        /* <DEDUP_REMOVED lines=12> */
.L_x_5993:
[----:B------:R-:W-:Y:S05]  /*38b0*/  BSYNC B1 ;  /* 0x0000000000017941 */ /* 0x000fea0003800000 */
.L_x_5992:
[----:B01-3--:R-:W0:Y:S02]  /*38c0*/  LDC.64 R8, c[0x0][0x210] ;  /* 0x00008400ff087b82 */ /* 0x00be240000000a00 */
[----:B0-----:R-:W-:-:S04]  /*38d0*/  LEA R3, R8, R3, 0x2 ;  /* 0x0000000308037211 */ /* 0x001fc800078e10ff */
[----:B------:R-:W-:-:S13]  /*38e0*/  ISETP.GE.AND P2, PT, R3, R9, PT ;  /* 0x000000090300720c */ /* 0x000fda0003f46270 */
[----:B------:R-:W-:Y:S05]  /*38f0*/  @!P2 BRA `(.L_x_6018) ;  /* 0xffffffc800e0a947 */ /* 0x000fea000383ffff */
.L_x_5925:
[----:B------:R-:W-:Y:S05]  /*3900*/  BSYNC B0 ;  /* 0x0000000000007941 */ /* 0x000fea0003800000 */
.L_x_5924:
        /* <DEDUP_REMOVED lines=172> */
[----:B0-----:R-:W-:Y:S02]  /*43d0*/  @P2 MOV R2, R16 ;  /* 0x0000001000022202 */ /* 0x001fe40000000f00 */
[----:B------:R-:W-:Y:S02]  /*43e0*/  @P2 IADD3 R16, P3, R16, 0x200, RZ ;  /* 0x0000020010102810 */ /* 0x000fe40007f7e0ff */
[----:B------:R-:W-:Y:S02]  /*43f0*/  @P2 MOV R3, R43 ;  /* 0x0000002b00032202 */ /* 0x000fe40000000f00 */
[----:B------:R-:W-:Y:S02]  /*4400*/  @P2 MOV R5, R41 ;  /* 0x0000002900052202 */ /* 0x000fe40000000f00 */
[----:B------:R-:W-:Y:S01]  /*4410*/  @P2 IADD3.X R43, RZ, R43, RZ, P3, !PT ;  /* 0x0000002bff2b2210 */ /* 0x000fe20001ffe4ff */
[----:B------:R0:W-:Y:S01]  /*4420*/  @P2 STG.E desc[UR4][R2.64], R37 ;  /* 0x0000002502002986 */ /* 0x0001e2000c101904 */
[----:B------:R-:W-:-:S02]  /*4430*/  @P2 IADD3.X R41, RZ, R41, RZ, P4, !PT ;  /* 0x00000029ff292210 */ /* 0x000fc400027fe4ff */
[----:B------:R-:W-:Y:S01]  /*4440*/  @P1 IADD3 R14, P4, R14, 0x200, RZ ;  /* 0x000002000e0e1810 */ /* 0x000fe20007f9e0ff */
[----:B------:R1:W-:Y:S01]  /*4450*/  @P2 STG.E desc[UR4][R4.64], R25 ;  /* 0x0000001904002986 */ /* 0x0003e2000c101904 */
[-C--:B------:R-:W-:Y:S02]  /*4460*/  @P1 MOV R7, R41.reuse ;  /* 0x0000002900071202 */ /* 0x080fe40000000f00 */
[----:B------:R-:W-:Y:S02]  /*4470*/  @P1 IADD3.X R41, RZ, R41, RZ, P4, !PT ;  /* 0x00000029ff291210 */ /* 0x000fe400027fe4ff */
[----:B0-----:R-:W-:Y:S02]  /*4480*/  @P1 MOV R2, R16 ;  /* 0x0000001000021202 */ /* 0x001fe40000000f00 */
[----:B------:R-:W-:Y:S02]  /*4490*/  @P1 MOV R3, R43 ;  /* 0x0000002b00031202 */ /* 0x000fe40000000f00 */
[----:B------:R-:W-:-:S02]  /*44a0*/  @P1 IADD3 R16, P3, R16, 0x200, RZ ;  /* 0x0000020010101810 */ /* 0x000fc40007f7e0ff */
        /* <DEDUP_REMOVED lines=11> */
.L_x_5939:
[----:B------:R-:W-:Y:S01]  /*4560*/  HFMA2.MMA R8, -RZ, RZ, 0, 5.9604644775390625e-08 ;  /* 0x00000001ff087435 */ /* 0x000fe200000001ff */
[----:B------:R-:W-:Y:S01]  /*4570*/  BSSY B1, `(.L_x_6019) ;  /* 0x0000007000017945 */ /* 0x000fe20003800000 */
[----:B------:R-:W-:Y:S02]  /*4580*/  MOV R165, R163 ;  /* 0x000000a300a57202 */ /* 0x000fe40000000f00 */
[----:B------:R-:W-:Y:S02]  /*4590*/  MOV R109, 0x1f ;  /* 0x0000001f006d7802 */ /* 0x000fe40000000f00 */
[----:B------:R-:W-:-:S07]  /*45a0*/  MOV R108, 0xffffffff ;  /* 0xffffffff006c7802 */ /* 0x000fce0000000f00 */
[----:B01---5:R-:W-:Y:S05]  /*45b0*/  WARPSYNC.COLLECTIVE R108, `(.L_x_6020) ;  /* 0x000000006c087348 */ /* 0x023fea0003c00000 */
[----:B------:R2:W3:Y:S02]  /*45c0*/  SHFL.BFLY P3, R160, R165, R8, R109 ;  /* 0x0c000008a5a07389 */ /* 0x0004e4000006006d */
[----:B0123-5:R-:W-:Y:S01]  /*45d0*/  ENDCOLLECTIVE ;  /* 0x000000000000791b */ /* 0x02ffe20003800000 */
.L_x_6020:
[----:B------:R-:W-:Y:S05]  /*45e0*/  BSYNC B1 ;  /* 0x0000000000017941 */ /* 0x000fea0003800000 */
.L_x_6019:
        /* <DEDUP_REMOVED lines=9> */
.L_x_6021:
[----:B------:R-:W-:Y:S01]  /*4680*/  HFMA2.MMA R8, -RZ, RZ, 0, 1.1920928955078125e-07 ;  /* 0x00000002ff087435 */ /* 0x000fe200000001ff */
[----:B------:R-:W-:Y:S02]  /*4690*/  MOV R165, R110 ;  /* 0x0000006e00a57202 */ /* 0x000fe40000000f00 */
[----:B------:R-:W-:-:S08]  /*46a0*/  MOV R111, R160 ;  /* 0x000000a0006f7202 */ /* 0x000fd00000000f00 */
[----:B------:R-:W-:Y:S05]  /*46b0*/  WARPSYNC.COLLECTIVE R108, `(.L_x_6022) ;  /* 0x000000006c087348 */ /* 0x000fea0003c00000 */
[----:B------:R0:W1:Y:S02]  /*46c0*/  SHFL.BFLY P3, R160, R165, R8, R109 ;  /* 0x0c000008a5a07389 */ /* 0x000064000006006d */
[----:B01----:R-:W-:Y:S01]  /*46d0*/  ENDCOLLECTIVE ;  /* 0x000000000000791b */ /* 0x003fe20003800000 */
.L_x_6022:
[----:B------:R-:W-:-:S05]  /*46e0*/  FADD.FTZ R111, R111, R162 ;  /* 0x000000a26f6f7221 */ /* 0x000fca0000010000 */
[----:B------:R-:W-:Y:S02]  /*46f0*/  MOV R165, R111 ;  /* 0x0000006f00a57202 */ /* 0x000fe40000000f00 */
[----:B------:R-:W-:-:S07]  /*4700*/  MOV R113, R160 ;  /* 0x000000a000717202 */ /* 0x000fce0000000f00 */
[----:B------:R-:W-:Y:S05]  /*4710*/  WARPSYNC.COLLECTIVE R108, `(.L_x_6023) ;  /* 0x000000006c087348 */ /* 0x000fea0003c00000 */
[----:B------:R0:W1:Y:S02]  /*4720*/  SHFL.BFLY P3, R160, R165, R8, R109 ;  /* 0x0c000008a5a07389 */ /* 0x000064000006006d */
[----:B01----:R-:W-:Y:S01]  /*4730*/  ENDCOLLECTIVE ;  /* 0x000000000000791b */ /* 0x003fe20003800000 */
.L_x_6023:
[----:B------:R-:W-:Y:S01]  /*4740*/  FADD.FTZ R113, R110, R113 ;  /* 0x000000716e717221 */ /* 0x000fe20000010000 */
[----:B------:R-:W-:-:S04]  /*4750*/  HFMA2.MMA R8, -RZ, RZ, 0, 2.384185791015625e-07 ;  /* 0x00000004ff087435 */ /* 0x000fc800000001ff */
[----:B------:R-:W-:Y:S02]  /*4760*/  MOV R165, R113 ;  /* 0x0000007100a57202 */ /* 0x000fe40000000f00 */
[----:B------:R-:W-:-:S07]  /*4770*/  MOV R112, R160 ;  /* 0x000000a000707202 */ /* 0x000fce0000000f00 */
[----:B------:R-:W-:Y:S05]  /*4780*/  WARPSYNC.COLLECTIVE R108, `(.L_x_6024) ;  /* 0x000000006c087348 */ /* 0x000fea0003c00000 */
[----:B------:R0:W1:Y:S02]  /*4790*/  SHFL.BFLY P3, R160, R165, R8, R109 ;  /* 0x0c000008a5a07389 */ /* 0x000064000006006d */
[----:B01----:R-:W-:Y:S01]  /*47a0*/  ENDCOLLECTIVE ;  /* 0x000000000000791b */ /* 0x003fe20003800000 */
.L_x_6024:
[----:B------:R-:W-:-:S05]  /*47b0*/  FADD.FTZ R112, R111, R112 ;  /* 0x000000706f707221 */ /* 0x000fca0000010000 */
[----:B------:R-:W-:Y:S02]  /*47c0*/  MOV R165, R112 ;  /* 0x0000007000a57202 */ /* 0x000fe40000000f00 */
[----:B------:R-:W-:-:S07]  /*47d0*/  MOV R114, R160 ;  /* 0x000000a000727202 */ /* 0x000fce0000000f00 */
[----:B------:R-:W-:Y:S05]  /*47e0*/  WARPSYNC.COLLECTIVE R108, `(.L_x_6025) ;  /* 0x000000006c087348 */ /* 0x000fea0003c00000 */
[----:B------:R0:W1:Y:S02]  /*47f0*/  SHFL.BFLY P3, R160, R165, R8, R109 ;  /* 0x0c000008a5a07389 */ /* 0x000064000006006d */
[----:B01----:R-:W-:Y:S01]  /*4800*/  ENDCOLLECTIVE ;  /* 0x000000000000791b */ /* 0x003fe20003800000 */
.L_x_6025:
[----:B------:R-:W-:Y:S01]  /*4810*/  FADD.FTZ R114, R113, R114 ;  /* 0x0000007271727221 */ /* 0x000fe20000010000 */
[----:B------:R-:W-:-:S04]  /*4820*/  HFMA2.MMA R8, -RZ, RZ, 0, 4.76837158203125e-07 ;  /* 0x00000008ff087435 */ /* 0x000fc800000001ff */
[----:B------:R-:W-:Y:S02]  /*4830*/  MOV R165, R114 ;  /* 0x0000007200a57202 */ /* 0x000fe40000000f00 */
[----:B------:R-:W-:-:S07]  /*4840*/  MOV R115, R160 ;  /* 0x000000a000737202 */ /* 0x000fce0000000f00 */
[----:B------:R-:W-:Y:S05]  /*4850*/  WARPSYNC.COLLECTIVE R108, `(.L_x_6026) ;  /* 0x000000006c087348 */ /* 0x000fea0003c00000 */
[----:B------:R0:W1:Y:S02]  /*4860*/  SHFL.BFLY P3, R160, R165, R8, R109 ;  /* 0x0c000008a5a07389 */ /* 0x000064000006006d */
[----:B01----:R-:W-:Y:S01]  /*4870*/  ENDCOLLECTIVE ;  /* 0x000000000000791b */ /* 0x003fe20003800000 */
.L_x_6026:
[----:B------:R-:W-:-:S05]  /*4880*/  FADD.FTZ R115, R112, R115 ;  /* 0x0000007370737221 */ /* 0x000fca0000010000 */
[----:B------:R-:W-:Y:S02]  /*4890*/  MOV R165, R115 ;  /* 0x0000007300a57202 */ /* 0x000fe40000000f00 */
[----:B------:R-:W-:-:S07]  /*48a0*/  MOV R163, R160 ;  /* 0x000000a000a37202 */ /* 0x000fce0000000f00 */
[----:B------:R-:W-:Y:S05]  /*48b0*/  WARPSYNC.COLLECTIVE R108, `(.L_x_6027) ;  /* 0x000000006c087348 */ /* 0x000fea0003c00000 */
[----:B------:R0:W1:Y:S02]  /*48c0*/  SHFL.BFLY P3, R160, R165, R8, R109 ;  /* 0x0c000008a5a07389 */ /* 0x000064000006006d */
[----:B01----:R-:W-:Y:S01]  /*48d0*/  ENDCOLLECTIVE ;  /* 0x000000000000791b */ /* 0x003fe20003800000 */
.L_x_6027:
[----:B------:R-:W-:Y:S01]  /*48e0*/  FADD.FTZ R163, R114, R163 ;  /* 0x000000a372a37221 */ /* 0x000fe20000010000 */
[----:B------:R-:W-:-:S04]  /*48f0*/  HFMA2.MMA R8, -RZ, RZ, 0, 9.5367431640625e-07 ;  /* 0x00000010ff087435 */ /* 0x000fc800000001ff */
[----:B------:R-:W-:Y:S02]  /*4900*/  MOV R165, R163 ;  /* 0x000000a300a57202 */ /* 0x000fe40000000f00 */
[----:B------:R-:W-:-:S07]  /*4910*/  MOV R122, R160 ;  /* 0x000000a0007a7202 */ /* 0x000fce0000000f00 */
[----:B------:R-:W-:Y:S05]  /*4920*/  WARPSYNC.COLLECTIVE R108, `(.L_x_6028) ;  /* 0x000000006c087348 */ /* 0x000fea0003c00000 */
[----:B------:R0:W1:Y:S02]  /*4930*/  SHFL.BFLY P3, R160, R165, R8, R109 ;  /* 0x0c000008a5a07389 */ /* 0x000064000006006d */
[----:B01----:R-:W-:Y:S01]  /*4940*/  ENDCOLLECTIVE ;  /* 0x000000000000791b */ /* 0x003fe20003800000 */
.L_x_6028:
[----:B------:R-:W-:-:S05]  /*4950*/  FADD.FTZ R122, R115, R122 ;  /* 0x0000007a737a7221 */ /* 0x000fca0000010000 */
[----:B------:R-:W-:Y:S02]  /*4960*/  MOV R165, R122 ;  /* 0x0000007a00a57202 */ /* 0x000fe40000000f00 */
[----:B------:R-:W-:-:S07]  /*4970*/  MOV R110, R160 ;  /* 0x000000a0006e7202 */ /* 0x000fce0000000f00 */
[----:B------:R-:W-:Y:S05]  /*4980*/  WARPSYNC.COLLECTIVE R108, `(.L_x_6029) ;  /* 0x000000006c087348 */ /* 0x000fea0003c00000 */
[----:B------:R0:W1:Y:S02]  /*4990*/  SHFL.BFLY P3, R160, R165, R8, R109 ;  /* 0x0c000008a5a07389 */ /* 0x000064000006006d */
[----:B01----:R-:W-:Y:S01]  /*49a0*/  ENDCOLLECTIVE ;  /* 0x000000000000791b */ /* 0x003fe20003800000 */
.L_x_6029:
[----:B------:R-:W-:Y:S01]  /*49b0*/  MOV R111, R160 ;  /* 0x000000a0006f7202 */ /* 0x000fe20000000f00 */
[----:B------:R-:W-:Y:S06]  /*49c0*/  BRA `(.L_x_6030) ;  /* 0xffffffcc00e47947 */ /* 0x000fec000383ffff */
.L_x_6031:
        /* <DEDUP_REMOVED lines=11> */
.L_x_11758:


//--------------------- .text._ZN10layer_norm13ln_bwd_kernelINS_13Kernel_traitsIf6__halfS2_S2_fjLj768ELj1ELj4ELj1ELj16ENS_18Kernel_traits_baseILj768EfS2_S2_S2_fjLj128EEEEELb0ELb0ELb1ELb1EEEvNS_9BwdParamsE --------------------------
	.section	.text._ZN10layer_norm13ln_bwd_kernelINS_13Kernel_traitsIf6__halfS2_S2_fjLj768ELj1ELj4ELj1ELj16ENS_18Kernel_traits_baseILj768EfS2_S2_S2_fjLj128EEEEELb0ELb0ELb1ELb1EEEvNS_9BwdParamsE,"ax",@progbits
	.align	128
        .global         _ZN10layer_norm13ln_bwd_kernelINS_13Kernel_traitsIf6__halfS2_S2_fjLj768ELj1ELj4ELj1ELj16ENS_18Kernel_traits_baseILj768EfS2_S2_S2_fjLj128EEEEELb0ELb0ELb1ELb1EEEvNS_9BwdParamsE
        .type           _ZN10layer_norm13ln_bwd_kernelINS_13Kernel_traitsIf6__halfS2_S2_fjLj768ELj1ELj4ELj1ELj16ENS_18Kernel_traits_baseILj768EfS2_S2_S2_fjLj128EEEEELb0ELb0ELb1ELb1EEEvNS_9BwdParamsE,@function
        .size           _ZN10layer_norm13ln_bwd_kernelINS_13Kernel_traitsIf6__halfS2_S2_fjLj768ELj1ELj4ELj1ELj16ENS_18Kernel_traits_baseILj768EfS2_S2_S2_fjLj128EEEEELb0ELb0ELb1ELb1EEEvNS_9BwdParamsE,(.L_x_11759 - _ZN10layer_norm13ln_bwd_kernelINS_13Kernel_traitsIf6__halfS2_S2_fjLj768ELj1ELj4ELj1ELj16ENS_18Kernel_traits_baseILj768EfS2_S2_S2_fjLj128EEEEELb0ELb0ELb1ELb1EEEvNS_9BwdParamsE)
        .other          _ZN10layer_norm13ln_bwd_kernelINS_13Kernel_traitsIf6__halfS2_S2_fjLj768ELj1ELj4ELj1ELj16ENS_18Kernel_traits_baseILj768EfS2_S2_S2_fjLj128EEEEELb0ELb0ELb1ELb1EEEvNS_9BwdParamsE,@"STO_CUDA_ENTRY STV_DEFAULT"
_ZN10layer_norm13ln_bwd_kernelINS_13Kernel_traitsIf6__halfS2_S2_fjLj768ELj1ELj4ELj1ELj16ENS_18Kernel_traits_baseILj768EfS2_S2_S2_fjLj128EEEEELb0ELb0ELb1ELb1EEEvNS_9BwdParamsE:
.text._ZN10layer_norm13ln_bwd_kernelINS_13Kernel_traitsIf6__halfS2_S2_fjLj768ELj1ELj4ELj1ELj16ENS_18Kernel_traits_baseILj768EfS2_S2_S2_fjLj128EEEEELb0ELb0ELb1ELb1EEEvNS_9BwdParamsE:
        /* <DEDUP_REMOVED lines=38> */
.L_x_6033:
        /* <DEDUP_REMOVED lines=36> */
.L_x_6111:
[----:B------:R-:W0:Y:S08]  /*04a0*/  LDC.64 R6, c[0x0][0x288] ;  /* 0x0000a200ff067b82 */ /* 0x000e300000000a00 */
[----:B------:R-:W1:Y:S08]  /*04b0*/  LDC.64 R12, c[0x0][0x280] ;  /* 0x0000a000ff0c7b82 */ /* 0x000e700000000a00 */
[----:B------:R-:W2:Y:S01]  /*04c0*/  LDC.64 R138, c[0x0][0x258] ;  /* 0x00009600ff8a7b82 */ /* 0x000ea20000000a00 */
[----:B0-----:R-:W-:-:S07]  /*04d0*/  IMAD.WIDE R10, R2, 0x4, R6 ;  /* 0x00000004020a7825 */ /* 0x001fce00078e0206 */
[----:B------:R-:W0:Y:S01]  /*04e0*/  LDC.64 R136, c[0x0][0x2c8] ;  /* 0x0000b200ff887b82 */ /* 0x000e220000000a00 */
[----:B------:R3:W4:Y:S01]  /*04f0*/  LDG.E R115, desc[UR4][R10.64] ;  /* 0x000000040a737981 */ /* 0x000722000c1e1900 */
[----:B-1----:R-:W-:-:S06]  /*0500*/  IMAD.WIDE R12, R2, 0x4, R12 ;  /* 0x00000004020c7825 */ /* 0x002fcc00078e020c */
[----:B------:R-:W1:Y:S01]  /*0510*/  LDC R7, c[0x0][0x218] ;  /* 0x00008600ff077b82 */ /* 0x000e620000000800 */
[----:B-----5:R-:W5:Y:S01]  /*0520*/  LDG.E R6, desc[UR4][R12.64] ;  /* 0x000000040c067981 */ /* 0x020f62000c1e1900 */
        /* <DEDUP_REMOVED lines=8> */
[C---:B---3--:R-:W-:Y:S02]  /*05b0*/  IADD3 R10, R9.reuse, 0x20, RZ ;  /* 0x00000020090a7810 */ /* 0x048fe40007ffe0ff */
[C---:B------:R-:W-:Y:S01]  /*05c0*/  IADD3 R11, R9.reuse, 0x40, RZ ;  /* 0x00000040090b7810 */ /* 0x040fe20007ffe0ff */
[----:B0-----:R-:W-:-:S04]  /*05d0*/  IMAD.WIDE.U32 R140, R9, 0x10, R136 ;  /* 0x00000010098c7825 */ /* 0x001fc800078e0088 */
[----:B--2---:R-:W-:-:S04]  /*05e0*/  IMAD.WIDE.U32 R138, R10, 0x10, R136 ;  /* 0x000000100a8a7825 */ /* 0x004fc800078e0088 */
        /* <DEDUP_REMOVED lines=16> */
.L_x_6036:
        /* <DEDUP_REMOVED lines=16> */
[----:B--2---:R-:W-:-:S02]  /*07f0*/  IMAD.WIDE R14, R2, 0x4, R14 ;  /* 0x00000004020e7825 */ /* 0x004fc400078e020e */
[----:B------:R-:W2:Y:S02]  /*0800*/  LDG.E.128 R120, desc[UR4][R120.64] ;  /* 0x0000000478787981 */ /* 0x000ea4000c1e1d00 */
[----:B------:R-:W-:Y:S02]  /*0810*/  IMAD.WIDE.U32 R124, R11, 0x10, R124 ;  /* 0x000000100b7c7825 */ /* 0x000fe400078e007c */
[----:B------:R0:W2:Y:S04]  /*0820*/  LDG.E R14, desc[UR4][R14.64] ;  /* 0x000000040e0e7981 */ /* 0x0000a8000c1e1900 */
        /* <DEDUP_REMOVED lines=14> */
[----:B0-----:R-:W-:Y:S02]  /*0910*/  HADD2.F32 R15, -RZ, R109.H0_H0 ;  /* 0x2000006dff0f7230 */ /* 0x001fe40000004100 */
[----:B------:R-:W-:Y:S02]  /*0920*/  HADD2.F32 R132, -RZ, R110.H0_H0 ;  /* 0x2000006eff847230 */ /* 0x000fe40000004100 */
[--C-:B----4-:R-:W-:Y:S02]  /*0930*/  HADD2.F32 R137, -RZ, R115.reuse.H0_H0 ;  /* 0x20000073ff897230 */ /* 0x110fe40000004100 */
[----:B------:R-:W-:Y:S02]  /*0940*/  HADD2.F32 R138, -RZ, R115.H1_H1 ;  /* 0x30000073ff8a7230 */ /* 0x000fe40000004100 */
[----:B--2---:R-:W-:-:S02]  /*0950*/  HADD2.F32 R145, -RZ, R123.H0_H0 ;  /* 0x2000007bff917230 */ /* 0x004fc40000004100 */
[----:B------:R-:W-:Y:S01]  /*0960*/  HADD2.F32 R146, -RZ, R123.H1_H1 ;  /* 0x3000007bff927230 */ /* 0x000fe20000004100 */
[----:B------:R-:W-:Y:S01]  /*0970*/  FSEL R148, R14, RZ, !P0 ;  /* 0x000000ff0e947208 */ /* 0x000fe20004000000 */
[----:B------:R-:W-:Y:S02]  /*0980*/  HADD2.F32 R109, -RZ, R109.H1_H1 ;  /* 0x3000006dff6d7230 */ /* 0x000fe40000004100 */
[----:B------:R-:W-:Y:S02]  /*0990*/  HADD2.F32 R110, -RZ, R110.H1_H1 ;  /* 0x3000006eff6e7230 */ /* 0x000fe40000004100 */
[----:B------:R-:W-:Y:S02]  /*09a0*/  HADD2.F32 R115, -RZ, R116.H0_H0 ;  /* 0x20000074ff737230 */ /* 0x000fe40000004100 */
[----:B------:R-:W-:Y:S02]  /*09b0*/  HADD2.F32 R139, -RZ, R117.H0_H0 ;  /* 0x20000075ff8b7230 */ /* 0x000fe40000004100 */
[----:B------:R-:W-:-:S02]  /*09c0*/  HADD2.F32 R140, -RZ, R118.H0_H0 ;  /* 0x20000076ff8c7230 */ /* 0x000fc40000004100 */
[----:B------:R-:W-:Y:S02]  /*09d0*/  HADD2.F32 R123, -RZ, R124.H0_H0 ;  /* 0x2000007cff7b7230 */ /* 0x000fe40000004100 */
[----:B------:R-:W-:Y:S02]  /*09e0*/  HADD2.F32 R147, -RZ, R125.H0_H0 ;  /* 0x2000007dff937230 */ /* 0x000fe40000004100 */
[--C-:B------:R-:W-:Y:S02]  /*09f0*/  HADD2.F32 R133, -RZ, R111.reuse.H0_H0 ;  /* 0x2000006fff857230 */ /* 0x100fe40000004100 */
[----:B------:R-:W-:Y:S02]  /*0a00*/  HADD2.F32 R134, -RZ, R111.H1_H1 ;  /* 0x3000006fff867230 */ /* 0x000fe40000004100 */
[----:B------:R-:W-:Y:S02]  /*0a10*/  HADD2.F32 R116, -RZ, R116.H1_H1 ;  /* 0x30000074ff747230 */ /* 0x000fe40000004100 */
[----:B------:R-:W-:-:S02]  /*0a20*/  HADD2.F32 R117, -RZ, R117.H1_H1 ;  /* 0x30000075ff757230 */ /* 0x000fc40000004100 */
[----:B------:R-:W-:Y:S02]  /*0a30*/  HADD2.F32 R118, -RZ, R118.H1_H1 ;  /* 0x30000076ff767230 */ /* 0x000fe40000004100 */
[--C-:B------:R-:W-:Y:S02]  /*0a40*/  HADD2.F32 R141, -RZ, R119.reuse.H0_H0 ;  /* 0x20000077ff8d7230 */ /* 0x100fe40000004100 */
[----:B------:R-:W-:Y:S02]  /*0a50*/  HADD2.F32 R142, -RZ, R119.H1_H1 ;  /* 0x30000077ff8e7230 */ /* 0x000fe40000004100 */
[----:B------:R-:W-:Y:S02]  /*0a60*/  HADD2.F32 R124, -RZ, R124.H1_H1 ;  /* 0x3000007cff7c7230 */ /* 0x000fe40000004100 */
[----:B------:R-:W-:Y:S02]  /*0a70*/  HADD2.F32 R125, -RZ, R125.H1_H1 ;  /* 0x3000007dff7d7230 */ /* 0x000fe40000004100 */
[----:B------:R-:W-:-:S02]  /*0a80*/  HADD2.F32 R14, -RZ, R126.H0_H0 ;  /* 0x2000007eff0e7230 */ /* 0x000fc40000004100 */
[----:B------:R-:W-:Y:S02]  /*0a90*/  HADD2.F32 R149, -RZ, R126.H1_H1 ;  /* 0x3000007eff957230 */ /* 0x000fe40000004100 */
[C---:B------:R-:W-:Y:S01]  /*0aa0*/  FADD.FTZ R126, -R148.reuse, R3 ;  /* 0x00000003947e7221 */ /* 0x040fe20000010100 */
[--C-:B------:R-:W-:Y:S02]  /*0ab0*/  HADD2.F32 R151, -RZ, R127.reuse.H0_H0 ;  /* 0x2000007fff977230 */ /* 0x100fe40000004100 */
[C---:B------:R-:W-:Y:S01]  /*0ac0*/  FADD.FTZ R108, -R148.reuse, R108 ;  /* 0x0000006c946c7221 */ /* 0x040fe20000010100 */
[----:B------:R-:W-:Y:S02]  /*0ad0*/  HADD2.F32 R127, -RZ, R127.H1_H1 ;  /* 0x3000007fff7f7230 */ /* 0x000fe40000004100 */
[C---:B------:R-:W-:Y:S01]  /*0ae0*/  FADD.FTZ R150, -R148.reuse, R15 ;  /* 0x0000000f94967221 */ /* 0x040fe20000010100 */
[----:B------:R-:W-:Y:S01]  /*0af0*/  FADD.FTZ R132, -R148, R132 ;  /* 0x0000008494847221 */ /* 0x000fe20000010100 */
[----:B------:R-:W-:-:S02]  /*0b00*/  HADD2.F32 R111, -RZ, R112.H0_H0 ;  /* 0x20000070ff6f7230 */ /* 0x000fc40000004100 */
[C---:B------:R-:W-:Y:S01]  /*0b10*/  FADD.FTZ R152, -R148.reuse, R109 ;  /* 0x0000006d94987221 */ /* 0x040fe20000010100 */
        /* <DEDUP_REMOVED lines=22> */
[----:B------:R-:W-:-:S02]  /*0c80*/  HADD2.F32 R113, -RZ, R114.H0_H0 ;  /* 0x20000072ff717230 */ /* 0x000fc40000004100 */
[----:B------:R-:W-:Y:S01]  /*0c90*/  FADD.FTZ R148, -R148, R127 ;  /* 0x0000007f94947221 */ /* 0x000fe20000010100 */
[C---:B------:R-:W-:Y:S01]  /*0ca0*/  FMUL.FTZ R108, R5.reuse, R108 ;  /* 0x0000006c056c7220 */ /* 0x040fe20000410000 */
[----:B------:R-:W-:Y:S02]  /*0cb0*/  HADD2.F32 R114, -RZ, R114.H1_H1 ;  /* 0x30000072ff727230 */ /* 0x000fe40000004100 */
[C---:B------:R-:W-:Y:S01]  /*0cc0*/  FMUL.FTZ R123, R5.reuse, R150 ;  /* 0x00000096057b7220 */ /* 0x040fe20000410000 */
        /* <DEDUP_REMOVED lines=10> */
[----:B------:R-:W-:-:S02]  /*0d70*/  HADD2.F32 R119, -RZ, R120.H0_H0 ;  /* 0x20000078ff777230 */ /* 0x000fc40000004100 */
[-C--:B------:R-:W-:Y:S01]  /*0d80*/  FFMA.FTZ R102, R123, R135.reuse, R102 ;  /* 0x000000877b667223 */ /* 0x080fe20000010066 */
[----:B------:R-:W-:Y:S01]  /*0d90*/  FADD.FTZ R66, R66, R135 ;  /* 0x0000008742427221 */ /* 0x000fe20000010000 */
[----:B------:R-:W-:Y:S01]  /*0da0*/  FMUL.FTZ R112, R70, R135 ;  /* 0x0000008746707220 */ /* 0x000fe20000410000 */
[-C--:B------:R-:W-:Y:S01]  /*0db0*/  FFMA.FTZ R104, R127, R113.reuse, R104 ;  /* 0x000000717f687223 */ /* 0x080fe20000010068 */
[----:B------:R-:W-:Y:S01]  /*0dc0*/  FADD.FTZ R60, R60, R113 ;  /* 0x000000713c3c7221 */ /* 0x000fe20000010000 */
[----:B------:R-:W-:Y:S01]  /*0dd0*/  FMUL.FTZ R150, R72, R113 ;  /* 0x0000007148967220 */ /* 0x000fe20000410000 */
[----:B------:R-:W-:Y:S02]  /*0de0*/  HADD2.F32 R120, -RZ, R120.H1_H1 ;  /* 0x30000078ff787230 */ /* 0x000fe40000004100 */
        /* <DEDUP_REMOVED lines=12> */
[----:B------:R-:W-:Y:S01]  /*0eb0*/  FFMA.FTZ R137, R3, R132, RZ ;  /* 0x0000008403897223 */ /* 0x000fe200000100ff */
        /* <DEDUP_REMOVED lines=12> */
[----:B------:R-:W-:Y:S01]  /*0f80*/  FADD.FTZ R139, R136, R135 ;  /* 0x00000087888b7221 */ /* 0x000fe20000010000 */
[C---:B------:R-:W-:Y:S01]  /*0f90*/  FMUL.FTZ R125, R5.reuse, R14 ;  /* 0x0000000e057d7220 */ /* 0x040fe20000410000 */
        /* <DEDUP_REMOVED lines=8> */
[C---:B------:R-:W-:Y:S01]  /*1020*/  FMUL.FTZ R155, R5.reuse, R158 ;  /* 0x0000009e059b7220 */ /* 0x040fe20000410000 */
[----:B------:R-:W-:Y:S01]  /*1030*/  FADD.FTZ R139, R138, R113 ;  /* 0x000000718a8b7221 */ /* 0x000fe20000010000 */
[----:B------:R-:W-:Y:S02]  /*1040*/  HADD2.F32 R144, -RZ, R121.H1_H1 ;  /* 0x30000079ff907230 */ /* 0x000fe40000004100 */
[----:B------:R-:W-:Y:S01]  /*1050*/  FFMA.FTZ R136, R110, R113, R137 ;  /* 0x000000716e887223 */ /* 0x000fe20000010089 */
[--C-:B------:R-:W-:Y:S02]  /*1060*/  HADD2.F32 R121, -RZ, R122.reuse.H0_H0 ;  /* 0x2000007aff797230 */ /* 0x100fe40000004100 */
[C---:B------:R-:W-:Y:S01]  /*1070*/  FMUL.FTZ R160, R5.reuse, R160 ;  /* 0x000000a005a07220 */ /* 0x040fe20000410000 */
[----:B------:R-:W-:Y:S02]  /*1080*/  HADD2.F32 R122, -RZ, R122.H1_H1 ;  /* 0x3000007aff7a7230 */ /* 0x000fe40000004100 */
[C---:B------:R-:W-:Y:S01]  /*1090*/  FMUL.FTZ R157, R5.reuse, R140 ;  /* 0x0000008c059d7220 */ /* 0x040fe20000410000 */
        /* <DEDUP_REMOVED lines=23> */
[C---:B------:R-:W-:Y:S02]  /*1210*/  FMUL.FTZ R159, R5.reuse, R162 ;  /* 0x000000a2059f7220 */ /* 0x040fe40000410000 */
[----:B------:R-:W-:Y:S01]  /*1220*/  FADD.FTZ R139, R138, R143 ;  /* 0x0000008f8a8b7221 */ /* 0x000fe20000010000 */
        /* <DEDUP_REMOVED lines=31> */
[----:B------:R-:W-:Y:S02]  /*1420*/  HADD2.F32 R129, -RZ, R129.H1_H1 ;  /* 0x30000081ff817230 */ /* 0x000fe40000004100 */
[----:B------:R-:W-:Y:S01]  /*1430*/  FADD.FTZ R136, R109, R146 ;  /* 0x000000926d887221 */ /* 0x000fe20000010000 */
[----:B------:R-:W-:Y:S01]  /*1440*/  FFMA.FTZ R109, R161, R146, R138 ;  /* 0x00000092a16d7223 */ /* 0x000fe2000001008a */
[----:B------:R-:W-:-:S02]  /*1450*/  HADD2.F32 R115, -RZ, R130.H0_H0 ;  /* 0x20000082ff737230 */ /* 0x000fc40000004100 */
[----:B------:R-:W-:Y:S01]  /*1460*/  FADD.FTZ R137, R136, R15 ;  /* 0x0000000f88897221 */ /* 0x000fe20000010000 */
[----:B------:R-:W-:Y:S01]  /*1470*/  FFMA.FTZ R136, R124, R15, R109 ;  /* 0x0000000f7c887223 */ /* 0x000fe2000001006d */
[----:B------:R-:W-:Y:S02]  /*1480*/  HADD2.F32 R130, -RZ, R130.H1_H1 ;  /* 0x30000082ff827230 */ /* 0x000fe40000004100 */
        /* <DEDUP_REMOVED lines=16> */
[----:B------:R-:W-:Y:S01]  /*1590*/  FFMA.FTZ R115, R125, R156, R130 ;  /* 0x0000009c7d737223 */ /* 0x000fe20000010082 */
[----:B------:R-:W-:Y:S02]  /*15a0*/  HADD2.F32 R131, -RZ, R131.H1_H1 ;  /* 0x30000083ff837230 */ /* 0x000fe40000004100 */
[-C--:B------:R-:W-:Y:S01]  /*15b0*/  FFMA.FTZ R38, R151, R117.reuse, R38 ;  /* 0x0000007597267223 */ /* 0x080fe20000010026 */
[----:B------:R-:W-:Y:S01]  /*15c0*/  FADD.FTZ R34, R34, R117 ;  /* 0x0000007522227221 */ /* 0x000fe20000010000 */
        /* <DEDUP_REMOVED lines=8> */
[----:B------:R-:W-:-:S03]  /*1650*/  FFMA.FTZ R117, R151, R130, R136 ;  /* 0x0000008297757223 */ /* 0x000fc60000010088 */
[----:B------:R-:W-:Y:S01]  /*1660*/  FADD.FTZ R115, R138, R131 ;  /* 0x000000838a737221 */ /* 0x000fe20000010000 */
[----:B------:R-:W-:-:S07]  /*1670*/  FFMA.FTZ R117, R148, R131, R117 ;  /* 0x0000008394757223 */ /* 0x000fce0000010075 */
.L_x_6037:
[----:B------:R-:W-:Y:S05]  /*1680*/  BSYNC B1 ;  /* 0x0000000000017941 */ /* 0x000fea0003800000 */
.L_x_6035:
        /* <DEDUP_REMOVED lines=20> */
.L_x_6123:
[----:B-----5:R-:W-:Y:S01]  /*17d0*/  ISETP.GE.AND P3, PT, R6, 0x1, PT ;  /* 0x000000010600780c */ /* 0x020fe20003f66270 */
[----:B-1----:R-:W-:Y:S01]  /*17e0*/  FADD.FTZ R140, R117, R140 ;  /* 0x0000008c758c7221 */ /* 0x002fe20000010000 */
[----:B------:R-:W-:Y:S01]  /*17f0*/  HFMA2.MMA R115, -RZ, RZ, 0, 0 ;  /* 0x00000000ff737435 */ /* 0x000fe200000001ff */
[----:B0-2---:R-:W-:Y:S01]  /*1800*/  FADD.FTZ R117, R139, R164 ;  /* 0x000000a48b757221 */ /* 0x005fe20000010000 */
[----:B------:R-:W-:Y:S01]  /*1810*/  ISETP.NE.AND P0, PT, R4, RZ, PT ;  /* 0x000000ff0400720c */ /* 0x000fe20003f05270 */
[----:B------:R-:W-:Y:S01]  /*1820*/  FMUL.FTZ R136, R140, UR8 ;  /* 0x000000088c887c20 */ /* 0x000fe20008410000 */
        /* <DEDUP_REMOVED lines=13> */
[----:B------:R-:W-:Y:S01]  /*1900*/  HADD2.F32 R6, -RZ, R24.H0_H0 ;  /* 0x20000018ff067230 */ /* 0x000fe20000004100 */
[----:B------:R-:W-:Y:S06]  /*1910*/  BRA `(.L_x_6041) ;  /* 0x00000000001c7947 */ /* 0x000fec0003800000 */
.L_x_6040:
[----:B------:R-:W-:Y:S01]  /*1920*/  ISETP.NE.U32.AND P0, PT, R12, RZ, PT ;  /* 0x000000ff0c00720c */ /* 0x000fe20003f05070 */
[----:B------:R-:W-:-:S03]  /*1930*/  FFMA.FTZ R7, R3, R117, R136 ;  /* 0x0000007503077223 */ /* 0x000fc60000010088 */
[----:B------:R-:W-:Y:S01]  /*1940*/  ISETP.NE.AND.EX P0, PT, R13, RZ, PT, P0 ;  /* 0x000000ff0d00720c */ /* 0x000fe20003f05300 */
[----:B------:R-:W-:-:S04]  /*1950*/  FADD.FTZ R6, R132, -R7 ;  /* 0x8000000784067221 */ /* 0x000fc80000010000 */
[----:B------:R-:W-:-:S08]  /*1960*/  FMUL.FTZ R6, R5, R6 ;  /* 0x0000000605067220 */ /* 0x000fd00000410000 */
[----:B------:R-:W-:-:S05]  /*1970*/  @P0 HADD2.F32 R7, -RZ, R24.H0_H0 ;  /* 0x20000018ff070230 */ /* 0x000fca0000004100 */
[----:B------:R-:W-:-:S07]  /*1980*/  @P0 FADD.FTZ R6, R6, R7 ;  /* 0x0000000706060221 */ /* 0x000fce0000010000 */
.L_x_6041:
[----:B------:R-:W-:Y:S05]  /*1990*/  BSYNC B1 ;  /* 0x0000000000017941 */ /* 0x000fea0003800000 */
.L_x_6039:
        /* <DEDUP_REMOVED lines=14> */
.L_x_6043:
[----:B------:R-:W-:Y:S01]  /*1a80*/  FFMA.FTZ R6, R108, R117, R136 ;  /* 0x000000756c067223 */ /* 0x000fe20000010088 */
[----:B------:R-:W-:-:S03]  /*1a90*/  @P0 HADD2.F32 R7, -RZ, R24.H1_H1 ;  /* 0x30000018ff070230 */ /* 0x000fc60000004100 */
[----:B------:R-:W-:-:S04]  /*1aa0*/  FADD.FTZ R6, R111, -R6 ;  /* 0x800000066f067221 */ /* 0x000fc80000010000 */
[----:B------:R-:W-:-:S04]  /*1ab0*/  FMUL.FTZ R6, R5, R6 ;  /* 0x0000000605067220 */ /* 0x000fc80000410000 */
[----:B------:R-:W-:-:S07]  /*1ac0*/  @P0 FADD.FTZ R6, R6, R7 ;  /* 0x0000000706060221 */ /* 0x000fce0000010000 */
.L_x_6044:
[----:B------:R-:W-:Y:S05]  /*1ad0*/  BSYNC B1 ;  /* 0x0000000000017941 */ /* 0x000fea0003800000 */
.L_x_6042:
        /* <DEDUP_REMOVED lines=12> */
.L_x_6046:
[----:B------:R-:W-:-:S04]  /*1ba0*/  FFMA.FTZ R7, R123, R117, R136 ;  /* 0x000000757b077223 */ /* 0x000fc80000010088 */
[----:B------:R-:W-:Y:S01]  /*1bb0*/  FADD.FTZ R6, R112, -R7 ;  /* 0x8000000770067221 */ /* 0x000fe20000010000 */
[----:B------:R-:W-:-:S03]  /*1bc0*/  @P0 HADD2.F32 R7, -RZ, R25.H0_H0 ;  /* 0x20000019ff070230 */ /* 0x000fc60000004100 */
[----:B------:R-:W-:-:S04]  /*1bd0*/  FMUL.FTZ R6, R5, R6 ;  /* 0x0000000605067220 */ /* 0x000fc80000410000 */
[----:B------:R-:W-:-:S07]  /*1be0*/  @P0 FADD.FTZ R6, R6, R7 ;  /* 0x0000000706060221 */ /* 0x000fce0000010000 */
.L_x_6047:
[----:B------:R-:W-:Y:S05]  /*1bf0*/  BSYNC B1 ;  /* 0x0000000000017941 */ /* 0x000fea0003800000 */
.L_x_6045:
        /* <DEDUP_REMOVED lines=12> */
.L_x_6049:
[----:B------:R-:W-:Y:S01]  /*1cc0*/  FFMA.FTZ R6, R152, R117, R136 ;  /* 0x0000007598067223 */ /* 0x000fe20000010088 */
[----:B------:R-:W-:-:S03]  /*1cd0*/  @P0 HADD2.F32 R7, -RZ, R25.H1_H1 ;  /* 0x30000019ff070230 */ /* 0x000fc60000004100 */
[----:B------:R-:W-:-:S04]  /*1ce0*/  FADD.FTZ R6, R135, -R6 ;  /* 0x8000000687067221 */ /* 0x000fc80000010000 */
[----:B------:R-:W-:-:S04]  /*1cf0*/  FMUL.FTZ R6, R5, R6 ;  /* 0x0000000605067220 */ /* 0x000fc80000410000 */
[----:B------:R-:W-:-:S07]  /*1d00*/  @P0 FADD.FTZ R6, R6, R7 ;  /* 0x0000000706060221 */ /* 0x000fce0000010000 */
.L_x_6050:
[----:B------:R-:W-:Y:S05]  /*1d10*/  BSYNC B1 ;  /* 0x0000000000017941 */ /* 0x000fea0003800000 */
.L_x_6048:
        /* <DEDUP_REMOVED lines=12> */
.L_x_6052:
[----:B------:R-:W-:-:S04]  /*1de0*/  FFMA.FTZ R7, R127, R117, R136 ;  /* 0x000000757f077223 */ /* 0x000fc80000010088 */
[----:B------:R-:W-:Y:S01]  /*1df0*/  FADD.FTZ R6, R150, -R7 ;  /* 0x8000000796067221 */ /* 0x000fe20000010000 */
[----:B------:R-:W-:-:S03]  /*1e00*/  @P0 HADD2.F32 R7, -RZ, R26.H0_H0 ;  /* 0x2000001aff070230 */ /* 0x000fc60000004100 */
[----:B------:R-:W-:-:S04]  /*1e10*/  FMUL.FTZ R6, R5, R6 ;  /* 0x0000000605067220 */ /* 0x000fc80000410000 */
[----:B------:R-:W-:-:S07]  /*1e20*/  @P0 FADD.FTZ R6, R6, R7 ;  /* 0x0000000706060221 */ /* 0x000fce0000010000 */
.L_x_6053:
[----:B------:R-:W-:Y:S05]  /*1e30*/  BSYNC B1 ;  /* 0x0000000000017941 */ /* 0x000fea0003800000 */
.L_x_6051:
        /* <DEDUP_REMOVED lines=12> */
.L_x_6055:
[----:B------:R-:W-:Y:S01]  /*1f00*/  FFMA.FTZ R6, R110, R117, R136 ;  /* 0x000000756e067223 */ /* 0x000fe20000010088 */
[----:B------:R-:W-:-:S03]  /*1f10*/  @P0 HADD2.F32 R7, -RZ, R26.H1_H1 ;  /* 0x3000001aff070230 */ /* 0x000fc60000004100 */
[----:B------:R-:W-:-:S04]  /*1f20*/  FADD.FTZ R6, R113, -R6 ;  /* 0x8000000671067221 */ /* 0x000fc80000010000 */
[----:B------:R-:W-:-:S04]  /*1f30*/  FMUL.FTZ R6, R5, R6 ;  /* 0x0000000605067220 */ /* 0x000fc80000410000 */
[----:B------:R-:W-:-:S07]  /*1f40*/  @P0 FADD.FTZ R6, R6, R7 ;  /* 0x0000000706060221 */ /* 0x000fce0000010000 */
.L_x_6056:
[----:B------:R-:W-:Y:S05]  /*1f50*/  BSYNC B1 ;  /* 0x0000000000017941 */ /* 0x000fea0003800000 */
.L_x_6054:
        /* <DEDUP_REMOVED lines=12> */
.L_x_6058:
[----:B------:R-:W-:-:S04]  /*2020*/  FFMA.FTZ R7, R133, R117, R136 ;  /* 0x0000007585077223 */ /* 0x000fc80000010088 */
[----:B------:R-:W-:Y:S01]  /*2030*/  FADD.FTZ R6, R114, -R7 ;  /* 0x8000000772067221 */ /* 0x000fe20000010000 */
[----:B------:R-:W-:-:S03]  /*2040*/  @P0 HADD2.F32 R7, -RZ, R27.H0_H0 ;  /* 0x2000001bff070230 */ /* 0x000fc60000004100 */
[----:B------:R-:W-:-:S04]  /*2050*/  FMUL.FTZ R6, R5, R6 ;  /* 0x0000000605067220 */ /* 0x000fc80000410000 */
[----:B------:R-:W-:-:S07]  /*2060*/  @P0 FADD.FTZ R6, R6, R7 ;  /* 0x0000000706060221 */ /* 0x000fce0000010000 */
.L_x_6059:
[----:B------:R-:W-:Y:S05]  /*2070*/  BSYNC B1 ;  /* 0x0000000000017941 */ /* 0x000fea0003800000 */
.L_x_6057:
        /* <DEDUP_REMOVED lines=12> */
.L_x_6061:
[----:B------:R-:W-:Y:S01]  /*2140*/  FFMA.FTZ R6, R134, R117, R136 ;  /* 0x0000007586067223 */ /* 0x000fe20000010088 */
[----:B------:R-:W-:-:S03]  /*2150*/  @P0 HADD2.F32 R7, -RZ, R27.H1_H1 ;  /* 0x3000001bff070230 */ /* 0x000fc60000004100 */
[----:B------:R-:W-:-:S04]  /*2160*/  FADD.FTZ R6, R149, -R6 ;  /* 0x8000000695067221 */ /* 0x000fc80000010000 */
[----:B------:R-:W-:-:S04]  /*2170*/  FMUL.FTZ R8, R5, R6 ;  /* 0x0000000605087220 */ /* 0x000fc80000410000 */
[----:B------:R-:W-:-:S07]  /*2180*/  @P0 FADD.FTZ R8, R8, R7 ;  /* 0x0000000708080221 */ /* 0x000fce0000010000 */
.L_x_6062:
[----:B------:R-:W-:Y:S05]  /*2190*/  BSYNC B1 ;  /* 0x0000000000017941 */ /* 0x000fea0003800000 */
.L_x_6060:
        /* <DEDUP_REMOVED lines=18> */
.L_x_6064:
[----:B0-----:R-:W-:-:S04]  /*22c0*/  FFMA.FTZ R7, R153, R117, R136 ;  /* 0x0000007599077223 */ /* 0x001fc80000010088 */
[----:B------:R-:W-:Y:S01]  /*22d0*/  FADD.FTZ R6, R154, -R7 ;  /* 0x800000079a067221 */ /* 0x000fe20000010000 */
[----:B------:R-:W-:-:S03]  /*22e0*/  @P0 HADD2.F32 R7, -RZ, R20.H0_H0 ;  /* 0x20000014ff070230 */ /* 0x000fc60000004100 */
[----:B------:R-:W-:-:S04]  /*22f0*/  FMUL.FTZ R6, R5, R6 ;  /* 0x0000000605067220 */ /* 0x000fc80000410000 */
[----:B------:R-:W-:-:S07]  /*2300*/  @P0 FADD.FTZ R6, R6, R7 ;  /* 0x0000000706060221 */ /* 0x000fce0000010000 */
.L_x_6065:
[----:B------:R-:W-:Y:S05]  /*2310*/  BSYNC B1 ;  /* 0x0000000000017941 */ /* 0x000fea0003800000 */
.L_x_6063:
        /* <DEDUP_REMOVED lines=12> */
.L_x_6067:
[----:B------:R-:W-:Y:S01]  /*23e0*/  FFMA.FTZ R6, R116, R117, R136 ;  /* 0x0000007574067223 */ /* 0x000fe20000010088 */
[----:B------:R-:W-:-:S03]  /*23f0*/  @P0 HADD2.F32 R7, -RZ, R20.H1_H1 ;  /* 0x30000014ff070230 */ /* 0x000fc60000004100 */
[----:B------:R-:W-:-:S04]  /*2400*/  FADD.FTZ R6, R119, -R6 ;  /* 0x8000000677067221 */ /* 0x000fc80000010000 */
[----:B------:R-:W-:-:S04]  /*2410*/  FMUL.FTZ R6, R5, R6 ;  /* 0x0000000605067220 */ /* 0x000fc80000410000 */
[----:B------:R-:W-:-:S07]  /*2420*/  @P0 FADD.FTZ R6, R6, R7 ;  /* 0x0000000706060221 */ /* 0x000fce0000010000 */
.L_x_6068:
[----:B------:R-:W-:Y:S05]  /*2430*/  BSYNC B1 ;  /* 0x0000000000017941 */ /* 0x000fea0003800000 */
.L_x_6066:
        /* <DEDUP_REMOVED lines=12> */
.L_x_6070:
[----:B------:R-:W-:-:S04]  /*2500*/  FFMA.FTZ R7, R155, R117, R136 ;  /* 0x000000759b077223 */ /* 0x000fc80000010088 */
[----:B------:R-:W-:Y:S01]  /*2510*/  FADD.FTZ R6, R120, -R7 ;  /* 0x8000000778067221 */ /* 0x000fe20000010000 */
[----:B------:R-:W-:-:S03]  /*2520*/  @P0 HADD2.F32 R7, -RZ, R21.H0_H0 ;  /* 0x20000015ff070230 */ /* 0x000fc60000004100 */
[----:B------:R-:W-:-:S04]  /*2530*/  FMUL.FTZ R6, R5, R6 ;  /* 0x0000000605067220 */ /* 0x000fc80000410000 */
[----:B------:R-:W-:-:S07]  /*2540*/  @P0 FADD.FTZ R6, R6, R7 ;  /* 0x0000000706060221 */ /* 0x000fce0000010000 */
.L_x_6071:
[----:B------:R-:W-:Y:S05]  /*2550*/  BSYNC B1 ;  /* 0x0000000000017941 */ /* 0x000fea0003800000 */
.L_x_6069:
        /* <DEDUP_REMOVED lines=12> */
.L_x_6073:
[----:B------:R-:W-:Y:S01]  /*2620*/  FFMA.FTZ R6, R160, R117, R136 ;  /* 0x00000075a0067223 */ /* 0x000fe20000010088 */
[----:B------:R-:W-:-:S03]  /*2630*/  @P0 HADD2.F32 R7, -RZ, R21.H1_H1 ;  /* 0x30000015ff070230 */ /* 0x000fc60000004100 */
[----:B------:R-:W-:-:S04]  /*2640*/  FADD.FTZ R6, R143, -R6 ;  /* 0x800000068f067221 */ /* 0x000fc80000010000 */
[----:B------:R-:W-:-:S04]  /*2650*/  FMUL.FTZ R6, R5, R6 ;  /* 0x0000000605067220 */ /* 0x000fc80000410000 */
[----:B------:R-:W-:-:S07]  /*2660*/  @P0 FADD.FTZ R6, R6, R7 ;  /* 0x0000000706060221 */ /* 0x000fce0000010000 */
.L_x_6074:
[----:B------:R-:W-:Y:S05]  /*2670*/  BSYNC B1 ;  /* 0x0000000000017941 */ /* 0x000fea0003800000 */
.L_x_6072:
        /* <DEDUP_REMOVED lines=12> */
.L_x_6076:
[----:B------:R-:W-:-:S04]  /*2740*/  FFMA.FTZ R7, R157, R117, R136 ;  /* 0x000000759d077223 */ /* 0x000fc80000010088 */
[----:B------:R-:W-:Y:S01]  /*2750*/  FADD.FTZ R6, R144, -R7 ;  /* 0x8000000790067221 */ /* 0x000fe20000010000 */
[----:B------:R-:W-:-:S03]  /*2760*/  @P0 HADD2.F32 R7, -RZ, R22.H0_H0 ;  /* 0x20000016ff070230 */ /* 0x000fc60000004100 */
[----:B------:R-:W-:-:S04]  /*2770*/  FMUL.FTZ R6, R5, R6 ;  /* 0x0000000605067220 */ /* 0x000fc80000410000 */
[----:B------:R-:W-:-:S07]  /*2780*/  @P0 FADD.FTZ R6, R6, R7 ;  /* 0x0000000706060221 */ /* 0x000fce0000010000 */
.L_x_6077:
[----:B------:R-:W-:Y:S05]  /*2790*/  BSYNC B1 ;  /* 0x0000000000017941 */ /* 0x000fea0003800000 */
.L_x_6075:
        /* <DEDUP_REMOVED lines=12> */
.L_x_6079:
[----:B------:R-:W-:Y:S01]  /*2860*/  FFMA.FTZ R6, R118, R117, R136 ;  /* 0x0000007576067223 */ /* 0x000fe20000010088 */
[----:B------:R-:W-:-:S03]  /*2870*/  @P0 HADD2.F32 R7, -RZ, R22.H1_H1 ;  /* 0x30000016ff070230 */ /* 0x000fc60000004100 */
[----:B------:R-:W-:-:S04]  /*2880*/  FADD.FTZ R6, R121, -R6 ;  /* 0x8000000679067221 */ /* 0x000fc80000010000 */
[----:B------:R-:W-:-:S04]  /*2890*/  FMUL.FTZ R6, R5, R6 ;  /* 0x0000000605067220 */ /* 0x000fc80000410000 */
[----:B------:R-:W-:-:S07]  /*28a0*/  @P0 FADD.FTZ R6, R6, R7 ;  /* 0x0000000706060221 */ /* 0x000fce0000010000 */
.L_x_6080:
[----:B------:R-:W-:Y:S05]  /*28b0*/  BSYNC B1 ;  /* 0x0000000000017941 */ /* 0x000fea0003800000 */
.L_x_6078:
        /* <DEDUP_REMOVED lines=12> */
.L_x_6082:
[----:B------:R-:W-:-:S04]  /*2980*/  FFMA.FTZ R7, R159, R117, R136 ;  /* 0x000000759f077223 */ /* 0x000fc80000010088 */
[----:B------:R-:W-:Y:S01]  /*2990*/  FADD.FTZ R6, R122, -R7 ;  /* 0x800000077a067221 */ /* 0x000fe20000010000 */
[----:B------:R-:W-:-:S03]  /*29a0*/  @P0 HADD2.F32 R7, -RZ, R23.H0_H0 ;  /* 0x20000017ff070230 */ /* 0x000fc60000004100 */
[----:B------:R-:W-:-:S04]  /*29b0*/  FMUL.FTZ R6, R5, R6 ;  /* 0x0000000605067220 */ /* 0x000fc80000410000 */
[----:B------:R-:W-:-:S07]  /*29c0*/  @P0 FADD.FTZ R6, R6, R7 ;  /* 0x0000000706060221 */ /* 0x000fce0000010000 */
.L_x_6083:
[----:B------:R-:W-:Y:S05]  /*29d0*/  BSYNC B1 ;  /* 0x0000000000017941 */ /* 0x000fea0003800000 */
.L_x_6081:
        /* <DEDUP_REMOVED lines=12> */
.L_x_6085:
[----:B------:R-:W-:Y:S01]  /*2aa0*/  FFMA.FTZ R6, R142, R117, R136 ;  /* 0x000000758e067223 */ /* 0x000fe20000010088 */
[----:B------:R-:W-:-:S03]  /*2ab0*/  @P0 HADD2.F32 R7, -RZ, R23.H1_H1 ;  /* 0x30000017ff070230 */ /* 0x000fc60000004100 */
[----:B------:R-:W-:-:S04]  /*2ac0*/  FADD.FTZ R6, R145, -R6 ;  /* 0x8000000691067221 */ /* 0x000fc80000010000 */
[----:B------:R-:W-:-:S04]  /*2ad0*/  FMUL.FTZ R12, R5, R6 ;  /* 0x00000006050c7220 */ /* 0x000fc80000410000 */
[----:B------:R-:W-:-:S07]  /*2ae0*/  @P0 FADD.FTZ R12, R12, R7 ;  /* 0x000000070c0c0221 */ /* 0x000fce0000010000 */
.L_x_6086:
[----:B------:R-:W-:Y:S05]  /*2af0*/  BSYNC B1 ;  /* 0x0000000000017941 */ /* 0x000fea0003800000 */
.L_x_6084:
        /* <DEDUP_REMOVED lines=19> */
.L_x_6088:
[----:B0-----:R-:W-:-:S04]  /*2c30*/  FFMA.FTZ R7, R161, R117, R136 ;  /* 0x00000075a1077223 */ /* 0x001fc80000010088 */
[----:B------:R-:W-:Y:S01]  /*2c40*/  FADD.FTZ R6, R146, -R7 ;  /* 0x8000000792067221 */ /* 0x000fe20000010000 */
[----:B------:R-:W-:-:S03]  /*2c50*/  @P0 HADD2.F32 R7, -RZ, R16.H0_H0 ;  /* 0x20000010ff070230 */ /* 0x000fc60000004100 */
[----:B------:R-:W-:-:S04]  /*2c60*/  FMUL.FTZ R6, R5, R6 ;  /* 0x0000000605067220 */ /* 0x000fc80000410000 */
[----:B------:R-:W-:-:S07]  /*2c70*/  @P0 FADD.FTZ R6, R6, R7 ;  /* 0x0000000706060221 */ /* 0x000fce0000010000 */
.L_x_6089:
[----:B------:R-:W-:Y:S05]  /*2c80*/  BSYNC B1 ;  /* 0x0000000000017941 */ /* 0x000fea0003800000 */
.L_x_6087:
        /* <DEDUP_REMOVED lines=12> */
.L_x_6091:
[----:B------:R-:W-:Y:S01]  /*2d50*/  FFMA.FTZ R6, R124, R117, R136 ;  /* 0x000000757c067223 */ /* 0x000fe20000010088 */
[----:B------:R-:W-:-:S03]  /*2d60*/  @P0 HADD2.F32 R7, -RZ, R16.H1_H1 ;  /* 0x30000010ff070230 */ /* 0x000fc60000004100 */
[----:B------:R-:W-:-:S04]  /*2d70*/  FADD.FTZ R6, R15, -R6 ;  /* 0x800000060f067221 */ /* 0x000fc80000010000 */
[----:B------:R-:W-:-:S04]  /*2d80*/  FMUL.FTZ R6, R5, R6 ;  /* 0x0000000605067220 */ /* 0x000fc80000410000 */
[----:B------:R-:W-:-:S07]  /*2d90*/  @P0 FADD.FTZ R6, R6, R7 ;  /* 0x0000000706060221 */ /* 0x000fce0000010000 */
.L_x_6092:
[----:B------:R-:W-:Y:S05]  /*2da0*/  BSYNC B1 ;  /* 0x0000000000017941 */ /* 0x000fea0003800000 */
.L_x_6090:
        /* <DEDUP_REMOVED lines=12> */
.L_x_6094:
[----:B------:R-:W-:-:S04]  /*2e70*/  FFMA.FTZ R7, R147, R117, R136 ;  /* 0x0000007593077223 */ /* 0x000fc80000010088 */
[----:B------:R-:W-:Y:S01]  /*2e80*/  FADD.FTZ R6, R128, -R7 ;  /* 0x8000000780067221 */ /* 0x000fe20000010000 */
[----:B------:R-:W-:-:S03]  /*2e90*/  @P0 HADD2.F32 R7, -RZ, R17.H0_H0 ;  /* 0x20000011ff070230 */ /* 0x000fc60000004100 */
[----:B------:R-:W-:-:S04]  /*2ea0*/  FMUL.FTZ R6, R5, R6 ;  /* 0x0000000605067220 */ /* 0x000fc80000410000 */
[----:B------:R-:W-:-:S07]  /*2eb0*/  @P0 FADD.FTZ R6, R6, R7 ;  /* 0x0000000706060221 */ /* 0x000fce0000010000 */
.L_x_6095:
[----:B------:R-:W-:Y:S05]  /*2ec0*/  BSYNC B1 ;  /* 0x0000000000017941 */ /* 0x000fea0003800000 */
.L_x_6093:
        /* <DEDUP_REMOVED lines=12> */
.L_x_6097:
[----:B------:R-:W-:Y:S01]  /*2f90*/  FFMA.FTZ R6, R126, R117, R136 ;  /* 0x000000757e067223 */ /* 0x000fe20000010088 */
[----:B------:R-:W-:-:S03]  /*2fa0*/  @P0 HADD2.F32 R7, -RZ, R17.H1_H1 ;  /* 0x30000011ff070230 */ /* 0x000fc60000004100 */
[----:B------:R-:W-:-:S04]  /*2fb0*/  FADD.FTZ R6, R129, -R6 ;  /* 0x8000000681067221 */ /* 0x000fc80000010000 */
[----:B------:R-:W-:-:S04]  /*2fc0*/  FMUL.FTZ R6, R5, R6 ;  /* 0x0000000605067220 */ /* 0x000fc80000410000 */
[----:B------:R-:W-:-:S07]  /*2fd0*/  @P0 FADD.FTZ R6, R6, R7 ;  /* 0x0000000706060221 */ /* 0x000fce0000010000 */
.L_x_6098:
[----:B------:R-:W-:Y:S05]  /*2fe0*/  BSYNC B1 ;  /* 0x0000000000017941 */ /* 0x000fea0003800000 */
.L_x_6096:
        /* <DEDUP_REMOVED lines=12> */
.L_x_6100:
[----:B------:R-:W-:-:S04]  /*30b0*/  FFMA.FTZ R7, R125, R117, R136 ;  /* 0x000000757d077223 */ /* 0x000fc80000010088 */
[----:B------:R-:W-:Y:S01]  /*30c0*/  FADD.FTZ R6, R156, -R7 ;  /* 0x800000079c067221 */ /* 0x000fe20000010000 */
[----:B------:R-:W-:-:S03]  /*30d0*/  @P0 HADD2.F32 R7, -RZ, R18.H0_H0 ;  /* 0x20000012ff070230 */ /* 0x000fc60000004100 */
[----:B------:R-:W-:-:S04]  /*30e0*/  FMUL.FTZ R6, R5, R6 ;  /* 0x0000000605067220 */ /* 0x000fc80000410000 */
[----:B------:R-:W-:-:S07]  /*30f0*/  @P0 FADD.FTZ R6, R6, R7 ;  /* 0x0000000706060221 */ /* 0x000fce0000010000 */
.L_x_6101:
[----:B------:R-:W-:Y:S05]  /*3100*/  BSYNC B1 ;  /* 0x0000000000017941 */ /* 0x000fea0003800000 */
.L_x_6099:
        /* <DEDUP_REMOVED lines=12> */
.L_x_6103:
[----:B------:R-:W-:Y:S01]  /*31d0*/  FFMA.FTZ R6, R14, R117, R136 ;  /* 0x000000750e067223 */ /* 0x000fe20000010088 */
[----:B------:R-:W-:-:S03]  /*31e0*/  @P0 HADD2.F32 R7, -RZ, R18.H1_H1 ;  /* 0x30000012ff070230 */ /* 0x000fc60000004100 */
[----:B------:R-:W-:-:S04]  /*31f0*/  FADD.FTZ R6, R109, -R6 ;  /* 0x800000066d067221 */ /* 0x000fc80000010000 */
[----:B------:R-:W-:-:S04]  /*3200*/  FMUL.FTZ R6, R5, R6 ;  /* 0x0000000605067220 */ /* 0x000fc80000410000 */
[----:B------:R-:W-:-:S07]  /*3210*/  @P0 FADD.FTZ R6, R6, R7 ;  /* 0x0000000706060221 */ /* 0x000fce0000010000 */
.L_x_6104:
[----:B------:R-:W-:Y:S05]  /*3220*/  BSYNC B1 ;  /* 0x0000000000017941 */ /* 0x000fea0003800000 */
.L_x_6102:
        /* <DEDUP_REMOVED lines=12> */
.L_x_6106:
[----:B------:R-:W-:-:S04]  /*32f0*/  FFMA.FTZ R7, R151, R117, R136 ;  /* 0x0000007597077223 */ /* 0x000fc80000010088 */
[----:B------:R-:W-:Y:S01]  /*3300*/  FADD.FTZ R6, R130, -R7 ;  /* 0x8000000782067221 */ /* 0x000fe20000010000 */
[----:B------:R-:W-:-:S03]  /*3310*/  @P0 HADD2.F32 R7, -RZ, R19.H0_H0 ;  /* 0x20000013ff070230 */ /* 0x000fc60000004100 */
[----:B------:R-:W-:-:S04]  /*3320*/  FMUL.FTZ R6, R5, R6 ;  /* 0x0000000605067220 */ /* 0x000fc80000410000 */
[----:B------:R-:W-:-:S07]  /*3330*/  @P0 FADD.FTZ R6, R6, R7 ;  /* 0x0000000706060221 */ /* 0x000fce0000010000 */
.L_x_6107:
[----:B------:R-:W-:Y:S05]  /*3340*/  BSYNC B1 ;  /* 0x0000000000017941 */ /* 0x000fea0003800000 */
.L_x_6105:
        /* <DEDUP_REMOVED lines=12> */
.L_x_6109:
[----:B------:R-:W-:Y:S01]  /*3410*/  FFMA.FTZ R136, R148, R117, R136 ;  /* 0x0000007594887223 */ /* 0x000fe20000010088 */
[----:B------:R-:W-:-:S03]  /*3420*/  @P0 HADD2.F32 R6, -RZ, R19.H1_H1 ;  /* 0x30000013ff060230 */ /* 0x000fc60000004100 */
[----:B------:R-:W-:-:S04]  /*3430*/  FADD.FTZ R136, R131, -R136 ;  /* 0x8000008883887221 */ /* 0x000fc80000010000 */
[----:B------:R-:W-:-:S04]  /*3440*/  FMUL.FTZ R5, R5, R136 ;  /* 0x0000008805057220 */ /* 0x000fc80000410000 */
[----:B------:R-:W-:-:S07]  /*3450*/  @P0 FADD.FTZ R5, R5, R6 ;  /* 0x0000000605050221 */ /* 0x000fce0000010000 */
.L_x_6110:
[----:B------:R-:W-:Y:S05]  /*3460*/  BSYNC B1 ;  /* 0x0000000000017941 */ /* 0x000fea0003800000 */
.L_x_6108:
        /* <DEDUP_REMOVED lines=17> */
.L_x_6034:
[----:B------:R-:W-:Y:S05]  /*3580*/  BSYNC B0 ;  /* 0x0000000000007941 */ /* 0x000fea0003800000 */
.L_x_6032:
        /* <DEDUP_REMOVED lines=16> */
[----:B------:R-:W-:Y:S04]  /*3690*/  STS.128 [R2+0x400], R56 ;  /* 0x0004003802007388 */ /* 0x000fe80000000c00 */
[----:B------:R-:W-:Y:S04]  /*36a0*/  STS.128 [R2+0x410], R48 ;  /* 0x0004103002007388 */ /* 0x000fe80000000c00 */
[----:B------:R-:W-:Y:S04]  /*36b0*/  STS.128 [R2+0x800], R40 ;  /* 0x0008002802007388 */ /* 0x000fe80000000c00 */
[----:B------:R0:W-:Y:S01]  /*36c0*/  STS.128 [R2+0x810], R32 ;  /* 0x0008102002007388 */ /* 0x0001e20000000c00 */
        /* <DEDUP_REMOVED lines=126> */
.L_x_6038:
[----:B0-----:R-:W-:Y:S01]  /*3eb0*/  HFMA2.MMA R138, -RZ, RZ, 0, 5.9604644775390625e-08 ;  /* 0x00000001ff8a7435 */ /* 0x001fe200000001ff */
[----:B------:R-:W-:Y:S01]  /*3ec0*/  BSSY B1, `(.L_x_6112) ;  /* 0x0000006000017945 */ /* 0x000fe20003800000 */
[----:B------:R-:W-:Y:S02]  /*3ed0*/  MOV R137, 0x1f ;  /* 0x0000001f00897802 */ /* 0x000fe40000000f00 */
[----:B------:R-:W-:-:S07]  /*3ee0*/  MOV R136, 0xffffffff ;  /* 0xffffffff00887802 */ /* 0x000fce0000000f00 */
[----:B-----5:R-:W-:Y:S05]  /*3ef0*/  WARPSYNC.COLLECTIVE R136, `(.L_x_6113) ;  /* 0x0000000088087348 */ /* 0x020fea0003c00000 */
[----:B------:R0:W1:Y:S02]  /*3f00*/  SHFL.BFLY P0, R164, R115, R138, R137 ;  /* 0x0c00008a73a47389 */ /* 0x0000640000000089 */
[----:B01---5:R-:W-:Y:S01]  /*3f10*/  ENDCOLLECTIVE ;  /* 0x000000000000791b */ /* 0x023fe20003800000 */
.L_x_6113:
[----:B------:R-:W-:Y:S05]  /*3f20*/  BSYNC B1 ;  /* 0x0000000000017941 */ /* 0x000fea0003800000 */
.L_x_6112:
        /* <DEDUP_REMOVED lines=9> */
.L_x_6114:
[----:B------:R-:W-:Y:S01]  /*3fc0*/  HFMA2.MMA R138, -RZ, RZ, 0, 1.1920928955078125e-07 ;  /* 0x00000002ff8a7435 */ /* 0x000fe200000001ff */
[----:B------:R-:W-:Y:S02]  /*3fd0*/  MOV R115, R139 ;  /* 0x0000008b00737202 */ /* 0x000fe40000000f00 */
[----:B------:R-:W-:-:S08]  /*3fe0*/  MOV R140, R164 ;  /* 0x000000a4008c7202 */ /* 0x000fd00000000f00 */
[----:B------:R-:W-:Y:S05]  /*3ff0*/  WARPSYNC.COLLECTIVE R136, `(.L_x_6115) ;  /* 0x0000000088087348 */ /* 0x000fea0003c00000 */
[----:B------:R0:W1:Y:S02]  /*4000*/  SHFL.BFLY P0, R164, R115, R138, R137 ;  /* 0x0c00008a73a47389 */ /* 0x0000640000000089 */
[----:B01----:R-:W-:Y:S01]  /*4010*/  ENDCOLLECTIVE ;  /* 0x000000000000791b */ /* 0x003fe20003800000 */
.L_x_6115:
[----:B------:R-:W-:-:S05]  /*4020*/  FADD.FTZ R140, R140, R117 ;  /* 0x000000758c8c7221 */ /* 0x000fca0000010000 */
[----:B------:R-:W-:Y:S02]  /*4030*/  MOV R115, R140 ;  /* 0x0000008c00737202 */ /* 0x000fe40000000f00 */
[----:B------:R-:W-:-:S07]  /*4040*/  MOV R158, R164 ;  /* 0x000000a4009e7202 */ /* 0x000fce0000000f00 */
[----:B------:R-:W-:Y:S05]  /*4050*/  WARPSYNC.COLLECTIVE R136, `(.L_x_6116) ;  /* 0x0000000088087348 */ /* 0x000fea0003c00000 */
[----:B------:R0:W1:Y:S02]  /*4060*/  SHFL.BFLY P0, R164, R115, R138, R137 ;  /* 0x0c00008a73a47389 */ /* 0x0000640000000089 */
[----:B01----:R-:W-:Y:S01]  /*4070*/  ENDCOLLECTIVE ;  /* 0x000000000000791b */ /* 0x003fe20003800000 */
.L_x_6116:
[----:B------:R-:W-:Y:S01]  /*4080*/  FADD.FTZ R158, R139, R158 ;  /* 0x0000009e8b9e7221 */ /* 0x000fe20000010000 */
[----:B------:R-:W-:-:S04]  /*4090*/  HFMA2.MMA R138, -RZ, RZ, 0, 2.384185791015625e-07 ;  /* 0x00000004ff8a7435 */ /* 0x000fc800000001ff */
[----:B------:R-:W-:Y:S02]  /*40a0*/  MOV R115, R158 ;  /* 0x0000009e00737202 */ /* 0x000fe40000000f00 */
[----:B------:R-:W-:-:S07]  /*40b0*/  MOV R141, R164 ;  /* 0x000000a4008d7202 */ /* 0x000fce0000000f00 */
[----:B------:R-:W-:Y:S05]  /*40c0*/  WARPSYNC.COLLECTIVE R136, `(.L_x_6117) ;  /* 0x0000000088087348 */ /* 0x000fea0003c00000 */
[----:B------:R0:W1:Y:S02]  /*40d0*/  SHFL.BFLY P0, R164, R115, R138, R137 ;  /* 0x0c00008a73a47389 */ /* 0x0000640000000089 */
[----:B01----:R-:W-:Y:S01]  /*40e0*/  ENDCOLLECTIVE ;  /* 0x000000000000791b */ /* 0x003fe20003800000 */
.L_x_6117:
[----:B------:R-:W-:-:S05]  /*40f0*/  FADD.FTZ R141, R140, R141 ;  /* 0x0000008d8c8d7221 */ /* 0x000fca0000010000 */
[----:B------:R-:W-:Y:S02]  /*4100*/  MOV R115, R141 ;  /* 0x0000008d00737202 */ /* 0x000fe40000000f00 */
[----:B------:R-:W-:-:S07]  /*4110*/  MOV R163, R164 ;  /* 0x000000a400a37202 */ /* 0x000fce0000000f00 */
[----:B------:R-:W-:Y:S05]  /*4120*/  WARPSYNC.COLLECTIVE R136, `(.L_x_6118) ;  /* 0x0000000088087348 */ /* 0x000fea0003c00000 */
[----:B------:R0:W1:Y:S02]  /*4130*/  SHFL.BFLY P0, R164, R115, R138, R137 ;  /* 0x0c00008a73a47389 */ /* 0x0000640000000089 */
[----:B01----:R-:W-:Y:S01]  /*4140*/  ENDCOLLECTIVE ;  /* 0x000000000000791b */ /* 0x003fe20003800000 */
.L_x_6118:
[----:B------:R-:W-:Y:S01]  /*4150*/  FADD.FTZ R163, R158, R163 ;  /* 0x000000a39ea37221 */ /* 0x000fe20000010000 */
[----:B------:R-:W-:-:S04]  /*4160*/  HFMA2.MMA R138, -RZ, RZ, 0, 4.76837158203125e-07 ;  /* 0x00000008ff8a7435 */ /* 0x000fc800000001ff */
[----:B------:R-:W-:Y:S02]  /*4170*/  MOV R115, R163 ;  /* 0x000000a300737202 */ /* 0x000fe40000000f00 */
[----:B------:R-:W-:-:S07]  /*4180*/  MOV R162, R164 ;  /* 0x000000a400a27202 */ /* 0x000fce0000000f00 */
[----:B------:R-:W-:Y:S05]  /*4190*/  WARPSYNC.COLLECTIVE R136, `(.L_x_6119) ;  /* 0x0000000088087348 */ /* 0x000fea0003c00000 */
[----:B------:R0:W1:Y:S02]  /*41a0*/  SHFL.BFLY P0, R164, R115, R138, R137 ;  /* 0x0c00008a73a47389 */ /* 0x0000640000000089 */
[----:B01----:R-:W-:Y:S01]  /*41b0*/  ENDCOLLECTIVE ;  /* 0x000000000000791b */ /* 0x003fe20003800000 */
.L_x_6119:
[----:B------:R-:W-:-:S05]  /*41c0*/  FADD.FTZ R162, R141, R162 ;  /* 0x000000a28da27221 */ /* 0x000fca0000010000 */
[----:B------:R-:W-:Y:S01]  /*41d0*/  MOV R115, R162 ;  /* 0x000000a200737202 */ /* 0x000fe20000000f00 */
[----:B------:R-:W-:-:S07]  /*41e0*/  FADD.FTZ R117, R163, R164 ;  /* 0x000000a4a3757221 */ /* 0x000fce0000010000 */
[----:B------:R-:W-:Y:S05]  /*41f0*/  WARPSYNC.COLLECTIVE R136, `(.L_x_6120) ;  /* 0x0000000088087348 */ /* 0x000fea0003c00000 */
[----:B------:R0:W1:Y:S02]  /*4200*/  SHFL.BFLY P0, R164, R115, R138, R137 ;  /* 0x0c00008a73a47389 */ /* 0x0000640000000089 */
[----:B01----:R-:W-:Y:S01]  /*4210*/  ENDCOLLECTIVE ;  /* 0x000000000000791b */ /* 0x003fe20003800000 */
.L_x_6120:
[----:B------:R-:W-:Y:S01]  /*4220*/  HFMA2.MMA R138, -RZ, RZ, 0, 9.5367431640625e-07 ;  /* 0x00000010ff8a7435 */ /* 0x000fe200000001ff */
[----:B------:R-:W-:Y:S02]  /*4230*/  MOV R115, R117 ;  /* 0x0000007500737202 */ /* 0x000fe40000000f00 */
[----:B------:R-:W-:-:S08]  /*4240*/  MOV R165, R164 ;  /* 0x000000a400a57202 */ /* 0x000fd00000000f00 */
[----:B------:R-:W-:Y:S05]  /*4250*/  WARPSYNC.COLLECTIVE R136, `(.L_x_6121) ;  /* 0x0000000088087348 */ /* 0x000fea0003c00000 */
[----:B------:R0:W1:Y:S02]  /*4260*/  SHFL.BFLY P0, R164, R115, R138, R137 ;  /* 0x0c00008a73a47389 */ /* 0x0000640000000089 */
[----:B01----:R-:W-:Y:S01]  /*4270*/  ENDCOLLECTIVE ;  /* 0x000000000000791b */ /* 0x003fe20003800000 */
.L_x_6121:
[----:B------:R-:W-:-:S05]  /*4280*/  FADD.FTZ R139, R162, R165 ;  /* 0x000000a5a28b7221 */ /* 0x000fca0000010000 */
[----:B------:R-:W-:Y:S02]  /*4290*/  MOV R115, R139 ;  /* 0x0000008b00737202 */ /* 0x000fe40000000f00 */
[----:B------:R-:W-:-:S07]  /*42a0*/  MOV R140, R164 ;  /* 0x000000a4008c7202 */ /* 0x000fce0000000f00 */
[----:B------:R-:W-:Y:S05]  /*42b0*/  WARPSYNC.COLLECTIVE R136, `(.L_x_6122) ;  /* 0x0000000088087348 */ /* 0x000fea0003c00000 */
[----:B------:R0:W1:Y:S02]  /*42c0*/  SHFL.BFLY P0, R164, R115, R138, R137 ;  /* 0x0c00008a73a47389 */ /* 0x0000640000000089 */
[----:B01----:R-:W-:Y:S01]  /*42d0*/  ENDCOLLECTIVE ;  /* 0x000000000000791b */ /* 0x003fe20003800000 */
.L_x_6122:
[----:B------:R-:W-:Y:S05]  /*42e0*/  BRA `(.L_x_6123) ;  /* 0xffffffd400387947 */ /* 0x000fea000383ffff */
.L_x_6124:
        /* <DEDUP_REMOVED lines=9> */
.L_x_11759:


//--------------------- .text._ZN10layer_norm13ln_bwd_kernelINS_13Kernel_traitsIf6__halfS2_S2_fjLj768ELj1ELj4ELj1ELj16ENS_18Kernel_traits_baseILj768EfS2_S2_S2_fjLj128EEEEELb0ELb1ELb0ELb0EEEvNS_9BwdParamsE --------------------------
	.section	.text._ZN10layer_norm13ln_bwd_kernelINS_13Kernel_traitsIf6__halfS2_S2_fjLj768ELj1ELj4ELj1ELj16ENS_18Kernel_traits_baseILj768EfS2_S2_S2_fjLj128EEEEELb0ELb1ELb0ELb0EEEvNS_9BwdParamsE,"ax",@progbits
	.align	128
        .global         _ZN10layer_norm13ln_bwd_kernelINS_13Kernel_traitsIf6__halfS2_S2_fjLj768ELj1ELj4ELj1ELj16ENS_18Kernel_traits_baseILj768EfS2_S2_S2_fjLj128EEEEELb0ELb1ELb0ELb0EEEvNS_9BwdParamsE
        .type           _ZN10layer_norm13ln_bwd_kernelINS_13Kernel_traitsIf6__halfS2_S2_fjLj768ELj1ELj4ELj1ELj16ENS_18Kernel_traits_baseILj768EfS2_S2_S2_fjLj128EEEEELb0ELb1ELb0ELb0EEEvNS_9BwdParamsE,@function
        .size           _ZN10layer_norm13ln_bwd_kernelINS_13Kernel_traitsIf6__halfS2_S2_fjLj768ELj1ELj4ELj1ELj16ENS_18Kernel_traits_baseILj768EfS2_S2_S2_fjLj128EEEEELb0ELb1ELb0ELb0EEEvNS_9BwdParamsE,(.L_x_11760 - _ZN10layer_norm13ln_bwd_kernelINS_13Kernel_traitsIf6__halfS2_S2_fjLj768ELj1ELj4ELj1ELj16ENS_18Kernel_traits_baseILj768EfS2_S2_S2_fjLj128EEEEELb0ELb1ELb0ELb0EEEvNS_9BwdParamsE)
        .other          _ZN10layer_norm13ln_bwd_kernelINS_13Kernel_traitsIf6__halfS2_S2_fjLj768ELj1ELj4ELj1ELj16ENS_18Kernel_traits_baseILj768EfS2_S2_S2_fjLj128EEEEELb0ELb1ELb0ELb0EEEvNS_9BwdParamsE,@"STO_CUDA_ENTRY STV_DEFAULT"
_ZN10layer_norm13ln_bwd_kernelINS_13Kernel_traitsIf6__halfS2_S2_fjLj768ELj1ELj4ELj1ELj16ENS_18Kernel_traits_baseILj768EfS2_S2_S2_fjLj128EEEEELb0ELb1ELb0ELb0EEEvNS_9BwdParamsE:
.text._ZN10layer_norm13ln_bwd_kernelINS_13Kernel_traitsIf6__halfS2_S2_fjLj768ELj1ELj4ELj1ELj16ENS_18Kernel_traits_baseILj768EfS2_S2_S2_fjLj128EEEEELb0ELb1ELb0ELb0EEEvNS_9BwdParamsE:
        /* <DEDUP_REMOVED lines=95> */
.L_x_6140:
        /* <DEDUP_REMOVED lines=35> */
[--C-:B--2---:R-:W-:Y:S02]  /*0820*/  HADD2.F32 R160, -RZ, R144.reuse.H1_H1 ;  /* 0x30000090ffa07230 */ /* 0x104fe40000004100 */
[----:B------:R-:W-:Y:S02]  /*0830*/  HADD2.F32 R158, -RZ, R144.H0_H0 ;  /* 0x20000090ff9e7230 */ /* 0x000fe40000004100 */
[--C-:B------:R-:W-:Y:S02]  /*0840*/  HADD2.F32 R164, -RZ, R146.reuse.H0_H0 ;  /* 0x20000092ffa47230 */ /* 0x100fe40000004100 */
[----:B------:R-:W-:Y:S02]  /*0850*/  HADD2.F32 R168, -RZ, R146.H1_H1 ;  /* 0x30000092ffa87230 */ /* 0x000fe40000004100 */
[----:B------:R-:W-:Y:S01]  /*0860*/  FADD.FTZ R3, -R149, R158 ;  /* 0x0000009e95037221 */ /* 0x000fe20000010100 */
[----:B------:R-:W-:-:S02]  /*0870*/  HADD2.F32 R170, -RZ, R147.H0_H0 ;  /* 0x20000093ffaa7230 */ /* 0x000fc40000004100 */
[C---:B------:R-:W-:Y:S01]  /*0880*/  FADD.FTZ R161, -R149.reuse, R164 ;  /* 0x000000a495a17221 */ /* 0x040fe20000010100 */
[----:B------:R-:W-:Y:S02]  /*0890*/  HADD2.F32 R172, -RZ, R147.H1_H1 ;  /* 0x30000093ffac7230 */ /* 0x000fe40000004100 */
[C---:B-----5:R-:W-:Y:S01]  /*08a0*/  FMUL.FTZ R3, R154.reuse, R3 ;  /* 0x000000039a037220 */ /* 0x060fe20000410000 */
[--C-:B------:R-:W-:Y:S02]  /*08b0*/  HADD2.F32 R162, -RZ, R145.reuse.H0_H0 ;  /* 0x20000091ffa27230 */ /* 0x100fe40000004100 */
[----:B------:R-:W-:Y:S01]  /*08c0*/  FMUL.FTZ R161, R154, R161 ;  /* 0x000000a19aa17220 */ /* 0x000fe20000410000 */
[----:B------:R-:W-:Y:S02]  /*08d0*/  HADD2.F32 R144, -RZ, R145.H1_H1 ;  /* 0x30000091ff907230 */ /* 0x000fe40000004100 */
[C---:B------:R-:W-:Y:S01]  /*08e0*/  FADD.FTZ R167, -R149.reuse, R170 ;  /* 0x000000aa95a77221 */ /* 0x040fe20000010100 */
[----:B------:R-:W-:Y:S01]  /*08f0*/  FADD.FTZ R159, -R149, R162 ;  /* 0x000000a2959f7221 */ /* 0x000fe20000010100 */
[----:B---3--:R-:W-:-:S02]  /*0900*/  HADD2.F32 R147, -RZ, R141.H0_H0 ;  /* 0x2000008dff937230 */ /* 0x008fc40000004100 */
[C---:B------:R-:W-:Y:S01]  /*0910*/  FMUL.FTZ R167, R154.reuse, R167 ;  /* 0x000000a79aa77220 */ /* 0x040fe20000410000 */
[----:B------:R-:W-:Y:S02]  /*0920*/  HADD2.F32 R146, -RZ, R141.H1_H1 ;  /* 0x3000008dff927230 */ /* 0x000fe40000004100 */
[C---:B------:R-:W-:Y:S01]  /*0930*/  FADD.FTZ R141, -R149.reuse, R160 ;  /* 0x000000a0958d7221 */ /* 0x040fe20000010100 */
[--C-:B------:R-:W-:Y:S02]  /*0940*/  HADD2.F32 R145, -RZ, R140.reuse.H0_H0 ;  /* 0x2000008cff917230 */ /* 0x100fe40000004100 */
[C---:B------:R-:W-:Y:S01]  /*0950*/  FMUL.FTZ R159, R154.reuse, R159 ;  /* 0x0000009f9a9f7220 */ /* 0x040fe20000410000 */
[----:B------:R-:W-:Y:S02]  /*0960*/  HADD2.F32 R140, -RZ, R140.H1_H1 ;  /* 0x3000008cff8c7230 */ /* 0x000fe40000004100 */
[----:B------:R-:W-:Y:S01]  /*0970*/  FMUL.FTZ R158, R154, R141 ;  /* 0x0000008d9a9e7220 */ /* 0x000fe20000410000 */
[----:B------:R-:W-:Y:S01]  /*0980*/  FADD.FTZ R141, -R149, R144 ;  /* 0x00000090958d7221 */ /* 0x000fe20000010100 */
[----:B------:R-:W-:Y:S01]  /*0990*/  FMUL.FTZ R160, R124, R145 ;  /* 0x000000917ca07220 */ /* 0x000fe20000410000 */
[----:B------:R-:W-:-:S02]  /*09a0*/  HADD2.F32 R169, -RZ, R143.H0_H0 ;  /* 0x2000008fffa97230 */ /* 0x000fc40000004100 */
[----:B------:R-:W-:Y:S01]  /*09b0*/  FADD.FTZ R53, R53, R140 ;  /* 0x0000008c35357221 */ /* 0x000fe20000010000 */
[----:B0-----:R-:W-:Y:S02]  /*09c0*/  HADD2.F32 R150, -RZ, R143.H1_H1 ;  /* 0x3000008fff967230 */ /* 0x001fe40000004100 */
[-C--:B------:R-:W-:Y:S01]  /*09d0*/  FFMA.FTZ R77, R158, R140.reuse, R77 ;  /* 0x0000008c9e4d7223 */ /* 0x080fe2000001004d */
[----:B------:R-:W-:Y:S01]  /*09e0*/  FMUL.FTZ R157, R125, R140 ;  /* 0x0000008c7d9d7220 */ /* 0x000fe20000410000 */
[----:B------:R-:W-:Y:S01]  /*09f0*/  FADD.FTZ R143, -R149, R168 ;  /* 0x000000a8958f7221 */ /* 0x000fe20000010100 */
[C---:B------:R-:W-:Y:S01]  /*0a00*/  FMUL.FTZ R162, R154.reuse, R141 ;  /* 0x0000008d9aa27220 */ /* 0x040fe20000410000 */
[----:B------:R-:W-:Y:S01]  /*0a10*/  FADD.FTZ R140, RZ, R160 ;  /* 0x000000a0ff8c7221 */ /* 0x000fe20000010000 */
[----:B------:R-:W-:Y:S01]  /*0a20*/  FFMA.FTZ R141, R3, R160, RZ ;  /* 0x000000a0038d7223 */ /* 0x000fe200000100ff */
[--C-:B------:R-:W-:Y:S02]  /*0a30*/  HADD2.F32 R151, -RZ, R142.reuse.H0_H0 ;  /* 0x2000008eff977230 */ /* 0x100fe40000004100 */
[----:B------:R-:W-:Y:S01]  /*0a40*/  FMUL.FTZ R168, R154, R143 ;  /* 0x0000008f9aa87220 */ /* 0x000fe20000410000 */
[----:B------:R-:W-:-:S02]  /*0a50*/  HADD2.F32 R142, -RZ, R142.H1_H1 ;  /* 0x3000008eff8e7230 */ /* 0x000fc40000004100 */
[----:B------:R-:W-:Y:S01]  /*0a60*/  FADD.FTZ R143, R140, R157 ;  /* 0x0000009d8c8f7221 */ /* 0x000fe20000010000 */
[----:B------:R-:W-:Y:S01]  /*0a70*/  FMUL.FTZ R164, R126, R147 ;  /* 0x000000937ea47220 */ /* 0x000fe20000410000 */
        /* <DEDUP_REMOVED lines=35> */
.L_x_6128:
[----:B------:R-:W-:Y:S05]  /*0cb0*/  BSYNC B1 ;  /* 0x0000000000017941 */ /* 0x000fea0003800000 */
.L_x_6127:
        /* <DEDUP_REMOVED lines=27> */
[----:B0-----:R-:W-:Y:S01]  /*0e70*/  FADD.FTZ R175, -R149, R180 ;  /* 0x000000b495af7221 */ /* 0x001fe20000010100 */
        /* <DEDUP_REMOVED lines=12> */
[----:B------:R-:W-:Y:S02]  /*0f40*/  HADD2.F32 R208, -RZ, R143.H1_H1 ;  /* 0x3000008fffd07230 */ /* 0x000fe40000004100 */
[-C--:B------:R-:W-:Y:S01]  /*0f50*/  FFMA.FTZ R69, R174, R140.reuse, R69 ;  /* 0x0000008cae457223 */ /* 0x080fe20000010045 */
[----:B------:R-:W-:Y:S01]  /*0f60*/  FMUL.FTZ R173, R109, R140 ;  /* 0x0000008c6dad7220 */ /* 0x000fe20000410000 */
[----:B------:R-:W-:Y:S01]  /*0f70*/  FADD.FTZ R143, -R149, R184 ;  /* 0x000000b8958f7221 */ /* 0x000fe20000010100 */
[C---:B------:R-:W-:Y:S01]  /*0f80*/  FMUL.FTZ R178, R154.reuse, R141 ;  /* 0x0000008d9ab27220 */ /* 0x040fe20000410000 */
[----:B------:R-:W-:Y:S01]  /*0f90*/  FADD.FTZ R140, R151, R176 ;  /* 0x000000b0978c7221 */ /* 0x000fe20000010000 */
[----:B------:R-:W-:Y:S01]  /*0fa0*/  FFMA.FTZ R141, R171, R176, R206 ;  /* 0x000000b0ab8d7223 */ /* 0x000fe200000100ce */
[--C-:B------:R-:W-:Y:S02]  /*0fb0*/  HADD2.F32 R181, -RZ, R142.reuse.H0_H0 ;  /* 0x2000008effb57230 */ /* 0x100fe40000004100 */
[----:B------:R-:W-:Y:S01]  /*0fc0*/  FMUL.FTZ R184, R154, R143 ;  /* 0x0000008f9ab87220 */ /* 0x000fe20000410000 */
[----:B------:R-:W-:-:S02]  /*0fd0*/  HADD2.F32 R142, -RZ, R142.H1_H1 ;  /* 0x3000008eff8e7230 */ /* 0x000fc40000004100 */
[----:B------:R-:W-:Y:S01]  /*0fe0*/  FADD.FTZ R143, R140, R173 ;  /* 0x000000ad8c8f7221 */ /* 0x000fe20000010000 */
        /* <DEDUP_REMOVED lines=15> */
[-C--:B------:R-:W-:Y:S01]  /*10e0*/  FMUL.FTZ R186, R106, R185.reuse ;  /* 0x000000b96aba7220 */ /* 0x080fe20000410000 */
[----:B------:R-:W-:Y:S01]  /*10f0*/  FADD.FTZ R145, -R149, R188 ;  /* 0x000000bc95917221 */ /* 0x000fe20000010100 */
        /* <DEDUP_REMOVED lines=18> */
.L_x_6130:
[----:B------:R-:W-:Y:S05]  /*1220*/  BSYNC B1 ;  /* 0x0000000000017941 */ /* 0x000fea0003800000 */
.L_x_6129:
        /* <DEDUP_REMOVED lines=16> */
[----:B------:R-:W-:Y:S01]  /*1330*/  FADD.FTZ R187, -R149, R150 ;  /* 0x0000009695bb7221 */ /* 0x000fe20000010100 */
[----:B------:R-:W-:Y:S02]  /*1340*/  HADD2.F32 R194, -RZ, R141.H0_H0 ;  /* 0x2000008dffc27230 */ /* 0x000fe40000004100 */
[----:B------:R-:W-:-:S02]  /*1350*/  HADD2.F32 R196, -RZ, R142.H0_H0 ;  /* 0x2000008effc47230 */ /* 0x000fc40000004100 */
[C---:B------:R-:W-:Y:S01]  /*1360*/  FADD.FTZ R193, -R149.reuse, R140 ;  /* 0x0000008c95c17221 */ /* 0x040fe20000010100 */
[----:B------:R-:W-:Y:S02]  /*1370*/  HADD2.F32 R142, -RZ, R142.H1_H1 ;  /* 0x3000008eff8e7230 */ /* 0x000fe40000004100 */
[C---:B------:R-:W-:Y:S01]  /*1380*/  FADD.FTZ R189, -R149.reuse, R194 ;  /* 0x000000c295bd7221 */ /* 0x040fe20000010100 */
[--C-:B------:R-:W-:Y:S02]  /*1390*/  HADD2.F32 R198, -RZ, R143.reuse.H0_H0 ;  /* 0x2000008fffc67230 */ /* 0x100fe40000004100 */
[C---:B-----5:R-:W-:Y:S01]  /*13a0*/  FMUL.FTZ R194, R154.reuse, R193 ;  /* 0x000000c19ac27220 */ /* 0x060fe20000410000 */
[----:B------:R-:W-:Y:S02]  /*13b0*/  HADD2.F32 R200, -RZ, R143.H1_H1 ;  /* 0x3000008fffc87230 */ /* 0x000fe40000004100 */
[C---:B------:R-:W-:Y:S01]  /*13c0*/  FADD.FTZ R143, -R149.reuse, R192 ;  /* 0x000000c0958f7221 */ /* 0x040fe20000010100 */
[----:B------:R-:W-:Y:S01]  /*13d0*/  FMUL.FTZ R187, R154, R187 ;  /* 0x000000bb9abb7220 */ /* 0x000fe20000410000 */
[C---:B------:R-:W-:Y:S01]  /*13e0*/  FADD.FTZ R195, -R149.reuse, R196 ;  /* 0x000000c495c37221 */ /* 0x040fe20000010100 */
[----:B------:R-:W-:Y:S01]  /*13f0*/  FADD.FTZ R197, -R149, R142 ;  /* 0x0000008e95c57221 */ /* 0x000fe20000010100 */
[----:B---3--:R-:W-:-:S02]  /*1400*/  HADD2.F32 R141, -RZ, R144.H0_H0 ;  /* 0x20000090ff8d7230 */ /* 0x008fc40000004100 */
[C---:B------:R-:W-:Y:S01]  /*1410*/  FADD.FTZ R199, -R149.reuse, R198 ;  /* 0x000000c695c77221 */ /* 0x040fe20000010100 */
[--C-:B------:R-:W-:Y:S02]  /*1420*/  HADD2.F32 R140, -RZ, R145.reuse.H1_H1 ;  /* 0x30000091ff8c7230 */ /* 0x100fe40000004100 */
[----:B------:R-:W-:Y:S01]  /*1430*/  FADD.FTZ R203, -R149, R200 ;  /* 0x000000c895cb7221 */ /* 0x000fe20000010100 */
[----:B------:R-:W-:Y:S02]  /*1440*/  HADD2.F32 R144, -RZ, R144.H1_H1 ;  /* 0x30000090ff907230 */ /* 0x000fe40000004100 */
[-C--:B------:R-:W-:Y:S01]  /*1450*/  FMUL.FTZ R192, R92, R141.reuse ;  /* 0x0000008d5cc07220 */ /* 0x080fe20000410000 */
[----:B------:R-:W-:Y:S02]  /*1460*/  HADD2.F32 R149, -RZ, R145.H0_H0 ;  /* 0x20000091ff957230 */ /* 0x000fe40000004100 */
[----:B------:R-:W-:Y:S01]  /*1470*/  FADD.FTZ R39, R39, R140 ;  /* 0x0000008c27277221 */ /* 0x000fe20000010000 */
[-C--:B------:R-:W-:Y:S01]  /*1480*/  FFMA.FTZ R63, R194, R140.reuse, R63 ;  /* 0x0000008cc23f7223 */ /* 0x080fe2000001003f */
[----:B------:R-:W-:Y:S01]  /*1490*/  FMUL.FTZ R193, R95, R140 ;  /* 0x0000008c5fc17220 */ /* 0x000fe20000410000 */
[----:B------:R-:W-:Y:S01]  /*14a0*/  FADD.FTZ R36, R36, R141 ;  /* 0x0000008d24247221 */ /* 0x000fe20000010000 */
[----:B------:R-:W-:Y:S01]  /*14b0*/  FFMA.FTZ R60, R187, R141, R60 ;  /* 0x0000008dbb3c7223 */ /* 0x000fe2000001003c */
[----:B0-----:R-:W-:Y:S01]  /*14c0*/  FMUL.FTZ R191, R93, R144 ;  /* 0x000000905dbf7220 */ /* 0x001fe20000410000 */
[----:B------:R-:W-:Y:S01]  /*14d0*/  FADD.FTZ R140, R151, R192 ;  /* 0x000000c0978c7221 */ /* 0x000fe20000010000 */
[C---:B------:R-:W-:Y:S01]  /*14e0*/  FMUL.FTZ R190, R154.reuse, R143 ;  /* 0x0000008f9abe7220 */ /* 0x040fe20000410000 */
[----:B------:R-:W-:Y:S01]  /*14f0*/  FFMA.FTZ R141, R187, R192, R206 ;  /* 0x000000c0bb8d7223 */ /* 0x000fe200000100ce */
        /* <DEDUP_REMOVED lines=8> */
[----:B------:R-:W-:Y:S02]  /*1580*/  HADD2.F32 R146, -RZ, R146.H1_H1 ;  /* 0x30000092ff927230 */ /* 0x000fe40000004100 */
        /* <DEDUP_REMOVED lines=31> */
.L_x_6132:
[----:B------:R-:W-:Y:S05]  /*1780*/  BSYNC B1 ;  /* 0x0000000000017941 */ /* 0x000fea0003800000 */
.L_x_6131:
        /* <DEDUP_REMOVED lines=21> */
.L_x_6162:
        /* <DEDUP_REMOVED lines=15> */
[----:B------:R-:W-:Y:S01]  /*19d0*/  FFMA.FTZ R145, R3, R203, R206 ;  /* 0x000000cb03917223 */ /* 0x000fe200000100ce */
[----:B------:R-:W-:Y:S01]  /*19e0*/  FADD.FTZ R149, R166, -R147 ;  /* 0x80000093a6957221 */ /* 0x000fe20000010000 */
[----:B------:R-:W-:Y:S01]  /*19f0*/  FADD.FTZ R147, R157, -R144 ;  /* 0x800000909d937221 */ /* 0x000fe20000010000 */
[----:B------:R-:W-:Y:S01]  /*1a00*/  ISETP.NE.U32.AND P6, PT, RZ, UR14, PT ;  /* 0x0000000eff007c0c */ /* 0x000fe2000bfc5070 */
[----:B------:R-:W-:Y:S01]  /*1a10*/  FADD.FTZ R151, R165, -R146 ;  /* 0x80000092a5977221 */ /* 0x000fe20000010000 */
[----:B------:R-:W-:Y:S01]  /*1a20*/  FADD.FTZ R145, R160, -R145 ;  /* 0x80000091a0917221 */ /* 0x000fe20000010000 */
[C---:B------:R-:W-:Y:S01]  /*1a30*/  FMUL.FTZ R147, R154.reuse, R147 ;  /* 0x000000939a937220 */ /* 0x040fe20000410000 */
[----:B------:R-:W-:Y:S01]  /*1a40*/  FFMA.FTZ R205, R167, R203, R206 ;  /* 0x000000cba7cd7223 */ /* 0x000fe200000100ce */
[----:B------:R-:W-:Y:S01]  /*1a50*/  ISETP.NE.AND.EX P6, PT, RZ, UR15, PT, P6 ;  /* 0x0000000fff007c0c */ /* 0x000fe2000bfc5360 */
[C---:B------:R-:W-:Y:S01]  /*1a60*/  FMUL.FTZ R207, R154.reuse, R149 ;  /* 0x000000959acf7220 */ /* 0x040fe20000410000 */
[----:B------:R-:W-:Y:S01]  /*1a70*/  FMUL.FTZ R145, R154, R145 ;  /* 0x000000919a917220 */ /* 0x000fe20000410000 */
[----:B------:R-:W-:Y:S01]  /*1a80*/  FADD.FTZ R205, R170, -R205 ;  /* 0x800000cdaacd7221 */ /* 0x000fe20000010000 */
[----:B------:R-:W-:-:S02]  /*1a90*/  @P1 HADD2.F32 R146, -RZ, R4.H1_H1 ;  /* 0x30000004ff921230 */ /* 0x000fc40000004100 */
[C---:B------:R-:W-:Y:S01]  /*1aa0*/  FMUL.FTZ R211, R154.reuse, R151 ;  /* 0x000000979ad37220 */ /* 0x040fe20000410000 */
[----:B------:R-:W-:Y:S02]  /*1ab0*/  @P1 HADD2.F32 R148, -RZ, R6.H0_H0 ;  /* 0x20000006ff941230 */ /* 0x000fe40000004100 */
[----:B------:R-:W-:Y:S01]  /*1ac0*/  FMUL.FTZ R217, R154, R205 ;  /* 0x000000cd9ad97220 */ /* 0x000fe20000410000 */
[----:B------:R-:W-:Y:S02]  /*1ad0*/  @P1 HADD2.F32 R144, -RZ, R4.H0_H0 ;  /* 0x20000004ff901230 */ /* 0x000fe40000004100 */
[----:B------:R-:W-:Y:S01]  /*1ae0*/  @P1 FADD.FTZ R147, R147, R146 ;  /* 0x0000009293931221 */ /* 0x000fe20000010000 */
[----:B------:R-:W-:Y:S01]  /*1af0*/  FFMA.FTZ R146, R172, R203, R206 ;  /* 0x000000cbac927223 */ /* 0x000fe200000100ce */
[----:B------:R-:W-:Y:S02]  /*1b00*/  @P1 HADD2.F32 R150, -RZ, R6.H1_H1 ;  /* 0x30000006ff961230 */ /* 0x000fe40000004100 */
[----:B------:R-:W-:Y:S01]  /*1b10*/  @P1 FADD.FTZ R207, R207, R148 ;  /* 0x00000094cfcf1221 */ /* 0x000fe20000010000 */
[----:B------:R-:W-:Y:S01]  /*1b20*/  @P1 FADD.FTZ R145, R145, R144 ;  /* 0x0000009091911221 */ /* 0x000fe20000010000 */
[----:B------:R-:W-:-:S02]  /*1b30*/  @P1 HADD2.F32 R148, -RZ, R7.H0_H0 ;  /* 0x20000007ff941230 */ /* 0x000fc40000004100 */
[-CC-:B------:R-:W-:Y:S01]  /*1b40*/  FFMA.FTZ R144, R162, R203.reuse, R206.reuse ;  /* 0x000000cba2907223 */ /* 0x180fe200000100ce */
[----:B------:R-:W-:Y:S01]  /*1b50*/  FFMA.FTZ R149, R159, R203, R206 ;  /* 0x000000cb9f957223 */ /* 0x000fe200000100ce */
[----:B------:R-:W-:Y:S01]  /*1b60*/  FADD.FTZ R215, R169, -R146 ;  /* 0x80000092a9d77221 */ /* 0x000fe20000010000 */
[----:B------:R-:W-:Y:S01]  /*1b70*/  @P1 FADD.FTZ R211, R211, R150 ;  /* 0x00000096d3d31221 */ /* 0x000fe20000010000 */
[----:B------:R-:W-:Y:S01]  /*1b80*/  FADD.FTZ R151, R163, -R144 ;  /* 0x80000090a3977221 */ /* 0x000fe20000010000 */
[----:B------:R-:W-:Y:S02]  /*1b90*/  @P1 HADD2.F32 R150, -RZ, R7.H1_H1 ;  /* 0x30000007ff961230 */ /* 0x000fe40000004100 */
[----:B------:R-:W-:Y:S01]  /*1ba0*/  @P1 FADD.FTZ R217, R217, R148 ;  /* 0x00000094d9d91221 */ /* 0x000fe20000010000 */
[----:B------:R-:W-:Y:S01]  /*1bb0*/  FADD.FTZ R149, R164, -R149 ;  /* 0x80000095a4957221 */ /* 0x000fe20000010000 */
[C---:B------:R-:W-:Y:S01]  /*1bc0*/  FMUL.FTZ R219, R154.reuse, R215 ;  /* 0x000000d79adb7220 */ /* 0x040fe20000410000 */
[----:B------:R-:W-:Y:S01]  /*1bd0*/  @P6 F2FP.F16.F32.PACK_AB R148, RZ, R207 ;  /* 0x000000cfff94623e */ /* 0x000fe200000000ff */
[C---:B------:R-:W-:Y:S01]  /*1be0*/  FMUL.FTZ R213, R154.reuse, R151 ;  /* 0x000000979ad57220 */ /* 0x040fe20000410000 */
[----:B------:R-:W-:Y:S01]  /*1bf0*/  FMUL.FTZ R209, R154, R149 ;  /* 0x000000959ad17220 */ /* 0x000fe20000410000 */
[----:B------:R-:W-:Y:S01]  /*1c00*/  @P1 FADD.FTZ R219, R219, R150 ;  /* 0x00000096dbdb1221 */ /* 0x000fe20000010000 */
[----:B------:R-:W-:Y:S01]  /*1c10*/  @P6 PRMT R138, R148, 0x7610, R138 ;  /* 0x00007610948a6816 */ /* 0x000fe2000000008a */
        /* <DEDUP_REMOVED lines=14> */
[-C--:B------:R-:W-:Y:S01]  /*1d00*/  FMUL.FTZ R211, R209, R156.reuse ;  /* 0x0000009cd1d37220 */ /* 0x080fe20000410000 */
[-C--:B------:R-:W-:Y:S01]  /*1d10*/  FMUL.FTZ R212, R213, R156.reuse ;  /* 0x0000009cd5d47220 */ /* 0x080fe20000410000 */
[-C--:B------:R-:W-:Y:S01]  /*1d20*/  FMUL.FTZ R217, R217, R156.reuse ;  /* 0x0000009cd9d97220 */ /* 0x080fe20000410000 */
[----:B------:R-:W-:Y:S01]  /*1d30*/  FMUL.FTZ R222, R219, R156 ;  /* 0x0000009cdbde7220 */ /* 0x000fe20000410000 */
[----:B------:R-:W-:Y:S01]  /*1d40*/  @P6 F2FP.F16.F32.PACK_AB R205, RZ, R147 ;  /* 0x00000093ffcd623e */ /* 0x000fe200000000ff */
[----:B------:R-:W-:Y:S01]  /*1d50*/  FMUL.FTZ R147, R117, R208 ;  /* 0x000000d075937220 */ /* 0x000fe20000410000 */
[----:B------:R-:W-:Y:S01]  /*1d60*/  @P6 PRMT R136, R144, 0x7610, R136 ;  /* 0x0000761090886816 */ /* 0x000fe20000000088 */
[----:B------:R-:W-:Y:S01]  /*1d70*/  FMUL.FTZ R144, R116, R207 ;  /* 0x000000cf74907220 */ /* 0x000fe20000410000 */
[----:B------:R-:W-:Y:S01]  /*1d80*/  @P6 F2FP.F16.F32.PACK_AB R210, RZ, R213 ;  /* 0x000000d5ffd2623e */ /* 0x000fe200000000ff */
[----:B------:R-:W-:Y:S01]  /*1d90*/  FMUL.FTZ R209, R113, R216 ;  /* 0x000000d871d17220 */ /* 0x000fe20000410000 */
[----:B------:R-:W-:Y:S01]  /*1da0*/  @P6 PRMT R137, R146, 0x7610, R137 ;  /* 0x0000761092896816 */ /* 0x000fe20000000089 */
[----:B------:R-:W-:Y:S01]  /*1db0*/  FMUL.FTZ R146, R112, R215 ;  /* 0x000000d770927220 */ /* 0x000fe20000410000 */
[----:B------:R-:W-:Y:S01]  /*1dc0*/  @P6 F2FP.F16.F32.PACK_AB R220, RZ, R219 ;  /* 0x000000dbffdc623e */ /* 0x000fe200000000ff */
        /* <DEDUP_REMOVED lines=34> */
.L_x_6135:
[----:B------:R-:W-:Y:S05]  /*1ff0*/  BSYNC B1 ;  /* 0x0000000000017941 */ /* 0x000fea0003800000 */
.L_x_6134:
        /* <DEDUP_REMOVED lines=8> */
[-CC-:B------:R-:W-:Y:S01]  /*2080*/  FFMA.FTZ R144, R174, R203.reuse, R206.reuse ;  /* 0x000000cbae907223 */ /* 0x180fe200000100ce */
[----:B------:R-:W-:Y:S01]  /*2090*/  ISETP.NE.AND.EX P1, PT, RZ, UR9, PT, P1 ;  /* 0x00000009ff007c0c */ /* 0x000fe2000bf25310 */
        /* <DEDUP_REMOVED lines=8> */
[----:B------:R-:W-:Y:S01]  /*2120*/  ISETP.NE.U32.AND P6, PT, RZ, UR14, PT ;  /* 0x0000000eff007c0c */ /* 0x000fe2000bfc5070 */
[-CC-:B------:R-:W-:Y:S01]  /*2130*/  FFMA.FTZ R149, R175, R203.reuse, R206.reuse ;  /* 0x000000cbaf957223 */ /* 0x180fe200000100ce */
[----:B------:R-:W-:Y:S01]  /*2140*/  FFMA.FTZ R205, R183, R203, R206 ;  /* 0x000000cbb7cd7223 */ /* 0x000fe200000100ce */
[----:B------:R-:W-:Y:S01]  /*2150*/  FMUL.FTZ R211, R154, R151 ;  /* 0x000000979ad37220 */ /* 0x000fe20000410000 */
[--C-:B------:R-:W-:Y:S01]  /*2160*/  @P1 HADD2.F32 R144, -RZ, R128.reuse.H0_H0 ;  /* 0x20000080ff901230 */ /* 0x100fe20000004100 */
[----:B------:R-:W-:Y:S01]  /*2170*/  ISETP.NE.AND.EX P6, PT, RZ, UR15, PT, P6 ;  /* 0x0000000fff007c0c */ /* 0x000fe2000bfc5360 */
[----:B------:R-:W-:-:S02]  /*2180*/  @P1 HADD2.F32 R146, -RZ, R128.H1_H1 ;  /* 0x30000080ff921230 */ /* 0x000fc40000004100 */
[----:B------:R-:W-:Y:S01]  /*2190*/  FADD.FTZ R149, R180, -R149 ;  /* 0x80000095b4957221 */ /* 0x000fe20000010000 */
[--C-:B------:R-:W-:Y:S02]  /*21a0*/  @P1 HADD2.F32 R148, -RZ, R130.reuse.H0_H0 ;  /* 0x20000082ff941230 */ /* 0x100fe40000004100 */
[----:B------:R-:W-:Y:S01]  /*21b0*/  @P1 FADD.FTZ R145, R145, R144 ;  /* 0x0000009091911221 */ /* 0x000fe20000010000 */
[-C--:B------:R-:W-:Y:S01]  /*21c0*/  FFMA.FTZ R144, R178, R203.reuse, R206 ;  /* 0x000000cbb2907223 */ /* 0x080fe200000100ce */
[----:B------:R-:W-:Y:S01]  /*21d0*/  @P1 FADD.FTZ R147, R147, R146 ;  /* 0x0000009293931221 */ /* 0x000fe20000010000 */
[----:B------:R-:W-:Y:S02]  /*21e0*/  @P1 HADD2.F32 R150, -RZ, R130.H1_H1 ;  /* 0x30000082ff961230 */ /* 0x000fe40000004100 */
[----:B------:R-:W-:Y:S01]  /*21f0*/  FFMA.FTZ R146, R188, R203, R206 ;  /* 0x000000cbbc927223 */ /* 0x000fe200000100ce */
[----:B------:R-:W-:Y:S01]  /*2200*/  FADD.FTZ R151, R179, -R144 ;  /* 0x80000090b3977221 */ /* 0x000fe20000010000 */
[----:B------:R-:W-:Y:S01]  /*2210*/  FADD.FTZ R209, R186, -R205 ;  /* 0x800000cdbad17221 */ /* 0x000fe20000010000 */
[----:B------:R-:W-:-:S02]  /*2220*/  @P1 HADD2.F32 R144, -RZ, R129.H0_H0 ;  /* 0x20000081ff901230 */ /* 0x000fc40000004100 */
[----:B------:R-:W-:Y:S01]  /*2230*/  @P1 FADD.FTZ R207, R207, R148 ;  /* 0x00000094cfcf1221 */ /* 0x000fe20000010000 */
[----:B------:R-:W-:Y:S01]  /*2240*/  FADD.FTZ R215, R185, -R146 ;  /* 0x80000092b9d77221 */ /* 0x000fe20000010000 */
[C---:B------:R-:W-:Y:S01]  /*2250*/  FMUL.FTZ R149, R154.reuse, R149 ;  /* 0x000000959a957220 */ /* 0x040fe20000410000 */
[----:B------:R-:W-:Y:S01]  /*2260*/  @P1 FADD.FTZ R211, R211, R150 ;  /* 0x00000096d3d31221 */ /* 0x000fe20000010000 */
[----:B------:R-:W-:Y:S02]  /*2270*/  @P1 HADD2.F32 R148, -RZ, R131.H0_H0 ;  /* 0x20000083ff941230 */ /* 0x000fe40000004100 */
[C---:B------:R-:W-:Y:S01]  /*2280*/  FMUL.FTZ R213, R154.reuse, R209 ;  /* 0x000000d19ad57220 */ /* 0x040fe20000410000 */
[----:B------:R-:W-:Y:S02]  /*2290*/  @P1 HADD2.F32 R146, -RZ, R129.H1_H1 ;  /* 0x30000081ff921230 */ /* 0x000fe40000004100 */
[C---:B------:R-:W-:Y:S01]  /*22a0*/  FMUL.FTZ R205, R154.reuse, R151 ;  /* 0x000000979acd7220 */ /* 0x040fe20000410000 */
[----:B------:R-:W-:Y:S01]  /*22b0*/  FMUL.FTZ R219, R154, R215 ;  /* 0x000000d79adb7220 */ /* 0x000fe20000410000 */
[----:B------:R-:W-:Y:S01]  /*22c0*/  @P1 FADD.FTZ R149, R149, R144 ;  /* 0x0000009095951221 */ /* 0x000fe20000010000 */
[----:B------:R-:W-:-:S02]  /*22d0*/  @P1 HADD2.F32 R150, -RZ, R131.H1_H1 ;  /* 0x30000083ff961230 */ /* 0x000fc40000004100 */
[-C--:B------:R-:W-:Y:S01]  /*22e0*/  FMUL.FTZ R215, R207, R156.reuse ;  /* 0x0000009ccfd77220 */ /* 0x080fe20000410000 */
[----:B------:R-:W-:Y:S01]  /*22f0*/  FMUL.FTZ R214, R211, R156 ;  /* 0x0000009cd3d67220 */ /* 0x000fe20000410000 */
[----:B------:R-:W-:Y:S01]  /*2300*/  @P1 FADD.FTZ R213, R213, R148 ;  /* 0x00000094d5d51221 */ /* 0x000fe20000010000 */
[----:B------:R-:W-:Y:S01]  /*2310*/  @P1 FADD.FTZ R205, R205, R146 ;  /* 0x00000092cdcd1221 */ /* 0x000fe20000010000 */
[----:B------:R-:W-:Y:S01]  /*2320*/  @P6 F2FP.F16.F32.PACK_AB R148, RZ, R207 ;  /* 0x000000cfff94623e */ /* 0x000fe200000000ff */
[----:B------:R-:W-:Y:S01]  /*2330*/  FMUL.FTZ R207, R96, R215 ;  /* 0x000000d760cf7220 */ /* 0x000fe20000410000 */
[----:B------:R-:W-:Y:S01]  /*2340*/  @P6 F2FP.F16.F32.PACK_AB R146, RZ, R149 ;  /* 0x00000095ff92623e */ /* 0x000fe200000000ff */
[----:B------:R-:W-:Y:S01]  /*2350*/  FMUL.FTZ R208, R97, R214 ;  /* 0x000000d661d07220 */ /* 0x000fe20000410000 */
[----:B------:R-:W-:Y:S01]  /*2360*/  @P1 FADD.FTZ R219, R219, R150 ;  /* 0x00000096dbdb1221 */ /* 0x000fe20000010000 */
[----:B------:R-:W-:Y:S01]  /*2370*/  @P6 F2FP.F16.F32.PACK_AB R212, RZ, R211 ;  /* 0x000000d3ffd4623e */ /* 0x000fe200000000ff */
[-C--:B------:R-:W-:Y:S01]  /*2380*/  FMUL.FTZ R211, R149, R156.reuse ;  /* 0x0000009c95d37220 */ /* 0x080fe20000410000 */
[----:B------:R-:W-:Y:S01]  /*2390*/  @P6 F2FP.F16.F32.PACK_AB R150, RZ, R213 ;  /* 0x000000d5ff96623e */ /* 0x000fe200000000ff */
[-C--:B------:R-:W-:Y:S01]  /*23a0*/  FMUL.FTZ R210, R205, R156.reuse ;  /* 0x0000009ccdd27220 */ /* 0x080fe20000410000 */
[----:B------:R-:W-:Y:S01]  /*23b0*/  @P6 PRMT R137, R146, 0x7610, R137 ;  /* 0x0000761092896816 */ /* 0x000fe20000000089 */
[-C--:B------:R-:W-:Y:S01]  /*23c0*/  FMUL.FTZ R217, R213, R156.reuse ;  /* 0x0000009cd5d97220 */ /* 0x080fe20000410000 */
[----:B------:R-:W-:Y:S01]  /*23d0*/  F2FP.F16.F32.PACK_AB R146, R208, R207 ;  /* 0x000000cfd092723e */ /* 0x000fe200000000ff */
[-C--:B------:R-:W-:Y:S01]  /*23e0*/  FMUL.FTZ R207, R145, R156.reuse ;  /* 0x0000009c91cf7220 */ /* 0x080fe20000410000 */
[----:B------:R-:W-:Y:S01]  /*23f0*/  @P6 F2FP.F16.F32.PACK_AB R144, RZ, R145 ;  /* 0x00000091ff90623e */ /* 0x000fe200000000ff */
[----:B------:R-:W-:Y:S01]  /*2400*/  FMUL.FTZ R208, R147, R156 ;  /* 0x0000009c93d07220 */ /* 0x000fe20000410000 */
[----:B------:R-:W-:Y:S01]  /*2410*/  @P6 PRMT R139, R150, 0x7610, R139 ;  /* 0x00007610968b6816 */ /* 0x000fe2000000008b */
[----:B------:R-:W-:Y:S01]  /*2420*/  FMUL.FTZ R145, R102, R211 ;  /* 0x000000d366917220 */ /* 0x000fe20000410000 */
[----:B------:R-:W-:Y:S01]  /*2430*/  @P6 PRMT R138, R148, 0x7610, R138 ;  /* 0x00007610948a6816 */ /* 0x000fe2000000008a */
[----:B------:R-:W-:Y:S01]  /*2440*/  FMUL.FTZ R150, R103, R210 ;  /* 0x000000d267967220 */ /* 0x000fe20000410000 */
[----:B------:R-:W-:Y:S01]  /*2450*/  FMUL.FTZ R218, R219, R156 ;  /* 0x0000009cdbda7220 */ /* 0x000fe20000410000 */
[----:B------:R-:W-:-:S02]  /*2460*/  @P6 LEA R148, P1, R153, UR14, 0x4 ;  /* 0x0000000e99946c11 */ /* 0x000fc4000f8220ff */
[----:B------:R-:W-:Y:S01]  /*2470*/  @P6 F2FP.F16.F32.PACK_AB R151, RZ, R147 ;  /* 0x00000093ff97623e */ /* 0x000fe200000000ff */
[----:B------:R-:W-:Y:S01]  /*2480*/  FMUL.FTZ R147, R101, R208 ;  /* 0x000000d065937220 */ /* 0x000fe20000410000 */
[----:B------:R-:W-:Y:S01]  /*2490*/  @P6 PRMT R136, R144, 0x7610, R136 ;  /* 0x0000761090886816 */ /* 0x000fe20000000088 */
[----:B------:R-:W-:Y:S01]  /*24a0*/  FMUL.FTZ R144, R100, R207 ;  /* 0x000000cf64907220 */ /* 0x000fe20000410000 */
[----:B------:R-:W-:Y:S01]  /*24b0*/  @P6 F2FP.F16.F32.PACK_AB R209, RZ, R205 ;  /* 0x000000cdffd1623e */ /* 0x000fe200000000ff */
[----:B------:R-:W-:Y:S01]  /*24c0*/  FMUL.FTZ R205, R98, R217 ;  /* 0x000000d962cd7220 */ /* 0x000fe20000410000 */
[----:B------:R-:W-:Y:S01]  /*24d0*/  @P6 F2FP.F16.F32.PACK_AB R216, RZ, R219 ;  /* 0x000000dbffd8623e */ /* 0x000fe200000000ff */
[----:B------:R-:W-:Y:S01]  /*24e0*/  FMUL.FTZ R220, R99, R218 ;  /* 0x000000da63dc7220 */ /* 0x000fe20000410000 */
[----:B------:R-:W-:Y:S02]  /*24f0*/  F2FP.F16.F32.PACK_AB R145, R150, R145 ;  /* 0x000000919691723e */ /* 0x000fe400000000ff */
[----:B------:R-:W-:-:S02]  /*2500*/  @P6 LEA.HI.X R149, R153, UR15, RZ, 0x4, P1 ;  /* 0x0000000f99956c11 */ /* 0x000fc400088f24ff */
[----:B------:R-:W-:Y:S02]  /*2510*/  LEA R150, P1, R153, UR16, 0x4 ;  /* 0x0000001099967c11 */ /* 0x000fe4000f8220ff */
[----:B------:R-:W-:Y:S02]  /*2520*/  F2FP.F16.F32.PACK_AB R144, R147, R144 ;  /* 0x000000909390723e */ /* 0x000fe400000000ff */
[----:B------:R-:W-:Y:S02]  /*2530*/  @P6 PRMT R138, R138, 0x5410, R212 ;  /* 0x000054108a8a6816 */ /* 0x000fe400000000d4 */
[----:B------:R-:W-:Y:S02]  /*2540*/  @P6 PRMT R136, R136, 0x5410, R151 ;  /* 0x0000541088886816 */ /* 0x000fe40000000097 */
[----:B------:R-:W-:Y:S02]  /*2550*/  @P6 PRMT R137, R137, 0x5410, R209 ;  /* 0x0000541089896816 */ /* 0x000fe400000000d1 */
[----:B------:R-:W-:-:S02]  /*2560*/  @P6 PRMT R139, R139, 0x5410, R216 ;  /* 0x000054108b8b6816 */ /* 0x000fc400000000d8 */
        /* <DEDUP_REMOVED lines=21> */
.L_x_6137:
[----:B------:R-:W-:Y:S05]  /*26c0*/  BSYNC B1 ;  /* 0x0000000000017941 */ /* 0x000fea0003800000 */
.L_x_6136:
        /* <DEDUP_REMOVED lines=10> */
[-CC-:B------:R-:W-:Y:S01]  /*2770*/  FFMA.FTZ R149, R189, R203.reuse, R206.reuse ;  /* 0x000000cbbd957223 */ /* 0x180fe200000100ce */
[-CC-:B0-----:R-:W-:Y:S01]  /*2780*/  FFMA.FTZ R146, R194, R203.reuse, R206.reuse ;  /* 0x000000cbc2927223 */ /* 0x181fe200000100ce */
[-CC-:B------:R-:W-:Y:S01]  /*2790*/  FFMA.FTZ R148, R200, R203.reuse, R206.reuse ;  /* 0x000000cbc8947223 */ /* 0x180fe200000100ce */
[-CC-:B------:R-:W-:Y:S01]  /*27a0*/  FFMA.FTZ R207, R199, R203.reuse, R206.reuse ;  /* 0x000000cbc7cf7223 */ /* 0x180fe200000100ce */
[----:B------:R-:W-:Y:S01]  /*27b0*/  FFMA.FTZ R206, R204, R203, R206 ;  /* 0x000000cbccce7223 */ /* 0x000fe200000100ce */
[----:B------:R-:W-:Y:S01]  /*27c0*/  FADD.FTZ R203, R198, -R205 ;  /* 0x800000cdc6cb7221 */ /* 0x000fe20000010000 */
[----:B------:R-:W-:Y:S01]  /*27d0*/  FADD.FTZ R209, R197, -R148 ;  /* 0x80000094c5d17221 */ /* 0x000fe20000010000 */
[----:B------:R-:W-:Y:S01]  /*27e0*/  ISETP.NE.U32.AND P6, PT, RZ, UR14, PT ;  /* 0x0000000eff007c0c */ /* 0x000fe2000bfc5070 */
[----:B------:R-:W-:Y:S01]  /*27f0*/  FADD.FTZ R145, R192, -R145 ;  /* 0x80000091c0917221 */ /* 0x000fe20000010000 */
[----:B------:R-:W-:Y:S01]  /*2800*/  FADD.FTZ R147, R191, -R144 ;  /* 0x80000090bf937221 */ /* 0x000fe20000010000 */
[----:B------:R-:W-:Y:S01]  /*2810*/  FADD.FTZ R211, R202, -R207 ;  /* 0x800000cfcad37221 */ /* 0x000fe20000010000 */
[----:B------:R-:W-:Y:S01]  /*2820*/  FMUL.FTZ R207, R154, R203 ;  /* 0x000000cb9acf7220 */ /* 0x000fe20000410000 */
[----:B------:R-:W-:-:S02]  /*2830*/  @P1 HADD2.F32 R148, -RZ, R134.H0_H0 ;  /* 0x20000086ff941230 */ /* 0x000fc40000004100 */
[----:B------:R-:W-:Y:S01]  /*2840*/  FADD.FTZ R151, R193, -R146 ;  /* 0x80000092c1977221 */ /* 0x000fe20000010000 */
[--C-:B------:R-:W-:Y:S02]  /*2850*/  @P1 HADD2.F32 R144, -RZ, R132.reuse.H0_H0 ;  /* 0x20000084ff901230 */ /* 0x100fe40000004100 */
[----:B------:R-:W-:Y:S01]  /*2860*/  FADD.FTZ R149, R196, -R149 ;  /* 0x80000095c4957221 */ /* 0x000fe20000010000 */
[----:B------:R-:W-:Y:S02]  /*2870*/  @P1 HADD2.F32 R146, -RZ, R132.H1_H1 ;  /* 0x30000084ff921230 */ /* 0x000fe40000004100 */
[----:B------:R-:W-:Y:S01]  /*2880*/  FADD.FTZ R215, R201, -R206 ;  /* 0x800000cec9d77221 */ /* 0x000fe20000010000 */
[C---:B------:R-:W-:Y:S01]  /*2890*/  FMUL.FTZ R145, R154.reuse, R145 ;  /* 0x000000919a917220 */ /* 0x040fe20000410000 */
[----:B------:R-:W-:Y:S01]  /*28a0*/  FMUL.FTZ R147, R154, R147 ;  /* 0x000000939a937220 */ /* 0x000fe20000410000 */
[----:B------:R-:W-:Y:S01]  /*28b0*/  ISETP.NE.AND.EX P6, PT, RZ, UR15, PT, P6 ;  /* 0x0000000fff007c0c */ /* 0x000fe2000bfc5360 */
[----:B------:R-:W-:Y:S01]  /*28c0*/  @P1 FADD.FTZ R207, R207, R148 ;  /* 0x00000094cfcf1221 */ /* 0x000fe20000010000 */
[----:B------:R-:W-:-:S02]  /*28d0*/  @P1 HADD2.F32 R148, -RZ, R134.H1_H1 ;  /* 0x30000086ff941230 */ /* 0x000fc40000004100 */
[C---:B------:R-:W-:Y:S01]  /*28e0*/  FMUL.FTZ R209, R154.reuse, R209 ;  /* 0x000000d19ad17220 */ /* 0x040fe20000410000 */
[----:B------:R-:W-:Y:S02]  /*28f0*/  @P1 HADD2.F32 R150, -RZ, R135.H0_H0 ;  /* 0x20000087ff961230 */ /* 0x000fe40000004100 */
[C---:B------:R-:W-:Y:S01]  /*2900*/  FMUL.FTZ R149, R154.reuse, R149 ;  /* 0x000000959a957220 */ /* 0x040fe20000410000 */
[C---:B------:R-:W-:Y:S01]  /*2910*/  FMUL.FTZ R205, R154.reuse, R151 ;  /* 0x000000979acd7220 */ /* 0x040fe20000410000 */
[C---:B------:R-:W-:Y:S01]  /*2920*/  FMUL.FTZ R213, R154.reuse, R211 ;  /* 0x000000d39ad57220 */ /* 0x040fe20000410000 */
[----:B------:R-:W-:Y:S01]  /*2930*/  FMUL.FTZ R215, R154, R215 ;  /* 0x000000d79ad77220 */ /* 0x000fe20000410000 */
[----:B------:R-:W-:Y:S01]  /*2940*/  @P1 FADD.FTZ R145, R145, R144 ;  /* 0x0000009091911221 */ /* 0x000fe20000010000 */
[----:B------:R-:W-:Y:S01]  /*2950*/  @P1 FADD.FTZ R147, R147, R146 ;  /* 0x0000009293931221 */ /* 0x000fe20000010000 */
[--C-:B------:R-:W-:Y:S02]  /*2960*/  @P1 HADD2.F32 R144, -RZ, R133.reuse.H0_H0 ;  /* 0x20000085ff901230 */ /* 0x100fe40000004100 */
[----:B------:R-:W-:Y:S01]  /*2970*/  @P1 FADD.FTZ R209, R209, R148 ;  /* 0x00000094d1d11221 */ /* 0x000fe20000010000 */
[----:B------:R-:W-:-:S02]  /*2980*/  @P1 HADD2.F32 R146, -RZ, R133.H1_H1 ;  /* 0x30000085ff921230 */ /* 0x000fc40000004100 */
[----:B------:R-:W-:Y:S01]  /*2990*/  @P1 FADD.FTZ R213, R213, R150 ;  /* 0x00000096d5d51221 */ /* 0x000fe20000010000 */
[----:B------:R-:W-:Y:S02]  /*29a0*/  @P1 HADD2.F32 R154, -RZ, R135.H1_H1 ;  /* 0x30000087ff9a1230 */ /* 0x000fe40000004100 */
[----:B------:R-:W-:Y:S01]  /*29b0*/  @P1 FADD.FTZ R149, R149, R144 ;  /* 0x0000009095951221 */ /* 0x000fe20000010000 */
[-C--:B------:R-:W-:Y:S01]  /*29c0*/  FMUL.FTZ R211, R207, R156.reuse ;  /* 0x0000009ccfd37220 */ /* 0x080fe20000410000 */
[----:B------:R-:W-:Y:S01]  /*29d0*/  @P1 FADD.FTZ R205, R205, R146 ;  /* 0x00000092cdcd1221 */ /* 0x000fe20000010000 */
[-C--:B------:R-:W-:Y:S01]  /*29e0*/  FMUL.FTZ R212, R209, R156.reuse ;  /* 0x0000009cd1d47220 */ /* 0x080fe20000410000 */
[----:B------:R-:W-:Y:S01]  /*29f0*/  @P1 FADD.FTZ R215, R215, R154 ;  /* 0x0000009ad7d71221 */ /* 0x000fe20000010000 */
[----:B------:R-:W-:Y:S01]  /*2a00*/  @P6 F2FP.F16.F32.PACK_AB R148, RZ, R207 ;  /* 0x000000cfff94623e */ /* 0x000fe200000000ff */
[-C--:B------:R-:W-:Y:S01]  /*2a10*/  FMUL.FTZ R203, R145, R156.reuse ;  /* 0x0000009c91cb7220 */ /* 0x080fe20000410000 */
[----:B------:R-:W-:Y:S01]  /*2a20*/  @P6 F2FP.F16.F32.PACK_AB R150, RZ, R213 ;  /* 0x000000d5ff96623e */ /* 0x000fe200000000ff */
        /* <DEDUP_REMOVED lines=8> */
[----:B------:R-:W-:Y:S01]  /*2ab0*/  FMUL.FTZ R156, R81, R212 ;  /* 0x000000d4519c7220 */ /* 0x000fe20000410000 */
[----:B------:R-:W-:Y:S01]  /*2ac0*/  @P6 PRMT R139, R150, 0x7610, R139 ;  /* 0x00007610968b6816 */ /* 0x000fe2000000008b */
[----:B------:R-:W-:Y:S01]  /*2ad0*/  FMUL.FTZ R150, R87, R208 ;  /* 0x000000d057967220 */ /* 0x000fe20000410000 */
[----:B------:R-:W-:-:S02]  /*2ae0*/  @P6 PRMT R137, R146, 0x7610, R137 ;  /* 0x0000761092896816 */ /* 0x000fc40000000089 */
[----:B------:R-:W-:Y:S01]  /*2af0*/  F2FP.F16.F32.PACK_AB R146, R156, R145 ;  /* 0x000000919c92723e */ /* 0x000fe200000000ff */
[----:B------:R-:W-:Y:S01]  /*2b00*/  FMUL.FTZ R145, R86, R207 ;  /* 0x000000cf56917220 */ /* 0x000fe20000410000 */
[----:B------:R-:W-:Y:S01]  /*2b10*/  @P6 PRMT R138, R148, 0x7610, R138 ;  /* 0x00007610948a6816 */ /* 0x000fe2000000008a */
[----:B------:R-:W-:Y:S01]  /*2b20*/  FMUL.FTZ R156, R82, R213 ;  /* 0x000000d5529c7220 */ /* 0x000fe20000410000 */
[----:B------:R-:W-:Y:S02]  /*2b30*/  @P6 LEA R148, P1, R153, UR14, 0x4 ;  /* 0x0000000e99946c11 */ /* 0x000fe4000f8220ff */
[----:B------:R-:W-:Y:S01]  /*2b40*/  @P6 F2FP.F16.F32.PACK_AB R151, RZ, R147 ;  /* 0x00000093ff97623e */ /* 0x000fe200000000ff */
[----:B------:R-:W-:Y:S01]  /*2b50*/  FMUL.FTZ R147, R85, R154 ;  /* 0x0000009a55937220 */ /* 0x000fe20000410000 */
[----:B------:R-:W-:Y:S01]  /*2b60*/  @P6 PRMT R136, R144, 0x7610, R136 ;  /* 0x0000761090886816 */ /* 0x000fe20000000088 */
[----:B------:R-:W-:Y:S01]  /*2b70*/  FMUL.FTZ R144, R84, R203 ;  /* 0x000000cb54907220 */ /* 0x000fe20000410000 */
[----:B------:R-:W-:Y:S01]  /*2b80*/  @P6 F2FP.F16.F32.PACK_AB R206, RZ, R205 ;  /* 0x000000cdffce623e */ /* 0x000fe200000000ff */
[----:B------:R-:W-:Y:S01]  /*2b90*/  FMUL.FTZ R205, R83, R214 ;  /* 0x000000d653cd7220 */ /* 0x000fe20000410000 */
[----:B------:R-:W-:-:S02]  /*2ba0*/  @P6 F2FP.F16.F32.PACK_AB R210, RZ, R209 ;  /* 0x000000d1ffd2623e */ /* 0x000fc400000000ff */
[----:B------:R-:W-:Y:S02]  /*2bb0*/  @P6 F2FP.F16.F32.PACK_AB R215, RZ, R215 ;  /* 0x000000d7ffd7623e */ /* 0x000fe400000000ff */
[----:B------:R-:W-:Y:S02]  /*2bc0*/  F2FP.F16.F32.PACK_AB R145, R150, R145 ;  /* 0x000000919691723e */ /* 0x000fe400000000ff */
[C---:B------:R-:W-:Y:S02]  /*2bd0*/  @P6 LEA.HI.X R149, R153.reuse, UR15, RZ, 0x4, P1 ;  /* 0x0000000f99956c11 */ /* 0x040fe400088f24ff */
[----:B------:R-:W-:Y:S02]  /*2be0*/  LEA R150, P1, R153, UR16, 0x4 ;  /* 0x0000001099967c11 */ /* 0x000fe4000f8220ff */
[----:B------:R-:W-:Y:S02]  /*2bf0*/  F2FP.F16.F32.PACK_AB R144, R147, R144 ;  /* 0x000000909390723e */ /* 0x000fe400000000ff */
[----:B------:R-:W-:-:S02]  /*2c00*/  @P6 PRMT R136, R136, 0x5410, R151 ;  /* 0x0000541088886816 */ /* 0x000fc40000000097 */
[----:B------:R-:W-:Y:S02]  /*2c10*/  @P6 PRMT R138, R138, 0x5410, R210 ;  /* 0x000054108a8a6816 */ /* 0x000fe400000000d2 */
[----:B------:R-:W-:Y:S02]  /*2c20*/  @P6 PRMT R137, R137, 0x5410, R206 ;  /* 0x0000541089896816 */ /* 0x000fe400000000ce */
[----:B------:R-:W-:Y:S02]  /*2c30*/  @P6 PRMT R139, R139, 0x5410, R215 ;  /* 0x000054108b8b6816 */ /* 0x000fe400000000d7 */
[----:B------:R-:W-:Y:S02]  /*2c40*/  F2FP.F16.F32.PACK_AB R147, R205, R156 ;  /* 0x0000009ccd93723e */ /* 0x000fe400000000ff */
[----:B------:R-:W-:Y:S01]  /*2c50*/  LEA.HI.X R151, R153, UR17, RZ, 0x4, P1 ;  /* 0x0000001199977c11 */ /* 0x000fe200088f24ff */
[----:B------:R1:W-:Y:S04]  /*2c60*/  @P6 STG.E.128 desc[UR4][R148.64], R136 ;  /* 0x0000008894006986 */ /* 0x0003e8000c101d04 */
[----:B------:R1:W-:Y:S01]  /*2c70*/  STG.E.128 desc[UR4][R150.64], R144 ;  /* 0x0000009096007986 */ /* 0x0003e2000c101d04 */
[----:B--2---:R-:W-:-:S02]  /*2c80*/  HADD2.F32 R209, -RZ, R142.H0_H0 ;  /* 0x2000008effd17230 */ /* 0x004fc40000004100 */
[----:B------:R-:W-:Y:S02]  /*2c90*/  HADD2.F32 R156, -RZ, R142.H1_H1 ;  /* 0x3000008eff9c7230 */ /* 0x000fe40000004100 */
[--C-:B------:R-:W-:Y:S02]  /*2ca0*/  HADD2.F32 R153, -RZ, R140.reuse.H0_H0 ;  /* 0x2000008cff997230 */ /* 0x100fe40000004100 */
[----:B------:R-:W-:Y:S01]  /*2cb0*/  FFMA.FTZ R8, R209, R211, R8 ;  /* 0x000000d3d1087223 */ /* 0x000fe20000010008 */
[--C-:B------:R-:W-:Y:S02]  /*2cc0*/  HADD2.F32 R205, -RZ, R141.reuse.H0_H0 ;  /* 0x2000008dffcd7230 */ /* 0x100fe40000004100 */
[----:B------:R-:W-:Y:S01]  /*2cd0*/  FFMA.FTZ R9, R156, R212, R9 ;  /* 0x000000d49c097223 */ /* 0x000fe20000010009 */
[----:B------:R-:W-:Y:S02]  /*2ce0*/  HADD2.F32 R142, -RZ, R141.H1_H1 ;  /* 0x3000008dff8e7230 */ /* 0x000fe40000004100 */
[----:B------:R-:W-:Y:S01]  /*2cf0*/  FFMA.FTZ R12, R153, R203, R12 ;  /* 0x000000cb990c7223 */ /* 0x000fe2000001000c */
[----:B------:R-:W-:-:S02]  /*2d00*/  HADD2.F32 R140, -RZ, R140.H1_H1 ;  /* 0x3000008cff8c7230 */ /* 0x000fc40000004100 */
[----:B------:R-:W-:Y:S01]  /*2d10*/  FFMA.FTZ R14, R205, R207, R14 ;  /* 0x000000cfcd0e7223 */ /* 0x000fe2000001000e */
[--C-:B------:R-:W-:Y:S02]  /*2d20*/  HADD2.F32 R141, -RZ, R143.reuse.H0_H0 ;  /* 0x2000008fff8d7230 */ /* 0x100fe40000004100 */
[----:B------:R-:W-:Y:S01]  /*2d30*/  FFMA.FTZ R15, R142, R208, R15 ;  /* 0x000000d08e0f7223 */ /* 0x000fe2000001000f */
[----:B------:R-:W-:Y:S02]  /*2d40*/  HADD2.F32 R206, -RZ, R143.H1_H1 ;  /* 0x3000008fffce7230 */ /* 0x000fe40000004100 */
[----:B------:R-:W-:Y:S01]  /*2d50*/  FFMA.FTZ R13, R140, R154, R13 ;  /* 0x0000009a8c0d7223 */ /* 0x000fe2000001000d */
[----:B------:R-:W-:Y:S02]  /*2d60*/  FFMA.FTZ R10, R141, R213, R10 ;  /* 0x000000d58d0a7223 */ /* 0x000fe4000001000a */
[----:B-1----:R-:W-:-:S07]  /*2d70*/  FFMA.FTZ R11, R206, R214, R11 ;  /* 0x000000d6ce0b7223 */ /* 0x002fce000001000b */
.L_x_6139:
[----:B------:R-:W-:Y:S05]  /*2d80*/  BSYNC B1 ;  /* 0x0000000000017941 */ /* 0x000fea0003800000 */
.L_x_6138:
[----:B------:R-:W1:Y:S02]  /*2d90*/  LDC.64 R140, c[0x0][0x210] ;  /* 0x00008400ff8c7b82 */ /* 0x000e640000000a00 */
[----:B-1----:R-:W-:-:S04]  /*2da0*/  LEA R0, R140, R0, 0x2 ;  /* 0x000000008c007211 */ /* 0x002fc800078e10ff */
[----:B------:R-:W-:-:S13]  /*2db0*/  ISETP.GE.AND P1, PT, R0, R141, PT ;  /* 0x0000008d0000720c */ /* 0x000fda0003f26270 */
[----:B------:R-:W-:Y:S05]  /*2dc0*/  @!P1 BRA `(.L_x_6140) ;  /* 0xffffffd800089947 */ /* 0x000fea000383ffff */
.L_x_6126:
[----:B------:R-:W-:Y:S05]  /*2dd0*/  BSYNC B0 ;  /* 0x0000000000007941 */ /* 0x000fea0003800000 */
.L_x_6125:
        /* <DEDUP_REMOVED lines=210> */
.L_x_6142:
[----:B------:R-:W-:Y:S05]  /*3b00*/  BSYNC B0 ;  /* 0x0000000000007941 */ /* 0x000fea0003800000 */
.L_x_6141:
        /* <DEDUP_REMOVED lines=18> */
.L_x_6144:
[----:B------:R-:W-:Y:S05]  /*3c30*/  BSYNC B0 ;  /* 0x0000000000007941 */ /* 0x000fea0003800000 */
.L_x_6143:
        /* <DEDUP_REMOVED lines=18> */
.L_x_6146:
[----:B------:R-:W-:Y:S05]  /*3d60*/  BSYNC B0 ;  /* 0x0000000000007941 */ /* 0x000fea0003800000 */
.L_x_6145:
        /* <DEDUP_REMOVED lines=18> */
.L_x_6148:
[----:B------:R-:W-:Y:S05]  /*3e90*/  BSYNC B0 ;  /* 0x0000000000007941 */ /* 0x000fea0003800000 */
.L_x_6147:
        /* <DEDUP_REMOVED lines=18> */
.L_x_6150:
[----:B------:R-:W-:Y:S05]  /*3fc0*/  BSYNC B0 ;  /* 0x0000000000007941 */ /* 0x000fea0003800000 */
.L_x_6149:
        /* <DEDUP_REMOVED lines=11> */
.L_x_6133:
        /* <DEDUP_REMOVED lines=8> */
.L_x_6152:
[----:B------:R-:W-:Y:S05]  /*4100*/  BSYNC B1 ;  /* 0x0000000000017941 */ /* 0x000fea0003800000 */
.L_x_6151:
        /* <DEDUP_REMOVED lines=8> */
.L_x_6153:
[----:B------:R-:W-:Y:S01]  /*4190*/  FADD.FTZ R140, R140, R151 ;  /* 0x000000978c8c7221 */ /* 0x000fe20000010000 */
[----:B------:R-:W-:-:S04]  /*41a0*/  HFMA2.MMA R150, -RZ, RZ, 0, 1.1920928955078125e-07 ;  /* 0x00000002ff967435 */ /* 0x000fc800000001ff */
[----:B------:R-:W-:Y:S02]  /*41b0*/  MOV R203, R140 ;  /* 0x0000008c00cb7202 */ /* 0x000fe40000000f00 */
[----:B------:R-:W-:-:S07]  /*41c0*/  MOV R141, R149 ;  /* 0x00000095008d7202 */ /* 0x000fce0000000f00 */
[----:B------:R-:W-:Y:S05]  /*41d0*/  WARPSYNC.COLLECTIVE R148, `(.L_x_6154) ;  /* 0x0000000094087348 */ /* 0x000fea0003c00000 */
[----:B------:R0:W1:Y:S02]  /*41e0*/  SHFL.BFLY P1, R149, R203, R150, R205 ;  /* 0x0c000096cb957389 */ /* 0x00006400000200cd */
[----:B01----:R-:W-:Y:S01]  /*41f0*/  ENDCOLLECTIVE ;  /* 0x000000000000791b */ /* 0x003fe20003800000 */
.L_x_6154:
[----:B------:R-:W-:-:S05]  /*4200*/  FADD.FTZ R141, R141, R206 ;  /* 0x000000ce8d8d7221 */ /* 0x000fca0000010000 */
[----:B------:R-:W-:Y:S02]  /*4210*/  MOV R203, R141 ;  /* 0x0000008d00cb7202 */ /* 0x000fe40000000f00 */
[----:B------:R-:W-:-:S07]  /*4220*/  MOV R143, R149 ;  /* 0x00000095008f7202 */ /* 0x000fce0000000f00 */
[----:B------:R-:W-:Y:S05]  /*4230*/  WARPSYNC.COLLECTIVE R148, `(.L_x_6155) ;  /* 0x0000000094087348 */ /* 0x000fea0003c00000 */
[----:B------:R0:W1:Y:S02]  /*4240*/  SHFL.BFLY P1, R149, R203, R150, R205 ;  /* 0x0c000096cb957389 */ /* 0x00006400000200cd */
[----:B01----:R-:W-:Y:S01]  /*4250*/  ENDCOLLECTIVE ;  /* 0x000000000000791b */ /* 0x003fe20003800000 */
.L_x_6155:
[----:B------:R-:W-:Y:S01]  /*4260*/  FADD.FTZ R143, R140, R143 ;  /* 0x0000008f8c8f7221 */ /* 0x000fe20000010000 */
[----:B------:R-:W-:-:S04]  /*4270*/  HFMA2.MMA R150, -RZ, RZ, 0, 2.384185791015625e-07 ;  /* 0x00000004ff967435 */ /* 0x000fc800000001ff */
[----:B------:R-:W-:Y:S02]  /*4280*/  MOV R203, R143 ;  /* 0x0000008f00cb7202 */ /* 0x000fe40000000f00 */
[----:B------:R-:W-:-:S07]  /*4290*/  MOV R142, R149 ;  /* 0x00000095008e7202 */ /* 0x000fce0000000f00 */
[----:B------:R-:W-:Y:S05]  /*42a0*/  WARPSYNC.COLLECTIVE R148, `(.L_x_6156) ;  /* 0x0000000094087348 */ /* 0x000fea0003c00000 */
[----:B------:R0:W1:Y:S02]  /*42b0*/  SHFL.BFLY P1, R149, R203, R150, R205 ;  /* 0x0c000096cb957389 */ /* 0x00006400000200cd */
[----:B01----:R-:W-:Y:S01]  /*42c0*/  ENDCOLLECTIVE ;  /* 0x000000000000791b */ /* 0x003fe20003800000 */
.L_x_6156:
[----:B------:R-:W-:-:S05]  /*42d0*/  FADD.FTZ R142, R141, R142 ;  /* 0x0000008e8d8e7221 */ /* 0x000fca0000010000 */
[----:B------:R-:W-:Y:S02]  /*42e0*/  MOV R203, R142 ;  /* 0x0000008e00cb7202 */ /* 0x000fe40000000f00 */
[----:B------:R-:W-:-:S07]  /*42f0*/  MOV R144, R149 ;  /* 0x0000009500907202 */ /* 0x000fce0000000f00 */
[----:B------:R-:W-:Y:S05]  /*4300*/  WARPSYNC.COLLECTIVE R148, `(.L_x_6157) ;  /* 0x0000000094087348 */ /* 0x000fea0003c00000 */
[----:B------:R0:W1:Y:S02]  /*4310*/  SHFL.BFLY P1, R149, R203, R150, R205 ;  /* 0x0c000096cb957389 */ /* 0x00006400000200cd */
[----:B01----:R-:W-:Y:S01]  /*4320*/  ENDCOLLECTIVE ;  /* 0x000000000000791b */ /* 0x003fe20003800000 */
.L_x_6157:
[----:B------:R-:W-:Y:S01]  /*4330*/  FADD.FTZ R144, R143, R144 ;  /* 0x000000908f907221 */ /* 0x000fe20000010000 */
[----:B------:R-:W-:-:S04]  /*4340*/  HFMA2.MMA R150, -RZ, RZ, 0, 4.76837158203125e-07 ;  /* 0x00000008ff967435 */ /* 0x000fc800000001ff */
[----:B------:R-:W-:Y:S02]  /*4350*/  MOV R203, R144 ;  /* 0x0000009000cb7202 */ /* 0x000fe40000000f00 */
[----:B------:R-:W-:-:S07]  /*4360*/  MOV R145, R149 ;  /* 0x0000009500917202 */ /* 0x000fce0000000f00 */
[----:B------:R-:W-:Y:S05]  /*4370*/  WARPSYNC.COLLECTIVE R148, `(.L_x_6158) ;  /* 0x0000000094087348 */ /* 0x000fea0003c00000 */
[----:B------:R0:W1:Y:S02]  /*4380*/  SHFL.BFLY P1, R149, R203, R150, R205 ;  /* 0x0c000096cb957389 */ /* 0x00006400000200cd */
[----:B01----:R-:W-:Y:S01]  /*4390*/  ENDCOLLECTIVE ;  /* 0x000000000000791b */ /* 0x003fe20003800000 */
.L_x_6158:
[----:B------:R-:W-:-:S05]  /*43a0*/  FADD.FTZ R145, R142, R145 ;  /* 0x000000918e917221 */ /* 0x000fca0000010000 */
[----:B------:R-:W-:Y:S02]  /*43b0*/  MOV R203, R145 ;  /* 0x0000009100cb7202 */ /* 0x000fe40000000f00 */
[----:B------:R-:W-:-:S07]  /*43c0*/  MOV R147, R149 ;  /* 0x0000009500937202 */ /* 0x000fce0000000f00 */
[----:B------:R-:W-:Y:S05]  /*43d0*/  WARPSYNC.COLLECTIVE R148, `(.L_x_6159) ;  /* 0x0000000094087348 */ /* 0x000fea0003c00000 */
[----:B------:R0:W1:Y:S02]  /*43e0*/  SHFL.BFLY P1, R149, R203, R150, R205 ;  /* 0x0c000096cb957389 */ /* 0x00006400000200cd */
[----:B01----:R-:W-:Y:S01]  /*43f0*/  ENDCOLLECTIVE ;  /* 0x000000000000791b */ /* 0x003fe20003800000 */
.L_x_6159:
[----:B------:R-:W-:Y:S01]  /*4400*/  FADD.FTZ R147, R144, R147 ;  /* 0x0000009390937221 */ /* 0x000fe20000010000 */
[----:B------:R-:W-:-:S04]  /*4410*/  HFMA2.MMA R150, -RZ, RZ, 0, 9.5367431640625e-07 ;  /* 0x00000010ff967435 */ /* 0x000fc800000001ff */
[----:B------:R-:W-:Y:S02]  /*4420*/  MOV R203, R147 ;  /* 0x0000009300cb7202 */ /* 0x000fe40000000f00 */
[----:B------:R-:W-:-:S07]  /*4430*/  MOV R146, R149 ;  /* 0x0000009500927202 */ /* 0x000fce0000000f00 */
[----:B------:R-:W-:Y:S05]  /*4440*/  WARPSYNC.COLLECTIVE R148, `(.L_x_6160) ;  /* 0x0000000094087348 */ /* 0x000fea0003c00000 */
[----:B------:R0:W1:Y:S02]  /*4450*/  SHFL.BFLY P1, R149, R203, R150, R205 ;  /* 0x0c000096cb957389 */ /* 0x00006400000200cd */
[----:B01----:R-:W-:Y:S01]  /*4460*/  ENDCOLLECTIVE ;  /* 0x000000000000791b */ /* 0x003fe20003800000 */
.L_x_6160:
[----:B------:R-:W-:-:S05]  /*4470*/  FADD.FTZ R146, R145, R146 ;  /* 0x0000009291927221 */ /* 0x000fca0000010000 */
[----:B------:R-:W-:Y:S02]  /*4480*/  MOV R203, R146 ;  /* 0x0000009200cb7202 */ /* 0x000fe40000000f00 */
[----:B------:R-:W-:-:S07]  /*4490*/  MOV R140, R149 ;  /* 0x00000095008c7202 */ /* 0x000fce0000000f00 */
[----:B------:R-:W-:Y:S05]  /*44a0*/  WARPSYNC.COLLECTIVE R148, `(.L_x_6161) ;  /* 0x0000000094087348 */ /* 0x000fea0003c00000 */
[----:B------:R0:W1:Y:S02]  /*44b0*/  SHFL.BFLY P1, R149, R203, R150, R205 ;  /* 0x0c000096cb957389 */ /* 0x00006400000200cd */
[----:B01----:R-:W-:Y:S01]  /*44c0*/  ENDCOLLECTIVE ;  /* 0x000000000000791b */ /* 0x003fe20003800000 */
.L_x_6161:
[----:B------:R-:W-:Y:S01]  /*44d0*/  MOV R141, R149 ;  /* 0x00000095008d7202 */ /* 0x000fe20000000f00 */
[----:B------:R-:W-:Y:S06]  /*44e0*/  BRA `(.L_x_6162) ;  /* 0xffffffd000fc7947 */ /* 0x000fec000383ffff */
.L_x_6163:
        /* <DEDUP_REMOVED lines=9> */
.L_x_11760:


//--------------------- .text._ZN10layer_norm13ln_bwd_kernelINS_13Kernel_traitsIf6__halfS2_S2_fjLj768ELj1ELj4ELj1ELj16ENS_18Kernel_traits_baseILj768EfS2_S2_S2_fjLj128EEEEELb0ELb1ELb0ELb1EEEvNS_9BwdParamsE --------------------------
	.section	.text._ZN10layer_norm13ln_bwd_kernelINS_13Kernel_traitsIf6__halfS2_S2_fjLj768ELj1ELj4ELj1ELj16ENS_18Kernel_traits_baseILj768EfS2_S2_S2_fjLj128EEEEELb0ELb1ELb0ELb1EEEvNS_9BwdParamsE,"ax",@progbits
	.align	128
        .global         _ZN10layer_norm13ln_bwd_kernelINS_13Kernel_traitsIf6__halfS2_S2_fjLj768ELj1ELj4ELj1ELj16ENS_18Kernel_traits_baseILj768EfS2_S2_S2_fjLj128EEEEELb0ELb1ELb0ELb1EEEvNS_9BwdParamsE
        .type           _ZN10layer_norm13ln_bwd_kernelINS_13Kernel_traitsIf6__halfS2_S2_fjLj768ELj1ELj4ELj1ELj16ENS_18Kernel_traits_baseILj768EfS2_S2_S2_fjLj128EEEEELb0ELb1ELb0ELb1EEEvNS_9BwdParamsE,@function
        .size           _ZN10layer_norm13ln_bwd_kernelINS_13Kernel_traitsIf6__halfS2_S2_fjLj768ELj1ELj4ELj1ELj16ENS_18Kernel_traits_baseILj768EfS2_S2_S2_fjLj128EEEEELb0ELb1ELb0ELb1EEEvNS_9BwdParamsE,(.L_x_11761 - _ZN10layer_norm13ln_bwd_kernelINS_13Kernel_traitsIf6__halfS2_S2_fjLj768ELj1ELj4ELj1ELj16ENS_18Kernel_traits_baseILj768EfS2_S2_S2_fjLj128EEEEELb0ELb1ELb0ELb1EEEvNS_9BwdParamsE)
        .other          _ZN10layer_norm13ln_bwd_kernelINS_13Kernel_traitsIf6__halfS2_S2_fjLj768ELj1ELj4ELj1ELj16ENS_18Kernel_traits_baseILj768EfS2_S2_S2_fjLj128EEEEELb0ELb1ELb0ELb1EEEvNS_9BwdParamsE,@"STO_CUDA_ENTRY STV_DEFAULT"
_ZN10layer_norm13ln_bwd_kernelINS_13Kernel_traitsIf6__halfS2_S2_fjLj768ELj1ELj4ELj1ELj16ENS_18Kernel_traits_baseILj768EfS2_S2_S2_fjLj128EEEEELb0ELb1ELb0ELb1EEEvNS_9BwdParamsE:
.text._ZN10layer_norm13ln_bwd_kernelINS_13Kernel_traitsIf6__halfS2_S2_fjLj768ELj1ELj4ELj1ELj16ENS_18Kernel_traits_baseILj768EfS2_S2_S2_fjLj128EEEEELb0ELb1ELb0ELb1EEEvNS_9BwdParamsE:
        /* <DEDUP_REMOVED lines=52> */
.L_x_6165:
        /* <DEDUP_REMOVED lines=62> */
.L_x_6169:
        /* <DEDUP_REMOVED lines=13> */
[C---:B------:R-:W-:Y:S01]  /*07f0*/  @P0 LEA.HI.X R71, R168.reuse, R75, R72, 0x1, P1 ;  /* 0x0000004ba8470211 */ /* 0x040fe200008f0c48 */
[C---:B-1----:R-:W-:Y:S01]  /*0800*/  IMAD.WIDE.U32 R72, R177.reuse, 0x10, R68 ;  /* 0x00000010b1487825 */ /* 0x042fe200078e0044 */
[C---:B------:R-:W-:Y:S02]  /*0810*/  IADD3 R169, R177.reuse, 0x40, RZ ;  /* 0x00000040b1a97810 */ /* 0x040fe40007ffe0ff */
[----:B------:R-:W-:Y:S01]  /*0820*/  IADD3 R172, R177, 0x40, RZ ;  /* 0x00000040b1ac7810 */ /* 0x000fe20007ffe0ff */
[----:B--2---:R-:W-:Y:S01]  /*0830*/  IMAD.WIDE R94, R168, 0x4, R94 ;  /* 0x00000004a85e7825 */ /* 0x004fe200078e025e */
[----:B------:R-:W2:Y:S03]  /*0840*/  @P0 LDG.E.U16 R0, desc[UR4][R70.64] ;  /* 0x0000000446000981 */ /* 0x000ea6000c1e1500 */
[----:B------:R-:W-:Y:S01]  /*0850*/  IMAD.WIDE.U32 R80, R173, 0x10, R68 ;  /* 0x00000010ad507825 */ /* 0x000fe200078e0044 */
[----:B------:R-:W4:Y:S03]  /*0860*/  LDG.E.128 R72, desc[UR4][R72.64] ;  /* 0x0000000448487981 */ /* 0x000f26000c1e1d00 */
[--C-:B---3--:R-:W-:Y:S01]  /*0870*/  IMAD.WIDE.U32 R76, R177, 0x10, R2.reuse ;  /* 0x00000010b14c7825 */ /* 0x108fe200078e0002 */
[----:B------:R1:W3:Y:S03]  /*0880*/  LDG.E R191, desc[UR4][R94.64] ;  /* 0x000000045ebf7981 */ /* 0x0002e6000c1e1900 */
[----:B------:R-:W-:Y:S01]  /*0890*/  IMAD.WIDE.U32 R84, R173, 0x10, R2 ;  /* 0x00000010ad547825 */ /* 0x000fe200078e0002 */
[----:B------:R-:W3:Y:S03]  /*08a0*/  LDG.E.128 R80, desc[UR4][R80.64] ;  /* 0x0000000450507981 */ /* 0x000ee6000c1e1d00 */
[----:B------:R-:W-:Y:S01]  /*08b0*/  IMAD.WIDE.U32 R88, R169, 0x10, R68 ;  /* 0x00000010a9587825 */ /* 0x000fe200078e0044 */
[----:B------:R-:W3:Y:S03]  /*08c0*/  LDG.E.128 R76, desc[UR4][R76.64] ;  /* 0x000000044c4c7981 */ /* 0x000ee6000c1e1d00 */
[----:B------:R-:W-:Y:S01]  /*08d0*/  IMAD.WIDE.U32 R68, R172, 0x10, R2 ;  /* 0x00000010ac447825 */ /* 0x000fe200078e0002 */
[----:B------:R-:W3:Y:S03]  /*08e0*/  LDG.E.128 R84, desc[UR4][R84.64] ;  /* 0x0000000454547981 */ /* 0x000ee6000c1e1d00 */
[----:B0-----:R-:W-:Y:S01]  /*08f0*/  IMAD.WIDE R174, R168, 0x4, R92 ;  /* 0x00000004a8ae7825 */ /* 0x001fe200078e025c */
[----:B------:R-:W3:Y:S04]  /*0900*/  LDG.E.128 R88, desc[UR4][R88.64] ;  /* 0x0000000458587981 */ /* 0x000ee8000c1e1d00 */
[----:B------:R-:W3:Y:S04]  /*0910*/  LDG.E.128 R68, desc[UR4][R68.64] ;  /* 0x0000000444447981 */ /* 0x000ee8000c1e1d00 */
[----:B------:R0:W3:Y:S01]  /*0920*/  LDG.E R174, desc[UR4][R174.64] ;  /* 0x00000004aeae7981 */ /* 0x0000e2000c1e1900 */
[----:B------:R-:W-:-:S04]  /*0930*/  ISETP.NE.U32.AND P1, PT, RZ, UR12, PT ;  /* 0x0000000cff007c0c */ /* 0x000fc8000bf25070 */
[----:B------:R-:W-:-:S13]  /*0940*/  ISETP.NE.AND.EX P1, PT, RZ, UR13, PT, P1 ;  /* 0x0000000dff007c0c */ /* 0x000fda000bf25310 */
[----:B------:R-:W0:Y:S08]  /*0950*/  @P1 LDC.64 R92, c[0x0][0x2c8] ;  /* 0x0000b200ff5c1b82 */ /* 0x000e300000000a00 */
[----:B-1----:R-:W1:Y:S08]  /*0960*/  @P1 LDC.64 R94, c[0x0][0x2c8] ;  /* 0x0000b200ff5e1b82 */ /* 0x002e700000000a00 */
[----:B------:R-:W1:Y:S01]  /*0970*/  @P1 LDC.64 R2, c[0x0][0x2c8] ;  /* 0x0000b200ff021b82 */ /* 0x000e620000000a00 */
[----:B------:R-:W-:-:S02]  /*0980*/  ISETP.NE.AND P2, PT, R170, RZ, PT ;  /* 0x000000ffaa00720c */ /* 0x000fc40003f45270 */
[----:B0-----:R-:W-:Y:S01]  /*0990*/  MOV R175, 0x3f800000 ;  /* 0x3f80000000af7802 */ /* 0x001fe20000000f00 */
[----:B------:R-:W-:-:S05]  /*09a0*/  @P1 IMAD.WIDE.U32 R92, R177, 0x10, R92 ;  /* 0x00000010b15c1825 */ /* 0x000fca00078e005c */
[----:B-----5:R0:W5:Y:S01]  /*09b0*/  @P1 LDG.E.128 R52, desc[UR4][R92.64] ;  /* 0x000000045c341981 */ /* 0x020162000c1e1d00 */
[----:B-1----:R-:W-:-:S05]  /*09c0*/  @P1 IMAD.WIDE.U32 R94, R173, 0x10, R94 ;  /* 0x00000010ad5e1825 */ /* 0x002fca00078e005e */
[----:B------:R1:W5:Y:S01]  /*09d0*/  @P1 LDG.E.128 R56, desc[UR4][R94.64] ;  /* 0x000000045e381981 */ /* 0x000362000c1e1d00 */
[----:B------:R-:W-:-:S05]  /*09e0*/  @P1 IMAD.WIDE.U32 R2, R169, 0x10, R2 ;  /* 0x00000010a9021825 */ /* 0x000fca00078e0002 */
[----:B------:R1:W5:Y:S01]  /*09f0*/  @P1 LDG.E.128 R60, desc[UR4][R2.64] ;  /* 0x00000004023c1981 */ /* 0x000362000c1e1d00 */
[----:B------:R-:W-:Y:S01]  /*0a00*/  UMOV UR6, 0xffffffff ;  /* 0xffffffff00067882 */ /* 0x000fe20000000000 */
[----:B--2---:R-:W-:Y:S02]  /*0a10*/  @P0 HADD2.F32 R175, -RZ, R0.H0_H0 ;  /* 0x20000000ffaf0230 */ /* 0x004fe40000004100 */
[----:B----4-:R-:W-:Y:S02]  /*0a20*/  HADD2.F32 R0, -RZ, R72.H0_H0 ;  /* 0x20000048ff007230 */ /* 0x010fe40000004100 */
[----:B------:R-:W-:Y:S01]  /*0a30*/  HADD2.F32 R181, -RZ, R74.H0_H0 ;  /* 0x2000004affb57230 */ /* 0x000fe20000004100 */
[----:B---3--:R-:W-:Y:S01]  /*0a40*/  FSEL R211, R191, RZ, !P2 ;  /* 0x000000ffbfd37208 */ /* 0x008fe20005000000 */
[--C-:B0-----:R-:W-:Y:S02]  /*0a50*/  HADD2.F32 R93, -RZ, R75.reuse.H0_H0 ;  /* 0x2000004bff5d7230 */ /* 0x101fe40000004100 */
[----:B-1----:R-:W-:-:S02]  /*0a60*/  HADD2.F32 R94, -RZ, R75.H1_H1 ;  /* 0x3000004bff5e7230 */ /* 0x002fc40000004100 */
[----:B------:R-:W-:Y:S02]  /*0a70*/  HADD2.F32 R2, -RZ, R80.H0_H0 ;  /* 0x20000050ff027230 */ /* 0x000fe40000004100 */
[----:B------:R-:W-:Y:S02]  /*0a80*/  HADD2.F32 R72, -RZ, R72.H1_H1 ;  /* 0x30000048ff487230 */ /* 0x000fe40000004100 */
[----:B------:R-:W-:Y:S02]  /*0a90*/  HADD2.F32 R178, -RZ, R73.H0_H0 ;  /* 0x20000049ffb27230 */ /* 0x000fe40000004100 */
[----:B------:R-:W-:Y:S02]  /*0aa0*/  HADD2.F32 R75, -RZ, R76.H0_H0 ;  /* 0x2000004cff4b7230 */ /* 0x000fe40000004100 */
[----:B------:R-:W-:Y:S02]  /*0ab0*/  HADD2.F32 R3, -RZ, R81.H0_H0 ;  /* 0x20000051ff037230 */ /* 0x000fe40000004100 */
[----:B------:R-:W-:-:S02]  /*0ac0*/  HADD2.F32 R179, -RZ, R73.H1_H1 ;  /* 0x30000049ffb37230 */ /* 0x000fc40000004100 */
[C---:B------:R-:W-:Y:S01]  /*0ad0*/  FADD.FTZ R73, -R211.reuse, R0 ;  /* 0x00000000d3497221 */ /* 0x040fe20000010100 */
[----:B------:R-:W-:Y:S02]  /*0ae0*/  HADD2.F32 R183, -RZ, R74.H1_H1 ;  /* 0x3000004affb77230 */ /* 0x000fe40000004100 */
[--C-:B------:R-:W-:Y:S02]  /*0af0*/  HADD2.F32 R176, -RZ, R85.reuse.H0_H0 ;  /* 0x20000055ffb07230 */ /* 0x100fe40000004100 */
[----:B------:R-:W-:Y:S02]  /*0b00*/  HADD2.F32 R186, -RZ, R85.H1_H1 ;  /* 0x30000055ffba7230 */ /* 0x000fe40000004100 */
[----:B------:R-:W-:Y:S01]  /*0b10*/  FADD.FTZ R85, -R211, R181 ;  /* 0x000000b5d3557221 */ /* 0x000fe20000010100 */
[--C-:B------:R-:W-:Y:S02]  /*0b20*/  HADD2.F32 R188, -RZ, R86.reuse.H0_H0 ;  /* 0x20000056ffbc7230 */ /* 0x100fe40000004100 */
[----:B------:R-:W-:-:S02]  /*0b30*/  HADD2.F32 R192, -RZ, R86.H1_H1 ;  /* 0x30000056ffc07230 */ /* 0x000fc40000004100 */
[----:B------:R-:W-:Y:S02]  /*0b40*/  HADD2.F32 R200, -RZ, R90.H0_H0 ;  /* 0x2000005affc87230 */ /* 0x000fe40000004100 */
[C---:B------:R-:W-:Y:S01]  /*0b50*/  FADD.FTZ R191, -R211.reuse, R93 ;  /* 0x0000005dd3bf7221 */ /* 0x040fe20000010100 */
[----:B------:R-:W-:Y:S02]  /*0b60*/  HADD2.F32 R86, -RZ, R88.H0_H0 ;  /* 0x20000058ff567230 */ /* 0x000fe40000004100 */
[C---:B------:R-:W-:Y:S01]  /*0b70*/  FADD.FTZ R193, -R211.reuse, R94 ;  /* 0x0000005ed3c17221 */ /* 0x040fe20000010100 */
[----:B------:R-:W-:Y:S02]  /*0b80*/  HADD2.F32 R90, -RZ, R90.H1_H1 ;  /* 0x3000005aff5a7230 */ /* 0x000fe40000004100 */
[----:B------:R-:W-:Y:S01]  /*0b90*/  FADD.FTZ R195, -R211, R2 ;  /* 0x00000002d3c37221 */ /* 0x000fe20000010100 */
[--C-:B------:R-:W-:Y:S02]  /*0ba0*/  HADD2.F32 R184, -RZ, R79.reuse.H0_H0 ;  /* 0x2000004fffb87230 */ /* 0x100fe40000004100 */
[----:B------:R-:W-:-:S02]  /*0bb0*/  HADD2.F32 R190, -RZ, R79.H1_H1 ;  /* 0x3000004fffbe7230 */ /* 0x000fc40000004100 */
[----:B------:R-:W-:Y:S02]  /*0bc0*/  HADD2.F32 R80, -RZ, R80.H1_H1 ;  /* 0x30000050ff507230 */ /* 0x000fe40000004100 */
[----:B------:R-:W-:Y:S02]  /*0bd0*/  HADD2.F32 R88, -RZ, R88.H1_H1 ;  /* 0x30000058ff587230 */ /* 0x000fe40000004100 */
[C---:B------:R-:W-:Y:S01]  /*0be0*/  FADD.FTZ R199, -R211.reuse, R3 ;  /* 0x00000003d3c77221 */ /* 0x040fe20000010100 */
[----:B------:R-:W-:Y:S02]  /*0bf0*/  HADD2.F32 R76, -RZ, R76.H1_H1 ;  /* 0x3000004cff4c7230 */ /* 0x000fe40000004100 */
[--C-:B------:R-:W-:Y:S02]  /*0c00*/  HADD2.F32 R74, -RZ, R77.reuse.H0_H0 ;  /* 0x2000004dff4a7230 */ /* 0x100fe40000004100 */
[----:B------:R-:W-:Y:S02]  /*0c10*/  HADD2.F32 R180, -RZ, R77.H1_H1 ;  /* 0x3000004dffb47230 */ /* 0x000fe40000004100 */
[----:B------:R-:W-:Y:S01]  /*0c20*/  FADD.FTZ R77, -R211, R72 ;  /* 0x00000048d34d7221 */ /* 0x000fe20000010100 */
[----:B------:R-:W-:-:S02]  /*0c30*/  HADD2.F32 R79, -RZ, R81.H1_H1 ;  /* 0x30000051ff4f7230 */ /* 0x000fc40000004100 */
[C---:B------:R-:W-:Y:S01]  /*0c40*/  FADD.FTZ R81, -R211.reuse, R178 ;  /* 0x000000b2d3517221 */ /* 0x040fe20000010100 */
[--C-:B------:R-:W-:Y:S02]  /*0c50*/  HADD2.F32 R93, -RZ, R69.reuse.H0_H0 ;  /* 0x20000045ff5d7230 */ /* 0x100fe40000004100 */
[----:B------:R-:W-:Y:S02]  /*0c60*/  HADD2.F32 R94, -RZ, R69.H1_H1 ;  /* 0x30000045ff5e7230 */ /* 0x000fe40000004100 */
[----:B------:R-:W-:Y:S01]  /*0c70*/  FMUL.FTZ R69, R48, R75 ;  /* 0x0000004b30457220 */ /* 0x000fe20000410000 */
[--C-:B------:R-:W-:Y:S02]  /*0c80*/  HADD2.F32 R92, -RZ, R87.reuse.H0_H0 ;  /* 0x20000057ff5c7230 */ /* 0x100fe40000004100 */
[C---:B------:R-:W-:Y:S01]  /*0c90*/  FMUL.FTZ R0, R174.reuse, R73 ;  /* 0x00000049ae007220 */ /* 0x040fe20000410000 */
[----:B------:R-:W-:Y:S02]  /*0ca0*/  HADD2.F32 R187, -RZ, R87.H1_H1 ;  /* 0x30000057ffbb7230 */ /* 0x000fe40000004100 */
[----:B------:R-:W-:Y:S01]  /*0cb0*/  FADD.FTZ R87, -R211, R183 ;  /* 0x000000b7d3577221 */ /* 0x000fe20000010100 */
[----:B------:R-:W-:Y:S01]  /*0cc0*/  FMUL.FTZ R72, R174, R85 ;  /* 0x00000055ae487220 */ /* 0x000fe20000410000 */
[----:B------:R-:W-:-:S02]  /*0cd0*/  HADD2.F32 R95, -RZ, R82.H0_H0 ;  /* 0x20000052ff5f7230 */ /* 0x000fc40000004100 */
[C---:B------:R-:W-:Y:S01]  /*0ce0*/  FADD.FTZ R181, -R211.reuse, R90 ;  /* 0x0000005ad3b57221 */ /* 0x040fe20000010100 */
[--C-:B------:R-:W-:Y:S02]  /*0cf0*/  HADD2.F32 R202, -RZ, R91.reuse.H0_H0 ;  /* 0x2000005bffca7230 */ /* 0x100fe40000004100 */
[C---:B------:R-:W-:Y:S01]  /*0d00*/  FMUL.FTZ R85, R174.reuse, R191 ;  /* 0x000000bfae557220 */ /* 0x040fe20000410000 */
[----:B------:R-:W-:Y:S02]  /*0d10*/  HADD2.F32 R204, -RZ, R91.H1_H1 ;  /* 0x3000005bffcc7230 */ /* 0x000fe40000004100 */
[C---:B------:R-:W-:Y:S01]  /*0d20*/  FADD.FTZ R197, -R211.reuse, R80 ;  /* 0x00000050d3c57221 */ /* 0x040fe20000010100 */
[----:B------:R-:W-:Y:S01]  /*0d30*/  FADD.FTZ R91, -R211, R88 ;  /* 0x00000058d35b7221 */ /* 0x000fe20000010100 */
[--C-:B------:R-:W-:Y:S02]  /*0d40*/  HADD2.F32 R178, -RZ, R68.reuse.H0_H0 ;  /* 0x20000044ffb27230 */ /* 0x100fe40000004100 */
[----:B------:R-:W-:Y:S01]  /*0d50*/  FMUL.FTZ R191, R174, R195 ;  /* 0x000000c3aebf7220 */ /* 0x000fe20000410000 */
[----:B------:R-:W-:-:S02]  /*0d60*/  HADD2.F32 R90, -RZ, R68.H1_H1 ;  /* 0x30000044ff5a7230 */ /* 0x000fc40000004100 */
[----:B------:R-:W-:Y:S01]  /*0d70*/  FADD.FTZ R201, -R211, R79 ;  /* 0x0000004fd3c97221 */ /* 0x000fe20000010100 */
[C---:B------:R-:W-:Y:S01]  /*0d80*/  FMUL.FTZ R68, R174.reuse, R81 ;  /* 0x00000051ae447220 */ /* 0x040fe20000410000 */
[----:B------:R-:W-:Y:S01]  /*0d90*/  FMUL.FTZ R73, R49, R76 ;  /* 0x0000004c31497220 */ /* 0x000fe20000410000 */
[----:B------:R-:W-:Y:S01]  /*0da0*/  FADD.FTZ R88, RZ, R69 ;  /* 0x00000045ff587221 */ /* 0x000fe20000010000 */
[C---:B------:R-:W-:Y:S01]  /*0db0*/  FMUL.FTZ R195, R174.reuse, R199 ;  /* 0x000000c7aec37220 */ /* 0x040fe20000410000 */
[C---:B------:R-:W-:Y:S01]  /*0dc0*/  FMUL.FTZ R2, R174.reuse, R77 ;  /* 0x0000004dae027220 */ /* 0x040fe20000410000 */
[----:B------:R-:W-:Y:S01]  /*0dd0*/  FMUL.FTZ R81, R174, R87 ;  /* 0x00000057ae517220 */ /* 0x000fe20000410000 */
[----:B------:R-:W-:Y:S01]  /*0de0*/  FFMA.FTZ R199, R0, R69, RZ ;  /* 0x0000004500c77223 */ /* 0x000fe200000100ff */
[C---:B------:R-:W-:Y:S01]  /*0df0*/  FMUL.FTZ R87, R174.reuse, R193 ;  /* 0x000000c1ae577220 */ /* 0x040fe20000410000 */
[----:B------:R-:W-:Y:S01]  /*0e00*/  FADD.FTZ R203, -R211, R95 ;  /* 0x0000005fd3cb7221 */ /* 0x000fe20000010100 */
[----:B------:R-:W-:Y:S01]  /*0e10*/  FMUL.FTZ R193, R174, R197 ;  /* 0x000000c5aec17220 */ /* 0x000fe20000410000 */
[----:B------:R-:W-:-:S02]  /*0e20*/  HADD2.F32 R189, -RZ, R83.H0_H0 ;  /* 0x20000053ffbd7230 */ /* 0x000fc40000004100 */
[----:B------:R-:W-:Y:S01]  /*0e30*/  FMUL.FTZ R77, R50, R74 ;  /* 0x0000004a324d7220 */ /* 0x000fe20000410000 */
[----:B------:R-:W-:Y:S02]  /*0e40*/  HADD2.F32 R194, -RZ, R83.H1_H1 ;  /* 0x30000053ffc27230 */ /* 0x000fe40000004100 */
[----:B------:R-:W-:Y:S01]  /*0e50*/  FMUL.FTZ R197, R174, R201 ;  /* 0x000000c9aec57220 */ /* 0x000fe20000410000 */
[----:B------:R-:W-:Y:S01]  /*0e60*/  FADD.FTZ R88, R88, R73 ;  /* 0x0000004958587221 */ /* 0x000fe20000010000 */
[----:B------:R-:W-:Y:S01]  /*0e70*/  FADD.FTZ R83, -R211, R179 ;  /* 0x000000b3d3537221 */ /* 0x000fe20000010100 */
[----:B------:R-:W-:Y:S01]  /*0e80*/  FFMA.FTZ R201, R2, R73, R199 ;  /* 0x0000004902c97223 */ /* 0x000fe200000100c7 */
[----:B------:R-:W-:Y:S01]  /*0e90*/  FADD.FTZ R153, R190, R153 ;  /* 0x00000099be997221 */ /* 0x000fe20000010000 */
[-C--:B------:R-:W-:Y:S01]  /*0ea0*/  FFMA.FTZ R154, R87, R190.reuse, R154 ;  /* 0x000000be579a7223 */ /* 0x080fe2000001009a */
[----:B------:R-:W-:Y:S01]  /*0eb0*/  FMUL.FTZ R80, R47, R190 ;  /* 0x000000be2f507220 */ /* 0x000fe20000410000 */
[----:B------:R-:W-:-:S02]  /*0ec0*/  HADD2.F32 R182, -RZ, R78.H0_H0 ;  /* 0x2000004effb67230 */ /* 0x000fc40000004100 */
[----:B------:R-:W-:Y:S01]  /*0ed0*/  FADD.FTZ R163, R74, R163 ;  /* 0x000000a34aa37221 */ /* 0x000fe20000010000 */
[----:B------:R-:W-:Y:S01]  /*0ee0*/  FFMA.FTZ R165, R68, R74, R165 ;  /* 0x0000004a44a57223 */ /* 0x000fe200000100a5 */
[----:B------:R-:W-:Y:S01]  /*0ef0*/  FMUL.FTZ R190, R174, R203 ;  /* 0x000000cbaebe7220 */ /* 0x000fe20000410000 */
[----:B------:R-:W-:Y:S01]  /*0f00*/  FADD.FTZ R166, R75, R166 ;  /* 0x000000a64ba67221 */ /* 0x000fe20000010000 */
[----:B------:R-:W-:Y:S01]  /*0f10*/  FFMA.FTZ R171, R0, R75, R171 ;  /* 0x0000004b00ab7223 */ /* 0x000fe200000100ab */
[----:B------:R-:W-:Y:S01]  /*0f20*/  FMUL.FTZ R74, R51, R180 ;  /* 0x000000b4334a7220 */ /* 0x000fe20000410000 */
[----:B------:R-:W-:Y:S01]  /*0f30*/  FADD.FTZ R203, R88, R77 ;  /* 0x0000004d58cb7221 */ /* 0x000fe20000010000 */
[--C-:B------:R-:W-:Y:S02]  /*0f40*/  HADD2.F32 R196, -RZ, R89.reuse.H0_H0 ;  /* 0x20000059ffc47230 */ /* 0x100fe40000004100 */
[----:B------:R-:W-:Y:S01]  /*0f50*/  FMUL.FTZ R75, R174, R83 ;  /* 0x00000053ae4b7220 */ /* 0x000fe20000410000 */
[----:B------:R-:W-:-:S02]  /*0f60*/  HADD2.F32 R198, -RZ, R89.H1_H1 ;  /* 0x30000059ffc67230 */ /* 0x000fc40000004100 */
[----:B------:R-:W-:Y:S01]  /*0f70*/  FFMA.FTZ R88, R68, R77, R201 ;  /* 0x0000004d44587223 */ /* 0x000fe200000100c9 */
[----:B------:R-:W-:Y:S01]  /*0f80*/  FADD.FTZ R89, -R211, R86 ;  /* 0x00000056d3597221 */ /* 0x000fe20000010100 */
[----:B------:R-:W-:Y:S02]  /*0f90*/  HADD2.F32 R78, -RZ, R78.H1_H1 ;  /* 0x3000004eff4e7230 */ /* 0x000fe40000004100 */
        /* <DEDUP_REMOVED lines=8> */
[----:B------:R-:W-:Y:S01]  /*1020*/  FFMA.FTZ R167, R2, R76, R167 ;  /* 0x0000004c02a77223 */ /* 0x000fe200000100a7 */
[-C--:B------:R-:W-:Y:S01]  /*1030*/  FMUL.FTZ R76, R45, R78.reuse ;  /* 0x0000004e2d4c7220 */ /* 0x080fe20000410000 */
[----:B------:R-:W-:Y:S01]  /*1040*/  FADD.FTZ R203, R176, R83 ;  /* 0x00000053b0cb7221 */ /* 0x000fe20000010000 */
[----:B------:R-:W-:Y:S01]  /*1050*/  FFMA.FTZ R88, R72, R83, R201 ;  /* 0x0000005348587223 */ /* 0x000fe200000100c9 */
[C---:B------:R-:W-:Y:S01]  /*1060*/  FADD.FTZ R205, -R211.reuse, R185 ;  /* 0x000000b9d3cd7221 */ /* 0x040fe20000010100 */
[----:B------:R-:W-:Y:S01]  /*1070*/  FADD.FTZ R209, -R211, R194 ;  /* 0x000000c2d3d17221 */ /* 0x000fe20000010100 */
[----:B------:R-:W-:Y:S01]  /*1080*/  FADD.FTZ R157, R78, R157 ;  /* 0x0000009d4e9d7221 */ /* 0x000fe20000010000 */
[----:B------:R-:W-:Y:S01]  /*1090*/  FFMA.FTZ R158, R81, R78, R158 ;  /* 0x0000004e519e7223 */ /* 0x000fe2000001009e */
[----:B------:R-:W-:Y:S01]  /*10a0*/  FADD.FTZ R207, -R211, R189 ;  /* 0x000000bdd3cf7221 */ /* 0x000fe20000010100 */
[----:B------:R-:W-:Y:S01]  /*10b0*/  FMUL.FTZ R78, R46, R184 ;  /* 0x000000b82e4e7220 */ /* 0x000fe20000410000 */
[----:B------:R-:W-:Y:S01]  /*10c0*/  FADD.FTZ R203, R203, R76 ;  /* 0x0000004ccbcb7221 */ /* 0x000fe20000010000 */
[----:B------:R-:W-:Y:S01]  /*10d0*/  FFMA.FTZ R88, R81, R76, R88 ;  /* 0x0000004c51587223 */ /* 0x000fe20000010058 */
[----:B------:R-:W-:-:S02]  /*10e0*/  HADD2.F32 R82, -RZ, R84.H0_H0 ;  /* 0x20000054ff527230 */ /* 0x000fc40000004100 */
[----:B------:R-:W-:Y:S01]  /*10f0*/  FADD.FTZ R189, -R211, R196 ;  /* 0x000000c4d3bd7221 */ /* 0x000fe20000010100 */
[C---:B------:R-:W-:Y:S01]  /*1100*/  FMUL.FTZ R199, R174.reuse, R205 ;  /* 0x000000cdaec77220 */ /* 0x040fe20000410000 */
[C---:B------:R-:W-:Y:S01]  /*1110*/  FMUL.FTZ R196, R174.reuse, R209 ;  /* 0x000000d1aec47220 */ /* 0x040fe20000410000 */
[----:B------:R-:W-:Y:S01]  /*1120*/  FMUL.FTZ R194, R174, R207 ;  /* 0x000000cfaec27220 */ /* 0x000fe20000410000 */
[----:B------:R-:W-:Y:S01]  /*1130*/  FADD.FTZ R205, R203, R78 ;  /* 0x0000004ecbcd7221 */ /* 0x000fe20000010000 */
[----:B------:R-:W-:Y:S01]  /*1140*/  FFMA.FTZ R88, R85, R78, R88 ;  /* 0x0000004e55587223 */ /* 0x000fe20000010058 */
[----:B------:R-:W-:Y:S02]  /*1150*/  HADD2.F32 R84, -RZ, R84.H1_H1 ;  /* 0x30000054ff547230 */ /* 0x000fe40000004100 */
[----:B------:R-:W-:Y:S01]  /*1160*/  FADD.FTZ R151, R82, R151 ;  /* 0x0000009752977221 */ /* 0x000fe20000010000 */
[-C--:B------:R-:W-:Y:S01]  /*1170*/  FFMA.FTZ R152, R191, R82.reuse, R152 ;  /* 0x00000052bf987223 */ /* 0x080fe20000010098 */
        /* <DEDUP_REMOVED lines=39> */
[C---:B------:R-:W-:Y:S01]  /*13f0*/  FADD.FTZ R79, -R211.reuse, R200 ;  /* 0x000000c8d34f7221 */ /* 0x040fe20000010100 */
[----:B------:R-:W-:Y:S01]  /*1400*/  FMUL.FTZ R91, R174, R91 ;  /* 0x0000005bae5b7220 */ /* 0x000fe20000410000 */
[----:B------:R-:W-:Y:S01]  /*1410*/  FADD.FTZ R178, R178, R203 ;  /* 0x000000cbb2b27221 */ /* 0x000fe20000010000 */
[----:B------:R-:W-:Y:S01]  /*1420*/  FFMA.FTZ R187, R196, R203, R187 ;  /* 0x000000cbc4bb7223 */ /* 0x000fe200000100bb */
[----:B------:R-:W-:Y:S01]  /*1430*/  FADD.FTZ R95, -R211, R198 ;  /* 0x000000c6d35f7221 */ /* 0x000fe20000010100 */
[----:B------:R-:W-:Y:S01]  /*1440*/  FADD.FTZ R112, R90, R112 ;  /* 0x000000705a707221 */ /* 0x000fe20000010000 */
[-C--:B------:R-:W-:Y:S01]  /*1450*/  FFMA.FTZ R100, R91, R90.reuse, R100 ;  /* 0x0000005a5b647223 */ /* 0x080fe20000010064 */
[C---:B------:R-:W-:Y:S01]  /*1460*/  FMUL.FTZ R92, R174.reuse, R189 ;  /* 0x000000bdae5c7220 */ /* 0x040fe20000410000 */
[----:B------:R-:W-:Y:S01]  /*1470*/  FMUL.FTZ R176, R174, R79 ;  /* 0x0000004faeb07220 */ /* 0x000fe20000410000 */
        /* <DEDUP_REMOVED lines=18> */
[----:B------:R-:W-:Y:S01]  /*15a0*/  FADD.FTZ R187, R180, R93 ;  /* 0x0000005db4bb7221 */ /* 0x000fe20000010000 */
[----:B------:R-:W-:Y:S01]  /*15b0*/  FFMA.FTZ R116, R92, R93, R79 ;  /* 0x0000005d5c747223 */ /* 0x000fe2000001004f */
[----:B------:R-:W-:Y:S01]  /*15c0*/  FADD.FTZ R155, R184, R155 ;  /* 0x0000009bb89b7221 */ /* 0x000fe20000010000 */
[----:B------:R-:W-:Y:S01]  /*15d0*/  FFMA.FTZ R156, R85, R184, R156 ;  /* 0x000000b8559c7223 */ /* 0x000fe2000001009c */
[----:B------:R-:W-:Y:S01]  /*15e0*/  FADD.FTZ R3, -R211, R202 ;  /* 0x000000cad3037221 */ /* 0x000fe20000010100 */
[----:B------:R-:W-:Y:S01]  /*15f0*/  FADD.FTZ R117, R179, R117 ;  /* 0x00000075b3757221 */ /* 0x000fe20000010000 */
[-C--:B------:R-:W-:Y:S01]  /*1600*/  FFMA.FTZ R105, R176, R179.reuse, R105 ;  /* 0x000000b3b0697223 */ /* 0x080fe20000010069 */
        /* <DEDUP_REMOVED lines=10> */
[----:B------:R-:W-:Y:S01]  /*16b0*/  FADD.FTZ R119, R183, R119 ;  /* 0x00000077b7777221 */ /* 0x000fe20000010000 */
[-C--:B------:R-:W-:Y:S01]  /*16c0*/  FFMA.FTZ R107, R180, R183.reuse, R107 ;  /* 0x000000b7b46b7223 */ /* 0x080fe2000001006b */
[----:B------:R-:W-:Y:S01]  /*16d0*/  FADD.FTZ R104, R3, R178 ;  /* 0x000000b203687221 */ /* 0x000fe20000010000 */
[----:B------:R-:W-:Y:S01]  /*16e0*/  FADD.FTZ R185, -R211, R204 ;  /* 0x000000ccd3b97221 */ /* 0x000fe20000010100 */
[----:B------:R-:W-:Y:S01]  /*16f0*/  FMUL.FTZ R183, R30, R183 ;  /* 0x000000b71eb77220 */ /* 0x000fe20000410000 */
        /* <DEDUP_REMOVED lines=32> */
.L_x_6181:
[----:B-1----:R-:W-:Y:S01]  /*1900*/  FADD.FTZ R70, R3, R70 ;  /* 0x0000004603467221 */ /* 0x002fe20000010000 */
[----:B--2---:R-:W-:Y:S01]  /*1910*/  FADD.FTZ R184, R79, R200 ;  /* 0x000000c84fb87221 */ /* 0x004fe20000010000 */
[----:B-----5:R-:W-:Y:S02]  /*1920*/  @P1 HADD2.F32 R71, -RZ, R54.H1_H1 ;  /* 0x30000036ff471230 */ /* 0x020fe40000004100 */
[----:B------:R-:W-:Y:S01]  /*1930*/  FMUL.FTZ R70, R70, UR11 ;  /* 0x0000000b46467c20 */ /* 0x000fe20008410000 */
[----:B------:R-:W-:-:S04]  /*1940*/  FMUL.FTZ R184, R184, UR11 ;  /* 0x0000000bb8b87c20 */ /* 0x000fc80008410000 */
[----:B------:R-:W-:Y:S02]  /*1950*/  FSEL R187, R70, RZ, !P2 ;  /* 0x000000ff46bb7208 */ /* 0x000fe40005000000 */
[----:B------:R-:W-:-:S03]  /*1960*/  ISETP.NE.U32.AND P2, PT, RZ, UR14, PT ;  /* 0x0000000eff007c0c */ /* 0x000fc6000bf45070 */
[-CC-:B------:R-:W-:Y:S01]  /*1970*/  FFMA.FTZ R72, R72, R184.reuse, R187.reuse ;  /* 0x000000b848487223 */ /* 0x180fe200000100bb */
[-CC-:B------:R-:W-:Y:S01]  /*1980*/  FFMA.FTZ R75, R75, R184.reuse, R187.reuse ;  /* 0x000000b84b4b7223 */ /* 0x180fe200000100bb */
[-CC-:B0-----:R-:W-:Y:S01]  /*1990*/  FFMA.FTZ R3, R191, R184.reuse, R187.reuse ;  /* 0x000000b8bf037223 */ /* 0x181fe200000100bb */
[-CC-:B------:R-:W-:Y:S01]  /*19a0*/  FFMA.FTZ R81, R81, R184.reuse, R187.reuse ;  /* 0x000000b851517223 */ /* 0x180fe200000100bb */
[----:B------:R-:W-:Y:S01]  /*19b0*/  FADD.FTZ R83, R83, -R72 ;  /* 0x8000004853537221 */ /* 0x000fe20000010000 */
[-C--:B------:R-:W-:Y:S01]  /*19c0*/  FFMA.FTZ R0, R0, R184.reuse, R187 ;  /* 0x000000b800007223 */ /* 0x080fe200000100bb */
[----:B------:R-:W-:Y:S01]  /*19d0*/  FADD.FTZ R79, R74, -R75 ;  /* 0x8000004b4a4f7221 */ /* 0x000fe20000010000 */
[-C--:B------:R-:W-:Y:S01]  /*19e0*/  FFMA.FTZ R85, R85, R184.reuse, R187 ;  /* 0x000000b855557223 */ /* 0x080fe200000100bb */
[----:B------:R-:W-:Y:S01]  /*19f0*/  FADD.FTZ R205, R82, -R3 ;  /* 0x8000000352cd7221 */ /* 0x000fe20000010000 */
[----:B------:R-:W-:Y:S01]  /*1a00*/  ISETP.NE.AND.EX P2, PT, RZ, UR15, PT, P2 ;  /* 0x0000000fff007c0c */ /* 0x000fe2000bf45320 */
[----:B------:R-:W-:Y:S01]  /*1a10*/  FADD.FTZ R81, R76, -R81 ;  /* 0x800000514c517221 */ /* 0x000fe20000010000 */
[----:B------:R-:W-:Y:S01]  /*1a20*/  FFMA.FTZ R75, R193, R184, R187 ;  /* 0x000000b8c14b7223 */ /* 0x000fe200000100bb */
[----:B------:R-:W-:-:S02]  /*1a30*/  @P1 HADD2.F32 R3, -RZ, R54.H0_H0 ;  /* 0x20000036ff031230 */ /* 0x000fc40000004100 */
[-CC-:B------:R-:W-:Y:S01]  /*1a40*/  FFMA.FTZ R193, R195, R184.reuse, R187.reuse ;  /* 0x000000b8c3c17223 */ /* 0x180fe200000100bb */
[----:B------:R-:W-:Y:S01]  /*1a50*/  FMUL.FTZ R76, R174, R83 ;  /* 0x00000053ae4c7220 */ /* 0x000fe20000410000 */
[-C--:B------:R-:W-:Y:S01]  /*1a60*/  FFMA.FTZ R195, R197, R184.reuse, R187 ;  /* 0x000000b8c5c37223 */ /* 0x080fe200000100bb */
[----:B------:R-:W-:Y:S01]  /*1a70*/  FADD.FTZ R69, R69, -R0 ;  /* 0x8000000045457221 */ /* 0x000fe20000010000 */
[----:B------:R-:W-:Y:S01]  /*1a80*/  FADD.FTZ R189, R78, -R85 ;  /* 0x800000554ebd7221 */ /* 0x000fe20000010000 */
[----:B------:R-:W-:Y:S01]  /*1a90*/  @P1 FADD.FTZ R76, R76, R3 ;  /* 0x000000034c4c1221 */ /* 0x000fe20000010000 */
[-C--:B------:R-:W-:Y:S01]  /*1aa0*/  FFMA.FTZ R2, R2, R184.reuse, R187 ;  /* 0x000000b802027223 */ /* 0x080fe200000100bb */
[----:B------:R-:W-:Y:S01]  /*1ab0*/  FADD.FTZ R195, R186, -R195 ;  /* 0x800000c3bac37221 */ /* 0x000fe20000010000 */
[----:B------:R-:W-:Y:S02]  /*1ac0*/  @P1 HADD2.F32 R83, -RZ, R55.H0_H0 ;  /* 0x20000037ff531230 */ /* 0x000fe40000004100 */
[----:B------:R-:W-:Y:S01]  /*1ad0*/  FFMA.FTZ R87, R87, R184, R187 ;  /* 0x000000b857577223 */ /* 0x000fe200000100bb */
[----:B------:R-:W-:-:S02]  /*1ae0*/  @P1 HADD2.F32 R3, -RZ, R52.H0_H0 ;  /* 0x20000034ff031230 */ /* 0x000fc40000004100 */
[C---:B------:R-:W-:Y:S01]  /*1af0*/  FMUL.FTZ R186, R174.reuse, R189 ;  /* 0x000000bdaeba7220 */ /* 0x040fe20000410000 */
[----:B------:R-:W-:Y:S01]  /*1b00*/  FMUL.FTZ R70, R174, R69 ;  /* 0x00000045ae467220 */ /* 0x000fe20000410000 */
[----:B------:R-:W-:Y:S01]  /*1b10*/  FADD.FTZ R73, R73, -R2 ;  /* 0x8000000249497221 */ /* 0x000fe20000010000 */
[----:B------:R-:W-:Y:S01]  /*1b20*/  FADD.FTZ R191, R80, -R87 ;  /* 0x8000005750bf7221 */ /* 0x000fe20000010000 */
[----:B------:R-:W-:Y:S01]  /*1b30*/  FMUL.FTZ R78, R174, R81 ;  /* 0x00000051ae4e7220 */ /* 0x000fe20000410000 */
[----:B------:R-:W-:Y:S01]  /*1b40*/  @P1 FADD.FTZ R186, R186, R83 ;  /* 0x00000053baba1221 */ /* 0x000fe20000010000 */
[----:B------:R-:W-:Y:S01]  /*1b50*/  @P1 FADD.FTZ R70, R70, R3 ;  /* 0x0000000346461221 */ /* 0x000fe20000010000 */
[----:B------:R-:W0:Y:S01]  /*1b60*/  LDC.64 R80, c[0x0][0x2f8] ;  /* 0x0000be00ff507b82 */ /* 0x000e220000000a00 */
[----:B------:R-:W-:Y:S01]  /*1b70*/  FFMA.FTZ R68, R68, R184, R187 ;  /* 0x000000b844447223 */ /* 0x000fe200000100bb */
[----:B------:R-:W-:Y:S01]  /*1b80*/  @P1 FADD.FTZ R78, R78, R71 ;  /* 0x000000474e4e1221 */ /* 0x000fe20000010000 */
[----:B------:R-:W-:-:S02]  /*1b90*/  @P1 HADD2.F32 R71, -RZ, R53.H0_H0 ;  /* 0x20000035ff471230 */ /* 0x000fc40000004100 */
[----:B------:R-:W-:Y:S01]  /*1ba0*/  FFMA.FTZ R85, R190, R184, R187 ;  /* 0x000000b8be557223 */ /* 0x000fe200000100bb */
[----:B------:R-:W-:Y:S01]  /*1bb0*/  FADD.FTZ R77, R77, -R68 ;  /* 0x800000444d4d7221 */ /* 0x000fe20000010000 */
[----:B------:R-:W-:Y:S02]  /*1bc0*/  @P1 HADD2.F32 R69, -RZ, R52.H1_H1 ;  /* 0x30000034ff451230 */ /* 0x000fe40000004100 */
[C---:B------:R-:W-:Y:S01]  /*1bd0*/  FMUL.FTZ R190, R174.reuse, R73 ;  /* 0x00000049aebe7220 */ /* 0x040fe20000410000 */
[----:B------:R-:W1:Y:S01]  /*1be0*/  @P2 LDC.64 R82, c[0x0][0x308] ;  /* 0x0000c200ff522b82 */ /* 0x000e620000000a00 */
[----:B------:R-:W-:Y:S01]  /*1bf0*/  FMUL.FTZ R74, R174, R77 ;  /* 0x0000004dae4a7220 */ /* 0x000fe20000410000 */
[----:B------:R-:W-:Y:S01]  /*1c00*/  @P2 F2FP.F16.F32.PACK_AB R0, RZ, R70 ;  /* 0x00000046ff00223e */ /* 0x000fe200000000ff */
[----:B------:R-:W-:Y:S01]  /*1c10*/  @P1 FADD.FTZ R190, R190, R69 ;  /* 0x00000045bebe1221 */ /* 0x000fe20000010000 */
[----:B------:R-:W-:Y:S01]  /*1c20*/  @P2 F2FP.F16.F32.PACK_AB R69, RZ, R76 ;  /* 0x0000004cff45223e */ /* 0x000fe200000000ff */
[----:B------:R-:W-:Y:S01]  /*1c30*/  @P1 FADD.FTZ R74, R74, R71 ;  /* 0x000000474a4a1221 */ /* 0x000fe20000010000 */
[----:B------:R-:W-:Y:S01]  /*1c40*/  FFMA.FTZ R87, R199, R184, R187 ;  /* 0x000000b8c7577223 */ /* 0x000fe200000100bb */
[----:B------:R-:W-:Y:S01]  /*1c50*/  @P2 F2FP.F16.F32.PACK_AB R71, RZ, R186 ;  /* 0x000000baff47223e */ /* 0x000fe200000000ff */
[----:B------:R-:W2:Y:S01]  /*1c60*/  LDC.64 R2, c[0x0][0x220] ;  /* 0x00008800ff027b82 */ /* 0x000ea20000000a00 */
[----:B------:R-:W-:Y:S01]  /*1c70*/  @P2 PRMT R66, R69, 0x7610, R66 ;  /* 0x0000761045422816 */ /* 0x000fe20000000042 */
[----:B------:R-:W-:Y:S01]  /*1c80*/  FADD.FTZ R193, R86, -R193 ;  /* 0x800000c156c17221 */ /* 0x000fe20000010000 */
[----:B------:R-:W-:Y:S01]  /*1c90*/  @P2 F2FP.F16.F32.PACK_AB R68, RZ, R74 ;  /* 0x0000004aff44223e */ /* 0x000fe200000000ff */
[----:B------:R-:W-:Y:S01]  /*1ca0*/  FADD.FTZ R87, R192, -R87 ;  /* 0x80000057c0577221 */ /* 0x000fe20000010000 */
[----:B------:R-:W-:Y:S01]  /*1cb0*/  @P2 PRMT R64, R0, 0x7610, R64 ;  /* 0x0000761000402816 */ /* 0x000fe20000000040 */
[----:B------:R-:W-:Y:S01]  /*1cc0*/  FMUL.FTZ R0, R78, R175 ;  /* 0x000000af4e007220 */ /* 0x000fe20000410000 */
[----:B------:R-:W-:Y:S01]  /*1cd0*/  @P2 PRMT R65, R68, 0x7610, R65 ;  /* 0x0000761044412816 */ /* 0x000fe20000000041 */
[----:B0-----:R-:W-:Y:S01]  /*1ce0*/  IMAD.WIDE.U32 R80, R177, 0x10, R80 ;  /* 0x00000010b1507825 */ /* 0x001fe200078e0050 */
[----:B------:R-:W-:-:S03]  /*1cf0*/  @P2 F2FP.F16.F32.PACK_AB R86, RZ, R78 ;  /* 0x0000004eff56223e */ /* 0x000fc600000000ff */
[----:B------:R-:W-:Y:S01]  /*1d00*/  FMUL.FTZ R192, R174, R79 ;  /* 0x0000004faec07220 */ /* 0x000fe20000410000 */
[----:B------:R-:W-:Y:S01]  /*1d10*/  @P2 PRMT R67, R71, 0x7610, R67 ;  /* 0x0000761047432816 */ /* 0x000fe20000000043 */
[----:B------:R-:W-:Y:S02]  /*1d20*/  @P1 HADD2.F32 R189, -RZ, R53.H1_H1 ;  /* 0x30000035ffbd1230 */ /* 0x000fe40000004100 */
[----:B------:R-:W-:Y:S01]  /*1d30*/  FMUL.FTZ R71, R21, R0 ;  /* 0x0000000015477220 */ /* 0x000fe20000410000 */
[----:B------:R-:W-:Y:S01]  /*1d40*/  FADD.FTZ R85, R188, -R85 ;  /* 0x80000055bc557221 */ /* 0x000fe20000010000 */
[----:B------:R-:W-:Y:S02]  /*1d50*/  @P1 HADD2.F32 R197, -RZ, R55.H1_H1 ;  /* 0x30000037ffc51230 */ /* 0x000fe40000004100 */
[----:B------:R-:W-:Y:S01]  /*1d60*/  FMUL.FTZ R188, R174, R191 ;  /* 0x000000bfaebc7220 */ /* 0x000fe20000410000 */
[----:B-1----:R-:W-:-:S04]  /*1d70*/  @P2 IMAD.WIDE.U32 R82, R177, 0x10, R82 ;  /* 0x00000010b1522825 */ /* 0x002fc800078e0052 */
[----:B------:R-:W-:Y:S01]  /*1d80*/  @P1 FADD.FTZ R192, R192, R189 ;  /* 0x000000bdc0c01221 */ /* 0x000fe20000010000 */
[----:B------:R-:W-:Y:S01]  /*1d90*/  FMUL.FTZ R189, R70, R175 ;  /* 0x000000af46bd7220 */ /* 0x000fe20000410000 */
[----:B------:R-:W-:Y:S01]  /*1da0*/  FADD.FTZ R75, R84, -R75 ;  /* 0x8000004b544b7221 */ /* 0x000fe20000010000 */
[----:B------:R-:W-:Y:S01]  /*1db0*/  FFMA.FTZ R194, R194, R184, R187 ;  /* 0x000000b8c2c27223 */ /* 0x000fe200000100bb */
[----:B------:R-:W-:Y:S01]  /*1dc0*/  @P1 FADD.FTZ R188, R188, R197 ;  /* 0x000000c5bcbc1221 */ /* 0x000fe20000010000 */
[----:B------:R-:W-:Y:S02]  /*1dd0*/  @P1 HADD2.F32 R191, -RZ, R56.H0_H0 ;  /* 0x20000038ffbf1230 */ /* 0x000fe40000004100 */
[----:B------:R-:W-:Y:S01]  /*1de0*/  FMUL.FTZ R84, R174, R205 ;  /* 0x000000cdae547220 */ /* 0x000fe20000410000 */
[----:B--2---:R-:W-:-:S04]  /*1df0*/  IMAD.WIDE.U32 R68, R177, 0x10, R2 ;  /* 0x00000010b1447825 */ /* 0x004fc800078e0002 */
[----:B------:R-:W-:Y:S01]  /*1e00*/  FMUL.FTZ R177, R76, R175 ;  /* 0x000000af4cb17220 */ /* 0x000fe20000410000 */
[----:B------:R-:W-:Y:S01]  /*1e10*/  FADD.FTZ R201, R201, -R194 ;  /* 0x800000c2c9c97221 */ /* 0x000fe20000010000 */
[----:B------:R-:W-:Y:S01]  /*1e20*/  FFMA.FTZ R196, R196, R184, R187 ;  /* 0x000000b8c4c47223 */ /* 0x000fe200000100bb */
[----:B------:R-:W-:Y:S01]  /*1e30*/  @P1 FADD.FTZ R84, R84, R191 ;  /* 0x000000bf54541221 */ /* 0x000fe20000010000 */
[----:B------:R-:W-:Y:S01]  /*1e40*/  FMUL.FTZ R78, R20, R177 ;  /* 0x000000b1144e7220 */ /* 0x000fe20000410000 */
[----:B------:R-:W-:Y:S01]  /*1e50*/  @P2 F2FP.F16.F32.PACK_AB R194, RZ, R188 ;  /* 0x000000bcffc2223e */ /* 0x000fe200000000ff */
[-C--:B------:R-:W-:Y:S01]  /*1e60*/  FMUL.FTZ R186, R186, R175.reuse ;  /* 0x000000afbaba7220 */ /* 0x080fe20000410000 */
[----:B------:R-:W-:Y:S01]  /*1e70*/  @P2 F2FP.F16.F32.PACK_AB R72, RZ, R190 ;  /* 0x000000beff48223e */ /* 0x000fe200000000ff */
[-C--:B------:R-:W-:Y:S01]  /*1e80*/  FMUL.FTZ R188, R188, R175.reuse ;  /* 0x000000afbcbc7220 */ /* 0x080fe20000410000 */
[----:B------:R-:W-:Y:S01]  /*1e90*/  F2FP.F16.F32.PACK_AB R78, R71, R78 ;  /* 0x0000004e474e723e */ /* 0x000fe200000000ff */
[-C--:B------:R-:W-:Y:S01]  /*1ea0*/  FMUL.FTZ R190, R190, R175.reuse ;  /* 0x000000afbebe7220 */ /* 0x080fe20000410000 */
[----:B------:R-:W2:Y:S01]  /*1eb0*/  LDG.E.128 R68, desc[UR4][R68.64] ;  /* 0x0000000444447981 */ /* 0x000ea2000c1e1d00 */
[----:B------:R-:W-:Y:S01]  /*1ec0*/  @P2 F2FP.F16.F32.PACK_AB R73, RZ, R192 ;  /* 0x000000c0ff49223e */ /* 0x000fe200000000ff */
[-C--:B------:R-:W-:Y:S01]  /*1ed0*/  FMUL.FTZ R191, R74, R175.reuse ;  /* 0x000000af4abf7220 */ /* 0x080fe20000410000 */
        /* <DEDUP_REMOVED lines=8> */
[----:B------:R-:W-:-:S02]  /*1f60*/  @P2 PRMT R66, R66, 0x5410, R86 ;  /* 0x0000541042422816 */ /* 0x000fc40000000056 */
[----:B------:R-:W-:Y:S02]  /*1f70*/  @P2 PRMT R67, R67, 0x5410, R194 ;  /* 0x0000541043432816 */ /* 0x000fe400000000c2 */
[----:B------:R-:W-:Y:S02]  /*1f80*/  @P2 PRMT R64, R64, 0x5410, R72 ;  /* 0x0000541040402816 */ /* 0x000fe40000000048 */
[----:B------:R-:W-:Y:S01]  /*1f90*/  @P2 PRMT R65, R65, 0x5410, R73 ;  /* 0x0000541041412816 */ /* 0x000fe20000000049 */
[----:B------:R-:W-:Y:S01]  /*1fa0*/  IMAD.WIDE.U32 R72, R173, 0x10, R2 ;  /* 0x00000010ad487825 */ /* 0x000fe200078e0002 */
[----:B------:R-:W-:Y:S02]  /*1fb0*/  F2FP.F16.F32.PACK_AB R79, R196, R79 ;  /* 0x0000004fc44f723e */ /* 0x000fe400000000ff */
[----:B------:R-:W-:Y:S02]  /*1fc0*/  F2FP.F16.F32.PACK_AB R77, R74, R77 ;  /* 0x0000004d4a4d723e */ /* 0x000fe400000000ff */
[----:B------:R-:W-:Y:S01]  /*1fd0*/  F2FP.F16.F32.PACK_AB R76, R197, R76 ;  /* 0x0000004cc54c723e */ /* 0x000fe200000000ff */
[----:B------:R-:W-:Y:S01]  /*1fe0*/  @P2 STG.E.128 desc[UR4][R82.64], R64 ;  /* 0x0000004052002986 */ /* 0x000fe2000c101d04 */
[----:B------:R-:W-:-:S03]  /*1ff0*/  FMUL.FTZ R194, R174, R75 ;  /* 0x0000004baec27220 */ /* 0x000fc60000410000 */
[----:B------:R0:W-:Y:S04]  /*2000*/  STG.E.128 desc[UR4][R80.64], R76 ;  /* 0x0000004c50007986 */ /* 0x0001e8000c101d04 */
[----:B------:R-:W3:Y:S01]  /*2010*/  LDG.E.128 R72, desc[UR4][R72.64] ;  /* 0x0000000448487981 */ /* 0x000ee2000c1e1d00 */
[--C-:B------:R-:W-:Y:S02]  /*2020*/  @P1 HADD2.F32 R199, -RZ, R57.reuse.H0_H0 ;  /* 0x20000039ffc71230 */ /* 0x100fe40000004100 */
[C---:B------:R-:W-:Y:S01]  /*2030*/  FMUL.FTZ R196, R174.reuse, R193 ;  /* 0x000000c1aec47220 */ /* 0x040fe20000410000 */
[----:B------:R-:W-:Y:S02]  /*2040*/  @P1 HADD2.F32 R205, -RZ, R57.H1_H1 ;  /* 0x30000039ffcd1230 */ /* 0x000fe40000004100 */
[----:B------:R-:W-:Y:S01]  /*2050*/  FMUL.FTZ R198, R174, R195 ;  /* 0x000000c3aec67220 */ /* 0x000fe20000410000 */
[----:B------:R-:W-:-:S02]  /*2060*/  @P1 HADD2.F32 R197, -RZ, R56.H1_H1 ;  /* 0x30000038ffc51230 */ /* 0x000fc40000004100 */
[----:B------:R-:W-:Y:S01]  /*2070*/  @P1 FADD.FTZ R196, R196, R199 ;  /* 0x000000c7c4c41221 */ /* 0x000fe20000010000 */
[C---:B------:R-:W-:Y:S01]  /*2080*/  FMUL.FTZ R200, R174.reuse, R201 ;  /* 0x000000c9aec87220 */ /* 0x040fe20000410000 */
[----:B0-----:R-:W-:Y:S02]  /*2090*/  FMUL.FTZ R78, R174, R87 ;  /* 0x00000057ae4e7220 */ /* 0x001fe40000410000 */
[----:B------:R-:W0:Y:S01]  /*20a0*/  @P2 LDC.64 R86, c[0x0][0x308] ;  /* 0x0000c200ff562b82 */ /* 0x000e220000000a00 */
[----:B------:R-:W-:Y:S02]  /*20b0*/  @P1 HADD2.F32 R81, -RZ, R59.H0_H0 ;  /* 0x2000003bff511230 */ /* 0x000fe40000004100 */
[----:B------:R-:W-:Y:S01]  /*20c0*/  @P1 FADD.FTZ R198, R198, R205 ;  /* 0x000000cdc6c61221 */ /* 0x000fe20000010000 */
[--C-:B------:R-:W-:Y:S02]  /*20d0*/  @P1 HADD2.F32 R77, -RZ, R58.reuse.H0_H0 ;  /* 0x2000003aff4d1230 */ /* 0x100fe40000004100 */
[----:B------:R-:W-:Y:S01]  /*20e0*/  FMUL.FTZ R76, R174, R85 ;  /* 0x00000055ae4c7220 */ /* 0x000fe20000410000 */
[----:B------:R-:W-:-:S02]  /*20f0*/  @P1 HADD2.F32 R79, -RZ, R58.H1_H1 ;  /* 0x3000003aff4f1230 */ /* 0x000fc40000004100 */
[----:B------:R-:W-:Y:S01]  /*2100*/  FMUL.FTZ R204, R174, R203 ;  /* 0x000000cbaecc7220 */ /* 0x000fe20000410000 */
[----:B------:R-:W-:Y:S02]  /*2110*/  @P1 HADD2.F32 R83, -RZ, R59.H1_H1 ;  /* 0x3000003bff531230 */ /* 0x000fe40000004100 */
[----:B------:R-:W-:Y:S01]  /*2120*/  @P1 FADD.FTZ R194, R194, R197 ;  /* 0x000000c5c2c21221 */ /* 0x000fe20000010000 */
[----:B------:R-:W-:Y:S01]  /*2130*/  @P1 FADD.FTZ R200, R200, R81 ;  /* 0x00000051c8c81221 */ /* 0x000fe20000010000 */
[----:B------:R-:W-:Y:S01]  /*2140*/  @P2 F2FP.F16.F32.PACK_AB R82, RZ, R196 ;  /* 0x000000c4ff52223e */ /* 0x000fe200000000ff */
[-C--:B------:R-:W-:Y:S01]  /*2150*/  FMUL.FTZ R195, R196, R175.reuse ;  /* 0x000000afc4c37220 */ /* 0x080fe20000410000 */
[----:B------:R-:W-:Y:S01]  /*2160*/  @P1 FADD.FTZ R76, R76, R77 ;  /* 0x0000004d4c4c1221 */ /* 0x000fe20000010000 */
[-C--:B------:R-:W-:Y:S01]  /*2170*/  FMUL.FTZ R196, R198, R175.reuse ;  /* 0x000000afc6c47220 */ /* 0x080fe20000410000 */
[----:B------:R-:W-:Y:S01]  /*2180*/  @P1 FADD.FTZ R78, R78, R79 ;  /* 0x0000004f4e4e1221 */ /* 0x000fe20000010000 */
[----:B------:R-:W-:Y:S01]  /*2190*/  @P1 FADD.FTZ R204, R204, R83 ;  /* 0x00000053cccc1221 */ /* 0x000fe20000010000 */
[----:B------:R-:W-:Y:S01]  /*21a0*/  @P2 F2FP.F16.F32.PACK_AB R80, RZ, R84 ;  /* 0x00000054ff50223e */ /* 0x000fe200000000ff */
[----:B------:R-:W-:Y:S01]  /*21b0*/  FMUL.FTZ R193, R84, R175 ;  /* 0x000000af54c17220 */ /* 0x000fe20000410000 */
[----:B------:R-:W-:Y:S01]  /*21c0*/  @P2 F2FP.F16.F32.PACK_AB R81, RZ, R194 ;  /* 0x000000c2ff51223e */ /* 0x000fe200000000ff */
[----:B------:R-:W-:Y:S01]  /*21d0*/  FMUL.FTZ R77, R18, R195 ;  /* 0x000000c3124d7220 */ /* 0x000fe20000410000 */
[----:B------:R-:W-:Y:S01]  /*21e0*/  @P2 F2FP.F16.F32.PACK_AB R83, RZ, R198 ;  /* 0x000000c6ff53223e */ /* 0x000fe200000000ff */
[----:B------:R-:W-:Y:S01]  /*21f0*/  FMUL.FTZ R84, R19, R196 ;  /* 0x000000c413547220 */ /* 0x000fe20000410000 */
        /* <DEDUP_REMOVED lines=14> */
[----:B------:R-:W-:-:S02]  /*22e0*/  @P2 F2FP.F16.F32.PACK_AB R204, RZ, R204 ;  /* 0x000000ccffcc223e */ /* 0x000fc400000000ff */
[----:B------:R-:W-:Y:S02]  /*22f0*/  F2FP.F16.F32.PACK_AB R77, R84, R77 ;  /* 0x0000004d544d723e */ /* 0x000fe400000000ff */
        /* <DEDUP_REMOVED lines=11> */
[----:B------:R-:W-:Y:S02]  /*23b0*/  F2FP.F16.F32.PACK_AB R79, R206, R79 ;  /* 0x0000004fce4f723e */ /* 0x000fe400000000ff */
[----:B------:R-:W-:Y:S02]  /*23c0*/  F2FP.F16.F32.PACK_AB R78, R205, R78 ;  /* 0x0000004ecd4e723e */ /* 0x000fe400000000ff */
[----:B------:R-:W-:-:S02]  /*23d0*/  F2FP.F16.F32.PACK_AB R76, R203, R76 ;  /* 0x0000004ccb4c723e */ /* 0x000fc400000000ff */
[----:B------:R-:W-:Y:S01]  /*23e0*/  LEA.HI.X R85, R173, UR17, RZ, 0x4, P3 ;  /* 0x00000011ad557c11 */ /* 0x000fe200098f24ff */
[----:B------:R-:W-:Y:S04]  /*23f0*/  @P2 STG.E.128 desc[UR4][R86.64], R64 ;  /* 0x0000004056002986 */ /* 0x000fe8000c101d04 */
[----:B------:R0:W-:Y:S04]  /*2400*/  STG.E.128 desc[UR4][R84.64], R76 ;  /* 0x0000004c54007986 */ /* 0x0001e8000c101d04 */
[----:B------:R-:W4:Y:S01]  /*2410*/  LDG.E.128 R80, desc[UR4][R80.64] ;  /* 0x0000000450507981 */ /* 0x000f22000c1e1d00 */
[-CC-:B------:R-:W-:Y:S01]  /*2420*/  FFMA.FTZ R88, R88, R184.reuse, R187.reuse ;  /* 0x000000b858587223 */ /* 0x180fe200000100bb */
[----:B------:R-:W-:-:S03]  /*2430*/  FFMA.FTZ R95, R95, R184, R187 ;  /* 0x000000b85f5f7223 */ /* 0x000fc600000100bb */
[----:B------:R-:W-:Y:S01]  /*2440*/  FADD.FTZ R89, R89, -R88 ;  /* 0x8000005859597221 */ /* 0x000fe20000010000 */
[----:B------:R-:W-:Y:S02]  /*2450*/  @P1 HADD2.F32 R3, -RZ, R60.H0_H0 ;  /* 0x2000003cff031230 */ /* 0x000fe40000004100 */
[----:B------:R-:W-:Y:S01]  /*2460*/  FADD.FTZ R95, R94, -R95 ;  /* 0x8000005f5e5f7221 */ /* 0x000fe20000010000 */
[----:B0-----:R-:W-:-:S03]  /*2470*/  FMUL.FTZ R78, R174, R89 ;  /* 0x00000059ae4e7220 */ /* 0x001fc60000410000 */
[----:B------:R-:W-:Y:S01]  /*2480*/  FMUL.FTZ R88, R174, R95 ;  /* 0x0000005fae587220 */ /* 0x000fe20000410000 */
[----:B------:R-:W-:Y:S01]  /*2490*/  @P1 FADD.FTZ R78, R78, R3 ;  /* 0x000000034e4e1221 */ /* 0x000fe20000010000 */
[----:B------:R-:W-:Y:S02]  /*24a0*/  @P1 HADD2.F32 R3, -RZ, R61.H1_H1 ;  /* 0x3000003dff031230 */ /* 0x000fe40000004100 */
[-CC-:B------:R-:W-:Y:S01]  /*24b0*/  FFMA.FTZ R91, R91, R184.reuse, R187.reuse ;  /* 0x000000b85b5b7223 */ /* 0x180fe200000100bb */
[-C--:B------:R-:W-:Y:S02]  /*24c0*/  FFMA.FTZ R92, R92, R184.reuse, R187 ;  /* 0x000000b85c5c7223 */ /* 0x080fe400000100bb */
[----:B------:R-:W-:Y:S01]  /*24d0*/  @P1 FADD.FTZ R88, R88, R3 ;  /* 0x0000000358581221 */ /* 0x000fe20000010000 */
[----:B------:R-:W-:Y:S01]  /*24e0*/  FADD.FTZ R91, R90, -R91 ;  /* 0x8000005b5a5b7221 */ /* 0x000fe20000010000 */
[----:B------:R-:W-:Y:S01]  /*24f0*/  FADD.FTZ R93, R93, -R92 ;  /* 0x8000005c5d5d7221 */ /* 0x000fe20000010000 */
[-CC-:B------:R-:W-:Y:S01]  /*2500*/  FFMA.FTZ R176, R176, R184.reuse, R187.reuse ;  /* 0x000000b8b0b07223 */ /* 0x180fe200000100bb */
[----:B------:R-:W-:Y:S01]  /*2510*/  FFMA.FTZ R181, R181, R184, R187 ;  /* 0x000000b8b5b57223 */ /* 0x000fe200000100bb */
[----:B------:R-:W-:-:S02]  /*2520*/  @P1 HADD2.F32 R77, -RZ, R60.H1_H1 ;  /* 0x3000003cff4d1230 */ /* 0x000fc40000004100 */
[C---:B------:R-:W-:Y:S01]  /*2530*/  FMUL.FTZ R84, R174.reuse, R91 ;  /* 0x0000005bae547220 */ /* 0x040fe20000410000 */
[----:B------:R-:W-:Y:S02]  /*2540*/  @P1 HADD2.F32 R79, -RZ, R61.H0_H0 ;  /* 0x2000003dff4f1230 */ /* 0x000fe40000004100 */
[----:B------:R-:W-:Y:S01]  /*2550*/  FMUL.FTZ R86, R174, R93 ;  /* 0x0000005dae567220 */ /* 0x000fe20000410000 */
[----:B------:R-:W-:Y:S01]  /*2560*/  FADD.FTZ R179, R179, -R176 ;  /* 0x800000b0b3b37221 */ /* 0x000fe20000010000 */
[----:B------:R-:W-:Y:S01]  /*2570*/  FADD.FTZ R181, R178, -R181 ;  /* 0x800000b5b2b57221 */ /* 0x000fe20000010000 */
[----:B------:R-:W-:Y:S01]  /*2580*/  @P1 FADD.FTZ R84, R84, R77 ;  /* 0x0000004d54541221 */ /* 0x000fe20000010000 */
[----:B------:R-:W-:Y:S01]  /*2590*/  @P1 FADD.FTZ R86, R86, R79 ;  /* 0x0000004f56561221 */ /* 0x000fe20000010000 */
[--C-:B------:R-:W-:Y:S02]  /*25a0*/  @P1 HADD2.F32 R77, -RZ, R62.reuse.H0_H0 ;  /* 0x2000003eff4d1230 */ /* 0x100fe40000004100 */
[----:B------:R-:W-:Y:S01]  /*25b0*/  FMUL.FTZ R90, R174, R179 ;  /* 0x000000b3ae5a7220 */ /* 0x000fe20000410000 */
[----:B------:R-:W-:-:S02]  /*25c0*/  @P1 HADD2.F32 R79, -RZ, R62.H1_H1 ;  /* 0x3000003eff4f1230 */ /* 0x000fc40000004100 */
[----:B------:R-:W-:Y:S01]  /*25d0*/  FMUL.FTZ R92, R174, R181 ;  /* 0x000000b5ae5c7220 */ /* 0x000fe20000410000 */
[----:B------:R-:W-:-:S03]  /*25e0*/  @P1 FADD.FTZ R90, R90, R77 ;  /* 0x0000004d5a5a1221 */ /* 0x000fc60000010000 */
[----:B------:R-:W-:Y:S01]  /*25f0*/  @P1 FADD.FTZ R92, R92, R79 ;  /* 0x0000004f5c5c1221 */ /* 0x000fe20000010000 */
[-CC-:B------:R-:W-:Y:S01]  /*2600*/  FFMA.FTZ R180, R180, R184.reuse, R187.reuse ;  /* 0x000000b8b4b47223 */ /* 0x180fe200000100bb */
[----:B------:R-:W-:-:S03]  /*2610*/  FFMA.FTZ R185, R185, R184, R187 ;  /* 0x000000b8b9b97223 */ /* 0x000fc600000100bb */
[----:B------:R-:W-:Y:S01]  /*2620*/  FADD.FTZ R183, R183, -R180 ;  /* 0x800000b4b7b77221 */ /* 0x000fe20000010000 */
[----:B------:R-:W-:Y:S01]  /*2630*/  FADD.FTZ R185, R182, -R185 ;  /* 0x800000b9b6b97221 */ /* 0x000fe20000010000 */
[--C-:B------:R-:W-:Y:S02]  /*2640*/  @P1 HADD2.F32 R85, -RZ, R63.reuse.H0_H0 ;  /* 0x2000003fff551230 */ /* 0x100fe40000004100 */
[C---:B------:R-:W-:Y:S01]  /*2650*/  FMUL.FTZ R94, R174.reuse, R183 ;  /* 0x000000b7ae5e7220 */ /* 0x040fe20000410000 */
[----:B------:R-:W-:Y:S02]  /*2660*/  @P1 HADD2.F32 R87, -RZ, R63.H1_H1 ;  /* 0x3000003fff571230 */ /* 0x000fe40000004100 */
[----:B------:R-:W-:Y:S01]  /*2670*/  FMUL.FTZ R174, R174, R185 ;  /* 0x000000b9aeae7220 */ /* 0x000fe20000410000 */
[----:B------:R-:W-:-:S03]  /*2680*/  @P1 FADD.FTZ R94, R94, R85 ;  /* 0x000000555e5e1221 */ /* 0x000fc60000010000 */
[----:B------:R-:W-:Y:S01]  /*2690*/  @P1 FADD.FTZ R174, R174, R87 ;  /* 0x00000057aeae1221 */ /* 0x000fe20000010000 */
[-C--:B------:R-:W-:Y:S01]  /*26a0*/  FMUL.FTZ R85, R90, R175.reuse ;  /* 0x000000af5a557220 */ /* 0x080fe20000410000 */
[----:B------:R-:W-:Y:S01]  /*26b0*/  FMUL.FTZ R89, R94, R175 ;  /* 0x000000af5e597220 */ /* 0x000fe20000410000 */
[----:B------:R-:W-:-:S04]  /*26c0*/  @P2 F2FP.F16.F32.PACK_AB R87, RZ, R94 ;  /* 0x0000005eff57223e */ /* 0x000fc800000000ff */
[----:B------:R-:W-:Y:S01]  /*26d0*/  @P2 PRMT R67, R87, 0x7610, R67 ;  /* 0x0000761057432816 */ /* 0x000fe20000000043 */
[----:B--2---:R-:W-:-:S05]  /*26e0*/  HADD2.F32 R2, -RZ, R70.H0_H0 ;  /* 0x20000046ff027230 */ /* 0x004fca0000004100 */
[----:B------:R-:W-:Y:S02]  /*26f0*/  FFMA.FTZ R125, R2, R177, R125 ;  /* 0x000000b1027d7223 */ /* 0x000fe4000001007d */
[----:B------:R-:W0:Y:S01]  /*2700*/  @P2 LDC.64 R2, c[0x0][0x308] ;  /* 0x0000c200ff022b82 */ /* 0x000e220000000a00 */
[----:B------:R-:W-:Y:S02]  /*2710*/  HADD2.F32 R77, -RZ, R70.H1_H1 ;  /* 0x30000046ff4d7230 */ /* 0x000fe40000004100 */
[--C-:B------:R-:W-:Y:S02]  /*2720*/  HADD2.F32 R76, -RZ, R71.reuse.H0_H0 ;  /* 0x20000047ff4c7230 */ /* 0x100fe40000004100 */
[----:B------:R-:W-:Y:S02]  /*2730*/  HADD2.F32 R79, -RZ, R71.H1_H1 ;  /* 0x30000047ff4f7230 */ /* 0x000fe40000004100 */
[--C-:B------:R-:W-:Y:S02]  /*2740*/  HADD2.F32 R70, -RZ, R68.reuse.H0_H0 ;  /* 0x20000044ff467230 */ /* 0x100fe40000004100 */
[----:B------:R-:W-:-:S02]  /*2750*/  HADD2.F32 R71, -RZ, R68.H1_H1 ;  /* 0x30000044ff477230 */ /* 0x000fc40000004100 */
[--C-:B------:R-:W-:Y:S02]  /*2760*/  HADD2.F32 R68, -RZ, R69.reuse.H0_H0 ;  /* 0x20000045ff447230 */ /* 0x100fe40000004100 */
[----:B------:R-:W-:Y:S02]  /*2770*/  HADD2.F32 R69, -RZ, R69.H1_H1 ;  /* 0x30000045ff457230 */ /* 0x000fe40000004100 */
[----:B------:R-:W-:Y:S01]  /*2780*/  FFMA.FTZ R124, R77, R0, R124 ;  /* 0x000000004d7c7223 */ /* 0x000fe2000001007c */
[----:B------:R-:W-:Y:S02]  /*2790*/  FFMA.FTZ R123, R68, R191, R123 ;  /* 0x000000bf447b7223 */ /* 0x000fe4000001007b */
[----:B------:R-:W-:Y:S01]  /*27a0*/  FFMA.FTZ R122, R69, R192, R122 ;  /* 0x000000c0457a7223 */ /* 0x000fe2000001007a */
[----:B0-----:R-:W-:Y:S02]  /*27b0*/  @P2 IMAD.WIDE.U32 R172, R172, 0x10, R2 ;  /* 0x00000010acac2825 */ /* 0x001fe400078e0002 */
[----:B------:R-:W0:Y:S02]  /*27c0*/  LDC.64 R2, c[0x0][0x210] ;  /* 0x00008400ff027b82 */ /* 0x000e240000000a00 */
[----:B---3--:R-:W-:-:S02]  /*27d0*/  HADD2.F32 R0, -RZ, R72.H0_H0 ;  /* 0x20000048ff007230 */ /* 0x008fc40000004100 */
[----:B------:R-:W-:Y:S02]  /*27e0*/  HADD2.F32 R69, -RZ, R72.H1_H1 ;  /* 0x30000048ff457230 */ /* 0x000fe40000004100 */
[----:B------:R-:W-:Y:S02]  /*27f0*/  HADD2.F32 R68, -RZ, R73.H0_H0 ;  /* 0x20000049ff447230 */ /* 0x000fe40000004100 */
[----:B------:R-:W-:Y:S02]  /*2800*/  HADD2.F32 R72, -RZ, R75.H0_H0 ;  /* 0x2000004bff487230 */ /* 0x000fe40000004100 */
[----:B------:R-:W-:Y:S02]  /*2810*/  HADD2.F32 R73, -RZ, R73.H1_H1 ;  /* 0x30000049ff497230 */ /* 0x000fe40000004100 */
[----:B------:R-:W-:Y:S02]  /*2820*/  HADD2.F32 R75, -RZ, R75.H1_H1 ;  /* 0x3000004bff4b7230 */ /* 0x000fe40000004100 */
[----:B------:R-:W-:Y:S01]  /*2830*/  FFMA.FTZ R121, R70, R189, R121 ;  /* 0x000000bd46797223 */ /* 0x000fe20000010079 */
[----:B------:R-:W-:Y:S01]  /*2840*/  FFMA.FTZ R120, R71, R190, R120 ;  /* 0x000000be47787223 */ /* 0x000fe20000010078 */
[----:B------:R-:W-:-:S02]  /*2850*/  HADD2.F32 R70, -RZ, R74.H0_H0 ;  /* 0x2000004aff467230 */ /* 0x000fc40000004100 */
[----:B------:R-:W-:Y:S01]  /*2860*/  FFMA.FTZ R129, R0, R193, R129 ;  /* 0x000000c100817223 */ /* 0x000fe20000010081 */
[----:B------:R-:W-:Y:S02]  /*2870*/  HADD2.F32 R71, -RZ, R74.H1_H1 ;  /* 0x3000004aff477230 */ /* 0x000fe40000004100 */
[----:B------:R-:W-:Y:S01]  /*2880*/  FFMA.FTZ R130, R73, R196, R130 ;  /* 0x000000c449827223 */ /* 0x000fe20000010082 */
[----:B------:R-:W-:Y:S01]  /*2890*/  FFMA.FTZ R134, R75, R199, R134 ;  /* 0x000000c74b867223 */ /* 0x000fe20000010086 */
[----:B------:R-:W-:Y:S01]  /*28a0*/  FFMA.FTZ R127, R76, R186, R127 ;  /* 0x000000ba4c7f7223 */ /* 0x000fe2000001007f */
[----:B------:R-:W-:Y:S01]  /*28b0*/  FFMA.FTZ R126, R79, R188, R126 ;  /* 0x000000bc4f7e7223 */ /* 0x000fe2000001007e */
[----:B------:R-:W-:Y:S01]  /*28c0*/  FFMA.FTZ R135, R72, R200, R135 ;  /* 0x000000c848877223 */ /* 0x000fe20000010087 */
        /* <DEDUP_REMOVED lines=24> */
[----:B------:R-:W-:-:S02]  /*2a50*/  @P2 F2FP.F16.F32.PACK_AB R174, RZ, R174 ;  /* 0x000000aeffae223e */ /* 0x000fc400000000ff */
        /* <DEDUP_REMOVED lines=9> */
[----:B------:R-:W-:Y:S02]  /*2af0*/  F2FP.F16.F32.PACK_AB R70, R93, R70 ;  /* 0x000000465d46723e */ /* 0x000fe400000000ff */
[----:B------:R-:W-:Y:S02]  /*2b00*/  F2FP.F16.F32.PACK_AB R69, R86, R69 ;  /* 0x000000455645723e */ /* 0x000fe400000000ff */
[----:B------:R-:W-:-:S02]  /*2b10*/  F2FP.F16.F32.PACK_AB R68, R91, R68 ;  /* 0x000000445b44723e */ /* 0x000fc400000000ff */
[----:B------:R-:W-:Y:S01]  /*2b20*/  LEA.HI.X R73, R169, UR17, RZ, 0x4, P1 ;  /* 0x00000011a9497c11 */ /* 0x000fe200088f24ff */
[----:B------:R1:W-:Y:S01]  /*2b30*/  @P2 STG.E.128 desc[UR4][R172.64], R64 ;  /* 0x00000040ac002986 */ /* 0x0003e2000c101d04 */
[----:B0-----:R-:W-:-:S03]  /*2b40*/  LEA R168, R2, R168, 0x2 ;  /* 0x000000a802a87211 */ /* 0x001fc600078e10ff */
[----:B------:R1:W-:Y:S01]  /*2b50*/  STG.E.128 desc[UR4][R72.64], R68 ;  /* 0x0000004448007986 */ /* 0x0003e2000c101d04 */
[----:B------:R-:W-:Y:S01]  /*2b60*/  ISETP.GE.AND P1, PT, R168, R3, PT ;  /* 0x00000003a800720c */ /* 0x000fe20003f26270 */
[----:B----4-:R-:W-:Y:S02]  /*2b70*/  HADD2.F32 R2, -RZ, R81.H0_H0 ;  /* 0x20000051ff027230 */ /* 0x010fe40000004100 */
[----:B------:R-:W-:Y:S02]  /*2b80*/  HADD2.F32 R76, -RZ, R83.H0_H0 ;  /* 0x20000053ff4c7230 */ /* 0x000fe40000004100 */
[--C-:B------:R-:W-:Y:S02]  /*2b90*/  HADD2.F32 R0, -RZ, R80.reuse.H0_H0 ;  /* 0x20000050ff007230 */ /* 0x100fe40000004100 */
[----:B------:R-:W-:Y:S02]  /*2ba0*/  HADD2.F32 R77, -RZ, R80.H1_H1 ;  /* 0x30000050ff4d7230 */ /* 0x000fe40000004100 */
[----:B------:R-:W-:-:S02]  /*2bb0*/  HADD2.F32 R81, -RZ, R81.H1_H1 ;  /* 0x30000051ff517230 */ /* 0x000fc40000004100 */
[--C-:B------:R-:W-:Y:S02]  /*2bc0*/  HADD2.F32 R74, -RZ, R82.reuse.H0_H0 ;  /* 0x20000052ff4a7230 */ /* 0x100fe40000004100 */
[----:B------:R-:W-:Y:S02]  /*2bd0*/  HADD2.F32 R87, -RZ, R82.H1_H1 ;  /* 0x30000052ff577230 */ /* 0x000fe40000004100 */
[----:B------:R-:W-:Y:S02]  /*2be0*/  HADD2.F32 R83, -RZ, R83.H1_H1 ;  /* 0x30000053ff537230 */ /* 0x000fe40000004100 */
        /* <DEDUP_REMOVED lines=8> */
[----:B-1----:R-:W-:Y:S06]  /*2c70*/  @!P1 BRA `(.L_x_6169) ;  /* 0xffffffd800a89947 */ /* 0x002fec000383ffff */
[----:B------:R-:W-:Y:S05]  /*2c80*/  BSYNC B1 ;  /* 0x0000000000017941 */ /* 0x000fea0003800000 */
.L_x_6167:
        /* <DEDUP_REMOVED lines=71> */
.L_x_6166:
[----:B------:R-:W-:Y:S05]  /*3100*/  BSYNC B0 ;  /* 0x0000000000007941 */ /* 0x000fea0003800000 */
.L_x_6164:
        /* <DEDUP_REMOVED lines=211> */
.L_x_6168:
        /* <DEDUP_REMOVED lines=8> */
.L_x_6171:
[----:B------:R-:W-:Y:S05]  /*3ec0*/  BSYNC B2 ;  /* 0x0000000000027941 */ /* 0x000fea0003800000 */
.L_x_6170:
        /* <DEDUP_REMOVED lines=8> */
.L_x_6172:
[----:B------:R-:W-:Y:S01]  /*3f50*/  FADD.FTZ R70, R79, R70 ;  /* 0x000000464f467221 */ /* 0x000fe20000010000 */
[----:B------:R-:W-:-:S04]  /*3f60*/  HFMA2.MMA R204, -RZ, RZ, 0, 1.1920928955078125e-07 ;  /* 0x00000002ffcc7435 */ /* 0x000fc800000001ff */
[----:B------:R-:W-:Y:S02]  /*3f70*/  MOV R205, R70 ;  /* 0x0000004600cd7202 */ /* 0x000fe40000000f00 */
[----:B------:R-:W-:-:S07]  /*3f80*/  MOV R104, R200 ;  /* 0x000000c800687202 */ /* 0x000fce0000000f00 */
[----:B------:R-:W-:Y:S05]  /*3f90*/  WARPSYNC.COLLECTIVE R202, `(.L_x_6173) ;  /* 0x00000000ca087348 */ /* 0x000fea0003c00000 */
[----:B------:R0:W1:Y:S02]  /*3fa0*/  SHFL.BFLY P3, R200, R205, R204, R207 ;  /* 0x0c0000cccdc87389 */ /* 0x00006400000600cf */
[----:B01----:R-:W-:Y:S01]  /*3fb0*/  ENDCOLLECTIVE ;  /* 0x000000000000791b */ /* 0x003fe20003800000 */
.L_x_6173:
[----:B------:R-:W-:-:S05]  /*3fc0*/  FADD.FTZ R104, R3, R104 ;  /* 0x0000006803687221 */ /* 0x000fca0000010000 */
[----:B------:R-:W-:Y:S02]  /*3fd0*/  MOV R205, R104 ;  /* 0x0000006800cd7202 */ /* 0x000fe40000000f00 */
[----:B------:R-:W-:-:S07]  /*3fe0*/  MOV R71, R200 ;  /* 0x000000c800477202 */ /* 0x000fce0000000f00 */
[----:B------:R-:W-:Y:S05]  /*3ff0*/  WARPSYNC.COLLECTIVE R202, `(.L_x_6174) ;  /* 0x00000000ca087348 */ /* 0x000fea0003c00000 */
[----:B------:R0:W1:Y:S02]  /*4000*/  SHFL.BFLY P3, R200, R205, R204, R207 ;  /* 0x0c0000cccdc87389 */ /* 0x00006400000600cf */
[----:B01----:R-:W-:Y:S01]  /*4010*/  ENDCOLLECTIVE ;  /* 0x000000000000791b */ /* 0x003fe20003800000 */
.L_x_6174:
[----:B------:R-:W-:Y:S01]  /*4020*/  FADD.FTZ R71, R70, R71 ;  /* 0x0000004746477221 */ /* 0x000fe20000010000 */
[----:B------:R-:W-:-:S04]  /*4030*/  HFMA2.MMA R204, -RZ, RZ, 0, 2.384185791015625e-07 ;  /* 0x00000004ffcc7435 */ /* 0x000fc800000001ff */
[----:B------:R-:W-:Y:S02]  /*4040*/  MOV R205, R71 ;  /* 0x0000004700cd7202 */ /* 0x000fe40000000f00 */
[----:B------:R-:W-:-:S07]  /*4050*/  MOV R187, R200 ;  /* 0x000000c800bb7202 */ /* 0x000fce0000000f00 */
[----:B------:R-:W-:Y:S05]  /*4060*/  WARPSYNC.COLLECTIVE R202, `(.L_x_6175) ;  /* 0x00000000ca087348 */ /* 0x000fea0003c00000 */
[----:B------:R0:W1:Y:S02]  /*4070*/  SHFL.BFLY P3, R200, R205, R204, R207 ;  /* 0x0c0000cccdc87389 */ /* 0x00006400000600cf */
[----:B01----:R-:W-:Y:S01]  /*4080*/  ENDCOLLECTIVE ;  /* 0x000000000000791b */ /* 0x003fe20003800000 */
.L_x_6175:
[----:B------:R-:W-:Y:S01]  /*4090*/  FADD.FTZ R187, R104, R187 ;  /* 0x000000bb68bb7221 */ /* 0x000fe20000010000 */
[----:B------:R-:W-:-:S04]  /*40a0*/  MOV R104, R184 ;  /* 0x000000b800687202 */ /* 0x000fc80000000f00 */
[----:B------:R-:W-:Y:S02]  /*40b0*/  MOV R205, R187 ;  /* 0x000000bb00cd7202 */ /* 0x000fe40000000f00 */
[----:B------:R-:W-:-:S07]  /*40c0*/  MOV R116, R200 ;  /* 0x000000c800747202 */ /* 0x000fce0000000f00 */
[----:B------:R-:W-:Y:S05]  /*40d0*/  WARPSYNC.COLLECTIVE R202, `(.L_x_6176) ;  /* 0x00000000ca087348 */ /* 0x000fea0003c00000 */
[----:B------:R0:W1:Y:S02]  /*40e0*/  SHFL.BFLY P3, R200, R205, R204, R207 ;  /* 0x0c0000cccdc87389 */ /* 0x00006400000600cf */
[----:B01----:R-:W-:Y:S01]  /*40f0*/  ENDCOLLECTIVE ;  /* 0x000000000000791b */ /* 0x003fe20003800000 */
.L_x_6176:
[----:B------:R-:W-:Y:S01]  /*4100*/  FADD.FTZ R116, R71, R116 ;  /* 0x0000007447747221 */ /* 0x000fe20000010000 */
[----:B------:R-:W-:-:S04]  /*4110*/  HFMA2.MMA R204, -RZ, RZ, 0, 4.76837158203125e-07 ;  /* 0x00000008ffcc7435 */ /* 0x000fc800000001ff */
[----:B------:R-:W-:Y:S02]  /*4120*/  MOV R205, R116 ;  /* 0x0000007400cd7202 */ /* 0x000fe40000000f00 */
[----:B------:R-:W-:-:S07]  /*4130*/  MOV R198, R200 ;  /* 0x000000c800c67202 */ /* 0x000fce0000000f00 */
[----:B------:R-:W-:Y:S05]  /*4140*/  WARPSYNC.COLLECTIVE R202, `(.L_x_6177) ;  /* 0x00000000ca087348 */ /* 0x000fea0003c00000 */
[----:B------:R0:W1:Y:S02]  /*4150*/  SHFL.BFLY P3, R200, R205, R204, R207 ;  /* 0x0c0000cccdc87389 */ /* 0x00006400000600cf */
[----:B01----:R-:W-:Y:S01]  /*4160*/  ENDCOLLECTIVE ;  /* 0x000000000000791b */ /* 0x003fe20003800000 */
.L_x_6177:
[----:B------:R-:W-:-:S05]  /*4170*/  FADD.FTZ R198, R187, R198 ;  /* 0x000000c6bbc67221 */ /* 0x000fca0000010000 */
[----:B------:R-:W-:Y:S02]  /*4180*/  MOV R205, R198 ;  /* 0x000000c600cd7202 */ /* 0x000fe40000000f00 */
[----:B------:R-:W-:-:S07]  /*4190*/  MOV R3, R200 ;  /* 0x000000c800037202 */ /* 0x000fce0000000f00 */
[----:B------:R-:W-:Y:S05]  /*41a0*/  WARPSYNC.COLLECTIVE R202, `(.L_x_6178) ;  /* 0x00000000ca087348 */ /* 0x000fea0003c00000 */
[----:B------:R0:W1:Y:S02]  /*41b0*/  SHFL.BFLY P3, R200, R205, R204, R207 ;  /* 0x0c0000cccdc87389 */ /* 0x00006400000600cf */
[----:B01----:R-:W-:Y:S01]  /*41c0*/  ENDCOLLECTIVE ;  /* 0x000000000000791b */ /* 0x003fe20003800000 */
.L_x_6178:
        /* <DEDUP_REMOVED lines=8> */
.L_x_6179:
[----:B------:R-:W-:-:S05]  /*4250*/  FADD.FTZ R79, R198, R79 ;  /* 0x0000004fc64f7221 */ /* 0x000fca0000010000 */
[----:B------:R-:W-:Y:S02]  /*4260*/  MOV R205, R79 ;  /* 0x0000004f00cd7202 */ /* 0x000fe40000000f00 */
[----:B------:R-:W-:-:S07]  /*4270*/  MOV R70, R200 ;  /* 0x000000c800467202 */ /* 0x000fce0000000f00 */
[----:B------:R-:W-:Y:S05]  /*4280*/  WARPSYNC.COLLECTIVE R202, `(.L_x_6180) ;  /* 0x00000000ca087348 */ /* 0x000fea0003c00000 */
[----:B------:R0:W1:Y:S02]  /*4290*/  SHFL.BFLY P3, R200, R205, R204, R207 ;  /* 0x0c0000cccdc87389 */ /* 0x00006400000600cf */
[----:B01----:R-:W-:Y:S01]  /*42a0*/  ENDCOLLECTIVE ;  /* 0x000000000000791b */ /* 0x003fe20003800000 */
.L_x_6180:
[----:B------:R-:W-:Y:S05]  /*42b0*/  BRA `(.L_x_6181) ;  /* 0xffffffd400907947 */ /* 0x000fea000383ffff */
.L_x_6182:
        /* <DEDUP_REMOVED lines=12> */
.L_x_11761:


//--------------------- .text._ZN10layer_norm13ln_bwd_kernelINS_13Kernel_traitsIf6__halfS2_S2_fjLj768ELj1ELj4ELj1ELj16ENS_18Kernel_traits_baseILj768EfS2_S2_S2_fjLj128EEEEELb0ELb1ELb1ELb0EEEvNS_9BwdParamsE --------------------------
	.section	.text._ZN10layer_norm13ln_bwd_kernelINS_13Kernel_traitsIf6__halfS2_S2_fjLj768ELj1ELj4ELj1ELj16ENS_18Kernel_traits_baseILj768EfS2_S2_S2_fjLj128EEEEELb0ELb1ELb1ELb0EEEvNS_9BwdParamsE,"ax",@progbits
	.align	128
        .global         _ZN10layer_norm13ln_bwd_kernelINS_13Kernel_traitsIf6__halfS2_S2_fjLj768ELj1ELj4ELj1ELj16ENS_18Kernel_traits_baseILj768EfS2_S2_S2_fjLj128EEEEELb0ELb1ELb1ELb0EEEvNS_9BwdParamsE
        .type           _ZN10layer_norm13ln_bwd_kernelINS_13Kernel_traitsIf6__halfS2_S2_fjLj768ELj1ELj4ELj1ELj16ENS_18Kernel_traits_baseILj768EfS2_S2_S2_fjLj128EEEEELb0ELb1ELb1ELb0EEEvNS_9BwdParamsE,@function
        .size           _ZN10layer_norm13ln_bwd_kernelINS_13Kernel_traitsIf6__halfS2_S2_fjLj768ELj1ELj4ELj1ELj16ENS_18Kernel_traits_baseILj768EfS2_S2_S2_fjLj128EEEEELb0ELb1ELb1ELb0EEEvNS_9BwdParamsE,(.L_x_11762 - _ZN10layer_norm13ln_bwd_kernelINS_13Kernel_traitsIf6__halfS2_S2_fjLj768ELj1ELj4ELj1ELj16ENS_18Kernel_traits_baseILj768EfS2_S2_S2_fjLj128EEEEELb0ELb1ELb1ELb0EEEvNS_9BwdParamsE)
        .other          _ZN10layer_norm13ln_bwd_kernelINS_13Kernel_traitsIf6__halfS2_S2_fjLj768ELj1ELj4ELj1ELj16ENS_18Kernel_traits_baseILj768EfS2_S2_S2_fjLj128EEEEELb0ELb1ELb1ELb0EEEvNS_9BwdParamsE,@"STO_CUDA_ENTRY STV_DEFAULT"
_ZN10layer_norm13ln_bwd_kernelINS_13Kernel_traitsIf6__halfS2_S2_fjLj768ELj1ELj4ELj1ELj16ENS_18Kernel_traits_baseILj768EfS2_S2_S2_fjLj128EEEEELb0ELb1ELb1ELb0EEEvNS_9BwdParamsE:
.text._ZN10layer_norm13ln_bwd_kernelINS_13Kernel_traitsIf6__halfS2_S2_fjLj768ELj1ELj4ELj1ELj16ENS_18Kernel_traits_baseILj768EfS2_S2_S2_fjLj128EEEEELb0ELb1ELb1ELb0EEEvNS_9BwdParamsE:
        /* <DEDUP_REMOVED lines=95> */
.L_x_6283:
        /* <DEDUP_REMOVED lines=26> */
.L_x_6189:
[----:B------:R-:W-:-:S07]  /*0790*/  IADD3 R179, R205, 0x20, RZ ;  /* 0x00000020cdb37810 */ /* 0x000fce0007ffe0ff */
.L_x_6188:
[----:B------:R-:W-:Y:S05]  /*07a0*/  BSYNC B2 ;  /* 0x0000000000027941 */ /* 0x000fea0003800000 */
.L_x_6187:
[----:B------:R-:W-:Y:S04]  /*07b0*/  BSSY B2, `(.L_x_6190) ;  /* 0x0000008000027945 */ /* 0x000fe80003800000 */
[----:B------:R-:W-:Y:S05]  /*07c0*/  @!P1 BRA `(.L_x_6191) ;  /* 0x0000000000189947 */ /* 0x000fea0003800000 */
[----:B------:R-:W-:-:S04]  /*07d0*/  ISETP.NE.U32.AND P3, PT, RZ, UR14, PT ;  /* 0x0000000eff007c0c */ /* 0x000fc8000bf65070 */
[----:B------:R-:W-:-:S13]  /*07e0*/  ISETP.NE.AND.EX P3, PT, RZ, UR15, PT, P3 ;  /* 0x0000000fff007c0c */ /* 0x000fda000bf65330 */
[----:B------:R-:W-:Y:S05]  /*07f0*/  @!P3 BRA `(.L_x_6192) ;  /* 0x000000000008b947 */ /* 0x000fea0003800000 */
[----:B------:R-:W-:-:S06]  /*0800*/  IMAD.WIDE.U32 R32, R179, 0x10, R192 ;  /* 0x00000010b3207825 */ /* 0x000fcc00078e00c0 */
[----:B------:R-:W5:Y:S02]  /*0810*/  LDG.E.128 R32, desc[UR4][R32.64] ;  /* 0x0000000420207981 */ /* 0x000f64000c1e1d00 */
.L_x_6192:
[----:B------:R-:W-:-:S07]  /*0820*/  IADD3 R179, R179, 0x20, RZ ;  /* 0x00000020b3b37810 */ /* 0x000fce0007ffe0ff */
.L_x_6191:
[----:B------:R-:W-:Y:S05]  /*0830*/  BSYNC B2 ;  /* 0x0000000000027941 */ /* 0x000fea0003800000 */
.L_x_6190:
[----:B------:R-:W-:Y:S01]  /*0840*/  ISETP.NE.AND P3, PT, R5, RZ, PT ;  /* 0x000000ff0500720c */ /* 0x000fe20003f65270 */
[----:B------:R-:W-:Y:S01]  /*0850*/  HFMA2.MMA R211, -RZ, RZ, 0, 0 ;  /* 0x00000000ffd37435 */ /* 0x000fe200000001ff */
[----:B------:R-:W-:-:S11]  /*0860*/  MOV R212, RZ ;  /* 0x000000ff00d47202 */ /* 0x000fd60000000f00 */
[----:B------:R-:W-:Y:S05]  /*0870*/  @P3 BRA `(.L_x_6193) ;  /* 0x0000001000483947 */ /* 0x000fea0003800000 */
[----:B------:R-:W-:-:S06]  /*0880*/  IMAD.WIDE.U32 R28, R179, 0x10, R192 ;  /* 0x00000010b31c7825 */ /* 0x000fcc00078e00c0 */
[----:B------:R-:W5:Y:S01]  /*0890*/  LDG.E.128 R28, desc[UR4][R28.64] ;  /* 0x000000041c1c7981 */ /* 0x000f62000c1e1d00 */
[----:B------:R-:W-:Y:S05]  /*08a0*/  BRA `(.L_x_6193) ;  /* 0x00000010003c7947 */ /* 0x000fea0003800000 */
.L_x_6186:
[----:B------:R-:W1:Y:S02]  /*08b0*/  LDC.64 R178, c[0x0][0x250] ;  /* 0x00009400ffb27b82 */ /* 0x000e640000000a00 */
[----:B-1----:R-:W-:-:S06]  /*08c0*/  IMAD.WIDE R178, R4, 0x4, R178 ;  /* 0x0000000404b27825 */ /* 0x002fcc00078e02b2 */
[----:B------:R-:W2:Y:S01]  /*08d0*/  LDG.E R178, desc[UR4][R178.64] ;  /* 0x00000004b2b27981 */ /* 0x000ea2000c1e1900 */
[----:B------:R-:W-:Y:S01]  /*08e0*/  IADD3 R208, R211, -0x1, RZ ;  /* 0xffffffffd3d07810 */ /* 0x000fe20007ffe0ff */
[----:B------:R-:W-:Y:S01]  /*08f0*/  BSSY B2, `(.L_x_6194) ;  /* 0x000005f000027945 */ /* 0x000fe20003800000 */
[----:B0-----:R-:W-:Y:S01]  /*0900*/  ISETP.NE.AND P3, PT, R2, RZ, PT ;  /* 0x000000ff0200720c */ /* 0x001fe20003f65270 */
        /* <DEDUP_REMOVED lines=20> */
[--C-:B--2---:R-:W-:Y:S02]  /*0a50*/  HADD2.F32 R3, -RZ, R12.reuse.H0_H0 ;  /* 0x2000000cff037230 */ /* 0x104fe40000004100 */
[----:B------:R-:W-:Y:S02]  /*0a60*/  HADD2.F32 R21, -RZ, R12.H1_H1 ;  /* 0x3000000cff157230 */ /* 0x000fe40000004100 */
[--C-:B------:R-:W-:Y:S02]  /*0a70*/  HADD2.F32 R23, -RZ, R13.reuse.H0_H0 ;  /* 0x2000000dff177230 */ /* 0x100fe40000004100 */
[C---:B------:R-:W-:Y:S01]  /*0a80*/  FADD.FTZ R8, -R208.reuse, R3 ;  /* 0x00000003d0087221 */ /* 0x040fe20000010100 */
[----:B------:R-:W-:Y:S02]  /*0a90*/  HADD2.F32 R179, -RZ, R13.H1_H1 ;  /* 0x3000000dffb37230 */ /* 0x000fe40000004100 */
[----:B------:R-:W-:Y:S01]  /*0aa0*/  FADD.FTZ R10, -R208, R21 ;  /* 0x00000015d00a7221 */ /* 0x000fe20000010100 */
[----:B---3--:R-:W-:-:S02]  /*0ab0*/  HADD2.F32 R11, -RZ, R16.H0_H0 ;  /* 0x20000010ff0b7230 */ /* 0x008fc40000004100 */
[C---:B-----5:R-:W-:Y:S01]  /*0ac0*/  FMUL.FTZ R3, R207.reuse, R8 ;  /* 0x00000008cf037220 */ /* 0x060fe20000410000 */
[--C-:B------:R-:W-:Y:S02]  /*0ad0*/  HADD2.F32 R211, -RZ, R14.reuse.H0_H0 ;  /* 0x2000000effd37230 */ /* 0x100fe40000004100 */
[C---:B------:R-:W-:Y:S01]  /*0ae0*/  FADD.FTZ R12, -R208.reuse, R23 ;  /* 0x00000017d00c7221 */ /* 0x040fe20000010100 */
[----:B------:R-:W-:Y:S02]  /*0af0*/  HADD2.F32 R13, -RZ, R14.H1_H1 ;  /* 0x3000000eff0d7230 */ /* 0x000fe40000004100 */
[----:B------:R-:W-:Y:S01]  /*0b00*/  FADD.FTZ R14, -R208, R179 ;  /* 0x000000b3d00e7221 */ /* 0x000fe20000010100 */
[----:B------:R-:W-:Y:S01]  /*0b10*/  FMUL.FTZ R8, R207, R10 ;  /* 0x0000000acf087220 */ /* 0x000fe20000410000 */
[----:B------:R-:W-:Y:S01]  /*0b20*/  FADD.FTZ R84, R84, R11 ;  /* 0x0000000b54547221 */ /* 0x000fe20000010000 */
[-C--:B------:R-:W-:Y:S01]  /*0b30*/  FFMA.FTZ R108, R3, R11.reuse, R108 ;  /* 0x0000000b036c7223 */ /* 0x080fe2000001006c */
[----:B------:R-:W-:Y:S01]  /*0b40*/  FMUL.FTZ R10, R156, R11 ;  /* 0x0000000b9c0a7220 */ /* 0x000fe20000410000 */
[----:B------:R-:W-:-:S02]  /*0b50*/  HADD2.F32 R20, -RZ, R17.H1_H1 ;  /* 0x30000011ff147230 */ /* 0x000fc40000004100 */
[C---:B------:R-:W-:Y:S01]  /*0b60*/  FMUL.FTZ R11, R207.reuse, R12 ;  /* 0x0000000ccf0b7220 */ /* 0x040fe20000410000 */
[----:B------:R-:W-:Y:S02]  /*0b70*/  HADD2.F32 R16, -RZ, R16.H1_H1 ;  /* 0x30000010ff107230 */ /* 0x000fe40000004100 */
[----:B------:R-:W-:Y:S01]  /*0b80*/  FMUL.FTZ R12, R207, R14 ;  /* 0x0000000ecf0c7220 */ /* 0x000fe20000410000 */
[--C-:B------:R-:W-:Y:S02]  /*0b90*/  HADD2.F32 R213, -RZ, R15.reuse.H0_H0 ;  /* 0x2000000fffd57230 */ /* 0x100fe40000004100 */
[----:B------:R-:W-:Y:S01]  /*0ba0*/  FADD.FTZ R22, -R208, R13 ;  /* 0x0000000dd0167221 */ /* 0x000fe20000010100 */
[----:B------:R-:W-:Y:S02]  /*0bb0*/  HADD2.F32 R217, -RZ, R15.H1_H1 ;  /* 0x3000000fffd97230 */ /* 0x000fe40000004100 */
[----:B------:R-:W-:Y:S01]  /*0bc0*/  FADD.FTZ R87, R87, R20 ;  /* 0x0000001457577221 */ /* 0x000fe20000010000 */
[----:B------:R-:W-:-:S02]  /*0bd0*/  HADD2.F32 R15, -RZ, R17.H0_H0 ;  /* 0x20000011ff0f7230 */ /* 0x000fc40000004100 */
[-C--:B------:R-:W-:Y:S01]  /*0be0*/  FFMA.FTZ R111, R12, R20.reuse, R111 ;  /* 0x000000140c6f7223 */ /* 0x080fe2000001006f */
[----:B------:R-:W-:Y:S01]  /*0bf0*/  FMUL.FTZ R17, R159, R20 ;  /* 0x000000149f117220 */ /* 0x000fe20000410000 */
[--C-:B------:R-:W-:Y:S02]  /*0c00*/  HADD2.F32 R215, -RZ, R19.reuse.H0_H0 ;  /* 0x20000013ffd77230 */ /* 0x100fe40000004100 */
[----:B------:R-:W-:Y:S01]  /*0c10*/  FMUL.FTZ R13, R157, R16 ;  /* 0x000000109d0d7220 */ /* 0x000fe20000410000 */
[----:B------:R-:W-:Y:S02]  /*0c20*/  HADD2.F32 R214, -RZ, R19.H1_H1 ;  /* 0x30000013ffd67230 */ /* 0x000fe40000004100 */
[----:B------:R-:W-:Y:S01]  /*0c30*/  FADD.FTZ R20, RZ, R10 ;  /* 0x0000000aff147221 */ /* 0x000fe20000010000 */
[--C-:B0-----:R-:W-:Y:S02]  /*0c40*/  HADD2.F32 R177, -RZ, R18.reuse.H0_H0 ;  /* 0x20000012ffb17230 */ /* 0x101fe40000004100 */
[----:B------:R-:W-:Y:S01]  /*0c50*/  FFMA.FTZ R19, R3, R10, RZ ;  /* 0x0000000a03137223 */ /* 0x000fe200000100ff */
[----:B------:R-:W-:-:S02]  /*0c60*/  HADD2.F32 R176, -RZ, R18.H1_H1 ;  /* 0x30000012ffb07230 */ /* 0x000fc40000004100 */
[----:B------:R-:W-:Y:S01]  /*0c70*/  FADD.FTZ R18, -R208, R211 ;  /* 0x000000d3d0127221 */ /* 0x000fe20000010100 */
[-C--:B------:R-:W-:Y:S01]  /*0c80*/  FMUL.FTZ R14, R158, R15.reuse ;  /* 0x0000000f9e0e7220 */ /* 0x080fe20000410000 */
[----:B------:R-:W-:Y:S01]  /*0c90*/  FADD.FTZ R21, R20, R13 ;  /* 0x0000000d14157221 */ /* 0x000fe20000010000 */
[----:B------:R-:W-:Y:S01]  /*0ca0*/  FADD.FTZ R86, R86, R15 ;  /* 0x0000000f56567221 */ /* 0x000fe20000010000 */
[----:B------:R-:W-:Y:S01]  /*0cb0*/  FFMA.FTZ R110, R11, R15, R110 ;  /* 0x0000000f0b6e7223 */ /* 0x000fe2000001006e */
[C---:B------:R-:W-:Y:S01]  /*0cc0*/  FFMA.FTZ R20, R8.reuse, R13, R19 ;  /* 0x0000000d08147223 */ /* 0x040fe20000010013 */
[C---:B------:R-:W-:Y:S01]  /*0cd0*/  FMUL.FTZ R15, R207.reuse, R18 ;  /* 0x00000012cf0f7220 */ /* 0x040fe20000410000 */
        /* <DEDUP_REMOVED lines=18> */
[----:B------:R-:W-:Y:S01]  /*0e00*/  FADD.FTZ R212, -R208, R217 ;  /* 0x000000d9d0d47221 */ /* 0x000fe20000010100 */
[----:B------:R-:W-:Y:S01]  /*0e10*/  FMUL.FTZ R21, R207, R178 ;  /* 0x000000b2cf157220 */ /* 0x000fe20000410000 */
[----:B------:R-:W-:Y:S01]  /*0e20*/  FFMA.FTZ R176, R18, R19, R23 ;  /* 0x0000001312b07223 */ /* 0x000fe20000010017 */
[----:B------:R-:W-:Y:S01]  /*0e30*/  FADD.FTZ R178, R177, R20 ;  /* 0x00000014b1b27221 */ /* 0x000fe20000010000 */
[----:B------:R-:W-:Y:S01]  /*0e40*/  FMUL.FTZ R22, R207, R212 ;  /* 0x000000d4cf167220 */ /* 0x000fe20000410000 */
[----:B------:R-:W-:Y:S01]  /*0e50*/  FMUL.FTZ R23, R155, R214 ;  /* 0x000000d69b177220 */ /* 0x000fe20000410000 */
[C---:B------:R-:W-:Y:S01]  /*0e60*/  FFMA.FTZ R177, R21.reuse, R20, R176 ;  /* 0x0000001415b17223 */ /* 0x040fe200000100b0 */
[----:B------:R-:W-:Y:S01]  /*0e70*/  FADD.FTZ R82, R82, R215 ;  /* 0x000000d752527221 */ /* 0x000fe20000010000 */
[----:B------:R-:W-:Y:S01]  /*0e80*/  FFMA.FTZ R106, R21, R215, R106 ;  /* 0x000000d7156a7223 */ /* 0x000fe2000001006a */
[----:B------:R-:W-:Y:S01]  /*0e90*/  FADD.FTZ R83, R83, R214 ;  /* 0x000000d653537221 */ /* 0x000fe20000010000 */
[----:B------:R-:W-:Y:S01]  /*0ea0*/  FFMA.FTZ R107, R22, R214, R107 ;  /* 0x000000d6166b7223 */ /* 0x000fe2000001006b */
[----:B------:R-:W-:Y:S01]  /*0eb0*/  IADD3 R213, R205, 0x20, RZ ;  /* 0x00000020cdd57810 */ /* 0x000fe20007ffe0ff */
[----:B------:R-:W-:Y:S01]  /*0ec0*/  FADD.FTZ R211, R178, R23 ;  /* 0x00000017b2d37221 */ /* 0x000fe20000010000 */
[----:B------:R-:W-:-:S07]  /*0ed0*/  FFMA.FTZ R212, R22, R23, R177 ;  /* 0x0000001716d47223 */ /* 0x000fce00000100b1 */
.L_x_6195:
[----:B------:R-:W-:Y:S05]  /*0ee0*/  BSYNC B2 ;  /* 0x0000000000027941 */ /* 0x000fea0003800000 */
.L_x_6194:
        /* <DEDUP_REMOVED lines=15> */
[----:B------:R-:W-:Y:S02]  /*0fe0*/  HADD2.F32 R185, -RZ, R24.H1_H1 ;  /* 0x30000018ffb97230 */ /* 0x000fe40000004100 */
[--C-:B------:R-:W-:Y:S02]  /*0ff0*/  HADD2.F32 R187, -RZ, R25.reuse.H0_H0 ;  /* 0x20000019ffbb7230 */ /* 0x100fe40000004100 */
[----:B------:R-:W-:Y:S01]  /*1000*/  FADD.FTZ R24, -R208, R183 ;  /* 0x000000b7d0187221 */ /* 0x000fe20000010100 */
[----:B------:R-:W-:-:S02]  /*1010*/  HADD2.F32 R191, -RZ, R25.H1_H1 ;  /* 0x30000019ffbf7230 */ /* 0x000fc40000004100 */
[--C-:B------:R-:W-:Y:S02]  /*1020*/  HADD2.F32 R25, -RZ, R26.reuse.H0_H0 ;  /* 0x2000001aff197230 */ /* 0x100fe40000004100 */
[----:B------:R-:W-:Y:S02]  /*1030*/  HADD2.F32 R215, -RZ, R26.H1_H1 ;  /* 0x3000001affd77230 */ /* 0x000fe40000004100 */
[C---:B------:R-:W-:Y:S01]  /*1040*/  FADD.FTZ R26, -R208.reuse, R185 ;  /* 0x000000b9d01a7221 */ /* 0x040fe20000010100 */
[--C-:B------:R-:W-:Y:S02]  /*1050*/  HADD2.F32 R217, -RZ, R27.reuse.H0_H0 ;  /* 0x2000001bffd97230 */ /* 0x100fe40000004100 */
[C---:B0-----:R-:W-:Y:S01]  /*1060*/  FADD.FTZ R180, -R208.reuse, R191 ;  /* 0x000000bfd0b47221 */ /* 0x041fe20000010100 */
[----:B------:R-:W-:Y:S02]  /*1070*/  HADD2.F32 R221, -RZ, R27.H1_H1 ;  /* 0x3000001bffdd7230 */ /* 0x000fe40000004100 */
[----:B------:R-:W-:Y:S01]  /*1080*/  FADD.FTZ R186, -R208, R25 ;  /* 0x00000019d0ba7221 */ /* 0x000fe20000010100 */
[----:B---3--:R-:W-:-:S02]  /*1090*/  HADD2.F32 R27, -RZ, R176.H0_H0 ;  /* 0x200000b0ff1b7230 */ /* 0x008fc40000004100 */
[C---:B-----5:R-:W-:Y:S01]  /*10a0*/  FMUL.FTZ R25, R207.reuse, R24 ;  /* 0x00000018cf197220 */ /* 0x060fe20000410000 */
        /* <DEDUP_REMOVED lines=9> */
[-C--:B------:R-:W-:Y:S01]  /*1140*/  FFMA.FTZ R101, R24, R176.reuse, R101 ;  /* 0x000000b018657223 */ /* 0x080fe20000010065 */
[----:B------:R-:W-:Y:S01]  /*1150*/  FMUL.FTZ R181, R141, R176 ;  /* 0x000000b08db57220 */ /* 0x000fe20000410000 */
[----:B------:R-:W-:Y:S01]  /*1160*/  FADD.FTZ R79, R79, R184 ;  /* 0x000000b84f4f7221 */ /* 0x000fe20000010000 */
[-C--:B------:R-:W-:Y:S01]  /*1170*/  FFMA.FTZ R103, R180, R184.reuse, R103 ;  /* 0x000000b8b4677223 */ /* 0x080fe20000010067 */
[----:B------:R-:W-:Y:S01]  /*1180*/  FMUL.FTZ R185, R143, R184 ;  /* 0x000000b88fb97220 */ /* 0x000fe20000410000 */
[----:B------:R-:W-:Y:S02]  /*1190*/  HADD2.F32 R190, -RZ, R178.H1_H1 ;  /* 0x300000b2ffbe7230 */ /* 0x000fe40000004100 */
[----:B------:R-:W-:Y:S01]  /*11a0*/  FADD.FTZ R72, R72, R177 ;  /* 0x000000b148487221 */ /* 0x000fe20000010000 */
[-C--:B------:R-:W-:Y:S01]  /*11b0*/  FFMA.FTZ R96, R183, R177.reuse, R96 ;  /* 0x000000b1b7607223 */ /* 0x080fe20000010060 */
[----:B------:R-:W-:Y:S01]  /*11c0*/  FMUL.FTZ R184, R136, R177 ;  /* 0x000000b188b87220 */ /* 0x000fe20000410000 */
[----:B------:R-:W-:Y:S01]  /*11d0*/  FADD.FTZ R176, R211, R26 ;  /* 0x0000001ad3b07221 */ /* 0x000fe20000010000 */
[----:B------:R-:W-:Y:S01]  /*11e0*/  FADD.FTZ R178, -R208, R187 ;  /* 0x000000bbd0b27221 */ /* 0x000fe20000010100 */
[----:B------:R-:W-:Y:S01]  /*11f0*/  FFMA.FTZ R177, R25, R26, R212 ;  /* 0x0000001a19b17223 */ /* 0x000fe200000100d4 */
[----:B------:R-:W-:-:S02]  /*1200*/  HADD2.F32 R219, -RZ, R179.H0_H0 ;  /* 0x200000b3ffdb7230 */ /* 0x000fc40000004100 */
[----:B------:R-:W-:Y:S01]  /*1210*/  FADD.FTZ R76, R76, R27 ;  /* 0x0000001b4c4c7221 */ /* 0x000fe20000010000 */
[----:B------:R-:W-:Y:S02]  /*1220*/  HADD2.F32 R218, -RZ, R179.H1_H1 ;  /* 0x300000b3ffda7230 */ /* 0x000fe40000004100 */
[----:B------:R-:W-:Y:S01]  /*1230*/  FFMA.FTZ R100, R25, R27, R100 ;  /* 0x0000001b19647223 */ /* 0x000fe20000010064 */
[----:B------:R-:W-:Y:S01]  /*1240*/  FADD.FTZ R179, R176, R181 ;  /* 0x000000b5b0b37221 */ /* 0x000fe20000010000 */
[----:B------:R-:W-:Y:S01]  /*1250*/  FMUL.FTZ R27, R207, R178 ;  /* 0x000000b2cf1b7220 */ /* 0x000fe20000410000 */
[----:B------:R-:W-:Y:S01]  /*1260*/  FMUL.FTZ R182, R142, R189 ;  /* 0x000000bd8eb67220 */ /* 0x000fe20000410000 */
        /* <DEDUP_REMOVED lines=30> */
.L_x_6197:
[----:B------:R-:W-:Y:S05]  /*1450*/  BSYNC B2 ;  /* 0x0000000000027941 */ /* 0x000fea0003800000 */
.L_x_6196:
        /* <DEDUP_REMOVED lines=14> */
[--C-:B------:R-:W-:Y:S02]  /*1540*/  HADD2.F32 R195, -RZ, R172.reuse.H0_H0 ;  /* 0x200000acffc37230 */ /* 0x100fe40000004100 */
[C---:B0-----:R-:W-:Y:S01]  /*1550*/  FADD.FTZ R192, -R208.reuse, R199 ;  /* 0x000000c7d0c07221 */ /* 0x041fe20000010100 */
[----:B------:R-:W-:Y:S02]  /*1560*/  HADD2.F32 R197, -RZ, R172.H1_H1 ;  /* 0x300000acffc57230 */ /* 0x000fe40000004100 */
        /* <DEDUP_REMOVED lines=9> */
[C---:B-----5:R-:W-:Y:S01]  /*1600*/  FMUL.FTZ R173, R207.reuse, R172 ;  /* 0x000000accfad7220 */ /* 0x060fe20000410000 */
[C---:B------:R-:W-:Y:S01]  /*1610*/  FADD.FTZ R206, -R208.reuse, R209 ;  /* 0x000000d1d0ce7221 */ /* 0x040fe20000010100 */
[----:B------:R-:W-:Y:S01]  /*1620*/  FMUL.FTZ R172, R207, R174 ;  /* 0x000000aecfac7220 */ /* 0x000fe20000410000 */
[----:B------:R-:W-:Y:S01]  /*1630*/  FADD.FTZ R208, -R208, R175 ;  /* 0x000000afd0d07221 */ /* 0x000fe20000010100 */
[----:B---3--:R-:W-:-:S02]  /*1640*/  HADD2.F32 R175, -RZ, R176.H0_H0 ;  /* 0x200000b0ffaf7230 */ /* 0x008fc40000004100 */
[C---:B------:R-:W-:Y:S01]  /*1650*/  FMUL.FTZ R194, R207.reuse, R194 ;  /* 0x000000c2cfc27220 */ /* 0x040fe20000410000 */
[----:B------:R-:W-:Y:S02]  /*1660*/  HADD2.F32 R176, -RZ, R176.H1_H1 ;  /* 0x300000b0ffb07230 */ /* 0x000fe40000004100 */
[----:B------:R-:W-:Y:S01]  /*1670*/  FMUL.FTZ R199, R207, R200 ;  /* 0x000000c8cfc77220 */ /* 0x000fe20000410000 */
[--C-:B------:R-:W-:Y:S02]  /*1680*/  HADD2.F32 R193, -RZ, R177.reuse.H0_H0 ;  /* 0x200000b1ffc17230 */ /* 0x100fe40000004100 */
[----:B------:R-:W-:Y:S01]  /*1690*/  FMUL.FTZ R174, R124, R175 ;  /* 0x000000af7cae7220 */ /* 0x000fe20000410000 */
[----:B------:R-:W-:Y:S02]  /*16a0*/  HADD2.F32 R198, -RZ, R177.H1_H1 ;  /* 0x300000b1ffc67230 */ /* 0x000fe40000004100 */
        /* <DEDUP_REMOVED lines=13> */
[--C-:B------:R-:W-:Y:S02]  /*1780*/  HADD2.F32 R201, -RZ, R178.reuse.H0_H0 ;  /* 0x200000b2ffc97230 */ /* 0x100fe40000004100 */
[----:B------:R-:W-:Y:S01]  /*1790*/  FMUL.FTZ R197, R127, R198 ;  /* 0x000000c67fc57220 */ /* 0x000fe20000410000 */
[----:B------:R-:W-:-:S02]  /*17a0*/  HADD2.F32 R204, -RZ, R178.H1_H1 ;  /* 0x300000b2ffcc7230 */ /* 0x000fc40000004100 */
        /* <DEDUP_REMOVED lines=31> */
.L_x_6193:
[----:B------:R-:W-:Y:S05]  /*19a0*/  BSYNC B1 ;  /* 0x0000000000017941 */ /* 0x000fea0003800000 */
.L_x_6185:
        /* <DEDUP_REMOVED lines=20> */
.L_x_6305:
        /* <DEDUP_REMOVED lines=19> */
.L_x_6202:
[----:B------:R-:W-:Y:S05]  /*1c20*/  BSYNC B2 ;  /* 0x0000000000027941 */ /* 0x000fea0003800000 */
.L_x_6201:
        /* <DEDUP_REMOVED lines=9> */
.L_x_6204:
        /* <DEDUP_REMOVED lines=10> */
.L_x_6205:
[----:B------:R-:W-:Y:S05]  /*1d60*/  BSYNC B2 ;  /* 0x0000000000027941 */ /* 0x000fea0003800000 */
.L_x_6203:
        /* <DEDUP_REMOVED lines=17> */
.L_x_6207:
[----:B0-----:R-:W-:-:S04]  /*1e80*/  ISETP.NE.AND P6, PT, R2, RZ, PT ;  /* 0x000000ff0200720c */ /* 0x001fc80003fc5270 */
[----:B------:R-:W-:-:S05]  /*1e90*/  FSEL R177, R192, RZ, !P6 ;  /* 0x000000ffc0b17208 */ /* 0x000fca0007000000 */
[----:B------:R-:W-:Y:S01]  /*1ea0*/  FFMA.FTZ R176, R8, R208, R177 ;  /* 0x000000d008b07223 */ /* 0x000fe200000100b1 */
[----:B------:R-:W-:-:S03]  /*1eb0*/  @P4 HADD2.F32 R177, -RZ, R36.H1_H1 ;  /* 0x30000024ffb14230 */ /* 0x000fc60000004100 */
[----:B------:R-:W-:-:S04]  /*1ec0*/  FADD.FTZ R176, R13, -R176 ;  /* 0x800000b00db07221 */ /* 0x000fc80000010000 */
[----:B------:R-:W-:-:S04]  /*1ed0*/  FMUL.FTZ R176, R207, R176 ;  /* 0x000000b0cfb07220 */ /* 0x000fc80000410000 */
[----:B------:R-:W-:-:S07]  /*1ee0*/  @P4 FADD.FTZ R176, R176, R177 ;  /* 0x000000b1b0b04221 */ /* 0x000fce0000010000 */
.L_x_6208:
[----:B------:R-:W-:Y:S05]  /*1ef0*/  BSYNC B2 ;  /* 0x0000000000027941 */ /* 0x000fea0003800000 */
.L_x_6206:
        /* <DEDUP_REMOVED lines=15> */
.L_x_6210:
[----:B0-----:R-:W-:-:S04]  /*1ff0*/  ISETP.NE.AND P6, PT, R2, RZ, PT ;  /* 0x000000ff0200720c */ /* 0x001fc80003fc5270 */
[----:B------:R-:W-:-:S05]  /*2000*/  FSEL R176, R192, RZ, !P6 ;  /* 0x000000ffc0b07208 */ /* 0x000fca0007000000 */
[----:B------:R-:W-:-:S04]  /*2010*/  FFMA.FTZ R177, R11, R208, R176 ;  /* 0x000000d00bb17223 */ /* 0x000fc800000100b0 */
[----:B------:R-:W-:Y:S01]  /*2020*/  FADD.FTZ R176, R14, -R177 ;  /* 0x800000b10eb07221 */ /* 0x000fe20000010000 */
[----:B------:R-:W-:-:S03]  /*2030*/  @P4 HADD2.F32 R177, -RZ, R37.H0_H0 ;  /* 0x20000025ffb14230 */ /* 0x000fc60000004100 */
[----:B------:R-:W-:-:S04]  /*2040*/  FMUL.FTZ R176, R207, R176 ;  /* 0x000000b0cfb07220 */ /* 0x000fc80000410000 */
[----:B------:R-:W-:-:S07]  /*2050*/  @P4 FADD.FTZ R176, R176, R177 ;  /* 0x000000b1b0b04221 */ /* 0x000fce0000010000 */
.L_x_6211:
[----:B------:R-:W-:Y:S05]  /*2060*/  BSYNC B2 ;  /* 0x0000000000027941 */ /* 0x000fea0003800000 */
.L_x_6209:
        /* <DEDUP_REMOVED lines=15> */
.L_x_6213:
[----:B0-----:R-:W-:-:S04]  /*2160*/  ISETP.NE.AND P6, PT, R2, RZ, PT ;  /* 0x000000ff0200720c */ /* 0x001fc80003fc5270 */
[----:B------:R-:W-:-:S05]  /*2170*/  FSEL R177, R192, RZ, !P6 ;  /* 0x000000ffc0b17208 */ /* 0x000fca0007000000 */
[----:B------:R-:W-:Y:S01]  /*2180*/  FFMA.FTZ R176, R12, R208, R177 ;  /* 0x000000d00cb07223 */ /* 0x000fe200000100b1 */
[----:B------:R-:W-:-:S03]  /*2190*/  @P4 HADD2.F32 R177, -RZ, R37.H1_H1 ;  /* 0x30000025ffb14230 */ /* 0x000fc60000004100 */
[----:B------:R-:W-:-:S04]  /*21a0*/  FADD.FTZ R176, R17, -R176 ;  /* 0x800000b011b07221 */ /* 0x000fc80000010000 */
[----:B------:R-:W-:-:S04]  /*21b0*/  FMUL.FTZ R176, R207, R176 ;  /* 0x000000b0cfb07220 */ /* 0x000fc80000410000 */
[----:B------:R-:W-:-:S07]  /*21c0*/  @P4 FADD.FTZ R176, R176, R177 ;  /* 0x000000b1b0b04221 */ /* 0x000fce0000010000 */
.L_x_6214:
[----:B------:R-:W-:Y:S05]  /*21d0*/  BSYNC B2 ;  /* 0x0000000000027941 */ /* 0x000fea0003800000 */
.L_x_6212:
        /* <DEDUP_REMOVED lines=15> */
.L_x_6216:
[----:B0-----:R-:W-:-:S04]  /*22d0*/  ISETP.NE.AND P6, PT, R2, RZ, PT ;  /* 0x000000ff0200720c */ /* 0x001fc80003fc5270 */
[----:B------:R-:W-:-:S05]  /*22e0*/  FSEL R176, R192, RZ, !P6 ;  /* 0x000000ffc0b07208 */ /* 0x000fca0007000000 */
[----:B------:R-:W-:-:S04]  /*22f0*/  FFMA.FTZ R177, R15, R208, R176 ;  /* 0x000000d00fb17223 */ /* 0x000fc800000100b0 */
[----:B------:R-:W-:Y:S01]  /*2300*/  FADD.FTZ R176, R16, -R177 ;  /* 0x800000b110b07221 */ /* 0x000fe20000010000 */
[----:B------:R-:W-:-:S03]  /*2310*/  @P4 HADD2.F32 R177, -RZ, R38.H0_H0 ;  /* 0x20000026ffb14230 */ /* 0x000fc60000004100 */
[----:B------:R-:W-:-:S04]  /*2320*/  FMUL.FTZ R176, R207, R176 ;  /* 0x000000b0cfb07220 */ /* 0x000fc80000410000 */
[----:B------:R-:W-:-:S07]  /*2330*/  @P4 FADD.FTZ R176, R176, R177 ;  /* 0x000000b1b0b04221 */ /* 0x000fce0000010000 */
.L_x_6217:
[----:B------:R-:W-:Y:S05]  /*2340*/  BSYNC B2 ;  /* 0x0000000000027941 */ /* 0x000fea0003800000 */
.L_x_6215:
        /* <DEDUP_REMOVED lines=15> */
.L_x_6219:
[----:B0-----:R-:W-:-:S04]  /*2440*/  ISETP.NE.AND P6, PT, R2, RZ, PT ;  /* 0x000000ff0200720c */ /* 0x001fc80003fc5270 */
[----:B------:R-:W-:-:S05]  /*2450*/  FSEL R177, R192, RZ, !P6 ;  /* 0x000000ffc0b17208 */ /* 0x000fca0007000000 */
[----:B------:R-:W-:Y:S01]  /*2460*/  FFMA.FTZ R176, R18, R208, R177 ;  /* 0x000000d012b07223 */ /* 0x000fe200000100b1 */
[----:B------:R-:W-:-:S03]  /*2470*/  @P4 HADD2.F32 R177, -RZ, R38.H1_H1 ;  /* 0x30000026ffb14230 */ /* 0x000fc60000004100 */
[----:B------:R-:W-:-:S04]  /*2480*/  FADD.FTZ R176, R19, -R176 ;  /* 0x800000b013b07221 */ /* 0x000fc80000010000 */
[----:B------:R-:W-:-:S04]  /*2490*/  FMUL.FTZ R176, R207, R176 ;  /* 0x000000b0cfb07220 */ /* 0x000fc80000410000 */
[----:B------:R-:W-:-:S07]  /*24a0*/  @P4 FADD.FTZ R176, R176, R177 ;  /* 0x000000b1b0b04221 */ /* 0x000fce0000010000 */
.L_x_6220:
[----:B------:R-:W-:Y:S05]  /*24b0*/  BSYNC B2 ;  /* 0x0000000000027941 */ /* 0x000fea0003800000 */
.L_x_6218:
        /* <DEDUP_REMOVED lines=15> */
.L_x_6222:
[----:B0-----:R-:W-:-:S04]  /*25b0*/  ISETP.NE.AND P6, PT, R2, RZ, PT ;  /* 0x000000ff0200720c */ /* 0x001fc80003fc5270 */
[----:B------:R-:W-:-:S05]  /*25c0*/  FSEL R176, R192, RZ, !P6 ;  /* 0x000000ffc0b07208 */ /* 0x000fca0007000000 */
[----:B------:R-:W-:-:S04]  /*25d0*/  FFMA.FTZ R177, R21, R208, R176 ;  /* 0x000000d015b17223 */ /* 0x000fc800000100b0 */
[----:B------:R-:W-:Y:S01]  /*25e0*/  FADD.FTZ R176, R20, -R177 ;  /* 0x800000b114b07221 */ /* 0x000fe20000010000 */
[----:B------:R-:W-:-:S03]  /*25f0*/  @P4 HADD2.F32 R177, -RZ, R39.H0_H0 ;  /* 0x20000027ffb14230 */ /* 0x000fc60000004100 */
[----:B------:R-:W-:-:S04]  /*2600*/  FMUL.FTZ R176, R207, R176 ;  /* 0x000000b0cfb07220 */ /* 0x000fc80000410000 */
[----:B------:R-:W-:-:S07]  /*2610*/  @P4 FADD.FTZ R176, R176, R177 ;  /* 0x000000b1b0b04221 */ /* 0x000fce0000010000 */
.L_x_6223:
[----:B------:R-:W-:Y:S05]  /*2620*/  BSYNC B2 ;  /* 0x0000000000027941 */ /* 0x000fea0003800000 */
.L_x_6221:
        /* <DEDUP_REMOVED lines=15> */
.L_x_6225:
[----:B0-----:R-:W-:Y:S01]  /*2720*/  ISETP.NE.AND P6, PT, R2, RZ, PT ;  /* 0x000000ff0200720c */ /* 0x001fe20003fc5270 */
[----:B------:R-:W-:-:S03]  /*2730*/  @P4 HADD2.F32 R178, -RZ, R39.H1_H1 ;  /* 0x30000027ffb24230 */ /* 0x000fc60000004100 */
[----:B------:R-:W-:-:S05]  /*2740*/  FSEL R177, R192, RZ, !P6 ;  /* 0x000000ffc0b17208 */ /* 0x000fca0007000000 */
[----:B------:R-:W-:-:S04]  /*2750*/  FFMA.FTZ R176, R22, R208, R177 ;  /* 0x000000d016b07223 */ /* 0x000fc800000100b1 */
[----:B------:R-:W-:-:S04]  /*2760*/  FADD.FTZ R176, R23, -R176 ;  /* 0x800000b017b07221 */ /* 0x000fc80000010000 */
[----:B------:R-:W-:-:S04]  /*2770*/  FMUL.FTZ R209, R207, R176 ;  /* 0x000000b0cfd17220 */ /* 0x000fc80000410000 */
[----:B------:R-:W-:-:S07]  /*2780*/  @P4 FADD.FTZ R209, R209, R178 ;  /* 0x000000b2d1d14221 */ /* 0x000fce0000010000 */
.L_x_6226:
[----:B------:R-:W-:Y:S05]  /*2790*/  BSYNC B2 ;  /* 0x0000000000027941 */ /* 0x000fea0003800000 */
.L_x_6224:
        /* <DEDUP_REMOVED lines=17> */
.L_x_6200:
[----:B------:R-:W-:Y:S05]  /*28b0*/  BSYNC B1 ;  /* 0x0000000000017941 */ /* 0x000fea0003800000 */
.L_x_6199:
[----:B------:R-:W-:Y:S04]  /*28c0*/  BSSY B1, `(.L_x_6227) ;  /* 0x00000d0000017945 */ /* 0x000fe80003800000 */
[----:B------:R-:W-:Y:S05]  /*28d0*/  @!P1 BRA `(.L_x_6228) ;  /* 0x0000000c00389947 */ /* 0x000fea0003800000 */
[----:B------:R-:W-:Y:S04]  /*28e0*/  BSSY B2, `(.L_x_6229) ;  /* 0x0000005000027945 */ /* 0x000fe80003800000 */
[----:B------:R-:W-:Y:S05]  /*28f0*/  @!P3 BRA `(.L_x_6230) ;  /* 0x00000000000cb947 */ /* 0x000fea0003800000 */
[----:B------:R-:W2:Y:S02]  /*2900*/  LDC.64 R160, c[0x0][0x220] ;  /* 0x00008800ffa07b82 */ /* 0x000ea40000000a00 */
[----:B--2---:R-:W-:-:S06]  /*2910*/  IMAD.WIDE.U32 R160, R193, 0x10, R160 ;  /* 0x00000010c1a07825 */ /* 0x004fcc00078e00a0 */
[----:B------:R-:W5:Y:S02]  /*2920*/  LDG.E.128 R160, desc[UR4][R160.64] ;  /* 0x00000004a0a07981 */ /* 0x000f64000c1e1d00 */
.L_x_6230:
[----:B------:R-:W-:Y:S05]  /*2930*/  BSYNC B2 ;  /* 0x0000000000027941 */ /* 0x000fea0003800000 */
.L_x_6229:
        /* <DEDUP_REMOVED lines=9> */
.L_x_6232:
        /* <DEDUP_REMOVED lines=10> */
.L_x_6233:
[----:B------:R-:W-:Y:S05]  /*2a70*/  BSYNC B2 ;  /* 0x0000000000027941 */ /* 0x000fea0003800000 */
.L_x_6231:
        /* <DEDUP_REMOVED lines=17> */
.L_x_6235:
[----:B0-----:R-:W-:-:S04]  /*2b90*/  ISETP.NE.AND P6, PT, R2, RZ, PT ;  /* 0x000000ff0200720c */ /* 0x001fc80003fc5270 */
[----:B------:R-:W-:-:S05]  /*2ba0*/  FSEL R177, R192, RZ, !P6 ;  /* 0x000000ffc0b17208 */ /* 0x000fca0007000000 */
[----:B------:R-:W-:Y:S01]  /*2bb0*/  FFMA.FTZ R176, R24, R208, R177 ;  /* 0x000000d018b07223 */ /* 0x000fe200000100b1 */
[----:B------:R-:W-:-:S03]  /*2bc0*/  @P4 HADD2.F32 R177, -RZ, R32.H1_H1 ;  /* 0x30000020ffb14230 */ /* 0x000fc60000004100 */
[----:B------:R-:W-:-:S04]  /*2bd0*/  FADD.FTZ R176, R181, -R176 ;  /* 0x800000b0b5b07221 */ /* 0x000fc80000010000 */
[----:B------:R-:W-:-:S04]  /*2be0*/  FMUL.FTZ R176, R207, R176 ;  /* 0x000000b0cfb07220 */ /* 0x000fc80000410000 */
[----:B------:R-:W-:-:S07]  /*2bf0*/  @P4 FADD.FTZ R176, R176, R177 ;  /* 0x000000b1b0b04221 */ /* 0x000fce0000010000 */
.L_x_6236:
[----:B------:R-:W-:Y:S05]  /*2c00*/  BSYNC B2 ;  /* 0x0000000000027941 */ /* 0x000fea0003800000 */
.L_x_6234:
        /* <DEDUP_REMOVED lines=15> */
.L_x_6238:
[----:B0-----:R-:W-:-:S04]  /*2d00*/  ISETP.NE.AND P6, PT, R2, RZ, PT ;  /* 0x000000ff0200720c */ /* 0x001fc80003fc5270 */
[----:B------:R-:W-:-:S05]  /*2d10*/  FSEL R176, R192, RZ, !P6 ;  /* 0x000000ffc0b07208 */ /* 0x000fca0007000000 */
[----:B------:R-:W-:-:S04]  /*2d20*/  FFMA.FTZ R177, R27, R208, R176 ;  /* 0x000000d01bb17223 */ /* 0x000fc800000100b0 */
[----:B------:R-:W-:Y:S01]  /*2d30*/  FADD.FTZ R176, R182, -R177 ;  /* 0x800000b1b6b07221 */ /* 0x000fe20000010000 */
[----:B------:R-:W-:-:S03]  /*2d40*/  @P4 HADD2.F32 R177, -RZ, R33.H0_H0 ;  /* 0x20000021ffb14230 */ /* 0x000fc60000004100 */
[----:B------:R-:W-:-:S04]  /*2d50*/  FMUL.FTZ R176, R207, R176 ;  /* 0x000000b0cfb07220 */ /* 0x000fc80000410000 */
[----:B------:R-:W-:-:S07]  /*2d60*/  @P4 FADD.FTZ R176, R176, R177 ;  /* 0x000000b1b0b04221 */ /* 0x000fce0000010000 */
.L_x_6239:
[----:B------:R-:W-:Y:S05]  /*2d70*/  BSYNC B2 ;  /* 0x0000000000027941 */ /* 0x000fea0003800000 */
.L_x_6237:
        /* <DEDUP_REMOVED lines=15> */
.L_x_6241:
[----:B0-----:R-:W-:-:S04]  /*2e70*/  ISETP.NE.AND P6, PT, R2, RZ, PT ;  /* 0x000000ff0200720c */ /* 0x001fc80003fc5270 */
[----:B------:R-:W-:-:S05]  /*2e80*/  FSEL R177, R192, RZ, !P6 ;  /* 0x000000ffc0b17208 */ /* 0x000fca0007000000 */
[----:B------:R-:W-:Y:S01]  /*2e90*/  FFMA.FTZ R176, R180, R208, R177 ;  /* 0x000000d0b4b07223 */ /* 0x000fe200000100b1 */
[----:B------:R-:W-:-:S03]  /*2ea0*/  @P4 HADD2.F32 R177, -RZ, R33.H1_H1 ;  /* 0x30000021ffb14230 */ /* 0x000fc60000004100 */
[----:B------:R-:W-:-:S04]  /*2eb0*/  FADD.FTZ R176, R185, -R176 ;  /* 0x800000b0b9b07221 */ /* 0x000fc80000010000 */
[----:B------:R-:W-:-:S04]  /*2ec0*/  FMUL.FTZ R176, R207, R176 ;  /* 0x000000b0cfb07220 */ /* 0x000fc80000410000 */
[----:B------:R-:W-:-:S07]  /*2ed0*/  @P4 FADD.FTZ R176, R176, R177 ;  /* 0x000000b1b0b04221 */ /* 0x000fce0000010000 */
.L_x_6242:
[----:B------:R-:W-:Y:S05]  /*2ee0*/  BSYNC B2 ;  /* 0x0000000000027941 */ /* 0x000fea0003800000 */
.L_x_6240:
        /* <DEDUP_REMOVED lines=15> */
.L_x_6244:
[----:B0-----:R-:W-:-:S04]  /*2fe0*/  ISETP.NE.AND P6, PT, R2, RZ, PT ;  /* 0x000000ff0200720c */ /* 0x001fc80003fc5270 */
[----:B------:R-:W-:-:S05]  /*2ff0*/  FSEL R176, R192, RZ, !P6 ;  /* 0x000000ffc0b07208 */ /* 0x000fca0007000000 */
[----:B------:R-:W-:-:S04]  /*3000*/  FFMA.FTZ R177, R183, R208, R176 ;  /* 0x000000d0b7b17223 */ /* 0x000fc800000100b0 */
[----:B------:R-:W-:Y:S01]  /*3010*/  FADD.FTZ R176, R184, -R177 ;  /* 0x800000b1b8b07221 */ /* 0x000fe20000010000 */
[----:B------:R-:W-:-:S03]  /*3020*/  @P4 HADD2.F32 R177, -RZ, R34.H0_H0 ;  /* 0x20000022ffb14230 */ /* 0x000fc60000004100 */
[----:B------:R-:W-:-:S04]  /*3030*/  FMUL.FTZ R176, R207, R176 ;  /* 0x000000b0cfb07220 */ /* 0x000fc80000410000 */
[----:B------:R-:W-:-:S07]  /*3040*/  @P4 FADD.FTZ R176, R176, R177 ;  /* 0x000000b1b0b04221 */ /* 0x000fce0000010000 */
.L_x_6245:
[----:B------:R-:W-:Y:S05]  /*3050*/  BSYNC B2 ;  /* 0x0000000000027941 */ /* 0x000fea0003800000 */
.L_x_6243:
        /* <DEDUP_REMOVED lines=15> */
.L_x_6247:
[----:B0-----:R-:W-:-:S04]  /*3150*/  ISETP.NE.AND P6, PT, R2, RZ, PT ;  /* 0x000000ff0200720c */ /* 0x001fc80003fc5270 */
[----:B------:R-:W-:-:S05]  /*3160*/  FSEL R177, R192, RZ, !P6 ;  /* 0x000000ffc0b17208 */ /* 0x000fca0007000000 */
[----:B------:R-:W-:Y:S01]  /*3170*/  FFMA.FTZ R176, R186, R208, R177 ;  /* 0x000000d0bab07223 */ /* 0x000fe200000100b1 */
[----:B------:R-:W-:-:S03]  /*3180*/  @P4 HADD2.F32 R177, -RZ, R34.H1_H1 ;  /* 0x30000022ffb14230 */ /* 0x000fc60000004100 */
[----:B------:R-:W-:-:S04]  /*3190*/  FADD.FTZ R176, R187, -R176 ;  /* 0x800000b0bbb07221 */ /* 0x000fc80000010000 */
[----:B------:R-:W-:-:S04]  /*31a0*/  FMUL.FTZ R176, R207, R176 ;  /* 0x000000b0cfb07220 */ /* 0x000fc80000410000 */
[----:B------:R-:W-:-:S07]  /*31b0*/  @P4 FADD.FTZ R176, R176, R177 ;  /* 0x000000b1b0b04221 */ /* 0x000fce0000010000 */
.L_x_6248:
[----:B------:R-:W-:Y:S05]  /*31c0*/  BSYNC B2 ;  /* 0x0000000000027941 */ /* 0x000fea0003800000 */
.L_x_6246:
        /* <DEDUP_REMOVED lines=15> */
.L_x_6250:
[----:B0-----:R-:W-:-:S04]  /*32c0*/  ISETP.NE.AND P6, PT, R2, RZ, PT ;  /* 0x000000ff0200720c */ /* 0x001fc80003fc5270 */
[----:B------:R-:W-:-:S05]  /*32d0*/  FSEL R176, R192, RZ, !P6 ;  /* 0x000000ffc0b07208 */ /* 0x000fca0007000000 */
[----:B------:R-:W-:-:S04]  /*32e0*/  FFMA.FTZ R177, R189, R208, R176 ;  /* 0x000000d0bdb17223 */ /* 0x000fc800000100b0 */
[----:B------:R-:W-:Y:S01]  /*32f0*/  FADD.FTZ R176, R188, -R177 ;  /* 0x800000b1bcb07221 */ /* 0x000fe20000010000 */
[----:B------:R-:W-:-:S03]  /*3300*/  @P4 HADD2.F32 R177, -RZ, R35.H0_H0 ;  /* 0x20000023ffb14230 */ /* 0x000fc60000004100 */
[----:B------:R-:W-:-:S04]  /*3310*/  FMUL.FTZ R176, R207, R176 ;  /* 0x000000b0cfb07220 */ /* 0x000fc80000410000 */
[----:B------:R-:W-:-:S07]  /*3320*/  @P4 FADD.FTZ R176, R176, R177 ;  /* 0x000000b1b0b04221 */ /* 0x000fce0000010000 */
.L_x_6251:
[----:B------:R-:W-:Y:S05]  /*3330*/  BSYNC B2 ;  /* 0x0000000000027941 */ /* 0x000fea0003800000 */
.L_x_6249:
        /* <DEDUP_REMOVED lines=15> */
.L_x_6253:
[----:B0-----:R-:W-:Y:S01]  /*3430*/  ISETP.NE.AND P6, PT, R2, RZ, PT ;  /* 0x000000ff0200720c */ /* 0x001fe20003fc5270 */
[----:B------:R-:W-:-:S03]  /*3440*/  @P4 HADD2.F32 R178, -RZ, R35.H1_H1 ;  /* 0x30000023ffb24230 */ /* 0x000fc60000004100 */
[----:B------:R-:W-:-:S05]  /*3450*/  FSEL R177, R192, RZ, !P6 ;  /* 0x000000ffc0b17208 */ /* 0x000fca0007000000 */
[----:B------:R-:W-:-:S04]  /*3460*/  FFMA.FTZ R176, R190, R208, R177 ;  /* 0x000000d0beb07223 */ /* 0x000fc800000100b1 */
[----:B------:R-:W-:-:S04]  /*3470*/  FADD.FTZ R176, R191, -R176 ;  /* 0x800000b0bfb07221 */ /* 0x000fc80000010000 */
[----:B------:R-:W-:-:S04]  /*3480*/  FMUL.FTZ R209, R207, R176 ;  /* 0x000000b0cfd17220 */ /* 0x000fc80000410000 */
[----:B------:R-:W-:-:S07]  /*3490*/  @P4 FADD.FTZ R209, R209, R178 ;  /* 0x000000b2d1d14221 */ /* 0x000fce0000010000 */
.L_x_6254:
[----:B------:R-:W-:Y:S05]  /*34a0*/  BSYNC B2 ;  /* 0x0000000000027941 */ /* 0x000fea0003800000 */
.L_x_6252:
[----:B------:R-:W1:Y:S01]  /*34b0*/  @P3 LDC R210, c[0x0][0x29c] ;  /* 0x0000a700ffd23b82 */ /* 0x000e620000000800 */
[----:B------:R-:W-:-:S07]  /*34c0*/  @P3 HADD2.F32 R212, -RZ, R163.H1_H1 ;  /* 0x300000a3ffd43230 */ /* 0x000fce0000004100 */
[----:B------:R-:W2:Y:S08]  /*34d0*/  @P5 LDC.64 R178, c[0x0][0x308] ;  /* 0x0000c200ffb25b82 */ /* 0x000eb00000000a00 */
[----:B------:R-:W3:Y:S01]  /*34e0*/  @P3 LDC.64 R176, c[0x0][0x2f8] ;  /* 0x0000be00ffb03b82 */ /* 0x000ee20000000a00 */
[----:B-1----:R-:W-:Y:S01]  /*34f0*/  @P3 FMUL.FTZ R210, R209, R210 ;  /* 0x000000d2d1d23220 */ /* 0x002fe20000410000 */
[----:B------:R-:W-:-:S03]  /*3500*/  @P5 F2FP.F16.F32.PACK_AB R209, RZ, R209 ;  /* 0x000000d1ffd1523e */ /* 0x000fc600000000ff */
[-C--:B------:R-:W-:Y:S01]  /*3510*/  @P3 FMUL.FTZ R211, R135, R210.reuse ;  /* 0x000000d287d33220 */ /* 0x080fe20000410000 */
[----:B------:R-:W-:Y:S01]  /*3520*/  @P5 PRMT R167, R167, 0x5410, R209 ;  /* 0x00005410a7a75816 */ /* 0x000fe200000000d1 */
[----:B------:R-:W-:Y:S01]  /*3530*/  @P3 FFMA.FTZ R51, R212, R210, R51 ;  /* 0x000000d2d4333223 */ /* 0x000fe20000010033 */
[C---:B--2---:R-:W-:Y:S02]  /*3540*/  @P5 IMAD.WIDE.U32 R178, R205.reuse, 0x10, R178 ;  /* 0x00000010cdb25825 */ /* 0x044fe400078e00b2 */
[----:B------:R-:W-:Y:S02]  /*3550*/  @P3 F2FP.F16.F32.PACK_AB R211, RZ, R211 ;  /* 0x000000d3ffd3323e */ /* 0x000fe400000000ff */
[----:B------:R-:W-:Y:S02]  /*3560*/  IADD3 R205, R205, 0x20, RZ ;  /* 0x00000020cdcd7810 */ /* 0x000fe40007ffe0ff */
[----:B------:R-:W-:Y:S01]  /*3570*/  @P3 PRMT R171, R171, 0x5410, R211 ;  /* 0x00005410abab3816 */ /* 0x000fe200000000d3 */
[----:B------:R2:W-:Y:S01]  /*3580*/  @P5 STG.E.128 desc[UR4][R178.64], R164 ;  /* 0x000000a4b2005986 */ /* 0x0005e2000c101d04 */
[C---:B---3--:R-:W-:Y:S01]  /*3590*/  @P3 IMAD.WIDE.U32 R176, R193.reuse, 0x10, R176 ;  /* 0x00000010c1b03825 */ /* 0x048fe200078e00b0 */
[----:B------:R-:W-:-:S04]  /*35a0*/  IADD3 R193, R193, 0x20, RZ ;  /* 0x00000020c1c17810 */ /* 0x000fc80007ffe0ff */
[----:B------:R2:W-:Y:S03]  /*35b0*/  @P3 STG.E.128 desc[UR4][R176.64], R168 ;  /* 0x000000a8b0003986 */ /* 0x0005e6000c101d04 */
.L_x_6228:
[----:B------:R-:W-:Y:S05]  /*35c0*/  BSYNC B1 ;  /* 0x0000000000017941 */ /* 0x000fea0003800000 */
.L_x_6227:
        /* <DEDUP_REMOVED lines=8> */
.L_x_6258:
[----:B------:R-:W-:Y:S05]  /*3650*/  BSYNC B2 ;  /* 0x0000000000027941 */ /* 0x000fea0003800000 */
.L_x_6257:
[----:B------:R-:W-:Y:S04]  /*3660*/  BSSY B2, `(.L_x_6259) ;  /* 0x0000013000027945 */ /* 0x000fe80003800000 */
[----:B------:R-:W-:Y:S05]  /*3670*/  @P2 BRA `(.L_x_6260) ;  /* 0x00000000001c2947 */ /* 0x000fea0003800000 */
[----:B------:R-:W-:Y:S01]  /*3680*/  UISETP.NE.U32.AND UP0, UPT, UR14, URZ, UPT ;  /* 0x0000003f0e00728c */ /* 0x000fe2000bf05070 */
[----:B-12---:R-:W-:-:S03]  /*3690*/  MOV R176, RZ ;  /* 0x000000ff00b07202 */ /* 0x006fc60000000f00 */
[----:B------:R-:W-:-:S06]  /*36a0*/  UISETP.NE.AND.EX UP0, UPT, UR15, URZ, UPT, UP0 ;  /* 0x0000003f0f00728c */ /* 0x000fcc000bf05300 */
[----:B------:R-:W-:-:S13]  /*36b0*/  PLOP3.LUT P4, PT, PT, PT, UP0, 0x80, 0x0 ;  /* 0x000000000000781c */ /* 0x000fda0003f8f008 */
[----:B------:R-:W-:Y:S05]  /*36c0*/  @!P4 BRA `(.L_x_6261) ;  /* 0x000000000030c947 */ /* 0x000fea0003800000 */
[----:B------:R-:W-:Y:S01]  /*36d0*/  HADD2.F32 R176, -RZ, R28.H0_H0 ;  /* 0x2000001cffb07230 */ /* 0x000fe20000004100 */
[----:B------:R-:W-:Y:S06]  /*36e0*/  BRA `(.L_x_6261) ;  /* 0x0000000000287947 */ /* 0x000fec0003800000 */
.L_x_6260:
        /* <DEDUP_REMOVED lines=8> */
[----:B------:R-:W-:-:S05]  /*3770*/  @P4 HADD2.F32 R177, -RZ, R28.H0_H0 ;  /* 0x2000001cffb14230 */ /* 0x000fca0000004100 */
[----:B------:R-:W-:-:S07]  /*3780*/  @P4 FADD.FTZ R176, R176, R177 ;  /* 0x000000b1b0b04221 */ /* 0x000fce0000010000 */
.L_x_6261:
[----:B------:R-:W-:Y:S05]  /*3790*/  BSYNC B2 ;  /* 0x0000000000027941 */ /* 0x000fea0003800000 */
.L_x_6259:
        /* <DEDUP_REMOVED lines=17> */
.L_x_6263:
[----:B0-----:R-:W-:-:S04]  /*38b0*/  ISETP.NE.AND P6, PT, R2, RZ, PT ;  /* 0x000000ff0200720c */ /* 0x001fc80003fc5270 */
[----:B------:R-:W-:-:S05]  /*38c0*/  FSEL R177, R192, RZ, !P6 ;  /* 0x000000ffc0b17208 */ /* 0x000fca0007000000 */
[----:B------:R-:W-:Y:S01]  /*38d0*/  FFMA.FTZ R176, R172, R208, R177 ;  /* 0x000000d0acb07223 */ /* 0x000fe200000100b1 */
[----:B------:R-:W-:-:S03]  /*38e0*/  @P4 HADD2.F32 R177, -RZ, R28.H1_H1 ;  /* 0x3000001cffb14230 */ /* 0x000fc60000004100 */
[----:B------:R-:W-:-:S04]  /*38f0*/  FADD.FTZ R176, R195, -R176 ;  /* 0x800000b0c3b07221 */ /* 0x000fc80000010000 */
[----:B------:R-:W-:-:S04]  /*3900*/  FMUL.FTZ R176, R207, R176 ;  /* 0x000000b0cfb07220 */ /* 0x000fc80000410000 */
[----:B------:R-:W-:-:S07]  /*3910*/  @P4 FADD.FTZ R176, R176, R177 ;  /* 0x000000b1b0b04221 */ /* 0x000fce0000010000 */
.L_x_6264:
[----:B------:R-:W-:Y:S05]  /*3920*/  BSYNC B2 ;  /* 0x0000000000027941 */ /* 0x000fea0003800000 */
.L_x_6262:
        /* <DEDUP_REMOVED lines=15> */
.L_x_6266:
[----:B0-----:R-:W-:-:S04]  /*3a20*/  ISETP.NE.AND P6, PT, R2, RZ, PT ;  /* 0x000000ff0200720c */ /* 0x001fc80003fc5270 */
[----:B------:R-:W-:-:S05]  /*3a30*/  FSEL R176, R192, RZ, !P6 ;  /* 0x000000ffc0b07208 */ /* 0x000fca0007000000 */
[----:B------:R-:W-:-:S04]  /*3a40*/  FFMA.FTZ R177, R175, R208, R176 ;  /* 0x000000d0afb17223 */ /* 0x000fc800000100b0 */
[----:B------:R-:W-:Y:S01]  /*3a50*/  FADD.FTZ R176, R196, -R177 ;  /* 0x800000b1c4b07221 */ /* 0x000fe20000010000 */
[----:B------:R-:W-:-:S03]  /*3a60*/  @P4 HADD2.F32 R177, -RZ, R29.H0_H0 ;  /* 0x2000001dffb14230 */ /* 0x000fc60000004100 */
[----:B------:R-:W-:-:S04]  /*3a70*/  FMUL.FTZ R176, R207, R176 ;  /* 0x000000b0cfb07220 */ /* 0x000fc80000410000 */
[----:B------:R-:W-:-:S07]  /*3a80*/  @P4 FADD.FTZ R176, R176, R177 ;  /* 0x000000b1b0b04221 */ /* 0x000fce0000010000 */
.L_x_6267:
[----:B------:R-:W-:Y:S05]  /*3a90*/  BSYNC B2 ;  /* 0x0000000000027941 */ /* 0x000fea0003800000 */
.L_x_6265:
        /* <DEDUP_REMOVED lines=15> */
.L_x_6269:
[----:B0-----:R-:W-:-:S04]  /*3b90*/  ISETP.NE.AND P6, PT, R2, RZ, PT ;  /* 0x000000ff0200720c */ /* 0x001fc80003fc5270 */
[----:B------:R-:W-:-:S05]  /*3ba0*/  FSEL R177, R192, RZ, !P6 ;  /* 0x000000ffc0b17208 */ /* 0x000fca0007000000 */
[----:B------:R-:W-:Y:S01]  /*3bb0*/  FFMA.FTZ R176, R194, R208, R177 ;  /* 0x000000d0c2b07223 */ /* 0x000fe200000100b1 */
[----:B------:R-:W-:-:S03]  /*3bc0*/  @P4 HADD2.F32 R177, -RZ, R29.H1_H1 ;  /* 0x3000001dffb14230 */ /* 0x000fc60000004100 */
[----:B------:R-:W-:-:S04]  /*3bd0*/  FADD.FTZ R176, R197, -R176 ;  /* 0x800000b0c5b07221 */ /* 0x000fc80000010000 */
[----:B------:R-:W-:-:S04]  /*3be0*/  FMUL.FTZ R176, R207, R176 ;  /* 0x000000b0cfb07220 */ /* 0x000fc80000410000 */
[----:B------:R-:W-:-:S07]  /*3bf0*/  @P4 FADD.FTZ R176, R176, R177 ;  /* 0x000000b1b0b04221 */ /* 0x000fce0000010000 */
.L_x_6270:
[----:B------:R-:W-:Y:S05]  /*3c00*/  BSYNC B2 ;  /* 0x0000000000027941 */ /* 0x000fea0003800000 */
.L_x_6268:
        /* <DEDUP_REMOVED lines=15> */
.L_x_6272:
[----:B0-----:R-:W-:-:S04]  /*3d00*/  ISETP.NE.AND P6, PT, R2, RZ, PT ;  /* 0x000000ff0200720c */ /* 0x001fc80003fc5270 */
[----:B------:R-:W-:-:S05]  /*3d10*/  FSEL R176, R192, RZ, !P6 ;  /* 0x000000ffc0b07208 */ /* 0x000fca0007000000 */
[----:B------:R-:W-:-:S04]  /*3d20*/  FFMA.FTZ R177, R199, R208, R176 ;  /* 0x000000d0c7b17223 */ /* 0x000fc800000100b0 */
[----:B------:R-:W-:Y:S01]  /*3d30*/  FADD.FTZ R176, R198, -R177 ;  /* 0x800000b1c6b07221 */ /* 0x000fe20000010000 */
[----:B------:R-:W-:-:S03]  /*3d40*/  @P4 HADD2.F32 R177, -RZ, R30.H0_H0 ;  /* 0x2000001effb14230 */ /* 0x000fc60000004100 */
[----:B------:R-:W-:-:S04]  /*3d50*/  FMUL.FTZ R176, R207, R176 ;  /* 0x000000b0cfb07220 */ /* 0x000fc80000410000 */
[----:B------:R-:W-:-:S07]  /*3d60*/  @P4 FADD.FTZ R176, R176, R177 ;  /* 0x000000b1b0b04221 */ /* 0x000fce0000010000 */
.L_x_6273:
[----:B------:R-:W-:Y:S05]  /*3d70*/  BSYNC B2 ;  /* 0x0000000000027941 */ /* 0x000fea0003800000 */
.L_x_6271:
        /* <DEDUP_REMOVED lines=15> */
.L_x_6275:
[----:B0-----:R-:W-:-:S04]  /*3e70*/  ISETP.NE.AND P6, PT, R2, RZ, PT ;  /* 0x000000ff0200720c */ /* 0x001fc80003fc5270 */
[----:B------:R-:W-:-:S05]  /*3e80*/  FSEL R177, R192, RZ, !P6 ;  /* 0x000000ffc0b17208 */ /* 0x000fca0007000000 */
[----:B------:R-:W-:Y:S01]  /*3e90*/  FFMA.FTZ R176, R200, R208, R177 ;  /* 0x000000d0c8b07223 */ /* 0x000fe200000100b1 */
[----:B------:R-:W-:-:S03]  /*3ea0*/  @P4 HADD2.F32 R177, -RZ, R30.H1_H1 ;  /* 0x3000001effb14230 */ /* 0x000fc60000004100 */
[----:B------:R-:W-:-:S04]  /*3eb0*/  FADD.FTZ R176, R201, -R176 ;  /* 0x800000b0c9b07221 */ /* 0x000fc80000010000 */
[----:B------:R-:W-:-:S04]  /*3ec0*/  FMUL.FTZ R176, R207, R176 ;  /* 0x000000b0cfb07220 */ /* 0x000fc80000410000 */
[----:B------:R-:W-:-:S07]  /*3ed0*/  @P4 FADD.FTZ R176, R176, R177 ;  /* 0x000000b1b0b04221 */ /* 0x000fce0000010000 */
.L_x_6276:
[----:B------:R-:W-:Y:S05]  /*3ee0*/  BSYNC B2 ;  /* 0x0000000000027941 */ /* 0x000fea0003800000 */
.L_x_6274:
        /* <DEDUP_REMOVED lines=15> */
.L_x_6278:
[----:B0-----:R-:W-:-:S04]  /*3fe0*/  ISETP.NE.AND P6, PT, R2, RZ, PT ;  /* 0x000000ff0200720c */ /* 0x001fc80003fc5270 */
[----:B------:R-:W-:-:S05]  /*3ff0*/  FSEL R176, R192, RZ, !P6 ;  /* 0x000000ffc0b07208 */ /* 0x000fca0007000000 */
[----:B------:R-:W-:-:S04]  /*4000*/  FFMA.FTZ R177, R203, R208, R176 ;  /* 0x000000d0cbb17223 */ /* 0x000fc800000100b0 */
[----:B------:R-:W-:Y:S01]  /*4010*/  FADD.FTZ R176, R202, -R177 ;  /* 0x800000b1cab07221 */ /* 0x000fe20000010000 */
[----:B------:R-:W-:-:S03]  /*4020*/  @P4 HADD2.F32 R177, -RZ, R31.H0_H0 ;  /* 0x2000001fffb14230 */ /* 0x000fc60000004100 */
[----:B------:R-:W-:-:S04]  /*4030*/  FMUL.FTZ R176, R207, R176 ;  /* 0x000000b0cfb07220 */ /* 0x000fc80000410000 */
[----:B------:R-:W-:-:S07]  /*4040*/  @P4 FADD.FTZ R176, R176, R177 ;  /* 0x000000b1b0b04221 */ /* 0x000fce0000010000 */
.L_x_6279:
[----:B------:R-:W-:Y:S05]  /*4050*/  BSYNC B2 ;  /* 0x0000000000027941 */ /* 0x000fea0003800000 */
.L_x_6277:
        /* <DEDUP_REMOVED lines=15> */
.L_x_6281:
[----:B0-----:R-:W-:Y:S01]  /*4150*/  ISETP.NE.AND P2, PT, R2, RZ, PT ;  /* 0x000000ff0200720c */ /* 0x001fe20003f45270 */
[----:B------:R-:W-:-:S03]  /*4160*/  @P4 HADD2.F32 R178, -RZ, R31.H1_H1 ;  /* 0x3000001fffb24230 */ /* 0x000fc60000004100 */
[----:B------:R-:W-:-:S05]  /*4170*/  FSEL R177, R192, RZ, !P2 ;  /* 0x000000ffc0b17208 */ /* 0x000fca0005000000 */
[----:B------:R-:W-:-:S04]  /*4180*/  FFMA.FTZ R177, R206, R208, R177 ;  /* 0x000000d0ceb17223 */ /* 0x000fc800000100b1 */
[----:B------:R-:W-:-:S04]  /*4190*/  FADD.FTZ R176, R204, -R177 ;  /* 0x800000b1ccb07221 */ /* 0x000fc80000010000 */
[----:B------:R-:W-:-:S04]  /*41a0*/  FMUL.FTZ R207, R207, R176 ;  /* 0x000000b0cfcf7220 */ /* 0x000fc80000410000 */
[----:B------:R-:W-:-:S07]  /*41b0*/  @P4 FADD.FTZ R207, R207, R178 ;  /* 0x000000b2cfcf4221 */ /* 0x000fce0000010000 */
.L_x_6282:
[----:B------:R-:W-:Y:S05]  /*41c0*/  BSYNC B2 ;  /* 0x0000000000027941 */ /* 0x000fea0003800000 */
.L_x_6280:
[----:B------:R-:W1:Y:S08]  /*41d0*/  @P3 LDC R192, c[0x0][0x29c] ;  /* 0x0000a700ffc03b82 */ /* 0x000e700000000800 */
[----:B------:R-:W2:Y:S08]  /*41e0*/  @P5 LDC.64 R178, c[0x0][0x308] ;  /* 0x0000c200ffb25b82 */ /* 0x000eb00000000a00 */
[----:B------:R-:W3:Y:S01]  /*41f0*/  @P3 LDC.64 R176, c[0x0][0x2f8] ;  /* 0x0000be00ffb03b82 */ /* 0x000ee20000000a00 */
[----:B-1----:R-:W-:Y:S01]  /*4200*/  @P3 FMUL.FTZ R192, R207, R192 ;  /* 0x000000c0cfc03220 */ /* 0x002fe20000410000 */
[----:B------:R-:W-:-:S03]  /*4210*/  @P5 F2FP.F16.F32.PACK_AB R207, RZ, R207 ;  /* 0x000000cfffcf523e */ /* 0x000fc600000000ff */
[----:B------:R-:W-:Y:S01]  /*4220*/  @P3 FMUL.FTZ R208, R119, R192 ;  /* 0x000000c077d03220 */ /* 0x000fe20000410000 */
[----:B------:R-:W-:Y:S01]  /*4230*/  @P5 PRMT R167, R167, 0x5410, R207 ;  /* 0x00005410a7a75816 */ /* 0x000fe200000000cf */
[----:B--2---:R-:W-:-:S03]  /*4240*/  @P5 IMAD.WIDE.U32 R178, R205, 0x10, R178 ;  /* 0x00000010cdb25825 */ /* 0x004fc600078e00b2 */
[----:B------:R-:W-:-:S04]  /*4250*/  @P3 F2FP.F16.F32.PACK_AB R208, RZ, R208 ;  /* 0x000000d0ffd0323e */ /* 0x000fc800000000ff */
[----:B------:R-:W-:Y:S01]  /*4260*/  @P3 PRMT R171, R171, 0x5410, R208 ;  /* 0x00005410abab3816 */ /* 0x000fe200000000d0 */
[----:B------:R4:W-:Y:S01]  /*4270*/  @P5 STG.E.128 desc[UR4][R178.64], R164 ;  /* 0x000000a4b2005986 */ /* 0x0009e2000c101d04 */
[----:B------:R-:W-:Y:S02]  /*4280*/  @P3 HADD2.F32 R208, -RZ, R163.H1_H1 ;  /* 0x300000a3ffd03230 */ /* 0x000fe40000004100 */
[----:B---3--:R-:W-:-:S04]  /*4290*/  @P3 IMAD.WIDE.U32 R176, R193, 0x10, R176 ;  /* 0x00000010c1b03825 */ /* 0x008fc800078e00b0 */
[----:B------:R-:W-:Y:S01]  /*42a0*/  @P3 FFMA.FTZ R43, R208, R192, R43 ;  /* 0x000000c0d02b3223 */ /* 0x000fe2000001002b */
[----:B------:R4:W-:Y:S06]  /*42b0*/  @P3 STG.E.128 desc[UR4][R176.64], R168 ;  /* 0x000000a8b0003986 */ /* 0x0009ec000c101d04 */
.L_x_6256:
[----:B------:R-:W-:Y:S05]  /*42c0*/  BSYNC B1 ;  /* 0x0000000000017941 */ /* 0x000fea0003800000 */
.L_x_6255:
[----:B-12-4-:R-:W1:Y:S02]  /*42d0*/  LDC.64 R176, c[0x0][0x210] ;  /* 0x00008400ffb07b82 */ /* 0x016e640000000a00 */
[----:B-1----:R-:W-:-:S04]  /*42e0*/  LEA R4, R176, R4, 0x2 ;  /* 0x00000004b0047211 */ /* 0x002fc800078e10ff */
[----:B------:R-:W-:-:S13]  /*42f0*/  ISETP.GE.AND P2, PT, R4, R177, PT ;  /* 0x000000b10400720c */ /* 0x000fda0003f46270 */
[----:B------:R-:W-:Y:S05]  /*4300*/  @!P2 BRA `(.L_x_6283) ;  /* 0xffffffc000b8a947 */ /* 0x000fea000383ffff */
.L_x_6184:
[----:B------:R-:W-:Y:S05]  /*4310*/  BSYNC B0 ;  /* 0x0000000000007941 */ /* 0x000fea0003800000 */
.L_x_6183:
        /* <DEDUP_REMOVED lines=210> */
.L_x_6285:
[----:B------:R-:W-:Y:S05]  /*5040*/  BSYNC B0 ;  /* 0x0000000000007941 */ /* 0x000fea0003800000 */
.L_x_6284:
        /* <DEDUP_REMOVED lines=17> */
.L_x_6287:
[----:B------:R-:W-:Y:S05]  /*5160*/  BSYNC B0 ;  /* 0x0000000000007941 */ /* 0x000fea0003800000 */
.L_x_6286:
        /* <DEDUP_REMOVED lines=17> */
.L_x_6289:
[----:B------:R-:W-:Y:S05]  /*5280*/  BSYNC B0 ;  /* 0x0000000000007941 */ /* 0x000fea0003800000 */
.L_x_6288:
        /* <DEDUP_REMOVED lines=17> */
.L_x_6291:
[----:B------:R-:W-:Y:S05]  /*53a0*/  BSYNC B0 ;  /* 0x0000000000007941 */ /* 0x000fea0003800000 */
.L_x_6290:
        /* <DEDUP_REMOVED lines=17> */
.L_x_6293:
[----:B------:R-:W-:Y:S05]  /*54c0*/  BSYNC B0 ;  /* 0x0000000000007941 */ /* 0x000fea0003800000 */
.L_x_6292:
        /* <DEDUP_REMOVED lines=10> */
.L_x_6198:
        /* <DEDUP_REMOVED lines=8> */
.L_x_6295:
[----:B------:R-:W-:Y:S05]  /*55f0*/  BSYNC B1 ;  /* 0x0000000000017941 */ /* 0x000fea0003800000 */
.L_x_6294:
        /* <DEDUP_REMOVED lines=8> */
.L_x_6296:
[----:B------:R-:W-:Y:S01]  /*5680*/  FADD.FTZ R176, R176, R211 ;  /* 0x000000d3b0b07221 */ /* 0x000fe20000010000 */
[----:B------:R-:W-:-:S04]  /*5690*/  HFMA2.MMA R215, -RZ, RZ, 0, 1.1920928955078125e-07 ;  /* 0x00000002ffd77435 */ /* 0x000fc800000001ff */
[----:B------:R-:W-:Y:S02]  /*56a0*/  MOV R216, R176 ;  /* 0x000000b000d87202 */ /* 0x000fe40000000f00 */
[----:B------:R-:W-:-:S07]  /*56b0*/  MOV R177, R214 ;  /* 0x000000d600b17202 */ /* 0x000fce0000000f00 */
[----:B------:R-:W-:Y:S05]  /*56c0*/  WARPSYNC.COLLECTIVE R213, `(.L_x_6297) ;  /* 0x00000000d5087348 */ /* 0x000fea0003c00000 */
[----:B------:R0:W1:Y:S02]  /*56d0*/  SHFL.BFLY P3, R214, R216, R215, R218 ;  /* 0x0c0000d7d8d67389 */ /* 0x00006400000600da */
[----:B01----:R-:W-:Y:S01]  /*56e0*/  ENDCOLLECTIVE ;  /* 0x000000000000791b */ /* 0x003fe20003800000 */
.L_x_6297:
[----:B------:R-:W-:-:S05]  /*56f0*/  FADD.FTZ R177, R177, R212 ;  /* 0x000000d4b1b17221 */ /* 0x000fca0000010000 */
[----:B------:R-:W-:Y:S02]  /*5700*/  MOV R216, R177 ;  /* 0x000000b100d87202 */ /* 0x000fe40000000f00 */
[----:B------:R-:W-:-:S07]  /*5710*/  MOV R179, R214 ;  /* 0x000000d600b37202 */ /* 0x000fce0000000f00 */
[----:B------:R-:W-:Y:S05]  /*5720*/  WARPSYNC.COLLECTIVE R213, `(.L_x_6298) ;  /* 0x00000000d5087348 */ /* 0x000fea0003c00000 */
[----:B------:R0:W1:Y:S02]  /*5730*/  SHFL.BFLY P3, R214, R216, R215, R218 ;  /* 0x0c0000d7d8d67389 */ /* 0x00006400000600da */
[----:B01----:R-:W-:Y:S01]  /*5740*/  ENDCOLLECTIVE ;  /* 0x000000000000791b */ /* 0x003fe20003800000 */
.L_x_6298:
[----:B------:R-:W-:Y:S01]  /*5750*/  FADD.FTZ R179, R176, R179 ;  /* 0x000000b3b0b37221 */ /* 0x000fe20000010000 */
[----:B------:R-:W-:-:S04]  /*5760*/  HFMA2.MMA R215, -RZ, RZ, 0, 2.384185791015625e-07 ;  /* 0x00000004ffd77435 */ /* 0x000fc800000001ff */
[----:B------:R-:W-:Y:S02]  /*5770*/  MOV R216, R179 ;  /* 0x000000b300d87202 */ /* 0x000fe40000000f00 */
[----:B------:R-:W-:-:S07]  /*5780*/  MOV R178, R214 ;  /* 0x000000d600b27202 */ /* 0x000fce0000000f00 */
[----:B------:R-:W-:Y:S05]  /*5790*/  WARPSYNC.COLLECTIVE R213, `(.L_x_6299) ;  /* 0x00000000d5087348 */ /* 0x000fea0003c00000 */
[----:B------:R0:W1:Y:S02]  /*57a0*/  SHFL.BFLY P3, R214, R216, R215, R218 ;  /* 0x0c0000d7d8d67389 */ /* 0x00006400000600da */
[----:B01----:R-:W-:Y:S01]  /*57b0*/  ENDCOLLECTIVE ;  /* 0x000000000000791b */ /* 0x003fe20003800000 */
.L_x_6299:
[----:B------:R-:W-:-:S05]  /*57c0*/  FADD.FTZ R178, R177, R178 ;  /* 0x000000b2b1b27221 */ /* 0x000fca0000010000 */
[----:B------:R-:W-:Y:S02]  /*57d0*/  MOV R216, R178 ;  /* 0x000000b200d87202 */ /* 0x000fe40000000f00 */
[----:B------:R-:W-:-:S07]  /*57e0*/  MOV R192, R214 ;  /* 0x000000d600c07202 */ /* 0x000fce0000000f00 */
[----:B------:R-:W-:Y:S05]  /*57f0*/  WARPSYNC.COLLECTIVE R213, `(.L_x_6300) ;  /* 0x00000000d5087348 */ /* 0x000fea0003c00000 */
[----:B------:R0:W1:Y:S02]  /*5800*/  SHFL.BFLY P3, R214, R216, R215, R218 ;  /* 0x0c0000d7d8d67389 */ /* 0x00006400000600da */
[----:B01----:R-:W-:Y:S01]  /*5810*/  ENDCOLLECTIVE ;  /* 0x000000000000791b */ /* 0x003fe20003800000 */
.L_x_6300:
[----:B------:R-:W-:Y:S01]  /*5820*/  FADD.FTZ R192, R179, R192 ;  /* 0x000000c0b3c07221 */ /* 0x000fe20000010000 */
[----:B------:R-:W-:-:S04]  /*5830*/  HFMA2.MMA R215, -RZ, RZ, 0, 4.76837158203125e-07 ;  /* 0x00000008ffd77435 */ /* 0x000fc800000001ff */
[----:B------:R-:W-:Y:S02]  /*5840*/  MOV R216, R192 ;  /* 0x000000c000d87202 */ /* 0x000fe40000000f00 */
[----:B------:R-:W-:-:S07]  /*5850*/  MOV R193, R214 ;  /* 0x000000d600c17202 */ /* 0x000fce0000000f00 */
[----:B------:R-:W-:Y:S05]  /*5860*/  WARPSYNC.COLLECTIVE R213, `(.L_x_6301) ;  /* 0x00000000d5087348 */ /* 0x000fea0003c00000 */
[----:B------:R0:W1:Y:S02]  /*5870*/  SHFL.BFLY P3, R214, R216, R215, R218 ;  /* 0x0c0000d7d8d67389 */ /* 0x00006400000600da */
[----:B01----:R-:W-:Y:S01]  /*5880*/  ENDCOLLECTIVE ;  /* 0x000000000000791b */ /* 0x003fe20003800000 */
.L_x_6301:
[----:B------:R-:W-:-:S05]  /*5890*/  FADD.FTZ R193, R178, R193 ;  /* 0x000000c1b2c17221 */ /* 0x000fca0000010000 */
[----:B------:R-:W-:Y:S02]  /*58a0*/  MOV R216, R193 ;  /* 0x000000c100d87202 */ /* 0x000fe40000000f00 */
[----:B------:R-:W-:-:S07]  /*58b0*/  MOV R209, R214 ;  /* 0x000000d600d17202 */ /* 0x000fce0000000f00 */
[----:B------:R-:W-:Y:S05]  /*58c0*/  WARPSYNC.COLLECTIVE R213, `(.L_x_6302) ;  /* 0x00000000d5087348 */ /* 0x000fea0003c00000 */
[----:B------:R0:W1:Y:S02]  /*58d0*/  SHFL.BFLY P3, R214, R216, R215, R218 ;  /* 0x0c0000d7d8d67389 */ /* 0x00006400000600da */
[----:B01----:R-:W-:Y:S01]  /*58e0*/  ENDCOLLECTIVE ;  /* 0x000000000000791b */ /* 0x003fe20003800000 */
.L_x_6302:
[----:B------:R-:W-:Y:S01]  /*58f0*/  FADD.FTZ R209, R192, R209 ;  /* 0x000000d1c0d17221 */ /* 0x000fe20000010000 */
[----:B------:R-:W-:-:S04]  /*5900*/  HFMA2.MMA R215, -RZ, RZ, 0, 9.5367431640625e-07 ;  /* 0x00000010ffd77435 */ /* 0x000fc800000001ff */
[----:B------:R-:W-:Y:S02]  /*5910*/  MOV R216, R209 ;  /* 0x000000d100d87202 */ /* 0x000fe40000000f00 */
[----:B------:R-:W-:-:S07]  /*5920*/  MOV R208, R214 ;  /* 0x000000d600d07202 */ /* 0x000fce0000000f00 */
[----:B------:R-:W-:Y:S05]  /*5930*/  WARPSYNC.COLLECTIVE R213, `(.L_x_6303) ;  /* 0x00000000d5087348 */ /* 0x000fea0003c00000 */
[----:B------:R0:W1:Y:S02]  /*5940*/  SHFL.BFLY P3, R214, R216, R215, R218 ;  /* 0x0c0000d7d8d67389 */ /* 0x00006400000600da */
[----:B01----:R-:W-:Y:S01]  /*5950*/  ENDCOLLECTIVE ;  /* 0x000000000000791b */ /* 0x003fe20003800000 */
.L_x_6303:
[----:B------:R-:W-:-:S05]  /*5960*/  FADD.FTZ R208, R193, R208 ;  /* 0x000000d0c1d07221 */ /* 0x000fca0000010000 */
[----:B------:R-:W-:Y:S02]  /*5970*/  MOV R216, R208 ;  /* 0x000000d000d87202 */ /* 0x000fe40000000f00 */
[----:B------:R-:W-:-:S07]  /*5980*/  MOV R176, R214 ;  /* 0x000000d600b07202 */ /* 0x000fce0000000f00 */
[----:B------:R-:W-:Y:S05]  /*5990*/  WARPSYNC.COLLECTIVE R213, `(.L_x_6304) ;  /* 0x00000000d5087348 */ /* 0x000fea0003c00000 */
[----:B------:R0:W1:Y:S02]  /*59a0*/  SHFL.BFLY P3, R214, R216, R215, R218 ;  /* 0x0c0000d7d8d67389 */ /* 0x00006400000600da */
[----:B01----:R-:W-:Y:S01]  /*59b0*/  ENDCOLLECTIVE ;  /* 0x000000000000791b */ /* 0x003fe20003800000 */
.L_x_6304:
[----:B------:R-:W-:Y:S01]  /*59c0*/  MOV R177, R214 ;  /* 0x000000d600b17202 */ /* 0x000fe20000000f00 */
[----:B------:R-:W-:Y:S06]  /*59d0*/  BRA `(.L_x_6305) ;  /* 0xffffffc000447947 */ /* 0x000fec000383ffff */
.L_x_6306:
        /* <DEDUP_REMOVED lines=10> */
.L_x_11762:


//--------------------- .text._ZN10layer_norm13ln_bwd_kernelINS_13Kernel_traitsIf6__halfS2_S2_fjLj768ELj1ELj4ELj1ELj16ENS_18Kernel_traits_baseILj768EfS2_S2_S2_fjLj128EEEEELb0ELb1ELb1ELb1EEEvNS_9BwdParamsE --------------------------
	.section	.text._ZN10layer_norm13ln_bwd_kernelINS_13Kernel_traitsIf6__halfS2_S2_fjLj768ELj1ELj4ELj1ELj16ENS_18Kernel_traits_baseILj768EfS2_S2_S2_fjLj128EEEEELb0ELb1ELb1ELb1EEEvNS_9BwdParamsE,"ax",@progbits
	.align	128
        .global         _ZN10layer_norm13ln_bwd_kernelINS_13Kernel_traitsIf6__halfS2_S2_fjLj768ELj1ELj4ELj1ELj16ENS_18Kernel_traits_baseILj768EfS2_S2_S2_fjLj128EEEEELb0ELb1ELb1ELb1EEEvNS_9BwdParamsE
        .type           _ZN10layer_norm13ln_bwd_kernelINS_13Kernel_traitsIf6__halfS2_S2_fjLj768ELj1ELj4ELj1ELj16ENS_18Kernel_traits_baseILj768EfS2_S2_S2_fjLj128EEEEELb0ELb1ELb1ELb1EEEvNS_9BwdParamsE,@function
        .size           _ZN10layer_norm13ln_bwd_kernelINS_13Kernel_traitsIf6__halfS2_S2_fjLj768ELj1ELj4ELj1ELj16ENS_18Kernel_traits_baseILj768EfS2_S2_S2_fjLj128EEEEELb0ELb1ELb1ELb1EEEvNS_9BwdParamsE,(.L_x_11763 - _ZN10layer_norm13ln_bwd_kernelINS_13Kernel_traitsIf6__halfS2_S2_fjLj768ELj1ELj4ELj1ELj16ENS_18Kernel_traits_baseILj768EfS2_S2_S2_fjLj128EEEEELb0ELb1ELb1ELb1EEEvNS_9BwdParamsE)
        .other          _ZN10layer_norm13ln_bwd_kernelINS_13Kernel_traitsIf6__halfS2_S2_fjLj768ELj1ELj4ELj1ELj16ENS_18Kernel_traits_baseILj768EfS2_S2_S2_fjLj128EEEEELb0ELb1ELb1ELb1EEEvNS_9BwdParamsE,@"STO_CUDA_ENTRY STV_DEFAULT"
_ZN10layer_norm13ln_bwd_kernelINS_13Kernel_traitsIf6__halfS2_S2_fjLj768ELj1ELj4ELj1ELj16ENS_18Kernel_traits_baseILj768EfS2_S2_S2_fjLj128EEEEELb0ELb1ELb1ELb1EEEvNS_9BwdParamsE:
.text._ZN10layer_norm13ln_bwd_kernelINS_13Kernel_traitsIf6__halfS2_S2_fjLj768ELj1ELj4ELj1ELj16ENS_18Kernel_traits_baseILj768EfS2_S2_S2_fjLj128EEEEELb0ELb1ELb1ELb1EEEvNS_9BwdParamsE:
        /* <DEDUP_REMOVED lines=50> */
.L_x_6308:
        /* <DEDUP_REMOVED lines=54> */
[----:B-1----:R-:W-:Y:S01]  /*0680*/  CS2R R52, SRZ ;  /* 0x0000000000347805 */ /* 0x002fe2000001ff00 */
[----:B------:R1:W5:Y:S02]  /*0690*/  LDG.E.128 R4, desc[UR4][R54.64+0x810] ;  /* 0x0008100436047981 */ /* 0x000364000c1e1d00 */
[----:B01----:R-:W-:-:S07]  /*06a0*/  CS2R R54, SRZ ;  /* 0x0000000000367805 */ /* 0x003fce000001ff00 */
.L_x_6390:
[----:B0-----:R-:W0:Y:S08]  /*06b0*/  LDC.64 R152, c[0x0][0x288] ;  /* 0x0000a200ff987b82 */ /* 0x001e300000000a00 */
        /* <DEDUP_REMOVED lines=16> */
[C---:B------:R-:W-:Y:S01]  /*07c0*/  IADD3 R205, R209.reuse, 0x40, RZ ;  /* 0x00000040d1cd7810 */ /* 0x040fe20007ffe0ff */
        /* <DEDUP_REMOVED lines=19> */
.L_x_6311:
        /* <DEDUP_REMOVED lines=14> */
[C-C-:B--2---:R-:W-:Y:S02]  /*09e0*/  IMAD.WIDE.U32 R176, R3.reuse, 0x10, R160.reuse ;  /* 0x0000001003b07825 */ /* 0x144fe400078e00a0 */
[----:B------:R-:W2:Y:S01]  /*09f0*/  LDG.E R158, desc[UR4][R158.64] ;  /* 0x000000049e9e7981 */ /* 0x000ea2000c1e1900 */
[----:B------:R-:W-:Y:S01]  /*0a00*/  IADD3 R3, R3, 0x40, RZ ;  /* 0x0000004003037810 */ /* 0x000fe20007ffe0ff */
[----:B------:R-:W-:-:S02]  /*0a10*/  IMAD.WIDE.U32 R168, R169, 0x10, R160 ;  /* 0x00000010a9a87825 */ /* 0x000fc400078e00a0 */
[----:B------:R-:W4:Y:S02]  /*0a20*/  LDG.E.128 R176, desc[UR4][R176.64] ;  /* 0x00000004b0b07981 */ /* 0x000f24000c1e1d00 */
[----:B------:R-:W-:Y:S02]  /*0a30*/  IMAD.WIDE.U32 R164, R205, 0x10, R164 ;  /* 0x00000010cda47825 */ /* 0x000fe400078e00a4 */
[----:B------:R-:W4:Y:S02]  /*0a40*/  LDG.E.128 R168, desc[UR4][R168.64] ;  /* 0x00000004a8a87981 */ /* 0x000f24000c1e1d00 */
[----:B------:R-:W-:Y:S02]  /*0a50*/  IMAD.WIDE.U32 R160, R3, 0x10, R160 ;  /* 0x0000001003a07825 */ /* 0x000fe400078e00a0 */
[----:B------:R-:W4:Y:S04]  /*0a60*/  LDG.E.128 R164, desc[UR4][R164.64] ;  /* 0x00000004a4a47981 */ /* 0x000f28000c1e1d00 */
[----:B------:R-:W4:Y:S01]  /*0a70*/  LDG.E.128 R160, desc[UR4][R160.64] ;  /* 0x00000004a0a07981 */ /* 0x000f22000c1e1d00 */
[----:B------:R-:W-:-:S02]  /*0a80*/  MOV R154, UR14 ;  /* 0x0000000e009a7c02 */ /* 0x000fc40008000f00 */
[----:B------:R-:W-:Y:S02]  /*0a90*/  MOV R155, UR15 ;  /* 0x0000000f009b7c02 */ /* 0x000fe40008000f00 */
[----:B------:R-:W-:-:S04]  /*0aa0*/  ISETP.NE.U32.AND P0, PT, R154, RZ, PT ;  /* 0x000000ff9a00720c */ /* 0x000fc80003f05070 */
[----:B------:R-:W-:-:S13]  /*0ab0*/  ISETP.NE.AND.EX P0, PT, R155, RZ, PT, P0 ;  /* 0x000000ff9b00720c */ /* 0x000fda0003f05300 */
[----:B------:R0:W5:Y:S04]  /*0ac0*/  @P0 LDG.E.128 R124, desc[UR4][R150.64] ;  /* 0x00000004967c0981 */ /* 0x000168000c1e1d00 */
[----:B------:R-:W5:Y:S04]  /*0ad0*/  @P0 LDG.E.128 R128, desc[UR4][R148.64] ;  /* 0x0000000494800981 */ /* 0x000f68000c1e1d00 */
[----:B------:R1:W5:Y:S01]  /*0ae0*/  @P0 LDG.E.128 R132, desc[UR4][R152.64] ;  /* 0x0000000498840981 */ /* 0x000362000c1e1d00 */
[----:B------:R-:W-:Y:S01]  /*0af0*/  ISETP.NE.AND P0, PT, R0, RZ, PT ;  /* 0x000000ff0000720c */ /* 0x000fe20003f05270 */
[----:B---3--:R-:W-:-:S02]  /*0b00*/  HADD2.F32 R3, -RZ, R180.H0_H0 ;  /* 0x200000b4ff037230 */ /* 0x008fc40000004100 */
[----:B------:R-:W-:Y:S02]  /*0b10*/  HADD2.F32 R156, -RZ, R180.H1_H1 ;  /* 0x300000b4ff9c7230 */ /* 0x000fe40000004100 */
[--C-:B------:R-:W-:Y:S02]  /*0b20*/  HADD2.F32 R190, -RZ, R181.reuse.H0_H0 ;  /* 0x200000b5ffbe7230 */ /* 0x100fe40000004100 */
[----:B------:R-:W-:Y:S01]  /*0b30*/  HADD2.F32 R192, -RZ, R181.H1_H1 ;  /* 0x300000b5ffc07230 */ /* 0x000fe20000004100 */
[----:B--2---:R-:W-:Y:S01]  /*0b40*/  FSEL R203, R158, RZ, !P0 ;  /* 0x000000ff9ecb7208 */ /* 0x004fe20004000000 */
[----:B------:R-:W-:Y:S02]  /*0b50*/  HADD2.F32 R193, -RZ, R182.H0_H0 ;  /* 0x200000b6ffc17230 */ /* 0x000fe40000004100 */
[--C-:B----4-:R-:W-:Y:S02]  /*0b60*/  HADD2.F32 R185, -RZ, R178.reuse.H0_H0 ;  /* 0x200000b2ffb97230 */ /* 0x110fe40000004100 */
[----:B------:R-:W-:-:S02]  /*0b70*/  HADD2.F32 R184, -RZ, R178.H1_H1 ;  /* 0x300000b2ffb87230 */ /* 0x000fc40000004100 */
[C---:B------:R-:W-:Y:S01]  /*0b80*/  FADD.FTZ R3, -R203.reuse, R3 ;  /* 0x00000003cb037221 */ /* 0x040fe20000010100 */
[----:B------:R-:W-:Y:S02]  /*0b90*/  HADD2.F32 R178, -RZ, R173.H1_H1 ;  /* 0x300000adffb27230 */ /* 0x000fe40000004100 */
[----:B------:R-:W-:Y:S02]  /*0ba0*/  HADD2.F32 R181, -RZ, R176.H0_H0 ;  /* 0x200000b0ffb57230 */ /* 0x000fe40000004100 */
[----:B------:R-:W-:Y:S01]  /*0bb0*/  FADD.FTZ R159, -R203, R156 ;  /* 0x0000009ccb9f7221 */ /* 0x000fe20000010100 */
[----:B------:R-:W-:Y:S02]  /*0bc0*/  HADD2.F32 R194, -RZ, R182.H1_H1 ;  /* 0x300000b6ffc27230 */ /* 0x000fe40000004100 */
[--C-:B------:R-:W-:Y:S02]  /*0bd0*/  HADD2.F32 R198, -RZ, R175.reuse.H0_H0 ;  /* 0x200000afffc67230 */ /* 0x100fe40000004100 */
[----:B------:R-:W-:-:S02]  /*0be0*/  HADD2.F32 R199, -RZ, R175.H1_H1 ;  /* 0x300000afffc77230 */ /* 0x000fc40000004100 */
[--C-:B0-----:R-:W-:Y:S02]  /*0bf0*/  HADD2.F32 R151, -RZ, R170.reuse.H0_H0 ;  /* 0x200000aaff977230 */ /* 0x101fe40000004100 */
[----:B------:R-:W-:Y:S02]  /*0c00*/  HADD2.F32 R150, -RZ, R170.H1_H1 ;  /* 0x300000aaff967230 */ /* 0x000fe40000004100 */
[----:B-----5:R-:W-:Y:S01]  /*0c10*/  FMUL.FTZ R3, R204, R3 ;  /* 0x00000003cc037220 */ /* 0x020fe20000410000 */
[----:B------:R-:W-:Y:S02]  /*0c20*/  HADD2.F32 R195, -RZ, R183.H0_H0 ;  /* 0x200000b7ffc37230 */ /* 0x000fe40000004100 */
[--C-:B------:R-:W-:Y:S02]  /*0c30*/  HADD2.F32 R187, -RZ, R179.reuse.H0_H0 ;  /* 0x200000b3ffbb7230 */ /* 0x100fe40000004100 */
[----:B------:R-:W-:Y:S02]  /*0c40*/  HADD2.F32 R186, -RZ, R179.H1_H1 ;  /* 0x300000b3ffba7230 */ /* 0x000fe40000004100 */
[----:B------:R-:W-:Y:S01]  /*0c50*/  FADD.FTZ R179, -R203, R178 ;  /* 0x000000b2cbb37221 */ /* 0x000fe20000010100 */
[----:B------:R-:W-:-:S02]  /*0c60*/  HADD2.F32 R189, -RZ, R168.H0_H0 ;  /* 0x200000a8ffbd7230 */ /* 0x000fc40000004100 */
[----:B------:R-:W-:Y:S02]  /*0c70*/  HADD2.F32 R188, -RZ, R168.H1_H1 ;  /* 0x300000a8ffbc7230 */ /* 0x000fe40000004100 */
[--C-:B------:R-:W-:Y:S02]  /*0c80*/  HADD2.F32 R170, -RZ, R165.reuse.H0_H0 ;  /* 0x200000a5ffaa7230 */ /* 0x100fe40000004100 */
[----:B------:R-:W-:Y:S02]  /*0c90*/  HADD2.F32 R200, -RZ, R165.H1_H1 ;  /* 0x300000a5ffc87230 */ /* 0x000fe40000004100 */
[C---:B------:R-:W-:Y:S01]  /*0ca0*/  FADD.FTZ R165, -R203.reuse, R190 ;  /* 0x000000becba57221 */ /* 0x040fe20000010100 */
[----:B------:R-:W-:Y:S02]  /*0cb0*/  HADD2.F32 R158, -RZ, R166.H0_H0 ;  /* 0x200000a6ff9e7230 */ /* 0x000fe40000004100 */
[----:B------:R-:W-:Y:S01]  /*0cc0*/  FADD.FTZ R193, -R203, R193 ;  /* 0x000000c1cbc17221 */ /* 0x000fe20000010100 */
[----:B------:R-:W-:-:S02]  /*0cd0*/  HADD2.F32 R196, -RZ, R183.H1_H1 ;  /* 0x300000b7ffc47230 */ /* 0x000fc40000004100 */
[----:B------:R-:W-:Y:S01]  /*0ce0*/  FMUL.FTZ R178, R48, R181 ;  /* 0x000000b530b27220 */ /* 0x000fe20000410000 */
[----:B------:R-:W-:Y:S02]  /*0cf0*/  HADD2.F32 R180, -RZ, R176.H1_H1 ;  /* 0x300000b0ffb47230 */ /* 0x000fe40000004100 */
[----:B-1----:R-:W-:Y:S02]  /*0d00*/  HADD2.F32 R153, -RZ, R172.H0_H0 ;  /* 0x200000acff997230 */ /* 0x002fe40000004100 */
[----:B------:R-:W-:Y:S02]  /*0d10*/  HADD2.F32 R197, -RZ, R174.H0_H0 ;  /* 0x200000aeffc57230 */ /* 0x000fe40000004100 */
[----:B------:R-:W-:Y:S02]  /*0d20*/  HADD2.F32 R168, -RZ, R164.H0_H0 ;  /* 0x200000a4ffa87230 */ /* 0x000fe40000004100 */
[--C-:B------:R-:W-:Y:S02]  /*0d30*/  HADD2.F32 R201, -RZ, R167.reuse.H0_H0 ;  /* 0x200000a7ffc97230 */ /* 0x100fe40000004100 */
[----:B------:R-:W-:-:S02]  /*0d40*/  HADD2.F32 R202, -RZ, R167.H1_H1 ;  /* 0x300000a7ffca7230 */ /* 0x000fc40000004100 */
[C---:B------:R-:W-:Y:S01]  /*0d50*/  FADD.FTZ R167, -R203.reuse, R192 ;  /* 0x000000c0cba77221 */ /* 0x040fe20000010100 */
[----:B------:R-:W-:Y:S02]  /*0d60*/  HADD2.F32 R172, -RZ, R172.H1_H1 ;  /* 0x300000acffac7230 */ /* 0x000fe40000004100 */
[----:B------:R-:W-:Y:S02]  /*0d70*/  HADD2.F32 R176, -RZ, R173.H0_H0 ;  /* 0x200000adffb07230 */ /* 0x000fe40000004100 */
[----:B------:R-:W-:Y:S02]  /*0d80*/  HADD2.F32 R174, -RZ, R174.H1_H1 ;  /* 0x300000aeffae7230 */ /* 0x000fe40000004100 */
[----:B------:R-:W-:Y:S02]  /*0d90*/  HADD2.F32 R164, -RZ, R164.H1_H1 ;  /* 0x300000a4ffa47230 */ /* 0x000fe40000004100 */
[----:B------:R-:W-:Y:S02]  /*0da0*/  HADD2.F32 R166, -RZ, R166.H1_H1 ;  /* 0x300000a6ffa67230 */ /* 0x000fe40000004100 */
[----:B------:R-:W-:Y:S01]  /*0db0*/  FADD.FTZ R215, -R203, R198 ;  /* 0x000000c6cbd77221 */ /* 0x000fe20000010100 */
[----:B------:R-:W-:-:S02]  /*0dc0*/  HADD2.F32 R191, -RZ, R169.H0_H0 ;  /* 0x200000a9ffbf7230 */ /* 0x000fc40000004100 */
[C---:B------:R-:W-:Y:S01]  /*0dd0*/  FADD.FTZ R217, -R203.reuse, R199 ;  /* 0x000000c7cbd97221 */ /* 0x040fe20000010100 */
[----:B------:R-:W-:Y:S02]  /*0de0*/  HADD2.F32 R152, -RZ, R169.H1_H1 ;  /* 0x300000a9ff987230 */ /* 0x000fe40000004100 */
[C---:B------:R-:W-:Y:S01]  /*0df0*/  FADD.FTZ R169, -R203.reuse, R194 ;  /* 0x000000c2cba97221 */ /* 0x040fe20000010100 */
[--C-:B------:R-:W-:Y:S02]  /*0e00*/  HADD2.F32 R183, -RZ, R177.reuse.H0_H0 ;  /* 0x200000b1ffb77230 */ /* 0x100fe40000004100 */
[----:B------:R-:W-:Y:S01]  /*0e10*/  FMUL.FTZ R156, R204, R159 ;  /* 0x0000009fcc9c7220 */ /* 0x000fe20000410000 */
[----:B------:R-:W-:Y:S02]  /*0e20*/  HADD2.F32 R182, -RZ, R177.H1_H1 ;  /* 0x300000b1ffb67230 */ /* 0x000fe40000004100 */
[----:B------:R-:W-:Y:S01]  /*0e30*/  FADD.FTZ R195, -R203, R195 ;  /* 0x000000c3cbc37221 */ /* 0x000fe20000010100 */
[----:B------:R-:W-:-:S02]  /*0e40*/  HADD2.F32 R149, -RZ, R171.H0_H0 ;  /* 0x200000abff957230 */ /* 0x000fc40000004100 */
[----:B------:R-:W-:Y:S01]  /*0e50*/  FADD.FTZ R227, -R203, R158 ;  /* 0x0000009ecbe37221 */ /* 0x000fe20000010100 */
[----:B------:R-:W-:Y:S02]  /*0e60*/  HADD2.F32 R148, -RZ, R171.H1_H1 ;  /* 0x300000abff947230 */ /* 0x000fe40000004100 */
[----:B------:R-:W-:Y:S01]  /*0e70*/  FMUL.FTZ R159, R204, R165 ;  /* 0x000000a5cc9f7220 */ /* 0x000fe20000410000 */
[--C-:B------:R-:W-:Y:S02]  /*0e80*/  HADD2.F32 R199, -RZ, R161.reuse.H0_H0 ;  /* 0x200000a1ffc77230 */ /* 0x100fe40000004100 */
[----:B------:R-:W-:Y:S01]  /*0e90*/  FFMA.FTZ R52, R3, R181, R52 ;  /* 0x000000b503347223 */ /* 0x000fe20000010034 */
[----:B------:R-:W-:Y:S02]  /*0ea0*/  HADD2.F32 R198, -RZ, R161.H1_H1 ;  /* 0x300000a1ffc67230 */ /* 0x000fe40000004100 */
[----:B------:R-:W-:Y:S01]  /*0eb0*/  FADD.FTZ R76, R76, R181 ;  /* 0x000000b54c4c7221 */ /* 0x000fe20000010000 */
[C---:B------:R-:W-:Y:S01]  /*0ec0*/  FADD.FTZ R171, -R203.reuse, R196 ;  /* 0x000000c4cbab7221 */ /* 0x040fe20000010100 */
[C---:B------:R-:W-:Y:S01]  /*0ed0*/  FADD.FTZ R173, -R203.reuse, R153 ;  /* 0x00000099cbad7221 */ /* 0x040fe20000010100 */
[----:B------:R-:W-:Y:S01]  /*0ee0*/  FADD.FTZ R211, -R203, R197 ;  /* 0x000000c5cbd37221 */ /* 0x000fe20000010100 */
[C---:B------:R-:W-:Y:S01]  /*0ef0*/  FMUL.FTZ R158, R204.reuse, R167 ;  /* 0x000000a7cc9e7220 */ /* 0x040fe20000410000 */
[----:B------:R-:W-:Y:S01]  /*0f00*/  FMUL.FTZ R161, R204, R193 ;  /* 0x000000c1cca17220 */ /* 0x000fe20000410000 */
[----:B------:R-:W-:Y:S01]  /*0f10*/  FMUL.FTZ R181, R49, R180 ;  /* 0x000000b431b57220 */ /* 0x000fe20000410000 */
[----:B------:R-:W-:Y:S01]  /*0f20*/  FADD.FTZ R190, RZ, R178 ;  /* 0x000000b2ffbe7221 */ /* 0x000fe20000010000 */
        /* <DEDUP_REMOVED lines=10> */
[----:B------:R-:W-:-:S02]  /*0fd0*/  HADD2.F32 R197, -RZ, R160.H0_H0 ;  /* 0x200000a0ffc57230 */ /* 0x000fc40000004100 */
[----:B------:R-:W-:Y:S01]  /*0fe0*/  FFMA.FTZ R193, R3, R178, RZ ;  /* 0x000000b203c17223 */ /* 0x000fe200000100ff */
[----:B------:R-:W-:Y:S02]  /*0ff0*/  HADD2.F32 R196, -RZ, R160.H1_H1 ;  /* 0x300000a0ffc47230 */ /* 0x000fe40000004100 */
[----:B------:R-:W-:Y:S01]  /*1000*/  FMUL.FTZ R160, R204, R169 ;  /* 0x000000a9cca07220 */ /* 0x000fe20000410000 */
[--C-:B------:R-:W-:Y:S02]  /*1010*/  HADD2.F32 R203, -RZ, R163.reuse.H0_H0 ;  /* 0x200000a3ffcb7230 */ /* 0x100fe40000004100 */
[----:B------:R-:W-:Y:S01]  /*1020*/  FFMA.FTZ R53, R156, R180, R53 ;  /* 0x000000b49c357223 */ /* 0x000fe20000010035 */
[----:B------:R-:W-:Y:S02]  /*1030*/  HADD2.F32 R212, -RZ, R163.H1_H1 ;  /* 0x300000a3ffd47230 */ /* 0x000fe40000004100 */
[----:B------:R-:W-:Y:S01]  /*1040*/  FADD.FTZ R77, R77, R180 ;  /* 0x000000b44d4d7221 */ /* 0x000fe20000010000 */
[----:B------:R-:W-:-:S02]  /*1050*/  HADD2.F32 R201, -RZ, R162.H0_H0 ;  /* 0x200000a2ffc97230 */ /* 0x000fc40000004100 */
[----:B------:R-:W-:Y:S01]  /*1060*/  FMUL.FTZ R163, R204, R195 ;  /* 0x000000c3cca37220 */ /* 0x000fe20000410000 */
[----:B------:R-:W-:Y:S02]  /*1070*/  HADD2.F32 R200, -RZ, R162.H1_H1 ;  /* 0x300000a2ffc87230 */ /* 0x000fe40000004100 */
        /* <DEDUP_REMOVED lines=85> */
[C---:B------:R-:W-:Y:S01]  /*15d0*/  FMUL.FTZ R172, R204.reuse, R221 ;  /* 0x000000ddccac7220 */ /* 0x040fe20000410000 */
[----:B------:R-:W-:Y:S01]  /*15e0*/  FMUL.FTZ R197, R33, R196 ;  /* 0x000000c421c57220 */ /* 0x000fe20000410000 */
[----:B------:R-:W-:Y:S01]  /*15f0*/  FADD.FTZ R148, R151, R194 ;  /* 0x000000c297947221 */ /* 0x000fe20000010000 */
[----:B------:R-:W-:Y:S01]  /*1600*/  FFMA.FTZ R149, R173, R194, R150 ;  /* 0x000000c2ad957223 */ /* 0x000fe20000010096 */
[----:B------:R-:W-:Y:S01]  /*1610*/  FMUL.FTZ R175, R204, R223 ;  /* 0x000000dfccaf7220 */ /* 0x000fe20000410000 */
[----:B------:R-:W-:Y:S01]  /*1620*/  FFMA.FTZ R69, R172, R196, R69 ;  /* 0x000000c4ac457223 */ /* 0x000fe20000010045 */
[----:B------:R-:W-:Y:S01]  /*1630*/  FADD.FTZ R93, R93, R196 ;  /* 0x000000c45d5d7221 */ /* 0x000fe20000010000 */
[----:B------:R-:W-:Y:S01]  /*1640*/  FADD.FTZ R151, R148, R197 ;  /* 0x000000c594977221 */ /* 0x000fe20000010000 */
[----:B------:R-:W-:Y:S01]  /*1650*/  FMUL.FTZ R196, R34, R199 ;  /* 0x000000c722c47220 */ /* 0x000fe20000410000 */
        /* <DEDUP_REMOVED lines=35> */
.L_x_6312:
[----:B------:R-:W-:Y:S05]  /*1890*/  BSYNC B1 ;  /* 0x0000000000017941 */ /* 0x000fea0003800000 */
.L_x_6310:
        /* <DEDUP_REMOVED lines=20> */
.L_x_6402:
        /* <DEDUP_REMOVED lines=22> */
.L_x_6315:
        /* <DEDUP_REMOVED lines=9> */
.L_x_6316:
[----:B------:R-:W-:Y:S05]  /*1bd0*/  BSYNC B1 ;  /* 0x0000000000017941 */ /* 0x000fea0003800000 */
.L_x_6314:
[----:B------:R-:W1:Y:S01]  /*1be0*/  @P3 LDC R148, c[0x0][0x29c] ;  /* 0x0000a700ff943b82 */ /* 0x000e620000000800 */
[----:B------:R-:W-:Y:S01]  /*1bf0*/  ISETP.NE.U32.AND P1, PT, RZ, UR12, PT ;  /* 0x0000000cff007c0c */ /* 0x000fe2000bf25070 */
[----:B------:R-:W-:Y:S03]  /*1c00*/  BSSY B1, `(.L_x_6317) ;  /* 0x0000016000017945 */ /* 0x000fe60003800000 */
[----:B------:R-:W-:Y:S01]  /*1c10*/  ISETP.NE.AND.EX P1, PT, RZ, UR13, PT, P1 ;  /* 0x0000000dff007c0c */ /* 0x000fe2000bf25310 */
[----:B-1----:R-:W-:Y:S01]  /*1c20*/  @P3 FMUL.FTZ R151, R149, R148 ;  /* 0x0000009495973220 */ /* 0x002fe20000410000 */
[----:B-----5:R-:W-:-:S11]  /*1c30*/  @P3 HADD2.F32 R148, -RZ, R136.H0_H0 ;  /* 0x20000088ff943230 */ /* 0x020fd60000004100 */
[----:B------:R-:W-:Y:S01]  /*1c40*/  @P1 F2FP.F16.F32.PACK_AB R149, RZ, R149 ;  /* 0x00000095ff95123e */ /* 0x000fe200000000ff */
[----:B------:R-:W-:Y:S01]  /*1c50*/  @P3 FMUL.FTZ R150, R24, R151 ;  /* 0x0000009718963220 */ /* 0x000fe20000410000 */
[----:B------:R-:W-:Y:S02]  /*1c60*/  @P3 FFMA.FTZ R100, R151, R148, R100 ;  /* 0x0000009497643223 */ /* 0x000fe40000010064 */
[----:B------:R-:W-:Y:S02]  /*1c70*/  @P1 PRMT R140, R149, 0x7610, R140 ;  /* 0x00007610958c1816 */ /* 0x000fe4000000008c */
[----:B------:R-:W-:-:S04]  /*1c80*/  @P3 F2FP.F16.F32.PACK_AB R150, RZ, R150 ;  /* 0x00000096ff96323e */ /* 0x000fc800000000ff */
[----:B------:R-:W-:Y:S01]  /*1c90*/  @P3 PRMT R144, R150, 0x7610, R144 ;  /* 0x0000761096903816 */ /* 0x000fe20000000090 */
[----:B------:R-:W-:Y:S06]  /*1ca0*/  @P2 BRA `(.L_x_6318) ;  /* 0x0000000000102947 */ /* 0x000fec0003800000 */
[----:B------:R-:W-:Y:S01]  /*1cb0*/  MOV R149, RZ ;  /* 0x000000ff00957202 */ /* 0x000fe20000000f00 */
[----:B------:R-:W-:Y:S06]  /*1cc0*/  @!P0 BRA `(.L_x_6319) ;  /* 0x0000000000248947 */ /* 0x000fec0003800000 */
[----:B------:R-:W-:Y:S01]  /*1cd0*/  HADD2.F32 R149, -RZ, R124.H1_H1 ;  /* 0x3000007cff957230 */ /* 0x000fe20000004100 */
[----:B------:R-:W-:Y:S06]  /*1ce0*/  BRA `(.L_x_6319) ;  /* 0x00000000001c7947 */ /* 0x000fec0003800000 */
.L_x_6318:
[----:B------:R-:W-:-:S04]  /*1cf0*/  ISETP.NE.AND P4, PT, R0, RZ, PT ;  /* 0x000000ff0000720c */ /* 0x000fc80003f85270 */
[----:B------:R-:W-:-:S05]  /*1d00*/  FSEL R149, R152, RZ, !P4 ;  /* 0x000000ff98957208 */ /* 0x000fca0006000000 */
[----:B------:R-:W-:-:S04]  /*1d10*/  FFMA.FTZ R148, R156, R206, R149 ;  /* 0x000000ce9c947223 */ /* 0x000fc80000010095 */
[----:B------:R-:W-:Y:S01]  /*1d20*/  FADD.FTZ R149, R181, -R148 ;  /* 0x80000094b5957221 */ /* 0x000fe20000010000 */
[----:B------:R-:W-:-:S03]  /*1d30*/  @P0 HADD2.F32 R148, -RZ, R124.H1_H1 ;  /* 0x3000007cff940230 */ /* 0x000fc60000004100 */
[----:B------:R-:W-:-:S04]  /*1d40*/  FMUL.FTZ R149, R204, R149 ;  /* 0x00000095cc957220 */ /* 0x000fc80000410000 */
[----:B------:R-:W-:-:S07]  /*1d50*/  @P0 FADD.FTZ R149, R149, R148 ;  /* 0x0000009495950221 */ /* 0x000fce0000010000 */
.L_x_6319:
[----:B------:R-:W-:Y:S05]  /*1d60*/  BSYNC B1 ;  /* 0x0000000000017941 */ /* 0x000fea0003800000 */
.L_x_6317:
[----:B------:R-:W1:Y:S01]  /*1d70*/  @P3 LDC R148, c[0x0][0x29c] ;  /* 0x0000a700ff943b82 */ /* 0x000e620000000800 */
[----:B------:R-:W-:Y:S01]  /*1d80*/  @P3 HADD2.F32 R150, -RZ, R136.H1_H1 ;  /* 0x30000088ff963230 */ /* 0x000fe20000004100 */
        /* <DEDUP_REMOVED lines=13> */
.L_x_6321:
[----:B------:R-:W-:-:S04]  /*1e60*/  ISETP.NE.AND P4, PT, R0, RZ, PT ;  /* 0x000000ff0000720c */ /* 0x000fc80003f85270 */
[----:B------:R-:W-:-:S05]  /*1e70*/  FSEL R148, R152, RZ, !P4 ;  /* 0x000000ff98947208 */ /* 0x000fca0006000000 */
[----:B------:R-:W-:Y:S01]  /*1e80*/  FFMA.FTZ R149, R159, R206, R148 ;  /* 0x000000ce9f957223 */ /* 0x000fe20000010094 */
[----:B------:R-:W-:-:S03]  /*1e90*/  @P0 HADD2.F32 R148, -RZ, R125.H0_H0 ;  /* 0x2000007dff940230 */ /* 0x000fc60000004100 */
[----:B------:R-:W-:-:S04]  /*1ea0*/  FADD.FTZ R149, R180, -R149 ;  /* 0x80000095b4957221 */ /* 0x000fc80000010000 */
[----:B------:R-:W-:-:S04]  /*1eb0*/  FMUL.FTZ R149, R204, R149 ;  /* 0x00000095cc957220 */ /* 0x000fc80000410000 */
[----:B------:R-:W-:-:S07]  /*1ec0*/  @P0 FADD.FTZ R149, R149, R148 ;  /* 0x0000009495950221 */ /* 0x000fce0000010000 */
.L_x_6322:
[----:B------:R-:W-:Y:S05]  /*1ed0*/  BSYNC B1 ;  /* 0x0000000000017941 */ /* 0x000fea0003800000 */
.L_x_6320:
[----:B------:R-:W1:Y:S01]  /*1ee0*/  @P3 LDC R148, c[0x0][0x29c] ;  /* 0x0000a700ff943b82 */ /* 0x000e620000000800 */
[----:B------:R-:W-:Y:S01]  /*1ef0*/  BSSY B1, `(.L_x_6323) ;  /* 0x0000015000017945 */ /* 0x000fe20003800000 */
[----:B-1----:R-:W-:Y:S01]  /*1f00*/  @P3 FMUL.FTZ R151, R149, R148 ;  /* 0x0000009495973220 */ /* 0x002fe20000410000 */
[----:B------:R-:W-:Y:S01]  /*1f10*/  @P3 HADD2.F32 R148, -RZ, R137.H0_H0 ;  /* 0x20000089ff943230 */ /* 0x000fe20000004100 */
        /* <DEDUP_REMOVED lines=11> */
.L_x_6324:
[----:B------:R-:W-:-:S04]  /*1fd0*/  ISETP.NE.AND P4, PT, R0, RZ, PT ;  /* 0x000000ff0000720c */ /* 0x000fc80003f85270 */
[----:B------:R-:W-:-:S05]  /*1fe0*/  FSEL R149, R152, RZ, !P4 ;  /* 0x000000ff98957208 */ /* 0x000fca0006000000 */
[----:B------:R-:W-:-:S04]  /*1ff0*/  FFMA.FTZ R148, R158, R206, R149 ;  /* 0x000000ce9e947223 */ /* 0x000fc80000010095 */
[----:B------:R-:W-:Y:S01]  /*2000*/  FADD.FTZ R149, R183, -R148 ;  /* 0x80000094b7957221 */ /* 0x000fe20000010000 */
[----:B------:R-:W-:-:S03]  /*2010*/  @P0 HADD2.F32 R148, -RZ, R125.H1_H1 ;  /* 0x3000007dff940230 */ /* 0x000fc60000004100 */
[----:B------:R-:W-:-:S04]  /*2020*/  FMUL.FTZ R149, R204, R149 ;  /* 0x00000095cc957220 */ /* 0x000fc80000410000 */
[----:B------:R-:W-:-:S07]  /*2030*/  @P0 FADD.FTZ R149, R149, R148 ;  /* 0x0000009495950221 */ /* 0x000fce0000010000 */
.L_x_6325:
[----:B------:R-:W-:Y:S05]  /*2040*/  BSYNC B1 ;  /* 0x0000000000017941 */ /* 0x000fea0003800000 */
.L_x_6323:
        /* <DEDUP_REMOVED lines=15> */
.L_x_6327:
[----:B------:R-:W-:-:S04]  /*2140*/  ISETP.NE.AND P4, PT, R0, RZ, PT ;  /* 0x000000ff0000720c */ /* 0x000fc80003f85270 */
[----:B------:R-:W-:-:S05]  /*2150*/  FSEL R148, R152, RZ, !P4 ;  /* 0x000000ff98947208 */ /* 0x000fca0006000000 */
[----:B------:R-:W-:Y:S01]  /*2160*/  FFMA.FTZ R149, R161, R206, R148 ;  /* 0x000000cea1957223 */ /* 0x000fe20000010094 */
[----:B------:R-:W-:-:S03]  /*2170*/  @P0 HADD2.F32 R148, -RZ, R126.H0_H0 ;  /* 0x2000007eff940230 */ /* 0x000fc60000004100 */
[----:B------:R-:W-:-:S04]  /*2180*/  FADD.FTZ R149, R182, -R149 ;  /* 0x80000095b6957221 */ /* 0x000fc80000010000 */
[----:B------:R-:W-:-:S04]  /*2190*/  FMUL.FTZ R149, R204, R149 ;  /* 0x00000095cc957220 */ /* 0x000fc80000410000 */
[----:B------:R-:W-:-:S07]  /*21a0*/  @P0 FADD.FTZ R149, R149, R148 ;  /* 0x0000009495950221 */ /* 0x000fce0000010000 */
.L_x_6328:
[----:B------:R-:W-:Y:S05]  /*21b0*/  BSYNC B1 ;  /* 0x0000000000017941 */ /* 0x000fea0003800000 */
.L_x_6326:
        /* <DEDUP_REMOVED lines=15> */
.L_x_6330:
[----:B------:R-:W-:-:S04]  /*22b0*/  ISETP.NE.AND P4, PT, R0, RZ, PT ;  /* 0x000000ff0000720c */ /* 0x000fc80003f85270 */
[----:B------:R-:W-:-:S05]  /*22c0*/  FSEL R149, R152, RZ, !P4 ;  /* 0x000000ff98957208 */ /* 0x000fca0006000000 */
[----:B------:R-:W-:-:S04]  /*22d0*/  FFMA.FTZ R148, R160, R206, R149 ;  /* 0x000000cea0947223 */ /* 0x000fc80000010095 */
[----:B------:R-:W-:Y:S01]  /*22e0*/  FADD.FTZ R149, R185, -R148 ;  /* 0x80000094b9957221 */ /* 0x000fe20000010000 */
[----:B------:R-:W-:-:S03]  /*22f0*/  @P0 HADD2.F32 R148, -RZ, R126.H1_H1 ;  /* 0x3000007eff940230 */ /* 0x000fc60000004100 */
[----:B------:R-:W-:-:S04]  /*2300*/  FMUL.FTZ R149, R204, R149 ;  /* 0x00000095cc957220 */ /* 0x000fc80000410000 */
[----:B------:R-:W-:-:S07]  /*2310*/  @P0 FADD.FTZ R149, R149, R148 ;  /* 0x0000009495950221 */ /* 0x000fce0000010000 */
.L_x_6331:
[----:B------:R-:W-:Y:S05]  /*2320*/  BSYNC B1 ;  /* 0x0000000000017941 */ /* 0x000fea0003800000 */
.L_x_6329:
        /* <DEDUP_REMOVED lines=15> */
.L_x_6333:
[----:B------:R-:W-:-:S04]  /*2420*/  ISETP.NE.AND P4, PT, R0, RZ, PT ;  /* 0x000000ff0000720c */ /* 0x000fc80003f85270 */
[----:B------:R-:W-:-:S05]  /*2430*/  FSEL R148, R152, RZ, !P4 ;  /* 0x000000ff98947208 */ /* 0x000fca0006000000 */
[----:B------:R-:W-:Y:S01]  /*2440*/  FFMA.FTZ R149, R163, R206, R148 ;  /* 0x000000cea3957223 */ /* 0x000fe20000010094 */
[----:B------:R-:W-:-:S03]  /*2450*/  @P0 HADD2.F32 R148, -RZ, R127.H0_H0 ;  /* 0x2000007fff940230 */ /* 0x000fc60000004100 */
[----:B------:R-:W-:-:S04]  /*2460*/  FADD.FTZ R149, R184, -R149 ;  /* 0x80000095b8957221 */ /* 0x000fc80000010000 */
[----:B------:R-:W-:-:S04]  /*2470*/  FMUL.FTZ R149, R204, R149 ;  /* 0x00000095cc957220 */ /* 0x000fc80000410000 */
[----:B------:R-:W-:-:S07]  /*2480*/  @P0 FADD.FTZ R149, R149, R148 ;  /* 0x0000009495950221 */ /* 0x000fce0000010000 */
.L_x_6334:
[----:B------:R-:W-:Y:S05]  /*2490*/  BSYNC B1 ;  /* 0x0000000000017941 */ /* 0x000fea0003800000 */
.L_x_6332:
        /* <DEDUP_REMOVED lines=15> */
.L_x_6336:
[----:B------:R-:W-:Y:S01]  /*2590*/  ISETP.NE.AND P4, PT, R0, RZ, PT ;  /* 0x000000ff0000720c */ /* 0x000fe20003f85270 */
[----:B------:R-:W-:-:S03]  /*25a0*/  @P0 HADD2.F32 R151, -RZ, R127.H1_H1 ;  /* 0x3000007fff970230 */ /* 0x000fc60000004100 */
[----:B------:R-:W-:-:S05]  /*25b0*/  FSEL R149, R152, RZ, !P4 ;  /* 0x000000ff98957208 */ /* 0x000fca0006000000 */
[----:B------:R-:W-:-:S04]  /*25c0*/  FFMA.FTZ R148, R162, R206, R149 ;  /* 0x000000cea2947223 */ /* 0x000fc80000010095 */
[----:B------:R-:W-:-:S04]  /*25d0*/  FADD.FTZ R149, R187, -R148 ;  /* 0x80000094bb957221 */ /* 0x000fc80000010000 */
[----:B------:R-:W-:-:S04]  /*25e0*/  FMUL.FTZ R154, R204, R149 ;  /* 0x00000095cc9a7220 */ /* 0x000fc80000410000 */
[----:B------:R-:W-:-:S07]  /*25f0*/  @P0 FADD.FTZ R154, R154, R151 ;  /* 0x000000979a9a0221 */ /* 0x000fce0000010000 */
.L_x_6337:
[----:B------:R-:W-:Y:S05]  /*2600*/  BSYNC B1 ;  /* 0x0000000000017941 */ /* 0x000fea0003800000 */
.L_x_6335:
[----:B------:R-:W1:Y:S01]  /*2610*/  @P3 LDC R155, c[0x0][0x29c] ;  /* 0x0000a700ff9b3b82 */ /* 0x000e620000000800 */
[----:B------:R-:W-:Y:S07]  /*2620*/  BSSY B1, `(.L_x_6338) ;  /* 0x0000013000017945 */ /* 0x000fee0003800000 */
        /* <DEDUP_REMOVED lines=8> */
[----:B------:R-:W-:-:S04]  /*26b0*/  @P3 F2FP.F16.F32.PACK_AB R155, RZ, R155 ;  /* 0x0000009bff9b323e */ /* 0x000fc800000000ff */
[----:B------:R-:W-:Y:S01]  /*26c0*/  @P3 PRMT R147, R147, 0x5410, R155 ;  /* 0x0000541093933816 */ /* 0x000fe2000000009b */
[----:B------:R1:W-:Y:S01]  /*26d0*/  @P1 STG.E.128 desc[UR4][R150.64], R140 ;  /* 0x0000008c96001986 */ /* 0x0003e2000c101d04 */
[----:B---3--:R-:W-:-:S05]  /*26e0*/  @P3 IMAD.WIDE.U32 R148, R153, 0x10, R148 ;  /* 0x0000001099943825 */ /* 0x008fca00078e0094 */
[----:B------:R1:W-:Y:S01]  /*26f0*/  @P3 STG.E.128 desc[UR4][R148.64], R144 ;  /* 0x0000009094003986 */ /* 0x0003e2000c101d04 */
[----:B------:R-:W-:Y:S05]  /*2700*/  @!P3 BRA `(.L_x_6339) ;  /* 0x000000000010b947 */ /* 0x000fea0003800000 */
[----:B------:R-:W2:Y:S01]  /*2710*/  LDC.64 R136, c[0x0][0x220] ;  /* 0x00008800ff887b82 */ /* 0x000ea20000000a00 */
[----:B------:R-:W-:-:S05]  /*2720*/  IADD3 R139, R153, 0x20, RZ ;  /* 0x00000020998b7810 */ /* 0x000fca0007ffe0ff */
[----:B--2---:R-:W-:-:S06]  /*2730*/  IMAD.WIDE.U32 R136, R139, 0x10, R136 ;  /* 0x000000108b887825 */ /* 0x004fcc00078e0088 */
[----:B------:R-:W5:Y:S02]  /*2740*/  LDG.E.128 R136, desc[UR4][R136.64] ;  /* 0x0000000488887981 */ /* 0x000f64000c1e1d00 */
.L_x_6339:
[----:B------:R-:W-:Y:S05]  /*2750*/  BSYNC B1 ;  /* 0x0000000000017941 */ /* 0x000fea0003800000 */
.L_x_6338:
[----:B------:R-:W-:Y:S01]  /*2760*/  BSSY B1, `(.L_x_6340) ;  /* 0x000000e000017945 */ /* 0x000fe20003800000 */
[----:B------:R-:W-:-:S03]  /*2770*/  @P3 FFMA.FTZ R107, R208, R154, R107 ;  /* 0x0000009ad06b3223 */ /* 0x000fc6000001006b */
[----:B------:R-:W-:Y:S05]  /*2780*/  @P2 BRA `(.L_x_6341) ;  /* 0x0000000000102947 */ /* 0x000fea0003800000 */
[----:B-1----:R-:W-:Y:S01]  /*2790*/  HFMA2.MMA R149, -RZ, RZ, 0, 0 ;  /* 0x00000000ff957435 */ /* 0x002fe200000001ff */
[----:B------:R-:W-:Y:S10]  /*27a0*/  @!P0 BRA `(.L_x_6342) ;  /* 0x0000000000248947 */ /* 0x000ff40003800000 */
[----:B------:R-:W-:Y:S01]  /*27b0*/  HADD2.F32 R149, -RZ, R128.H0_H0 ;  /* 0x20000080ff957230 */ /* 0x000fe20000004100 */
[----:B------:R-:W-:Y:S06]  /*27c0*/  BRA `(.L_x_6342) ;  /* 0x00000000001c7947 */ /* 0x000fec0003800000 */
.L_x_6341:
[----:B------:R-:W-:-:S04]  /*27d0*/  ISETP.NE.AND P4, PT, R0, RZ, PT ;  /* 0x000000ff0000720c */ /* 0x000fc80003f85270 */
[----:B-1----:R-:W-:-:S05]  /*27e0*/  FSEL R148, R152, RZ, !P4 ;  /* 0x000000ff98947208 */ /* 0x002fca0006000000 */
[----:B------:R-:W-:Y:S01]  /*27f0*/  FFMA.FTZ R149, R165, R206, R148 ;  /* 0x000000cea5957223 */ /* 0x000fe20000010094 */
[----:B------:R-:W-:-:S03]  /*2800*/  @P0 HADD2.F32 R148, -RZ, R128.H0_H0 ;  /* 0x20000080ff940230 */ /* 0x000fc60000004100 */
[----:B------:R-:W-:-:S04]  /*2810*/  FADD.FTZ R149, R186, -R149 ;  /* 0x80000095ba957221 */ /* 0x000fc80000010000 */
[----:B------:R-:W-:-:S04]  /*2820*/  FMUL.FTZ R149, R204, R149 ;  /* 0x00000095cc957220 */ /* 0x000fc80000410000 */
[----:B------:R-:W-:-:S07]  /*2830*/  @P0 FADD.FTZ R149, R149, R148 ;  /* 0x0000009495950221 */ /* 0x000fce0000010000 */
.L_x_6342:
[----:B------:R-:W-:Y:S05]  /*2840*/  BSYNC B1 ;  /* 0x0000000000017941 */ /* 0x000fea0003800000 */
.L_x_6340:
[----:B------:R-:W1:Y:S01]  /*2850*/  @P3 LDC R148, c[0x0][0x29c] ;  /* 0x0000a700ff943b82 */ /* 0x000e620000000800 */
[----:B-----5:R-:W-:Y:S01]  /*2860*/  @P3 HADD2.F32 R155, -RZ, R136.H0_H0 ;  /* 0x20000088ff9b3230 */ /* 0x020fe20000004100 */
        /* <DEDUP_REMOVED lines=13> */
.L_x_6344:
[----:B------:R-:W-:-:S04]  /*2940*/  ISETP.NE.AND P4, PT, R0, RZ, PT ;  /* 0x000000ff0000720c */ /* 0x000fc80003f85270 */
[----:B------:R-:W-:-:S05]  /*2950*/  FSEL R149, R152, RZ, !P4 ;  /* 0x000000ff98957208 */ /* 0x000fca0006000000 */
[----:B------:R-:W-:-:S04]  /*2960*/  FFMA.FTZ R148, R164, R206, R149 ;  /* 0x000000cea4947223 */ /* 0x000fc80000010095 */
[----:B------:R-:W-:Y:S01]  /*2970*/  FADD.FTZ R149, R189, -R148 ;  /* 0x80000094bd957221 */ /* 0x000fe20000010000 */
[----:B------:R-:W-:-:S03]  /*2980*/  @P0 HADD2.F32 R148, -RZ, R128.H1_H1 ;  /* 0x30000080ff940230 */ /* 0x000fc60000004100 */
[----:B------:R-:W-:-:S04]  /*2990*/  FMUL.FTZ R149, R204, R149 ;  /* 0x00000095cc957220 */ /* 0x000fc80000410000 */
[----:B------:R-:W-:-:S07]  /*29a0*/  @P0 FADD.FTZ R149, R149, R148 ;  /* 0x0000009495950221 */ /* 0x000fce0000010000 */
.L_x_6345:
[----:B------:R-:W-:Y:S05]  /*29b0*/  BSYNC B1 ;  /* 0x0000000000017941 */ /* 0x000fea0003800000 */
.L_x_6343:
        /* <DEDUP_REMOVED lines=15> */
.L_x_6347:
[----:B------:R-:W-:-:S04]  /*2ab0*/  ISETP.NE.AND P4, PT, R0, RZ, PT ;  /* 0x000000ff0000720c */ /* 0x000fc80003f85270 */
[----:B------:R-:W-:-:S05]  /*2ac0*/  FSEL R148, R152, RZ, !P4 ;  /* 0x000000ff98947208 */ /* 0x000fca0006000000 */
[----:B------:R-:W-:Y:S01]  /*2ad0*/  FFMA.FTZ R149, R167, R206, R148 ;  /* 0x000000cea7957223 */ /* 0x000fe20000010094 */
[----:B------:R-:W-:-:S03]  /*2ae0*/  @P0 HADD2.F32 R148, -RZ, R129.H0_H0 ;  /* 0x20000081ff940230 */ /* 0x000fc60000004100 */
[----:B------:R-:W-:-:S04]  /*2af0*/  FADD.FTZ R149, R188, -R149 ;  /* 0x80000095bc957221 */ /* 0x000fc80000010000 */
[----:B------:R-:W-:-:S04]  /*2b00*/  FMUL.FTZ R149, R204, R149 ;  /* 0x00000095cc957220 */ /* 0x000fc80000410000 */
[----:B------:R-:W-:-:S07]  /*2b10*/  @P0 FADD.FTZ R149, R149, R148 ;  /* 0x0000009495950221 */ /* 0x000fce0000010000 */
.L_x_6348:
[----:B------:R-:W-:Y:S05]  /*2b20*/  BSYNC B1 ;  /* 0x0000000000017941 */ /* 0x000fea0003800000 */
.L_x_6346:
        /* <DEDUP_REMOVED lines=15> */
.L_x_6350:
[----:B------:R-:W-:-:S04]  /*2c20*/  ISETP.NE.AND P4, PT, R0, RZ, PT ;  /* 0x000000ff0000720c */ /* 0x000fc80003f85270 */
[----:B------:R-:W-:-:S05]  /*2c30*/  FSEL R149, R152, RZ, !P4 ;  /* 0x000000ff98957208 */ /* 0x000fca0006000000 */
[----:B------:R-:W-:-:S04]  /*2c40*/  FFMA.FTZ R148, R166, R206, R149 ;  /* 0x000000cea6947223 */ /* 0x000fc80000010095 */
[----:B------:R-:W-:Y:S01]  /*2c50*/  FADD.FTZ R149, R191, -R148 ;  /* 0x80000094bf957221 */ /* 0x000fe20000010000 */
[----:B------:R-:W-:-:S03]  /*2c60*/  @P0 HADD2.F32 R148, -RZ, R129.H1_H1 ;  /* 0x30000081ff940230 */ /* 0x000fc60000004100 */
[----:B------:R-:W-:-:S04]  /*2c70*/  FMUL.FTZ R149, R204, R149 ;  /* 0x00000095cc957220 */ /* 0x000fc80000410000 */
[----:B------:R-:W-:-:S07]  /*2c80*/  @P0 FADD.FTZ R149, R149, R148 ;  /* 0x0000009495950221 */ /* 0x000fce0000010000 */
.L_x_6351:
[----:B------:R-:W-:Y:S05]  /*2c90*/  BSYNC B1 ;  /* 0x0000000000017941 */ /* 0x000fea0003800000 */
.L_x_6349:
        /* <DEDUP_REMOVED lines=15> */
.L_x_6353:
[----:B------:R-:W-:-:S04]  /*2d90*/  ISETP.NE.AND P4, PT, R0, RZ, PT ;  /* 0x000000ff0000720c */ /* 0x000fc80003f85270 */
[----:B------:R-:W-:-:S05]  /*2da0*/  FSEL R148, R152, RZ, !P4 ;  /* 0x000000ff98947208 */ /* 0x000fca0006000000 */
[----:B------:R-:W-:Y:S01]  /*2db0*/  FFMA.FTZ R149, R169, R206, R148 ;  /* 0x000000cea9957223 */ /* 0x000fe20000010094 */
[----:B------:R-:W-:-:S03]  /*2dc0*/  @P0 HADD2.F32 R148, -RZ, R130.H0_H0 ;  /* 0x20000082ff940230 */ /* 0x000fc60000004100 */
[----:B------:R-:W-:-:S04]  /*2dd0*/  FADD.FTZ R149, R190, -R149 ;  /* 0x80000095be957221 */ /* 0x000fc80000010000 */
[----:B------:R-:W-:-:S04]  /*2de0*/  FMUL.FTZ R149, R204, R149 ;  /* 0x00000095cc957220 */ /* 0x000fc80000410000 */
[----:B------:R-:W-:-:S07]  /*2df0*/  @P0 FADD.FTZ R149, R149, R148 ;  /* 0x0000009495950221 */ /* 0x000fce0000010000 */
.L_x_6354:
[----:B------:R-:W-:Y:S05]  /*2e00*/  BSYNC B1 ;  /* 0x0000000000017941 */ /* 0x000fea0003800000 */
.L_x_6352:
        /* <DEDUP_REMOVED lines=15> */
.L_x_6356:
[----:B------:R-:W-:-:S04]  /*2f00*/  ISETP.NE.AND P4, PT, R0, RZ, PT ;  /* 0x000000ff0000720c */ /* 0x000fc80003f85270 */
[----:B------:R-:W-:-:S05]  /*2f10*/  FSEL R149, R152, RZ, !P4 ;  /* 0x000000ff98957208 */ /* 0x000fca0006000000 */
[----:B------:R-:W-:-:S04]  /*2f20*/  FFMA.FTZ R148, R168, R206, R149 ;  /* 0x000000cea8947223 */ /* 0x000fc80000010095 */
[----:B------:R-:W-:Y:S01]  /*2f30*/  FADD.FTZ R149, R193, -R148 ;  /* 0x80000094c1957221 */ /* 0x000fe20000010000 */
[----:B------:R-:W-:-:S03]  /*2f40*/  @P0 HADD2.F32 R148, -RZ, R130.H1_H1 ;  /* 0x30000082ff940230 */ /* 0x000fc60000004100 */
[----:B------:R-:W-:-:S04]  /*2f50*/  FMUL.FTZ R149, R204, R149 ;  /* 0x00000095cc957220 */ /* 0x000fc80000410000 */
[----:B------:R-:W-:-:S07]  /*2f60*/  @P0 FADD.FTZ R149, R149, R148 ;  /* 0x0000009495950221 */ /* 0x000fce0000010000 */
.L_x_6357:
[----:B------:R-:W-:Y:S05]  /*2f70*/  BSYNC B1 ;  /* 0x0000000000017941 */ /* 0x000fea0003800000 */
.L_x_6355:
        /* <DEDUP_REMOVED lines=15> */
.L_x_6359:
[----:B------:R-:W-:-:S04]  /*3070*/  ISETP.NE.AND P4, PT, R0, RZ, PT ;  /* 0x000000ff0000720c */ /* 0x000fc80003f85270 */
[----:B------:R-:W-:-:S05]  /*3080*/  FSEL R148, R152, RZ, !P4 ;  /* 0x000000ff98947208 */ /* 0x000fca0006000000 */
[----:B------:R-:W-:Y:S01]  /*3090*/  FFMA.FTZ R149, R171, R206, R148 ;  /* 0x000000ceab957223 */ /* 0x000fe20000010094 */
[----:B------:R-:W-:-:S03]  /*30a0*/  @P0 HADD2.F32 R148, -RZ, R131.H0_H0 ;  /* 0x20000083ff940230 */ /* 0x000fc60000004100 */
[----:B------:R-:W-:-:S04]  /*30b0*/  FADD.FTZ R149, R192, -R149 ;  /* 0x80000095c0957221 */ /* 0x000fc80000010000 */
[----:B------:R-:W-:-:S04]  /*30c0*/  FMUL.FTZ R149, R204, R149 ;  /* 0x00000095cc957220 */ /* 0x000fc80000410000 */
[----:B------:R-:W-:-:S07]  /*30d0*/  @P0 FADD.FTZ R149, R149, R148 ;  /* 0x0000009495950221 */ /* 0x000fce0000010000 */
.L_x_6360:
[----:B------:R-:W-:Y:S05]  /*30e0*/  BSYNC B1 ;  /* 0x0000000000017941 */ /* 0x000fea0003800000 */
.L_x_6358:
        /* <DEDUP_REMOVED lines=15> */
.L_x_6362:
[----:B------:R-:W-:Y:S01]  /*31e0*/  ISETP.NE.AND P4, PT, R0, RZ, PT ;  /* 0x000000ff0000720c */ /* 0x000fe20003f85270 */
[----:B------:R-:W-:-:S03]  /*31f0*/  @P0 HADD2.F32 R151, -RZ, R131.H1_H1 ;  /* 0x30000083ff970230 */ /* 0x000fc60000004100 */
[----:B------:R-:W-:-:S05]  /*3200*/  FSEL R149, R152, RZ, !P4 ;  /* 0x000000ff98957208 */ /* 0x000fca0006000000 */
[----:B------:R-:W-:-:S04]  /*3210*/  FFMA.FTZ R148, R170, R206, R149 ;  /* 0x000000ceaa947223 */ /* 0x000fc80000010095 */
[----:B------:R-:W-:-:S04]  /*3220*/  FADD.FTZ R149, R195, -R148 ;  /* 0x80000094c3957221 */ /* 0x000fc80000010000 */
[----:B------:R-:W-:-:S04]  /*3230*/  FMUL.FTZ R154, R204, R149 ;  /* 0x00000095cc9a7220 */ /* 0x000fc80000410000 */
[----:B------:R-:W-:-:S07]  /*3240*/  @P0 FADD.FTZ R154, R154, R151 ;  /* 0x000000979a9a0221 */ /* 0x000fce0000010000 */
.L_x_6363:
[----:B------:R-:W-:Y:S05]  /*3250*/  BSYNC B1 ;  /* 0x0000000000017941 */ /* 0x000fea0003800000 */
.L_x_6361:
[----:B------:R-:W1:Y:S01]  /*3260*/  @P3 LDC R155, c[0x0][0x29c] ;  /* 0x0000a700ff9b3b82 */ /* 0x000e620000000800 */
[----:B------:R-:W-:Y:S01]  /*3270*/  @P3 IADD3 R209, R153, 0x20, RZ ;  /* 0x0000002099d13810 */ /* 0x000fe20007ffe0ff */
[----:B------:R-:W-:Y:S06]  /*3280*/  BSSY B1, `(.L_x_6364) ;  /* 0x0000013000017945 */ /* 0x000fec0003800000 */
        /* <DEDUP_REMOVED lines=11> */
[----:B------:R-:W-:Y:S01]  /*3340*/  IADD3 R155, R153, 0x40, RZ ;  /* 0x00000040999b7810 */ /* 0x000fe20007ffe0ff */
[----:B---3--:R-:W-:-:S05]  /*3350*/  @P3 IMAD.WIDE.U32 R148, R209, 0x10, R148 ;  /* 0x00000010d1943825 */ /* 0x008fca00078e0094 */
[----:B------:R1:W-:Y:S01]  /*3360*/  @P3 STG.E.128 desc[UR4][R148.64], R144 ;  /* 0x0000009094003986 */ /* 0x0003e2000c101d04 */
[----:B------:R-:W-:Y:S05]  /*3370*/  @!P3 BRA `(.L_x_6365) ;  /* 0x00000000000cb947 */ /* 0x000fea0003800000 */
[----:B------:R-:W2:Y:S02]  /*3380*/  LDC.64 R136, c[0x0][0x220] ;  /* 0x00008800ff887b82 */ /* 0x000ea40000000a00 */
[----:B--2---:R-:W-:-:S06]  /*3390*/  IMAD.WIDE.U32 R136, R155, 0x10, R136 ;  /* 0x000000109b887825 */ /* 0x004fcc00078e0088 */
[----:B------:R-:W5:Y:S02]  /*33a0*/  LDG.E.128 R136, desc[UR4][R136.64] ;  /* 0x0000000488887981 */ /* 0x000f64000c1e1d00 */
.L_x_6365:
[----:B------:R-:W-:Y:S05]  /*33b0*/  BSYNC B1 ;  /* 0x0000000000017941 */ /* 0x000fea0003800000 */
.L_x_6364:
[----:B------:R-:W-:Y:S01]  /*33c0*/  BSSY B1, `(.L_x_6366) ;  /* 0x000000e000017945 */ /* 0x000fe20003800000 */
[----:B------:R-:W-:-:S03]  /*33d0*/  @P3 FFMA.FTZ R115, R154, R208, R115 ;  /* 0x000000d09a733223 */ /* 0x000fc60000010073 */
[----:B------:R-:W-:Y:S05]  /*33e0*/  @P2 BRA `(.L_x_6367) ;  /* 0x0000000000102947 */ /* 0x000fea0003800000 */
[----:B-1----:R-:W-:Y:S01]  /*33f0*/  HFMA2.MMA R149, -RZ, RZ, 0, 0 ;  /* 0x00000000ff957435 */ /* 0x002fe200000001ff */
[----:B------:R-:W-:Y:S10]  /*3400*/  @!P0 BRA `(.L_x_6368) ;  /* 0x0000000000248947 */ /* 0x000ff40003800000 */
[----:B------:R-:W-:Y:S01]  /*3410*/  HADD2.F32 R149, -RZ, R132.H0_H0 ;  /* 0x20000084ff957230 */ /* 0x000fe20000004100 */
[----:B------:R-:W-:Y:S06]  /*3420*/  BRA `(.L_x_6368) ;  /* 0x00000000001c7947 */ /* 0x000fec0003800000 */
.L_x_6367:
[----:B------:R-:W-:-:S04]  /*3430*/  ISETP.NE.AND P4, PT, R0, RZ, PT ;  /* 0x000000ff0000720c */ /* 0x000fc80003f85270 */
[----:B-1----:R-:W-:-:S05]  /*3440*/  FSEL R148, R152, RZ, !P4 ;  /* 0x000000ff98947208 */ /* 0x002fca0006000000 */
[----:B------:R-:W-:Y:S01]  /*3450*/  FFMA.FTZ R149, R173, R206, R148 ;  /* 0x000000cead957223 */ /* 0x000fe20000010094 */
[----:B------:R-:W-:-:S03]  /*3460*/  @P0 HADD2.F32 R148, -RZ, R132.H0_H0 ;  /* 0x20000084ff940230 */ /* 0x000fc60000004100 */
[----:B------:R-:W-:-:S04]  /*3470*/  FADD.FTZ R149, R194, -R149 ;  /* 0x80000095c2957221 */ /* 0x000fc80000010000 */
[----:B------:R-:W-:-:S04]  /*3480*/  FMUL.FTZ R149, R204, R149 ;  /* 0x00000095cc957220 */ /* 0x000fc80000410000 */
[----:B------:R-:W-:-:S07]  /*3490*/  @P0 FADD.FTZ R149, R149, R148 ;  /* 0x0000009495950221 */ /* 0x000fce0000010000 */
.L_x_6368:
[----:B------:R-:W-:Y:S05]  /*34a0*/  BSYNC B1 ;  /* 0x0000000000017941 */ /* 0x000fea0003800000 */
.L_x_6366:
        /* <DEDUP_REMOVED lines=15> */
.L_x_6370:
[----:B------:R-:W-:-:S04]  /*35a0*/  ISETP.NE.AND P4, PT, R0, RZ, PT ;  /* 0x000000ff0000720c */ /* 0x000fc80003f85270 */
[----:B------:R-:W-:-:S05]  /*35b0*/  FSEL R149, R152, RZ, !P4 ;  /* 0x000000ff98957208 */ /* 0x000fca0006000000 */
[----:B------:R-:W-:-:S04]  /*35c0*/  FFMA.FTZ R148, R172, R206, R149 ;  /* 0x000000ceac947223 */ /* 0x000fc80000010095 */
[----:B------:R-:W-:Y:S01]  /*35d0*/  FADD.FTZ R149, R197, -R148 ;  /* 0x80000094c5957221 */ /* 0x000fe20000010000 */
[----:B------:R-:W-:-:S03]  /*35e0*/  @P0 HADD2.F32 R148, -RZ, R132.H1_H1 ;  /* 0x30000084ff940230 */ /* 0x000fc60000004100 */
[----:B------:R-:W-:-:S04]  /*35f0*/  FMUL.FTZ R149, R204, R149 ;  /* 0x00000095cc957220 */ /* 0x000fc80000410000 */
[----:B------:R-:W-:-:S07]  /*3600*/  @P0 FADD.FTZ R149, R149, R148 ;  /* 0x0000009495950221 */ /* 0x000fce0000010000 */
.L_x_6371:
[----:B------:R-:W-:Y:S05]  /*3610*/  BSYNC B1 ;  /* 0x0000000000017941 */ /* 0x000fea0003800000 */
.L_x_6369:
        /* <DEDUP_REMOVED lines=15> */
.L_x_6373:
[----:B------:R-:W-:-:S04]  /*3710*/  ISETP.NE.AND P4, PT, R0, RZ, PT ;  /* 0x000000ff0000720c */ /* 0x000fc80003f85270 */
[----:B------:R-:W-:-:S05]  /*3720*/  FSEL R148, R152, RZ, !P4 ;  /* 0x000000ff98947208 */ /* 0x000fca0006000000 */
[----:B------:R-:W-:Y:S01]  /*3730*/  FFMA.FTZ R149, R175, R206, R148 ;  /* 0x000000ceaf957223 */ /* 0x000fe20000010094 */
[----:B------:R-:W-:-:S03]  /*3740*/  @P0 HADD2.F32 R148, -RZ, R133.H0_H0 ;  /* 0x20000085ff940230 */ /* 0x000fc60000004100 */
[----:B------:R-:W-:-:S04]  /*3750*/  FADD.FTZ R149, R196, -R149 ;  /* 0x80000095c4957221 */ /* 0x000fc80000010000 */
[----:B------:R-:W-:-:S04]  /*3760*/  FMUL.FTZ R149, R204, R149 ;  /* 0x00000095cc957220 */ /* 0x000fc80000410000 */
[----:B------:R-:W-:-:S07]  /*3770*/  @P0 FADD.FTZ R149, R149, R148 ;  /* 0x0000009495950221 */ /* 0x000fce0000010000 */
.L_x_6374:
[----:B------:R-:W-:Y:S05]  /*3780*/  BSYNC B1 ;  /* 0x0000000000017941 */ /* 0x000fea0003800000 */
.L_x_6372:
        /* <DEDUP_REMOVED lines=15> */
.L_x_6376:
[----:B------:R-:W-:-:S04]  /*3880*/  ISETP.NE.AND P4, PT, R0, RZ, PT ;  /* 0x000000ff0000720c */ /* 0x000fc80003f85270 */
[----:B------:R-:W-:-:S05]  /*3890*/  FSEL R149, R152, RZ, !P4 ;  /* 0x000000ff98957208 */ /* 0x000fca0006000000 */
[----:B------:R-:W-:-:S04]  /*38a0*/  FFMA.FTZ R148, R174, R206, R149 ;  /* 0x000000ceae947223 */ /* 0x000fc80000010095 */
[----:B------:R-:W-:Y:S01]  /*38b0*/  FADD.FTZ R149, R199, -R148 ;  /* 0x80000094c7957221 */ /* 0x000fe20000010000 */
[----:B------:R-:W-:-:S03]  /*38c0*/  @P0 HADD2.F32 R148, -RZ, R133.H1_H1 ;  /* 0x30000085ff940230 */ /* 0x000fc60000004100 */
[----:B------:R-:W-:-:S04]  /*38d0*/  FMUL.FTZ R149, R204, R149 ;  /* 0x00000095cc957220 */ /* 0x000fc80000410000 */
[----:B------:R-:W-:-:S07]  /*38e0*/  @P0 FADD.FTZ R149, R149, R148 ;  /* 0x0000009495950221 */ /* 0x000fce0000010000 */
.L_x_6377:
[----:B------:R-:W-:Y:S05]  /*38f0*/  BSYNC B1 ;  /* 0x0000000000017941 */ /* 0x000fea0003800000 */
.L_x_6375:
        /* <DEDUP_REMOVED lines=15> */
.L_x_6379:
[----:B------:R-:W-:-:S04]  /*39f0*/  ISETP.NE.AND P4, PT, R0, RZ, PT ;  /* 0x000000ff0000720c */ /* 0x000fc80003f85270 */
[----:B------:R-:W-:-:S05]  /*3a00*/  FSEL R148, R152, RZ, !P4 ;  /* 0x000000ff98947208 */ /* 0x000fca0006000000 */
[----:B------:R-:W-:Y:S01]  /*3a10*/  FFMA.FTZ R149, R177, R206, R148 ;  /* 0x000000ceb1957223 */ /* 0x000fe20000010094 */
[----:B------:R-:W-:-:S03]  /*3a20*/  @P0 HADD2.F32 R148, -RZ, R134.H0_H0 ;  /* 0x20000086ff940230 */ /* 0x000fc60000004100 */
[----:B------:R-:W-:-:S04]  /*3a30*/  FADD.FTZ R149, R198, -R149 ;  /* 0x80000095c6957221 */ /* 0x000fc80000010000 */
[----:B------:R-:W-:-:S04]  /*3a40*/  FMUL.FTZ R149, R204, R149 ;  /* 0x00000095cc957220 */ /* 0x000fc80000410000 */
[----:B------:R-:W-:-:S07]  /*3a50*/  @P0 FADD.FTZ R149, R149, R148 ;  /* 0x0000009495950221 */ /* 0x000fce0000010000 */
.L_x_6380:
[----:B------:R-:W-:Y:S05]  /*3a60*/  BSYNC B1 ;  /* 0x0000000000017941 */ /* 0x000fea0003800000 */
.L_x_6378:
        /* <DEDUP_REMOVED lines=15> */
.L_x_6382:
[----:B------:R-:W-:-:S04]  /*3b60*/  ISETP.NE.AND P4, PT, R0, RZ, PT ;  /* 0x000000ff0000720c */ /* 0x000fc80003f85270 */
[----:B------:R-:W-:-:S05]  /*3b70*/  FSEL R149, R152, RZ, !P4 ;  /* 0x000000ff98957208 */ /* 0x000fca0006000000 */
[----:B------:R-:W-:-:S04]  /*3b80*/  FFMA.FTZ R148, R176, R206, R149 ;  /* 0x000000ceb0947223 */ /* 0x000fc80000010095 */
[----:B------:R-:W-:Y:S01]  /*3b90*/  FADD.FTZ R149, R201, -R148 ;  /* 0x80000094c9957221 */ /* 0x000fe20000010000 */
[----:B------:R-:W-:-:S03]  /*3ba0*/  @P0 HADD2.F32 R148, -RZ, R134.H1_H1 ;  /* 0x30000086ff940230 */ /* 0x000fc60000004100 */
[----:B------:R-:W-:-:S04]  /*3bb0*/  FMUL.FTZ R149, R204, R149 ;  /* 0x00000095cc957220 */ /* 0x000fc80000410000 */
[----:B------:R-:W-:-:S07]  /*3bc0*/  @P0 FADD.FTZ R149, R149, R148 ;  /* 0x0000009495950221 */ /* 0x000fce0000010000 */
.L_x_6383:
[----:B------:R-:W-:Y:S05]  /*3bd0*/  BSYNC B1 ;  /* 0x0000000000017941 */ /* 0x000fea0003800000 */
.L_x_6381:
        /* <DEDUP_REMOVED lines=15> */
.L_x_6385:
[----:B------:R-:W-:-:S04]  /*3cd0*/  ISETP.NE.AND P4, PT, R0, RZ, PT ;  /* 0x000000ff0000720c */ /* 0x000fc80003f85270 */
[----:B------:R-:W-:-:S05]  /*3ce0*/  FSEL R148, R152, RZ, !P4 ;  /* 0x000000ff98947208 */ /* 0x000fca0006000000 */
[----:B------:R-:W-:Y:S01]  /*3cf0*/  FFMA.FTZ R149, R179, R206, R148 ;  /* 0x000000ceb3957223 */ /* 0x000fe20000010094 */
[----:B------:R-:W-:-:S03]  /*3d00*/  @P0 HADD2.F32 R148, -RZ, R135.H0_H0 ;  /* 0x20000087ff940230 */ /* 0x000fc60000004100 */
[----:B------:R-:W-:-:S04]  /*3d10*/  FADD.FTZ R149, R200, -R149 ;  /* 0x80000095c8957221 */ /* 0x000fc80000010000 */
[----:B------:R-:W-:-:S04]  /*3d20*/  FMUL.FTZ R149, R204, R149 ;  /* 0x00000095cc957220 */ /* 0x000fc80000410000 */
[----:B------:R-:W-:-:S07]  /*3d30*/  @P0 FADD.FTZ R149, R149, R148 ;  /* 0x0000009495950221 */ /* 0x000fce0000010000 */
.L_x_6386:
[----:B------:R-:W-:Y:S05]  /*3d40*/  BSYNC B1 ;  /* 0x0000000000017941 */ /* 0x000fea0003800000 */
.L_x_6384:
        /* <DEDUP_REMOVED lines=15> */
.L_x_6388:
[----:B------:R-:W-:Y:S01]  /*3e40*/  ISETP.NE.AND P2, PT, R0, RZ, PT ;  /* 0x000000ff0000720c */ /* 0x000fe20003f45270 */
[----:B------:R-:W-:-:S03]  /*3e50*/  @P0 HADD2.F32 R151, -RZ, R135.H1_H1 ;  /* 0x30000087ff970230 */ /* 0x000fc60000004100 */
[----:B------:R-:W-:-:S05]  /*3e60*/  FSEL R149, R152, RZ, !P2 ;  /* 0x000000ff98957208 */ /* 0x000fca0005000000 */
[----:B------:R-:W-:-:S04]  /*3e70*/  FFMA.FTZ R206, R202, R206, R149 ;  /* 0x000000cecace7223 */ /* 0x000fc80000010095 */
[----:B------:R-:W-:-:S04]  /*3e80*/  FADD.FTZ R149, R203, -R206 ;  /* 0x800000cecb957221 */ /* 0x000fc80000010000 */
[----:B------:R-:W-:-:S04]  /*3e90*/  FMUL.FTZ R204, R204, R149 ;  /* 0x00000095cccc7220 */ /* 0x000fc80000410000 */
[----:B------:R-:W-:-:S07]  /*3ea0*/  @P0 FADD.FTZ R204, R204, R151 ;  /* 0x00000097cccc0221 */ /* 0x000fce0000010000 */
.L_x_6389:
[----:B------:R-:W-:Y:S05]  /*3eb0*/  BSYNC B1 ;  /* 0x0000000000017941 */ /* 0x000fea0003800000 */
.L_x_6387:
[----:B------:R-:W1:Y:S08]  /*3ec0*/  @P3 LDC R207, c[0x0][0x29c] ;  /* 0x0000a700ffcf3b82 */ /* 0x000e700000000800 */
[----:B------:R-:W2:Y:S08]  /*3ed0*/  @P1 LDC.64 R152, c[0x0][0x308] ;  /* 0x0000c200ff981b82 */ /* 0x000eb00000000a00 */
[----:B------:R-:W3:Y:S08]  /*3ee0*/  @P3 LDC.64 R150, c[0x0][0x2f8] ;  /* 0x0000be00ff963b82 */ /* 0x000ef00000000a00 */
[----:B------:R-:W4:Y:S01]  /*3ef0*/  LDC.64 R148, c[0x0][0x210] ;  /* 0x00008400ff947b82 */ /* 0x000f220000000a00 */
[----:B-1----:R-:W-:Y:S01]  /*3f00*/  @P3 FMUL.FTZ R154, R204, R207 ;  /* 0x000000cfcc9a3220 */ /* 0x002fe20000410000 */
[----:B------:R-:W-:-:S03]  /*3f10*/  @P1 F2FP.F16.F32.PACK_AB R204, RZ, R204 ;  /* 0x000000ccffcc123e */ /* 0x000fc600000000ff */
[----:B------:R-:W-:Y:S01]  /*3f20*/  @P3 FMUL.FTZ R206, R7, R154 ;  /* 0x0000009a07ce3220 */ /* 0x000fe20000410000 */
[----:B------:R-:W-:Y:S01]  /*3f30*/  @P1 PRMT R143, R143, 0x5410, R204 ;  /* 0x000054108f8f1816 */ /* 0x000fe200000000cc */
[----:B--2---:R-:W-:-:S03]  /*3f40*/  @P1 IMAD.WIDE.U32 R152, R205, 0x10, R152 ;  /* 0x00000010cd981825 */ /* 0x004fc600078e0098 */
[----:B------:R-:W-:Y:S02]  /*3f50*/  @P3 F2FP.F16.F32.PACK_AB R206, RZ, R206 ;  /* 0x000000ceffce323e */ /* 0x000fe400000000ff */
[----:B------:R1:W-:Y:S02]  /*3f60*/  @P1 STG.E.128 desc[UR4][R152.64], R140 ;  /* 0x0000008c98001986 */ /* 0x0003e4000c101d04 */
[----:B------:R-:W-:Y:S01]  /*3f70*/  @P3 PRMT R147, R147, 0x5410, R206 ;  /* 0x0000541093933816 */ /* 0x000fe200000000ce */
[----:B---3--:R-:W-:-:S05]  /*3f80*/  @P3 IMAD.WIDE.U32 R150, R155, 0x10, R150 ;  /* 0x000000109b963825 */ /* 0x008fca00078e0096 */
[----:B------:R1:W-:Y:S01]  /*3f90*/  @P3 STG.E.128 desc[UR4][R150.64], R144 ;  /* 0x0000009096003986 */ /* 0x0003e2000c101d04 */
[----:B----4-:R-:W-:Y:S01]  /*3fa0*/  LEA R157, R148, R157, 0x2 ;  /* 0x0000009d949d7211 */ /* 0x010fe200078e10ff */
[----:B------:R-:W-:-:S03]  /*3fb0*/  @P3 HADD2.F32 R148, -RZ, R139.H1_H1 ;  /* 0x3000008bff943230 */ /* 0x000fc60000004100 */
[----:B------:R-:W-:Y:S02]  /*3fc0*/  ISETP.GE.AND P0, PT, R157, R149, PT ;  /* 0x000000959d00720c */ /* 0x000fe40003f06270 */
[----:B------:R-:W-:-:S11]  /*3fd0*/  @P3 FFMA.FTZ R119, R148, R154, R119 ;  /* 0x0000009a94773223 */ /* 0x000fd60000010077 */
[----:B-1----:R-:W-:Y:S05]  /*3fe0*/  @!P0 BRA `(.L_x_6390) ;  /* 0xffffffc400b08947 */ /* 0x002fea000383ffff */
.L_x_6309:
[----:B------:R-:W-:Y:S05]  /*3ff0*/  BSYNC B0 ;  /* 0x0000000000007941 */ /* 0x000fea0003800000 */
.L_x_6307:
        /* <DEDUP_REMOVED lines=40> */
[----:B-----5:R-:W-:-:S03]  /*4280*/  FADD.FTZ R7, RZ, R7 ;  /* 0x00000007ff077221 */ /* 0x020fc60000010000 */
[----:B------:R-:W-:Y:S01]  /*4290*/  LDS R17, [R8+0x2600] ;  /* 0x0026000008117984 */ /* 0x000fe20000000800 */
[----:B0-----:R-:W-:-:S03]  /*42a0*/  FADD.FTZ R9, RZ, R9 ;  /* 0x00000009ff097221 */ /* 0x001fc60000010000 */
        /* <DEDUP_REMOVED lines=8> */
[----:B------:R-:W5:Y:S01]  /*4330*/  LDS R12, [R8+0x2000] ;  /* 0x00200000080c7984 */ /* 0x000f620000000800 */
[----:B------:R-:W-:-:S03]  /*4340*/  FADD.FTZ R7, R7, R14 ;  /* 0x0000000e07077221 */ /* 0x000fc60000010000 */
[----:B------:R-:W5:Y:S01]  /*4350*/  LDS R13, [R8+0x1e00] ;  /* 0x001e0000080d7984 */ /* 0x000f620000000800 */
        /* <DEDUP_REMOVED lines=10> */
[----:B-----5:R-:W-:-:S03]  /*4400*/  FADD.FTZ R7, R7, R12 ;  /* 0x0000000c07077221 */ /* 0x020fc60000010000 */
[----:B------:R-:W-:Y:S01]  /*4410*/  FADD.FTZ R17, R4, R17 ;  /* 0x0000001104117221 */ /* 0x000fe20000010000 */
[----:B------:R-:W-:Y:S01]  /*4420*/  STS.128 [R0], R52 ;  /* 0x0000003400007388 */ /* 0x000fe20000000c00 */
[----:B------:R-:W-:Y:S01]  /*4430*/  FADD.FTZ R6, R6, R13 ;  /* 0x0000000d06067221 */ /* 0x000fe20000010000 */
[----:B------:R-:W-:Y:S02]  /*4440*/  FADD.FTZ R13, R7, R18 ;  /* 0x00000012070d7221 */ /* 0x000fe40000010000 */
[----:B------:R-:W-:Y:S01]  /*4450*/  STS.128 [R0+0x10], R56 ;  /* 0x0000103800007388 */ /* 0x000fe20000000c00 */
[----:B-1----:R-:W-:Y:S01]  /*4460*/  FADD.FTZ R9, R9, R14 ;  /* 0x0000000e09097221 */ /* 0x002fe20000010000 */
[----:B------:R-:W-:Y:S01]  /*4470*/  FADD.FTZ R19, R6, R19 ;  /* 0x0000001306137221 */ /* 0x000fe20000010000 */
[----:B------:R-:W-:Y:S01]  /*4480*/  SHF.L.U32 R6, R48, 0x2, RZ ;  /* 0x0000000230067819 */ /* 0x000fe200000006ff */
[----:B------:R-:W-:Y:S01]  /*4490*/  STS.128 [R0+0x400], R60 ;  /* 0x0004003c00007388 */ /* 0x000fe20000000c00 */
[----:B------:R-:W-:-:S02]  /*44a0*/  FADD.FTZ R11, R5, R16 ;  /* 0x00000010050b7221 */ /* 0x000fc40000010000 */
[----:B------:R-:W-:Y:S01]  /*44b0*/  IADD3 R2, P0, R6, UR6, RZ ;  /* 0x0000000606027c10 */ /* 0x000fe2000ff1e0ff */
[----:B------:R-:W-:Y:S01]  /*44c0*/  STS.128 [R0+0x410], R64 ;  /* 0x0004104000007388 */ /* 0x000fe20000000c00 */
[----:B--2---:R-:W-:Y:S01]  /*44d0*/  FADD.FTZ R9, R9, R20 ;  /* 0x0000001409097221 */ /* 0x004fe20000010000 */
[----:B------:R-:W-:Y:S02]  /*44e0*/  SHF.L.U64.HI R20, R48, 0x2, R3 ;  /* 0x0000000230147819 */ /* 0x000fe40000010203 */
[----:B------:R-:W-:Y:S01]  /*44f0*/  STS.128 [R0+0x800], R68 ;  /* 0x0008004400007388 */ /* 0x000fe20000000c00 */
[----:B------:R-:W-:Y:S02]  /*4500*/  IADD3 R4, P1, R6, UR8, RZ ;  /* 0x0000000806047c10 */ /* 0x000fe4000ff3e0ff */
[C---:B------:R-:W-:Y:S01]  /*4510*/  IADD3.X R3, R20.reuse, UR7, RZ, P0, !PT ;  /* 0x0000000714037c10 */ /* 0x040fe200087fe4ff */
[----:B------:R-:W-:Y:S01]  /*4520*/  STS.128 [R0+0x810], R72 ;  /* 0x0008104800007388 */ /* 0x000fe20000000c00 */
        /* <DEDUP_REMOVED lines=128> */
.L_x_6313:
        /* <DEDUP_REMOVED lines=8> */
.L_x_6392:
[----:B------:R-:W-:Y:S05]  /*4db0*/  BSYNC B1 ;  /* 0x0000000000017941 */ /* 0x000fea0003800000 */
.L_x_6391:
        /* <DEDUP_REMOVED lines=8> */
.L_x_6393:
[----:B------:R-:W-:Y:S01]  /*4e40*/  FADD.FTZ R148, R148, R211 ;  /* 0x000000d394947221 */ /* 0x000fe20000010000 */
[----:B------:R-:W-:-:S04]  /*4e50*/  HFMA2.MMA R217, -RZ, RZ, 0, 1.1920928955078125e-07 ;  /* 0x00000002ffd97435 */ /* 0x000fc800000001ff */
[----:B------:R-:W-:Y:S02]  /*4e60*/  MOV R216, R148 ;  /* 0x0000009400d87202 */ /* 0x000fe40000000f00 */
[----:B------:R-:W-:-:S07]  /*4e70*/  MOV R149, R213 ;  /* 0x000000d500957202 */ /* 0x000fce0000000f00 */
[----:B------:R-:W-:Y:S05]  /*4e80*/  WARPSYNC.COLLECTIVE R215, `(.L_x_6394) ;  /* 0x00000000d7087348 */ /* 0x000fea0003c00000 */
[----:B------:R0:W1:Y:S02]  /*4e90*/  SHFL.BFLY P0, R213, R216, R217, R218 ;  /* 0x0c0000d9d8d57389 */ /* 0x00006400000000da */
[----:B01----:R-:W-:Y:S01]  /*4ea0*/  ENDCOLLECTIVE ;  /* 0x000000000000791b */ /* 0x003fe20003800000 */
.L_x_6394:
[----:B------:R-:W-:-:S05]  /*4eb0*/  FADD.FTZ R149, R149, R212 ;  /* 0x000000d495957221 */ /* 0x000fca0000010000 */
[----:B------:R-:W-:Y:S02]  /*4ec0*/  MOV R216, R149 ;  /* 0x0000009500d87202 */ /* 0x000fe40000000f00 */
[----:B------:R-:W-:-:S07]  /*4ed0*/  MOV R151, R213 ;  /* 0x000000d500977202 */ /* 0x000fce0000000f00 */
[----:B------:R-:W-:Y:S05]  /*4ee0*/  WARPSYNC.COLLECTIVE R215, `(.L_x_6395) ;  /* 0x00000000d7087348 */ /* 0x000fea0003c00000 */
[----:B------:R0:W1:Y:S02]  /*4ef0*/  SHFL.BFLY P0, R213, R216, R217, R218 ;  /* 0x0c0000d9d8d57389 */ /* 0x00006400000000da */
[----:B01----:R-:W-:Y:S01]  /*4f00*/  ENDCOLLECTIVE ;  /* 0x000000000000791b */ /* 0x003fe20003800000 */
.L_x_6395:
[----:B------:R-:W-:Y:S01]  /*4f10*/  FADD.FTZ R151, R148, R151 ;  /* 0x0000009794977221 */ /* 0x000fe20000010000 */
[----:B------:R-:W-:-:S04]  /*4f20*/  HFMA2.MMA R217, -RZ, RZ, 0, 2.384185791015625e-07 ;  /* 0x00000004ffd97435 */ /* 0x000fc800000001ff */
[----:B------:R-:W-:Y:S02]  /*4f30*/  MOV R216, R151 ;  /* 0x0000009700d87202 */ /* 0x000fe40000000f00 */
[----:B------:R-:W-:-:S07]  /*4f40*/  MOV R150, R213 ;  /* 0x000000d500967202 */ /* 0x000fce0000000f00 */
[----:B------:R-:W-:Y:S05]  /*4f50*/  WARPSYNC.COLLECTIVE R215, `(.L_x_6396) ;  /* 0x00000000d7087348 */ /* 0x000fea0003c00000 */
[----:B------:R0:W1:Y:S02]  /*4f60*/  SHFL.BFLY P0, R213, R216, R217, R218 ;  /* 0x0c0000d9d8d57389 */ /* 0x00006400000000da */
[----:B01----:R-:W-:Y:S01]  /*4f70*/  ENDCOLLECTIVE ;  /* 0x000000000000791b */ /* 0x003fe20003800000 */
.L_x_6396:
[----:B------:R-:W-:-:S05]  /*4f80*/  FADD.FTZ R150, R149, R150 ;  /* 0x0000009695967221 */ /* 0x000fca0000010000 */
[----:B------:R-:W-:Y:S02]  /*4f90*/  MOV R216, R150 ;  /* 0x0000009600d87202 */ /* 0x000fe40000000f00 */
[----:B------:R-:W-:-:S07]  /*4fa0*/  MOV R152, R213 ;  /* 0x000000d500987202 */ /* 0x000fce0000000f00 */
[----:B------:R-:W-:Y:S05]  /*4fb0*/  WARPSYNC.COLLECTIVE R215, `(.L_x_6397) ;  /* 0x00000000d7087348 */ /* 0x000fea0003c00000 */
[----:B------:R0:W1:Y:S02]  /*4fc0*/  SHFL.BFLY P0, R213, R216, R217, R218 ;  /* 0x0c0000d9d8d57389 */ /* 0x00006400000000da */
[----:B01----:R-:W-:Y:S01]  /*4fd0*/  ENDCOLLECTIVE ;  /* 0x000000000000791b */ /* 0x003fe20003800000 */
.L_x_6397:
[----:B------:R-:W-:Y:S01]  /*4fe0*/  FADD.FTZ R152, R151, R152 ;  /* 0x0000009897987221 */ /* 0x000fe20000010000 */
[----:B------:R-:W-:-:S04]  /*4ff0*/  HFMA2.MMA R217, -RZ, RZ, 0, 4.76837158203125e-07 ;  /* 0x00000008ffd97435 */ /* 0x000fc800000001ff */
[----:B------:R-:W-:Y:S02]  /*5000*/  MOV R216, R152 ;  /* 0x0000009800d87202 */ /* 0x000fe40000000f00 */
[----:B------:R-:W-:-:S07]  /*5010*/  MOV R153, R213 ;  /* 0x000000d500997202 */ /* 0x000fce0000000f00 */
[----:B------:R-:W-:Y:S05]  /*5020*/  WARPSYNC.COLLECTIVE R215, `(.L_x_6398) ;  /* 0x00000000d7087348 */ /* 0x000fea0003c00000 */
[----:B------:R0:W1:Y:S02]  /*5030*/  SHFL.BFLY P0, R213, R216, R217, R218 ;  /* 0x0c0000d9d8d57389 */ /* 0x00006400000000da */
[----:B01----:R-:W-:Y:S01]  /*5040*/  ENDCOLLECTIVE ;  /* 0x000000000000791b */ /* 0x003fe20003800000 */
.L_x_6398:
[----:B------:R-:W-:-:S05]  /*5050*/  FADD.FTZ R153, R150, R153 ;  /* 0x0000009996997221 */ /* 0x000fca0000010000 */
[----:B------:R-:W-:Y:S02]  /*5060*/  MOV R216, R153 ;  /* 0x0000009900d87202 */ /* 0x000fe40000000f00 */
[----:B------:R-:W-:-:S07]  /*5070*/  MOV R211, R213 ;  /* 0x000000d500d37202 */ /* 0x000fce0000000f00 */
[----:B------:R-:W-:Y:S05]  /*5080*/  WARPSYNC.COLLECTIVE R215, `(.L_x_6399) ;  /* 0x00000000d7087348 */ /* 0x000fea0003c00000 */
[----:B------:R0:W1:Y:S02]  /*5090*/  SHFL.BFLY P0, R213, R216, R217, R218 ;  /* 0x0c0000d9d8d57389 */ /* 0x00006400000000da */
[----:B01----:R-:W-:Y:S01]  /*50a0*/  ENDCOLLECTIVE ;  /* 0x000000000000791b */ /* 0x003fe20003800000 */
.L_x_6399:
[----:B------:R-:W-:Y:S01]  /*50b0*/  FADD.FTZ R211, R152, R211 ;  /* 0x000000d398d37221 */ /* 0x000fe20000010000 */
[----:B------:R-:W-:-:S04]  /*50c0*/  HFMA2.MMA R217, -RZ, RZ, 0, 9.5367431640625e-07 ;  /* 0x00000010ffd97435 */ /* 0x000fc800000001ff */
[----:B------:R-:W-:Y:S02]  /*50d0*/  MOV R216, R211 ;  /* 0x000000d300d87202 */ /* 0x000fe40000000f00 */
[----:B------:R-:W-:-:S07]  /*50e0*/  MOV R212, R213 ;  /* 0x000000d500d47202 */ /* 0x000fce0000000f00 */
[----:B------:R-:W-:Y:S05]  /*50f0*/  WARPSYNC.COLLECTIVE R215, `(.L_x_6400) ;  /* 0x00000000d7087348 */ /* 0x000fea0003c00000 */
[----:B------:R0:W1:Y:S02]  /*5100*/  SHFL.BFLY P0, R213, R216, R217, R218 ;  /* 0x0c0000d9d8d57389 */ /* 0x00006400000000da */
[----:B01----:R-:W-:Y:S01]  /*5110*/  ENDCOLLECTIVE ;  /* 0x000000000000791b */ /* 0x003fe20003800000 */
.L_x_6400:
[----:B------:R-:W-:-:S05]  /*5120*/  FADD.FTZ R212, R153, R212 ;  /* 0x000000d499d47221 */ /* 0x000fca0000010000 */
[----:B------:R-:W-:Y:S02]  /*5130*/  MOV R216, R212 ;  /* 0x000000d400d87202 */ /* 0x000fe40000000f00 */
[----:B------:R-:W-:-:S07]  /*5140*/  MOV R214, R213 ;  /* 0x000000d500d67202 */ /* 0x000fce0000000f00 */
[----:B------:R-:W-:Y:S05]  /*5150*/  WARPSYNC.COLLECTIVE R215, `(.L_x_6401) ;  /* 0x00000000d7087348 */ /* 0x000fea0003c00000 */
[----:B------:R0:W1:Y:S02]  /*5160*/  SHFL.BFLY P0, R213, R216, R217, R218 ;  /* 0x0c0000d9d8d57389 */ /* 0x00006400000000da */
[----:B01----:R-:W-:Y:S01]  /*5170*/  ENDCOLLECTIVE ;  /* 0x000000000000791b */ /* 0x003fe20003800000 */
.L_x_6401:
[----:B------:R-:W-:Y:S05]  /*5180*/  BRA `(.L_x_6402) ;  /* 0xffffffc800147947 */ /* 0x000fea000383ffff */
.L_x_6403:
        /* <DEDUP_REMOVED lines=15> */
.L_x_11763:


//--------------------- .text._ZN10layer_norm13ln_bwd_kernelINS_13Kernel_traitsIf6__halfS2_S2_fjLj768ELj1ELj4ELj1ELj16ENS_18Kernel_traits_baseILj768EfS2_S2_S2_fjLj128EEEEELb1ELb0ELb0ELb0EEEvNS_9BwdParamsE --------------------------
	.section	.text._ZN10layer_norm13ln_bwd_kernelINS_13Kernel_traitsIf6__halfS2_S2_fjLj768ELj1ELj4ELj1ELj16ENS_18Kernel_traits_baseILj768EfS2_S2_S2_fjLj128EEEEELb1ELb0ELb0ELb0EEEvNS_9BwdParamsE,"ax",@progbits
	.align	128
        .global         _ZN10layer_norm13ln_bwd_kernelINS_13Kernel_traitsIf6__halfS2_S2_fjLj768ELj1ELj4ELj1ELj16ENS_18Kernel_traits_baseILj768EfS2_S2_S2_fjLj128EEEEELb1ELb0ELb0ELb0EEEvNS_9BwdParamsE
        .type           _ZN10layer_norm13ln_bwd_kernelINS_13Kernel_traitsIf6__halfS2_S2_fjLj768ELj1ELj4ELj1ELj16ENS_18Kernel_traits_baseILj768EfS2_S2_S2_fjLj128EEEEELb1ELb0ELb0ELb0EEEvNS_9BwdParamsE,@function
        .size           _ZN10layer_norm13ln_bwd_kernelINS_13Kernel_traitsIf6__halfS2_S2_fjLj768ELj1ELj4ELj1ELj16ENS_18Kernel_traits_baseILj768EfS2_S2_S2_fjLj128EEEEELb1ELb0ELb0ELb0EEEvNS_9BwdParamsE,(.L_x_11764 - _ZN10layer_norm13ln_bwd_kernelINS_13Kernel_traitsIf6__halfS2_S2_fjLj768ELj1ELj4ELj1ELj16ENS_18Kernel_traits_baseILj768EfS2_S2_S2_fjLj128EEEEELb1ELb0ELb0ELb0EEEvNS_9BwdParamsE)
        .other          _ZN10layer_norm13ln_bwd_kernelINS_13Kernel_traitsIf6__halfS2_S2_fjLj768ELj1ELj4ELj1ELj16ENS_18Kernel_traits_baseILj768EfS2_S2_S2_fjLj128EEEEELb1ELb0ELb0ELb0EEEvNS_9BwdParamsE,@"STO_CUDA_ENTRY STV_DEFAULT"
_ZN10layer_norm13ln_bwd_kernelINS_13Kernel_traitsIf6__halfS2_S2_fjLj768ELj1ELj4ELj1ELj16ENS_18Kernel_traits_baseILj768EfS2_S2_S2_fjLj128EEEEELb1ELb0ELb0ELb0EEEvNS_9BwdParamsE:
.text._ZN10layer_norm13ln_bwd_kernelINS_13Kernel_traitsIf6__halfS2_S2_fjLj768ELj1ELj4ELj1ELj16ENS_18Kernel_traits_baseILj768EfS2_S2_S2_fjLj128EEEEELb1ELb0ELb0ELb0EEEvNS_9BwdParamsE:
        /* <DEDUP_REMOVED lines=72> */
.L_x_6419:
        /* <DEDUP_REMOVED lines=38> */
[----:B--2---:R-:W-:-:S05]  /*06e0*/  HADD2.F32 R143, -RZ, R108.H0_H0 ;  /* 0x2000006cff8f7230 */ /* 0x004fca0000004100 */
[----:B------:R-:W-:Y:S01]  /*06f0*/  FADD.FTZ R143, -R152, R143 ;  /* 0x0000008f988f7221 */ /* 0x000fe20000010100 */
[----:B------:R-:W-:Y:S02]  /*0700*/  HADD2.F32 R145, -RZ, R108.H1_H1 ;  /* 0x3000006cff917230 */ /* 0x000fe40000004100 */
[----:B------:R-:W-:Y:S02]  /*0710*/  HADD2.F32 R125, -RZ, R110.H1_H1 ;  /* 0x3000006eff7d7230 */ /* 0x000fe40000004100 */
[----:B-----5:R-:W-:Y:S01]  /*0720*/  FMUL.FTZ R149, R150, R143 ;  /* 0x0000008f96957220 */ /* 0x020fe20000410000 */
[--C-:B------:R-:W-:Y:S02]  /*0730*/  HADD2.F32 R153, -RZ, R109.reuse.H0_H0 ;  /* 0x2000006dff997230 */ /* 0x100fe40000004100 */
[----:B------:R-:W-:Y:S02]  /*0740*/  HADD2.F32 R157, -RZ, R109.H1_H1 ;  /* 0x3000006dff9d7230 */ /* 0x000fe40000004100 */
[----:B------:R-:W-:Y:S01]  /*0750*/  FADD.FTZ R145, -R152, R145 ;  /* 0x0000009198917221 */ /* 0x000fe20000010100 */
[----:B---3--:R-:W-:-:S02]  /*0760*/  HADD2.F32 R147, -RZ, R112.H0_H0 ;  /* 0x20000070ff937230 */ /* 0x008fc40000004100 */
[----:B------:R-:W-:Y:S01]  /*0770*/  FADD.FTZ R125, -R152, R125 ;  /* 0x0000007d987d7221 */ /* 0x000fe20000010100 */
[----:B------:R-:W-:Y:S02]  /*0780*/  HADD2.F32 R112, -RZ, R112.H1_H1 ;  /* 0x30000070ff707230 */ /* 0x000fe40000004100 */
[----:B------:R-:W-:Y:S01]  /*0790*/  FADD.FTZ R68, R68, R147 ;  /* 0x0000009344447221 */ /* 0x000fe20000010000 */
[-C--:B------:R-:W-:Y:S01]  /*07a0*/  FFMA.FTZ R48, R149, R147.reuse, R48 ;  /* 0x0000009395307223 */ /* 0x080fe20000010030 */
[----:B------:R-:W-:Y:S01]  /*07b0*/  FMUL.FTZ R147, R24, R147 ;  /* 0x0000009318937220 */ /* 0x000fe20000410000 */
[--C-:B0-----:R-:W-:Y:S02]  /*07c0*/  HADD2.F32 R121, -RZ, R113.reuse.H0_H0 ;  /* 0x20000071ff797230 */ /* 0x101fe40000004100 */
[C---:B------:R-:W-:Y:S01]  /*07d0*/  FADD.FTZ R153, -R152.reuse, R153 ;  /* 0x0000009998997221 */ /* 0x040fe20000010100 */
[----:B------:R-:W-:Y:S02]  /*07e0*/  HADD2.F32 R142, -RZ, R113.H1_H1 ;  /* 0x30000071ff8e7230 */ /* 0x000fe40000004100 */
[----:B------:R-:W-:Y:S01]  /*07f0*/  FADD.FTZ R157, -R152, R157 ;  /* 0x0000009d989d7221 */ /* 0x000fe20000010100 */
[----:B------:R-:W-:-:S02]  /*0800*/  HADD2.F32 R113, -RZ, R115.H0_H0 ;  /* 0x20000073ff717230 */ /* 0x000fc40000004100 */
[C---:B------:R-:W-:Y:S01]  /*0810*/  FMUL.FTZ R148, R150.reuse, R145 ;  /* 0x0000009196947220 */ /* 0x040fe20000410000 */
[----:B------:R-:W-:Y:S02]  /*0820*/  HADD2.F32 R108, -RZ, R115.H1_H1 ;  /* 0x30000073ff6c7230 */ /* 0x000fe40000004100 */
[----:B------:R-:W-:Y:S01]  /*0830*/  FMUL.FTZ R146, R25, R112 ;  /* 0x0000007019927220 */ /* 0x000fe20000410000 */
[C---:B------:R-:W-:Y:S01]  /*0840*/  FMUL.FTZ R118, R150.reuse, R125 ;  /* 0x0000007d96767220 */ /* 0x040fe20000410000 */
[----:B------:R-:W-:Y:S01]  /*0850*/  FADD.FTZ R115, RZ, R147 ;  /* 0x00000093ff737221 */ /* 0x000fe20000010000 */
[----:B------:R-:W-:Y:S01]  /*0860*/  FFMA.FTZ R125, R149, R147, RZ ;  /* 0x00000093957d7223 */ /* 0x000fe200000100ff */
[----:B------:R-:W-:Y:S02]  /*0870*/  HADD2.F32 R109, -RZ, R111.H0_H0 ;  /* 0x2000006fff6d7230 */ /* 0x000fe40000004100 */
[----:B------:R-:W-:Y:S01]  /*0880*/  FMUL.FTZ R145, R150, R153 ;  /* 0x0000009996917220 */ /* 0x000fe20000410000 */
[----:B------:R-:W-:-:S02]  /*0890*/  HADD2.F32 R127, -RZ, R110.H0_H0 ;  /* 0x2000006eff7f7230 */ /* 0x000fc40000004100 */
[----:B------:R-:W-:Y:S01]  /*08a0*/  FMUL.FTZ R144, R150, R157 ;  /* 0x0000009d96907220 */ /* 0x000fe20000410000 */
[----:B------:R-:W-:Y:S01]  /*08b0*/  FADD.FTZ R69, R69, R112 ;  /* 0x0000007045457221 */ /* 0x000fe20000010000 */
[----:B------:R-:W-:Y:S01]  /*08c0*/  FFMA.FTZ R49, R148, R112, R49 ;  /* 0x0000007094317223 */ /* 0x000fe20000010031 */
[-C--:B------:R-:W-:Y:S01]  /*08d0*/  FMUL.FTZ R143, R26, R121.reuse ;  /* 0x000000791a8f7220 */ /* 0x080fe20000410000 */
[----:B------:R-:W-:Y:S01]  /*08e0*/  FADD.FTZ R110, R115, R146 ;  /* 0x00000092736e7221 */ /* 0x000fe20000010000 */
[----:B------:R-:W-:Y:S01]  /*08f0*/  FFMA.FTZ R112, R148, R146, R125 ;  /* 0x0000009294707223 */ /* 0x000fe2000001007d */
[----:B------:R-:W-:Y:S02]  /*0900*/  HADD2.F32 R123, -RZ, R114.H0_H0 ;  /* 0x20000072ff7b7230 */ /* 0x000fe40000004100 */
[----:B------:R-:W-:Y:S01]  /*0910*/  FADD.FTZ R70, R70, R121 ;  /* 0x0000007946467221 */ /* 0x000fe20000010000 */
[----:B------:R-:W-:Y:S01]  /*0920*/  FFMA.FTZ R50, R145, R121, R50 ;  /* 0x0000007991327223 */ /* 0x000fe20000010032 */
[----:B------:R-:W-:Y:S01]  /*0930*/  FADD.FTZ R71, R71, R142 ;  /* 0x0000008e47477221 */ /* 0x000fe20000010000 */
[-C--:B------:R-:W-:Y:S01]  /*0940*/  FFMA.FTZ R51, R144, R142.reuse, R51 ;  /* 0x0000008e90337223 */ /* 0x080fe20000010033 */
[C---:B------:R-:W-:Y:S01]  /*0950*/  FADD.FTZ R125, -R152.reuse, R109 ;  /* 0x0000006d987d7221 */ /* 0x040fe20000010100 */
[----:B------:R-:W-:Y:S01]  /*0960*/  FADD.FTZ R121, -R152, R127 ;  /* 0x0000007f98797221 */ /* 0x000fe20000010100 */
[----:B------:R-:W-:Y:S01]  /*0970*/  FMUL.FTZ R142, R27, R142 ;  /* 0x0000008e1b8e7220 */ /* 0x000fe20000410000 */
[----:B------:R-:W-:Y:S01]  /*0980*/  FADD.FTZ R109, R110, R143 ;  /* 0x0000008f6e6d7221 */ /* 0x000fe20000010000 */
[----:B------:R-:W-:Y:S01]  /*0990*/  FFMA.FTZ R115, R145, R143, R112 ;  /* 0x0000008f91737223 */ /* 0x000fe20000010070 */
[----:B------:R-:W-:-:S02]  /*09a0*/  HADD2.F32 R111, -RZ, R111.H1_H1 ;  /* 0x3000006fff6f7230 */ /* 0x000fc40000004100 */
[----:B------:R-:W-:Y:S01]  /*09b0*/  FMUL.FTZ R121, R150, R121 ;  /* 0x0000007996797220 */ /* 0x000fe20000410000 */
[----:B------:R-:W-:Y:S02]  /*09c0*/  HADD2.F32 R114, -RZ, R114.H1_H1 ;  /* 0x30000072ff727230 */ /* 0x000fe40000004100 */
[-C--:B------:R-:W-:Y:S01]  /*09d0*/  FMUL.FTZ R120, R28, R123.reuse ;  /* 0x0000007b1c787220 */ /* 0x080fe20000410000 */
[----:B------:R-:W-:Y:S01]  /*09e0*/  FADD.FTZ R109, R109, R142 ;  /* 0x0000008e6d6d7221 */ /* 0x000fe20000010000 */
[----:B------:R-:W-:Y:S01]  /*09f0*/  FFMA.FTZ R110, R144, R142, R115 ;  /* 0x0000008e906e7223 */ /* 0x000fe20000010073 */
[----:B------:R-:W-:Y:S01]  /*0a00*/  FADD.FTZ R72, R72, R123 ;  /* 0x0000007b48487221 */ /* 0x000fe20000010000 */
[----:B------:R-:W-:Y:S01]  /*0a10*/  FFMA.FTZ R52, R121, R123, R52 ;  /* 0x0000007b79347223 */ /* 0x000fe20000010034 */
[----:B------:R-:W-:Y:S01]  /*0a20*/  FADD.FTZ R111, -R152, R111 ;  /* 0x0000006f986f7221 */ /* 0x000fe20000010100 */
[----:B------:R-:W-:Y:S01]  /*0a30*/  FADD.FTZ R112, R109, R120 ;  /* 0x000000786d707221 */ /* 0x000fe20000010000 */
[----:B------:R-:W-:Y:S01]  /*0a40*/  FMUL.FTZ R123, R29, R114 ;  /* 0x000000721d7b7220 */ /* 0x000fe20000410000 */
        /* <DEDUP_REMOVED lines=18> */
.L_x_6407:
[----:B------:R-:W-:Y:S05]  /*0b70*/  BSYNC B1 ;  /* 0x0000000000017941 */ /* 0x000fea0003800000 */
.L_x_6406:
        /* <DEDUP_REMOVED lines=20> */
[----:B------:R-:W-:Y:S02]  /*0cc0*/  HADD2.F32 R115, -RZ, R13.H1_H1 ;  /* 0x3000000dff737230 */ /* 0x000fe40000004100 */
[----:B0-----:R-:W-:Y:S01]  /*0cd0*/  FADD.FTZ R7, -R152, R111 ;  /* 0x0000006f98077221 */ /* 0x001fe20000010100 */
[----:B------:R-:W-:-:S02]  /*0ce0*/  HADD2.F32 R13, -RZ, R14.H0_H0 ;  /* 0x2000000eff0d7230 */ /* 0x000fc40000004100 */
[C---:B------:R-:W-:Y:S01]  /*0cf0*/  FADD.FTZ R163, -R152.reuse, R163 ;  /* 0x000000a398a37221 */ /* 0x040fe20000010100 */
[----:B------:R-:W-:Y:S02]  /*0d00*/  HADD2.F32 R17, -RZ, R14.H1_H1 ;  /* 0x3000000eff117230 */ /* 0x000fe40000004100 */
[C---:B------:R-:W-:Y:S01]  /*0d10*/  FADD.FTZ R115, -R152.reuse, R115 ;  /* 0x0000007398737221 */ /* 0x040fe20000010100 */
[--C-:B------:R-:W-:Y:S02]  /*0d20*/  HADD2.F32 R19, -RZ, R15.reuse.H0_H0 ;  /* 0x2000000fff137230 */ /* 0x100fe40000004100 */
[----:B------:R-:W-:Y:S01]  /*0d30*/  FADD.FTZ R13, -R152, R13 ;  /* 0x0000000d980d7221 */ /* 0x000fe20000010100 */
[----:B------:R-:W-:Y:S02]  /*0d40*/  HADD2.F32 R109, -RZ, R15.H1_H1 ;  /* 0x3000000fff6d7230 */ /* 0x000fe40000004100 */
[----:B-----5:R-:W-:Y:S01]  /*0d50*/  FMUL.FTZ R6, R150, R163 ;  /* 0x000000a396067220 */ /* 0x020fe20000410000 */
[----:B---3--:R-:W-:-:S02]  /*0d60*/  HADD2.F32 R111, -RZ, R11.H0_H0 ;  /* 0x2000000bff6f7230 */ /* 0x008fc40000004100 */
[----:B------:R-:W-:Y:S02]  /*0d70*/  HADD2.F32 R108, -RZ, R11.H1_H1 ;  /* 0x3000000bff6c7230 */ /* 0x000fe40000004100 */
[----:B------:R-:W-:Y:S01]  /*0d80*/  FADD.FTZ R11, -R152, R165 ;  /* 0x000000a5980b7221 */ /* 0x000fe20000010100 */
[--C-:B------:R-:W-:Y:S02]  /*0d90*/  HADD2.F32 R117, -RZ, R8.reuse.H0_H0 ;  /* 0x20000008ff757230 */ /* 0x100fe40000004100 */
[----:B------:R-:W-:Y:S02]  /*0da0*/  HADD2.F32 R12, -RZ, R8.H1_H1 ;  /* 0x30000008ff0c7230 */ /* 0x000fe40000004100 */
[----:B------:R-:W-:Y:S01]  /*0db0*/  FMUL.FTZ R11, R150, R11 ;  /* 0x0000000b960b7220 */ /* 0x000fe20000410000 */
[--C-:B------:R-:W-:Y:S02]  /*0dc0*/  HADD2.F32 R15, -RZ, R9.reuse.H0_H0 ;  /* 0x20000009ff0f7230 */ /* 0x100fe40000004100 */
[----:B------:R-:W-:-:S02]  /*0dd0*/  HADD2.F32 R14, -RZ, R9.H1_H1 ;  /* 0x30000009ff0e7230 */ /* 0x000fc40000004100 */
[--C-:B------:R-:W-:Y:S02]  /*0de0*/  HADD2.F32 R113, -RZ, R10.reuse.H0_H0 ;  /* 0x2000000aff717230 */ /* 0x100fe40000004100 */
[----:B------:R-:W-:Y:S02]  /*0df0*/  HADD2.F32 R18, -RZ, R10.H1_H1 ;  /* 0x3000000aff127230 */ /* 0x000fe40000004100 */
[----:B------:R-:W-:Y:S01]  /*0e00*/  FMUL.FTZ R10, R150, R115 ;  /* 0x00000073960a7220 */ /* 0x000fe20000410000 */
[----:B------:R-:W-:Y:S01]  /*0e10*/  FMUL.FTZ R8, R32, R117 ;  /* 0x0000007520087220 */ /* 0x000fe20000410000 */
[----:B------:R-:W-:Y:S01]  /*0e20*/  FMUL.FTZ R13, R150, R13 ;  /* 0x0000000d960d7220 */ /* 0x000fe20000410000 */
[----:B------:R-:W-:Y:S01]  /*0e30*/  FADD.FTZ R17, -R152, R17 ;  /* 0x0000001198117221 */ /* 0x000fe20000010100 */
        /* <DEDUP_REMOVED lines=24> */
[----:B------:R-:W-:Y:S01]  /*0fc0*/  FADD.FTZ R19, -R152, R19 ;  /* 0x0000001398137221 */ /* 0x000fe20000010100 */
[----:B------:R-:W-:Y:S01]  /*0fd0*/  FADD.FTZ R109, R110, R15 ;  /* 0x0000000f6e6d7221 */ /* 0x000fe20000010000 */
[----:B------:R-:W-:Y:S02]  /*0fe0*/  FFMA.FTZ R110, R10, R15, R113 ;  /* 0x0000000f0a6e7223 */ /* 0x000fe40000010071 */
        /* <DEDUP_REMOVED lines=17> */
[----:B------:R-:W-:-:S07]  /*1100*/  FFMA.FTZ R156, R116, R117, R109 ;  /* 0x00000075749c7223 */ /* 0x000fce000001006d */
.L_x_6409:
[----:B------:R-:W-:Y:S05]  /*1110*/  BSYNC B1 ;  /* 0x0000000000017941 */ /* 0x000fea0003800000 */
.L_x_6408:
        /* <DEDUP_REMOVED lines=17> */
[--C-:B------:R-:W-:Y:S02]  /*1230*/  HADD2.F32 R133, -RZ, R109.reuse.H0_H0 ;  /* 0x2000006dff857230 */ /* 0x100fe40000004100 */
[----:B------:R-:W-:Y:S02]  /*1240*/  HADD2.F32 R109, -RZ, R109.H1_H1 ;  /* 0x3000006dff6d7230 */ /* 0x000fe40000004100 */
[--C-:B------:R-:W-:Y:S02]  /*1250*/  HADD2.F32 R137, -RZ, R110.reuse.H0_H0 ;  /* 0x2000006eff897230 */ /* 0x100fe40000004100 */
[----:B------:R-:W-:Y:S02]  /*1260*/  HADD2.F32 R139, -RZ, R110.H1_H1 ;  /* 0x3000006eff8b7230 */ /* 0x000fe40000004100 */
[----:B------:R-:W-:Y:S01]  /*1270*/  FADD.FTZ R119, -R152, R119 ;  /* 0x0000007798777221 */ /* 0x000fe20000010100 */
[----:B------:R-:W-:-:S02]  /*1280*/  HADD2.F32 R141, -RZ, R111.H0_H0 ;  /* 0x2000006fff8d7230 */ /* 0x000fc40000004100 */
[C---:B------:R-:W-:Y:S01]  /*1290*/  FADD.FTZ R135, -R152.reuse, R133 ;  /* 0x0000008598877221 */ /* 0x040fe20000010100 */
[----:B------:R-:W-:Y:S02]  /*12a0*/  HADD2.F32 R131, -RZ, R108.H1_H1 ;  /* 0x3000006cff837230 */ /* 0x000fe40000004100 */
[C---:B------:R-:W-:Y:S01]  /*12b0*/  FADD.FTZ R153, -R152.reuse, R109 ;  /* 0x0000006d98997221 */ /* 0x040fe20000010100 */
[C---:B------:R-:W-:Y:S01]  /*12c0*/  FADD.FTZ R133, -R152.reuse, R137 ;  /* 0x0000008998857221 */ /* 0x040fe20000010100 */
[C---:B------:R-:W-:Y:S01]  /*12d0*/  FADD.FTZ R137, -R152.reuse, R139 ;  /* 0x0000008b98897221 */ /* 0x040fe20000010100 */
[----:B------:R-:W-:Y:S01]  /*12e0*/  FADD.FTZ R139, -R152, R141 ;  /* 0x0000008d988b7221 */ /* 0x000fe20000010100 */
[----:B-----5:R-:W-:Y:S01]  /*12f0*/  FMUL.FTZ R119, R150, R119 ;  /* 0x0000007796777220 */ /* 0x020fe20000410000 */
[----:B---3--:R-:W-:Y:S02]  /*1300*/  HADD2.F32 R129, -RZ, R112.H0_H0 ;  /* 0x20000070ff817230 */ /* 0x008fe40000004100 */
[----:B------:R-:W-:Y:S01]  /*1310*/  FADD.FTZ R131, -R152, R131 ;  /* 0x0000008398837221 */ /* 0x000fe20000010100 */
[----:B------:R-:W-:-:S02]  /*1320*/  HADD2.F32 R141, -RZ, R113.H0_H0 ;  /* 0x20000071ff8d7230 */ /* 0x000fc40000004100 */
[----:B------:R-:W-:Y:S01]  /*1330*/  FMUL.FTZ R130, R150, R153 ;  /* 0x0000009996827220 */ /* 0x000fe20000410000 */
[----:B------:R-:W-:Y:S02]  /*1340*/  HADD2.F32 R110, -RZ, R113.H1_H1 ;  /* 0x30000071ff6e7230 */ /* 0x000fe40000004100 */
[----:B------:R-:W-:Y:S01]  /*1350*/  FMUL.FTZ R128, R40, R129 ;  /* 0x0000008128807220 */ /* 0x000fe20000410000 */
[----:B------:R-:W-:Y:S02]  /*1360*/  HADD2.F32 R112, -RZ, R112.H1_H1 ;  /* 0x30000070ff707230 */ /* 0x000fe40000004100 */
[----:B------:R-:W-:Y:S01]  /*1370*/  FMUL.FTZ R133, R150, R133 ;  /* 0x0000008596857220 */ /* 0x000fe20000410000 */
[----:B------:R-:W-:Y:S02]  /*1380*/  HADD2.F32 R113, -RZ, R114.H0_H0 ;  /* 0x20000072ff717230 */ /* 0x000fe40000004100 */
[----:B------:R-:W-:Y:S01]  /*1390*/  FADD.FTZ R64, R64, R129 ;  /* 0x0000008140407221 */ /* 0x000fe20000010000 */
[----:B------:R-:W-:-:S02]  /*13a0*/  HADD2.F32 R111, -RZ, R111.H1_H1 ;  /* 0x3000006fff6f7230 */ /* 0x000fc40000004100 */
[----:B------:R-:W-:Y:S01]  /*13b0*/  FFMA.FTZ R100, R119, R129, R100 ;  /* 0x0000008177647223 */ /* 0x000fe20000010064 */
        /* <DEDUP_REMOVED lines=12> */
[----:B------:R-:W-:-:S02]  /*1480*/  HADD2.F32 R111, -RZ, R115.H0_H0 ;  /* 0x20000073ff6f7230 */ /* 0x000fc40000004100 */
[----:B------:R-:W-:Y:S01]  /*1490*/  FMUL.FTZ R132, R42, R141 ;  /* 0x0000008d2a847220 */ /* 0x000fe20000410000 */
[----:B------:R-:W-:Y:S02]  /*14a0*/  HADD2.F32 R108, -RZ, R115.H1_H1 ;  /* 0x30000073ff6c7230 */ /* 0x000fe40000004100 */
[----:B------:R-:W-:Y:S01]  /*14b0*/  FADD.FTZ R115, R110, R131 ;  /* 0x000000836e737221 */ /* 0x000fe20000010000 */
[C---:B------:R-:W-:Y:S01]  /*14c0*/  FFMA.FTZ R110, R126.reuse, R131, R113 ;  /* 0x000000837e6e7223 */ /* 0x040fe20000010071 */
[----:B------:R-:W-:Y:S01]  /*14d0*/  FADD.FTZ R65, R65, R112 ;  /* 0x0000007041417221 */ /* 0x000fe20000010000 */
[----:B------:R-:W-:Y:S01]  /*14e0*/  FFMA.FTZ R101, R126, R112, R101 ;  /* 0x000000707e657223 */ /* 0x000fe20000010065 */
[----:B------:R-:W-:Y:S01]  /*14f0*/  FADD.FTZ R112, R115, R132 ;  /* 0x0000008473707221 */ /* 0x000fe20000010000 */
[----:B------:R-:W-:Y:S01]  /*1500*/  FFMA.FTZ R113, R129, R132, R110 ;  /* 0x0000008481717223 */ /* 0x000fe2000001006e */
[----:B------:R-:W-:Y:S02]  /*1510*/  HADD2.F32 R114, -RZ, R114.H1_H1 ;  /* 0x30000072ff727230 */ /* 0x000fe40000004100 */
[----:B------:R-:W-:Y:S01]  /*1520*/  FMUL.FTZ R139, R150, R139 ;  /* 0x0000008b968b7220 */ /* 0x000fe20000410000 */
[----:B------:R-:W-:Y:S01]  /*1530*/  FADD.FTZ R115, R112, R135 ;  /* 0x0000008770737221 */ /* 0x000fe20000010000 */
[----:B------:R-:W-:Y:S01]  /*1540*/  FFMA.FTZ R110, R130, R135, R113 ;  /* 0x00000087826e7223 */ /* 0x000fe20000010071 */
[----:B------:R-:W-:Y:S01]  /*1550*/  FMUL.FTZ R136, R150, R137 ;  /* 0x0000008996887220 */ /* 0x000fe20000410000 */
        /* <DEDUP_REMOVED lines=20> */
.L_x_6411:
[----:B------:R-:W-:Y:S05]  /*16a0*/  BSYNC B1 ;  /* 0x0000000000017941 */ /* 0x000fea0003800000 */
.L_x_6410:
        /* <DEDUP_REMOVED lines=20> */
.L_x_6431:
        /* <DEDUP_REMOVED lines=104> */
[----:B------:R-:W-:Y:S01]  /*1e70*/  LOP3.LUT P1, RZ, R161, 0xff0000, RZ, 0xc0, !PT ;  /* 0x00ff0000a1ff7812 */ /* 0x000fe2000782c0ff */
        /* <DEDUP_REMOVED lines=8> */
.L_x_6414:
[----:B------:R-:W-:Y:S05]  /*1f00*/  BSYNC B1 ;  /* 0x0000000000017941 */ /* 0x000fea0003800000 */
.L_x_6413:
        /* <DEDUP_REMOVED lines=108> */
.L_x_6416:
[----:B------:R-:W-:Y:S05]  /*25d0*/  BSYNC B1 ;  /* 0x0000000000017941 */ /* 0x000fea0003800000 */
.L_x_6415:
        /* <DEDUP_REMOVED lines=107> */
.L_x_6418:
[----:B------:R-:W-:Y:S05]  /*2c90*/  BSYNC B1 ;  /* 0x0000000000017941 */ /* 0x000fea0003800000 */
.L_x_6417:
[----:B012---:R-:W0:Y:S02]  /*2ca0*/  LDC.64 R108, c[0x0][0x210] ;  /* 0x00008400ff6c7b82 */ /* 0x007e240000000a00 */
[----:B0-----:R-:W-:-:S04]  /*2cb0*/  LEA R0, R108, R0, 0x2 ;  /* 0x000000006c007211 */ /* 0x001fc800078e10ff */
[----:B------:R-:W-:-:S13]  /*2cc0*/  ISETP.GE.AND P1, PT, R0, R109, PT ;  /* 0x0000006d0000720c */ /* 0x000fda0003f26270 */
[----:B------:R-:W-:Y:S05]  /*2cd0*/  @!P1 BRA `(.L_x_6419) ;  /* 0xffffffd400e89947 */ /* 0x000fea000383ffff */
.L_x_6405:
[----:B------:R-:W-:Y:S05]  /*2ce0*/  BSYNC B0 ;  /* 0x0000000000007941 */ /* 0x000fea0003800000 */
.L_x_6404:
        /* <DEDUP_REMOVED lines=196> */
.L_x_6412:
[----:B------:R-:W-:Y:S01]  /*3930*/  HFMA2.MMA R162, -RZ, RZ, 0, 5.9604644775390625e-08 ;  /* 0x00000001ffa27435 */ /* 0x000fe200000001ff */
[----:B------:R-:W-:Y:S01]  /*3940*/  BSSY B1, `(.L_x_6420) ;  /* 0x0000006000017945 */ /* 0x000fe20003800000 */
[----:B------:R-:W-:Y:S02]  /*3950*/  MOV R163, 0x1f ;  /* 0x0000001f00a37802 */ /* 0x000fe40000000f00 */
[----:B------:R-:W-:-:S07]  /*3960*/  MOV R152, 0xffffffff ;  /* 0xffffffff00987802 */ /* 0x000fce0000000f00 */
[----:B-----5:R-:W-:Y:S05]  /*3970*/  WARPSYNC.COLLECTIVE R152, `(.L_x_6421) ;  /* 0x0000000098087348 */ /* 0x020fea0003c00000 */
[----:B------:R0:W1:Y:S02]  /*3980*/  SHFL.BFLY P1, R153, R157, R162, R163 ;  /* 0x0c0000a29d997389 */ /* 0x00006400000200a3 */
[----:B01---5:R-:W-:Y:S01]  /*3990*/  ENDCOLLECTIVE ;  /* 0x000000000000791b */ /* 0x023fe20003800000 */
.L_x_6421:
[----:B------:R-:W-:Y:S05]  /*39a0*/  BSYNC B1 ;  /* 0x0000000000017941 */ /* 0x000fea0003800000 */
.L_x_6420:
        /* <DEDUP_REMOVED lines=9> */
.L_x_6422:
[----:B------:R-:W-:Y:S01]  /*3a40*/  HFMA2.MMA R162, -RZ, RZ, 0, 1.1920928955078125e-07 ;  /* 0x00000002ffa27435 */ /* 0x000fe200000001ff */
[----:B------:R-:W-:Y:S02]  /*3a50*/  MOV R157, R108 ;  /* 0x0000006c009d7202 */ /* 0x000fe40000000f00 */
[----:B------:R-:W-:-:S08]  /*3a60*/  MOV R109, R153 ;  /* 0x00000099006d7202 */ /* 0x000fd00000000f00 */
[----:B------:R-:W-:Y:S05]  /*3a70*/  WARPSYNC.COLLECTIVE R152, `(.L_x_6423) ;  /* 0x0000000098087348 */ /* 0x000fea0003c00000 */
[----:B------:R0:W1:Y:S02]  /*3a80*/  SHFL.BFLY P1, R153, R157, R162, R163 ;  /* 0x0c0000a29d997389 */ /* 0x00006400000200a3 */
[----:B01----:R-:W-:Y:S01]  /*3a90*/  ENDCOLLECTIVE ;  /* 0x000000000000791b */ /* 0x003fe20003800000 */
.L_x_6423:
[----:B------:R-:W-:-:S05]  /*3aa0*/  FADD.FTZ R109, R109, R156 ;  /* 0x0000009c6d6d7221 */ /* 0x000fca0000010000 */
[----:B------:R-:W-:Y:S02]  /*3ab0*/  MOV R157, R109 ;  /* 0x0000006d009d7202 */ /* 0x000fe40000000f00 */
[----:B------:R-:W-:-:S07]  /*3ac0*/  MOV R111, R153 ;  /* 0x00000099006f7202 */ /* 0x000fce0000000f00 */
[----:B------:R-:W-:Y:S05]  /*3ad0*/  WARPSYNC.COLLECTIVE R152, `(.L_x_6424) ;  /* 0x0000000098087348 */ /* 0x000fea0003c00000 */
[----:B------:R0:W1:Y:S02]  /*3ae0*/  SHFL.BFLY P1, R153, R157, R162, R163 ;  /* 0x0c0000a29d997389 */ /* 0x00006400000200a3 */
[----:B01----:R-:W-:Y:S01]  /*3af0*/  ENDCOLLECTIVE ;  /* 0x000000000000791b */ /* 0x003fe20003800000 */
.L_x_6424:
[----:B------:R-:W-:Y:S01]  /*3b00*/  FADD.FTZ R111, R108, R111 ;  /* 0x0000006f6c6f7221 */ /* 0x000fe20000010000 */
[----:B------:R-:W-:-:S04]  /*3b10*/  HFMA2.MMA R162, -RZ, RZ, 0, 2.384185791015625e-07 ;  /* 0x00000004ffa27435 */ /* 0x000fc800000001ff */
[----:B------:R-:W-:Y:S02]  /*3b20*/  MOV R157, R111 ;  /* 0x0000006f009d7202 */ /* 0x000fe40000000f00 */
[----:B------:R-:W-:-:S07]  /*3b30*/  MOV R110, R153 ;  /* 0x00000099006e7202 */ /* 0x000fce0000000f00 */
[----:B------:R-:W-:Y:S05]  /*3b40*/  WARPSYNC.COLLECTIVE R152, `(.L_x_6425) ;  /* 0x0000000098087348 */ /* 0x000fea0003c00000 */
[----:B------:R0:W1:Y:S02]  /*3b50*/  SHFL.BFLY P1, R153, R157, R162, R163 ;  /* 0x0c0000a29d997389 */ /* 0x00006400000200a3 */
[----:B01----:R-:W-:Y:S01]  /*3b60*/  ENDCOLLECTIVE ;  /* 0x000000000000791b */ /* 0x003fe20003800000 */
.L_x_6425:
[----:B------:R-:W-:-:S05]  /*3b70*/  FADD.FTZ R110, R109, R110 ;  /* 0x0000006e6d6e7221 */ /* 0x000fca0000010000 */
[----:B------:R-:W-:Y:S02]  /*3b80*/  MOV R157, R110 ;  /* 0x0000006e009d7202 */ /* 0x000fe40000000f00 */
[----:B------:R-:W-:-:S07]  /*3b90*/  MOV R112, R153 ;  /* 0x0000009900707202 */ /* 0x000fce0000000f00 */
[----:B------:R-:W-:Y:S05]  /*3ba0*/  WARPSYNC.COLLECTIVE R152, `(.L_x_6426) ;  /* 0x0000000098087348 */ /* 0x000fea0003c00000 */
[----:B------:R0:W1:Y:S02]  /*3bb0*/  SHFL.BFLY P1, R153, R157, R162, R163 ;  /* 0x0c0000a29d997389 */ /* 0x00006400000200a3 */
[----:B01----:R-:W-:Y:S01]  /*3bc0*/  ENDCOLLECTIVE ;  /* 0x000000000000791b */ /* 0x003fe20003800000 */
.L_x_6426:
[----:B------:R-:W-:Y:S01]  /*3bd0*/  FADD.FTZ R112, R111, R112 ;  /* 0x000000706f707221 */ /* 0x000fe20000010000 */
[----:B------:R-:W-:-:S04]  /*3be0*/  HFMA2.MMA R162, -RZ, RZ, 0, 4.76837158203125e-07 ;  /* 0x00000008ffa27435 */ /* 0x000fc800000001ff */
[----:B------:R-:W-:Y:S02]  /*3bf0*/  MOV R157, R112 ;  /* 0x00000070009d7202 */ /* 0x000fe40000000f00 */
[----:B------:R-:W-:-:S07]  /*3c00*/  MOV R113, R153 ;  /* 0x0000009900717202 */ /* 0x000fce0000000f00 */
[----:B------:R-:W-:Y:S05]  /*3c10*/  WARPSYNC.COLLECTIVE R152, `(.L_x_6427) ;  /* 0x0000000098087348 */ /* 0x000fea0003c00000 */
[----:B------:R0:W1:Y:S02]  /*3c20*/  SHFL.BFLY P1, R153, R157, R162, R163 ;  /* 0x0c0000a29d997389 */ /* 0x00006400000200a3 */
[----:B01----:R-:W-:Y:S01]  /*3c30*/  ENDCOLLECTIVE ;  /* 0x000000000000791b */ /* 0x003fe20003800000 */
.L_x_6427:
[----:B------:R-:W-:-:S05]  /*3c40*/  FADD.FTZ R113, R110, R113 ;  /* 0x000000716e717221 */ /* 0x000fca0000010000 */
[----:B------:R-:W-:Y:S02]  /*3c50*/  MOV R157, R113 ;  /* 0x00000071009d7202 */ /* 0x000fe40000000f00 */
[----:B------:R-:W-:-:S07]  /*3c60*/  MOV R115, R153 ;  /* 0x0000009900737202 */ /* 0x000fce0000000f00 */
[----:B------:R-:W-:Y:S05]  /*3c70*/  WARPSYNC.COLLECTIVE R152, `(.L_x_6428) ;  /* 0x0000000098087348 */ /* 0x000fea0003c00000 */
[----:B------:R0:W1:Y:S02]  /*3c80*/  SHFL.BFLY P1, R153, R157, R162, R163 ;  /* 0x0c0000a29d997389 */ /* 0x00006400000200a3 */
[----:B01----:R-:W-:Y:S01]  /*3c90*/  ENDCOLLECTIVE ;  /* 0x000000000000791b */ /* 0x003fe20003800000 */
.L_x_6428:
[----:B------:R-:W-:Y:S01]  /*3ca0*/  FADD.FTZ R115, R112, R115 ;  /* 0x0000007370737221 */ /* 0x000fe20000010000 */
[----:B------:R-:W-:-:S04]  /*3cb0*/  HFMA2.MMA R162, -RZ, RZ, 0, 9.5367431640625e-07 ;  /* 0x00000010ffa27435 */ /* 0x000fc800000001ff */
[----:B------:R-:W-:Y:S02]  /*3cc0*/  MOV R157, R115 ;  /* 0x00000073009d7202 */ /* 0x000fe40000000f00 */
[----:B------:R-:W-:-:S07]  /*3cd0*/  MOV R114, R153 ;  /* 0x0000009900727202 */ /* 0x000fce0000000f00 */
[----:B------:R-:W-:Y:S05]  /*3ce0*/  WARPSYNC.COLLECTIVE R152, `(.L_x_6429) ;  /* 0x0000000098087348 */ /* 0x000fea0003c00000 */
[----:B------:R0:W1:Y:S02]  /*3cf0*/  SHFL.BFLY P1, R153, R157, R162, R163 ;  /* 0x0c0000a29d997389 */ /* 0x00006400000200a3 */
[----:B01----:R-:W-:Y:S01]  /*3d00*/  ENDCOLLECTIVE ;  /* 0x000000000000791b */ /* 0x003fe20003800000 */
.L_x_6429:
[----:B------:R-:W-:-:S05]  /*3d10*/  FADD.FTZ R114, R113, R114 ;  /* 0x0000007271727221 */ /* 0x000fca0000010000 */
[----:B------:R-:W-:Y:S02]  /*3d20*/  MOV R157, R114 ;  /* 0x00000072009d7202 */ /* 0x000fe40000000f00 */
[----:B------:R-:W-:-:S07]  /*3d30*/  MOV R108, R153 ;  /* 0x00000099006c7202 */ /* 0x000fce0000000f00 */
[----:B------:R-:W-:Y:S05]  /*3d40*/  WARPSYNC.COLLECTIVE R152, `(.L_x_6430) ;  /* 0x0000000098087348 */ /* 0x000fea0003c00000 */
[----:B------:R0:W1:Y:S02]  /*3d50*/  SHFL.BFLY P1, R153, R157, R162, R163 ;  /* 0x0c0000a29d997389 */ /* 0x00006400000200a3 */
[----:B01----:R-:W-:Y:S01]  /*3d60*/  ENDCOLLECTIVE ;  /* 0x000000000000791b */ /* 0x003fe20003800000 */
.L_x_6430:
[----:B------:R-:W-:Y:S01]  /*3d70*/  MOV R109, R153 ;  /* 0x00000099006d7202 */ /* 0x000fe20000000f00 */
[----:B------:R-:W-:Y:S06]  /*3d80*/  BRA `(.L_x_6431) ;  /* 0xffffffd800987947 */ /* 0x000fec000383ffff */
.L_x_6432:
        /* <DEDUP_REMOVED lines=15> */
.L_x_11764:


//--------------------- .text._ZN10layer_norm13ln_bwd_kernelINS_13Kernel_traitsIf6__halfS2_S2_fjLj768ELj1ELj4ELj1ELj16ENS_18Kernel_traits_baseILj768EfS2_S2_S2_fjLj128EEEEELb1ELb0ELb0ELb1EEEvNS_9BwdParamsE --------------------------
	.section	.text._ZN10layer_norm13ln_bwd_kernelINS_13Kernel_traitsIf6__halfS2_S2_fjLj768ELj1ELj4ELj1ELj16ENS_18Kernel_traits_baseILj768EfS2_S2_S2_fjLj128EEEEELb1ELb0ELb0ELb1EEEvNS_9BwdParamsE,"ax",@progbits
	.align	128
        .global         _ZN10layer_norm13ln_bwd_kernelINS_13Kernel_traitsIf6__halfS2_S2_fjLj768ELj1ELj4ELj1ELj16ENS_18Kernel_traits_baseILj768EfS2_S2_S2_fjLj128EEEEELb1ELb0ELb0ELb1EEEvNS_9BwdParamsE
        .type           _ZN10layer_norm13ln_bwd_kernelINS_13Kernel_traitsIf6__halfS2_S2_fjLj768ELj1ELj4ELj1ELj16ENS_18Kernel_traits_baseILj768EfS2_S2_S2_fjLj128EEEEELb1ELb0ELb0ELb1EEEvNS_9BwdParamsE,@function
        .size           _ZN10layer_norm13ln_bwd_kernelINS_13Kernel_traitsIf6__halfS2_S2_fjLj768ELj1ELj4ELj1ELj16ENS_18Kernel_traits_baseILj768EfS2_S2_S2_fjLj128EEEEELb1ELb0ELb0ELb1EEEvNS_9BwdParamsE,(.L_x_11765 - _ZN10layer_norm13ln_bwd_kernelINS_13Kernel_traitsIf6__halfS2_S2_fjLj768ELj1ELj4ELj1ELj16ENS_18Kernel_traits_baseILj768EfS2_S2_S2_fjLj128EEEEELb1ELb0ELb0ELb1EEEvNS_9BwdParamsE)
        .other          _ZN10layer_norm13ln_bwd_kernelINS_13Kernel_traitsIf6__halfS2_S2_fjLj768ELj1ELj4ELj1ELj16ENS_18Kernel_traits_baseILj768EfS2_S2_S2_fjLj128EEEEELb1ELb0ELb0ELb1EEEvNS_9BwdParamsE,@"STO_CUDA_ENTRY STV_DEFAULT"
_ZN10layer_norm13ln_bwd_kernelINS_13Kernel_traitsIf6__halfS2_S2_fjLj768ELj1ELj4ELj1ELj16ENS_18Kernel_traits_baseILj768EfS2_S2_S2_fjLj128EEEEELb1ELb0ELb0ELb1EEEvNS_9BwdParamsE:
.text._ZN10layer_norm13ln_bwd_kernelINS_13Kernel_traitsIf6__halfS2_S2_fjLj768ELj1ELj4ELj1ELj16ENS_18Kernel_traits_baseILj768EfS2_S2_S2_fjLj128EEEEELb1ELb0ELb0ELb1EEEvNS_9BwdParamsE:
        /* <DEDUP_REMOVED lines=44> */
.L_x_6434:
        /* <DEDUP_REMOVED lines=38> */
.L_x_6438:
[----:B------:R-:W-:Y:S01]  /*0520*/  IMAD R0, R118, UR8, RZ ;  /* 0x0000000876007c24 */ /* 0x000fe2000f8e02ff */
[----:B------:R-:W0:Y:S04]  /*0530*/  @P0 LDC.64 R82, c[0x0][0x270] ;  /* 0x00009c00ff520b82 */ /* 0x000e280000000a00 */
[----:B-1----:R-:W-:-:S04]  /*0540*/  SHF.R.S32.HI R71, RZ, 0x1f, R0 ;  /* 0x0000001fff477819 */ /* 0x002fc80000011400 */
[----:B------:R-:W-:Y:S01]  /*0550*/  LEA.HI R71, R71, R0, RZ, 0x3 ;  /* 0x0000000047477211 */ /* 0x000fe200078f18ff */
[----:B------:R-:W1:Y:S01]  /*0560*/  LDC.64 R68, c[0x0][0x2b8] ;  /* 0x0000ae00ff447b82 */ /* 0x000e620000000a00 */
[----:B------:R-:W-:Y:S02]  /*0570*/  SHF.R.S32.HI R0, RZ, 0x1f, R118 ;  /* 0x0000001fff007819 */ /* 0x000fe40000011476 */
[----:B------:R-:W-:-:S04]  /*0580*/  LEA.HI.SX32 R119, R71, R98, 0x1d ;  /* 0x0000006247777211 */ /* 0x000fc800078feaff */
[----:B------:R-:W-:Y:S01]  /*0590*/  SHF.L.U32 R124, R119, 0x4, RZ ;  /* 0x00000004777c7819 */ /* 0x000fe200000006ff */
[----:B------:R-:W2:Y:S01]  /*05a0*/  LDC.64 R70, c[0x0][0x250] ;  /* 0x00009400ff467b82 */ /* 0x000ea20000000a00 */
[----:B------:R-:W-:Y:S02]  /*05b0*/  SHF.R.U32.HI R123, RZ, 0x1c, R119 ;  /* 0x0000001cff7b7819 */ /* 0x000fe40000011677 */
[----:B------:R-:W-:-:S05]  /*05c0*/  IADD3 R72, P2, R124, UR12, RZ ;  /* 0x0000000c7c487c10 */ /* 0x000fca000ff5e0ff */
[----:B------:R-:W3:Y:S01]  /*05d0*/  LDC.64 R126, c[0x0][0x258] ;  /* 0x00009600ff7e7b82 */ /* 0x000ee20000000a00 */
[----:B------:R-:W-:Y:S02]  /*05e0*/  IADD3 R135, R119, 0x20, RZ ;  /* 0x0000002077877810 */ /* 0x000fe40007ffe0ff */
[----:B------:R-:W-:Y:S02]  /*05f0*/  IADD3.X R73, R123, UR13, RZ, P2, !PT ;  /* 0x0000000d7b497c10 */ /* 0x000fe400097fe4ff */
[C---:B0-----:R-:W-:Y:S02]  /*0600*/  @P0 LEA R82, P1, R118.reuse, R82, 0x1 ;  /* 0x0000005276520211 */ /* 0x041fe400078208ff */
[----:B------:R-:W-:Y:S02]  /*0610*/  SHF.L.U32 R122, R135, 0x4, RZ ;  /* 0x00000004877a7819 */ /* 0x000fe400000006ff */
[----:B------:R-:W-:Y:S01]  /*0620*/  IADD3 R137, R119, 0x40, RZ ;  /* 0x0000004077897810 */ /* 0x000fe20007ffe0ff */
[----:B------:R-:W4:Y:S01]  /*0630*/  LDG.E.128 R72, desc[UR4][R72.64] ;  /* 0x0000000448487981 */ /* 0x000f22000c1e1d00 */
[C---:B------:R-:W-:Y:S01]  /*0640*/  @P0 LEA.HI.X R83, R118.reuse, R83, R0, 0x1, P1 ;  /* 0x0000005376530211 */ /* 0x040fe200008f0c00 */
[----:B--2---:R-:W-:Y:S01]  /*0650*/  IMAD.WIDE R128, R118, 0x4, R70 ;  /* 0x0000000476807825 */ /* 0x004fe200078e0246 */
[----:B------:R-:W-:-:S03]  /*0660*/  SHF.R.U32.HI R121, RZ, 0x1c, R135 ;  /* 0x0000001cff797819 */ /* 0x000fc60000011687 */
[----:B------:R-:W2:Y:S01]  /*0670*/  @P0 LDG.E.U16 R125, desc[UR4][R82.64] ;  /* 0x00000004527d0981 */ /* 0x000ea2000c1e1500 */
[----:B------:R-:W-:Y:S02]  /*0680*/  IADD3 R80, P1, R122, UR12, RZ ;  /* 0x0000000c7a507c10 */ /* 0x000fe4000ff3e0ff */
[----:B------:R-:W-:Y:S01]  /*0690*/  SHF.L.U32 R115, R137, 0x4, RZ ;  /* 0x0000000489737819 */ /* 0x000fe200000006ff */
[----:B------:R0:W2:Y:S01]  /*06a0*/  LDG.E R0, desc[UR4][R128.64] ;  /* 0x0000000480007981 */ /* 0x0000a2000c1e1900 */
[----:B-1----:R-:W-:Y:S01]  /*06b0*/  IMAD.WIDE.U32 R76, R119, 0x10, R68 ;  /* 0x00000010774c7825 */ /* 0x002fe200078e0044 */
[----:B------:R-:W-:Y:S02]  /*06c0*/  IADD3.X R81, R121, UR13, RZ, P1, !PT ;  /* 0x0000000d79517c10 */ /* 0x000fe40008ffe4ff */
[----:B------:R-:W-:Y:S01]  /*06d0*/  SHF.R.U32.HI R114, RZ, 0x1c, R137 ;  /* 0x0000001cff727819 */ /* 0x000fe20000011689 */
[----:B---3--:R-:W-:Y:S01]  /*06e0*/  IMAD.WIDE R132, R118, 0x4, R126 ;  /* 0x0000000476847825 */ /* 0x008fe200078e027e */
[----:B------:R-:W-:Y:S01]  /*06f0*/  IADD3 R84, P1, R115, UR12, RZ ;  /* 0x0000000c73547c10 */ /* 0x000fe2000ff3e0ff */
[----:B------:R-:W3:Y:S03]  /*0700*/  LDG.E.128 R76, desc[UR4][R76.64] ;  /* 0x000000044c4c7981 */ /* 0x000ee6000c1e1d00 */
[----:B------:R-:W-:Y:S01]  /*0710*/  IADD3.X R85, R114, UR13, RZ, P1, !PT ;  /* 0x0000000d72557c10 */ /* 0x000fe20008ffe4ff */
[----:B------:R-:W3:Y:S01]  /*0720*/  LDG.E R120, desc[UR4][R132.64] ;  /* 0x0000000484787981 */ /* 0x000ee2000c1e1900 */
[----:B------:R-:W-:-:S03]  /*0730*/  IMAD.WIDE.U32 R88, R135, 0x10, R68 ;  /* 0x0000001087587825 */ /* 0x000fc600078e0044 */
[----:B------:R-:W3:Y:S01]  /*0740*/  LDG.E.128 R80, desc[UR4][R80.64] ;  /* 0x0000000450507981 */ /* 0x000ee2000c1e1d00 */
[----:B------:R-:W-:-:S03]  /*0750*/  IMAD.WIDE.U32 R68, R137, 0x10, R68 ;  /* 0x0000001089447825 */ /* 0x000fc600078e0044 */
[----:B------:R-:W3:Y:S04]  /*0760*/  LDG.E.128 R84, desc[UR4][R84.64] ;  /* 0x0000000454547981 */ /* 0x000ee8000c1e1d00 */
[----:B------:R-:W3:Y:S04]  /*0770*/  LDG.E.128 R68, desc[UR4][R68.64] ;  /* 0x0000000444447981 */ /* 0x000ee8000c1e1d00 */
[----:B------:R-:W3:Y:S01]  /*0780*/  LDG.E.128 R88, desc[UR4][R88.64] ;  /* 0x0000000458587981 */ /* 0x000ee2000c1e1d00 */
[----:B------:R-:W-:-:S04]  /*0790*/  ISETP.NE.U32.AND P1, PT, RZ, UR10, PT ;  /* 0x0000000aff007c0c */ /* 0x000fc8000bf25070 */
[----:B------:R-:W-:Y:S02]  /*07a0*/  ISETP.NE.AND.EX P1, PT, RZ, UR11, PT, P1 ;  /* 0x0000000bff007c0c */ /* 0x000fe4000bf25310 */
[----:B------:R-:W-:-:S11]  /*07b0*/  LEA R154, P3, R135, UR14, 0x3 ;  /* 0x0000000e879a7c11 */ /* 0x000fd6000f8618ff */
[----:B------:R-:W-:-:S04]  /*07c0*/  @P1 LEA R130, P2, R119, UR10, 0x4 ;  /* 0x0000000a77821c11 */ /* 0x000fc8000f8420ff */
[----:B------:R-:W-:Y:S02]  /*07d0*/  @P1 LEA.HI.X R131, R119, UR11, RZ, 0x4, P2 ;  /* 0x0000000b77831c11 */ /* 0x000fe400090f24ff */
[----:B0-----:R-:W-:Y:S02]  /*07e0*/  @P1 LEA R128, P2, R135, UR10, 0x4 ;  /* 0x0000000a87801c11 */ /* 0x001fe4000f8420ff */
[----:B------:R-:W-:Y:S01]  /*07f0*/  LEA R152, P5, R137, UR14, 0x3 ;  /* 0x0000000e89987c11 */ /* 0x000fe2000f8a18ff */
[----:B-----5:R0:W5:Y:S01]  /*0800*/  @P1 LDG.E.128 R36, desc[UR4][R130.64] ;  /* 0x0000000482241981 */ /* 0x020162000c1e1d00 */
[----:B------:R-:W-:Y:S02]  /*0810*/  @P1 LEA.HI.X R129, R135, UR11, RZ, 0x4, P2 ;  /* 0x0000000b87811c11 */ /* 0x000fe400090f24ff */
[----:B------:R-:W-:Y:S02]  /*0820*/  LEA R156, P2, R119, UR14, 0x3 ;  /* 0x0000000e779c7c11 */ /* 0x000fe4000f8418ff */
        /* <DEDUP_REMOVED lines=8> */
[----:B------:R-:W-:-:S04]  /*08b0*/  @P1 LEA R126, P4, R137, UR10, 0x4 ;  /* 0x0000000a897e1c11 */ /* 0x000fc8000f8820ff */
[----:B------:R-:W-:Y:S02]  /*08c0*/  @P1 LEA.HI.X R127, R137, UR11, RZ, 0x4, P4 ;  /* 0x0000000b897f1c11 */ /* 0x000fe4000a0f24ff */
[----:B------:R-:W-:-:S03]  /*08d0*/  MOV R119, 0x3f800000 ;  /* 0x3f80000000777802 */ /* 0x000fc60000000f00 */
[----:B------:R1:W5:Y:S01]  /*08e0*/  @P1 LDG.E.128 R28, desc[UR4][R126.64] ;  /* 0x000000047e1c1981 */ /* 0x000362000c1e1d00 */
[----:B------:R-:W-:Y:S01]  /*08f0*/  UMOV UR6, 0xffffffff ;  /* 0xffffffff00067882 */ /* 0x000fe20000000000 */
[--C-:B----4-:R-:W-:Y:S02]  /*0900*/  HADD2.F32 R150, -RZ, R73.reuse.H0_H0 ;  /* 0x20000049ff967230 */ /* 0x110fe40000004100 */
[----:B------:R-:W-:Y:S02]  /*0910*/  HADD2.F32 R158, -RZ, R73.H1_H1 ;  /* 0x30000049ff9e7230 */ /* 0x000fe40000004100 */
[--C-:B------:R-:W-:Y:S02]  /*0920*/  HADD2.F32 R146, -RZ, R72.reuse.H0_H0 ;  /* 0x20000048ff927230 */ /* 0x100fe40000004100 */
[----:B------:R-:W-:Y:S01]  /*0930*/  HADD2.F32 R148, -RZ, R72.H1_H1 ;  /* 0x30000048ff947230 */ /* 0x000fe20000004100 */
[----:B--2---:R-:W-:Y:S01]  /*0940*/  FSEL R73, R0, RZ, !P2 ;  /* 0x000000ff00497208 */ /* 0x004fe20005000000 */
[----:B------:R-:W-:-:S04]  /*0950*/  HADD2.F32 R134, -RZ, R75.H0_H0 ;  /* 0x2000004bff867230 */ /* 0x000fc80000004100 */
[C---:B------:R-:W-:Y:S01]  /*0960*/  FADD.FTZ R0, -R73.reuse, R146 ;  /* 0x0000009249007221 */ /* 0x040fe20000010100 */
[----:B------:R-:W-:Y:S02]  /*0970*/  HADD2.F32 R136, -RZ, R75.H1_H1 ;  /* 0x3000004bff887230 */ /* 0x000fe40000004100 */
[----:B------:R-:W-:Y:S01]  /*0980*/  FADD.FTZ R137, -R73, R148 ;  /* 0x0000009449897221 */ /* 0x000fe20000010100 */
[--C-:B---3--:R-:W-:Y:S02]  /*0990*/  HADD2.F32 R135, -RZ, R76.reuse.H0_H0 ;  /* 0x2000004cff877230 */ /* 0x108fe40000004100 */
[----:B------:R-:W-:Y:S01]  /*09a0*/  FMUL.FTZ R0, R120, R0 ;  /* 0x0000000078007220 */ /* 0x000fe20000410000 */
[----:B------:R-:W-:Y:S02]  /*09b0*/  HADD2.F32 R132, -RZ, R76.H1_H1 ;  /* 0x3000004cff847230 */ /* 0x000fe40000004100 */
[----:B------:R-:W-:Y:S02]  /*09c0*/  HADD2.F32 R75, -RZ, R80.H1_H1 ;  /* 0x30000050ff4b7230 */ /* 0x000fe40000004100 */
[----:B------:R-:W-:-:S02]  /*09d0*/  HADD2.F32 R138, -RZ, R83.H0_H0 ;  /* 0x20000053ff8a7230 */ /* 0x000fc40000004100 */
[----:B------:R-:W-:Y:S02]  /*09e0*/  HADD2.F32 R140, -RZ, R83.H1_H1 ;  /* 0x30000053ff8c7230 */ /* 0x000fe40000004100 */
[----:B------:R-:W-:Y:S01]  /*09f0*/  FADD.FTZ R133, -R73, R150 ;  /* 0x0000009649857221 */ /* 0x000fe20000010100 */
[----:B------:R-:W-:Y:S01]  /*0a00*/  FADD.FTZ R113, R135, R113 ;  /* 0x0000007187717221 */ /* 0x000fe20000010000 */
[----:B------:R-:W-:Y:S01]  /*0a10*/  FMUL.FTZ R137, R120, R137 ;  /* 0x0000008978897220 */ /* 0x000fe20000410000 */
[-C--:B------:R-:W-:Y:S01]  /*0a20*/  FFMA.FTZ R117, R0, R135.reuse, R117 ;  /* 0x0000008700757223 */ /* 0x080fe20000010075 */
[--C-:B------:R-:W-:Y:S02]  /*0a30*/  HADD2.F32 R72, -RZ, R87.reuse.H0_H0 ;  /* 0x20000057ff487230 */ /* 0x100fe40000004100 */
[----:B------:R-:W-:Y:S01]  /*0a40*/  FMUL.FTZ R135, R40, R135 ;  /* 0x0000008728877220 */ /* 0x000fe20000410000 */
[----:B------:R-:W-:Y:S02]  /*0a50*/  HADD2.F32 R76, -RZ, R87.H1_H1 ;  /* 0x30000057ff4c7230 */ /* 0x000fe40000004100 */
[----:B------:R-:W-:Y:S01]  /*0a60*/  FADD.FTZ R87, -R73, R75 ;  /* 0x0000004b49577221 */ /* 0x000fe20000010100 */
[----:B------:R-:W-:-:S02]  /*0a70*/  @P0 HADD2.F32 R119, -RZ, R125.H0_H0 ;  /* 0x2000007dff770230 */ /* 0x000fc40000004100 */
[C---:B------:R-:W-:Y:S01]  /*0a80*/  FADD.FTZ R159, -R73.reuse, R138 ;  /* 0x0000008a499f7221 */ /* 0x040fe20000010100 */
[----:B------:R-:W-:Y:S02]  /*0a90*/  HADD2.F32 R160, -RZ, R74.H0_H0 ;  /* 0x2000004affa07230 */ /* 0x000fe40000004100 */
[C---:B------:R-:W-:Y:S01]  /*0aa0*/  FADD.FTZ R75, -R73.reuse, R140 ;  /* 0x0000008c494b7221 */ /* 0x040fe20000010100 */
[----:B0-----:R-:W-:Y:S02]  /*0ab0*/  HADD2.F32 R130, -RZ, R77.H0_H0 ;  /* 0x2000004dff827230 */ /* 0x001fe40000004100 */
[C---:B------:R-:W-:Y:S01]  /*0ac0*/  FADD.FTZ R131, -R73.reuse, R158 ;  /* 0x0000009e49837221 */ /* 0x040fe20000010100 */
[C---:B------:R-:W-:Y:S01]  /*0ad0*/  FADD.FTZ R125, -R73.reuse, R134 ;  /* 0x00000086497d7221 */ /* 0x040fe20000010100 */
[----:B------:R-:W-:Y:S01]  /*0ae0*/  FADD.FTZ R165, -R73, R136 ;  /* 0x0000008849a57221 */ /* 0x000fe20000010100 */
[--C-:B------:R-:W-:Y:S02]  /*0af0*/  HADD2.F32 R140, -RZ, R69.reuse.H0_H0 ;  /* 0x20000045ff8c7230 */ /* 0x100fe40000004100 */
[----:B------:R-:W-:Y:S01]  /*0b00*/  FADD.FTZ R111, R132, R111 ;  /* 0x0000006f846f7221 */ /* 0x000fe20000010000 */
[----:B------:R-:W-:-:S02]  /*0b10*/  HADD2.F32 R138, -RZ, R69.H1_H1 ;  /* 0x30000045ff8a7230 */ /* 0x000fc40000004100 */
[----:B------:R-:W-:Y:S01]  /*0b20*/  FMUL.FTZ R133, R120, R133 ;  /* 0x0000008578857220 */ /* 0x000fe20000410000 */
[-C--:B------:R-:W-:Y:S01]  /*0b30*/  FFMA.FTZ R112, R137, R132.reuse, R112 ;  /* 0x0000008489707223 */ /* 0x080fe20000010070 */
[--C-:B------:R-:W-:Y:S02]  /*0b40*/  HADD2.F32 R136, -RZ, R68.reuse.H0_H0 ;  /* 0x20000044ff887230 */ /* 0x100fe40000004100 */
[----:B------:R-:W-:Y:S01]  /*0b50*/  FMUL.FTZ R132, R41, R132 ;  /* 0x0000008429847220 */ /* 0x000fe20000410000 */
[----:B------:R-:W-:Y:S02]  /*0b60*/  HADD2.F32 R134, -RZ, R68.H1_H1 ;  /* 0x30000044ff867230 */ /* 0x000fe40000004100 */
[----:B------:R-:W-:Y:S01]  /*0b70*/  FADD.FTZ R69, RZ, R135 ;  /* 0x00000087ff457221 */ /* 0x000fe20000010000 */
[----:B------:R-:W-:Y:S01]  /*0b80*/  FFMA.FTZ R68, R0, R135, RZ ;  /* 0x0000008700447223 */ /* 0x000fe200000100ff */
[----:B-1----:R-:W-:Y:S02]  /*0b90*/  HADD2.F32 R128, -RZ, R77.H1_H1 ;  /* 0x3000004dff807230 */ /* 0x002fe40000004100 */
[----:B------:R-:W-:Y:S01]  /*0ba0*/  FADD.FTZ R129, -R73, R160 ;  /* 0x000000a049817221 */ /* 0x000fe20000010100 */
[----:B------:R-:W-:Y:S01]  /*0bb0*/  FADD.FTZ R109, R130, R109 ;  /* 0x0000006d826d7221 */ /* 0x000fe20000010000 */
[----:B------:R-:W-:Y:S01]  /*0bc0*/  FMUL.FTZ R131, R120, R131 ;  /* 0x0000008378837220 */ /* 0x000fe20000410000 */
[-C--:B------:R-:W-:Y:S01]  /*0bd0*/  FFMA.FTZ R110, R133, R130.reuse, R110 ;  /* 0x00000082856e7223 */ /* 0x080fe2000001006e */
[----:B------:R-:W-:Y:S01]  /*0be0*/  FMUL.FTZ R130, R42, R130 ;  /* 0x000000822a827220 */ /* 0x000fe20000410000 */
[----:B------:R-:W-:Y:S01]  /*0bf0*/  FADD.FTZ R69, R69, R132 ;  /* 0x0000008445457221 */ /* 0x000fe20000010000 */
[----:B------:R-:W-:-:S02]  /*0c00*/  HADD2.F32 R164, -RZ, R74.H1_H1 ;  /* 0x3000004affa47230 */ /* 0x000fc40000004100 */
[----:B------:R-:W-:Y:S01]  /*0c10*/  FFMA.FTZ R68, R137, R132, R68 ;  /* 0x0000008489447223 */ /* 0x000fe20000010044 */
[--C-:B------:R-:W-:Y:S02]  /*0c20*/  HADD2.F32 R126, -RZ, R78.reuse.H0_H0 ;  /* 0x2000004eff7e7230 */ /* 0x100fe40000004100 */
[----:B------:R-:W-:Y:S02]  /*0c30*/  HADD2.F32 R162, -RZ, R78.H1_H1 ;  /* 0x3000004effa27230 */ /* 0x000fe40000004100 */
[----:B------:R-:W-:Y:S01]  /*0c40*/  FADD.FTZ R107, R128, R107 ;  /* 0x0000006b806b7221 */ /* 0x000fe20000010000 */
[--C-:B------:R-:W-:Y:S02]  /*0c50*/  HADD2.F32 R78, -RZ, R79.reuse.H0_H0 ;  /* 0x2000004fff4e7230 */ /* 0x100fe40000004100 */
[----:B------:R-:W-:Y:S01]  /*0c60*/  FMUL.FTZ R129, R120, R129 ;  /* 0x0000008178817220 */ /* 0x000fe20000410000 */
[----:B------:R-:W-:Y:S02]  /*0c70*/  HADD2.F32 R74, -RZ, R79.H1_H1 ;  /* 0x3000004fff4a7230 */ /* 0x000fe40000004100 */
[----:B------:R-:W-:Y:S01]  /*0c80*/  FFMA.FTZ R108, R131, R128, R108 ;  /* 0x00000080836c7223 */ /* 0x000fe2000001006c */
[----:B------:R-:W-:-:S02]  /*0c90*/  HADD2.F32 R163, -RZ, R80.H0_H0 ;  /* 0x20000050ffa37230 */ /* 0x000fc40000004100 */
[----:B------:R-:W-:Y:S01]  /*0ca0*/  FMUL.FTZ R128, R43, R128 ;  /* 0x000000802b807220 */ /* 0x000fe20000410000 */
[----:B------:R-:W-:Y:S02]  /*0cb0*/  HADD2.F32 R161, -RZ, R81.H0_H0 ;  /* 0x20000051ffa17230 */ /* 0x000fe40000004100 */
[----:B------:R-:W-:Y:S01]  /*0cc0*/  FADD.FTZ R69, R69, R130 ;  /* 0x0000008245457221 */ /* 0x000fe20000010000 */
[--C-:B------:R-:W-:Y:S02]  /*0cd0*/  HADD2.F32 R79, -RZ, R82.reuse.H0_H0 ;  /* 0x20000052ff4f7230 */ /* 0x100fe40000004100 */
[----:B------:R-:W-:Y:S02]  /*0ce0*/  HADD2.F32 R77, -RZ, R82.H1_H1 ;  /* 0x30000052ff4d7230 */ /* 0x000fe40000004100 */
[--C-:B------:R-:W-:Y:S02]  /*0cf0*/  HADD2.F32 R142, -RZ, R84.reuse.H0_H0 ;  /* 0x20000054ff8e7230 */ /* 0x100fe40000004100 */
[----:B------:R-:W-:-:S02]  /*0d00*/  HADD2.F32 R144, -RZ, R84.H1_H1 ;  /* 0x30000054ff907230 */ /* 0x000fc40000004100 */
[--C-:B------:R-:W-:Y:S02]  /*0d10*/  HADD2.F32 R80, -RZ, R86.reuse.H0_H0 ;  /* 0x20000056ff507230 */ /* 0x100fe40000004100 */
[----:B------:R-:W-:Y:S01]  /*0d20*/  FFMA.FTZ R68, R133, R130, R68 ;  /* 0x0000008285447223 */ /* 0x000fe20000010044 */
[----:B------:R-:W-:Y:S02]  /*0d30*/  HADD2.F32 R81, -RZ, R81.H1_H1 ;  /* 0x30000051ff517230 */ /* 0x000fe40000004100 */
[--C-:B------:R-:W-:Y:S02]  /*0d40*/  HADD2.F32 R82, -RZ, R85.reuse.H0_H0 ;  /* 0x20000055ff527230 */ /* 0x100fe40000004100 */
[----:B------:R-:W-:Y:S02]  /*0d50*/  HADD2.F32 R84, -RZ, R85.H1_H1 ;  /* 0x30000055ff547230 */ /* 0x000fe40000004100 */
[----:B------:R-:W-:Y:S02]  /*0d60*/  HADD2.F32 R86, -RZ, R86.H1_H1 ;  /* 0x30000056ff567230 */ /* 0x000fe40000004100 */
[----:B------:R-:W-:Y:S01]  /*0d70*/  FADD.FTZ R105, R126, R105 ;  /* 0x000000697e697221 */ /* 0x000fe20000010000 */
[-C--:B------:R-:W-:Y:S01]  /*0d80*/  FFMA.FTZ R106, R129, R126.reuse, R106 ;  /* 0x0000007e816a7223 */ /* 0x080fe2000001006a */
        /* <DEDUP_REMOVED lines=16> */
[----:B------:R-:W-:Y:S01]  /*0e90*/  FADD.FTZ R73, -R73, R76 ;  /* 0x0000004c49497221 */ /* 0x000fe20000010100 */
[----:B------:R-:W-:-:S02]  /*0ea0*/  HADD2.F32 R158, -RZ, R90.H0_H0 ;  /* 0x2000005aff9e7230 */ /* 0x000fc40000004100 */
[----:B------:R-:W-:Y:S01]  /*0eb0*/  FADD.FTZ R69, R69, R126 ;  /* 0x0000007e45457221 */ /* 0x000fe20000010000 */
[----:B------:R-:W-:Y:S02]  /*0ec0*/  HADD2.F32 R76, -RZ, R90.H1_H1 ;  /* 0x3000005aff4c7230 */ /* 0x000fe40000004100 */
[----:B------:R-:W-:Y:S01]  /*0ed0*/  FMUL.FTZ R90, R45, R162 ;  /* 0x000000a22d5a7220 */ /* 0x000fe20000410000 */
[----:B------:R-:W-:Y:S01]  /*0ee0*/  FMUL.FTZ R127, R120, R127 ;  /* 0x0000007f787f7220 */ /* 0x000fe20000410000 */
[----:B------:R-:W-:Y:S01]  /*0ef0*/  FFMA.FTZ R68, R129, R126, R68 ;  /* 0x0000007e81447223 */ /* 0x000fe20000010044 */
[--C-:B------:R-:W-:Y:S02]  /*0f00*/  HADD2.F32 R81, -RZ, R89.reuse.H0_H0 ;  /* 0x20000059ff517230 */ /* 0x100fe40000004100 */
[----:B------:R-:W-:Y:S02]  /*0f10*/  HADD2.F32 R160, -RZ, R89.H1_H1 ;  /* 0x30000059ffa07230 */ /* 0x000fe40000004100 */
[----:B------:R-:W-:Y:S01]  /*0f20*/  FMUL.FTZ R89, R46, R78 ;  /* 0x0000004e2e597220 */ /* 0x000fe20000410000 */
[----:B------:R-:W-:-:S02]  /*0f30*/  HADD2.F32 R144, -RZ, R70.H0_H0 ;  /* 0x20000046ff907230 */ /* 0x000fc40000004100 */
[----:B------:R-:W-:Y:S02]  /*0f40*/  HADD2.F32 R142, -RZ, R70.H1_H1 ;  /* 0x30000046ff8e7230 */ /* 0x000fe40000004100 */
[----:B------:R-:W-:Y:S01]  /*0f50*/  FADD.FTZ R70, R69, R90 ;  /* 0x0000005a45467221 */ /* 0x000fe20000010000 */
[C---:B------:R-:W-:Y:S01]  /*0f60*/  FMUL.FTZ R125, R120.reuse, R125 ;  /* 0x0000007d787d7220 */ /* 0x040fe20000410000 */
[----:B------:R-:W-:Y:S01]  /*0f70*/  FFMA.FTZ R68, R127, R90, R68 ;  /* 0x0000005a7f447223 */ /* 0x000fe20000010044 */
[--C-:B------:R-:W-:Y:S02]  /*0f80*/  HADD2.F32 R85, -RZ, R88.reuse.H0_H0 ;  /* 0x20000058ff557230 */ /* 0x100fe40000004100 */
[C---:B------:R-:W-:Y:S01]  /*0f90*/  FMUL.FTZ R75, R120.reuse, R75 ;  /* 0x0000004b784b7220 */ /* 0x040fe20000410000 */
[----:B------:R-:W-:Y:S02]  /*0fa0*/  HADD2.F32 R82, -RZ, R88.H1_H1 ;  /* 0x30000058ff527230 */ /* 0x000fe40000004100 */
[----:B------:R-:W-:Y:S01]  /*0fb0*/  FMUL.FTZ R88, R120, R163 ;  /* 0x000000a378587220 */ /* 0x000fe20000410000 */
[----:B------:R-:W-:-:S02]  /*0fc0*/  HADD2.F32 R150, -RZ, R91.H1_H1 ;  /* 0x3000005bff967230 */ /* 0x000fc40000004100 */
[----:B------:R-:W-:Y:S01]  /*0fd0*/  FMUL.FTZ R86, R47, R74 ;  /* 0x0000004a2f567220 */ /* 0x000fe20000410000 */
[----:B------:R-:W-:Y:S02]  /*0fe0*/  HADD2.F32 R72, -RZ, R91.H0_H0 ;  /* 0x2000005bff487230 */ /* 0x000fe40000004100 */
[----:B------:R-:W-:Y:S01]  /*0ff0*/  FADD.FTZ R69, R70, R89 ;  /* 0x0000005946457221 */ /* 0x000fe20000010000 */
[C---:B------:R-:W-:Y:S01]  /*1000*/  FMUL.FTZ R91, R120.reuse, R165 ;  /* 0x000000a5785b7220 */ /* 0x040fe20000410000 */
[----:B------:R-:W-:Y:S01]  /*1010*/  FFMA.FTZ R68, R125, R89, R68 ;  /* 0x000000597d447223 */ /* 0x000fe20000010044 */
[--C-:B------:R-:W-:Y:S02]  /*1020*/  HADD2.F32 R148, -RZ, R71.reuse.H0_H0 ;  /* 0x20000047ff947230 */ /* 0x100fe40000004100 */
[----:B------:R-:W-:Y:S01]  /*1030*/  FADD.FTZ R19, R85, R19 ;  /* 0x0000001355137221 */ /* 0x000fe20000010000 */
[----:B------:R-:W-:Y:S02]  /*1040*/  HADD2.F32 R146, -RZ, R71.H1_H1 ;  /* 0x30000047ff927230 */ /* 0x000fe40000004100 */
        /* <DEDUP_REMOVED lines=120> */
.L_x_6450:
        /* <DEDUP_REMOVED lines=12> */
[-CC-:B------:R-:W-:Y:S01]  /*1890*/  FFMA.FTZ R0, R0, R149.reuse, R148.reuse ;  /* 0x0000009500007223 */ /* 0x180fe20000010094 */
[----:B------:R-:W-:Y:S01]  /*18a0*/  FADD.FTZ R131, R128, -R131 ;  /* 0x8000008380837221 */ /* 0x000fe20000010000 */
[----:B------:R-:W-:Y:S01]  /*18b0*/  FADD.FTZ R129, R126, -R129 ;  /* 0x800000817e817221 */ /* 0x000fe20000010000 */
[-CC-:B------:R-:W-:Y:S01]  /*18c0*/  FFMA.FTZ R128, R125, R149.reuse, R148.reuse ;  /* 0x000000957d807223 */ /* 0x180fe20000010094 */
[----:B------:R-:W-:Y:S01]  /*18d0*/  FFMA.FTZ R133, R133, R149, R148 ;  /* 0x0000009585857223 */ /* 0x000fe20000010094 */
[----:B------:R-:W-:Y:S01]  /*18e0*/  FMUL.FTZ R126, R120, R131 ;  /* 0x00000083787e7220 */ /* 0x000fe20000410000 */
[----:B------:R-:W-:Y:S02]  /*18f0*/  @P1 HADD2.F32 R131, -RZ, R37.H1_H1 ;  /* 0x30000025ff831230 */ /* 0x000fe40000004100 */
[----:B------:R-:W-:Y:S01]  /*1900*/  FADD.FTZ R125, R90, -R127 ;  /* 0x8000007f5a7d7221 */ /* 0x000fe20000010000 */
[----:B------:R-:W-:Y:S01]  /*1910*/  FADD.FTZ R127, R89, -R128 ;  /* 0x80000080597f7221 */ /* 0x000fe20000010000 */
[----:B------:R-:W-:Y:S01]  /*1920*/  FADD.FTZ R135, R135, -R0 ;  /* 0x8000000087877221 */ /* 0x000fe20000010000 */
[-CC-:B------:R-:W-:Y:S01]  /*1930*/  FFMA.FTZ R91, R91, R149.reuse, R148.reuse ;  /* 0x000000955b5b7223 */ /* 0x180fe20000010094 */
[----:B------:R-:W-:Y:S01]  /*1940*/  @P1 FADD.FTZ R126, R126, R131 ;  /* 0x000000837e7e1221 */ /* 0x000fe20000010000 */
[----:B------:R-:W-:Y:S01]  /*1950*/  FFMA.FTZ R137, R137, R149, R148 ;  /* 0x0000009589897223 */ /* 0x000fe20000010094 */
[----:B------:R-:W-:Y:S01]  /*1960*/  FADD.FTZ R151, R130, -R133 ;  /* 0x8000008582977221 */ /* 0x000fe20000010000 */
[----:B------:R-:W-:-:S02]  /*1970*/  @P1 HADD2.F32 R133, -RZ, R36.H0_H0 ;  /* 0x20000024ff851230 */ /* 0x000fc40000004100 */
[----:B------:R-:W-:Y:S01]  /*1980*/  FMUL.FTZ R89, R126, R119 ;  /* 0x000000777e597220 */ /* 0x000fe20000410000 */
[----:B------:R-:W-:Y:S01]  /*1990*/  FMUL.FTZ R150, R120, R135 ;  /* 0x0000008778967220 */ /* 0x000fe20000410000 */
[----:B------:R-:W-:Y:S01]  /*19a0*/  FADD.FTZ R91, R86, -R91 ;  /* 0x8000005b565b7221 */ /* 0x000fe20000010000 */
[----:B------:R-:W-:Y:S01]  /*19b0*/  FADD.FTZ R137, R132, -R137 ;  /* 0x8000008984897221 */ /* 0x000fe20000010000 */
[----:B------:R-:W-:Y:S01]  /*19c0*/  FMUL.FTZ R89, R89, UR18 ;  /* 0x0000001259597c20 */ /* 0x000fe20008410000 */
[----:B------:R-:W-:Y:S01]  /*19d0*/  MOV R86, R154 ;  /* 0x0000009a00567202 */ /* 0x000fe20000000f00 */
[----:B------:R-:W-:Y:S01]  /*19e0*/  @P1 FADD.FTZ R150, R150, R133 ;  /* 0x0000008596961221 */ /* 0x000fe20000010000 */
[----:B------:R-:W-:Y:S02]  /*19f0*/  @P1 HADD2.F32 R133, -RZ, R36.H1_H1 ;  /* 0x30000024ff851230 */ /* 0x000fe40000004100 */
[----:B------:R-:W-:Y:S01]  /*1a00*/  FMUL.FTZ R158, R120, R137 ;  /* 0x00000089789e7220 */ /* 0x000fe20000410000 */
[----:B------:R-:W-:Y:S01]  /*1a10*/  FSEL R89, R89, RZ, P5 ;  /* 0x000000ff59597208 */ /* 0x000fe20002800000 */
[----:B------:R-:W-:Y:S01]  /*1a20*/  @P1 HADD2.F32 R135, -RZ, R37.H0_H0 ;  /* 0x20000025ff871230 */ /* 0x000fe20000004100 */
[----:B------:R-:W-:Y:S01]  /*1a30*/  LOP3.LUT P5, RZ, R86, 0xff, RZ, 0xc0, !PT ;  /* 0x000000ff56ff7812 */ /* 0x000fe200078ac0ff */
[----:B------:R-:W-:Y:S01]  /*1a40*/  FMUL.FTZ R132, R120, R151 ;  /* 0x0000009778847220 */ /* 0x000fe20000410000 */
[----:B------:R-:W-:Y:S01]  /*1a50*/  FFMA.FTZ R86, R83, R149, R148 ;  /* 0x0000009553567223 */ /* 0x000fe20000010094 */
[----:B------:R-:W-:-:S02]  /*1a60*/  @P1 HADD2.F32 R131, -RZ, R38.H0_H0 ;  /* 0x20000026ff831230 */ /* 0x000fc40000004100 */
[----:B------:R-:W-:Y:S01]  /*1a70*/  @P1 FADD.FTZ R158, R158, R133 ;  /* 0x000000859e9e1221 */ /* 0x000fe20000010000 */
[----:B------:R-:W-:Y:S01]  /*1a80*/  FMUL.FTZ R160, R120, R129 ;  /* 0x0000008178a07220 */ /* 0x000fe20000410000 */
[----:B------:R-:W-:Y:S01]  /*1a90*/  @P1 FADD.FTZ R132, R132, R135 ;  /* 0x0000008784841221 */ /* 0x000fe20000010000 */
[----:B------:R-:W-:Y:S01]  /*1aa0*/  FADD.FTZ R137, R79, -R86 ;  /* 0x800000564f897221 */ /* 0x000fe20000010000 */
[----:B------:R-:W-:Y:S02]  /*1ab0*/  @P1 HADD2.F32 R79, -RZ, R38.H1_H1 ;  /* 0x30000026ff4f1230 */ /* 0x000fe40000004100 */
[----:B------:R-:W-:Y:S01]  /*1ac0*/  FMUL.FTZ R164, R120, R125 ;  /* 0x0000007d78a47220 */ /* 0x000fe20000410000 */
[-C--:B------:R-:W-:Y:S01]  /*1ad0*/  FMUL.FTZ R130, R158, R119.reuse ;  /* 0x000000779e827220 */ /* 0x080fe20000410000 */
[----:B------:R-:W-:Y:S01]  /*1ae0*/  @P1 FADD.FTZ R160, R160, R131 ;  /* 0x00000083a0a01221 */ /* 0x000fe20000010000 */
[-C--:B------:R-:W-:Y:S01]  /*1af0*/  FMUL.FTZ R133, R132, R119.reuse ;  /* 0x0000007784857220 */ /* 0x080fe20000410000 */
[----:B------:R-:W-:Y:S01]  /*1b00*/  @P1 FADD.FTZ R164, R164, R79 ;  /* 0x0000004fa4a41221 */ /* 0x000fe20000010000 */
[----:B------:R-:W-:Y:S01]  /*1b10*/  FMUL.FTZ R130, R130, UR18 ;  /* 0x0000001282827c20 */ /* 0x000fe20008410000 */
[----:B------:R-:W-:Y:S01]  /*1b20*/  FMUL.FTZ R79, R160, R119 ;  /* 0x00000077a04f7220 */ /* 0x000fe20000410000 */
[----:B------:R-:W-:Y:S01]  /*1b30*/  FMUL.FTZ R135, R133, UR18 ;  /* 0x0000001285877c20 */ /* 0x000fe20008410000 */
[-CC-:B------:R-:W-:Y:S01]  /*1b40*/  FFMA.FTZ R87, R87, R149.reuse, R148.reuse ;  /* 0x0000009557577223 */ /* 0x180fe20000010094 */
[-CC-:B------:R-:W-:Y:S01]  /*1b50*/  FFMA.FTZ R88, R88, R149.reuse, R148.reuse ;  /* 0x0000009558587223 */ /* 0x180fe20000010094 */
[----:B------:R-:W-:Y:S01]  /*1b60*/  FFMA.FTZ R84, R84, R149, R148 ;  /* 0x0000009554547223 */ /* 0x000fe20000010094 */
[----:B------:R-:W-:Y:S01]  /*1b70*/  FMUL.FTZ R79, R79, UR18 ;  /* 0x000000124f4f7c20 */ /* 0x000fe20008410000 */
[----:B------:R-:W-:Y:S01]  /*1b80*/  FSEL R133, R130, RZ, P6 ;  /* 0x000000ff82857208 */ /* 0x000fe20003000000 */
[----:B------:R-:W-:Y:S01]  /*1b90*/  FADD.FTZ R87, R82, -R87 ;  /* 0x8000005752577221 */ /* 0x000fe20000010000 */
[----:B------:R-:W-:Y:S01]  /*1ba0*/  FSEL R130, R135, RZ, P4 ;  /* 0x000000ff87827208 */ /* 0x000fe20002000000 */
[----:B------:R-:W-:Y:S01]  /*1bb0*/  FADD.FTZ R85, R85, -R88 ;  /* 0x8000005855557221 */ /* 0x000fe20000010000 */
[----:B------:R-:W-:Y:S01]  /*1bc0*/  FADD.FTZ R135, R81, -R84 ;  /* 0x8000005451877221 */ /* 0x000fe20000010000 */
[----:B------:R-:W-:-:S02]  /*1bd0*/  @P1 HADD2.F32 R82, -RZ, R39.H0_H0 ;  /* 0x20000027ff521230 */ /* 0x000fc40000004100 */
[C---:B------:R-:W-:Y:S01]  /*1be0*/  FMUL.FTZ R129, R120.reuse, R127 ;  /* 0x0000007f78817220 */ /* 0x040fe20000410000 */
[----:B------:R-:W-:Y:S02]  /*1bf0*/  @P1 HADD2.F32 R84, -RZ, R39.H1_H1 ;  /* 0x30000027ff541230 */ /* 0x000fe40000004100 */
[C---:B------:R-:W-:Y:S01]  /*1c00*/  FMUL.FTZ R91, R120.reuse, R91 ;  /* 0x0000005b785b7220 */ /* 0x040fe20000410000 */
[----:B------:R-:W-:Y:S01]  /*1c10*/  FSEL R162, R79, RZ, P2 ;  /* 0x000000ff4fa27208 */ /* 0x000fe20001000000 */
[--C-:B------:R-:W-:Y:S01]  /*1c20*/  @P1 HADD2.F32 R81, -RZ, R32.reuse.H0_H0 ;  /* 0x20000020ff511230 */ /* 0x100fe20000004100 */
[----:B------:R-:W-:Y:S01]  /*1c30*/  MOV R0, R156 ;  /* 0x0000009c00007202 */ /* 0x000fe20000000f00 */
[----:B------:R-:W-:Y:S01]  /*1c40*/  FMUL.FTZ R156, R120, R85 ;  /* 0x00000055789c7220 */ /* 0x000fe20000410000 */
[----:B------:R-:W-:Y:S01]  /*1c50*/  ISETP.NE.U32.AND P2, PT, RZ, UR16, PT ;  /* 0x00000010ff007c0c */ /* 0x000fe2000bf45070 */
[----:B------:R-:W-:Y:S01]  /*1c60*/  @P1 FADD.FTZ R129, R129, R82 ;  /* 0x0000005281811221 */ /* 0x000fe20000010000 */
[----:B------:R-:W-:Y:S01]  /*1c70*/  @P1 FADD.FTZ R91, R91, R84 ;  /* 0x000000545b5b1221 */ /* 0x000fe20000010000 */
[----:B------:R-:W-:Y:S01]  /*1c80*/  @P1 FADD.FTZ R156, R156, R81 ;  /* 0x000000519c9c1221 */ /* 0x000fe20000010000 */
[----:B------:R-:W-:Y:S01]  /*1c90*/  ISETP.NE.AND.EX P2, PT, RZ, UR17, PT, P2 ;  /* 0x00000011ff007c0c */ /* 0x000fe2000bf45320 */
[-C--:B------:R-:W-:Y:S01]  /*1ca0*/  FMUL.FTZ R81, R129, R119.reuse ;  /* 0x0000007781517220 */ /* 0x080fe20000410000 */
[----:B------:R-:W-:Y:S01]  /*1cb0*/  LOP3.LUT P3, RZ, R0, 0xff, RZ, 0xc0, !PT ;  /* 0x000000ff00ff7812 */ /* 0x000fe2000786c0ff */
[----:B------:R-:W-:Y:S01]  /*1cc0*/  FMUL.FTZ R0, R150, R119 ;  /* 0x0000007796007220 */ /* 0x000fe20000410000 */
[----:B------:R-:W-:-:S02]  /*1cd0*/  @P1 HADD2.F32 R83, -RZ, R32.H1_H1 ;  /* 0x30000020ff531230 */ /* 0x000fc40000004100 */
[----:B------:R-:W-:Y:S01]  /*1ce0*/  FMUL.FTZ R82, R91, R119 ;  /* 0x000000775b527220 */ /* 0x000fe20000410000 */
[--C-:B------:R-:W-:Y:S02]  /*1cf0*/  @P1 HADD2.F32 R125, -RZ, R33.reuse.H0_H0 ;  /* 0x20000021ff7d1230 */ /* 0x100fe40000004100 */
[C---:B------:R-:W-:Y:S01]  /*1d00*/  FMUL.FTZ R88, R120.reuse, R87 ;  /* 0x0000005778587220 */ /* 0x040fe20000410000 */
[----:B------:R-:W-:Y:S01]  /*1d10*/  FMUL.FTZ R90, R120, R135 ;  /* 0x00000087785a7220 */ /* 0x000fe20000410000 */
[----:B------:R-:W-:Y:S01]  /*1d20*/  FMUL.FTZ R81, R81, UR18 ;  /* 0x0000001251517c20 */ /* 0x000fe20008410000 */
[----:B------:R-:W-:Y:S01]  /*1d30*/  FMUL.FTZ R0, R0, UR18 ;  /* 0x0000001200007c20 */ /* 0x000fe20008410000 */
[C---:B------:R-:W-:Y:S01]  /*1d40*/  LOP3.LUT P6, RZ, R157.reuse, 0xff0000, RZ, 0xc0, !PT ;  /* 0x00ff00009dff7812 */ /* 0x040fe200078cc0ff */
[----:B------:R-:W-:Y:S01]  /*1d50*/  FMUL.FTZ R82, R82, UR18 ;  /* 0x0000001252527c20 */ /* 0x000fe20008410000 */
[----:B------:R-:W-:Y:S01]  /*1d60*/  LOP3.LUT P4, RZ, R157, 0xff000000, RZ, 0xc0, !PT ;  /* 0xff0000009dff7812 */ /* 0x000fe2000788c0ff */
[----:B------:R-:W-:Y:S01]  /*1d70*/  @P1 FADD.FTZ R88, R88, R83 ;  /* 0x0000005358581221 */ /* 0x000fe20000010000 */
[----:B------:R-:W-:Y:S01]  /*1d80*/  FMUL.FTZ R79, R164, R119 ;  /* 0x00000077a44f7220 */ /* 0x000fe20000410000 */
[----:B------:R-:W-:Y:S01]  /*1d90*/  @P1 FADD.FTZ R90, R90, R125 ;  /* 0x0000007d5a5a1221 */ /* 0x000fe20000010000 */
[----:B------:R-:W-:-:S02]  /*1da0*/  @P1 HADD2.F32 R83, -RZ, R33.H1_H1 ;  /* 0x30000021ff531230 */ /* 0x000fc40000004100 */
[----:B------:R-:W-:Y:S01]  /*1db0*/  FMUL.FTZ R128, R120, R137 ;  /* 0x0000008978807220 */ /* 0x000fe20000410000 */
[----:B------:R-:W-:Y:S01]  /*1dc0*/  FSEL R127, R81, RZ, P6 ;  /* 0x000000ff517f7208 */ /* 0x000fe20003000000 */
[----:B------:R-:W-:Y:S01]  /*1dd0*/  FMUL.FTZ R79, R79, UR18 ;  /* 0x000000124f4f7c20 */ /* 0x000fe20008410000 */
[----:B------:R-:W-:Y:S01]  /*1de0*/  FSEL R0, R0, RZ, P3 ;  /* 0x000000ff00007208 */ /* 0x000fe20001800000 */
[-C--:B------:R-:W-:Y:S01]  /*1df0*/  FMUL.FTZ R81, R88, R119.reuse ;  /* 0x0000007758517220 */ /* 0x080fe20000410000 */
[----:B------:R-:W-:Y:S01]  /*1e00*/  FSEL R131, R82, RZ, P4 ;  /* 0x000000ff52837208 */ /* 0x000fe20002000000 */
[-C--:B------:R-:W-:Y:S01]  /*1e10*/  FMUL.FTZ R82, R90, R119.reuse ;  /* 0x000000775a527220 */ /* 0x080fe20000410000 */
[----:B------:R-:W-:Y:S01]  /*1e20*/  LOP3.LUT P3, RZ, R157, 0xff00, RZ, 0xc0, !PT ;  /* 0x0000ff009dff7812 */ /* 0x000fe2000786c0ff */
[----:B------:R-:W-:Y:S01]  /*1e30*/  @P1 FADD.FTZ R128, R128, R83 ;  /* 0x0000005380801221 */ /* 0x000fe20000010000 */
[----:B------:R-:W-:Y:S01]  /*1e40*/  @P2 IADD3 R84, P6, R124, UR16, RZ ;  /* 0x000000107c542c10 */ /* 0x000fe2000ffde0ff */
[----:B------:R-:W-:Y:S01]  /*1e50*/  FMUL.FTZ R81, R81, UR18 ;  /* 0x0000001251517c20 */ /* 0x000fe20008410000 */
[----:B------:R-:W-:Y:S01]  /*1e60*/  FSEL R87, R79, RZ, P3 ;  /* 0x000000ff4f577208 */ /* 0x000fe20001800000 */
[----:B------:R-:W-:Y:S01]  /*1e70*/  FMUL.FTZ R82, R82, UR18 ;  /* 0x0000001252527c20 */ /* 0x000fe20008410000 */
[----:B------:R-:W-:Y:S01]  /*1e80*/  LOP3.LUT P4, RZ, R154, 0xff00, RZ, 0xc0, !PT ;  /* 0x0000ff009aff7812 */ /* 0x000fe2000788c0ff */
[----:B------:R-:W-:Y:S01]  /*1e90*/  FMUL.FTZ R83, R128, R119 ;  /* 0x0000007780537220 */ /* 0x000fe20000410000 */
[----:B------:R-:W-:Y:S01]  /*1ea0*/  @P2 IADD3.X R85, R123, UR17, RZ, P6, !PT ;  /* 0x000000117b552c10 */ /* 0x000fe2000b7fe4ff */
[-CC-:B------:R-:W-:Y:S01]  /*1eb0*/  FFMA.FTZ R135, R80, R149.reuse, R148.reuse ;  /* 0x0000009550877223 */ /* 0x180fe20000010094 */
[----:B------:R-:W-:Y:S01]  /*1ec0*/  IADD3 R124, P3, R124, UR20, RZ ;  /* 0x000000147c7c7c10 */ /* 0x000fe2000ff7e0ff */
[----:B------:R-:W-:Y:S01]  /*1ed0*/  FMUL.FTZ R83, R83, UR18 ;  /* 0x0000001253537c20 */ /* 0x000fe20008410000 */
[----:B------:R-:W-:Y:S01]  /*1ee0*/  LOP3.LUT P6, RZ, R154, 0xff0000, RZ, 0xc0, !PT ;  /* 0x00ff00009aff7812 */ /* 0x000fe200078cc0ff */
[-CC-:B------:R-:W-:Y:S01]  /*1ef0*/  FFMA.FTZ R69, R69, R149.reuse, R148.reuse ;  /* 0x0000009545457223 */ /* 0x180fe20000010094 */
[----:B------:R-:W-:Y:S01]  /*1f00*/  FSEL R86, R81, RZ, P4 ;  /* 0x000000ff51567208 */ /* 0x000fe20002000000 */
[----:B------:R-:W-:Y:S01]  /*1f10*/  FADD.FTZ R135, R78, -R135 ;  /* 0x800000874e877221 */ /* 0x000fe20000010000 */
[----:B------:R-:W-:Y:S01]  /*1f20*/  IADD3.X R125, R123, UR21, RZ, P3, !PT ;  /* 0x000000157b7d7c10 */ /* 0x000fe20009ffe4ff */
[-CC-:B------:R-:W-:Y:S01]  /*1f30*/  FFMA.FTZ R77, R77, R149.reuse, R148.reuse ;  /* 0x000000954d4d7223 */ /* 0x180fe20000010094 */
[----:B------:R-:W-:Y:S01]  /*1f40*/  FSEL R81, R82, RZ, P6 ;  /* 0x000000ff52517208 */ /* 0x000fe20003000000 */
[-CC-:B------:R-:W-:Y:S01]  /*1f50*/  FFMA.FTZ R136, R136, R149.reuse, R148.reuse ;  /* 0x0000009588887223 */ /* 0x180fe20000010094 */
[----:B------:R-:W-:Y:S01]  /*1f60*/  LOP3.LUT P3, RZ, R154, 0xff000000, RZ, 0xc0, !PT ;  /* 0xff0000009aff7812 */ /* 0x000fe2000786c0ff */
[-CC-:B------:R-:W-:Y:S01]  /*1f70*/  FFMA.FTZ R141, R141, R149.reuse, R148.reuse ;  /* 0x000000958d8d7223 */ /* 0x180fe20000010094 */
[----:B------:R-:W-:Y:S01]  /*1f80*/  @P2 IADD3 R82, P6, R122, UR16, RZ ;  /* 0x000000107a522c10 */ /* 0x000fe2000ffde0ff */
[-CC-:B------:R-:W-:Y:S01]  /*1f90*/  FFMA.FTZ R140, R140, R149.reuse, R148.reuse ;  /* 0x000000958c8c7223 */ /* 0x180fe20000010094 */
[----:B------:R-:W-:Y:S01]  /*1fa0*/  IADD3 R122, P4, R122, UR20, RZ ;  /* 0x000000147a7a7c10 */ /* 0x000fe2000ff9e0ff */
[-CC-:B------:R-:W-:Y:S01]  /*1fb0*/  FFMA.FTZ R145, R145, R149.reuse, R148.reuse ;  /* 0x0000009591917223 */ /* 0x180fe20000010094 */
[----:B------:R-:W-:Y:S01]  /*1fc0*/  FSEL R154, R83, RZ, P3 ;  /* 0x000000ff539a7208 */ /* 0x000fe20001800000 */
[-CC-:B------:R-:W-:Y:S01]  /*1fd0*/  FFMA.FTZ R144, R144, R149.reuse, R148.reuse ;  /* 0x0000009590907223 */ /* 0x180fe20000010094 */
[----:B------:R-:W-:Y:S01]  /*1fe0*/  @P2 IADD3.X R83, R121, UR17, RZ, P6, !PT ;  /* 0x0000001179532c10 */ /* 0x000fe2000b7fe4ff */
[-CC-:B------:R-:W-:Y:S01]  /*1ff0*/  FFMA.FTZ R73, R73, R149.reuse, R148.reuse ;  /* 0x0000009549497223 */ /* 0x180fe20000010094 */
[----:B------:R-:W-:Y:S01]  /*2000*/  IADD3.X R123, R121, UR21, RZ, P4, !PT ;  /* 0x00000015797b7c10 */ /* 0x000fe2000a7fe4ff */
[-CC-:B------:R-:W-:Y:S01]  /*2010*/  FFMA.FTZ R121, R74, R149.reuse, R148.reuse ;  /* 0x000000954a797223 */ /* 0x180fe20000010094 */
[-CC-:B------:R-:W-:Y:S01]  /*2020*/  FFMA.FTZ R74, R75, R149.reuse, R148.reuse ;  /* 0x000000954b4a7223 */ /* 0x180fe20000010094 */
[----:B------:R-:W-:Y:S01]  /*2030*/  FFMA.FTZ R75, R70, R149, R148 ;  /* 0x00000095464b7223 */ /* 0x000fe20000010094 */
[----:B------:R-:W-:Y:S01]  /*2040*/  FADD.FTZ R149, R134, -R69 ;  /* 0x8000004586957221 */ /* 0x000fe20000010000 */
[----:B------:R-:W-:-:S02]  /*2050*/  @P1 HADD2.F32 R69, -RZ, R34.H0_H0 ;  /* 0x20000022ff451230 */ /* 0x000fc40000004100 */
[----:B------:R-:W-:Y:S01]  /*2060*/  FMUL.FTZ R148, R120, R135 ;  /* 0x0000008778947220 */ /* 0x000fe20000410000 */
[----:B------:R-:W-:Y:S01]  /*2070*/  FADD.FTZ R75, R68, -R75 ;  /* 0x8000004b444b7221 */ /* 0x000fe20000010000 */
[----:B------:R-:W-:Y:S01]  /*2080*/  FADD.FTZ R77, R76, -R77 ;  /* 0x8000004d4c4d7221 */ /* 0x000fe20000010000 */
[----:B------:R-:W-:Y:S01]  /*2090*/  FADD.FTZ R121, R72, -R121 ;  /* 0x8000007948797221 */ /* 0x000fe20000010000 */
[----:B------:R-:W-:Y:S01]  /*20a0*/  @P1 FADD.FTZ R148, R148, R69 ;  /* 0x0000004594941221 */ /* 0x000fe20000010000 */
[----:B------:R-:W-:Y:S01]  /*20b0*/  FADD.FTZ R145, R142, -R145 ;  /* 0x800000918e917221 */ /* 0x000fe20000010000 */
[----:B------:R-:W-:Y:S02]  /*20c0*/  @P1 HADD2.F32 R69, -RZ, R28.H0_H0 ;  /* 0x2000001cff451230 */ /* 0x000fe40000004100 */
[----:B------:R-:W-:Y:S01]  /*20d0*/  FMUL.FTZ R142, R120, R75 ;  /* 0x0000004b788e7220 */ /* 0x000fe20000410000 */
[----:B------:R-:W-:Y:S01]  /*20e0*/  FADD.FTZ R137, R71, -R74 ;  /* 0x8000004a47897221 */ /* 0x000fe20000010000 */
[----:B------:R-:W-:Y:S01]  /*20f0*/  FADD.FTZ R151, R146, -R73 ;  /* 0x8000004992977221 */ /* 0x000fe20000010000 */
[----:B------:R-:W-:Y:S01]  /*2100*/  FADD.FTZ R143, R143, -R140 ;  /* 0x8000008c8f8f7221 */ /* 0x000fe20000010000 */
[----:B------:R-:W-:-:S02]  /*2110*/  @P1 HADD2.F32 R71, -RZ, R34.H1_H1 ;  /* 0x30000022ff471230 */ /* 0x000fc40000004100 */
[----:B------:R-:W-:Y:S01]  /*2120*/  FMUL.FTZ R79, R156, R119 ;  /* 0x000000779c4f7220 */ /* 0x000fe20000410000 */
[--C-:B------:R-:W-:Y:S02]  /*2130*/  @P1 HADD2.F32 R73, -RZ, R35.reuse.H0_H0 ;  /* 0x20000023ff491230 */ /* 0x100fe40000004100 */
[C---:B------:R-:W-:Y:S01]  /*2140*/  FMUL.FTZ R146, R120.reuse, R77 ;  /* 0x0000004d78927220 */ /* 0x040fe20000410000 */
[----:B------:R-:W-:Y:S01]  /*2150*/  FMUL.FTZ R72, R120, R121 ;  /* 0x0000007978487220 */ /* 0x000fe20000410000 */
[----:B------:R-:W-:Y:S01]  /*2160*/  @P1 FADD.FTZ R142, R142, R69 ;  /* 0x000000458e8e1221 */ /* 0x000fe20000010000 */
[----:B------:R-:W-:Y:S01]  /*2170*/  FADD.FTZ R139, R139, -R136 ;  /* 0x800000888b8b7221 */ /* 0x000fe20000010000 */
[----:B------:R-:W-:Y:S02]  /*2180*/  @P1 HADD2.F32 R75, -RZ, R35.H1_H1 ;  /* 0x30000023ff4b1230 */ /* 0x000fe40000004100 */
[----:B------:R-:W-:Y:S01]  /*2190*/  FMUL.FTZ R74, R120, R137 ;  /* 0x00000089784a7220 */ /* 0x000fe20000410000 */
[----:B------:R-:W-:-:S02]  /*21a0*/  @P1 HADD2.F32 R69, -RZ, R30.H0_H0 ;  /* 0x2000001eff451230 */ /* 0x000fc40000004100 */
[----:B------:R-:W-:Y:S01]  /*21b0*/  FMUL.FTZ R134, R120, R143 ;  /* 0x0000008f78867220 */ /* 0x000fe20000410000 */
[----:B------:R-:W-:Y:S01]  /*21c0*/  FMUL.FTZ R79, R79, UR18 ;  /* 0x000000124f4f7c20 */ /* 0x000fe20008410000 */
[----:B------:R-:W-:Y:S01]  /*21d0*/  @P1 FADD.FTZ R146, R146, R71 ;  /* 0x0000004792921221 */ /* 0x000fe20000010000 */
[----:B------:R-:W-:Y:S01]  /*21e0*/  @P1 FADD.FTZ R72, R72, R73 ;  /* 0x0000004948481221 */ /* 0x000fe20000010000 */
[----:B------:R-:W-:Y:S01]  /*21f0*/  FADD.FTZ R141, R138, -R141 ;  /* 0x8000008d8a8d7221 */ /* 0x000fe20000010000 */
[--C-:B------:R-:W-:Y:S02]  /*2200*/  @P1 HADD2.F32 R73, -RZ, R29.reuse.H0_H0 ;  /* 0x2000001dff491230 */ /* 0x100fe40000004100 */
[----:B------:R-:W-:Y:S01]  /*2210*/  FMUL.FTZ R68, R148, R119 ;  /* 0x0000007794447220 */ /* 0x000fe20000410000 */
[----:B------:R-:W-:Y:S01]  /*2220*/  FMUL.FTZ R138, R120, R139 ;  /* 0x0000008b788a7220 */ /* 0x000fe20000410000 */
[----:B------:R-:W-:Y:S01]  /*2230*/  @P1 FADD.FTZ R74, R74, R75 ;  /* 0x0000004b4a4a1221 */ /* 0x000fe20000010000 */
[----:B------:R-:W-:Y:S01]  /*2240*/  @P1 FADD.FTZ R134, R134, R69 ;  /* 0x0000004586861221 */ /* 0x000fe20000010000 */
[----:B------:R-:W-:Y:S01]  /*2250*/  FADD.FTZ R147, R147, -R144 ;  /* 0x8000009093937221 */ /* 0x000fe20000010000 */
[----:B------:R-:W-:-:S02]  /*2260*/  @P1 HADD2.F32 R75, -RZ, R29.H1_H1 ;  /* 0x3000001dff4b1230 */ /* 0x000fc40000004100 */
[----:B------:R-:W-:Y:S01]  /*2270*/  FMUL.FTZ R69, R146, R119 ;  /* 0x0000007792457220 */ /* 0x000fe20000410000 */
[----:B------:R-:W-:Y:S01]  /*2280*/  FSEL R79, R79, RZ, P5 ;  /* 0x000000ff4f4f7208 */ /* 0x000fe20002800000 */
[----:B------:R-:W-:Y:S01]  /*2290*/  FMUL.FTZ R136, R120, R141 ;  /* 0x0000008d78887220 */ /* 0x000fe20000410000 */
[----:B------:R-:W-:Y:S01]  /*22a0*/  FMUL.FTZ R68, R68, UR18 ;  /* 0x0000001244447c20 */ /* 0x000fe20008410000 */
[----:B------:R-:W-:Y:S01]  /*22b0*/  LOP3.LUT P5, RZ, R155, 0xff, RZ, 0xc0, !PT ;  /* 0x000000ff9bff7812 */ /* 0x000fe200078ac0ff */
[----:B------:R-:W-:Y:S01]  /*22c0*/  @P1 FADD.FTZ R138, R138, R73 ;  /* 0x000000498a8a1221 */ /* 0x000fe20000010000 */
[----:B------:R-:W-:Y:S02]  /*22d0*/  @P1 HADD2.F32 R71, -RZ, R28.H1_H1 ;  /* 0x3000001cff471230 */ /* 0x000fe40000004100 */
[C---:B------:R-:W-:Y:S01]  /*22e0*/  FMUL.FTZ R80, R120.reuse, R149 ;  /* 0x0000009578507220 */ /* 0x040fe20000410000 */
[--C-:B------:R-:W-:Y:S02]  /*22f0*/  @P1 HADD2.F32 R73, -RZ, R31.reuse.H0_H0 ;  /* 0x2000001fff491230 */ /* 0x100fe40000004100 */
[----:B------:R-:W-:Y:S01]  /*2300*/  FMUL.FTZ R140, R120, R147 ;  /* 0x00000093788c7220 */ /* 0x000fe20000410000 */
[----:B------:R-:W-:Y:S01]  /*2310*/  FMUL.FTZ R69, R69, UR18 ;  /* 0x0000001245457c20 */ /* 0x000fe20008410000 */
[----:B------:R-:W-:Y:S01]  /*2320*/  LOP3.LUT P3, RZ, R155, 0xff00, RZ, 0xc0, !PT ;  /* 0x0000ff009bff7812 */ /* 0x000fe2000786c0ff */
[----:B------:R-:W-:Y:S01]  /*2330*/  @P1 FADD.FTZ R136, R136, R75 ;  /* 0x0000004b88881221 */ /* 0x000fe20000010000 */
[----:B------:R-:W-:Y:S01]  /*2340*/  FMUL.FTZ R70, R72, R119 ;  /* 0x0000007748467220 */ /* 0x000fe20000410000 */
[----:B------:R-:W-:Y:S01]  /*2350*/  FMUL.FTZ R78, R120, R145 ;  /* 0x00000091784e7220 */ /* 0x000fe20000410000 */
[----:B------:R-:W-:Y:S01]  /*2360*/  @P1 HADD2.F32 R75, -RZ, R31.H1_H1 ;  /* 0x3000001fff4b1230 */ /* 0x000fe20000004100 */
[----:B------:R-:W-:Y:S01]  /*2370*/  FSEL R121, R68, RZ, P5 ;  /* 0x000000ff44797208 */ /* 0x000fe20002800000 */
[----:B------:R-:W-:Y:S01]  /*2380*/  FMUL.FTZ R120, R120, R151 ;  /* 0x0000009778787220 */ /* 0x000fe20000410000 */
[----:B------:R-:W-:Y:S01]  /*2390*/  FMUL.FTZ R68, R74, R119 ;  /* 0x000000774a447220 */ /* 0x000fe20000410000 */
[----:B------:R-:W-:Y:S01]  /*23a0*/  @P1 FADD.FTZ R80, R80, R71 ;  /* 0x0000004750501221 */ /* 0x000fe20000010000 */
[----:B------:R-:W-:Y:S01]  /*23b0*/  @P1 FADD.FTZ R140, R140, R73 ;  /* 0x000000498c8c1221 */ /* 0x000fe20000010000 */
[----:B------:R-:W-:Y:S01]  /*23c0*/  @P2 F2FP.F16.F32.PACK_AB R150, RZ, R150 ;  /* 0x00000096ff96223e */ /* 0x000fe200000000ff */
[----:B------:R-:W-:Y:S01]  /*23d0*/  @P1 HADD2.F32 R71, -RZ, R30.H1_H1 ;  /* 0x3000001eff471230 */ /* 0x000fe20000004100 */
[----:B------:R-:W-:Y:S01]  /*23e0*/  @P2 F2FP.F16.F32.PACK_AB R132, RZ, R132 ;  /* 0x00000084ff84223e */ /* 0x000fe200000000ff */
[----:B------:R-:W-:Y:S01]  /*23f0*/  FMUL.FTZ R70, R70, UR18 ;  /* 0x0000001246467c20 */ /* 0x000fe20008410000 */
[----:B------:R-:W-:Y:S01]  /*2400*/  @P2 F2FP.F16.F32.PACK_AB R160, RZ, R160 ;  /* 0x000000a0ffa0223e */ /* 0x000fe200000000ff */
[----:B------:R-:W-:Y:S01]  /*2410*/  @P1 FADD.FTZ R120, R120, R75 ;  /* 0x0000004b78781221 */ /* 0x000fe20000010000 */
[----:B------:R-:W-:Y:S01]  /*2420*/  @P2 F2FP.F16.F32.PACK_AB R129, RZ, R129 ;  /* 0x00000081ff81223e */ /* 0x000fe200000000ff */
[----:B------:R-:W-:Y:S01]  /*2430*/  FMUL.FTZ R68, R68, UR18 ;  /* 0x0000001244447c20 */ /* 0x000fe20008410000 */
[----:B------:R-:W-:Y:S01]  /*2440*/  FSEL R73, R69, RZ, P3 ;  /* 0x000000ff45497208 */ /* 0x000fe20001800000 */
[-C--:B------:R-:W-:Y:S01]  /*2450*/  FMUL.FTZ R69, R138, R119.reuse ;  /* 0x000000778a457220 */ /* 0x080fe20000410000 */
[C---:B------:R-:W-:Y:S01]  /*2460*/  LOP3.LUT P6, RZ, R155.reuse, 0xff0000, RZ, 0xc0, !PT ;  /* 0x00ff00009bff7812 */ /* 0x040fe200078cc0ff */
[----:B------:R-:W-:Y:S01]  /*2470*/  @P1 FADD.FTZ R78, R78, R71 ;  /* 0x000000474e4e1221 */ /* 0x000fe20000010000 */
[----:B------:R-:W-:Y:S01]  /*2480*/  LOP3.LUT P4, RZ, R155, 0xff000000, RZ, 0xc0, !PT ;  /* 0xff0000009bff7812 */ /* 0x000fe2000788c0ff */
[----:B------:R-:W-:Y:S01]  /*2490*/  FMUL.FTZ R69, R69, UR18 ;  /* 0x0000001245457c20 */ /* 0x000fe20008410000 */
[----:B------:R-:W-:Y:S01]  /*24a0*/  @P2 F2FP.F16.F32.PACK_AB R158, RZ, R158 ;  /* 0x0000009eff9e223e */ /* 0x000fe200000000ff */
[----:B------:R-:W-:Y:S01]  /*24b0*/  FMUL.FTZ R71, R120, R119 ;  /* 0x0000007778477220 */ /* 0x000fe20000410000 */
[----:B------:R-:W-:-:S02]  /*24c0*/  @P2 F2FP.F16.F32.PACK_AB R126, RZ, R126 ;  /* 0x0000007eff7e223e */ /* 0x000fc400000000ff */
[----:B------:R-:W-:Y:S01]  /*24d0*/  @P2 F2FP.F16.F32.PACK_AB R164, RZ, R164 ;  /* 0x000000a4ffa4223e */ /* 0x000fe200000000ff */
[----:B------:R-:W-:Y:S01]  /*24e0*/  FMUL.FTZ R71, R71, UR18 ;  /* 0x0000001247477c20 */ /* 0x000fe20008410000 */
[----:B------:R-:W-:Y:S02]  /*24f0*/  @P2 F2FP.F16.F32.PACK_AB R91, RZ, R91 ;  /* 0x0000005bff5b223e */ /* 0x000fe400000000ff */
[----:B------:R-:W-:Y:S02]  /*2500*/  @P2 PRMT R64, R150, 0x7610, R64 ;  /* 0x0000761096402816 */ /* 0x000fe40000000040 */
[----:B------:R-:W-:Y:S02]  /*2510*/  @P2 PRMT R65, R132, 0x7610, R65 ;  /* 0x0000761084412816 */ /* 0x000fe40000000041 */
[----:B------:R-:W-:Y:S02]  /*2520*/  @P2 PRMT R66, R160, 0x7610, R66 ;  /* 0x00007610a0422816 */ /* 0x000fe40000000042 */
[----:B------:R-:W-:-:S02]  /*2530*/  @P2 PRMT R67, R129, 0x7610, R67 ;  /* 0x0000761081432816 */ /* 0x000fc40000000043 */
[----:B------:R-:W-:Y:S01]  /*2540*/  FSEL R135, R70, RZ, P6 ;  /* 0x000000ff46877208 */ /* 0x000fe20003000000 */
[----:B------:R-:W-:Y:S01]  /*2550*/  FMUL.FTZ R70, R140, R119 ;  /* 0x000000778c467220 */ /* 0x000fe20000410000 */
[----:B------:R-:W-:Y:S02]  /*2560*/  LOP3.LUT P3, RZ, R152, 0xff0000, RZ, 0xc0, !PT ;  /* 0x00ff000098ff7812 */ /* 0x000fe4000786c0ff */
[----:B------:R-:W-:Y:S01]  /*2570*/  FSEL R75, R68, RZ, P4 ;  /* 0x000000ff444b7208 */ /* 0x000fe20002000000 */
[----:B------:R-:W-:Y:S01]  /*2580*/  FMUL.FTZ R70, R70, UR18 ;  /* 0x0000001246467c20 */ /* 0x000fe20008410000 */
[----:B------:R-:W-:Y:S02]  /*2590*/  @P2 PRMT R64, R64, 0x5410, R158 ;  /* 0x0000541040402816 */ /* 0x000fe4000000009e */
[----:B------:R-:W-:Y:S02]  /*25a0*/  @P2 PRMT R65, R65, 0x5410, R126 ;  /* 0x0000541041412816 */ /* 0x000fe4000000007e */
[----:B------:R-:W-:-:S02]  /*25b0*/  @P2 PRMT R66, R66, 0x5410, R164 ;  /* 0x0000541042422816 */ /* 0x000fc400000000a4 */
[----:B------:R-:W-:Y:S02]  /*25c0*/  @P2 PRMT R67, R67, 0x5410, R91 ;  /* 0x0000541043432816 */ /* 0x000fe4000000005b */
[----:B------:R-:W-:Y:S02]  /*25d0*/  F2FP.F16.F32.PACK_AB R68, R133, R0 ;  /* 0x000000008544723e */ /* 0x000fe400000000ff */
[----:B------:R-:W-:Y:S01]  /*25e0*/  @P2 F2FP.F16.F32.PACK_AB R156, RZ, R156 ;  /* 0x0000009cff9c223e */ /* 0x000fe200000000ff */
[----:B------:R0:W-:Y:S01]  /*25f0*/  @P2 STG.E.128 desc[UR4][R84.64], R64 ;  /* 0x0000004054002986 */ /* 0x0001e2000c101d04 */
[----:B------:R-:W-:Y:S02]  /*2600*/  @P2 F2FP.F16.F32.PACK_AB R90, RZ, R90 ;  /* 0x0000005aff5a223e */ /* 0x000fe400000000ff */
[----:B------:R-:W-:Y:S02]  /*2610*/  @P2 F2FP.F16.F32.PACK_AB R148, RZ, R148 ;  /* 0x00000094ff94223e */ /* 0x000fe400000000ff */
[----:B------:R-:W-:-:S02]  /*2620*/  @P2 F2FP.F16.F32.PACK_AB R0, RZ, R72 ;  /* 0x00000048ff00223e */ /* 0x000fc400000000ff */
[----:B------:R-:W-:Y:S02]  /*2630*/  FSEL R76, R69, RZ, P3 ;  /* 0x000000ff454c7208 */ /* 0x000fe40001800000 */
[C---:B------:R-:W-:Y:S02]  /*2640*/  LOP3.LUT P6, RZ, R153.reuse, 0xff0000, RZ, 0xc0, !PT ;  /* 0x00ff000099ff7812 */ /* 0x040fe400078cc0ff */
[----:B------:R-:W-:Y:S02]  /*2650*/  LOP3.LUT P3, RZ, R153, 0xff000000, RZ, 0xc0, !PT ;  /* 0xff00000099ff7812 */ /* 0x000fe4000786c0ff */
[----:B------:R-:W-:Y:S02]  /*2660*/  @P2 F2FP.F16.F32.PACK_AB R88, RZ, R88 ;  /* 0x00000058ff58223e */ /* 0x000fe400000000ff */
[----:B------:R-:W-:Y:S02]  /*2670*/  @P2 F2FP.F16.F32.PACK_AB R128, RZ, R128 ;  /* 0x00000080ff80223e */ /* 0x000fe400000000ff */
[----:B------:R-:W-:-:S02]  /*2680*/  @P2 F2FP.F16.F32.PACK_AB R146, RZ, R146 ;  /* 0x00000092ff92223e */ /* 0x000fc400000000ff */
[----:B0-----:R-:W-:Y:S02]  /*2690*/  @P2 F2FP.F16.F32.PACK_AB R85, RZ, R74 ;  /* 0x0000004aff55223e */ /* 0x001fe400000000ff */
[----:B------:R-:W-:Y:S02]  /*26a0*/  @P2 PRMT R64, R156, 0x7610, R64 ;  /* 0x000076109c402816 */ /* 0x000fe40000000040 */
[----:B------:R-:W-:Y:S02]  /*26b0*/  @P2 PRMT R65, R90, 0x7610, R65 ;  /* 0x000076105a412816 */ /* 0x000fe40000000041 */
[----:B------:R-:W-:Y:S02]  /*26c0*/  @P2 PRMT R66, R148, 0x7610, R66 ;  /* 0x0000761094422816 */ /* 0x000fe40000000042 */
[----:B------:R-:W-:Y:S02]  /*26d0*/  @P2 PRMT R67, R0, 0x7610, R67 ;  /* 0x0000761000432816 */ /* 0x000fe40000000043 */
[----:B------:R-:W-:-:S02]  /*26e0*/  FSEL R77, R70, RZ, P6 ;  /* 0x000000ff464d7208 */ /* 0x000fc40003000000 */
[----:B------:R-:W-:Y:S02]  /*26f0*/  FSEL R144, R71, RZ, P3 ;  /* 0x000000ff47907208 */ /* 0x000fe40001800000 */
[----:B------:R-:W-:Y:S02]  /*2700*/  F2FP.F16.F32.PACK_AB R71, R131, R127 ;  /* 0x0000007f8347723e */ /* 0x000fe400000000ff */
[----:B------:R-:W-:Y:S02]  /*2710*/  F2FP.F16.F32.PACK_AB R70, R87, R162 ;  /* 0x000000a25746723e */ /* 0x000fe400000000ff */
[----:B------:R-:W-:Y:S02]  /*2720*/  F2FP.F16.F32.PACK_AB R69, R89, R130 ;  /* 0x000000825945723e */ /* 0x000fe400000000ff */
[----:B------:R-:W-:Y:S02]  /*2730*/  F2FP.F16.F32.PACK_AB R74, R73, R121 ;  /* 0x00000079494a723e */ /* 0x000fe400000000ff */
[----:B------:R-:W-:Y:S01]  /*2740*/  @P2 PRMT R64, R64, 0x5410, R88 ;  /* 0x0000541040402816 */ /* 0x000fe20000000058 */
[----:B------:R-:W-:Y:S01]  /*2750*/  STG.E.128 desc[UR4][R124.64], R68 ;  /* 0x000000447c007986 */ /* 0x000fe2000c101d04 */
[----:B------:R-:W-:-:S02]  /*2760*/  @P2 PRMT R65, R65, 0x5410, R128 ;  /* 0x0000541041412816 */ /* 0x000fc40000000080 */
[----:B------:R-:W-:Y:S02]  /*2770*/  @P2 PRMT R66, R66, 0x5410, R146 ;  /* 0x0000541042422816 */ /* 0x000fe40000000092 */
[----:B------:R-:W-:Y:S02]  /*2780*/  @P2 PRMT R67, R67, 0x5410, R85 ;  /* 0x0000541043432816 */ /* 0x000fe40000000055 */
[----:B------:R-:W-:Y:S02]  /*2790*/  F2FP.F16.F32.PACK_AB R75, R75, R135 ;  /* 0x000000874b4b723e */ /* 0x000fe400000000ff */
[----:B------:R-:W-:Y:S01]  /*27a0*/  F2FP.F16.F32.PACK_AB R73, R154, R81 ;  /* 0x000000519a49723e */ /* 0x000fe200000000ff */
[----:B------:R0:W-:Y:S01]  /*27b0*/  @P2 STG.E.128 desc[UR4][R82.64], R64 ;  /* 0x0000004052002986 */ /* 0x0001e2000c101d04 */
[----:B------:R-:W-:Y:S02]  /*27c0*/  F2FP.F16.F32.PACK_AB R72, R86, R79 ;  /* 0x0000004f5648723e */ /* 0x000fe400000000ff */
[----:B------:R-:W-:Y:S01]  /*27d0*/  @P2 F2FP.F16.F32.PACK_AB R81, RZ, R136 ;  /* 0x00000088ff51223e */ /* 0x000fe200000000ff */
[-C--:B------:R-:W-:Y:S01]  /*27e0*/  FMUL.FTZ R136, R136, R119.reuse ;  /* 0x0000007788887220 */ /* 0x080fe20000410000 */
[----:B------:R-:W-:Y:S01]  /*27f0*/  @P2 F2FP.F16.F32.PACK_AB R0, RZ, R142 ;  /* 0x0000008eff00223e */ /* 0x000fe200000000ff */
[----:B------:R1:W-:Y:S01]  /*2800*/  STG.E.128 desc[UR4][R122.64], R72 ;  /* 0x000000487a007986 */ /* 0x0003e2000c101d04 */
[----:B------:R-:W-:Y:S01]  /*2810*/  @P2 F2FP.F16.F32.PACK_AB R79, RZ, R80 ;  /* 0x00000050ff4f223e */ /* 0x000fe200000000ff */
[-C--:B------:R-:W-:Y:S01]  /*2820*/  FMUL.FTZ R142, R142, R119.reuse ;  /* 0x000000778e8e7220 */ /* 0x080fe20000410000 */
[----:B------:R-:W-:Y:S01]  /*2830*/  FMUL.FTZ R80, R80, R119 ;  /* 0x0000007750507220 */ /* 0x000fe20000410000 */
[----:B------:R-:W-:Y:S01]  /*2840*/  FMUL.FTZ R136, R136, UR18 ;  /* 0x0000001288887c20 */ /* 0x000fe20008410000 */
[----:B------:R-:W-:Y:S01]  /*2850*/  LOP3.LUT P5, RZ, R152, 0xff000000, RZ, 0xc0, !PT ;  /* 0xff00000098ff7812 */ /* 0x000fe200078ac0ff */
[----:B------:R-:W-:Y:S01]  /*2860*/  FMUL.FTZ R142, R142, UR18 ;  /* 0x000000128e8e7c20 */ /* 0x000fe20008410000 */
[----:B------:R-:W-:Y:S01]  /*2870*/  FMUL.FTZ R80, R80, UR18 ;  /* 0x0000001250507c20 */ /* 0x000fe20008410000 */
[----:B------:R-:W-:-:S02]  /*2880*/  LOP3.LUT P1, RZ, R152, 0xff00, RZ, 0xc0, !PT ;  /* 0x0000ff0098ff7812 */ /* 0x000fc4000782c0ff */
[----:B------:R-:W-:Y:S02]  /*2890*/  LOP3.LUT P3, RZ, R152, 0xff, RZ, 0xc0, !PT ;  /* 0x000000ff98ff7812 */ /* 0x000fe4000786c0ff */
[----:B0-----:R-:W-:Y:S01]  /*28a0*/  @P2 F2FP.F16.F32.PACK_AB R83, RZ, R134 ;  /* 0x00000086ff53223e */ /* 0x001fe200000000ff */
[-C--:B------:R-:W-:Y:S01]  /*28b0*/  FMUL.FTZ R134, R134, R119.reuse ;  /* 0x0000007786867220 */ /* 0x080fe20000410000 */
[----:B------:R-:W-:Y:S01]  /*28c0*/  FMUL.FTZ R119, R78, R119 ;  /* 0x000000774e777220 */ /* 0x000fe20000410000 */
[----:B------:R-:W-:Y:S02]  /*28d0*/  @P2 F2FP.F16.F32.PACK_AB R138, RZ, R138 ;  /* 0x0000008aff8a223e */ /* 0x000fe400000000ff */
[----:B------:R-:W-:Y:S01]  /*28e0*/  @P2 F2FP.F16.F32.PACK_AB R140, RZ, R140 ;  /* 0x0000008cff8c223e */ /* 0x000fe200000000ff */
[----:B-1----:R-:W0:Y:S01]  /*28f0*/  LDC.64 R72, c[0x0][0x210] ;  /* 0x00008400ff487b82 */ /* 0x002e220000000a00 */
[----:B------:R-:W-:Y:S01]  /*2900*/  FMUL.FTZ R134, R134, UR18 ;  /* 0x0000001286867c20 */ /* 0x000fe20008410000 */
[----:B------:R-:W-:Y:S01]  /*2910*/  FMUL.FTZ R119, R119, UR18 ;  /* 0x0000001277777c20 */ /* 0x000fe20008410000 */
[----:B------:R-:W-:-:S02]  /*2920*/  FSEL R69, R136, RZ, P5 ;  /* 0x000000ff88457208 */ /* 0x000fc40002800000 */
[C---:B------:R-:W-:Y:S02]  /*2930*/  LOP3.LUT P4, RZ, R153.reuse, 0xff, RZ, 0xc0, !PT ;  /* 0x000000ff99ff7812 */ /* 0x040fe4000788c0ff */
[----:B------:R-:W-:Y:S02]  /*2940*/  LOP3.LUT P6, RZ, R153, 0xff00, RZ, 0xc0, !PT ;  /* 0x0000ff0099ff7812 */ /* 0x000fe400078cc0ff */
[----:B------:R-:W-:Y:S02]  /*2950*/  FSEL R68, R142, RZ, P3 ;  /* 0x000000ff8e447208 */ /* 0x000fe40001800000 */
[----:B------:R-:W-:Y:S02]  /*2960*/  FSEL R75, R80, RZ, P1 ;  /* 0x000000ff504b7208 */ /* 0x000fe40000800000 */
[----:B------:R-:W-:Y:S02]  /*2970*/  @P2 F2FP.F16.F32.PACK_AB R78, RZ, R78 ;  /* 0x0000004eff4e223e */ /* 0x000fe400000000ff */
[----:B------:R-:W-:-:S02]  /*2980*/  @P2 F2FP.F16.F32.PACK_AB R120, RZ, R120 ;  /* 0x00000078ff78223e */ /* 0x000fc400000000ff */
[----:B------:R-:W-:Y:S02]  /*2990*/  F2FP.F16.F32.PACK_AB R69, R69, R76 ;  /* 0x0000004c4545723e */ /* 0x000fe400000000ff */
[----:B------:R-:W-:Y:S02]  /*29a0*/  @P2 PRMT R64, R0, 0x7610, R64 ;  /* 0x0000761000402816 */ /* 0x000fe40000000040 */
[----:B------:R-:W-:Y:S02]  /*29b0*/  @P2 PRMT R65, R138, 0x7610, R65 ;  /* 0x000076108a412816 */ /* 0x000fe40000000041 */
[----:B------:R-:W-:Y:S02]  /*29c0*/  @P2 PRMT R66, R83, 0x7610, R66 ;  /* 0x0000761053422816 */ /* 0x000fe40000000042 */
[----:B------:R-:W-:Y:S02]  /*29d0*/  @P2 IADD3 R74, P1, R115, UR16, RZ ;  /* 0x00000010734a2c10 */ /* 0x000fe4000ff3e0ff */
[----:B------:R-:W-:-:S02]  /*29e0*/  @P2 PRMT R67, R140, 0x7610, R67 ;  /* 0x000076108c432816 */ /* 0x000fc40000000043 */
[----:B------:R-:W-:Y:S02]  /*29f0*/  FSEL R70, R134, RZ, P4 ;  /* 0x000000ff86467208 */ /* 0x000fe40002000000 */
[----:B------:R-:W-:Y:S02]  /*2a00*/  FSEL R119, R119, RZ, P6 ;  /* 0x000000ff77777208 */ /* 0x000fe40003000000 */
[----:B------:R-:W-:Y:S02]  /*2a10*/  IADD3 R76, P3, R115, UR20, RZ ;  /* 0x00000014734c7c10 */ /* 0x000fe4000ff7e0ff */
[----:B------:R-:W-:Y:S02]  /*2a20*/  F2FP.F16.F32.PACK_AB R68, R75, R68 ;  /* 0x000000444b44723e */ /* 0x000fe400000000ff */
[----:B------:R-:W-:Y:S02]  /*2a30*/  F2FP.F16.F32.PACK_AB R71, R144, R77 ;  /* 0x0000004d9047723e */ /* 0x000fe400000000ff */
[----:B------:R-:W-:-:S02]  /*2a40*/  @P2 PRMT R64, R64, 0x5410, R79 ;  /* 0x0000541040402816 */ /* 0x000fc4000000004f */
[----:B------:R-:W-:Y:S02]  /*2a50*/  @P2 IADD3.X R75, R114, UR17, RZ, P1, !PT ;  /* 0x00000011724b2c10 */ /* 0x000fe40008ffe4ff */
[----:B------:R-:W-:Y:S02]  /*2a60*/  @P2 PRMT R65, R65, 0x5410, R81 ;  /* 0x0000541041412816 */ /* 0x000fe40000000051 */
[----:B------:R-:W-:Y:S02]  /*2a70*/  @P2 PRMT R66, R66, 0x5410, R78 ;  /* 0x0000541042422816 */ /* 0x000fe4000000004e */
[----:B------:R-:W-:Y:S02]  /*2a80*/  @P2 PRMT R67, R67, 0x5410, R120 ;  /* 0x0000541043432816 */ /* 0x000fe40000000078 */
[----:B------:R-:W-:Y:S02]  /*2a90*/  F2FP.F16.F32.PACK_AB R70, R119, R70 ;  /* 0x000000467746723e */ /* 0x000fe400000000ff */
[----:B------:R-:W-:Y:S01]  /*2aa0*/  IADD3.X R77, R114, UR21, RZ, P3, !PT ;  /* 0x00000015724d7c10 */ /* 0x000fe20009ffe4ff */
[----:B------:R1:W-:Y:S01]  /*2ab0*/  @P2 STG.E.128 desc[UR4][R74.64], R64 ;  /* 0x000000404a002986 */ /* 0x0003e2000c101d04 */
[----:B0-----:R-:W-:-:S03]  /*2ac0*/  LEA R118, R72, R118, 0x2 ;  /* 0x0000007648767211 */ /* 0x001fc600078e10ff */
[----:B------:R1:W-:Y:S01]  /*2ad0*/  STG.E.128 desc[UR4][R76.64], R68 ;  /* 0x000000444c007986 */ /* 0x0003e2000c101d04 */
[----:B------:R-:W-:-:S13]  /*2ae0*/  ISETP.GE.AND P1, PT, R118, R73, PT ;  /* 0x000000497600720c */ /* 0x000fda0003f26270 */
[----:B------:R-:W-:Y:S05]  /*2af0*/  @!P1 BRA `(.L_x_6438) ;  /* 0xffffffd800889947 */ /* 0x000fea000383ffff */
[----:B------:R-:W-:Y:S05]  /*2b00*/  BSYNC B1 ;  /* 0x0000000000017941 */ /* 0x000fea0003800000 */
.L_x_6436:
        /* <DEDUP_REMOVED lines=48> */
.L_x_6435:
[----:B------:R-:W-:Y:S05]  /*2e10*/  BSYNC B0 ;  /* 0x0000000000007941 */ /* 0x000fea0003800000 */
.L_x_6433:
[----:B------:R-:W0:Y:S01]  /*2e20*/  S2R R58, SR_TID.X ;  /* 0x00000000003a7919 */ /* 0x000e220000002100 */
[----:B------:R-:W-:Y:S01]  /*2e30*/  MOV R0, 0x400 ;  /* 0x0000040000007802 */ /* 0x000fe20000000f00 */
[----:B------:R-:W-:Y:S05]  /*2e40*/  WARPSYNC.ALL ;  /* 0x0000000000007948 */ /* 0x000fea0003800000 */
[----:B------:R-:W2:Y:S01]  /*2e50*/  S2R R3, SR_CgaCtaId ;  /* 0x0000000000037919 */ /* 0x000ea20000008800 */
[----:B------:R-:W-:Y:S01]  /*2e60*/  ULDC UR6, c[0x0][0x218] ;  /* 0x0000860000067ab9 */ /* 0x000fe20000000800 */
[----:B------:R-:W-:Y:S01]  /*2e70*/  ULDC.64 UR22, c[0x0][0x2d0] ;  /* 0x0000b40000167ab9 */ /* 0x000fe20000000a00 */
[----:B------:R-:W3:Y:S01]  /*2e80*/  S2R R56, SR_CTAID.X ;  /* 0x0000000000387919 */ /* 0x000ee20000002500 */
[----:B0-----:R-:W-:-:S05]  /*2e90*/  SHF.R.U32.HI R17, RZ, 0x5, R58 ;  /* 0x00000005ff117819 */ /* 0x001fca000001163a */
        /* <DEDUP_REMOVED lines=13> */
[----:B0-----:R-:W-:-:S03]  /*2f70*/  IADD3 R48, P0, R41, R58, RZ ;  /* 0x0000003a29307210 */ /* 0x001fc60007f1e0ff */
[----:B------:R-:W0:Y:S04]  /*2f80*/  LDS R3, [R0+0x200] ;  /* 0x0002000000037984 */ /* 0x000e280000000800 */
[----:B------:R-:W2:Y:S04]  /*2f90*/  LDS R16, [R0+0x400] ;  /* 0x0004000000107984 */ /* 0x000ea80000000800 */
[----:B------:R-:W3:Y:S04]  /*2fa0*/  LDS R20, [R0+0xe00] ;  /* 0x000e000000147984 */ /* 0x000ee80000000800 */
[----:B------:R-:W4:Y:S04]  /*2fb0*/  LDS R21, [R0+0x1000] ;  /* 0x0010000000157984 */ /* 0x000f280000000800 */
[----:B------:R-:W5:Y:S04]  /*2fc0*/  LDS R2, [R0] ;  /* 0x0000000000027984 */ /* 0x000f680000000800 */
[----:B------:R-:W1:Y:S04]  /*2fd0*/  LDS R37, [R0+0xc00] ;  /* 0x000c000000257984 */ /* 0x000e680000000800 */
[----:B------:R-:W1:Y:S04]  /*2fe0*/  LDS R17, [R0+0x600] ;  /* 0x0006000000117984 */ /* 0x000e680000000800 */
[----:B------:R-:W1:Y:S04]  /*2ff0*/  LDS R18, [R0+0x800] ;  /* 0x0008000000127984 */ /* 0x000e680000000800 */
[----:B------:R-:W1:Y:S04]  /*3000*/  LDS R19, [R0+0xa00] ;  /* 0x000a000000137984 */ /* 0x000e680000000800 */
[----:B------:R-:W1:Y:S01]  /*3010*/  LDS R22, [R0+0x1200] ;  /* 0x0012000000167984 */ /* 0x000e620000000800 */
[----:B0-----:R-:W-:-:S03]  /*3020*/  FADD.FTZ R3, RZ, R3 ;  /* 0x00000003ff037221 */ /* 0x001fc60000010000 */
[----:B------:R-:W0:Y:S01]  /*3030*/  LDS R23, [R0+0x1400] ;  /* 0x0014000000177984 */ /* 0x000e220000000800 */
        /* <DEDUP_REMOVED lines=8> */
[----:B-1----:R-:W-:-:S03]  /*30c0*/  FADD.FTZ R2, R2, R37 ;  /* 0x0000002502027221 */ /* 0x002fc60000010000 */
[----:B------:R-:W1:Y:S01]  /*30d0*/  LDS R36, [R0+0x1e00] ;  /* 0x001e000000247984 */ /* 0x000e620000000800 */
[----:B------:R-:W-:-:S03]  /*30e0*/  FADD.FTZ R17, RZ, R17 ;  /* 0x00000011ff117221 */ /* 0x000fc60000010000 */
[----:B------:R-:W1:Y:S01]  /*30f0*/  LDS R39, [R0+0x2000] ;  /* 0x0020000000277984 */ /* 0x000e620000000800 */
[----:B------:R-:W-:-:S03]  /*3100*/  FADD.FTZ R18, RZ, R18 ;  /* 0x00000012ff127221 */ /* 0x000fc60000010000 */
[----:B------:R-:W1:Y:S01]  /*3110*/  LDS R38, [R0+0x2200] ;  /* 0x0022000000267984 */ /* 0x000e620000000800 */
[----:B------:R-:W-:-:S03]  /*3120*/  FADD.FTZ R19, RZ, R19 ;  /* 0x00000013ff137221 */ /* 0x000fc60000010000 */
[----:B------:R-:W1:Y:S01]  /*3130*/  LDS R41, [R0+0x2400] ;  /* 0x0024000000297984 */ /* 0x000e620000000800 */
[----:B------:R-:W-:-:S03]  /*3140*/  FADD.FTZ R17, R17, R22 ;  /* 0x0000001611117221 */ /* 0x000fc60000010000 */
[----:B------:R-:W-:Y:S04]  /*3150*/  LDS R40, [R0+0x2600] ;  /* 0x0026000000287984 */ /* 0x000fe80000000800 */
        /* <DEDUP_REMOVED lines=94> */
.L_x_6437:
[----:B------:R-:W-:Y:S01]  /*3740*/  HFMA2.MMA R160, -RZ, RZ, 0, 5.9604644775390625e-08 ;  /* 0x00000001ffa07435 */ /* 0x000fe200000001ff */
[----:B------:R-:W-:Y:S01]  /*3750*/  BSSY B2, `(.L_x_6439) ;  /* 0x0000006000027945 */ /* 0x000fe20003800000 */
[----:B------:R-:W-:Y:S02]  /*3760*/  MOV R159, 0x1f ;  /* 0x0000001f009f7802 */ /* 0x000fe40000000f00 */
[----:B------:R-:W-:-:S07]  /*3770*/  MOV R158, 0xffffffff ;  /* 0xffffffff009e7802 */ /* 0x000fce0000000f00 */
[----:B-----5:R-:W-:Y:S05]  /*3780*/  WARPSYNC.COLLECTIVE R158, `(.L_x_6440) ;  /* 0x000000009e087348 */ /* 0x020fea0003c00000 */
[----:B------:R0:W1:Y:S02]  /*3790*/  SHFL.BFLY P3, R158, R161, R160, R159 ;  /* 0x0c0000a0a19e7389 */ /* 0x000064000006009f */
[----:B01---5:R-:W-:Y:S01]  /*37a0*/  ENDCOLLECTIVE ;  /* 0x000000000000791b */ /* 0x023fe20003800000 */
.L_x_6440:
[----:B------:R-:W-:Y:S05]  /*37b0*/  BSYNC B2 ;  /* 0x0000000000027941 */ /* 0x000fea0003800000 */
.L_x_6439:
        /* <DEDUP_REMOVED lines=9> */
.L_x_6441:
        /* <DEDUP_REMOVED lines=8> */
.L_x_6442:
[----:B------:R-:W-:Y:S02]  /*38d0*/  MOV R161, R151 ;  /* 0x0000009700a17202 */ /* 0x000fe40000000f00 */
[----:B------:R-:W-:Y:S02]  /*38e0*/  MOV R149, R158 ;  /* 0x0000009e00957202 */ /* 0x000fe40000000f00 */
[----:B------:R-:W-:-:S03]  /*38f0*/  MOV R158, 0xffffffff ;  /* 0xffffffff009e7802 */ /* 0x000fc60000000f00 */
[----:B------:R-:W-:-:S07]  /*3900*/  FADD.FTZ R163, R150, R149 ;  /* 0x0000009596a37221 */ /* 0x000fce0000010000 */
[----:B------:R-:W-:Y:S05]  /*3910*/  WARPSYNC.COLLECTIVE R158, `(.L_x_6443) ;  /* 0x000000009e087348 */ /* 0x000fea0003c00000 */
[----:B------:R0:W1:Y:S02]  /*3920*/  SHFL.BFLY P3, R158, R161, R160, R159 ;  /* 0x0c0000a0a19e7389 */ /* 0x000064000006009f */
[----:B01----:R-:W-:Y:S01]  /*3930*/  ENDCOLLECTIVE ;  /* 0x000000000000791b */ /* 0x003fe20003800000 */
.L_x_6443:
        /* <DEDUP_REMOVED lines=8> */
.L_x_6444:
[----:B------:R-:W-:Y:S02]  /*39c0*/  MOV R161, R162 ;  /* 0x000000a200a17202 */ /* 0x000fe40000000f00 */
[----:B------:R-:W-:Y:S02]  /*39d0*/  MOV R164, R158 ;  /* 0x0000009e00a47202 */ /* 0x000fe40000000f00 */
[----:B------:R-:W-:-:S03]  /*39e0*/  MOV R158, 0xffffffff ;  /* 0xffffffff009e7802 */ /* 0x000fc60000000f00 */
[----:B------:R-:W-:-:S07]  /*39f0*/  FADD.FTZ R164, R163, R164 ;  /* 0x000000a4a3a47221 */ /* 0x000fce0000010000 */
[----:B------:R-:W-:Y:S05]  /*3a00*/  WARPSYNC.COLLECTIVE R158, `(.L_x_6445) ;  /* 0x000000009e087348 */ /* 0x000fea0003c00000 */
[----:B------:R0:W1:Y:S02]  /*3a10*/  SHFL.BFLY P3, R158, R161, R160, R159 ;  /* 0x0c0000a0a19e7389 */ /* 0x000064000006009f */
[----:B01----:R-:W-:Y:S01]  /*3a20*/  ENDCOLLECTIVE ;  /* 0x000000000000791b */ /* 0x003fe20003800000 */
.L_x_6445:
        /* <DEDUP_REMOVED lines=8> */
.L_x_6446:
[----:B------:R-:W-:Y:S02]  /*3ab0*/  MOV R161, R165 ;  /* 0x000000a500a17202 */ /* 0x000fe40000000f00 */
[----:B------:R-:W-:Y:S02]  /*3ac0*/  MOV R149, R158 ;  /* 0x0000009e00957202 */ /* 0x000fe40000000f00 */
[----:B------:R-:W-:-:S03]  /*3ad0*/  MOV R158, 0xffffffff ;  /* 0xffffffff009e7802 */ /* 0x000fc60000000f00 */
[----:B------:R-:W-:-:S07]  /*3ae0*/  FADD.FTZ R148, R164, R149 ;  /* 0x00000095a4947221 */ /* 0x000fce0000010000 */
[----:B------:R-:W-:Y:S05]  /*3af0*/  WARPSYNC.COLLECTIVE R158, `(.L_x_6447) ;  /* 0x000000009e087348 */ /* 0x000fea0003c00000 */
[----:B------:R0:W1:Y:S02]  /*3b00*/  SHFL.BFLY P3, R158, R161, R160, R159 ;  /* 0x0c0000a0a19e7389 */ /* 0x000064000006009f */
[----:B01----:R-:W-:Y:S01]  /*3b10*/  ENDCOLLECTIVE ;  /* 0x000000000000791b */ /* 0x003fe20003800000 */
.L_x_6447:
        /* <DEDUP_REMOVED lines=8> */
.L_x_6448:
[----:B------:R-:W-:Y:S02]  /*3ba0*/  MOV R161, R149 ;  /* 0x0000009500a17202 */ /* 0x000fe40000000f00 */
[----:B------:R-:W-:Y:S02]  /*3bb0*/  MOV R151, R158 ;  /* 0x0000009e00977202 */ /* 0x000fe40000000f00 */
[----:B------:R-:W-:-:S07]  /*3bc0*/  MOV R158, 0xffffffff ;  /* 0xffffffff009e7802 */ /* 0x000fce0000000f00 */
[----:B------:R-:W-:Y:S05]  /*3bd0*/  WARPSYNC.COLLECTIVE R158, `(.L_x_6449) ;  /* 0x000000009e087348 */ /* 0x000fea0003c00000 */
[----:B------:R0:W1:Y:S02]  /*3be0*/  SHFL.BFLY P3, R158, R161, R160, R159 ;  /* 0x0c0000a0a19e7389 */ /* 0x000064000006009f */
[----:B01----:R-:W-:Y:S01]  /*3bf0*/  ENDCOLLECTIVE ;  /* 0x000000000000791b */ /* 0x003fe20003800000 */
.L_x_6449:
[----:B------:R-:W-:Y:S01]  /*3c00*/  MOV R150, R158 ;  /* 0x0000009e00967202 */ /* 0x000fe20000000f00 */
[----:B------:R-:W-:Y:S06]  /*3c10*/  BRA `(.L_x_6450) ;  /* 0xffffffd800ec7947 */ /* 0x000fec000383ffff */
.L_x_6451:
        /* <DEDUP_REMOVED lines=14> */
.L_x_11765:


//--------------------- .text._ZN10layer_norm22ln_bwd_finalize_kernelINS_22Kernel_traits_finalizeILj768Ef6__halfS2_S2_fjLb0ELj1024ELj4ENS_18Kernel_traits_baseILj768EfS2_S2_S2_fjLj1024EEEEELb0ELb0EEEvNS_9BwdParamsE --------------------------
	.section	.text._ZN10layer_norm22ln_bwd_finalize_kernelINS_22Kernel_traits_finalizeILj768Ef6__halfS2_S2_fjLb0ELj1024ELj4ENS_18Kernel_traits_baseILj768EfS2_S2_S2_fjLj1024EEEEELb0ELb0EEEvNS_9BwdParamsE,"ax",@progbits
	.align	128
        .global         _ZN10layer_norm22ln_bwd_finalize_kernelINS_22Kernel_traits_finalizeILj768Ef6__halfS2_S2_fjLb0ELj1024ELj4ENS_18Kernel_traits_baseILj768EfS2_S2_S2_fjLj1024EEEEELb0ELb0EEEvNS_9BwdParamsE
        .type           _ZN10layer_norm22ln_bwd_finalize_kernelINS_22Kernel_traits_finalizeILj768Ef6__halfS2_S2_fjLb0ELj1024ELj4ENS_18Kernel_traits_baseILj768EfS2_S2_S2_fjLj1024EEEEELb0ELb0EEEvNS_9BwdParamsE,@function
        .size           _ZN10layer_norm22ln_bwd_finalize_kernelINS_22Kernel_traits_finalizeILj768Ef6__halfS2_S2_fjLb0ELj1024ELj4ENS_18Kernel_traits_baseILj768EfS2_S2_S2_fjLj1024EEEEELb0ELb0EEEvNS_9BwdParamsE,(.L_x_11766 - _ZN10layer_norm22ln_bwd_finalize_kernelINS_22Kernel_traits_finalizeILj768Ef6__halfS2_S2_fjLb0ELj1024ELj4ENS_18Kernel_traits_baseILj768EfS2_S2_S2_fjLj1024EEEEELb0ELb0EEEvNS_9BwdParamsE)
        .other          _ZN10layer_norm22ln_bwd_finalize_kernelINS_22Kernel_traits_finalizeILj768Ef6__halfS2_S2_fjLb0ELj1024ELj4ENS_18Kernel_traits_baseILj768EfS2_S2_S2_fjLj1024EEEEELb0ELb0EEEvNS_9BwdParamsE,@"STO_CUDA_ENTRY STV_DEFAULT"
_ZN10layer_norm22ln_bwd_finalize_kernelINS_22Kernel_traits_finalizeILj768Ef6__halfS2_S2_fjLb0ELj1024ELj4ENS_18Kernel_traits_baseILj768EfS2_S2_S2_fjLj1024EEEEELb0ELb0EEEvNS_9BwdParamsE:
.text._ZN10layer_norm22ln_bwd_finalize_kernelINS_22Kernel_traits_finalizeILj768Ef6__halfS2_S2_fjLb0ELj1024ELj4ENS_18Kernel_traits_baseILj768EfS2_S2_S2_fjLj1024EEEEELb0ELb0EEEvNS_9BwdParamsE:
        /* <DEDUP_REMOVED lines=25> */
.L_x_6464:
        /* <DEDUP_REMOVED lines=30> */
.L_x_6456:
        /* <DEDUP_REMOVED lines=36> */
.L_x_6455:
[----:B------:R-:W-:Y:S05]  /*05b0*/  BSYNC B1 ;  /* 0x0000000000017941 */ /* 0x000fea0003800000 */
.L_x_6454:
        /* <DEDUP_REMOVED lines=24> */
.L_x_6458:
[----:B------:R-:W-:Y:S05]  /*0740*/  BSYNC B1 ;  /* 0x0000000000017941 */ /* 0x000fea0003800000 */
.L_x_6457:
        /* <DEDUP_REMOVED lines=12> */
.L_x_6459:
[----:B------:R-:W-:Y:S05]  /*0810*/  BSYNC B1 ;  /* 0x0000000000017941 */ /* 0x000fea0003800000 */
.L_x_6453:
[----:B------:R-:W-:Y:S05]  /*0820*/  BSYNC B0 ;  /* 0x0000000000007941 */ /* 0x000fea0003800000 */
.L_x_6452:
        /* <DEDUP_REMOVED lines=29> */
.L_x_6475:
[----:B---3--:R-:W-:Y:S01]  /*0a00*/  FADD.FTZ R9, R18, R9 ;  /* 0x0000000912097221 */ /* 0x008fe20000010000 */
[----:B--2---:R-:W-:-:S04]  /*0a10*/  FADD.FTZ R11, R10, R11 ;  /* 0x0000000b0a0b7221 */ /* 0x004fc80000010000 */
[----:B------:R2:W-:Y:S04]  /*0a20*/  @!P1 STS [R6+0x2000], R9 ;  /* 0x0020000906009388 */ /* 0x0005e80000000800 */
[----:B------:R2:W-:Y:S02]  /*0a30*/  @!P1 STS [R6+0x2080], R11 ;  /* 0x0020800b06009388 */ /* 0x0005e40000000800 */
.L_x_6460:
        /* <DEDUP_REMOVED lines=16> */
.L_x_6463:
[----:B------:R-:W-:Y:S05]  /*0b40*/  BSYNC B0 ;  /* 0x0000000000007941 */ /* 0x000fea0003800000 */
.L_x_6462:
[C---:B------:R-:W-:Y:S01]  /*0b50*/  ISETP.GT.U32.AND P1, PT, R3.reuse, -0x301, PT ;  /* 0xfffffcff0300780c */ /* 0x040fe20003f24070 */
[----:B------:R-:W-:Y:S01]  /*0b60*/  VIADD R4, R4, 0x180 ;  /* 0x0000018004047836 */ /* 0x000fe20000000000 */
[----:B------:R-:W-:-:S11]  /*0b70*/  IADD3 R3, R3, 0x300, RZ ;  /* 0x0000030003037810 */ /* 0x000fd60007ffe0ff */
[----:B------:R-:W-:Y:S05]  /*0b80*/  @P1 BRA `(.L_x_6464) ;  /* 0xfffffff400801947 */ /* 0x000fea000383ffff */
[----:B------:R-:W-:Y:S05]  /*0b90*/  EXIT ;  /* 0x000000000000794d */ /* 0x000fea0003800000 */
.L_x_6461:
[----:B------:R-:W-:Y:S01]  /*0ba0*/  HFMA2.MMA R21, -RZ, RZ, 0, 5.9604644775390625e-08 ;  /* 0x00000001ff157435 */ /* 0x000fe200000001ff */
[----:B0--3--:R-:W-:Y:S01]  /*0bb0*/  MOV R22, R10 ;  /* 0x0000000a00167202 */ /* 0x009fe20000000f00 */
[----:B------:R-:W-:Y:S01]  /*0bc0*/  IMAD.MOV.U32 R19, RZ, RZ, -0x1 ;  /* 0xffffffffff137424 */ /* 0x000fe200078e00ff */
[----:B------:R-:W-:-:S08]  /*0bd0*/  MOV R24, 0x1f ;  /* 0x0000001f00187802 */ /* 0x000fd00000000f00 */
[----:B-12---:R-:W-:Y:S05]  /*0be0*/  WARPSYNC.COLLECTIVE R19, `(.L_x_6465) ;  /* 0x0000000013087348 */ /* 0x006fea0003c00000 */
[----:B------:R0:W3:Y:S02]  /*0bf0*/  SHFL.BFLY P2, R20, R22, R21, R24 ;  /* 0x0c00001516147389 */ /* 0x0000e40000040018 */
[----:B0123--:R-:W-:Y:S01]  /*0c00*/  ENDCOLLECTIVE ;  /* 0x000000000000791b */ /* 0x00ffe20003800000 */
.L_x_6465:
[----:B------:R-:W-:Y:S01]  /*0c10*/  HFMA2.MMA R21, -RZ, RZ, 0, 1.1920928955078125e-07 ;  /* 0x00000002ff157435 */ /* 0x000fe200000001ff */
[----:B------:R-:W-:-:S05]  /*0c20*/  MOV R11, R20 ;  /* 0x00000014000b7202 */ /* 0x000fca0000000f00 */
[----:B------:R-:W-:-:S05]  /*0c30*/  FADD.FTZ R11, R10, R11 ;  /* 0x0000000b0a0b7221 */ /* 0x000fca0000010000 */
[----:B------:R-:W-:-:S07]  /*0c40*/  MOV R22, R11 ;  /* 0x0000000b00167202 */ /* 0x000fce0000000f00 */
[----:B------:R-:W-:Y:S05]  /*0c50*/  WARPSYNC.COLLECTIVE R19, `(.L_x_6466) ;  /* 0x0000000013087348 */ /* 0x000fea0003c00000 */
[----:B------:R0:W1:Y:S02]  /*0c60*/  SHFL.BFLY P2, R20, R22, R21, R24 ;  /* 0x0c00001516147389 */ /* 0x0000640000040018 */
[----:B01----:R-:W-:Y:S01]  /*0c70*/  ENDCOLLECTIVE ;  /* 0x000000000000791b */ /* 0x003fe20003800000 */
.L_x_6466:
[----:B------:R-:W-:Y:S01]  /*0c80*/  HFMA2.MMA R21, -RZ, RZ, 0, 2.384185791015625e-07 ;  /* 0x00000004ff157435 */ /* 0x000fe200000001ff */
[----:B------:R-:W-:-:S04]  /*0c90*/  IMAD.MOV.U32 R14, RZ, RZ, R20 ;  /* 0x000000ffff0e7224 */ /* 0x000fc800078e0014 */
[----:B------:R-:W-:-:S05]  /*0ca0*/  FADD.FTZ R14, R11, R14 ;  /* 0x0000000e0b0e7221 */ /* 0x000fca0000010000 */
[----:B------:R-:W-:-:S07]  /*0cb0*/  MOV R22, R14 ;  /* 0x0000000e00167202 */ /* 0x000fce0000000f00 */
[----:B------:R-:W-:Y:S05]  /*0cc0*/  WARPSYNC.COLLECTIVE R19, `(.L_x_6467) ;  /* 0x0000000013087348 */ /* 0x000fea0003c00000 */
[----:B------:R0:W1:Y:S02]  /*0cd0*/  SHFL.BFLY P2, R20, R22, R21, R24 ;  /* 0x0c00001516147389 */ /* 0x0000640000040018 */
[----:B01----:R-:W-:Y:S01]  /*0ce0*/  ENDCOLLECTIVE ;  /* 0x000000000000791b */ /* 0x003fe20003800000 */
.L_x_6467:
[----:B------:R-:W-:Y:S01]  /*0cf0*/  IMAD.MOV.U32 R21, RZ, RZ, 0x8 ;  /* 0x00000008ff157424 */ /* 0x000fe200078e00ff */
[----:B------:R-:W-:-:S05]  /*0d00*/  MOV R13, R20 ;  /* 0x00000014000d7202 */ /* 0x000fca0000000f00 */
[----:B------:R-:W-:-:S05]  /*0d10*/  FADD.FTZ R13, R14, R13 ;  /* 0x0000000d0e0d7221 */ /* 0x000fca0000010000 */
[----:B------:R-:W-:-:S07]  /*0d20*/  MOV R22, R13 ;  /* 0x0000000d00167202 */ /* 0x000fce0000000f00 */
[----:B------:R-:W-:Y:S05]  /*0d30*/  WARPSYNC.COLLECTIVE R19, `(.L_x_6468) ;  /* 0x0000000013087348 */ /* 0x000fea0003c00000 */
[----:B------:R0:W1:Y:S02]  /*0d40*/  SHFL.BFLY P2, R20, R22, R21, R24 ;  /* 0x0c00001516147389 */ /* 0x0000640000040018 */
[----:B01----:R-:W-:Y:S01]  /*0d50*/  ENDCOLLECTIVE ;  /* 0x000000000000791b */ /* 0x003fe20003800000 */
.L_x_6468:
[----:B------:R-:W-:Y:S01]  /*0d60*/  HFMA2.MMA R21, -RZ, RZ, 0, 9.5367431640625e-07 ;  /* 0x00000010ff157435 */ /* 0x000fe200000001ff */
[----:B------:R-:W-:-:S05]  /*0d70*/  MOV R10, R20 ;  /* 0x00000014000a7202 */ /* 0x000fca0000000f00 */
[----:B------:R-:W-:-:S05]  /*0d80*/  FADD.FTZ R10, R13, R10 ;  /* 0x0000000a0d0a7221 */ /* 0x000fca0000010000 */
[----:B------:R-:W-:-:S07]  /*0d90*/  MOV R22, R10 ;  /* 0x0000000a00167202 */ /* 0x000fce0000000f00 */
[----:B------:R-:W-:Y:S05]  /*0da0*/  WARPSYNC.COLLECTIVE R19, `(.L_x_6469) ;  /* 0x0000000013087348 */ /* 0x000fea0003c00000 */
[----:B------:R0:W1:Y:S02]  /*0db0*/  SHFL.BFLY P2, R20, R22, R21, R24 ;  /* 0x0c00001516147389 */ /* 0x0000640000040018 */
[----:B01----:R-:W-:Y:S01]  /*0dc0*/  ENDCOLLECTIVE ;  /* 0x000000000000791b */ /* 0x003fe20003800000 */
.L_x_6469:
[----:B------:R-:W-:Y:S01]  /*0dd0*/  HFMA2.MMA R21, -RZ, RZ, 0, 5.9604644775390625e-08 ;  /* 0x00000001ff157435 */ /* 0x000fe200000001ff */
[----:B------:R-:W-:Y:S01]  /*0de0*/  IMAD.MOV.U32 R22, RZ, RZ, R9 ;  /* 0x000000ffff167224 */ /* 0x000fe200078e0009 */
[----:B------:R-:W-:-:S09]  /*0df0*/  MOV R11, R20 ;  /* 0x00000014000b7202 */ /* 0x000fd20000000f00 */
[----:B------:R-:W-:Y:S05]  /*0e00*/  WARPSYNC.COLLECTIVE R19, `(.L_x_6470) ;  /* 0x0000000013087348 */ /* 0x000fea0003c00000 */
[----:B------:R0:W1:Y:S02]  /*0e10*/  SHFL.BFLY P2, R20, R22, R21, R24 ;  /* 0x0c00001516147389 */ /* 0x0000640000040018 */
[----:B01----:R-:W-:Y:S01]  /*0e20*/  ENDCOLLECTIVE ;  /* 0x000000000000791b */ /* 0x003fe20003800000 */
.L_x_6470:
[----:B------:R-:W-:Y:S01]  /*0e30*/  HFMA2.MMA R21, -RZ, RZ, 0, 1.1920928955078125e-07 ;  /* 0x00000002ff157435 */ /* 0x000fe200000001ff */
[----:B------:R-:W-:-:S05]  /*0e40*/  MOV R14, R20 ;  /* 0x00000014000e7202 */ /* 0x000fca0000000f00 */
[----:B------:R-:W-:-:S05]  /*0e50*/  FADD.FTZ R15, R9, R14 ;  /* 0x0000000e090f7221 */ /* 0x000fca0000010000 */
[----:B------:R-:W-:-:S07]  /*0e60*/  MOV R22, R15 ;  /* 0x0000000f00167202 */ /* 0x000fce0000000f00 */
[----:B------:R-:W-:Y:S05]  /*0e70*/  WARPSYNC.COLLECTIVE R19, `(.L_x_6471) ;  /* 0x0000000013087348 */ /* 0x000fea0003c00000 */
[----:B------:R0:W1:Y:S02]  /*0e80*/  SHFL.BFLY P2, R20, R22, R21, R24 ;  /* 0x0c00001516147389 */ /* 0x0000640000040018 */
[----:B01----:R-:W-:Y:S01]  /*0e90*/  ENDCOLLECTIVE ;  /* 0x000000000000791b */ /* 0x003fe20003800000 */
.L_x_6471:
[----:B------:R-:W-:Y:S01]  /*0ea0*/  HFMA2.MMA R21, -RZ, RZ, 0, 2.384185791015625e-07 ;  /* 0x00000004ff157435 */ /* 0x000fe200000001ff */
[----:B------:R-:W-:-:S04]  /*0eb0*/  IMAD.MOV.U32 R16, RZ, RZ, R20 ;  /* 0x000000ffff107224 */ /* 0x000fc800078e0014 */
[----:B------:R-:W-:-:S05]  /*0ec0*/  FADD.FTZ R16, R15, R16 ;  /* 0x000000100f107221 */ /* 0x000fca0000010000 */
[----:B------:R-:W-:-:S07]  /*0ed0*/  MOV R22, R16 ;  /* 0x0000001000167202 */ /* 0x000fce0000000f00 */
[----:B------:R-:W-:Y:S05]  /*0ee0*/  WARPSYNC.COLLECTIVE R19, `(.L_x_6472) ;  /* 0x0000000013087348 */ /* 0x000fea0003c00000 */
[----:B------:R0:W1:Y:S02]  /*0ef0*/  SHFL.BFLY P2, R20, R22, R21, R24 ;  /* 0x0c00001516147389 */ /* 0x0000640000040018 */
[----:B01----:R-:W-:Y:S01]  /*0f00*/  ENDCOLLECTIVE ;  /* 0x000000000000791b */ /* 0x003fe20003800000 */
.L_x_6472:
[----:B------:R-:W-:Y:S01]  /*0f10*/  IMAD.MOV.U32 R21, RZ, RZ, 0x8 ;  /* 0x00000008ff157424 */ /* 0x000fe200078e00ff */
[----:B------:R-:W-:-:S05]  /*0f20*/  MOV R17, R20 ;  /* 0x0000001400117202 */ /* 0x000fca0000000f00 */
[----:B------:R-:W-:-:S05]  /*0f30*/  FADD.FTZ R17, R16, R17 ;  /* 0x0000001110117221 */ /* 0x000fca0000010000 */
[----:B------:R-:W-:-:S07]  /*0f40*/  MOV R22, R17 ;  /* 0x0000001100167202 */ /* 0x000fce0000000f00 */
[----:B------:R-:W-:Y:S05]  /*0f50*/  WARPSYNC.COLLECTIVE R19, `(.L_x_6473) ;  /* 0x0000000013087348 */ /* 0x000fea0003c00000 */
[----:B------:R0:W1:Y:S02]  /*0f60*/  SHFL.BFLY P2, R20, R22, R21, R24 ;  /* 0x0c00001516147389 */ /* 0x0000640000040018 */
[----:B01----:R-:W-:Y:S01]  /*0f70*/  ENDCOLLECTIVE ;  /* 0x000000000000791b */ /* 0x003fe20003800000 */
.L_x_6473:
[----:B------:R-:W-:Y:S01]  /*0f80*/  HFMA2.MMA R21, -RZ, RZ, 0, 9.5367431640625e-07 ;  /* 0x00000010ff157435 */ /* 0x000fe200000001ff */
[----:B------:R-:W-:-:S05]  /*0f90*/  MOV R18, R20 ;  /* 0x0000001400127202 */ /* 0x000fca0000000f00 */
[----:B------:R-:W-:-:S05]  /*0fa0*/  FADD.FTZ R18, R17, R18 ;  /* 0x0000001211127221 */ /* 0x000fca0000010000 */
[----:B------:R-:W-:-:S07]  /*0fb0*/  MOV R22, R18 ;  /* 0x0000001200167202 */ /* 0x000fce0000000f00 */
[----:B------:R-:W-:Y:S05]  /*0fc0*/  WARPSYNC.COLLECTIVE R19, `(.L_x_6474) ;  /* 0x0000000013087348 */ /* 0x000fea0003c00000 */
[----:B------:R0:W1:Y:S02]  /*0fd0*/  SHFL.BFLY P2, R20, R22, R21, R24 ;  /* 0x0c00001516147389 */ /* 0x0000640000040018 */
[----:B01----:R-:W-:Y:S01]  /*0fe0*/  ENDCOLLECTIVE ;  /* 0x000000000000791b */ /* 0x003fe20003800000 */
.L_x_6474:
[----:B------:R-:W-:Y:S01]  /*0ff0*/  MOV R9, R20 ;  /* 0x0000001400097202 */ /* 0x000fe20000000f00 */
[----:B------:R-:W-:Y:S06]  /*1000*/  BRA `(.L_x_6475) ;  /* 0xfffffff8007c7947 */ /* 0x000fec000383ffff */
.L_x_6476:
        /* <DEDUP_REMOVED lines=15> */
.L_x_11766:


//--------------------- .text._ZN10layer_norm13ln_bwd_kernelINS_13Kernel_traitsIf6__halfS2_S2_fjLj768ELj1ELj4ELj1ELj16ENS_18Kernel_traits_baseILj768EfS2_S2_S2_fjLj128EEEEELb1ELb0ELb1ELb0EEEvNS_9BwdParamsE --------------------------
	.section	.text._ZN10layer_norm13ln_bwd_kernelINS_13Kernel_traitsIf6__halfS2_S2_fjLj768ELj1ELj4ELj1ELj16ENS_18Kernel_traits_baseILj768EfS2_S2_S2_fjLj128EEEEELb1ELb0ELb1ELb0EEEvNS_9BwdParamsE,"ax",@progbits
	.align	128
        .global         _ZN10layer_norm13ln_bwd_kernelINS_13Kernel_traitsIf6__halfS2_S2_fjLj768ELj1ELj4ELj1ELj16ENS_18Kernel_traits_baseILj768EfS2_S2_S2_fjLj128EEEEELb1ELb0ELb1ELb0EEEvNS_9BwdParamsE
        .type           _ZN10layer_norm13ln_bwd_kernelINS_13Kernel_traitsIf6__halfS2_S2_fjLj768ELj1ELj4ELj1ELj16ENS_18Kernel_traits_baseILj768EfS2_S2_S2_fjLj128EEEEELb1ELb0ELb1ELb0EEEvNS_9BwdParamsE,@function
        .size           _ZN10layer_norm13ln_bwd_kernelINS_13Kernel_traitsIf6__halfS2_S2_fjLj768ELj1ELj4ELj1ELj16ENS_18Kernel_traits_baseILj768EfS2_S2_S2_fjLj128EEEEELb1ELb0ELb1ELb0EEEvNS_9BwdParamsE,(.L_x_11767 - _ZN10layer_norm13ln_bwd_kernelINS_13Kernel_traitsIf6__halfS2_S2_fjLj768ELj1ELj4ELj1ELj16ENS_18Kernel_traits_baseILj768EfS2_S2_S2_fjLj128EEEEELb1ELb0ELb1ELb0EEEvNS_9BwdParamsE)
        .other          _ZN10layer_norm13ln_bwd_kernelINS_13Kernel_traitsIf6__halfS2_S2_fjLj768ELj1ELj4ELj1ELj16ENS_18Kernel_traits_baseILj768EfS2_S2_S2_fjLj128EEEEELb1ELb0ELb1ELb0EEEvNS_9BwdParamsE,@"STO_CUDA_ENTRY STV_DEFAULT"
_ZN10layer_norm13ln_bwd_kernelINS_13Kernel_traitsIf6__halfS2_S2_fjLj768ELj1ELj4ELj1ELj16ENS_18Kernel_traits_baseILj768EfS2_S2_S2_fjLj128EEEEELb1ELb0ELb1ELb0EEEvNS_9BwdParamsE:
.text._ZN10layer_norm13ln_bwd_kernelINS_13Kernel_traitsIf6__halfS2_S2_fjLj768ELj1ELj4ELj1ELj16ENS_18Kernel_traits_baseILj768EfS2_S2_S2_fjLj128EEEEELb1ELb0ELb1ELb0EEEvNS_9BwdParamsE:
        /* <DEDUP_REMOVED lines=33> */
[----:B------:R0:W5:Y:S01]  /*0210*/  @P2 LDG.E.128 R68, desc[UR4][R6.64] ;  /* 0x0000000406442981 */ /* 0x000162000c1e1d00 */
[----:B-1----:R-:W-:-:S03]  /*0220*/  LEA R112, R112, R3, 0x2 ;  /* 0x0000000370707211 */ /* 0x002fc600078e10ff */
[----:B------:R0:W5:Y:S01]  /*0230*/  @P2 LDG.E.128 R64, desc[UR4][R6.64+0x10] ;  /* 0x0000100406402981 */ /* 0x000162000c1e1d00 */
[----:B------:R-:W-:Y:S01]  /*0240*/  ISETP.GE.AND P2, PT, R112, UR6, PT ;  /* 0x0000000670007c0c */ /* 0x000fe2000bf46270 */
[----:B------:R-:W-:Y:S01]  /*0250*/  ULDC.64 UR6, c[0x0][0x2c8] ;  /* 0x0000b20000067ab9 */ /* 0x000fe20000000a00 */
        /* <DEDUP_REMOVED lines=27> */
[----:B------:R-:W-:-:S11]  /*0410*/  HFMA2.MMA R61, -RZ, RZ, 0, 0 ;  /* 0x00000000ff3d7435 */ /* 0x000fd600000001ff */
.L_x_6569:
        /* <DEDUP_REMOVED lines=36> */
[----:B------:R-:W-:Y:S02]  /*0660*/  IADD3 R101, R101, 0x20, RZ ;  /* 0x0000002065657810 */ /* 0x000fe40007ffe0ff */
[----:B--2---:R-:W-:-:S07]  /*0670*/  IADD3 R103, R118, 0x20, RZ ;  /* 0x0000002076677810 */ /* 0x004fce0007ffe0ff */
.L_x_6482:
[----:B------:R-:W-:Y:S05]  /*0680*/  BSYNC B2 ;  /* 0x0000000000027941 */ /* 0x000fea0003800000 */
.L_x_6481:
        /* <DEDUP_REMOVED lines=9> */
[----:B------:R-:W-:Y:S02]  /*0720*/  IADD3 R101, R101, 0x20, RZ ;  /* 0x0000002065657810 */ /* 0x000fe40007ffe0ff */
[----:B------:R-:W-:-:S07]  /*0730*/  IADD3 R103, R103, 0x20, RZ ;  /* 0x0000002067677810 */ /* 0x000fce0007ffe0ff */
.L_x_6484:
[----:B------:R-:W-:Y:S05]  /*0740*/  BSYNC B2 ;  /* 0x0000000000027941 */ /* 0x000fea0003800000 */
.L_x_6483:
[----:B------:R-:W-:Y:S01]  /*0750*/  ISETP.NE.AND P4, PT, R171, RZ, PT ;  /* 0x000000ffab00720c */ /* 0x000fe20003f85270 */
[----:B------:R-:W-:Y:S01]  /*0760*/  HFMA2.MMA R169, -RZ, RZ, 0, 0 ;  /* 0x00000000ffa97435 */ /* 0x000fe200000001ff */
[----:B------:R-:W-:-:S11]  /*0770*/  MOV R170, RZ ;  /* 0x000000ff00aa7202 */ /* 0x000fd60000000f00 */
        /* <DEDUP_REMOVED lines=10> */
.L_x_6480:
[----:B------:R-:W1:Y:S02]  /*0820*/  LDC.64 R96, c[0x0][0x250] ;  /* 0x00009400ff607b82 */ /* 0x000e640000000a00 */
[----:B-1----:R-:W-:-:S06]  /*0830*/  IMAD.WIDE R96, R112, 0x4, R96 ;  /* 0x0000000470607825 */ /* 0x002fcc00078e0260 */
[----:B------:R-:W2:Y:S01]  /*0840*/  LDG.E R96, desc[UR4][R96.64] ;  /* 0x0000000460607981 */ /* 0x000ea2000c1e1900 */
[----:B------:R-:W-:Y:S01]  /*0850*/  IADD3 R2, R98, -0x1, RZ ;  /* 0xffffffff62027810 */ /* 0x000fe20007ffe0ff */
[----:B------:R-:W-:Y:S01]  /*0860*/  HFMA2.MMA R167, -RZ, RZ, 0, 0 ;  /* 0x00000000ffa77435 */ /* 0x000fe200000001ff */
[----:B-----5:R-:W-:Y:S01]  /*0870*/  ISETP.GE.AND P3, PT, R163, 0x1, PT ;  /* 0x00000001a300780c */ /* 0x020fe20003f66270 */
[----:B------:R-:W-:Y:S01]  /*0880*/  BSSY B2, `(.L_x_6486) ;  /* 0x0000068000027945 */ /* 0x000fe20003800000 */
[----:B0-----:R-:W-:Y:S01]  /*0890*/  ISETP.NE.AND P4, PT, R172, RZ, PT ;  /* 0x000000ffac00720c */ /* 0x001fe20003f85270 */
        /* <DEDUP_REMOVED lines=36> */
[--C-:B------:R-:W-:Y:S02]  /*0ae0*/  HADD2.F32 R146, -RZ, R99.reuse.H0_H0 ;  /* 0x20000063ff927230 */ /* 0x100fe40000004100 */
[----:B------:R-:W-:Y:S02]  /*0af0*/  HADD2.F32 R148, -RZ, R99.H1_H1 ;  /* 0x30000063ff947230 */ /* 0x000fe40000004100 */
[C---:B------:R-:W-:Y:S01]  /*0b00*/  FADD.FTZ R99, -R165.reuse, R138 ;  /* 0x0000008aa5637221 */ /* 0x040fe20000010100 */
[----:B------:R-:W-:Y:S02]  /*0b10*/  HADD2.F32 R100, -RZ, R100.H1_H1 ;  /* 0x30000064ff647230 */ /* 0x000fe40000004100 */
[----:B------:R-:W-:Y:S01]  /*0b20*/  FMUL.FTZ R3, R116, R3 ;  /* 0x0000000374037220 */ /* 0x000fe20000410000 */
[----:B------:R-:W-:Y:S01]  /*0b30*/  FMUL.FTZ R138, R84, R97 ;  /* 0x00000061548a7220 */ /* 0x000fe20000410000 */
[--C-:B------:R-:W-:Y:S02]  /*0b40*/  HADD2.F32 R142, -RZ, R98.reuse.H0_H0 ;  /* 0x20000062ff8e7230 */ /* 0x100fe40000004100 */
[----:B------:R-:W-:Y:S01]  /*0b50*/  FADD.FTZ R133, -R165, R96 ;  /* 0x00000060a5857221 */ /* 0x000fe20000010100 */
[----:B------:R-:W-:-:S02]  /*0b60*/  HADD2.F32 R144, -RZ, R98.H1_H1 ;  /* 0x30000062ff907230 */ /* 0x000fc40000004100 */
[----:B------:R-:W-:Y:S01]  /*0b70*/  FADD.FTZ R36, R36, R97 ;  /* 0x0000006124247221 */ /* 0x000fe20000010000 */
[--C-:B0-----:R-:W-:Y:S02]  /*0b80*/  HADD2.F32 R115, -RZ, R101.reuse.H0_H0 ;  /* 0x20000065ff737230 */ /* 0x101fe40000004100 */
[----:B------:R-:W-:Y:S01]  /*0b90*/  FFMA.FTZ R60, R3, R97, R60 ;  /* 0x00000061033c7223 */ /* 0x000fe2000001003c */
[----:B------:R-:W-:Y:S02]  /*0ba0*/  HADD2.F32 R98, -RZ, R101.H1_H1 ;  /* 0x30000065ff627230 */ /* 0x000fe40000004100 */
[----:B------:R-:W-:Y:S01]  /*0bb0*/  FADD.FTZ R101, -R165, R140 ;  /* 0x0000008ca5657221 */ /* 0x000fe20000010100 */
[----:B------:R-:W-:Y:S01]  /*0bc0*/  FMUL.FTZ R135, R85, R100 ;  /* 0x0000006455877220 */ /* 0x000fe20000410000 */
[----:B------:R-:W-:Y:S01]  /*0bd0*/  FADD.FTZ R96, RZ, R138 ;  /* 0x0000008aff607221 */ /* 0x000fe20000010000 */
[C---:B------:R-:W-:Y:S01]  /*0be0*/  FMUL.FTZ R136, R116.reuse, R99 ;  /* 0x0000006374887220 */ /* 0x040fe20000410000 */
[----:B------:R-:W-:Y:S01]  /*0bf0*/  FFMA.FTZ R97, R3, R138, RZ ;  /* 0x0000008a03617223 */ /* 0x000fe200000100ff */
        /* <DEDUP_REMOVED lines=48> */
.L_x_6487:
[----:B------:R-:W-:Y:S05]  /*0f00*/  BSYNC B2 ;  /* 0x0000000000027941 */ /* 0x000fea0003800000 */
.L_x_6486:
        /* <DEDUP_REMOVED lines=90> */
.L_x_6489:
[----:B------:R-:W-:Y:S05]  /*14b0*/  BSYNC B2 ;  /* 0x0000000000027941 */ /* 0x000fea0003800000 */
.L_x_6488:
        /* <DEDUP_REMOVED lines=17> */
[----:B------:R-:W-:Y:S02]  /*15d0*/  HADD2.F32 R124, -RZ, R102.H0_H0 ;  /* 0x20000066ff7c7230 */ /* 0x000fe40000004100 */
[--C-:B------:R-:W-:Y:S02]  /*15e0*/  HADD2.F32 R122, -RZ, R101.reuse.H1_H1 ;  /* 0x30000065ff7a7230 */ /* 0x100fe40000004100 */
[----:B------:R-:W-:Y:S02]  /*15f0*/  HADD2.F32 R120, -RZ, R101.H0_H0 ;  /* 0x20000065ff787230 */ /* 0x000fe40000004100 */
[----:B------:R-:W-:-:S02]  /*1600*/  HADD2.F32 R126, -RZ, R103.H0_H0 ;  /* 0x20000067ff7e7230 */ /* 0x000fc40000004100 */
[----:B------:R-:W-:Y:S02]  /*1610*/  HADD2.F32 R128, -RZ, R103.H1_H1 ;  /* 0x30000067ff807230 */ /* 0x000fe40000004100 */
[C---:B------:R-:W-:Y:S01]  /*1620*/  FADD.FTZ R103, -R165.reuse, R100 ;  /* 0x00000064a5677221 */ /* 0x040fe20000010100 */
[--C-:B----4-:R-:W-:Y:S02]  /*1630*/  HADD2.F32 R101, -RZ, R96.reuse.H0_H0 ;  /* 0x20000060ff657230 */ /* 0x110fe40000004100 */
[C---:B------:R-:W-:Y:S01]  /*1640*/  FADD.FTZ R125, -R165.reuse, R124 ;  /* 0x0000007ca57d7221 */ /* 0x040fe20000010100 */
[C---:B------:R-:W-:Y:S01]  /*1650*/  FADD.FTZ R117, -R165.reuse, R114 ;  /* 0x00000072a5757221 */ /* 0x040fe20000010100 */
[----:B------:R-:W-:Y:S01]  /*1660*/  FADD.FTZ R115, -R165, R122 ;  /* 0x0000007aa5737221 */ /* 0x000fe20000010100 */
[----:B------:R-:W-:Y:S02]  /*1670*/  HADD2.F32 R96, -RZ, R96.H1_H1 ;  /* 0x30000060ff607230 */ /* 0x000fe40000004100 */
[----:B------:R-:W-:Y:S01]  /*1680*/  FMUL.FTZ R122, R116, R103 ;  /* 0x00000067747a7220 */ /* 0x000fe20000410000 */
[----:B0-----:R-:W-:-:S02]  /*1690*/  HADD2.F32 R111, -RZ, R97.H0_H0 ;  /* 0x20000061ff6f7230 */ /* 0x001fc40000004100 */
[----:B------:R-:W-:Y:S02]  /*16a0*/  HADD2.F32 R100, -RZ, R97.H1_H1 ;  /* 0x30000061ff647230 */ /* 0x000fe40000004100 */
[----:B------:R-:W-:Y:S01]  /*16b0*/  FMUL.FTZ R124, R68, R101 ;  /* 0x00000065447c7220 */ /* 0x000fe20000410000 */
[----:B------:R-:W-:Y:S02]  /*16c0*/  HADD2.F32 R102, -RZ, R102.H1_H1 ;  /* 0x30000066ff667230 */ /* 0x000fe40000004100 */
[C---:B------:R-:W-:Y:S01]  /*16d0*/  FMUL.FTZ R125, R116.reuse, R125 ;  /* 0x0000007d747d7220 */ /* 0x040fe20000410000 */
[--C-:B------:R-:W-:Y:S02]  /*16e0*/  HADD2.F32 R97, -RZ, R98.reuse.H0_H0 ;  /* 0x20000062ff617230 */ /* 0x100fe40000004100 */
        /* <DEDUP_REMOVED lines=9> */
[----:B------:R-:W-:Y:S01]  /*1780*/  FADD.FTZ R121, -R165, R120 ;  /* 0x00000078a5797221 */ /* 0x000fe20000010100 */
[----:B------:R-:W-:Y:S01]  /*1790*/  FFMA.FTZ R97, R117, R124, R170 ;  /* 0x0000007c75617223 */ /* 0x000fe200000100aa */
[C---:B------:R-:W-:Y:S01]  /*17a0*/  FADD.FTZ R131, -R165.reuse, R126 ;  /* 0x0000007ea5837221 */ /* 0x040fe20000010100 */
[----:B------:R-:W-:Y:S01]  /*17b0*/  FADD.FTZ R167, -R165, R128 ;  /* 0x00000080a5a77221 */ /* 0x000fe20000010100 */
[----:B------:R-:W-:-:S02]  /*17c0*/  HADD2.F32 R98, -RZ, R98.H1_H1 ;  /* 0x30000062ff627230 */ /* 0x000fc40000004100 */
[----:B------:R-:W-:Y:S01]  /*17d0*/  FMUL.FTZ R132, R116, R119 ;  /* 0x0000007774847220 */ /* 0x000fe20000410000 */
[--C-:B------:R-:W-:Y:S02]  /*17e0*/  HADD2.F32 R165, -RZ, R99.reuse.H0_H0 ;  /* 0x20000063ffa57230 */ /* 0x100fe40000004100 */
[----:B------:R-:W-:Y:S02]  /*17f0*/  HADD2.F32 R102, -RZ, R99.H1_H1 ;  /* 0x30000063ff667230 */ /* 0x000fe40000004100 */
        /* <DEDUP_REMOVED lines=35> */
.L_x_6485:
[----:B------:R-:W-:Y:S05]  /*1a30*/  BSYNC B1 ;  /* 0x0000000000017941 */ /* 0x000fea0003800000 */
.L_x_6479:
        /* <DEDUP_REMOVED lines=20> */
.L_x_6581:
        /* <DEDUP_REMOVED lines=22> */
.L_x_6494:
        /* <DEDUP_REMOVED lines=10> */
.L_x_6495:
[----:B------:R-:W-:Y:S05]  /*1d80*/  BSYNC B2 ;  /* 0x0000000000027941 */ /* 0x000fea0003800000 */
.L_x_6493:
[----:B------:R-:W1:Y:S01]  /*1d90*/  @P3 LDC.64 R102, c[0x0][0x298] ;  /* 0x0000a600ff663b82 */ /* 0x000e620000000a00 */
[----:B-----5:R-:W-:Y:S01]  /*1da0*/  @P3 LOP3.LUT P5, RZ, R108, 0xff, RZ, 0xc0, !PT ;  /* 0x000000ff6cff3812 */ /* 0x020fe200078ac0ff */
[----:B------:R-:W-:Y:S01]  /*1db0*/  BSSY B2, `(.L_x_6496) ;  /* 0x0000016000027945 */ /* 0x000fe20003800000 */
[----:B-1----:R-:W-:-:S04]  /*1dc0*/  @P3 FMUL.FTZ R99, R100, R103 ;  /* 0x0000006764633220 */ /* 0x002fc80000410000 */
        /* <DEDUP_REMOVED lines=13> */
.L_x_6497:
[----:B0-----:R-:W-:-:S04]  /*1ea0*/  ISETP.NE.AND P6, PT, R172, RZ, PT ;  /* 0x000000ffac00720c */ /* 0x001fc80003fc5270 */
[----:B------:R-:W-:-:S05]  /*1eb0*/  FSEL R99, R97, RZ, !P6 ;  /* 0x000000ff61637208 */ /* 0x000fca0007000000 */
[----:B------:R-:W-:-:S04]  /*1ec0*/  FFMA.FTZ R100, R136, R98, R99 ;  /* 0x0000006288647223 */ /* 0x000fc80000010063 */
[----:B------:R-:W-:-:S04]  /*1ed0*/  FADD.FTZ R99, R135, -R100 ;  /* 0x8000006487637221 */ /* 0x000fc80000010000 */
[----:B------:R-:W-:Y:S01]  /*1ee0*/  FMUL.FTZ R100, R116, R99 ;  /* 0x0000006374647220 */ /* 0x000fe20000410000 */
[----:B------:R-:W-:-:S05]  /*1ef0*/  @P4 HADD2.F32 R99, -RZ, R12.H1_H1 ;  /* 0x3000000cff634230 */ /* 0x000fca0000004100 */
[----:B------:R-:W-:-:S07]  /*1f00*/  @P4 FADD.FTZ R100, R100, R99 ;  /* 0x0000006364644221 */ /* 0x000fce0000010000 */
.L_x_6498:
[----:B------:R-:W-:Y:S05]  /*1f10*/  BSYNC B2 ;  /* 0x0000000000027941 */ /* 0x000fea0003800000 */
.L_x_6496:
[----:B------:R-:W1:Y:S01]  /*1f20*/  @P3 LDC.64 R102, c[0x0][0x298] ;  /* 0x0000a600ff663b82 */ /* 0x000e620000000a00 */
[----:B------:R-:W-:Y:S01]  /*1f30*/  @P3 LOP3.LUT P6, RZ, R108, 0xff00, RZ, 0xc0, !PT ;  /* 0x0000ff006cff3812 */ /* 0x000fe200078cc0ff */
[----:B------:R-:W-:Y:S01]  /*1f40*/  BSSY B2, `(.L_x_6499) ;  /* 0x0000014000027945 */ /* 0x000fe20003800000 */
[----:B-1----:R-:W-:Y:S01]  /*1f50*/  @P3 FMUL.FTZ R99, R100, R103 ;  /* 0x0000006764633220 */ /* 0x002fe20000410000 */
        /* <DEDUP_REMOVED lines=11> */
.L_x_6500:
[----:B0-----:R-:W-:-:S04]  /*2010*/  ISETP.NE.AND P6, PT, R172, RZ, PT ;  /* 0x000000ffac00720c */ /* 0x001fc80003fc5270 */
[----:B------:R-:W-:-:S05]  /*2020*/  FSEL R100, R97, RZ, !P6 ;  /* 0x000000ff61647208 */ /* 0x000fca0007000000 */
[----:B------:R-:W-:-:S04]  /*2030*/  FFMA.FTZ R99, R133, R98, R100 ;  /* 0x0000006285637223 */ /* 0x000fc80000010064 */
[----:B------:R-:W-:-:S04]  /*2040*/  FADD.FTZ R99, R142, -R99 ;  /* 0x800000638e637221 */ /* 0x000fc80000010000 */
[----:B------:R-:W-:Y:S01]  /*2050*/  FMUL.FTZ R100, R116, R99 ;  /* 0x0000006374647220 */ /* 0x000fe20000410000 */
[----:B------:R-:W-:-:S05]  /*2060*/  @P4 HADD2.F32 R99, -RZ, R13.H0_H0 ;  /* 0x2000000dff634230 */ /* 0x000fca0000004100 */
[----:B------:R-:W-:-:S07]  /*2070*/  @P4 FADD.FTZ R100, R100, R99 ;  /* 0x0000006364644221 */ /* 0x000fce0000010000 */
.L_x_6501:
[----:B------:R-:W-:Y:S05]  /*2080*/  BSYNC B2 ;  /* 0x0000000000027941 */ /* 0x000fea0003800000 */
.L_x_6499:
        /* <DEDUP_REMOVED lines=15> */
.L_x_6503:
[----:B0-----:R-:W-:-:S04]  /*2180*/  ISETP.NE.AND P6, PT, R172, RZ, PT ;  /* 0x000000ffac00720c */ /* 0x001fc80003fc5270 */
[----:B------:R-:W-:-:S05]  /*2190*/  FSEL R99, R97, RZ, !P6 ;  /* 0x000000ff61637208 */ /* 0x000fca0007000000 */
[----:B------:R-:W-:-:S04]  /*21a0*/  FFMA.FTZ R100, R140, R98, R99 ;  /* 0x000000628c647223 */ /* 0x000fc80000010063 */
[----:B------:R-:W-:-:S04]  /*21b0*/  FADD.FTZ R99, R139, -R100 ;  /* 0x800000648b637221 */ /* 0x000fc80000010000 */
[----:B------:R-:W-:Y:S01]  /*21c0*/  FMUL.FTZ R100, R116, R99 ;  /* 0x0000006374647220 */ /* 0x000fe20000410000 */
[----:B------:R-:W-:-:S05]  /*21d0*/  @P4 HADD2.F32 R99, -RZ, R13.H1_H1 ;  /* 0x3000000dff634230 */ /* 0x000fca0000004100 */
[----:B------:R-:W-:-:S07]  /*21e0*/  @P4 FADD.FTZ R100, R100, R99 ;  /* 0x0000006364644221 */ /* 0x000fce0000010000 */
.L_x_6504:
[----:B------:R-:W-:Y:S05]  /*21f0*/  BSYNC B2 ;  /* 0x0000000000027941 */ /* 0x000fea0003800000 */
.L_x_6502:
        /* <DEDUP_REMOVED lines=15> */
.L_x_6506:
[----:B0-----:R-:W-:-:S04]  /*22f0*/  ISETP.NE.AND P6, PT, R172, RZ, PT ;  /* 0x000000ffac00720c */ /* 0x001fc80003fc5270 */
[----:B------:R-:W-:-:S05]  /*2300*/  FSEL R100, R97, RZ, !P6 ;  /* 0x000000ff61647208 */ /* 0x000fca0007000000 */
[----:B------:R-:W-:-:S04]  /*2310*/  FFMA.FTZ R99, R137, R98, R100 ;  /* 0x0000006289637223 */ /* 0x000fc80000010064 */
[----:B------:R-:W-:-:S04]  /*2320*/  FADD.FTZ R99, R144, -R99 ;  /* 0x8000006390637221 */ /* 0x000fc80000010000 */
[----:B------:R-:W-:Y:S01]  /*2330*/  FMUL.FTZ R100, R116, R99 ;  /* 0x0000006374647220 */ /* 0x000fe20000410000 */
[----:B------:R-:W-:-:S05]  /*2340*/  @P4 HADD2.F32 R99, -RZ, R14.H0_H0 ;  /* 0x2000000eff634230 */ /* 0x000fca0000004100 */
[----:B------:R-:W-:-:S07]  /*2350*/  @P4 FADD.FTZ R100, R100, R99 ;  /* 0x0000006364644221 */ /* 0x000fce0000010000 */
.L_x_6507:
[----:B------:R-:W-:Y:S05]  /*2360*/  BSYNC B2 ;  /* 0x0000000000027941 */ /* 0x000fea0003800000 */
.L_x_6505:
        /* <DEDUP_REMOVED lines=15> */
.L_x_6509:
[----:B0-----:R-:W-:-:S04]  /*2460*/  ISETP.NE.AND P6, PT, R172, RZ, PT ;  /* 0x000000ffac00720c */ /* 0x001fc80003fc5270 */
[----:B------:R-:W-:-:S05]  /*2470*/  FSEL R99, R97, RZ, !P6 ;  /* 0x000000ff61637208 */ /* 0x000fca0007000000 */
[----:B------:R-:W-:-:S04]  /*2480*/  FFMA.FTZ R100, R146, R98, R99 ;  /* 0x0000006292647223 */ /* 0x000fc80000010063 */
[----:B------:R-:W-:-:S04]  /*2490*/  FADD.FTZ R99, R141, -R100 ;  /* 0x800000648d637221 */ /* 0x000fc80000010000 */
[----:B------:R-:W-:Y:S01]  /*24a0*/  FMUL.FTZ R100, R116, R99 ;  /* 0x0000006374647220 */ /* 0x000fe20000410000 */
[----:B------:R-:W-:-:S05]  /*24b0*/  @P4 HADD2.F32 R99, -RZ, R14.H1_H1 ;  /* 0x3000000eff634230 */ /* 0x000fca0000004100 */
[----:B------:R-:W-:-:S07]  /*24c0*/  @P4 FADD.FTZ R100, R100, R99 ;  /* 0x0000006364644221 */ /* 0x000fce0000010000 */
.L_x_6510:
[----:B------:R-:W-:Y:S05]  /*24d0*/  BSYNC B2 ;  /* 0x0000000000027941 */ /* 0x000fea0003800000 */
.L_x_6508:
        /* <DEDUP_REMOVED lines=15> */
.L_x_6512:
[----:B0-----:R-:W-:-:S04]  /*25d0*/  ISETP.NE.AND P6, PT, R172, RZ, PT ;  /* 0x000000ffac00720c */ /* 0x001fc80003fc5270 */
[----:B------:R-:W-:-:S05]  /*25e0*/  FSEL R100, R97, RZ, !P6 ;  /* 0x000000ff61647208 */ /* 0x000fca0007000000 */
[----:B------:R-:W-:-:S04]  /*25f0*/  FFMA.FTZ R99, R143, R98, R100 ;  /* 0x000000628f637223 */ /* 0x000fc80000010064 */
[----:B------:R-:W-:-:S04]  /*2600*/  FADD.FTZ R99, R148, -R99 ;  /* 0x8000006394637221 */ /* 0x000fc80000010000 */
[----:B------:R-:W-:Y:S01]  /*2610*/  FMUL.FTZ R100, R116, R99 ;  /* 0x0000006374647220 */ /* 0x000fe20000410000 */
[----:B------:R-:W-:-:S05]  /*2620*/  @P4 HADD2.F32 R99, -RZ, R15.H0_H0 ;  /* 0x2000000fff634230 */ /* 0x000fca0000004100 */
[----:B------:R-:W-:-:S07]  /*2630*/  @P4 FADD.FTZ R100, R100, R99 ;  /* 0x0000006364644221 */ /* 0x000fce0000010000 */
.L_x_6513:
[----:B------:R-:W-:Y:S05]  /*2640*/  BSYNC B2 ;  /* 0x0000000000027941 */ /* 0x000fea0003800000 */
.L_x_6511:
        /* <DEDUP_REMOVED lines=15> */
.L_x_6515:
[----:B0-----:R-:W-:-:S04]  /*2740*/  ISETP.NE.AND P6, PT, R172, RZ, PT ;  /* 0x000000ffac00720c */ /* 0x001fc80003fc5270 */
[----:B------:R-:W-:-:S05]  /*2750*/  FSEL R99, R97, RZ, !P6 ;  /* 0x000000ff61637208 */ /* 0x000fca0007000000 */
[----:B------:R-:W-:-:S04]  /*2760*/  FFMA.FTZ R100, R150, R98, R99 ;  /* 0x0000006296647223 */ /* 0x000fc80000010063 */
[----:B------:R-:W-:-:S04]  /*2770*/  FADD.FTZ R99, R145, -R100 ;  /* 0x8000006491637221 */ /* 0x000fc80000010000 */
[----:B------:R-:W-:Y:S01]  /*2780*/  FMUL.FTZ R100, R116, R99 ;  /* 0x0000006374647220 */ /* 0x000fe20000410000 */
[----:B------:R-:W-:-:S05]  /*2790*/  @P4 HADD2.F32 R99, -RZ, R15.H1_H1 ;  /* 0x3000000fff634230 */ /* 0x000fca0000004100 */
[----:B------:R-:W-:-:S07]  /*27a0*/  @P4 FADD.FTZ R100, R100, R99 ;  /* 0x0000006364644221 */ /* 0x000fce0000010000 */
.L_x_6516:
[----:B------:R-:W-:Y:S05]  /*27b0*/  BSYNC B2 ;  /* 0x0000000000027941 */ /* 0x000fea0003800000 */
.L_x_6514:
[----:B------:R-:W1:Y:S01]  /*27c0*/  @P3 LDC.64 R102, c[0x0][0x298] ;  /* 0x0000a600ff663b82 */ /* 0x000e620000000a00 */
[----:B------:R-:W-:Y:S02]  /*27d0*/  @P5 F2FP.F16.F32.PACK_AB R99, RZ, R100 ;  /* 0x00000064ff63523e */ /* 0x000fe400000000ff */
[----:B------:R-:W-:Y:S02]  /*27e0*/  @P3 LOP3.LUT P4, RZ, R109, 0xff000000, RZ, 0xc0, !PT ;  /* 0xff0000006dff3812 */ /* 0x000fe4000788c0ff */
[----:B------:R-:W-:Y:S01]  /*27f0*/  @P5 PRMT R91, R91, 0x5410, R99 ;  /* 0x000054105b5b5816 */ /* 0x000fe20000000063 */
[----:B-1----:R-:W-:Y:S02]  /*2800*/  @P3 FMUL.FTZ R99, R100, R103 ;  /* 0x0000006764633220 */ /* 0x002fe40000410000 */
[----:B------:R-:W1:Y:S02]  /*2810*/  @P5 LDC.64 R100, c[0x0][0x308] ;  /* 0x0000c200ff645b82 */ /* 0x000e640000000a00 */
[----:B------:R-:W-:-:S05]  /*2820*/  @P3 FMUL.FTZ R99, R99, R102 ;  /* 0x0000006663633220 */ /* 0x000fca0000410000 */
[----:B------:R-:W-:Y:S01]  /*2830*/  @P3 FSEL R99, R99, RZ, P4 ;  /* 0x000000ff63633208 */ /* 0x000fe20002000000 */
[----:B------:R-:W2:Y:S03]  /*2840*/  @P3 LDC.64 R102, c[0x0][0x2f8] ;  /* 0x0000be00ff663b82 */ /* 0x000ea60000000a00 */
[----:B------:R-:W-:-:S04]  /*2850*/  @P3 F2FP.F16.F32.PACK_AB R99, RZ, R99 ;  /* 0x00000063ff63323e */ /* 0x000fc800000000ff */
[----:B------:R-:W-:Y:S01]  /*2860*/  @P3 PRMT R95, R95, 0x5410, R99 ;  /* 0x000054105f5f3816 */ /* 0x000fe20000000063 */
[C---:B-1----:R-:W-:Y:S01]  /*2870*/  @P5 IMAD.WIDE.U32 R100, R118.reuse, 0x10, R100 ;  /* 0x0000001076645825 */ /* 0x042fe200078e0064 */
[----:B------:R-:W-:-:S04]  /*2880*/  IADD3 R118, R118, 0x20, RZ ;  /* 0x0000002076767810 */ /* 0x000fc80007ffe0ff */
[----:B------:R1:W-:Y:S01]  /*2890*/  @P5 STG.E.128 desc[UR4][R100.64], R88 ;  /* 0x0000005864005986 */ /* 0x0003e2000c101d04 */
[C---:B--2---:R-:W-:Y:S01]  /*28a0*/  @P3 IMAD.WIDE.U32 R102, R96.reuse, 0x10, R102 ;  /* 0x0000001060663825 */ /* 0x044fe200078e0066 */
[----:B------:R-:W-:-:S04]  /*28b0*/  IADD3 R96, R96, 0x20, RZ ;  /* 0x0000002060607810 */ /* 0x000fc80007ffe0ff */
[----:B------:R1:W-:Y:S03]  /*28c0*/  @P3 STG.E.128 desc[UR4][R102.64], R92 ;  /* 0x0000005c66003986 */ /* 0x0003e6000c101d04 */
.L_x_6492:
[----:B------:R-:W-:Y:S05]  /*28d0*/  BSYNC B1 ;  /* 0x0000000000017941 */ /* 0x000fea0003800000 */
.L_x_6491:
        /* <DEDUP_REMOVED lines=9> */
[----:B-----5:R-:W-:Y:S01]  /*2970*/  HADD2.F32 R100, -RZ, R8.H0_H0 ;  /* 0x20000008ff647230 */ /* 0x020fe20000004100 */
[----:B------:R-:W-:Y:S06]  /*2980*/  BRA `(.L_x_6521) ;  /* 0x0000000000287947 */ /* 0x000fec0003800000 */
.L_x_6520:
        /* <DEDUP_REMOVED lines=8> */
[----:B-----5:R-:W-:-:S05]  /*2a10*/  @P4 HADD2.F32 R99, -RZ, R8.H0_H0 ;  /* 0x20000008ff634230 */ /* 0x020fca0000004100 */
[----:B------:R-:W-:-:S07]  /*2a20*/  @P4 FADD.FTZ R100, R100, R99 ;  /* 0x0000006364644221 */ /* 0x000fce0000010000 */
.L_x_6521:
[----:B------:R-:W-:Y:S05]  /*2a30*/  BSYNC B2 ;  /* 0x0000000000027941 */ /* 0x000fea0003800000 */
.L_x_6519:
        /* <DEDUP_REMOVED lines=17> */
.L_x_6523:
[----:B0-----:R-:W-:-:S04]  /*2b50*/  ISETP.NE.AND P6, PT, R172, RZ, PT ;  /* 0x000000ffac00720c */ /* 0x001fc80003fc5270 */
[----:B------:R-:W-:-:S05]  /*2b60*/  FSEL R99, R97, RZ, !P6 ;  /* 0x000000ff61637208 */ /* 0x000fca0007000000 */
[----:B------:R-:W-:-:S04]  /*2b70*/  FFMA.FTZ R100, R152, R98, R99 ;  /* 0x0000006298647223 */ /* 0x000fc80000010063 */
[----:B------:R-:W-:-:S04]  /*2b80*/  FADD.FTZ R99, R151, -R100 ;  /* 0x8000006497637221 */ /* 0x000fc80000010000 */
[----:B------:R-:W-:Y:S01]  /*2b90*/  FMUL.FTZ R100, R116, R99 ;  /* 0x0000006374647220 */ /* 0x000fe20000410000 */
[----:B------:R-:W-:-:S05]  /*2ba0*/  @P4 HADD2.F32 R99, -RZ, R8.H1_H1 ;  /* 0x30000008ff634230 */ /* 0x000fca0000004100 */
[----:B------:R-:W-:-:S07]  /*2bb0*/  @P4 FADD.FTZ R100, R100, R99 ;  /* 0x0000006364644221 */ /* 0x000fce0000010000 */
.L_x_6524:
[----:B------:R-:W-:Y:S05]  /*2bc0*/  BSYNC B2 ;  /* 0x0000000000027941 */ /* 0x000fea0003800000 */
.L_x_6522:
        /* <DEDUP_REMOVED lines=15> */
.L_x_6526:
[----:B0-----:R-:W-:-:S04]  /*2cc0*/  ISETP.NE.AND P6, PT, R172, RZ, PT ;  /* 0x000000ffac00720c */ /* 0x001fc80003fc5270 */
[----:B------:R-:W-:-:S05]  /*2cd0*/  FSEL R100, R97, RZ, !P6 ;  /* 0x000000ff61647208 */ /* 0x000fca0007000000 */
[----:B------:R-:W-:-:S04]  /*2ce0*/  FFMA.FTZ R99, R149, R98, R100 ;  /* 0x0000006295637223 */ /* 0x000fc80000010064 */
[----:B------:R-:W-:-:S04]  /*2cf0*/  FADD.FTZ R99, R158, -R99 ;  /* 0x800000639e637221 */ /* 0x000fc80000010000 */
[----:B------:R-:W-:Y:S01]  /*2d00*/  FMUL.FTZ R100, R116, R99 ;  /* 0x0000006374647220 */ /* 0x000fe20000410000 */
[----:B------:R-:W-:-:S05]  /*2d10*/  @P4 HADD2.F32 R99, -RZ, R9.H0_H0 ;  /* 0x20000009ff634230 */ /* 0x000fca0000004100 */
[----:B------:R-:W-:-:S07]  /*2d20*/  @P4 FADD.FTZ R100, R100, R99 ;  /* 0x0000006364644221 */ /* 0x000fce0000010000 */
.L_x_6527:
[----:B------:R-:W-:Y:S05]  /*2d30*/  BSYNC B2 ;  /* 0x0000000000027941 */ /* 0x000fea0003800000 */
.L_x_6525:
        /* <DEDUP_REMOVED lines=15> */
.L_x_6529:
[----:B0-----:R-:W-:-:S04]  /*2e30*/  ISETP.NE.AND P6, PT, R172, RZ, PT ;  /* 0x000000ffac00720c */ /* 0x001fc80003fc5270 */
[----:B------:R-:W-:-:S05]  /*2e40*/  FSEL R99, R97, RZ, !P6 ;  /* 0x000000ff61637208 */ /* 0x000fca0007000000 */
[----:B------:R-:W-:-:S04]  /*2e50*/  FFMA.FTZ R100, R156, R98, R99 ;  /* 0x000000629c647223 */ /* 0x000fc80000010063 */
[----:B------:R-:W-:-:S04]  /*2e60*/  FADD.FTZ R99, R155, -R100 ;  /* 0x800000649b637221 */ /* 0x000fc80000010000 */
[----:B------:R-:W-:Y:S01]  /*2e70*/  FMUL.FTZ R100, R116, R99 ;  /* 0x0000006374647220 */ /* 0x000fe20000410000 */
[----:B------:R-:W-:-:S05]  /*2e80*/  @P4 HADD2.F32 R99, -RZ, R9.H1_H1 ;  /* 0x30000009ff634230 */ /* 0x000fca0000004100 */
[----:B------:R-:W-:-:S07]  /*2e90*/  @P4 FADD.FTZ R100, R100, R99 ;  /* 0x0000006364644221 */ /* 0x000fce0000010000 */
.L_x_6530:
[----:B------:R-:W-:Y:S05]  /*2ea0*/  BSYNC B2 ;  /* 0x0000000000027941 */ /* 0x000fea0003800000 */
.L_x_6528:
        /* <DEDUP_REMOVED lines=15> */
.L_x_6532:
[----:B0-----:R-:W-:-:S04]  /*2fa0*/  ISETP.NE.AND P6, PT, R172, RZ, PT ;  /* 0x000000ffac00720c */ /* 0x001fc80003fc5270 */
[----:B------:R-:W-:-:S05]  /*2fb0*/  FSEL R100, R97, RZ, !P6 ;  /* 0x000000ff61647208 */ /* 0x000fca0007000000 */
[----:B------:R-:W-:-:S04]  /*2fc0*/  FFMA.FTZ R99, R153, R98, R100 ;  /* 0x0000006299637223 */ /* 0x000fc80000010064 */
[----:B------:R-:W-:-:S04]  /*2fd0*/  FADD.FTZ R99, R160, -R99 ;  /* 0x80000063a0637221 */ /* 0x000fc80000010000 */
[----:B------:R-:W-:Y:S01]  /*2fe0*/  FMUL.FTZ R100, R116, R99 ;  /* 0x0000006374647220 */ /* 0x000fe20000410000 */
[----:B------:R-:W-:-:S05]  /*2ff0*/  @P4 HADD2.F32 R99, -RZ, R10.H0_H0 ;  /* 0x2000000aff634230 */ /* 0x000fca0000004100 */
[----:B------:R-:W-:-:S07]  /*3000*/  @P4 FADD.FTZ R100, R100, R99 ;  /* 0x0000006364644221 */ /* 0x000fce0000010000 */
.L_x_6533:
[----:B------:R-:W-:Y:S05]  /*3010*/  BSYNC B2 ;  /* 0x0000000000027941 */ /* 0x000fea0003800000 */
.L_x_6531:
        /* <DEDUP_REMOVED lines=15> */
.L_x_6535:
[----:B0-----:R-:W-:-:S04]  /*3110*/  ISETP.NE.AND P6, PT, R172, RZ, PT ;  /* 0x000000ffac00720c */ /* 0x001fc80003fc5270 */
[----:B------:R-:W-:-:S05]  /*3120*/  FSEL R99, R97, RZ, !P6 ;  /* 0x000000ff61637208 */ /* 0x000fca0007000000 */
[----:B------:R-:W-:-:S04]  /*3130*/  FFMA.FTZ R100, R162, R98, R99 ;  /* 0x00000062a2647223 */ /* 0x000fc80000010063 */
[----:B------:R-:W-:-:S04]  /*3140*/  FADD.FTZ R99, R157, -R100 ;  /* 0x800000649d637221 */ /* 0x000fc80000010000 */
[----:B------:R-:W-:Y:S01]  /*3150*/  FMUL.FTZ R100, R116, R99 ;  /* 0x0000006374647220 */ /* 0x000fe20000410000 */
[----:B------:R-:W-:-:S05]  /*3160*/  @P4 HADD2.F32 R99, -RZ, R10.H1_H1 ;  /* 0x3000000aff634230 */ /* 0x000fca0000004100 */
[----:B------:R-:W-:-:S07]  /*3170*/  @P4 FADD.FTZ R100, R100, R99 ;  /* 0x0000006364644221 */ /* 0x000fce0000010000 */
.L_x_6536:
[----:B------:R-:W-:Y:S05]  /*3180*/  BSYNC B2 ;  /* 0x0000000000027941 */ /* 0x000fea0003800000 */
.L_x_6534:
        /* <DEDUP_REMOVED lines=15> */
.L_x_6538:
[----:B0-----:R-:W-:-:S04]  /*3280*/  ISETP.NE.AND P6, PT, R172, RZ, PT ;  /* 0x000000ffac00720c */ /* 0x001fc80003fc5270 */
[----:B------:R-:W-:-:S05]  /*3290*/  FSEL R100, R97, RZ, !P6 ;  /* 0x000000ff61647208 */ /* 0x000fca0007000000 */
[----:B------:R-:W-:-:S04]  /*32a0*/  FFMA.FTZ R99, R159, R98, R100 ;  /* 0x000000629f637223 */ /* 0x000fc80000010064 */
[----:B------:R-:W-:-:S04]  /*32b0*/  FADD.FTZ R99, R164, -R99 ;  /* 0x80000063a4637221 */ /* 0x000fc80000010000 */
[----:B------:R-:W-:Y:S01]  /*32c0*/  FMUL.FTZ R100, R116, R99 ;  /* 0x0000006374647220 */ /* 0x000fe20000410000 */
[----:B------:R-:W-:-:S05]  /*32d0*/  @P4 HADD2.F32 R99, -RZ, R11.H0_H0 ;  /* 0x2000000bff634230 */ /* 0x000fca0000004100 */
[----:B------:R-:W-:-:S07]  /*32e0*/  @P4 FADD.FTZ R100, R100, R99 ;  /* 0x0000006364644221 */ /* 0x000fce0000010000 */
.L_x_6539:
[----:B------:R-:W-:Y:S05]  /*32f0*/  BSYNC B2 ;  /* 0x0000000000027941 */ /* 0x000fea0003800000 */
.L_x_6537:
        /* <DEDUP_REMOVED lines=15> */
.L_x_6541:
[----:B0-----:R-:W-:-:S04]  /*33f0*/  ISETP.NE.AND P6, PT, R172, RZ, PT ;  /* 0x000000ffac00720c */ /* 0x001fc80003fc5270 */
[----:B------:R-:W-:-:S05]  /*3400*/  FSEL R99, R97, RZ, !P6 ;  /* 0x000000ff61637208 */ /* 0x000fca0007000000 */
[----:B------:R-:W-:-:S04]  /*3410*/  FFMA.FTZ R100, R166, R98, R99 ;  /* 0x00000062a6647223 */ /* 0x000fc80000010063 */
[----:B------:R-:W-:-:S04]  /*3420*/  FADD.FTZ R99, R161, -R100 ;  /* 0x80000064a1637221 */ /* 0x000fc80000010000 */
[----:B------:R-:W-:Y:S01]  /*3430*/  FMUL.FTZ R100, R116, R99 ;  /* 0x0000006374647220 */ /* 0x000fe20000410000 */
[----:B------:R-:W-:-:S05]  /*3440*/  @P4 HADD2.F32 R99, -RZ, R11.H1_H1 ;  /* 0x3000000bff634230 */ /* 0x000fca0000004100 */
[----:B------:R-:W-:-:S07]  /*3450*/  @P4 FADD.FTZ R100, R100, R99 ;  /* 0x0000006364644221 */ /* 0x000fce0000010000 */
.L_x_6542:
[----:B------:R-:W-:Y:S05]  /*3460*/  BSYNC B2 ;  /* 0x0000000000027941 */ /* 0x000fea0003800000 */
.L_x_6540:
[----:B------:R-:W1:Y:S01]  /*3470*/  @P3 LDC.64 R110, c[0x0][0x298] ;  /* 0x0000a600ff6e3b82 */ /* 0x000e620000000a00 */
[----:B------:R-:W-:Y:S02]  /*3480*/  @P5 F2FP.F16.F32.PACK_AB R99, RZ, R100 ;  /* 0x00000064ff63523e */ /* 0x000fe400000000ff */
        /* <DEDUP_REMOVED lines=9> */
[----:B------:R-:W-:-:S04]  /*3520*/  @P3 F2FP.F16.F32.PACK_AB R99, RZ, R99 ;  /* 0x00000063ff63323e */ /* 0x000fc800000000ff */
[----:B------:R-:W-:Y:S01]  /*3530*/  @P3 PRMT R95, R95, 0x5410, R99 ;  /* 0x000054105f5f3816 */ /* 0x000fe20000000063 */
[C---:B-1----:R-:W-:Y:S01]  /*3540*/  @P5 IMAD.WIDE.U32 R100, R118.reuse, 0x10, R100 ;  /* 0x0000001076645825 */ /* 0x042fe200078e0064 */
[----:B------:R-:W-:-:S04]  /*3550*/  IADD3 R118, R118, 0x20, RZ ;  /* 0x0000002076767810 */ /* 0x000fc80007ffe0ff */
[----:B------:R2:W-:Y:S04]  /*3560*/  @P5 STG.E.128 desc[UR4][R100.64], R88 ;  /* 0x0000005864005986 */ /* 0x0005e8000c101d04 */
[----:B------:R2:W-:Y:S02]  /*3570*/  @P3 STG.E.128 desc[UR4][R102.64], R92 ;  /* 0x0000005c66003986 */ /* 0x0005e4000c101d04 */
.L_x_6518:
[----:B------:R-:W-:Y:S05]  /*3580*/  BSYNC B1 ;  /* 0x0000000000017941 */ /* 0x000fea0003800000 */
.L_x_6517:
        /* <DEDUP_REMOVED lines=10> */
[----:B-----5:R-:W-:Y:S01]  /*3630*/  HADD2.F32 R100, -RZ, R4.H0_H0 ;  /* 0x20000004ff647230 */ /* 0x020fe20000004100 */
[----:B------:R-:W-:Y:S06]  /*3640*/  BRA `(.L_x_6547) ;  /* 0x0000000000287947 */ /* 0x000fec0003800000 */
.L_x_6546:
        /* <DEDUP_REMOVED lines=8> */
[----:B-----5:R-:W-:-:S05]  /*36d0*/  @P4 HADD2.F32 R99, -RZ, R4.H0_H0 ;  /* 0x20000004ff634230 */ /* 0x020fca0000004100 */
[----:B------:R-:W-:-:S07]  /*36e0*/  @P4 FADD.FTZ R100, R100, R99 ;  /* 0x0000006364644221 */ /* 0x000fce0000010000 */
.L_x_6547:
[----:B------:R-:W-:Y:S05]  /*36f0*/  BSYNC B2 ;  /* 0x0000000000027941 */ /* 0x000fea0003800000 */
.L_x_6545:
        /* <DEDUP_REMOVED lines=17> */
.L_x_6549:
[----:B0-----:R-:W-:-:S04]  /*3810*/  ISETP.NE.AND P6, PT, R172, RZ, PT ;  /* 0x000000ffac00720c */ /* 0x001fc80003fc5270 */
[----:B------:R-:W-:-:S05]  /*3820*/  FSEL R99, R97, RZ, !P6 ;  /* 0x000000ff61637208 */ /* 0x000fca0007000000 */
[----:B------:R-:W-:-:S04]  /*3830*/  FFMA.FTZ R100, R122, R98, R99 ;  /* 0x000000627a647223 */ /* 0x000fc80000010063 */
[----:B------:R-:W-:-:S04]  /*3840*/  FADD.FTZ R99, R123, -R100 ;  /* 0x800000647b637221 */ /* 0x000fc80000010000 */
[----:B------:R-:W-:Y:S01]  /*3850*/  FMUL.FTZ R100, R116, R99 ;  /* 0x0000006374647220 */ /* 0x000fe20000410000 */
[----:B------:R-:W-:-:S05]  /*3860*/  @P4 HADD2.F32 R99, -RZ, R4.H1_H1 ;  /* 0x30000004ff634230 */ /* 0x000fca0000004100 */
[----:B------:R-:W-:-:S07]  /*3870*/  @P4 FADD.FTZ R100, R100, R99 ;  /* 0x0000006364644221 */ /* 0x000fce0000010000 */
.L_x_6550:
[----:B------:R-:W-:Y:S05]  /*3880*/  BSYNC B2 ;  /* 0x0000000000027941 */ /* 0x000fea0003800000 */
.L_x_6548:
        /* <DEDUP_REMOVED lines=15> */
.L_x_6552:
[----:B0-----:R-:W-:-:S04]  /*3980*/  ISETP.NE.AND P6, PT, R172, RZ, PT ;  /* 0x000000ffac00720c */ /* 0x001fc80003fc5270 */
[----:B------:R-:W-:-:S05]  /*3990*/  FSEL R100, R97, RZ, !P6 ;  /* 0x000000ff61647208 */ /* 0x000fca0007000000 */
[----:B------:R-:W-:-:S04]  /*39a0*/  FFMA.FTZ R99, R121, R98, R100 ;  /* 0x0000006279637223 */ /* 0x000fc80000010064 */
[----:B------:R-:W-:-:S04]  /*39b0*/  FADD.FTZ R99, R128, -R99 ;  /* 0x8000006380637221 */ /* 0x000fc80000010000 */
[----:B------:R-:W-:Y:S01]  /*39c0*/  FMUL.FTZ R100, R116, R99 ;  /* 0x0000006374647220 */ /* 0x000fe20000410000 */
[----:B------:R-:W-:-:S05]  /*39d0*/  @P4 HADD2.F32 R99, -RZ, R5.H0_H0 ;  /* 0x20000005ff634230 */ /* 0x000fca0000004100 */
[----:B------:R-:W-:-:S07]  /*39e0*/  @P4 FADD.FTZ R100, R100, R99 ;  /* 0x0000006364644221 */ /* 0x000fce0000010000 */
.L_x_6553:
[----:B------:R-:W-:Y:S05]  /*39f0*/  BSYNC B2 ;  /* 0x0000000000027941 */ /* 0x000fea0003800000 */
.L_x_6551:
        /* <DEDUP_REMOVED lines=15> */
.L_x_6555:
[----:B0-----:R-:W-:-:S04]  /*3af0*/  ISETP.NE.AND P6, PT, R172, RZ, PT ;  /* 0x000000ffac00720c */ /* 0x001fc80003fc5270 */
[----:B------:R-:W-:-:S05]  /*3b00*/  FSEL R99, R97, RZ, !P6 ;  /* 0x000000ff61637208 */ /* 0x000fca0007000000 */
[----:B------:R-:W-:-:S04]  /*3b10*/  FFMA.FTZ R100, R126, R98, R99 ;  /* 0x000000627e647223 */ /* 0x000fc80000010063 */
[----:B------:R-:W-:-:S04]  /*3b20*/  FADD.FTZ R99, R127, -R100 ;  /* 0x800000647f637221 */ /* 0x000fc80000010000 */
[----:B------:R-:W-:Y:S01]  /*3b30*/  FMUL.FTZ R100, R116, R99 ;  /* 0x0000006374647220 */ /* 0x000fe20000410000 */
[----:B------:R-:W-:-:S05]  /*3b40*/  @P4 HADD2.F32 R99, -RZ, R5.H1_H1 ;  /* 0x30000005ff634230 */ /* 0x000fca0000004100 */
[----:B------:R-:W-:-:S07]  /*3b50*/  @P4 FADD.FTZ R100, R100, R99 ;  /* 0x0000006364644221 */ /* 0x000fce0000010000 */
.L_x_6556:
[----:B------:R-:W-:Y:S05]  /*3b60*/  BSYNC B2 ;  /* 0x0000000000027941 */ /* 0x000fea0003800000 */
.L_x_6554:
        /* <DEDUP_REMOVED lines=15> */
.L_x_6558:
[----:B0-----:R-:W-:-:S04]  /*3c60*/  ISETP.NE.AND P6, PT, R172, RZ, PT ;  /* 0x000000ffac00720c */ /* 0x001fc80003fc5270 */
[----:B------:R-:W-:-:S05]  /*3c70*/  FSEL R100, R97, RZ, !P6 ;  /* 0x000000ff61647208 */ /* 0x000fca0007000000 */
[----:B------:R-:W-:-:S04]  /*3c80*/  FFMA.FTZ R99, R125, R98, R100 ;  /* 0x000000627d637223 */ /* 0x000fc80000010064 */
[----:B------:R-:W-:-:S04]  /*3c90*/  FADD.FTZ R99, R130, -R99 ;  /* 0x8000006382637221 */ /* 0x000fc80000010000 */
[----:B------:R-:W-:Y:S01]  /*3ca0*/  FMUL.FTZ R100, R116, R99 ;  /* 0x0000006374647220 */ /* 0x000fe20000410000 */
[----:B------:R-:W-:-:S05]  /*3cb0*/  @P4 HADD2.F32 R99, -RZ, R6.H0_H0 ;  /* 0x20000006ff634230 */ /* 0x000fca0000004100 */
[----:B------:R-:W-:-:S07]  /*3cc0*/  @P4 FADD.FTZ R100, R100, R99 ;  /* 0x0000006364644221 */ /* 0x000fce0000010000 */
.L_x_6559:
[----:B------:R-:W-:Y:S05]  /*3cd0*/  BSYNC B2 ;  /* 0x0000000000027941 */ /* 0x000fea0003800000 */
.L_x_6557:
        /* <DEDUP_REMOVED lines=15> */
.L_x_6561:
[----:B0-----:R-:W-:-:S04]  /*3dd0*/  ISETP.NE.AND P6, PT, R172, RZ, PT ;  /* 0x000000ffac00720c */ /* 0x001fc80003fc5270 */
[----:B------:R-:W-:-:S05]  /*3de0*/  FSEL R99, R97, RZ, !P6 ;  /* 0x000000ff61637208 */ /* 0x000fca0007000000 */
[----:B------:R-:W-:-:S04]  /*3df0*/  FFMA.FTZ R100, R132, R98, R99 ;  /* 0x0000006284647223 */ /* 0x000fc80000010063 */
[----:B------:R-:W-:-:S04]  /*3e00*/  FADD.FTZ R99, R129, -R100 ;  /* 0x8000006481637221 */ /* 0x000fc80000010000 */
[----:B------:R-:W-:Y:S01]  /*3e10*/  FMUL.FTZ R100, R116, R99 ;  /* 0x0000006374647220 */ /* 0x000fe20000410000 */
[----:B------:R-:W-:-:S05]  /*3e20*/  @P4 HADD2.F32 R99, -RZ, R6.H1_H1 ;  /* 0x30000006ff634230 */ /* 0x000fca0000004100 */
[----:B------:R-:W-:-:S07]  /*3e30*/  @P4 FADD.FTZ R100, R100, R99 ;  /* 0x0000006364644221 */ /* 0x000fce0000010000 */
.L_x_6562:
[----:B------:R-:W-:Y:S05]  /*3e40*/  BSYNC B2 ;  /* 0x0000000000027941 */ /* 0x000fea0003800000 */
.L_x_6560:
        /* <DEDUP_REMOVED lines=15> */
.L_x_6564:
[----:B0-----:R-:W-:-:S04]  /*3f40*/  ISETP.NE.AND P6, PT, R172, RZ, PT ;  /* 0x000000ffac00720c */ /* 0x001fc80003fc5270 */
[----:B------:R-:W-:-:S05]  /*3f50*/  FSEL R100, R97, RZ, !P6 ;  /* 0x000000ff61647208 */ /* 0x000fca0007000000 */
[----:B------:R-:W-:-:S04]  /*3f60*/  FFMA.FTZ R99, R131, R98, R100 ;  /* 0x0000006283637223 */ /* 0x000fc80000010064 */
[----:B------:R-:W-:-:S04]  /*3f70*/  FADD.FTZ R99, R134, -R99 ;  /* 0x8000006386637221 */ /* 0x000fc80000010000 */
[----:B------:R-:W-:Y:S01]  /*3f80*/  FMUL.FTZ R100, R116, R99 ;  /* 0x0000006374647220 */ /* 0x000fe20000410000 */
[----:B------:R-:W-:-:S05]  /*3f90*/  @P4 HADD2.F32 R99, -RZ, R7.H0_H0 ;  /* 0x20000007ff634230 */ /* 0x000fca0000004100 */
[----:B------:R-:W-:-:S07]  /*3fa0*/  @P4 FADD.FTZ R100, R100, R99 ;  /* 0x0000006364644221 */ /* 0x000fce0000010000 */
.L_x_6565:
[----:B------:R-:W-:Y:S05]  /*3fb0*/  BSYNC B2 ;  /* 0x0000000000027941 */ /* 0x000fea0003800000 */
.L_x_6563:
        /* <DEDUP_REMOVED lines=15> */
.L_x_6567:
[----:B0-----:R-:W-:-:S04]  /*40b0*/  ISETP.NE.AND P2, PT, R172, RZ, PT ;  /* 0x000000ffac00720c */ /* 0x001fc80003f45270 */
[----:B------:R-:W-:-:S05]  /*40c0*/  FSEL R97, R97, RZ, !P2 ;  /* 0x000000ff61617208 */ /* 0x000fca0005000000 */
[----:B------:R-:W-:-:S04]  /*40d0*/  FFMA.FTZ R98, R120, R98, R97 ;  /* 0x0000006278627223 */ /* 0x000fc80000010061 */
[----:B------:R-:W-:-:S04]  /*40e0*/  FADD.FTZ R97, R119, -R98 ;  /* 0x8000006277617221 */ /* 0x000fc80000010000 */
[----:B------:R-:W-:Y:S01]  /*40f0*/  FMUL.FTZ R116, R116, R97 ;  /* 0x0000006174747220 */ /* 0x000fe20000410000 */
[----:B------:R-:W-:-:S05]  /*4100*/  @P4 HADD2.F32 R97, -RZ, R7.H1_H1 ;  /* 0x30000007ff614230 */ /* 0x000fca0000004100 */
[----:B------:R-:W-:-:S07]  /*4110*/  @P4 FADD.FTZ R116, R116, R97 ;  /* 0x0000006174744221 */ /* 0x000fce0000010000 */
.L_x_6568:
[----:B------:R-:W-:Y:S05]  /*4120*/  BSYNC B2 ;  /* 0x0000000000027941 */ /* 0x000fea0003800000 */
.L_x_6566:
[----:B------:R-:W1:Y:S01]  /*4130*/  @P3 LDC.64 R102, c[0x0][0x298] ;  /* 0x0000a600ff663b82 */ /* 0x000e620000000a00 */
[----:B------:R-:W-:-:S07]  /*4140*/  @P3 LOP3.LUT P2, RZ, R105, 0xff000000, RZ, 0xc0, !PT ;  /* 0xff00000069ff3812 */ /* 0x000fce000784c0ff */
[----:B------:R-:W2:Y:S08]  /*4150*/  @P5 LDC.64 R98, c[0x0][0x308] ;  /* 0x0000c200ff625b82 */ /* 0x000eb00000000a00 */
[----:B------:R-:W3:Y:S01]  /*4160*/  @P3 LDC.64 R100, c[0x0][0x2f8] ;  /* 0x0000be00ff643b82 */ /* 0x000ee20000000a00 */
[----:B-1----:R-:W-:Y:S01]  /*4170*/  @P3 FMUL.FTZ R97, R116, R103 ;  /* 0x0000006774613220 */ /* 0x002fe20000410000 */
[----:B------:R-:W-:-:S03]  /*4180*/  @P5 F2FP.F16.F32.PACK_AB R116, RZ, R116 ;  /* 0x00000074ff74523e */ /* 0x000fc600000000ff */
[----:B------:R-:W-:Y:S01]  /*4190*/  @P3 FMUL.FTZ R97, R97, R102 ;  /* 0x0000006661613220 */ /* 0x000fe20000410000 */
[----:B------:R-:W-:Y:S01]  /*41a0*/  @P5 PRMT R91, R91, 0x5410, R116 ;  /* 0x000054105b5b5816 */ /* 0x000fe20000000074 */
[----:B--2---:R-:W-:-:S03]  /*41b0*/  @P5 IMAD.WIDE.U32 R98, R118, 0x10, R98 ;  /* 0x0000001076625825 */ /* 0x004fc600078e0062 */
[----:B------:R-:W-:-:S04]  /*41c0*/  @P3 FSEL R97, R97, RZ, P2 ;  /* 0x000000ff61613208 */ /* 0x000fc80001000000 */
[----:B------:R-:W-:Y:S01]  /*41d0*/  @P3 F2FP.F16.F32.PACK_AB R102, RZ, R97 ;  /* 0x00000061ff66323e */ /* 0x000fe200000000ff */
[----:B------:R4:W-:Y:S01]  /*41e0*/  @P5 STG.E.128 desc[UR4][R98.64], R88 ;  /* 0x0000005862005986 */ /* 0x0009e2000c101d04 */
[----:B---3--:R-:W-:Y:S02]  /*41f0*/  @P3 IMAD.WIDE.U32 R96, R96, 0x10, R100 ;  /* 0x0000001060603825 */ /* 0x008fe400078e0064 */
[----:B------:R-:W-:-:S05]  /*4200*/  @P3 PRMT R95, R95, 0x5410, R102 ;  /* 0x000054105f5f3816 */ /* 0x000fca0000000066 */
[----:B------:R4:W-:Y:S02]  /*4210*/  @P3 STG.E.128 desc[UR4][R96.64], R92 ;  /* 0x0000005c60003986 */ /* 0x0009e4000c101d04 */
.L_x_6544:
[----:B------:R-:W-:Y:S05]  /*4220*/  BSYNC B1 ;  /* 0x0000000000017941 */ /* 0x000fea0003800000 */
.L_x_6543:
[----:B----4-:R-:W3:Y:S02]  /*4230*/  LDC.64 R96, c[0x0][0x210] ;  /* 0x00008400ff607b82 */ /* 0x010ee40000000a00 */
[----:B---3--:R-:W-:-:S04]  /*4240*/  LEA R112, R96, R112, 0x2 ;  /* 0x0000007060707211 */ /* 0x008fc800078e10ff */
[----:B------:R-:W-:-:S13]  /*4250*/  ISETP.GE.AND P2, PT, R112, R97, PT ;  /* 0x000000617000720c */ /* 0x000fda0003f46270 */
[----:B------:R-:W-:Y:S05]  /*4260*/  @!P2 BRA `(.L_x_6569) ;  /* 0xffffffc0006ca947 */ /* 0x000fea000383ffff */
.L_x_6478:
[----:B------:R-:W-:Y:S05]  /*4270*/  BSYNC B0 ;  /* 0x0000000000007941 */ /* 0x000fea0003800000 */
.L_x_6477:
        /* <DEDUP_REMOVED lines=197> */
.L_x_6490:
[----:B------:R-:W-:Y:S01]  /*4ed0*/  HFMA2.MMA R114, -RZ, RZ, 0, 5.9604644775390625e-08 ;  /* 0x00000001ff727435 */ /* 0x000fe200000001ff */
[----:B------:R-:W-:Y:S01]  /*4ee0*/  BSSY B1, `(.L_x_6570) ;  /* 0x0000006000017945 */ /* 0x000fe20003800000 */
[----:B------:R-:W-:Y:S02]  /*4ef0*/  MOV R115, 0x1f ;  /* 0x0000001f00737802 */ /* 0x000fe40000000f00 */
[----:B------:R-:W-:-:S07]  /*4f00*/  MOV R110, 0xffffffff ;  /* 0xffffffff006e7802 */ /* 0x000fce0000000f00 */
[----:B0-2--5:R-:W-:Y:S05]  /*4f10*/  WARPSYNC.COLLECTIVE R110, `(.L_x_6571) ;  /* 0x000000006e087348 */ /* 0x025fea0003c00000 */
[----:B------:R1:W3:Y:S02]  /*4f20*/  SHFL.BFLY P4, R111, R169, R114, R115 ;  /* 0x0c000072a96f7389 */ /* 0x0002e40000080073 */
[----:B0123-5:R-:W-:Y:S01]  /*4f30*/  ENDCOLLECTIVE ;  /* 0x000000000000791b */ /* 0x02ffe20003800000 */
.L_x_6571:
[----:B------:R-:W-:Y:S05]  /*4f40*/  BSYNC B1 ;  /* 0x0000000000017941 */ /* 0x000fea0003800000 */
.L_x_6570:
        /* <DEDUP_REMOVED lines=9> */
.L_x_6572:
[----:B------:R-:W-:Y:S01]  /*4fe0*/  HFMA2.MMA R114, -RZ, RZ, 0, 1.1920928955078125e-07 ;  /* 0x00000002ff727435 */ /* 0x000fe200000001ff */
[----:B------:R-:W-:Y:S02]  /*4ff0*/  MOV R169, R96 ;  /* 0x0000006000a97202 */ /* 0x000fe40000000f00 */
[----:B------:R-:W-:-:S08]  /*5000*/  MOV R97, R111 ;  /* 0x0000006f00617202 */ /* 0x000fd00000000f00 */
[----:B------:R-:W-:Y:S05]  /*5010*/  WARPSYNC.COLLECTIVE R110, `(.L_x_6573) ;  /* 0x000000006e087348 */ /* 0x000fea0003c00000 */
[----:B------:R0:W1:Y:S02]  /*5020*/  SHFL.BFLY P4, R111, R169, R114, R115 ;  /* 0x0c000072a96f7389 */ /* 0x0000640000080073 */
[----:B01----:R-:W-:Y:S01]  /*5030*/  ENDCOLLECTIVE ;  /* 0x000000000000791b */ /* 0x003fe20003800000 */
.L_x_6573:
[----:B------:R-:W-:-:S05]  /*5040*/  FADD.FTZ R97, R97, R170 ;  /* 0x000000aa61617221 */ /* 0x000fca0000010000 */
[----:B------:R-:W-:Y:S02]  /*5050*/  MOV R169, R97 ;  /* 0x0000006100a97202 */ /* 0x000fe40000000f00 */
[----:B------:R-:W-:-:S07]  /*5060*/  MOV R99, R111 ;  /* 0x0000006f00637202 */ /* 0x000fce0000000f00 */
[----:B------:R-:W-:Y:S05]  /*5070*/  WARPSYNC.COLLECTIVE R110, `(.L_x_6574) ;  /* 0x000000006e087348 */ /* 0x000fea0003c00000 */
[----:B------:R0:W1:Y:S02]  /*5080*/  SHFL.BFLY P4, R111, R169, R114, R115 ;  /* 0x0c000072a96f7389 */ /* 0x0000640000080073 */
[----:B01----:R-:W-:Y:S01]  /*5090*/  ENDCOLLECTIVE ;  /* 0x000000000000791b */ /* 0x003fe20003800000 */
.L_x_6574:
[----:B------:R-:W-:Y:S01]  /*50a0*/  FADD.FTZ R99, R96, R99 ;  /* 0x0000006360637221 */ /* 0x000fe20000010000 */
[----:B------:R-:W-:-:S04]  /*50b0*/  HFMA2.MMA R114, -RZ, RZ, 0, 2.384185791015625e-07 ;  /* 0x00000004ff727435 */ /* 0x000fc800000001ff */
[----:B------:R-:W-:Y:S02]  /*50c0*/  MOV R169, R99 ;  /* 0x0000006300a97202 */ /* 0x000fe40000000f00 */
[----:B------:R-:W-:-:S07]  /*50d0*/  MOV R98, R111 ;  /* 0x0000006f00627202 */ /* 0x000fce0000000f00 */
[----:B------:R-:W-:Y:S05]  /*50e0*/  WARPSYNC.COLLECTIVE R110, `(.L_x_6575) ;  /* 0x000000006e087348 */ /* 0x000fea0003c00000 */
[----:B------:R0:W1:Y:S02]  /*50f0*/  SHFL.BFLY P4, R111, R169, R114, R115 ;  /* 0x0c000072a96f7389 */ /* 0x0000640000080073 */
[----:B01----:R-:W-:Y:S01]  /*5100*/  ENDCOLLECTIVE ;  /* 0x000000000000791b */ /* 0x003fe20003800000 */
.L_x_6575:
[----:B------:R-:W-:-:S05]  /*5110*/  FADD.FTZ R98, R97, R98 ;  /* 0x0000006261627221 */ /* 0x000fca0000010000 */
[----:B------:R-:W-:Y:S02]  /*5120*/  MOV R169, R98 ;  /* 0x0000006200a97202 */ /* 0x000fe40000000f00 */
[----:B------:R-:W-:-:S07]  /*5130*/  MOV R100, R111 ;  /* 0x0000006f00647202 */ /* 0x000fce0000000f00 */
[----:B------:R-:W-:Y:S05]  /*5140*/  WARPSYNC.COLLECTIVE R110, `(.L_x_6576) ;  /* 0x000000006e087348 */ /* 0x000fea0003c00000 */
[----:B------:R0:W1:Y:S02]  /*5150*/  SHFL.BFLY P4, R111, R169, R114, R115 ;  /* 0x0c000072a96f7389 */ /* 0x0000640000080073 */
[----:B01----:R-:W-:Y:S01]  /*5160*/  ENDCOLLECTIVE ;  /* 0x000000000000791b */ /* 0x003fe20003800000 */
.L_x_6576:
[----:B------:R-:W-:Y:S01]  /*5170*/  FADD.FTZ R100, R99, R100 ;  /* 0x0000006463647221 */ /* 0x000fe20000010000 */
[----:B------:R-:W-:-:S04]  /*5180*/  HFMA2.MMA R114, -RZ, RZ, 0, 4.76837158203125e-07 ;  /* 0x00000008ff727435 */ /* 0x000fc800000001ff */
[----:B------:R-:W-:Y:S02]  /*5190*/  MOV R169, R100 ;  /* 0x0000006400a97202 */ /* 0x000fe40000000f00 */
[----:B------:R-:W-:-:S07]  /*51a0*/  MOV R101, R111 ;  /* 0x0000006f00657202 */ /* 0x000fce0000000f00 */
[----:B------:R-:W-:Y:S05]  /*51b0*/  WARPSYNC.COLLECTIVE R110, `(.L_x_6577) ;  /* 0x000000006e087348 */ /* 0x000fea0003c00000 */
[----:B------:R0:W1:Y:S02]  /*51c0*/  SHFL.BFLY P4, R111, R169, R114, R115 ;  /* 0x0c000072a96f7389 */ /* 0x0000640000080073 */
[----:B01----:R-:W-:Y:S01]  /*51d0*/  ENDCOLLECTIVE ;  /* 0x000000000000791b */ /* 0x003fe20003800000 */
.L_x_6577:
[----:B------:R-:W-:-:S05]  /*51e0*/  FADD.FTZ R101, R98, R101 ;  /* 0x0000006562657221 */ /* 0x000fca0000010000 */
[----:B------:R-:W-:Y:S02]  /*51f0*/  MOV R169, R101 ;  /* 0x0000006500a97202 */ /* 0x000fe40000000f00 */
[----:B------:R-:W-:-:S07]  /*5200*/  MOV R103, R111 ;  /* 0x0000006f00677202 */ /* 0x000fce0000000f00 */
[----:B------:R-:W-:Y:S05]  /*5210*/  WARPSYNC.COLLECTIVE R110, `(.L_x_6578) ;  /* 0x000000006e087348 */ /* 0x000fea0003c00000 */
[----:B------:R0:W1:Y:S02]  /*5220*/  SHFL.BFLY P4, R111, R169, R114, R115 ;  /* 0x0c000072a96f7389 */ /* 0x0000640000080073 */
[----:B01----:R-:W-:Y:S01]  /*5230*/  ENDCOLLECTIVE ;  /* 0x000000000000791b */ /* 0x003fe20003800000 */
.L_x_6578:
[----:B------:R-:W-:Y:S01]  /*5240*/  FADD.FTZ R103, R100, R103 ;  /* 0x0000006764677221 */ /* 0x000fe20000010000 */
[----:B------:R-:W-:-:S04]  /*5250*/  HFMA2.MMA R114, -RZ, RZ, 0, 9.5367431640625e-07 ;  /* 0x00000010ff727435 */ /* 0x000fc800000001ff */
[----:B------:R-:W-:Y:S02]  /*5260*/  MOV R169, R103 ;  /* 0x0000006700a97202 */ /* 0x000fe40000000f00 */
[----:B------:R-:W-:-:S07]  /*5270*/  MOV R102, R111 ;  /* 0x0000006f00667202 */ /* 0x000fce0000000f00 */
[----:B------:R-:W-:Y:S05]  /*5280*/  WARPSYNC.COLLECTIVE R110, `(.L_x_6579) ;  /* 0x000000006e087348 */ /* 0x000fea0003c00000 */
[----:B------:R0:W1:Y:S02]  /*5290*/  SHFL.BFLY P4, R111, R169, R114, R115 ;  /* 0x0c000072a96f7389 */ /* 0x0000640000080073 */
[----:B01----:R-:W-:Y:S01]  /*52a0*/  ENDCOLLECTIVE ;  /* 0x000000000000791b */ /* 0x003fe20003800000 */
.L_x_6579:
[----:B------:R-:W-:-:S05]  /*52b0*/  FADD.FTZ R102, R101, R102 ;  /* 0x0000006665667221 */ /* 0x000fca0000010000 */
[----:B------:R-:W-:Y:S02]  /*52c0*/  MOV R169, R102 ;  /* 0x0000006600a97202 */ /* 0x000fe40000000f00 */
[----:B------:R-:W-:-:S07]  /*52d0*/  MOV R96, R111 ;  /* 0x0000006f00607202 */ /* 0x000fce0000000f00 */
[----:B------:R-:W-:Y:S05]  /*52e0*/  WARPSYNC.COLLECTIVE R110, `(.L_x_6580) ;  /* 0x000000006e087348 */ /* 0x000fea0003c00000 */
[----:B------:R0:W1:Y:S02]  /*52f0*/  SHFL.BFLY P4, R111, R169, R114, R115 ;  /* 0x0c000072a96f7389 */ /* 0x0000640000080073 */
[----:B01----:R-:W-:Y:S01]  /*5300*/  ENDCOLLECTIVE ;  /* 0x000000000000791b */ /* 0x003fe20003800000 */
.L_x_6580:
[----:B------:R-:W-:Y:S01]  /*5310*/  MOV R97, R111 ;  /* 0x0000006f00617202 */ /* 0x000fe20000000f00 */
[----:B------:R-:W-:Y:S06]  /*5320*/  BRA `(.L_x_6581) ;  /* 0xffffffc800147947 */ /* 0x000fec000383ffff */
.L_x_6582:
        /* <DEDUP_REMOVED lines=13> */
.L_x_11767:


//--------------------- .text._ZN10layer_norm22ln_bwd_finalize_kernelINS_22Kernel_traits_finalizeILj768Ef6__halfS2_S2_fjLb0ELj1024ELj4ENS_18Kernel_traits_baseILj768EfS2_S2_S2_fjLj1024EEEEELb0ELb1EEEvNS_9BwdParamsE --------------------------
	.section	.text._ZN10layer_norm22ln_bwd_finalize_kernelINS_22Kernel_traits_finalizeILj768Ef6__halfS2_S2_fjLb0ELj1024ELj4ENS_18Kernel_traits_baseILj768EfS2_S2_S2_fjLj1024EEEEELb0ELb1EEEvNS_9BwdParamsE,"ax",@progbits
	.align	128
        .global         _ZN10layer_norm22ln_bwd_finalize_kernelINS_22Kernel_traits_finalizeILj768Ef6__halfS2_S2_fjLb0ELj1024ELj4ENS_18Kernel_traits_baseILj768EfS2_S2_S2_fjLj1024EEEEELb0ELb1EEEvNS_9BwdParamsE
        .type           _ZN10layer_norm22ln_bwd_finalize_kernelINS_22Kernel_traits_finalizeILj768Ef6__halfS2_S2_fjLb0ELj1024ELj4ENS_18Kernel_traits_baseILj768EfS2_S2_S2_fjLj1024EEEEELb0ELb1EEEvNS_9BwdParamsE,@function
        .size           _ZN10layer_norm22ln_bwd_finalize_kernelINS_22Kernel_traits_finalizeILj768Ef6__halfS2_S2_fjLb0ELj1024ELj4ENS_18Kernel_traits_baseILj768EfS2_S2_S2_fjLj1024EEEEELb0ELb1EEEvNS_9BwdParamsE,(.L_x_11768 - _ZN10layer_norm22ln_bwd_finalize_kernelINS_22Kernel_traits_finalizeILj768Ef6__halfS2_S2_fjLb0ELj1024ELj4ENS_18Kernel_traits_baseILj768EfS2_S2_S2_fjLj1024EEEEELb0ELb1EEEvNS_9BwdParamsE)
        .other          _ZN10layer_norm22ln_bwd_finalize_kernelINS_22Kernel_traits_finalizeILj768Ef6__halfS2_S2_fjLb0ELj1024ELj4ENS_18Kernel_traits_baseILj768EfS2_S2_S2_fjLj1024EEEEELb0ELb1EEEvNS_9BwdParamsE,@"STO_CUDA_ENTRY STV_DEFAULT"
_ZN10layer_norm22ln_bwd_finalize_kernelINS_22Kernel_traits_finalizeILj768Ef6__halfS2_S2_fjLb0ELj1024ELj4ENS_18Kernel_traits_baseILj768EfS2_S2_S2_fjLj1024EEEEELb0ELb1EEEvNS_9BwdParamsE:
.text._ZN10layer_norm22ln_bwd_finalize_kernelINS_22Kernel_traits_finalizeILj768Ef6__halfS2_S2_fjLb0ELj1024ELj4ENS_18Kernel_traits_baseILj768EfS2_S2_S2_fjLj1024EEEEELb0ELb1EEEvNS_9BwdParamsE:
        /* <DEDUP_REMOVED lines=26> */
.L_x_6592:
        /* <DEDUP_REMOVED lines=31> */
.L_x_6587:
        /* <DEDUP_REMOVED lines=34> */
.L_x_6586:
[----:B------:R-:W-:Y:S05]  /*05b0*/  BSYNC B1 ;  /* 0x0000000000017941 */ /* 0x000fea0003800000 */
.L_x_6585:
        /* <DEDUP_REMOVED lines=25> */
.L_x_6589:
[----:B------:R-:W-:Y:S05]  /*0750*/  BSYNC B1 ;  /* 0x0000000000017941 */ /* 0x000fea0003800000 */
.L_x_6588:
        /* <DEDUP_REMOVED lines=12> */
.L_x_6584:
[----:B------:R-:W-:Y:S05]  /*0820*/  BSYNC B0 ;  /* 0x0000000000007941 */ /* 0x000fea0003800000 */
.L_x_6583:
        /* <DEDUP_REMOVED lines=29> */
.L_x_6603:
[----:B------:R-:W-:Y:S01]  /*0a00*/  @!P1 SHF.R.U32.HI R12, RZ, 0x3, R0 ;  /* 0x00000003ff0c9819 */ /* 0x000fe20000011600 */
[----:B----4-:R-:W-:Y:S01]  /*0a10*/  FADD.FTZ R14, R9, R14 ;  /* 0x0000000e090e7221 */ /* 0x010fe20000010000 */
[----:B---3--:R-:W-:Y:S02]  /*0a20*/  FADD.FTZ R11, R10, R11 ;  /* 0x0000000b0a0b7221 */ /* 0x008fe40000010000 */
[----:B------:R-:W-:-:S05]  /*0a30*/  @!P1 LOP3.LUT R12, R12, 0x1ffffffc, RZ, 0xc0, !PT ;  /* 0x1ffffffc0c0c9812 */ /* 0x000fca00078ec0ff */
[----:B------:R3:W-:Y:S04]  /*0a40*/  @!P1 STS [R12+UR4+0x2000], R14 ;  /* 0x0020000e0c009988 */ /* 0x0007e80008000804 */
[----:B------:R3:W-:Y:S02]  /*0a50*/  @!P1 STS [R12+UR4+0x2080], R11 ;  /* 0x0020800b0c009988 */ /* 0x0007e40008000804 */
.L_x_6590:
        /* <DEDUP_REMOVED lines=15> */
.L_x_6591:
[----:B------:R-:W-:Y:S01]  /*0b50*/  HFMA2.MMA R19, -RZ, RZ, 0, 5.9604644775390625e-08 ;  /* 0x00000001ff137435 */ /* 0x000fe200000001ff */
[----:B0--3--:R-:W-:Y:S01]  /*0b60*/  MOV R20, R10 ;  /* 0x0000000a00147202 */ /* 0x009fe20000000f00 */
[----:B------:R-:W-:Y:S01]  /*0b70*/  IMAD.MOV.U32 R22, RZ, RZ, 0x1f ;  /* 0x0000001fff167424 */ /* 0x000fe200078e00ff */
[----:B------:R-:W-:-:S08]  /*0b80*/  MOV R17, 0xffffffff ;  /* 0xffffffff00117802 */ /* 0x000fd00000000f00 */
[----:B-12---:R-:W-:Y:S05]  /*0b90*/  WARPSYNC.COLLECTIVE R17, `(.L_x_6593) ;  /* 0x0000000011087348 */ /* 0x006fea0003c00000 */
[----:B------:R0:W3:Y:S02]  /*0ba0*/  SHFL.BFLY P2, R18, R20, R19, R22 ;  /* 0x0c00001314127389 */ /* 0x0000e40000040016 */
[----:B0123--:R-:W-:Y:S01]  /*0bb0*/  ENDCOLLECTIVE ;  /* 0x000000000000791b */ /* 0x00ffe20003800000 */
.L_x_6593:
[----:B------:R-:W-:Y:S01]  /*0bc0*/  HFMA2.MMA R19, -RZ, RZ, 0, 1.1920928955078125e-07 ;  /* 0x00000002ff137435 */ /* 0x000fe200000001ff */
[----:B------:R-:W-:-:S05]  /*0bd0*/  MOV R11, R18 ;  /* 0x00000012000b7202 */ /* 0x000fca0000000f00 */
[----:B------:R-:W-:-:S05]  /*0be0*/  FADD.FTZ R11, R10, R11 ;  /* 0x0000000b0a0b7221 */ /* 0x000fca0000010000 */
[----:B------:R-:W-:-:S07]  /*0bf0*/  MOV R20, R11 ;  /* 0x0000000b00147202 */ /* 0x000fce0000000f00 */
[----:B------:R-:W-:Y:S05]  /*0c00*/  WARPSYNC.COLLECTIVE R17, `(.L_x_6594) ;  /* 0x0000000011087348 */ /* 0x000fea0003c00000 */
[----:B------:R0:W1:Y:S02]  /*0c10*/  SHFL.BFLY P2, R18, R20, R19, R22 ;  /* 0x0c00001314127389 */ /* 0x0000640000040016 */
[----:B01----:R-:W-:Y:S01]  /*0c20*/  ENDCOLLECTIVE ;  /* 0x000000000000791b */ /* 0x003fe20003800000 */
.L_x_6594:
[----:B------:R-:W-:Y:S01]  /*0c30*/  HFMA2.MMA R19, -RZ, RZ, 0, 2.384185791015625e-07 ;  /* 0x00000004ff137435 */ /* 0x000fe200000001ff */
[----:B------:R-:W-:-:S04]  /*0c40*/  IMAD.MOV.U32 R12, RZ, RZ, R18 ;  /* 0x000000ffff0c7224 */ /* 0x000fc800078e0012 */
[----:B------:R-:W-:-:S05]  /*0c50*/  FADD.FTZ R12, R11, R12 ;  /* 0x0000000c0b0c7221 */ /* 0x000fca0000010000 */
[----:B------:R-:W-:-:S07]  /*0c60*/  MOV R20, R12 ;  /* 0x0000000c00147202 */ /* 0x000fce0000000f00 */
[----:B------:R-:W-:Y:S05]  /*0c70*/  WARPSYNC.COLLECTIVE R17, `(.L_x_6595) ;  /* 0x0000000011087348 */ /* 0x000fea0003c00000 */
[----:B------:R0:W1:Y:S02]  /*0c80*/  SHFL.BFLY P2, R18, R20, R19, R22 ;  /* 0x0c00001314127389 */ /* 0x0000640000040016 */
[----:B01----:R-:W-:Y:S01]  /*0c90*/  ENDCOLLECTIVE ;  /* 0x000000000000791b */ /* 0x003fe20003800000 */
.L_x_6595:
[----:B------:R-:W-:Y:S01]  /*0ca0*/  IMAD.MOV.U32 R19, RZ, RZ, 0x8 ;  /* 0x00000008ff137424 */ /* 0x000fe200078e00ff */
[----:B------:R-:W-:-:S05]  /*0cb0*/  MOV R13, R18 ;  /* 0x00000012000d7202 */ /* 0x000fca0000000f00 */
[----:B------:R-:W-:-:S05]  /*0cc0*/  FADD.FTZ R13, R12, R13 ;  /* 0x0000000d0c0d7221 */ /* 0x000fca0000010000 */
[----:B------:R-:W-:-:S07]  /*0cd0*/  MOV R20, R13 ;  /* 0x0000000d00147202 */ /* 0x000fce0000000f00 */
[----:B------:R-:W-:Y:S05]  /*0ce0*/  WARPSYNC.COLLECTIVE R17, `(.L_x_6596) ;  /* 0x0000000011087348 */ /* 0x000fea0003c00000 */
[----:B------:R0:W1:Y:S02]  /*0cf0*/  SHFL.BFLY P2, R18, R20, R19, R22 ;  /* 0x0c00001314127389 */ /* 0x0000640000040016 */
[----:B01----:R-:W-:Y:S01]  /*0d00*/  ENDCOLLECTIVE ;  /* 0x000000000000791b */ /* 0x003fe20003800000 */
.L_x_6596:
[----:B------:R-:W-:Y:S01]  /*0d10*/  HFMA2.MMA R19, -RZ, RZ, 0, 9.5367431640625e-07 ;  /* 0x00000010ff137435 */ /* 0x000fe200000001ff */
[----:B------:R-:W-:-:S05]  /*0d20*/  MOV R10, R18 ;  /* 0x00000012000a7202 */ /* 0x000fca0000000f00 */
[----:B------:R-:W-:-:S05]  /*0d30*/  FADD.FTZ R10, R13, R10 ;  /* 0x0000000a0d0a7221 */ /* 0x000fca0000010000 */
[----:B------:R-:W-:-:S07]  /*0d40*/  MOV R20, R10 ;  /* 0x0000000a00147202 */ /* 0x000fce0000000f00 */
[----:B------:R-:W-:Y:S05]  /*0d50*/  WARPSYNC.COLLECTIVE R17, `(.L_x_6597) ;  /* 0x0000000011087348 */ /* 0x000fea0003c00000 */
[----:B------:R0:W1:Y:S02]  /*0d60*/  SHFL.BFLY P2, R18, R20, R19, R22 ;  /* 0x0c00001314127389 */ /* 0x0000640000040016 */
[----:B01----:R-:W-:Y:S01]  /*0d70*/  ENDCOLLECTIVE ;  /* 0x000000000000791b */ /* 0x003fe20003800000 */
.L_x_6597:
[----:B------:R-:W-:Y:S01]  /*0d80*/  HFMA2.MMA R19, -RZ, RZ, 0, 5.9604644775390625e-08 ;  /* 0x00000001ff137435 */ /* 0x000fe200000001ff */
[----:B------:R-:W-:Y:S01]  /*0d90*/  IMAD.MOV.U32 R20, RZ, RZ, R9 ;  /* 0x000000ffff147224 */ /* 0x000fe200078e0009 */
[----:B------:R-:W-:-:S09]  /*0da0*/  MOV R11, R18 ;  /* 0x00000012000b7202 */ /* 0x000fd20000000f00 */
[----:B------:R-:W-:Y:S05]  /*0db0*/  WARPSYNC.COLLECTIVE R17, `(.L_x_6598) ;  /* 0x0000000011087348 */ /* 0x000fea0003c00000 */
[----:B------:R0:W1:Y:S02]  /*0dc0*/  SHFL.BFLY P2, R18, R20, R19, R22 ;  /* 0x0c00001314127389 */ /* 0x0000640000040016 */
[----:B01----:R-:W-:Y:S01]  /*0dd0*/  ENDCOLLECTIVE ;  /* 0x000000000000791b */ /* 0x003fe20003800000 */
.L_x_6598:
[----:B------:R-:W-:Y:S01]  /*0de0*/  HFMA2.MMA R19, -RZ, RZ, 0, 1.1920928955078125e-07 ;  /* 0x00000002ff137435 */ /* 0x000fe200000001ff */
[----:B------:R-:W-:-:S05]  /*0df0*/  MOV R12, R18 ;  /* 0x00000012000c7202 */ /* 0x000fca0000000f00 */
[----:B------:R-:W-:-:S05]  /*0e00*/  FADD.FTZ R14, R9, R12 ;  /* 0x0000000c090e7221 */ /* 0x000fca0000010000 */
[----:B------:R-:W-:-:S07]  /*0e10*/  MOV R20, R14 ;  /* 0x0000000e00147202 */ /* 0x000fce0000000f00 */
[----:B------:R-:W-:Y:S05]  /*0e20*/  WARPSYNC.COLLECTIVE R17, `(.L_x_6599) ;  /* 0x0000000011087348 */ /* 0x000fea0003c00000 */
[----:B------:R0:W1:Y:S02]  /*0e30*/  SHFL.BFLY P2, R18, R20, R19, R22 ;  /* 0x0c00001314127389 */ /* 0x0000640000040016 */
[----:B01----:R-:W-:Y:S01]  /*0e40*/  ENDCOLLECTIVE ;  /* 0x000000000000791b */ /* 0x003fe20003800000 */
.L_x_6599:
[----:B------:R-:W-:Y:S01]  /*0e50*/  HFMA2.MMA R19, -RZ, RZ, 0, 2.384185791015625e-07 ;  /* 0x00000004ff137435 */ /* 0x000fe200000001ff */
[----:B------:R-:W-:-:S04]  /*0e60*/  IMAD.MOV.U32 R13, RZ, RZ, R18 ;  /* 0x000000ffff0d7224 */ /* 0x000fc800078e0012 */
[----:B------:R-:W-:-:S05]  /*0e70*/  FADD.FTZ R15, R14, R13 ;  /* 0x0000000d0e0f7221 */ /* 0x000fca0000010000 */
[----:B------:R-:W-:-:S07]  /*0e80*/  MOV R20, R15 ;  /* 0x0000000f00147202 */ /* 0x000fce0000000f00 */
[----:B------:R-:W-:Y:S05]  /*0e90*/  WARPSYNC.COLLECTIVE R17, `(.L_x_6600) ;  /* 0x0000000011087348 */ /* 0x000fea0003c00000 */
[----:B------:R0:W1:Y:S02]  /*0ea0*/  SHFL.BFLY P2, R18, R20, R19, R22 ;  /* 0x0c00001314127389 */ /* 0x0000640000040016 */
[----:B01----:R-:W-:Y:S01]  /*0eb0*/  ENDCOLLECTIVE ;  /* 0x000000000000791b */ /* 0x003fe20003800000 */
.L_x_6600:
[----:B------:R-:W-:Y:S01]  /*0ec0*/  IMAD.MOV.U32 R19, RZ, RZ, 0x8 ;  /* 0x00000008ff137424 */ /* 0x000fe200078e00ff */
[----:B------:R-:W-:-:S05]  /*0ed0*/  MOV R16, R18 ;  /* 0x0000001200107202 */ /* 0x000fca0000000f00 */
[----:B------:R-:W-:-:S05]  /*0ee0*/  FADD.FTZ R16, R15, R16 ;  /* 0x000000100f107221 */ /* 0x000fca0000010000 */
[----:B------:R-:W-:-:S07]  /*0ef0*/  MOV R20, R16 ;  /* 0x0000001000147202 */ /* 0x000fce0000000f00 */
[----:B------:R-:W-:Y:S05]  /*0f00*/  WARPSYNC.COLLECTIVE R17, `(.L_x_6601) ;  /* 0x0000000011087348 */ /* 0x000fea0003c00000 */
[----:B------:R0:W1:Y:S02]  /*0f10*/  SHFL.BFLY P2, R18, R20, R19, R22 ;  /* 0x0c00001314127389 */ /* 0x0000640000040016 */
[----:B01----:R-:W-:Y:S01]  /*0f20*/  ENDCOLLECTIVE ;  /* 0x000000000000791b */ /* 0x003fe20003800000 */
.L_x_6601:
[----:B------:R-:W-:Y:S01]  /*0f30*/  HFMA2.MMA R19, -RZ, RZ, 0, 9.5367431640625e-07 ;  /* 0x00000010ff137435 */ /* 0x000fe200000001ff */
[----:B------:R-:W-:-:S05]  /*0f40*/  MOV R9, R18 ;  /* 0x0000001200097202 */ /* 0x000fca0000000f00 */
[----:B------:R-:W-:-:S05]  /*0f50*/  FADD.FTZ R9, R16, R9 ;  /* 0x0000000910097221 */ /* 0x000fca0000010000 */
[----:B------:R-:W-:-:S07]  /*0f60*/  MOV R20, R9 ;  /* 0x0000000900147202 */ /* 0x000fce0000000f00 */
[----:B------:R-:W-:Y:S05]  /*0f70*/  WARPSYNC.COLLECTIVE R17, `(.L_x_6602) ;  /* 0x0000000011087348 */ /* 0x000fea0003c00000 */
[----:B------:R0:W1:Y:S02]  /*0f80*/  SHFL.BFLY P2, R18, R20, R19, R22 ;  /* 0x0c00001314127389 */ /* 0x0000640000040016 */
[----:B01----:R-:W-:Y:S01]  /*0f90*/  ENDCOLLECTIVE ;  /* 0x000000000000791b */ /* 0x003fe20003800000 */
.L_x_6602:
[----:B------:R-:W-:Y:S01]  /*0fa0*/  MOV R14, R18 ;  /* 0x00000012000e7202 */ /* 0x000fe20000000f00 */
[----:B------:R-:W-:Y:S06]  /*0fb0*/  BRA `(.L_x_6603) ;  /* 0xfffffff800907947 */ /* 0x000fec000383ffff */
.L_x_6604:
        /* <DEDUP_REMOVED lines=12> */
.L_x_11768:


//--------------------- .text._ZN10layer_norm13ln_bwd_kernelINS_13Kernel_traitsIf6__halfS2_S2_fjLj768ELj1ELj4ELj1ELj16ENS_18Kernel_traits_baseILj768EfS2_S2_S2_fjLj128EEEEELb1ELb0ELb1ELb1EEEvNS_9BwdParamsE --------------------------
	.section	.text._ZN10layer_norm13ln_bwd_kernelINS_13Kernel_traitsIf6__halfS2_S2_fjLj768ELj1ELj4ELj1ELj16ENS_18Kernel_traits_baseILj768EfS2_S2_S2_fjLj128EEEEELb1ELb0ELb1ELb1EEEvNS_9BwdParamsE,"ax",@progbits
	.align	128
        .global         _ZN10layer_norm13ln_bwd_kernelINS_13Kernel_traitsIf6__halfS2_S2_fjLj768ELj1ELj4ELj1ELj16ENS_18Kernel_traits_baseILj768EfS2_S2_S2_fjLj128EEEEELb1ELb0ELb1ELb1EEEvNS_9BwdParamsE
        .type           _ZN10layer_norm13ln_bwd_kernelINS_13Kernel_traitsIf6__halfS2_S2_fjLj768ELj1ELj4ELj1ELj16ENS_18Kernel_traits_baseILj768EfS2_S2_S2_fjLj128EEEEELb1ELb0ELb1ELb1EEEvNS_9BwdParamsE,@function
        .size           _ZN10layer_norm13ln_bwd_kernelINS_13Kernel_traitsIf6__halfS2_S2_fjLj768ELj1ELj4ELj1ELj16ENS_18Kernel_traits_baseILj768EfS2_S2_S2_fjLj128EEEEELb1ELb0ELb1ELb1EEEvNS_9BwdParamsE,(.L_x_11769 - _ZN10layer_norm13ln_bwd_kernelINS_13Kernel_traitsIf6__halfS2_S2_fjLj768ELj1ELj4ELj1ELj16ENS_18Kernel_traits_baseILj768EfS2_S2_S2_fjLj128EEEEELb1ELb0ELb1ELb1EEEvNS_9BwdParamsE)
        .other          _ZN10layer_norm13ln_bwd_kernelINS_13Kernel_traitsIf6__halfS2_S2_fjLj768ELj1ELj4ELj1ELj16ENS_18Kernel_traits_baseILj768EfS2_S2_S2_fjLj128EEEEELb1ELb0ELb1ELb1EEEvNS_9BwdParamsE,@"STO_CUDA_ENTRY STV_DEFAULT"
_ZN10layer_norm13ln_bwd_kernelINS_13Kernel_traitsIf6__halfS2_S2_fjLj768ELj1ELj4ELj1ELj16ENS_18Kernel_traits_baseILj768EfS2_S2_S2_fjLj128EEEEELb1ELb0ELb1ELb1EEEvNS_9BwdParamsE:
.text._ZN10layer_norm13ln_bwd_kernelINS_13Kernel_traitsIf6__halfS2_S2_fjLj768ELj1ELj4ELj1ELj16ENS_18Kernel_traits_baseILj768EfS2_S2_S2_fjLj128EEEEELb1ELb0ELb1ELb1EEEvNS_9BwdParamsE:
        /* <DEDUP_REMOVED lines=38> */
.L_x_6606:
        /* <DEDUP_REMOVED lines=36> */
.L_x_6684:
        /* <DEDUP_REMOVED lines=27> */
[----:B------:R-:W0:Y:S01]  /*0650*/  LDC.64 R102, c[0x0][0x240] ;  /* 0x00009000ff667b82 */ /* 0x000e220000000a00 */
[----:B------:R-:W-:Y:S02]  /*0660*/  MOV R136, UR14 ;  /* 0x0000000e00887c02 */ /* 0x000fe40008000f00 */
[----:B------:R-:W-:Y:S02]  /*0670*/  MOV R137, UR15 ;  /* 0x0000000f00897c02 */ /* 0x000fe40008000f00 */
[----:B------:R-:W-:-:S04]  /*0680*/  ISETP.NE.U32.AND P0, PT, R136, RZ, PT ;  /* 0x000000ff8800720c */ /* 0x000fc80003f05070 */
[----:B------:R-:W-:-:S03]  /*0690*/  ISETP.NE.AND.EX P0, PT, R137, RZ, PT, P0 ;  /* 0x000000ff8900720c */ /* 0x000fc60003f05300 */
[----:B------:R-:W-:-:S05]  /*06a0*/  @P3 IADD3 R98, R129, -0x1, RZ ;  /* 0xffffffff81623810 */ /* 0x000fca0007ffe0ff */
[----:B------:R-:W-:-:S05]  /*06b0*/  @P3 IMAD R98, R98, R131, RZ ;  /* 0x0000008362623224 */ /* 0x000fca00078e02ff */
[----:B------:R-:W-:Y:S01]  /*06c0*/  @P3 SHF.R.S32.HI R99, RZ, 0x1f, R98 ;  /* 0x0000001fff633819 */ /* 0x000fe20000011462 */
[----:B------:R1:W5:Y:S03]  /*06d0*/  @P0 LDG.E.128 R140, desc[UR4][R96.64] ;  /* 0x00000004608c0981 */ /* 0x000366000c1e1d00 */
[----:B------:R-:W-:Y:S01]  /*06e0*/  @P3 LEA.HI R101, R99, R98, RZ, 0x3 ;  /* 0x0000006263653211 */ /* 0x000fe200078f18ff */
[----:B------:R-:W-:Y:S01]  /*06f0*/  HFMA2.MMA R99, -RZ, RZ, 0, 0 ;  /* 0x00000000ff637435 */ /* 0x000fe200000001ff */
[----:B------:R-:W5:Y:S04]  /*0700*/  @P0 LDG.E.128 R4, desc[UR4][R92.64] ;  /* 0x000000045c040981 */ /* 0x000f68000c1e1d00 */
[----:B------:R2:W5:Y:S01]  /*0710*/  @P0 LDG.E.128 R8, desc[UR4][R94.64] ;  /* 0x000000045e080981 */ /* 0x000562000c1e1d00 */
[----:B------:R-:W-:-:S04]  /*0720*/  @P3 LEA.HI.SX32 R99, R101, R130, 0x1d ;  /* 0x0000008265633211 */ /* 0x000fc800078feaff */
[C---:B------:R-:W-:Y:S02]  /*0730*/  IADD3 R101, R99.reuse, 0x20, RZ ;  /* 0x0000002063657810 */ /* 0x040fe40007ffe0ff */
        /* <DEDUP_REMOVED lines=8> */
[----:B------:R-:W-:Y:S01]  /*07c0*/  MOV R96, RZ ;  /* 0x000000ff00607202 */ /* 0x000fe20000000f00 */
[----:B------:R-:W-:Y:S09]  /*07d0*/  BRA `(.L_x_6610) ;  /* 0x00000010001c7947 */ /* 0x000ff20003800000 */
.L_x_6609:
        /* <DEDUP_REMOVED lines=11> */
[----:B------:R-:W-:Y:S02]  /*0890*/  IMAD.WIDE.U32 R108, R128, 0x10, R116 ;  /* 0x00000010806c7825 */ /* 0x000fe400078e0074 */
[----:B------:R-:W2:Y:S02]  /*08a0*/  LDG.E.128 R112, desc[UR4][R112.64] ;  /* 0x0000000470707981 */ /* 0x000ea4000c1e1d00 */
[C---:B---3--:R-:W-:Y:S01]  /*08b0*/  IMAD.WIDE.U32 R120, R3.reuse, 0x10, R132 ;  /* 0x0000001003787825 */ /* 0x048fe200078e0084 */
[C---:B------:R-:W-:Y:S01]  /*08c0*/  IADD3 R125, R3.reuse, 0x20, RZ ;  /* 0x00000020037d7810 */ /* 0x040fe20007ffe0ff */
[----:B------:R-:W3:Y:S01]  /*08d0*/  LDG.E.128 R108, desc[UR4][R108.64] ;  /* 0x000000046c6c7981 */ /* 0x000ee2000c1e1d00 */
[----:B------:R-:W-:Y:S01]  /*08e0*/  IADD3 R3, R3, 0x40, RZ ;  /* 0x0000004003037810 */ /* 0x000fe20007ffe0ff */
[----:B------:R-:W-:Y:S02]  /*08f0*/  IMAD.WIDE.U32 R116, R106, 0x10, R116 ;  /* 0x000000106a747825 */ /* 0x000fe400078e0074 */
[----:B------:R-:W3:Y:S02]  /*0900*/  LDG.E.128 R120, desc[UR4][R120.64] ;  /* 0x0000000478787981 */ /* 0x000ee4000c1e1d00 */
[----:B------:R-:W-:-:S02]  /*0910*/  IMAD.WIDE.U32 R124, R125, 0x10, R132 ;  /* 0x000000107d7c7825 */ /* 0x000fc400078e0084 */
[----:B------:R-:W3:Y:S02]  /*0920*/  LDG.E.128 R116, desc[UR4][R116.64] ;  /* 0x0000000474747981 */ /* 0x000ee4000c1e1d00 */
        /* <DEDUP_REMOVED lines=27> */
[--C-:B---3--:R-:W-:Y:S02]  /*0ae0*/  HADD2.F32 R138, -RZ, R109.reuse.H0_H0 ;  /* 0x2000006dff8a7230 */ /* 0x108fe40000004100 */
[----:B------:R-:W-:Y:S02]  /*0af0*/  HADD2.F32 R3, -RZ, R108.H0_H0 ;  /* 0x2000006cff037230 */ /* 0x000fe40000004100 */
[----:B------:R-:W-:Y:S01]  /*0b00*/  FADD.FTZ R144, -R192, R93 ;  /* 0x0000005dc0907221 */ /* 0x000fe20000010100 */
[----:B------:R-:W-:Y:S02]  /*0b10*/  HADD2.F32 R109, -RZ, R109.H1_H1 ;  /* 0x3000006dff6d7230 */ /* 0x000fe40000004100 */
[----:B------:R-:W-:-:S02]  /*0b20*/  HADD2.F32 R94, -RZ, R111.H0_H0 ;  /* 0x2000006fff5e7230 */ /* 0x000fc40000004100 */
[C---:B------:R-:W-:Y:S01]  /*0b30*/  FADD.FTZ R138, -R192.reuse, R138 ;  /* 0x0000008ac08a7221 */ /* 0x040fe20000010100 */
[----:B------:R-:W-:Y:S02]  /*0b40*/  HADD2.F32 R93, -RZ, R120.H0_H0 ;  /* 0x20000078ff5d7230 */ /* 0x000fe40000004100 */
[----:B------:R-:W-:Y:S01]  /*0b50*/  FADD.FTZ R92, -R192, R3 ;  /* 0x00000003c05c7221 */ /* 0x000fe20000010100 */
[----:B------:R-:W-:Y:S02]  /*0b60*/  HADD2.F32 R108, -RZ, R108.H1_H1 ;  /* 0x3000006cff6c7230 */ /* 0x000fe40000004100 */
[----:B------:R-:W-:Y:S02]  /*0b70*/  HADD2.F32 R95, -RZ, R112.H1_H1 ;  /* 0x30000070ff5f7230 */ /* 0x000fe40000004100 */
[--C-:B------:R-:W-:Y:S02]  /*0b80*/  HADD2.F32 R139, -RZ, R110.reuse.H0_H0 ;  /* 0x2000006eff8b7230 */ /* 0x100fe40000004100 */
[----:B------:R-:W-:-:S02]  /*0b90*/  HADD2.F32 R96, -RZ, R110.H1_H1 ;  /* 0x3000006eff607230 */ /* 0x000fc40000004100 */
[C---:B------:R-:W-:Y:S01]  /*0ba0*/  FADD.FTZ R110, -R192.reuse, R109 ;  /* 0x0000006dc06e7221 */ /* 0x040fe20000010100 */
[--C-:B------:R-:W-:Y:S02]  /*0bb0*/  HADD2.F32 R149, -RZ, R116.reuse.H0_H0 ;  /* 0x20000074ff957230 */ /* 0x100fe40000004100 */
[----:B------:R-:W-:Y:S02]  /*0bc0*/  HADD2.F32 R150, -RZ, R116.H1_H1 ;  /* 0x30000074ff967230 */ /* 0x000fe40000004100 */
[----:B------:R-:W-:Y:S01]  /*0bd0*/  FADD.FTZ R116, -R192, R94 ;  /* 0x0000005ec0747221 */ /* 0x000fe20000010100 */
[--C-:B------:R-:W-:Y:S02]  /*0be0*/  HADD2.F32 R148, -RZ, R115.reuse.H0_H0 ;  /* 0x20000073ff947230 */ /* 0x100fe40000004100 */
[C---:B------:R-:W-:Y:S01]  /*0bf0*/  FMUL.FTZ R109, R105.reuse, R138 ;  /* 0x0000008a696d7220 */ /* 0x040fe20000410000 */
[----:B------:R-:W-:Y:S02]  /*0c00*/  HADD2.F32 R94, -RZ, R120.H1_H1 ;  /* 0x30000078ff5e7230 */ /* 0x000fe40000004100 */
[----:B------:R-:W-:Y:S01]  /*0c10*/  FMUL.FTZ R3, R105, R92 ;  /* 0x0000005c69037220 */ /* 0x000fe20000410000 */
[----:B------:R-:W-:-:S02]  /*0c20*/  HADD2.F32 R115, -RZ, R115.H1_H1 ;  /* 0x30000073ff737230 */ /* 0x000fc40000004100 */
[-C--:B------:R-:W-:Y:S01]  /*0c30*/  FMUL.FTZ R138, R32, R93.reuse ;  /* 0x0000005d208a7220 */ /* 0x080fe20000410000 */
[C---:B------:R-:W-:Y:S01]  /*0c40*/  FADD.FTZ R108, -R192.reuse, R108 ;  /* 0x0000006cc06c7221 */ /* 0x040fe20000010100 */
[----:B------:R-:W-:Y:S01]  /*0c50*/  FADD.FTZ R146, -R192, R95 ;  /* 0x0000005fc0927221 */ /* 0x000fe20000010100 */
[----:B------:R-:W-:Y:S02]  /*0c60*/  HADD2.F32 R95, -RZ, R121.H0_H0 ;  /* 0x20000079ff5f7230 */ /* 0x000fe40000004100 */
[----:B------:R-:W-:Y:S01]  /*0c70*/  FFMA.FTZ R36, R3, R93, R36 ;  /* 0x0000005d03247223 */ /* 0x000fe20000010024 */
[--C-:B------:R-:W-:Y:S02]  /*0c80*/  HADD2.F32 R163, -RZ, R135.reuse.H0_H0 ;  /* 0x20000087ffa37230 */ /* 0x100fe40000004100 */
[----:B------:R-:W-:Y:S01]  /*0c90*/  FADD.FTZ R60, R60, R93 ;  /* 0x0000005d3c3c7221 */ /* 0x000fe20000010000 */
[----:B------:R-:W-:Y:S02]  /*0ca0*/  HADD2.F32 R194, -RZ, R135.H1_H1 ;  /* 0x30000087ffc27230 */ /* 0x000fe40000004100 */
[----:B------:R-:W-:Y:S01]  /*0cb0*/  FMUL.FTZ R135, R33, R94 ;  /* 0x0000005e21877220 */ /* 0x000fe20000410000 */
[----:B------:R-:W-:Y:S01]  /*0cc0*/  FADD.FTZ R92, RZ, R138 ;  /* 0x0000008aff5c7221 */ /* 0x000fe20000010000 */
[----:B------:R-:W-:-:S02]  /*0cd0*/  HADD2.F32 R97, -RZ, R113.H0_H0 ;  /* 0x20000071ff617230 */ /* 0x000fc40000004100 */
[C---:B------:R-:W-:Y:S01]  /*0ce0*/  FADD.FTZ R168, -R192.reuse, R115 ;  /* 0x00000073c0a87221 */ /* 0x040fe20000010100 */
[--C-:B------:R-:W-:Y:S02]  /*0cf0*/  HADD2.F32 R145, -RZ, R114.reuse.H0_H0 ;  /* 0x20000072ff917230 */ /* 0x100fe40000004100 */
[----:B------:R-:W-:Y:S01]  /*0d00*/  FMUL.FTZ R108, R105, R108 ;  /* 0x0000006c696c7220 */ /* 0x000fe20000410000 */
[----:B------:R-:W-:Y:S02]  /*0d10*/  HADD2.F32 R147, -RZ, R114.H1_H1 ;  /* 0x30000072ff937230 */ /* 0x000fe40000004100 */
[----:B------:R-:W-:Y:S01]  /*0d20*/  FFMA.FTZ R93, R3, R138, RZ ;  /* 0x0000008a035d7223 */ /* 0x000fe200000100ff */
[----:B------:R-:W-:Y:S01]  /*0d30*/  FADD.FTZ R114, -R192, R96 ;  /* 0x00000060c0727221 */ /* 0x000fe20000010100 */
[----:B------:R-:W-:Y:S01]  /*0d40*/  FMUL.FTZ R115, R105, R144 ;  /* 0x0000009069737220 */ /* 0x000fe20000410000 */
[----:B------:R-:W-:Y:S02]  /*0d50*/  HADD2.F32 R96, -RZ, R121.H1_H1 ;  /* 0x30000079ff607230 */ /* 0x000fe40000004100 */
[-C--:B------:R-:W-:Y:S01]  /*0d60*/  FFMA.FTZ R38, R109, R95.reuse, R38 ;  /* 0x0000005f6d267223 */ /* 0x080fe20000010026 */
[----:B------:R-:W-:Y:S01]  /*0d70*/  FADD.FTZ R62, R62, R95 ;  /* 0x0000005f3e3e7221 */ /* 0x000fe20000010000 */
[----:B------:R-:W-:Y:S01]  /*0d80*/  FMUL.FTZ R144, R34, R95 ;  /* 0x0000005f22907220 */ /* 0x000fe20000410000 */
[----:B------:R-:W-:-:S02]  /*0d90*/  HADD2.F32 R113, -RZ, R113.H1_H1 ;  /* 0x30000071ff717230 */ /* 0x000fc40000004100 */
[----:B------:R-:W-:Y:S01]  /*0da0*/  FADD.FTZ R95, R92, R135 ;  /* 0x000000875c5f7221 */ /* 0x000fe20000010000 */
[----:B------:R-:W-:Y:S01]  /*0db0*/  FFMA.FTZ R92, R108, R135, R93 ;  /* 0x000000876c5c7223 */ /* 0x000fe2000001005d */
[C---:B------:R-:W-:Y:S01]  /*0dc0*/  FADD.FTZ R154, -R192.reuse, R97 ;  /* 0x00000061c09a7221 */ /* 0x040fe20000010100 */
[----:B------:R-:W-:Y:S02]  /*0dd0*/  HADD2.F32 R111, -RZ, R111.H1_H1 ;  /* 0x3000006fff6f7230 */ /* 0x000fe40000004100 */
[----:B------:R-:W-:Y:S01]  /*0de0*/  FADD.FTZ R112, -R192, R139 ;  /* 0x0000008bc0707221 */ /* 0x000fe20000010100 */
[----:B------:R-:W-:Y:S02]  /*0df0*/  HADD2.F32 R97, -RZ, R122.H0_H0 ;  /* 0x2000007aff617230 */ /* 0x000fe40000004100 */
[----:B------:R-:W-:Y:S01]  /*0e00*/  FFMA.FTZ R37, R108, R94, R37 ;  /* 0x0000005e6c257223 */ /* 0x000fe20000010025 */
[----:B------:R-:W-:Y:S01]  /*0e10*/  FADD.FTZ R61, R61, R94 ;  /* 0x0000005e3d3d7221 */ /* 0x000fe20000010000 */
[----:B------:R-:W-:Y:S01]  /*0e20*/  FMUL.FTZ R139, R35, R96 ;  /* 0x00000060238b7220 */ /* 0x000fe20000410000 */
[----:B------:R-:W-:Y:S01]  /*0e30*/  FADD.FTZ R94, R95, R144 ;  /* 0x000000905f5e7221 */ /* 0x000fe20000010000 */
[C---:B------:R-:W-:Y:S01]  /*0e40*/  FADD.FTZ R156, -R192.reuse, R113 ;  /* 0x00000071c09c7221 */ /* 0x040fe20000010100 */
[----:B------:R-:W-:Y:S01]  /*0e50*/  FMUL.FTZ R110, R105, R110 ;  /* 0x0000006e696e7220 */ /* 0x000fe20000410000 */
[----:B------:R-:W-:Y:S01]  /*0e60*/  FFMA.FTZ R93, R109, R144, R92 ;  /* 0x000000906d5d7223 */ /* 0x000fe2000001005c */
[----:B------:R-:W-:Y:S01]  /*0e70*/  FADD.FTZ R166, -R192, R148 ;  /* 0x00000094c0a67221 */ /* 0x000fe20000010100 */
[----:B------:R-:W-:Y:S01]  /*0e80*/  FMUL.FTZ R113, R105, R116 ;  /* 0x0000007469717220 */ /* 0x000fe20000410000 */
[----:B------:R-:W-:-:S02]  /*0e90*/  HADD2.F32 R152, -RZ, R118.H0_H0 ;  /* 0x20000076ff987230 */ /* 0x000fc40000004100 */
[C---:B------:R-:W-:Y:S01]  /*0ea0*/  FMUL.FTZ R116, R105.reuse, R146 ;  /* 0x0000009269747220 */ /* 0x040fe20000410000 */
[----:B------:R-:W-:Y:S02]  /*0eb0*/  HADD2.F32 R153, -RZ, R118.H1_H1 ;  /* 0x30000076ff997230 */ /* 0x000fe40000004100 */
[----:B------:R-:W-:Y:S01]  /*0ec0*/  FADD.FTZ R118, -R192, R111 ;  /* 0x0000006fc0767221 */ /* 0x000fe20000010100 */
[----:B------:R-:W-:Y:S02]  /*0ed0*/  HADD2.F32 R148, -RZ, R122.H1_H1 ;  /* 0x3000007aff947230 */ /* 0x000fe40000004100 */
[----:B------:R-:W-:Y:S01]  /*0ee0*/  FMUL.FTZ R146, R28, R97 ;  /* 0x000000611c927220 */ /* 0x000fe20000410000 */
[----:B------:R-:W-:Y:S01]  /*0ef0*/  FADD.FTZ R95, R94, R139 ;  /* 0x0000008b5e5f7221 */ /* 0x000fe20000010000 */
[----:B------:R-:W-:Y:S01]  /*0f00*/  FMUL.FTZ R111, R105, R112 ;  /* 0x00000070696f7220 */ /* 0x000fe20000410000 */
[----:B------:R-:W-:Y:S01]  /*0f10*/  FFMA.FTZ R92, R110, R139, R93 ;  /* 0x0000008b6e5c7223 */ /* 0x000fe2000001005d */
[C---:B------:R-:W-:Y:S01]  /*0f20*/  FADD.FTZ R162, -R192.reuse, R147 ;  /* 0x00000093c0a27221 */ /* 0x040fe20000010100 */
[----:B------:R-:W-:Y:S01]  /*0f30*/  FADD.FTZ R160, -R192, R145 ;  /* 0x00000091c0a07221 */ /* 0x000fe20000010100 */
[----:B------:R-:W-:-:S02]  /*0f40*/  HADD2.F32 R147, -RZ, R123.H0_H0 ;  /* 0x2000007bff937230 */ /* 0x000fc40000004100 */
[----:B------:R-:W-:Y:S01]  /*0f50*/  FMUL.FTZ R112, R105, R114 ;  /* 0x0000007269707220 */ /* 0x000fe20000410000 */
[----:B------:R-:W-:Y:S01]  /*0f60*/  FMUL.FTZ R145, R29, R148 ;  /* 0x000000941d917220 */ /* 0x000fe20000410000 */
[----:B------:R-:W-:Y:S01]  /*0f70*/  FADD.FTZ R94, R95, R146 ;  /* 0x000000925f5e7221 */ /* 0x000fe20000010000 */
[----:B------:R-:W-:Y:S01]  /*0f80*/  FFMA.FTZ R93, R111, R146, R92 ;  /* 0x000000926f5d7223 */ /* 0x000fe2000001005c */
[----:B------:R-:W-:Y:S01]  /*0f90*/  FADD.FTZ R174, -R192, R150 ;  /* 0x00000096c0ae7221 */ /* 0x000fe20000010100 */
[----:B------:R-:W-:Y:S02]  /*0fa0*/  HADD2.F32 R150, -RZ, R123.H1_H1 ;  /* 0x3000007bff967230 */ /* 0x000fe40000004100 */
[----:B------:R-:W-:Y:S01]  /*0fb0*/  FFMA.FTZ R41, R112, R148, R41 ;  /* 0x0000009470297223 */ /* 0x000fe20000010029 */
[----:B------:R-:W-:Y:S01]  /*0fc0*/  FADD.FTZ R65, R65, R148 ;  /* 0x0000009441417221 */ /* 0x000fe20000010000 */
[----:B------:R-:W-:Y:S01]  /*0fd0*/  FMUL.FTZ R148, R30, R147 ;  /* 0x000000931e947220 */ /* 0x000fe20000410000 */
[----:B------:R-:W-:Y:S01]  /*0fe0*/  FADD.FTZ R95, R94, R145 ;  /* 0x000000915e5f7221 */ /* 0x000fe20000010000 */
[----:B------:R-:W-:Y:S01]  /*0ff0*/  FFMA.FTZ R92, R112, R145, R93 ;  /* 0x00000091705c7223 */ /* 0x000fe2000001005d */
[----:B------:R-:W-:Y:S01]  /*1000*/  FADD.FTZ R172, -R192, R149 ;  /* 0x00000095c0ac7221 */ /* 0x000fe20000010100 */
[----:B------:R-:W-:-:S02]  /*1010*/  HADD2.F32 R149, -RZ, R124.H0_H0 ;  /* 0x2000007cff957230 */ /* 0x000fc40000004100 */
[----:B------:R-:W-:Y:S01]  /*1020*/  FMUL.FTZ R114, R105, R118 ;  /* 0x0000007669727220 */ /* 0x000fe20000410000 */
[----:B------:R-:W-:Y:S01]  /*1030*/  FFMA.FTZ R42, R113, R147, R42 ;  /* 0x00000093712a7223 */ /* 0x000fe2000001002a */
[----:B------:R-:W-:Y:S01]  /*1040*/  FADD.FTZ R66, R66, R147 ;  /* 0x0000009342427221 */ /* 0x000fe20000010000 */
[----:B------:R-:W-:Y:S01]  /*1050*/  FMUL.FTZ R147, R31, R150 ;  /* 0x000000961f937220 */ /* 0x000fe20000410000 */
[----:B------:R-:W-:Y:S01]  /*1060*/  FADD.FTZ R94, R95, R148 ;  /* 0x000000945f5e7221 */ /* 0x000fe20000010000 */
[--C-:B------:R-:W-:Y:S02]  /*1070*/  HADD2.F32 R151, -RZ, R117.reuse.H0_H0 ;  /* 0x20000075ff977230 */ /* 0x100fe40000004100 */
[----:B------:R-:W-:Y:S01]  /*1080*/  FFMA.FTZ R93, R113, R148, R92 ;  /* 0x00000094715d7223 */ /* 0x000fe2000001005c */
[----:B------:R-:W-:Y:S01]  /*1090*/  FADD.FTZ R184, -R192, R152 ;  /* 0x00000098c0b87221 */ /* 0x000fe20000010100 */
[----:B------:R-:W-:Y:S02]  /*10a0*/  HADD2.F32 R152, -RZ, R124.H1_H1 ;  /* 0x3000007cff987230 */ /* 0x000fe40000004100 */
[----:B------:R-:W-:Y:S01]  /*10b0*/  FFMA.FTZ R43, R114, R150, R43 ;  /* 0x00000096722b7223 */ /* 0x000fe2000001002b */
[----:B------:R-:W-:Y:S01]  /*10c0*/  FADD.FTZ R67, R67, R150 ;  /* 0x0000009643437221 */ /* 0x000fe20000010000 */
[----:B------:R-:W-:Y:S01]  /*10d0*/  FMUL.FTZ R150, R24, R149 ;  /* 0x0000009518967220 */ /* 0x000fe20000410000 */
[----:B------:R-:W-:Y:S01]  /*10e0*/  FADD.FTZ R95, R94, R147 ;  /* 0x000000935e5f7221 */ /* 0x000fe20000010000 */
[----:B------:R-:W-:-:S02]  /*10f0*/  HADD2.F32 R117, -RZ, R117.H1_H1 ;  /* 0x30000075ff757230 */ /* 0x000fc40000004100 */
[----:B------:R-:W-:Y:S01]  /*1100*/  FFMA.FTZ R94, R114, R147, R93 ;  /* 0x00000093725e7223 */ /* 0x000fe2000001005d */
[----:B------:R-:W-:Y:S01]  /*1110*/  FADD.FTZ R178, -R192, R151 ;  /* 0x00000097c0b27221 */ /* 0x000fe20000010100 */
[--C-:B------:R-:W-:Y:S02]  /*1120*/  HADD2.F32 R151, -RZ, R125.reuse.H0_H0 ;  /* 0x2000007dff977230 */ /* 0x100fe40000004100 */
[----:B------:R-:W-:Y:S01]  /*1130*/  FFMA.FTZ R44, R115, R149, R44 ;  /* 0x00000095732c7223 */ /* 0x000fe2000001002c */
[----:B------:R-:W-:Y:S01]  /*1140*/  FADD.FTZ R68, R68, R149 ;  /* 0x0000009544447221 */ /* 0x000fe20000010000 */
[----:B------:R-:W-:Y:S01]  /*1150*/  FMUL.FTZ R149, R25, R152 ;  /* 0x0000009819957220 */ /* 0x000fe20000410000 */
[----:B------:R-:W-:Y:S01]  /*1160*/  FADD.FTZ R92, R95, R150 ;  /* 0x000000965f5c7221 */ /* 0x000fe20000010000 */
[----:B------:R-:W-:Y:S01]  /*1170*/  FFMA.FTZ R93, R115, R150, R94 ;  /* 0x00000096735d7223 */ /* 0x000fe2000001005e */
[----:B------:R-:W-:Y:S01]  /*1180*/  FADD.FTZ R180, -R192, R117 ;  /* 0x00000075c0b47221 */ /* 0x000fe20000010100 */
[----:B------:R-:W-:-:S02]  /*1190*/  HADD2.F32 R158, -RZ, R125.H1_H1 ;  /* 0x3000007dff9e7230 */ /* 0x000fc40000004100 */
[----:B------:R-:W-:Y:S01]  /*11a0*/  FMUL.FTZ R117, R105, R154 ;  /* 0x0000009a69757220 */ /* 0x000fe20000410000 */
[----:B------:R-:W-:Y:S01]  /*11b0*/  FFMA.FTZ R45, R116, R152, R45 ;  /* 0x00000098742d7223 */ /* 0x000fe2000001002d */
[----:B------:R-:W-:Y:S01]  /*11c0*/  FADD.FTZ R69, R69, R152 ;  /* 0x0000009845457221 */ /* 0x000fe20000010000 */
[--C-:B------:R-:W-:Y:S02]  /*11d0*/  HADD2.F32 R155, -RZ, R119.reuse.H0_H0 ;  /* 0x20000077ff9b7230 */ /* 0x100fe40000004100 */
[----:B------:R-:W-:Y:S01]  /*11e0*/  FMUL.FTZ R152, R26, R151 ;  /* 0x000000971a987220 */ /* 0x000fe20000410000 */
[----:B------:R-:W-:Y:S01]  /*11f0*/  FADD.FTZ R95, R92, R149 ;  /* 0x000000955c5f7221 */ /* 0x000fe20000010000 */
[----:B------:R-:W-:Y:S02]  /*1200*/  HADD2.F32 R119, -RZ, R119.H1_H1 ;  /* 0x30000077ff777230 */ /* 0x000fe40000004100 */
[----:B------:R-:W-:Y:S01]  /*1210*/  FFMA.FTZ R92, R116, R149, R93 ;  /* 0x00000095745c7223 */ /* 0x000fe2000001005d */
[----:B------:R-:W-:Y:S01]  /*1220*/  FADD.FTZ R186, -R192, R153 ;  /* 0x00000099c0ba7221 */ /* 0x000fe20000010100 */
[----:B------:R-:W-:-:S02]  /*1230*/  HADD2.F32 R153, -RZ, R126.H0_H0 ;  /* 0x2000007eff997230 */ /* 0x000fc40000004100 */
        /* <DEDUP_REMOVED lines=8> */
[----:B------:R-:W-:Y:S02]  /*12c0*/  HADD2.F32 R164, -RZ, R126.H1_H1 ;  /* 0x3000007effa47230 */ /* 0x000fe40000004100 */
[----:B------:R-:W-:Y:S01]  /*12d0*/  FMUL.FTZ R119, R105, R160 ;  /* 0x000000a069777220 */ /* 0x000fe20000410000 */
[----:B------:R-:W-:Y:S01]  /*12e0*/  FMUL.FTZ R154, R20, R153 ;  /* 0x00000099149a7220 */ /* 0x000fe20000410000 */
[----:B------:R-:W-:Y:S01]  /*12f0*/  FADD.FTZ R95, R94, R151 ;  /* 0x000000975e5f7221 */ /* 0x000fe20000010000 */
[----:B------:R-:W-:Y:S01]  /*1300*/  FFMA.FTZ R92, R118, R151, R93 ;  /* 0x00000097765c7223 */ /* 0x000fe2000001005d */
[----:B------:R-:W-:-:S02]  /*1310*/  HADD2.F32 R155, -RZ, R127.H0_H0 ;  /* 0x2000007fff9b7230 */ /* 0x000fc40000004100 */
[----:B------:R-:W-:Y:S01]  /*1320*/  FFMA.FTZ R48, R119, R153, R48 ;  /* 0x0000009977307223 */ /* 0x000fe20000010030 */
[----:B------:R-:W-:Y:S01]  /*1330*/  FADD.FTZ R80, R80, R153 ;  /* 0x0000009950507221 */ /* 0x000fe20000010000 */
[----:B------:R-:W-:Y:S01]  /*1340*/  FMUL.FTZ R153, R21, R164 ;  /* 0x000000a415997220 */ /* 0x000fe20000410000 */
[----:B------:R-:W-:Y:S01]  /*1350*/  FADD.FTZ R94, R95, R154 ;  /* 0x0000009a5f5e7221 */ /* 0x000fe20000010000 */
[----:B------:R-:W-:Y:S01]  /*1360*/  FMUL.FTZ R120, R105, R162 ;  /* 0x000000a269787220 */ /* 0x000fe20000410000 */
[----:B------:R-:W-:Y:S01]  /*1370*/  FFMA.FTZ R93, R119, R154, R92 ;  /* 0x0000009a775d7223 */ /* 0x000fe2000001005c */
        /* <DEDUP_REMOVED lines=14> */
[----:B------:R-:W-:Y:S01]  /*1460*/  FFMA.FTZ R47, R118, R158, R47 ;  /* 0x0000009e762f7223 */ /* 0x000fe2000001002f */
[----:B------:R-:W-:Y:S01]  /*1470*/  FADD.FTZ R71, R71, R158 ;  /* 0x0000009e47477221 */ /* 0x000fe20000010000 */
        /* <DEDUP_REMOVED lines=61> */
.L_x_6610:
[----:B------:R-:W-:Y:S05]  /*1850*/  BSYNC B1 ;  /* 0x0000000000017941 */ /* 0x000fea0003800000 */
.L_x_6608:
        /* <DEDUP_REMOVED lines=26> */
.L_x_6696:
        /* <DEDUP_REMOVED lines=8> */
[----:B------:R-:W-:-:S06]  /*1a80*/  HFMA2.MMA R92, -RZ, RZ, 0, 0 ;  /* 0x00000000ff5c7435 */ /* 0x000fcc00000001ff */
        /* <DEDUP_REMOVED lines=9> */
.L_x_6613:
[----:B------:R-:W-:Y:S02]  /*1b20*/  ISETP.NE.U32.AND P0, PT, R136, RZ, PT ;  /* 0x000000ff8800720c */ /* 0x000fe40003f05070 */
[----:B------:R-:W-:Y:S02]  /*1b30*/  ISETP.NE.AND P1, PT, R104, RZ, PT ;  /* 0x000000ff6800720c */ /* 0x000fe40003f25270 */
[----:B------:R-:W-:Y:S02]  /*1b40*/  ISETP.NE.AND.EX P0, PT, R137, RZ, PT, P0 ;  /* 0x000000ff8900720c */ /* 0x000fe40003f05300 */
[----:B------:R-:W-:-:S05]  /*1b50*/  FSEL R96, R93, RZ, !P1 ;  /* 0x000000ff5d607208 */ /* 0x000fca0004800000 */
[----:B------:R-:W-:-:S04]  /*1b60*/  FFMA.FTZ R95, R3, R94, R96 ;  /* 0x0000005e035f7223 */ /* 0x000fc80000010060 */
[----:B------:R-:W-:Y:S02]  /*1b70*/  FADD.FTZ R96, R138, -R95 ;  /* 0x8000005f8a607221 */ /* 0x000fe40000010000 */
[----:B------:R-:W-:Y:S02]  /*1b80*/  @P0 HADD2.F32 R95, -RZ, R140.H0_H0 ;  /* 0x2000008cff5f0230 */ /* 0x000fe40000004100 */
[----:B------:R-:W-:-:S04]  /*1b90*/  FMUL.FTZ R96, R105, R96 ;  /* 0x0000006069607220 */ /* 0x000fc80000410000 */
[----:B------:R-:W-:-:S07]  /*1ba0*/  @P0 FADD.FTZ R96, R96, R95 ;  /* 0x0000005f60600221 */ /* 0x000fce0000010000 */
.L_x_6614:
[----:B------:R-:W-:Y:S05]  /*1bb0*/  BSYNC B1 ;  /* 0x0000000000017941 */ /* 0x000fea0003800000 */
.L_x_6612:
        /* <DEDUP_REMOVED lines=17> */
.L_x_6616:
[----:B------:R-:W-:-:S04]  /*1cd0*/  ISETP.NE.AND P4, PT, R104, RZ, PT ;  /* 0x000000ff6800720c */ /* 0x000fc80003f85270 */
[----:B------:R-:W-:-:S05]  /*1ce0*/  FSEL R95, R93, RZ, !P4 ;  /* 0x000000ff5d5f7208 */ /* 0x000fca0006000000 */
[----:B------:R-:W-:Y:S01]  /*1cf0*/  FFMA.FTZ R96, R108, R94, R95 ;  /* 0x0000005e6c607223 */ /* 0x000fe2000001005f */
[----:B------:R-:W-:-:S03]  /*1d00*/  @P0 HADD2.F32 R95, -RZ, R140.H1_H1 ;  /* 0x3000008cff5f0230 */ /* 0x000fc60000004100 */
[----:B------:R-:W-:-:S04]  /*1d10*/  FADD.FTZ R96, R135, -R96 ;  /* 0x8000006087607221 */ /* 0x000fc80000010000 */
[----:B------:R-:W-:-:S04]  /*1d20*/  FMUL.FTZ R96, R105, R96 ;  /* 0x0000006069607220 */ /* 0x000fc80000410000 */
[----:B------:R-:W-:-:S07]  /*1d30*/  @P0 FADD.FTZ R96, R96, R95 ;  /* 0x0000005f60600221 */ /* 0x000fce0000010000 */
.L_x_6617:
[----:B------:R-:W-:Y:S05]  /*1d40*/  BSYNC B1 ;  /* 0x0000000000017941 */ /* 0x000fea0003800000 */
.L_x_6615:
        /* <DEDUP_REMOVED lines=15> */
.L_x_6619:
[----:B------:R-:W-:-:S04]  /*1e40*/  ISETP.NE.AND P4, PT, R104, RZ, PT ;  /* 0x000000ff6800720c */ /* 0x000fc80003f85270 */
[----:B------:R-:W-:-:S05]  /*1e50*/  FSEL R96, R93, RZ, !P4 ;  /* 0x000000ff5d607208 */ /* 0x000fca0006000000 */
[----:B------:R-:W-:-:S04]  /*1e60*/  FFMA.FTZ R95, R109, R94, R96 ;  /* 0x0000005e6d5f7223 */ /* 0x000fc80000010060 */
[----:B------:R-:W-:Y:S01]  /*1e70*/  FADD.FTZ R96, R144, -R95 ;  /* 0x8000005f90607221 */ /* 0x000fe20000010000 */
[----:B------:R-:W-:-:S03]  /*1e80*/  @P0 HADD2.F32 R95, -RZ, R141.H0_H0 ;  /* 0x2000008dff5f0230 */ /* 0x000fc60000004100 */
[----:B------:R-:W-:-:S04]  /*1e90*/  FMUL.FTZ R96, R105, R96 ;  /* 0x0000006069607220 */ /* 0x000fc80000410000 */
[----:B------:R-:W-:-:S07]  /*1ea0*/  @P0 FADD.FTZ R96, R96, R95 ;  /* 0x0000005f60600221 */ /* 0x000fce0000010000 */
.L_x_6620:
[----:B------:R-:W-:Y:S05]  /*1eb0*/  BSYNC B1 ;  /* 0x0000000000017941 */ /* 0x000fea0003800000 */
.L_x_6618:
        /* <DEDUP_REMOVED lines=15> */
.L_x_6622:
[----:B------:R-:W-:-:S04]  /*1fb0*/  ISETP.NE.AND P4, PT, R104, RZ, PT ;  /* 0x000000ff6800720c */ /* 0x000fc80003f85270 */
[----:B------:R-:W-:-:S05]  /*1fc0*/  FSEL R95, R93, RZ, !P4 ;  /* 0x000000ff5d5f7208 */ /* 0x000fca0006000000 */
[----:B------:R-:W-:Y:S01]  /*1fd0*/  FFMA.FTZ R96, R110, R94, R95 ;  /* 0x0000005e6e607223 */ /* 0x000fe2000001005f */
[----:B------:R-:W-:-:S03]  /*1fe0*/  @P0 HADD2.F32 R95, -RZ, R141.H1_H1 ;  /* 0x3000008dff5f0230 */ /* 0x000fc60000004100 */
[----:B------:R-:W-:-:S04]  /*1ff0*/  FADD.FTZ R96, R139, -R96 ;  /* 0x800000608b607221 */ /* 0x000fc80000010000 */
[----:B------:R-:W-:-:S04]  /*2000*/  FMUL.FTZ R96, R105, R96 ;  /* 0x0000006069607220 */ /* 0x000fc80000410000 */
[----:B------:R-:W-:-:S07]  /*2010*/  @P0 FADD.FTZ R96, R96, R95 ;  /* 0x0000005f60600221 */ /* 0x000fce0000010000 */
.L_x_6623:
[----:B------:R-:W-:Y:S05]  /*2020*/  BSYNC B1 ;  /* 0x0000000000017941 */ /* 0x000fea0003800000 */
.L_x_6621:
        /* <DEDUP_REMOVED lines=15> */
.L_x_6625:
[----:B------:R-:W-:-:S04]  /*2120*/  ISETP.NE.AND P4, PT, R104, RZ, PT ;  /* 0x000000ff6800720c */ /* 0x000fc80003f85270 */
[----:B------:R-:W-:-:S05]  /*2130*/  FSEL R96, R93, RZ, !P4 ;  /* 0x000000ff5d607208 */ /* 0x000fca0006000000 */
[----:B------:R-:W-:-:S04]  /*2140*/  FFMA.FTZ R95, R111, R94, R96 ;  /* 0x0000005e6f5f7223 */ /* 0x000fc80000010060 */
[----:B------:R-:W-:Y:S01]  /*2150*/  FADD.FTZ R96, R146, -R95 ;  /* 0x8000005f92607221 */ /* 0x000fe20000010000 */
[----:B------:R-:W-:-:S03]  /*2160*/  @P0 HADD2.F32 R95, -RZ, R142.H0_H0 ;  /* 0x2000008eff5f0230 */ /* 0x000fc60000004100 */
[----:B------:R-:W-:-:S04]  /*2170*/  FMUL.FTZ R96, R105, R96 ;  /* 0x0000006069607220 */ /* 0x000fc80000410000 */
[----:B------:R-:W-:-:S07]  /*2180*/  @P0 FADD.FTZ R96, R96, R95 ;  /* 0x0000005f60600221 */ /* 0x000fce0000010000 */
.L_x_6626:
[----:B------:R-:W-:Y:S05]  /*2190*/  BSYNC B1 ;  /* 0x0000000000017941 */ /* 0x000fea0003800000 */
.L_x_6624:
        /* <DEDUP_REMOVED lines=15> */
.L_x_6628:
[----:B------:R-:W-:-:S04]  /*2290*/  ISETP.NE.AND P4, PT, R104, RZ, PT ;  /* 0x000000ff6800720c */ /* 0x000fc80003f85270 */
[----:B------:R-:W-:-:S05]  /*22a0*/  FSEL R95, R93, RZ, !P4 ;  /* 0x000000ff5d5f7208 */ /* 0x000fca0006000000 */
[----:B------:R-:W-:Y:S01]  /*22b0*/  FFMA.FTZ R96, R112, R94, R95 ;  /* 0x0000005e70607223 */ /* 0x000fe2000001005f */
[----:B------:R-:W-:-:S03]  /*22c0*/  @P0 HADD2.F32 R95, -RZ, R142.H1_H1 ;  /* 0x3000008eff5f0230 */ /* 0x000fc60000004100 */
[----:B------:R-:W-:-:S04]  /*22d0*/  FADD.FTZ R96, R145, -R96 ;  /* 0x8000006091607221 */ /* 0x000fc80000010000 */
[----:B------:R-:W-:-:S04]  /*22e0*/  FMUL.FTZ R96, R105, R96 ;  /* 0x0000006069607220 */ /* 0x000fc80000410000 */
[----:B------:R-:W-:-:S07]  /*22f0*/  @P0 FADD.FTZ R96, R96, R95 ;  /* 0x0000005f60600221 */ /* 0x000fce0000010000 */
.L_x_6629:
[----:B------:R-:W-:Y:S05]  /*2300*/  BSYNC B1 ;  /* 0x0000000000017941 */ /* 0x000fea0003800000 */
.L_x_6627:
        /* <DEDUP_REMOVED lines=15> */
.L_x_6631:
[----:B------:R-:W-:-:S04]  /*2400*/  ISETP.NE.AND P4, PT, R104, RZ, PT ;  /* 0x000000ff6800720c */ /* 0x000fc80003f85270 */
[----:B------:R-:W-:-:S05]  /*2410*/  FSEL R96, R93, RZ, !P4 ;  /* 0x000000ff5d607208 */ /* 0x000fca0006000000 */
[----:B------:R-:W-:-:S04]  /*2420*/  FFMA.FTZ R95, R113, R94, R96 ;  /* 0x0000005e715f7223 */ /* 0x000fc80000010060 */
[----:B------:R-:W-:Y:S01]  /*2430*/  FADD.FTZ R96, R148, -R95 ;  /* 0x8000005f94607221 */ /* 0x000fe20000010000 */
[----:B------:R-:W-:-:S03]  /*2440*/  @P0 HADD2.F32 R95, -RZ, R143.H0_H0 ;  /* 0x2000008fff5f0230 */ /* 0x000fc60000004100 */
[----:B------:R-:W-:-:S04]  /*2450*/  FMUL.FTZ R96, R105, R96 ;  /* 0x0000006069607220 */ /* 0x000fc80000410000 */
[----:B------:R-:W-:-:S07]  /*2460*/  @P0 FADD.FTZ R96, R96, R95 ;  /* 0x0000005f60600221 */ /* 0x000fce0000010000 */
.L_x_6632:
[----:B------:R-:W-:Y:S05]  /*2470*/  BSYNC B1 ;  /* 0x0000000000017941 */ /* 0x000fea0003800000 */
.L_x_6630:
        /* <DEDUP_REMOVED lines=15> */
.L_x_6634:
[----:B------:R-:W-:-:S04]  /*2570*/  ISETP.NE.AND P4, PT, R104, RZ, PT ;  /* 0x000000ff6800720c */ /* 0x000fc80003f85270 */
[----:B------:R-:W-:-:S05]  /*2580*/  FSEL R95, R93, RZ, !P4 ;  /* 0x000000ff5d5f7208 */ /* 0x000fca0006000000 */
[----:B------:R-:W-:Y:S01]  /*2590*/  FFMA.FTZ R96, R114, R94, R95 ;  /* 0x0000005e72607223 */ /* 0x000fe2000001005f */
[----:B------:R-:W-:-:S03]  /*25a0*/  @P0 HADD2.F32 R95, -RZ, R143.H1_H1 ;  /* 0x3000008fff5f0230 */ /* 0x000fc60000004100 */
[----:B------:R-:W-:-:S04]  /*25b0*/  FADD.FTZ R96, R147, -R96 ;  /* 0x8000006093607221 */ /* 0x000fc80000010000 */
[----:B------:R-:W-:-:S04]  /*25c0*/  FMUL.FTZ R96, R105, R96 ;  /* 0x0000006069607220 */ /* 0x000fc80000410000 */
[----:B------:R-:W-:-:S07]  /*25d0*/  @P0 FADD.FTZ R96, R96, R95 ;  /* 0x0000005f60600221 */ /* 0x000fce0000010000 */
.L_x_6635:
[----:B------:R-:W-:Y:S05]  /*25e0*/  BSYNC B1 ;  /* 0x0000000000017941 */ /* 0x000fea0003800000 */
.L_x_6633:
[----:B------:R-:W-:Y:S01]  /*25f0*/  @P3 LOP3.LUT P4, RZ, R99, 0xff000000, RZ, 0xc0, !PT ;  /* 0xff00000063ff3812 */ /* 0x000fe2000788c0ff */
[----:B------:R-:W-:Y:S01]  /*2600*/  BSSY B1, `(.L_x_6636) ;  /* 0x000001b000017945 */ /* 0x000fe20003800000 */
[----:B------:R-:W0:Y:S01]  /*2610*/  @P3 LDC.64 R98, c[0x0][0x298] ;  /* 0x0000a600ff623b82 */ /* 0x000e220000000a00 */
[----:B------:R-:W-:-:S04]  /*2620*/  @P1 F2FP.F16.F32.PACK_AB R95, RZ, R96 ;  /* 0x00000060ff5f123e */ /* 0x000fc800000000ff */
[----:B------:R-:W-:Y:S01]  /*2630*/  @P1 PRMT R87, R87, 0x5410, R95 ;  /* 0x0000541057571816 */ /* 0x000fe2000000005f */
[----:B0-----:R-:W-:Y:S02]  /*2640*/  @P3 FMUL.FTZ R95, R96, R99 ;  /* 0x00000063605f3220 */ /* 0x001fe40000410000 */
[----:B------:R-:W0:Y:S02]  /*2650*/  @P1 LDC.64 R96, c[0x0][0x308] ;  /* 0x0000c200ff601b82 */ /* 0x000e240000000a00 */
[----:B------:R-:W-:-:S05]  /*2660*/  @P3 FMUL.FTZ R95, R95, R98 ;  /* 0x000000625f5f3220 */ /* 0x000fca0000410000 */
[----:B------:R-:W-:-:S04]  /*2670*/  @P3 FSEL R95, R95, RZ, P4 ;  /* 0x000000ff5f5f3208 */ /* 0x000fc80002000000 */
[----:B------:R-:W-:-:S04]  /*2680*/  @P3 F2FP.F16.F32.PACK_AB R95, RZ, R95 ;  /* 0x0000005fff5f323e */ /* 0x000fc800000000ff */
        /* <DEDUP_REMOVED lines=9> */
[----:B------:R-:W-:Y:S01]  /*2720*/  HADD2.F32 R96, -RZ, R8.H0_H0 ;  /* 0x20000008ff607230 */ /* 0x000fe20000004100 */
[----:B------:R-:W-:Y:S06]  /*2730*/  BRA `(.L_x_6638) ;  /* 0x00000000001c7947 */ /* 0x000fec0003800000 */
.L_x_6637:
[----:B------:R-:W-:-:S04]  /*2740*/  ISETP.NE.AND P4, PT, R104, RZ, PT ;  /* 0x000000ff6800720c */ /* 0x000fc80003f85270 */
[----:B-1----:R-:W-:-:S05]  /*2750*/  FSEL R96, R93, RZ, !P4 ;  /* 0x000000ff5d607208 */ /* 0x002fca0006000000 */
[----:B------:R-:W-:-:S04]  /*2760*/  FFMA.FTZ R95, R115, R94, R96 ;  /* 0x0000005e735f7223 */ /* 0x000fc80000010060 */
[----:B------:R-:W-:Y:S01]  /*2770*/  FADD.FTZ R96, R150, -R95 ;  /* 0x8000005f96607221 */ /* 0x000fe20000010000 */
[----:B------:R-:W-:-:S03]  /*2780*/  @P0 HADD2.F32 R95, -RZ, R8.H0_H0 ;  /* 0x20000008ff5f0230 */ /* 0x000fc60000004100 */
[----:B------:R-:W-:-:S04]  /*2790*/  FMUL.FTZ R96, R105, R96 ;  /* 0x0000006069607220 */ /* 0x000fc80000410000 */
[----:B------:R-:W-:-:S07]  /*27a0*/  @P0 FADD.FTZ R96, R96, R95 ;  /* 0x0000005f60600221 */ /* 0x000fce0000010000 */
.L_x_6638:
[----:B------:R-:W-:Y:S05]  /*27b0*/  BSYNC B1 ;  /* 0x0000000000017941 */ /* 0x000fea0003800000 */
.L_x_6636:
        /* <DEDUP_REMOVED lines=15> */
.L_x_6640:
[----:B------:R-:W-:-:S04]  /*28b0*/  ISETP.NE.AND P4, PT, R104, RZ, PT ;  /* 0x000000ff6800720c */ /* 0x000fc80003f85270 */
[----:B------:R-:W-:-:S05]  /*28c0*/  FSEL R95, R93, RZ, !P4 ;  /* 0x000000ff5d5f7208 */ /* 0x000fca0006000000 */
[----:B------:R-:W-:Y:S01]  /*28d0*/  FFMA.FTZ R96, R116, R94, R95 ;  /* 0x0000005e74607223 */ /* 0x000fe2000001005f */
[----:B------:R-:W-:-:S03]  /*28e0*/  @P0 HADD2.F32 R95, -RZ, R8.H1_H1 ;  /* 0x30000008ff5f0230 */ /* 0x000fc60000004100 */
[----:B------:R-:W-:-:S04]  /*28f0*/  FADD.FTZ R96, R149, -R96 ;  /* 0x8000006095607221 */ /* 0x000fc80000010000 */
[----:B------:R-:W-:-:S04]  /*2900*/  FMUL.FTZ R96, R105, R96 ;  /* 0x0000006069607220 */ /* 0x000fc80000410000 */
[----:B------:R-:W-:-:S07]  /*2910*/  @P0 FADD.FTZ R96, R96, R95 ;  /* 0x0000005f60600221 */ /* 0x000fce0000010000 */
.L_x_6641:
[----:B------:R-:W-:Y:S05]  /*2920*/  BSYNC B1 ;  /* 0x0000000000017941 */ /* 0x000fea0003800000 */
.L_x_6639:
        /* <DEDUP_REMOVED lines=15> */
.L_x_6643:
[----:B------:R-:W-:-:S04]  /*2a20*/  ISETP.NE.AND P4, PT, R104, RZ, PT ;  /* 0x000000ff6800720c */ /* 0x000fc80003f85270 */
[----:B------:R-:W-:-:S05]  /*2a30*/  FSEL R96, R93, RZ, !P4 ;  /* 0x000000ff5d607208 */ /* 0x000fca0006000000 */
[----:B------:R-:W-:-:S04]  /*2a40*/  FFMA.FTZ R95, R117, R94, R96 ;  /* 0x0000005e755f7223 */ /* 0x000fc80000010060 */
[----:B------:R-:W-:Y:S01]  /*2a50*/  FADD.FTZ R96, R152, -R95 ;  /* 0x8000005f98607221 */ /* 0x000fe20000010000 */
[----:B------:R-:W-:-:S03]  /*2a60*/  @P0 HADD2.F32 R95, -RZ, R9.H0_H0 ;  /* 0x20000009ff5f0230 */ /* 0x000fc60000004100 */
[----:B------:R-:W-:-:S04]  /*2a70*/  FMUL.FTZ R96, R105, R96 ;  /* 0x0000006069607220 */ /* 0x000fc80000410000 */
[----:B------:R-:W-:-:S07]  /*2a80*/  @P0 FADD.FTZ R96, R96, R95 ;  /* 0x0000005f60600221 */ /* 0x000fce0000010000 */
.L_x_6644:
[----:B------:R-:W-:Y:S05]  /*2a90*/  BSYNC B1 ;  /* 0x0000000000017941 */ /* 0x000fea0003800000 */
.L_x_6642:
        /* <DEDUP_REMOVED lines=15> */
.L_x_6646:
[----:B------:R-:W-:-:S04]  /*2b90*/  ISETP.NE.AND P4, PT, R104, RZ, PT ;  /* 0x000000ff6800720c */ /* 0x000fc80003f85270 */
[----:B------:R-:W-:-:S05]  /*2ba0*/  FSEL R95, R93, RZ, !P4 ;  /* 0x000000ff5d5f7208 */ /* 0x000fca0006000000 */
[----:B------:R-:W-:Y:S01]  /*2bb0*/  FFMA.FTZ R96, R118, R94, R95 ;  /* 0x0000005e76607223 */ /* 0x000fe2000001005f */
[----:B------:R-:W-:-:S03]  /*2bc0*/  @P0 HADD2.F32 R95, -RZ, R9.H1_H1 ;  /* 0x30000009ff5f0230 */ /* 0x000fc60000004100 */
[----:B------:R-:W-:-:S04]  /*2bd0*/  FADD.FTZ R96, R151, -R96 ;  /* 0x8000006097607221 */ /* 0x000fc80000010000 */
[----:B------:R-:W-:-:S04]  /*2be0*/  FMUL.FTZ R96, R105, R96 ;  /* 0x0000006069607220 */ /* 0x000fc80000410000 */
[----:B------:R-:W-:-:S07]  /*2bf0*/  @P0 FADD.FTZ R96, R96, R95 ;  /* 0x0000005f60600221 */ /* 0x000fce0000010000 */
.L_x_6647:
[----:B------:R-:W-:Y:S05]  /*2c00*/  BSYNC B1 ;  /* 0x0000000000017941 */ /* 0x000fea0003800000 */
.L_x_6645:
        /* <DEDUP_REMOVED lines=15> */
.L_x_6649:
[----:B------:R-:W-:-:S04]  /*2d00*/  ISETP.NE.AND P4, PT, R104, RZ, PT ;  /* 0x000000ff6800720c */ /* 0x000fc80003f85270 */
[----:B------:R-:W-:-:S05]  /*2d10*/  FSEL R96, R93, RZ, !P4 ;  /* 0x000000ff5d607208 */ /* 0x000fca0006000000 */
[----:B------:R-:W-:-:S04]  /*2d20*/  FFMA.FTZ R95, R119, R94, R96 ;  /* 0x0000005e775f7223 */ /* 0x000fc80000010060 */
[----:B------:R-:W-:Y:S01]  /*2d30*/  FADD.FTZ R96, R154, -R95 ;  /* 0x8000005f9a607221 */ /* 0x000fe20000010000 */
[----:B------:R-:W-:-:S03]  /*2d40*/  @P0 HADD2.F32 R95, -RZ, R10.H0_H0 ;  /* 0x2000000aff5f0230 */ /* 0x000fc60000004100 */
[----:B------:R-:W-:-:S04]  /*2d50*/  FMUL.FTZ R96, R105, R96 ;  /* 0x0000006069607220 */ /* 0x000fc80000410000 */
[----:B------:R-:W-:-:S07]  /*2d60*/  @P0 FADD.FTZ R96, R96, R95 ;  /* 0x0000005f60600221 */ /* 0x000fce0000010000 */
.L_x_6650:
[----:B------:R-:W-:Y:S05]  /*2d70*/  BSYNC B1 ;  /* 0x0000000000017941 */ /* 0x000fea0003800000 */
.L_x_6648:
        /* <DEDUP_REMOVED lines=15> */
.L_x_6652:
[----:B------:R-:W-:-:S04]  /*2e70*/  ISETP.NE.AND P4, PT, R104, RZ, PT ;  /* 0x000000ff6800720c */ /* 0x000fc80003f85270 */
[----:B------:R-:W-:-:S05]  /*2e80*/  FSEL R95, R93, RZ, !P4 ;  /* 0x000000ff5d5f7208 */ /* 0x000fca0006000000 */
[----:B------:R-:W-:Y:S01]  /*2e90*/  FFMA.FTZ R96, R120, R94, R95 ;  /* 0x0000005e78607223 */ /* 0x000fe2000001005f */
[----:B------:R-:W-:-:S03]  /*2ea0*/  @P0 HADD2.F32 R95, -RZ, R10.H1_H1 ;  /* 0x3000000aff5f0230 */ /* 0x000fc60000004100 */
[----:B------:R-:W-:-:S04]  /*2eb0*/  FADD.FTZ R96, R153, -R96 ;  /* 0x8000006099607221 */ /* 0x000fc80000010000 */
[----:B------:R-:W-:-:S04]  /*2ec0*/  FMUL.FTZ R96, R105, R96 ;  /* 0x0000006069607220 */ /* 0x000fc80000410000 */
[----:B------:R-:W-:-:S07]  /*2ed0*/  @P0 FADD.FTZ R96, R96, R95 ;  /* 0x0000005f60600221 */ /* 0x000fce0000010000 */
.L_x_6653:
[----:B------:R-:W-:Y:S05]  /*2ee0*/  BSYNC B1 ;  /* 0x0000000000017941 */ /* 0x000fea0003800000 */
.L_x_6651:
        /* <DEDUP_REMOVED lines=15> */
.L_x_6655:
[----:B------:R-:W-:-:S04]  /*2fe0*/  ISETP.NE.AND P4, PT, R104, RZ, PT ;  /* 0x000000ff6800720c */ /* 0x000fc80003f85270 */
[----:B------:R-:W-:-:S05]  /*2ff0*/  FSEL R96, R93, RZ, !P4 ;  /* 0x000000ff5d607208 */ /* 0x000fca0006000000 */
[----:B------:R-:W-:-:S04]  /*3000*/  FFMA.FTZ R95, R121, R94, R96 ;  /* 0x0000005e795f7223 */ /* 0x000fc80000010060 */
[----:B------:R-:W-:Y:S01]  /*3010*/  FADD.FTZ R96, R156, -R95 ;  /* 0x8000005f9c607221 */ /* 0x000fe20000010000 */
[----:B------:R-:W-:-:S03]  /*3020*/  @P0 HADD2.F32 R95, -RZ, R11.H0_H0 ;  /* 0x2000000bff5f0230 */ /* 0x000fc60000004100 */
[----:B------:R-:W-:-:S04]  /*3030*/  FMUL.FTZ R96, R105, R96 ;  /* 0x0000006069607220 */ /* 0x000fc80000410000 */
[----:B------:R-:W-:-:S07]  /*3040*/  @P0 FADD.FTZ R96, R96, R95 ;  /* 0x0000005f60600221 */ /* 0x000fce0000010000 */
.L_x_6656:
[----:B------:R-:W-:Y:S05]  /*3050*/  BSYNC B1 ;  /* 0x0000000000017941 */ /* 0x000fea0003800000 */
.L_x_6654:
        /* <DEDUP_REMOVED lines=15> */
.L_x_6658:
[----:B------:R-:W-:-:S04]  /*3150*/  ISETP.NE.AND P4, PT, R104, RZ, PT ;  /* 0x000000ff6800720c */ /* 0x000fc80003f85270 */
[----:B------:R-:W-:-:S05]  /*3160*/  FSEL R95, R93, RZ, !P4 ;  /* 0x000000ff5d5f7208 */ /* 0x000fca0006000000 */
[----:B------:R-:W-:Y:S01]  /*3170*/  FFMA.FTZ R96, R122, R94, R95 ;  /* 0x0000005e7a607223 */ /* 0x000fe2000001005f */
[----:B------:R-:W-:-:S03]  /*3180*/  @P0 HADD2.F32 R95, -RZ, R11.H1_H1 ;  /* 0x3000000bff5f0230 */ /* 0x000fc60000004100 */
[----:B------:R-:W-:-:S04]  /*3190*/  FADD.FTZ R96, R155, -R96 ;  /* 0x800000609b607221 */ /* 0x000fc80000010000 */
[----:B------:R-:W-:-:S04]  /*31a0*/  FMUL.FTZ R128, R105, R96 ;  /* 0x0000006069807220 */ /* 0x000fc80000410000 */
[----:B------:R-:W-:-:S07]  /*31b0*/  @P0 FADD.FTZ R128, R128, R95 ;  /* 0x0000005f80800221 */ /* 0x000fce0000010000 */
.L_x_6659:
[----:B------:R-:W-:Y:S05]  /*31c0*/  BSYNC B1 ;  /* 0x0000000000017941 */ /* 0x000fea0003800000 */
.L_x_6657:
        /* <DEDUP_REMOVED lines=22> */
.L_x_6661:
[----:B------:R-:W-:-:S04]  /*3330*/  ISETP.NE.AND P4, PT, R104, RZ, PT ;  /* 0x000000ff6800720c */ /* 0x000fc80003f85270 */
[----:B0-----:R-:W-:-:S05]  /*3340*/  FSEL R96, R93, RZ, !P4 ;  /* 0x000000ff5d607208 */ /* 0x001fca0006000000 */
[----:B------:R-:W-:-:S04]  /*3350*/  FFMA.FTZ R95, R123, R94, R96 ;  /* 0x0000005e7b5f7223 */ /* 0x000fc80000010060 */
[----:B------:R-:W-:Y:S01]  /*3360*/  FADD.FTZ R96, R158, -R95 ;  /* 0x8000005f9e607221 */ /* 0x000fe20000010000 */
[----:B------:R-:W-:-:S03]  /*3370*/  @P0 HADD2.F32 R95, -RZ, R4.H0_H0 ;  /* 0x20000004ff5f0230 */ /* 0x000fc60000004100 */
[----:B------:R-:W-:-:S04]  /*3380*/  FMUL.FTZ R96, R105, R96 ;  /* 0x0000006069607220 */ /* 0x000fc80000410000 */
[----:B------:R-:W-:-:S07]  /*3390*/  @P0 FADD.FTZ R96, R96, R95 ;  /* 0x0000005f60600221 */ /* 0x000fce0000010000 */
.L_x_6662:
[----:B------:R-:W-:Y:S05]  /*33a0*/  BSYNC B1 ;  /* 0x0000000000017941 */ /* 0x000fea0003800000 */
.L_x_6660:
        /* <DEDUP_REMOVED lines=15> */
.L_x_6664:
[----:B------:R-:W-:-:S04]  /*34a0*/  ISETP.NE.AND P4, PT, R104, RZ, PT ;  /* 0x000000ff6800720c */ /* 0x000fc80003f85270 */
[----:B------:R-:W-:-:S05]  /*34b0*/  FSEL R95, R93, RZ, !P4 ;  /* 0x000000ff5d5f7208 */ /* 0x000fca0006000000 */
[----:B------:R-:W-:Y:S01]  /*34c0*/  FFMA.FTZ R96, R124, R94, R95 ;  /* 0x0000005e7c607223 */ /* 0x000fe2000001005f */
[----:B------:R-:W-:-:S03]  /*34d0*/  @P0 HADD2.F32 R95, -RZ, R4.H1_H1 ;  /* 0x30000004ff5f0230 */ /* 0x000fc60000004100 */
[----:B------:R-:W-:-:S04]  /*34e0*/  FADD.FTZ R96, R157, -R96 ;  /* 0x800000609d607221 */ /* 0x000fc80000010000 */
[----:B------:R-:W-:-:S04]  /*34f0*/  FMUL.FTZ R96, R105, R96 ;  /* 0x0000006069607220 */ /* 0x000fc80000410000 */
[----:B------:R-:W-:-:S07]  /*3500*/  @P0 FADD.FTZ R96, R96, R95 ;  /* 0x0000005f60600221 */ /* 0x000fce0000010000 */
.L_x_6665:
[----:B------:R-:W-:Y:S05]  /*3510*/  BSYNC B1 ;  /* 0x0000000000017941 */ /* 0x000fea0003800000 */
.L_x_6663:
        /* <DEDUP_REMOVED lines=15> */
.L_x_6667:
[----:B------:R-:W-:-:S04]  /*3610*/  ISETP.NE.AND P4, PT, R104, RZ, PT ;  /* 0x000000ff6800720c */ /* 0x000fc80003f85270 */
[----:B------:R-:W-:-:S05]  /*3620*/  FSEL R96, R93, RZ, !P4 ;  /* 0x000000ff5d607208 */ /* 0x000fca0006000000 */
[----:B------:R-:W-:-:S04]  /*3630*/  FFMA.FTZ R95, R125, R94, R96 ;  /* 0x0000005e7d5f7223 */ /* 0x000fc80000010060 */
[----:B------:R-:W-:Y:S01]  /*3640*/  FADD.FTZ R96, R160, -R95 ;  /* 0x8000005fa0607221 */ /* 0x000fe20000010000 */
[----:B------:R-:W-:-:S03]  /*3650*/  @P0 HADD2.F32 R95, -RZ, R5.H0_H0 ;  /* 0x20000005ff5f0230 */ /* 0x000fc60000004100 */
[----:B------:R-:W-:-:S04]  /*3660*/  FMUL.FTZ R96, R105, R96 ;  /* 0x0000006069607220 */ /* 0x000fc80000410000 */
[----:B------:R-:W-:-:S07]  /*3670*/  @P0 FADD.FTZ R96, R96, R95 ;  /* 0x0000005f60600221 */ /* 0x000fce0000010000 */
.L_x_6668:
[----:B------:R-:W-:Y:S05]  /*3680*/  BSYNC B1 ;  /* 0x0000000000017941 */ /* 0x000fea0003800000 */
.L_x_6666:
        /* <DEDUP_REMOVED lines=15> */
.L_x_6670:
[----:B------:R-:W-:-:S04]  /*3780*/  ISETP.NE.AND P4, PT, R104, RZ, PT ;  /* 0x000000ff6800720c */ /* 0x000fc80003f85270 */
[----:B------:R-:W-:-:S05]  /*3790*/  FSEL R95, R93, RZ, !P4 ;  /* 0x000000ff5d5f7208 */ /* 0x000fca0006000000 */
[----:B------:R-:W-:Y:S01]  /*37a0*/  FFMA.FTZ R96, R126, R94, R95 ;  /* 0x0000005e7e607223 */ /* 0x000fe2000001005f */
[----:B------:R-:W-:-:S03]  /*37b0*/  @P0 HADD2.F32 R95, -RZ, R5.H1_H1 ;  /* 0x30000005ff5f0230 */ /* 0x000fc60000004100 */
[----:B------:R-:W-:-:S04]  /*37c0*/  FADD.FTZ R96, R159, -R96 ;  /* 0x800000609f607221 */ /* 0x000fc80000010000 */
[----:B------:R-:W-:-:S04]  /*37d0*/  FMUL.FTZ R96, R105, R96 ;  /* 0x0000006069607220 */ /* 0x000fc80000410000 */
[----:B------:R-:W-:-:S07]  /*37e0*/  @P0 FADD.FTZ R96, R96, R95 ;  /* 0x0000005f60600221 */ /* 0x000fce0000010000 */
.L_x_6671:
[----:B------:R-:W-:Y:S05]  /*37f0*/  BSYNC B1 ;  /* 0x0000000000017941 */ /* 0x000fea0003800000 */
.L_x_6669:
        /* <DEDUP_REMOVED lines=15> */
.L_x_6673:
[----:B------:R-:W-:-:S04]  /*38f0*/  ISETP.NE.AND P4, PT, R104, RZ, PT ;  /* 0x000000ff6800720c */ /* 0x000fc80003f85270 */
[----:B------:R-:W-:-:S05]  /*3900*/  FSEL R96, R93, RZ, !P4 ;  /* 0x000000ff5d607208 */ /* 0x000fca0006000000 */
[----:B------:R-:W-:-:S04]  /*3910*/  FFMA.FTZ R95, R127, R94, R96 ;  /* 0x0000005e7f5f7223 */ /* 0x000fc80000010060 */
[----:B------:R-:W-:Y:S01]  /*3920*/  FADD.FTZ R96, R162, -R95 ;  /* 0x8000005fa2607221 */ /* 0x000fe20000010000 */
[----:B------:R-:W-:-:S03]  /*3930*/  @P0 HADD2.F32 R95, -RZ, R6.H0_H0 ;  /* 0x20000006ff5f0230 */ /* 0x000fc60000004100 */
[----:B------:R-:W-:-:S04]  /*3940*/  FMUL.FTZ R96, R105, R96 ;  /* 0x0000006069607220 */ /* 0x000fc80000410000 */
[----:B------:R-:W-:-:S07]  /*3950*/  @P0 FADD.FTZ R96, R96, R95 ;  /* 0x0000005f60600221 */ /* 0x000fce0000010000 */
.L_x_6674:
[----:B------:R-:W-:Y:S05]  /*3960*/  BSYNC B1 ;  /* 0x0000000000017941 */ /* 0x000fea0003800000 */
.L_x_6672:
        /* <DEDUP_REMOVED lines=15> */
.L_x_6676:
[----:B------:R-:W-:-:S04]  /*3a60*/  ISETP.NE.AND P4, PT, R104, RZ, PT ;  /* 0x000000ff6800720c */ /* 0x000fc80003f85270 */
[----:B------:R-:W-:-:S05]  /*3a70*/  FSEL R95, R93, RZ, !P4 ;  /* 0x000000ff5d5f7208 */ /* 0x000fca0006000000 */
[----:B------:R-:W-:Y:S01]  /*3a80*/  FFMA.FTZ R96, R132, R94, R95 ;  /* 0x0000005e84607223 */ /* 0x000fe2000001005f */
[----:B------:R-:W-:-:S03]  /*3a90*/  @P0 HADD2.F32 R95, -RZ, R6.H1_H1 ;  /* 0x30000006ff5f0230 */ /* 0x000fc60000004100 */
[----:B------:R-:W-:-:S04]  /*3aa0*/  FADD.FTZ R96, R161, -R96 ;  /* 0x80000060a1607221 */ /* 0x000fc80000010000 */
[----:B------:R-:W-:-:S04]  /*3ab0*/  FMUL.FTZ R96, R105, R96 ;  /* 0x0000006069607220 */ /* 0x000fc80000410000 */
[----:B------:R-:W-:-:S07]  /*3ac0*/  @P0 FADD.FTZ R96, R96, R95 ;  /* 0x0000005f60600221 */ /* 0x000fce0000010000 */
.L_x_6677:
[----:B------:R-:W-:Y:S05]  /*3ad0*/  BSYNC B1 ;  /* 0x0000000000017941 */ /* 0x000fea0003800000 */
.L_x_6675:
        /* <DEDUP_REMOVED lines=15> */
.L_x_6679:
[----:B------:R-:W-:-:S04]  /*3bd0*/  ISETP.NE.AND P4, PT, R104, RZ, PT ;  /* 0x000000ff6800720c */ /* 0x000fc80003f85270 */
[----:B------:R-:W-:-:S05]  /*3be0*/  FSEL R96, R93, RZ, !P4 ;  /* 0x000000ff5d607208 */ /* 0x000fca0006000000 */
[----:B------:R-:W-:-:S04]  /*3bf0*/  FFMA.FTZ R95, R133, R94, R96 ;  /* 0x0000005e855f7223 */ /* 0x000fc80000010060 */
[----:B------:R-:W-:Y:S01]  /*3c00*/  FADD.FTZ R96, R164, -R95 ;  /* 0x8000005fa4607221 */ /* 0x000fe20000010000 */
[----:B------:R-:W-:-:S03]  /*3c10*/  @P0 HADD2.F32 R95, -RZ, R7.H0_H0 ;  /* 0x20000007ff5f0230 */ /* 0x000fc60000004100 */
[----:B------:R-:W-:-:S04]  /*3c20*/  FMUL.FTZ R96, R105, R96 ;  /* 0x0000006069607220 */ /* 0x000fc80000410000 */
[----:B------:R-:W-:-:S07]  /*3c30*/  @P0 FADD.FTZ R96, R96, R95 ;  /* 0x0000005f60600221 */ /* 0x000fce0000010000 */
.L_x_6680:
[----:B------:R-:W-:Y:S05]  /*3c40*/  BSYNC B1 ;  /* 0x0000000000017941 */ /* 0x000fea0003800000 */
.L_x_6678:
        /* <DEDUP_REMOVED lines=15> */
.L_x_6682:
[----:B------:R-:W-:-:S04]  /*3d40*/  ISETP.NE.AND P2, PT, R104, RZ, PT ;  /* 0x000000ff6800720c */ /* 0x000fc80003f45270 */
[----:B------:R-:W-:-:S05]  /*3d50*/  FSEL R93, R93, RZ, !P2 ;  /* 0x000000ff5d5d7208 */ /* 0x000fca0005000000 */
[----:B------:R-:W-:Y:S01]  /*3d60*/  FFMA.FTZ R94, R134, R94, R93 ;  /* 0x0000005e865e7223 */ /* 0x000fe2000001005d */
[----:B------:R-:W-:-:S03]  /*3d70*/  @P0 HADD2.F32 R93, -RZ, R7.H1_H1 ;  /* 0x30000007ff5d0230 */ /* 0x000fc60000004100 */
[----:B------:R-:W-:-:S04]  /*3d80*/  FADD.FTZ R94, R163, -R94 ;  /* 0x8000005ea35e7221 */ /* 0x000fc80000010000 */
[----:B------:R-:W-:-:S04]  /*3d90*/  FMUL.FTZ R98, R105, R94 ;  /* 0x0000005e69627220 */ /* 0x000fc80000410000 */
[----:B------:R-:W-:-:S07]  /*3da0*/  @P0 FADD.FTZ R98, R98, R93 ;  /* 0x0000005d62620221 */ /* 0x000fce0000010000 */
.L_x_6683:
[----:B------:R-:W-:Y:S05]  /*3db0*/  BSYNC B1 ;  /* 0x0000000000017941 */ /* 0x000fea0003800000 */
.L_x_6681:
        /* <DEDUP_REMOVED lines=8> */
[----:B------:R-:W-:Y:S01]  /*3e40*/  @P3 FMUL.FTZ R93, R93, R100 ;  /* 0x000000645d5d3220 */ /* 0x000fe20000410000 */
[----:B-1----:R-:W-:Y:S02]  /*3e50*/  @P1 IMAD.WIDE.U32 R106, R106, 0x10, R94 ;  /* 0x000000106a6a1825 */ /* 0x002fe400078e005e */
[----:B------:R-:W-:Y:S02]  /*3e60*/  @P1 PRMT R87, R87, 0x5410, R98 ;  /* 0x0000541057571816 */ /* 0x000fe40000000062 */
[----:B------:R-:W-:-:S03]  /*3e70*/  @P3 FSEL R93, R93, RZ, P0 ;  /* 0x000000ff5d5d3208 */ /* 0x000fc60000000000 */
[----:B------:R0:W-:Y:S01]  /*3e80*/  @P1 STG.E.128 desc[UR4][R106.64], R84 ;  /* 0x000000546a001986 */ /* 0x0001e2000c101d04 */
[----:B------:R-:W-:Y:S01]  /*3e90*/  @P3 F2FP.F16.F32.PACK_AB R99, RZ, R93 ;  /* 0x0000005dff63323e */ /* 0x000fe200000000ff */
[----:B--2---:R-:W-:-:S03]  /*3ea0*/  @P3 IMAD.WIDE.U32 R92, R101, 0x10, R96 ;  /* 0x00000010655c3825 */ /* 0x004fc600078e0060 */
[----:B------:R-:W-:-:S05]  /*3eb0*/  @P3 PRMT R91, R91, 0x5410, R99 ;  /* 0x000054105b5b3816 */ /* 0x000fca0000000063 */
[----:B------:R0:W-:Y:S01]  /*3ec0*/  @P3 STG.E.128 desc[UR4][R92.64], R88 ;  /* 0x000000585c003986 */ /* 0x0001e2000c101d04 */
[----:B---3--:R-:W-:-:S04]  /*3ed0*/  LEA R2, R102, R2, 0x2 ;  /* 0x0000000266027211 */ /* 0x008fc800078e10ff */
[----:B------:R-:W-:-:S13]  /*3ee0*/  ISETP.GE.AND P0, PT, R2, R103, PT ;  /* 0x000000670200720c */ /* 0x000fda0003f06270 */
[----:B0-----:R-:W-:Y:S05]  /*3ef0*/  @!P0 BRA `(.L_x_6684) ;  /* 0xffffffc400688947 */ /* 0x001fea000383ffff */
.L_x_6607:
[----:B------:R-:W-:Y:S05]  /*3f00*/  BSYNC B0 ;  /* 0x0000000000007941 */ /* 0x000fea0003800000 */
.L_x_6605:
        /* <DEDUP_REMOVED lines=146> */
.L_x_6611:
        /* <DEDUP_REMOVED lines=8> */
.L_x_6686:
[----:B------:R-:W-:Y:S05]  /*48b0*/  BSYNC B1 ;  /* 0x0000000000017941 */ /* 0x000fea0003800000 */
.L_x_6685:
        /* <DEDUP_REMOVED lines=8> */
.L_x_6687:
[----:B------:R-:W-:Y:S01]  /*4940*/  FADD.FTZ R92, R93, R96 ;  /* 0x000000605d5c7221 */ /* 0x000fe20000010000 */
[----:B------:R-:W-:-:S04]  /*4950*/  HFMA2.MMA R172, -RZ, RZ, 0, 1.1920928955078125e-07 ;  /* 0x00000002ffac7435 */ /* 0x000fc800000001ff */
[----:B------:R-:W-:Y:S02]  /*4960*/  MOV R173, R92 ;  /* 0x0000005c00ad7202 */ /* 0x000fe40000000f00 */
[----:B------:R-:W-:-:S07]  /*4970*/  MOV R93, R171 ;  /* 0x000000ab005d7202 */ /* 0x000fce0000000f00 */
[----:B------:R-:W-:Y:S05]  /*4980*/  WARPSYNC.COLLECTIVE R170, `(.L_x_6688) ;  /* 0x00000000aa087348 */ /* 0x000fea0003c00000 */
[----:B------:R0:W1:Y:S02]  /*4990*/  SHFL.BFLY P0, R171, R173, R172, R175 ;  /* 0x0c0000acadab7389 */ /* 0x00006400000000af */
[----:B01----:R-:W-:Y:S01]  /*49a0*/  ENDCOLLECTIVE ;  /* 0x000000000000791b */ /* 0x003fe20003800000 */
.L_x_6688:
[----:B------:R-:W-:-:S05]  /*49b0*/  FADD.FTZ R93, R93, R94 ;  /* 0x0000005e5d5d7221 */ /* 0x000fca0000010000 */
[----:B------:R-:W-:Y:S02]  /*49c0*/  MOV R173, R93 ;  /* 0x0000005d00ad7202 */ /* 0x000fe40000000f00 */
[----:B------:R-:W-:-:S07]  /*49d0*/  MOV R95, R171 ;  /* 0x000000ab005f7202 */ /* 0x000fce0000000f00 */
[----:B------:R-:W-:Y:S05]  /*49e0*/  WARPSYNC.COLLECTIVE R170, `(.L_x_6689) ;  /* 0x00000000aa087348 */ /* 0x000fea0003c00000 */
[----:B------:R0:W1:Y:S02]  /*49f0*/  SHFL.BFLY P0, R171, R173, R172, R175 ;  /* 0x0c0000acadab7389 */ /* 0x00006400000000af */
[----:B01----:R-:W-:Y:S01]  /*4a00*/  ENDCOLLECTIVE ;  /* 0x000000000000791b */ /* 0x003fe20003800000 */
.L_x_6689:
[----:B------:R-:W-:Y:S01]  /*4a10*/  FADD.FTZ R95, R92, R95 ;  /* 0x0000005f5c5f7221 */ /* 0x000fe20000010000 */
[----:B------:R-:W-:-:S04]  /*4a20*/  HFMA2.MMA R172, -RZ, RZ, 0, 2.384185791015625e-07 ;  /* 0x00000004ffac7435 */ /* 0x000fc800000001ff */
[----:B------:R-:W-:Y:S02]  /*4a30*/  MOV R173, R95 ;  /* 0x0000005f00ad7202 */ /* 0x000fe40000000f00 */
[----:B------:R-:W-:-:S07]  /*4a40*/  MOV R166, R171 ;  /* 0x000000ab00a67202 */ /* 0x000fce0000000f00 */
[----:B------:R-:W-:Y:S05]  /*4a50*/  WARPSYNC.COLLECTIVE R170, `(.L_x_6690) ;  /* 0x00000000aa087348 */ /* 0x000fea0003c00000 */
[----:B------:R0:W1:Y:S02]  /*4a60*/  SHFL.BFLY P0, R171, R173, R172, R175 ;  /* 0x0c0000acadab7389 */ /* 0x00006400000000af */
[----:B01----:R-:W-:Y:S01]  /*4a70*/  ENDCOLLECTIVE ;  /* 0x000000000000791b */ /* 0x003fe20003800000 */
.L_x_6690:
[----:B------:R-:W-:-:S05]  /*4a80*/  FADD.FTZ R166, R93, R166 ;  /* 0x000000a65da67221 */ /* 0x000fca0000010000 */
[----:B------:R-:W-:Y:S02]  /*4a90*/  MOV R173, R166 ;  /* 0x000000a600ad7202 */ /* 0x000fe40000000f00 */
[----:B------:R-:W-:-:S07]  /*4aa0*/  MOV R168, R171 ;  /* 0x000000ab00a87202 */ /* 0x000fce0000000f00 */
[----:B------:R-:W-:Y:S05]  /*4ab0*/  WARPSYNC.COLLECTIVE R170, `(.L_x_6691) ;  /* 0x00000000aa087348 */ /* 0x000fea0003c00000 */
[----:B------:R0:W1:Y:S02]  /*4ac0*/  SHFL.BFLY P0, R171, R173, R172, R175 ;  /* 0x0c0000acadab7389 */ /* 0x00006400000000af */
[----:B01----:R-:W-:Y:S01]  /*4ad0*/  ENDCOLLECTIVE ;  /* 0x000000000000791b */ /* 0x003fe20003800000 */
.L_x_6691:
[----:B------:R-:W-:Y:S01]  /*4ae0*/  FADD.FTZ R168, R95, R168 ;  /* 0x000000a85fa87221 */ /* 0x000fe20000010000 */
[----:B------:R-:W-:-:S04]  /*4af0*/  HFMA2.MMA R172, -RZ, RZ, 0, 4.76837158203125e-07 ;  /* 0x00000008ffac7435 */ /* 0x000fc800000001ff */
[----:B------:R-:W-:Y:S02]  /*4b00*/  MOV R173, R168 ;  /* 0x000000a800ad7202 */ /* 0x000fe40000000f00 */
[----:B------:R-:W-:-:S07]  /*4b10*/  MOV R97, R171 ;  /* 0x000000ab00617202 */ /* 0x000fce0000000f00 */
[----:B------:R-:W-:Y:S05]  /*4b20*/  WARPSYNC.COLLECTIVE R170, `(.L_x_6692) ;  /* 0x00000000aa087348 */ /* 0x000fea0003c00000 */
[----:B------:R0:W1:Y:S02]  /*4b30*/  SHFL.BFLY P0, R171, R173, R172, R175 ;  /* 0x0c0000acadab7389 */ /* 0x00006400000000af */
[----:B01----:R-:W-:Y:S01]  /*4b40*/  ENDCOLLECTIVE ;  /* 0x000000000000791b */ /* 0x003fe20003800000 */
.L_x_6692:
[----:B------:R-:W-:-:S05]  /*4b50*/  FADD.FTZ R97, R166, R97 ;  /* 0x00000061a6617221 */ /* 0x000fca0000010000 */
[----:B------:R-:W-:Y:S02]  /*4b60*/  MOV R173, R97 ;  /* 0x0000006100ad7202 */ /* 0x000fe40000000f00 */
[----:B------:R-:W-:-:S07]  /*4b70*/  MOV R165, R171 ;  /* 0x000000ab00a57202 */ /* 0x000fce0000000f00 */
[----:B------:R-:W-:Y:S05]  /*4b80*/  WARPSYNC.COLLECTIVE R170, `(.L_x_6693) ;  /* 0x00000000aa087348 */ /* 0x000fea0003c00000 */
[----:B------:R0:W1:Y:S02]  /*4b90*/  SHFL.BFLY P0, R171, R173, R172, R175 ;  /* 0x0c0000acadab7389 */ /* 0x00006400000000af */
[----:B01----:R-:W-:Y:S01]  /*4ba0*/  ENDCOLLECTIVE ;  /* 0x000000000000791b */ /* 0x003fe20003800000 */
.L_x_6693:
[----:B------:R-:W-:Y:S01]  /*4bb0*/  FADD.FTZ R165, R168, R165 ;  /* 0x000000a5a8a57221 */ /* 0x000fe20000010000 */
[----:B------:R-:W-:-:S04]  /*4bc0*/  HFMA2.MMA R172, -RZ, RZ, 0, 9.5367431640625e-07 ;  /* 0x00000010ffac7435 */ /* 0x000fc800000001ff */
[----:B------:R-:W-:Y:S02]  /*4bd0*/  MOV R173, R165 ;  /* 0x000000a500ad7202 */ /* 0x000fe40000000f00 */
[----:B------:R-:W-:-:S07]  /*4be0*/  MOV R94, R171 ;  /* 0x000000ab005e7202 */ /* 0x000fce0000000f00 */
[----:B------:R-:W-:Y:S05]  /*4bf0*/  WARPSYNC.COLLECTIVE R170, `(.L_x_6694) ;  /* 0x00000000aa087348 */ /* 0x000fea0003c00000 */
[----:B------:R0:W1:Y:S02]  /*4c00*/  SHFL.BFLY P0, R171, R173, R172, R175 ;  /* 0x0c0000acadab7389 */ /* 0x00006400000000af */
[----:B01----:R-:W-:Y:S01]  /*4c10*/  ENDCOLLECTIVE ;  /* 0x000000000000791b */ /* 0x003fe20003800000 */
.L_x_6694:
[----:B------:R-:W-:-:S05]  /*4c20*/  FADD.FTZ R94, R97, R94 ;  /* 0x0000005e615e7221 */ /* 0x000fca0000010000 */
[----:B------:R-:W-:Y:S02]  /*4c30*/  MOV R173, R94 ;  /* 0x0000005e00ad7202 */ /* 0x000fe40000000f00 */
[----:B------:R-:W-:-:S07]  /*4c40*/  MOV R92, R171 ;  /* 0x000000ab005c7202 */ /* 0x000fce0000000f00 */
[----:B------:R-:W-:Y:S05]  /*4c50*/  WARPSYNC.COLLECTIVE R170, `(.L_x_6695) ;  /* 0x00000000aa087348 */ /* 0x000fea0003c00000 */
[----:B------:R0:W1:Y:S02]  /*4c60*/  SHFL.BFLY P0, R171, R173, R172, R175 ;  /* 0x0c0000acadab7389 */ /* 0x00006400000000af */
[----:B01----:R-:W-:Y:S01]  /*4c70*/  ENDCOLLECTIVE ;  /* 0x000000000000791b */ /* 0x003fe20003800000 */
.L_x_6695:
[----:B------:R-:W-:Y:S01]  /*4c80*/  MOV R93, R171 ;  /* 0x000000ab005d7202 */ /* 0x000fe20000000f00 */
[----:B------:R-:W-:Y:S06]  /*4c90*/  BRA `(.L_x_6696) ;  /* 0xffffffcc00587947 */ /* 0x000fec000383ffff */
.L_x_6697:
        /* <DEDUP_REMOVED lines=14> */
.L_x_11769:


//--------------------- .text._ZN10layer_norm13ln_bwd_kernelINS_13Kernel_traitsIf6__halfS2_S2_fjLj768ELj1ELj4ELj1ELj16ENS_18Kernel_traits_baseILj768EfS2_S2_S2_fjLj128EEEEELb1ELb1ELb0ELb0EEEvNS_9BwdParamsE --------------------------
	.section	.text._ZN10layer_norm13ln_bwd_kernelINS_13Kernel_traitsIf6__halfS2_S2_fjLj768ELj1ELj4ELj1ELj16ENS_18Kernel_traits_baseILj768EfS2_S2_S2_fjLj128EEEEELb1ELb1ELb0ELb0EEEvNS_9BwdParamsE,"ax",@progbits
	.align	128
        .global         _ZN10layer_norm13ln_bwd_kernelINS_13Kernel_traitsIf6__halfS2_S2_fjLj768ELj1ELj4ELj1ELj16ENS_18Kernel_traits_baseILj768EfS2_S2_S2_fjLj128EEEEELb1ELb1ELb0ELb0EEEvNS_9BwdParamsE
        .type           _ZN10layer_norm13ln_bwd_kernelINS_13Kernel_traitsIf6__halfS2_S2_fjLj768ELj1ELj4ELj1ELj16ENS_18Kernel_traits_baseILj768EfS2_S2_S2_fjLj128EEEEELb1ELb1ELb0ELb0EEEvNS_9BwdParamsE,@function
        .size           _ZN10layer_norm13ln_bwd_kernelINS_13Kernel_traitsIf6__halfS2_S2_fjLj768ELj1ELj4ELj1ELj16ENS_18Kernel_traits_baseILj768EfS2_S2_S2_fjLj128EEEEELb1ELb1ELb0ELb0EEEvNS_9BwdParamsE,(.L_x_11770 - _ZN10layer_norm13ln_bwd_kernelINS_13Kernel_traitsIf6__halfS2_S2_fjLj768ELj1ELj4ELj1ELj16ENS_18Kernel_traits_baseILj768EfS2_S2_S2_fjLj128EEEEELb1ELb1ELb0ELb0EEEvNS_9BwdParamsE)
        .other          _ZN10layer_norm13ln_bwd_kernelINS_13Kernel_traitsIf6__halfS2_S2_fjLj768ELj1ELj4ELj1ELj16ENS_18Kernel_traits_baseILj768EfS2_S2_S2_fjLj128EEEEELb1ELb1ELb0ELb0EEEvNS_9BwdParamsE,@"STO_CUDA_ENTRY STV_DEFAULT"
_ZN10layer_norm13ln_bwd_kernelINS_13Kernel_traitsIf6__halfS2_S2_fjLj768ELj1ELj4ELj1ELj16ENS_18Kernel_traits_baseILj768EfS2_S2_S2_fjLj128EEEEELb1ELb1ELb0ELb0EEEvNS_9BwdParamsE:
.text._ZN10layer_norm13ln_bwd_kernelINS_13Kernel_traitsIf6__halfS2_S2_fjLj768ELj1ELj4ELj1ELj16ENS_18Kernel_traits_baseILj768EfS2_S2_S2_fjLj128EEEEELb1ELb1ELb0ELb0EEEvNS_9BwdParamsE:
        /* <DEDUP_REMOVED lines=97> */
.L_x_6713:
        /* <DEDUP_REMOVED lines=41> */
[----:B------:R-:W-:Y:S02]  /*08a0*/  HADD2.F32 R20, -RZ, R13.H1_H1 ;  /* 0x3000000dff147230 */ /* 0x000fe40000004100 */
[--C-:B------:R-:W-:Y:S02]  /*08b0*/  HADD2.F32 R166, -RZ, R14.reuse.H0_H0 ;  /* 0x2000000effa67230 */ /* 0x100fe40000004100 */
[C---:B------:R-:W-:Y:S01]  /*08c0*/  FADD.FTZ R18, -R207.reuse, R18 ;  /* 0x00000012cf127221 */ /* 0x040fe20000010100 */
[----:B------:R-:W-:Y:S01]  /*08d0*/  FADD.FTZ R16, -R207, R16 ;  /* 0x00000010cf107221 */ /* 0x000fe20000010100 */
[----:B------:R-:W-:-:S02]  /*08e0*/  HADD2.F32 R168, -RZ, R14.H1_H1 ;  /* 0x3000000effa87230 */ /* 0x000fc40000004100 */
[C---:B0-----:R-:W-:Y:S01]  /*08f0*/  FADD.FTZ R6, -R207.reuse, R12 ;  /* 0x0000000ccf067221 */ /* 0x041fe20000010100 */
[--C-:B------:R-:W-:Y:S02]  /*0900*/  HADD2.F32 R208, -RZ, R15.reuse.H0_H0 ;  /* 0x2000000fffd07230 */ /* 0x100fe40000004100 */
[----:B------:R-:W-:Y:S01]  /*0910*/  FADD.FTZ R166, -R207, R166 ;  /* 0x000000a6cfa67221 */ /* 0x000fe20000010100 */
[----:B------:R-:W-:Y:S02]  /*0920*/  HADD2.F32 R210, -RZ, R15.H1_H1 ;  /* 0x3000000fffd27230 */ /* 0x000fe40000004100 */
[--C-:B---3--:R-:W-:Y:S02]  /*0930*/  HADD2.F32 R13, -RZ, R8.reuse.H0_H0 ;  /* 0x20000008ff0d7230 */ /* 0x108fe40000004100 */
[----:B------:R-:W-:Y:S02]  /*0940*/  HADD2.F32 R14, -RZ, R8.H1_H1 ;  /* 0x30000008ff0e7230 */ /* 0x000fe40000004100 */
[----:B------:R-:W-:-:S02]  /*0950*/  HADD2.F32 R15, -RZ, R9.H0_H0 ;  /* 0x20000009ff0f7230 */ /* 0x000fc40000004100 */
[----:B------:R-:W-:Y:S01]  /*0960*/  FMUL.FTZ R8, R32, R13 ;  /* 0x0000000d20087220 */ /* 0x000fe20000410000 */
[----:B------:R-:W-:Y:S02]  /*0970*/  HADD2.F32 R164, -RZ, R9.H1_H1 ;  /* 0x30000009ffa47230 */ /* 0x000fe40000004100 */
[C---:B-----5:R-:W-:Y:S01]  /*0980*/  FMUL.FTZ R9, R177.reuse, R18 ;  /* 0x00000012b1097220 */ /* 0x060fe20000410000 */
[C---:B------:R-:W-:Y:S01]  /*0990*/  FMUL.FTZ R3, R177.reuse, R16 ;  /* 0x00000010b1037220 */ /* 0x040fe20000410000 */
[----:B------:R-:W-:Y:S02]  /*09a0*/  HADD2.F32 R17, -RZ, R10.H0_H0 ;  /* 0x2000000aff117230 */ /* 0x000fe40000004100 */
[----:B------:R-:W-:Y:S01]  /*09b0*/  FMUL.FTZ R6, R177, R6 ;  /* 0x00000006b1067220 */ /* 0x000fe20000410000 */
[--C-:B------:R-:W-:Y:S02]  /*09c0*/  HADD2.F32 R167, -RZ, R11.reuse.H0_H0 ;  /* 0x2000000bffa77230 */ /* 0x100fe40000004100 */
[----:B------:R-:W-:-:S02]  /*09d0*/  HADD2.F32 R212, -RZ, R11.H1_H1 ;  /* 0x3000000bffd47230 */ /* 0x000fc40000004100 */
        /* <DEDUP_REMOVED lines=8> */
[----:B------:R-:W-:Y:S01]  /*0a60*/  FFMA.FTZ R81, R6, R14, R81 ;  /* 0x0000000e06517223 */ /* 0x000fe20000010051 */
[----:B------:R-:W-:Y:S01]  /*0a70*/  FADD.FTZ R108, R108, R17 ;  /* 0x000000116c6c7221 */ /* 0x000fe20000010000 */
[-C--:B------:R-:W-:Y:S01]  /*0a80*/  FFMA.FTZ R84, R11, R17.reuse, R84 ;  /* 0x000000110b547223 */ /* 0x080fe20000010054 */
[----:B------:R-:W-:Y:S01]  /*0a90*/  FMUL.FTZ R14, R36, R17 ;  /* 0x00000011240e7220 */ /* 0x000fe20000410000 */
[----:B------:R-:W-:-:S02]  /*0aa0*/  HADD2.F32 R170, -RZ, R10.H1_H1 ;  /* 0x3000000affaa7230 */ /* 0x000fc40000004100 */
[----:B------:R-:W-:Y:S01]  /*0ab0*/  FADD.FTZ R17, R18, R7 ;  /* 0x0000000712117221 */ /* 0x000fe20000010000 */
[----:B------:R-:W-:Y:S01]  /*0ac0*/  FADD.FTZ R10, -R207, R20 ;  /* 0x00000014cf0a7221 */ /* 0x000fe20000010100 */
[----:B------:R-:W-:Y:S01]  /*0ad0*/  FFMA.FTZ R18, R6, R7, R15 ;  /* 0x0000000706127223 */ /* 0x000fe2000001000f */
[----:B------:R-:W-:Y:S01]  /*0ae0*/  FADD.FTZ R104, R104, R13 ;  /* 0x0000000d68687221 */ /* 0x000fe20000010000 */
[----:B------:R-:W-:Y:S01]  /*0af0*/  FFMA.FTZ R80, R3, R13, R80 ;  /* 0x0000000d03507223 */ /* 0x000fe20000010050 */
[----:B------:R-:W-:Y:S01]  /*0b00*/  FMUL.FTZ R13, R35, R164 ;  /* 0x000000a4230d7220 */ /* 0x000fe20000410000 */
[----:B------:R-:W-:Y:S01]  /*0b10*/  FADD.FTZ R20, R17, R12 ;  /* 0x0000000c11147221 */ /* 0x000fe20000010000 */
[----:B------:R-:W-:Y:S01]  /*0b20*/  FMUL.FTZ R10, R177, R10 ;  /* 0x0000000ab10a7220 */ /* 0x000fe20000410000 */
[----:B------:R-:W-:Y:S01]  /*0b30*/  FFMA.FTZ R19, R9, R12, R18 ;  /* 0x0000000c09137223 */ /* 0x000fe20000010012 */
[C---:B------:R-:W-:Y:S01]  /*0b40*/  FADD.FTZ R208, -R207.reuse, R208 ;  /* 0x000000d0cfd07221 */ /* 0x040fe20000010100 */
[----:B------:R-:W-:Y:S01]  /*0b50*/  FADD.FTZ R165, R20, R13 ;  /* 0x0000000d14a57221 */ /* 0x000fe20000010000 */
[----:B------:R-:W-:Y:S01]  /*0b60*/  FADD.FTZ R16, -R207, R168 ;  /* 0x000000a8cf107221 */ /* 0x000fe20000010100 */
[C---:B------:R-:W-:Y:S01]  /*0b70*/  FFMA.FTZ R20, R10.reuse, R13, R19 ;  /* 0x0000000d0a147223 */ /* 0x040fe20000010013 */
        /* <DEDUP_REMOVED lines=13> */
[----:B------:R-:W-:Y:S01]  /*0c50*/  FMUL.FTZ R19, R39, R212 ;  /* 0x000000d427137220 */ /* 0x000fe20000410000 */
[----:B------:R-:W-:Y:S01]  /*0c60*/  FADD.FTZ R166, R167, R18 ;  /* 0x00000012a7a67221 */ /* 0x000fe20000010000 */
[----:B------:R-:W-:Y:S01]  /*0c70*/  FMUL.FTZ R20, R177, R20 ;  /* 0x00000014b1147220 */ /* 0x000fe20000410000 */
        /* <DEDUP_REMOVED lines=8> */
.L_x_6701:
[----:B------:R-:W-:Y:S05]  /*0d00*/  BSYNC B1 ;  /* 0x0000000000017941 */ /* 0x000fea0003800000 */
.L_x_6700:
        /* <DEDUP_REMOVED lines=18> */
[--C-:B------:R-:W-:Y:S02]  /*0e30*/  HADD2.F32 R170, -RZ, R165.reuse.H0_H0 ;  /* 0x200000a5ffaa7230 */ /* 0x100fe40000004100 */
[----:B------:R-:W-:Y:S02]  /*0e40*/  HADD2.F32 R172, -RZ, R165.H1_H1 ;  /* 0x300000a5ffac7230 */ /* 0x000fe40000004100 */
[C---:B------:R-:W-:Y:S01]  /*0e50*/  FADD.FTZ R168, -R207.reuse, R168 ;  /* 0x000000a8cfa87221 */ /* 0x040fe20000010100 */
[----:B------:R-:W-:Y:S02]  /*0e60*/  HADD2.F32 R164, -RZ, R164.H1_H1 ;  /* 0x300000a4ffa47230 */ /* 0x000fe40000004100 */
[----:B------:R-:W-:Y:S01]  /*0e70*/  FADD.FTZ R170, -R207, R170 ;  /* 0x000000aacfaa7221 */ /* 0x000fe20000010100 */
[----:B------:R-:W-:-:S02]  /*0e80*/  HADD2.F32 R178, -RZ, R166.H0_H0 ;  /* 0x200000a6ffb27230 */ /* 0x000fc40000004100 */
[----:B------:R-:W-:Y:S02]  /*0e90*/  HADD2.F32 R186, -RZ, R166.H1_H1 ;  /* 0x300000a6ffba7230 */ /* 0x000fe40000004100 */
[----:B-----5:R-:W-:Y:S01]  /*0ea0*/  FMUL.FTZ R21, R177, R168 ;  /* 0x000000a8b1157220 */ /* 0x020fe20000410000 */
[--C-:B------:R-:W-:Y:S02]  /*0eb0*/  HADD2.F32 R190, -RZ, R167.reuse.H0_H0 ;  /* 0x200000a7ffbe7230 */ /* 0x100fe40000004100 */
[----:B0-----:R-:W-:Y:S01]  /*0ec0*/  FADD.FTZ R22, -R207, R164 ;  /* 0x000000a4cf167221 */ /* 0x001fe20000010100 */
[--C-:B---3--:R-:W-:Y:S02]  /*0ed0*/  HADD2.F32 R165, -RZ, R24.reuse.H0_H0 ;  /* 0x20000018ffa57230 */ /* 0x108fe40000004100 */
[----:B------:R-:W-:Y:S02]  /*0ee0*/  HADD2.F32 R166, -RZ, R24.H1_H1 ;  /* 0x30000018ffa67230 */ /* 0x000fe40000004100 */
[----:B------:R-:W-:-:S02]  /*0ef0*/  HADD2.F32 R212, -RZ, R167.H1_H1 ;  /* 0x300000a7ffd47230 */ /* 0x000fc40000004100 */
[-C--:B------:R-:W-:Y:S01]  /*0f00*/  FMUL.FTZ R24, R48, R165.reuse ;  /* 0x000000a530187220 */ /* 0x080fe20000410000 */
[--C-:B------:R-:W-:Y:S02]  /*0f10*/  HADD2.F32 R167, -RZ, R25.reuse.H0_H0 ;  /* 0x20000019ffa77230 */ /* 0x100fe40000004100 */
[----:B------:R-:W-:Y:S02]  /*0f20*/  HADD2.F32 R174, -RZ, R25.H1_H1 ;  /* 0x30000019ffae7230 */ /* 0x000fe40000004100 */
[----:B------:R-:W-:Y:S01]  /*0f30*/  FMUL.FTZ R25, R177, R170 ;  /* 0x000000aab1197220 */ /* 0x000fe20000410000 */
[----:B------:R-:W-:Y:S01]  /*0f40*/  FADD.FTZ R112, R112, R165 ;  /* 0x000000a570707221 */ /* 0x000fe20000010000 */
[----:B------:R-:W-:Y:S01]  /*0f50*/  FFMA.FTZ R88, R21, R165, R88 ;  /* 0x000000a515587223 */ /* 0x000fe20000010058 */
[----:B------:R-:W-:Y:S01]  /*0f60*/  FMUL.FTZ R23, R49, R166 ;  /* 0x000000a631177220 */ /* 0x000fe20000410000 */
[----:B------:R-:W-:Y:S01]  /*0f70*/  FADD.FTZ R164, R209, R24 ;  /* 0x00000018d1a47221 */ /* 0x000fe20000010000 */
[----:B------:R-:W-:-:S02]  /*0f80*/  HADD2.F32 R169, -RZ, R26.H0_H0 ;  /* 0x2000001affa97230 */ /* 0x000fc40000004100 */
[----:B------:R-:W-:Y:S01]  /*0f90*/  FMUL.FTZ R22, R177, R22 ;  /* 0x00000016b1167220 */ /* 0x000fe20000410000 */
[----:B------:R-:W-:Y:S02]  /*0fa0*/  HADD2.F32 R188, -RZ, R26.H1_H1 ;  /* 0x3000001affbc7230 */ /* 0x000fe40000004100 */
[----:B------:R-:W-:Y:S01]  /*0fb0*/  FFMA.FTZ R165, R21, R24, R210 ;  /* 0x0000001815a57223 */ /* 0x000fe200000100d2 */
[----:B------:R-:W-:Y:S01]  /*0fc0*/  FADD.FTZ R26, -R207, R172 ;  /* 0x000000accf1a7221 */ /* 0x000fe20000010100 */
[----:B------:R-:W-:Y:S01]  /*0fd0*/  FADD.FTZ R114, R114, R167 ;  /* 0x000000a772727221 */ /* 0x000fe20000010000 */
[-C--:B------:R-:W-:Y:S01]  /*0fe0*/  FFMA.FTZ R90, R25, R167.reuse, R90 ;  /* 0x000000a7195a7223 */ /* 0x080fe2000001005a */
[----:B------:R-:W-:Y:S01]  /*0ff0*/  FMUL.FTZ R172, R50, R167 ;  /* 0x000000a732ac7220 */ /* 0x000fe20000410000 */
[----:B------:R-:W-:Y:S01]  /*1000*/  FADD.FTZ R167, R164, R23 ;  /* 0x00000017a4a77221 */ /* 0x000fe20000010000 */
[C---:B------:R-:W-:Y:S01]  /*1010*/  FFMA.FTZ R164, R22.reuse, R23, R165 ;  /* 0x0000001716a47223 */ /* 0x040fe200000100a5 */
        /* <DEDUP_REMOVED lines=8> */
[----:B------:R-:W-:Y:S01]  /*10a0*/  FADD.FTZ R115, R115, R174 ;  /* 0x000000ae73737221 */ /* 0x000fe20000010000 */
[----:B------:R-:W-:Y:S02]  /*10b0*/  HADD2.F32 R168, -RZ, R27.H1_H1 ;  /* 0x3000001bffa87230 */ /* 0x000fe40000004100 */
[----:B------:R-:W-:Y:S01]  /*10c0*/  FMUL.FTZ R27, R177, R178 ;  /* 0x000000b2b11b7220 */ /* 0x000fe20000410000 */
[----:B------:R-:W-:Y:S01]  /*10d0*/  FFMA.FTZ R91, R26, R174, R91 ;  /* 0x000000ae1a5b7223 */ /* 0x000fe2000001005b */
[----:B------:R-:W-:Y:S01]  /*10e0*/  FMUL.FTZ R174, R52, R169 ;  /* 0x000000a934ae7220 */ /* 0x000fe20000410000 */
[C---:B------:R-:W-:Y:S01]  /*10f0*/  FADD.FTZ R178, -R207.reuse, R186 ;  /* 0x000000bacfb27221 */ /* 0x040fe20000010100 */
        /* <DEDUP_REMOVED lines=26> */
.L_x_6703:
[----:B------:R-:W-:Y:S05]  /*12a0*/  BSYNC B1 ;  /* 0x0000000000017941 */ /* 0x000fea0003800000 */
.L_x_6702:
        /* <DEDUP_REMOVED lines=88> */
.L_x_6705:
[----:B------:R-:W-:Y:S05]  /*1830*/  BSYNC B1 ;  /* 0x0000000000017941 */ /* 0x000fea0003800000 */
.L_x_6704:
        /* <DEDUP_REMOVED lines=21> */
.L_x_6735:
        /* <DEDUP_REMOVED lines=15> */
[-C--:B------:R-:W-:Y:S01]  /*1a80*/  FFMA.FTZ R171, R11, R207.reuse, R212 ;  /* 0x000000cf0bab7223 */ /* 0x080fe200000100d4 */
[----:B------:R-:W-:Y:S01]  /*1a90*/  ISETP.NE.AND.EX P6, PT, RZ, UR17, PT, P6 ;  /* 0x00000011ff007c0c */ /* 0x000fe2000bfc5360 */
[----:B------:R-:W-:Y:S01]  /*1aa0*/  FADD.FTZ R168, R8, -R169 ;  /* 0x800000a908a87221 */ /* 0x000fe20000010000 */
[----:B------:R-:W-:Y:S01]  /*1ab0*/  FADD.FTZ R208, R7, -R170 ;  /* 0x800000aa07d07221 */ /* 0x000fe20000010000 */
[----:B------:R-:W-:-:S02]  /*1ac0*/  FFMA.FTZ R169, R9, R207, R212 ;  /* 0x000000cf09a97223 */ /* 0x000fc400000100d4 */
[C---:B------:R-:W-:Y:S01]  /*1ad0*/  FMUL.FTZ R215, R177.reuse, R168 ;  /* 0x000000a8b1d77220 */ /* 0x040fe20000410000 */
[----:B------:R-:W-:Y:S01]  /*1ae0*/  FMUL.FTZ R219, R177, R208 ;  /* 0x000000d0b1db7220 */ /* 0x000fe20000410000 */
[--C-:B------:R-:W-:Y:S02]  /*1af0*/  @P1 HADD2.F32 R170, -RZ, R148.reuse.H0_H0 ;  /* 0x20000094ffaa1230 */ /* 0x100fe40000004100 */
[----:B------:R-:W-:Y:S01]  /*1b00*/  FADD.FTZ R168, R12, -R169 ;  /* 0x800000a90ca87221 */ /* 0x000fe20000010000 */
[----:B------:R-:W-:Y:S02]  /*1b10*/  @P1 HADD2.F32 R210, -RZ, R148.H1_H1 ;  /* 0x30000094ffd21230 */ /* 0x000fe40000004100 */
[-C--:B------:R-:W-:Y:S01]  /*1b20*/  FFMA.FTZ R169, R17, R207.reuse, R212 ;  /* 0x000000cf11a97223 */ /* 0x080fe200000100d4 */
[----:B------:R-:W-:Y:S02]  /*1b30*/  @P1 HADD2.F32 R216, -RZ, R151.H1_H1 ;  /* 0x30000097ffd81230 */ /* 0x000fe40000004100 */
[----:B------:R-:W-:Y:S01]  /*1b40*/  @P1 FADD.FTZ R215, R215, R170 ;  /* 0x000000aad7d71221 */ /* 0x000fe20000010000 */
[----:B------:R-:W-:Y:S01]  /*1b50*/  FFMA.FTZ R170, R10, R207, R212 ;  /* 0x000000cf0aaa7223 */ /* 0x000fe200000100d4 */
[----:B------:R-:W-:Y:S01]  /*1b60*/  FMUL.FTZ R221, R177, R168 ;  /* 0x000000a8b1dd7220 */ /* 0x000fe20000410000 */
[----:B------:R-:W-:Y:S01]  /*1b70*/  FADD.FTZ R168, R14, -R171 ;  /* 0x800000ab0ea87221 */ /* 0x000fe20000010000 */
[----:B------:R-:W-:Y:S01]  /*1b80*/  @P1 FADD.FTZ R219, R219, R210 ;  /* 0x000000d2dbdb1221 */ /* 0x000fe20000010000 */
[----:B------:R-:W-:Y:S01]  /*1b90*/  FADD.FTZ R208, R13, -R170 ;  /* 0x800000aa0dd07221 */ /* 0x000fe20000010000 */
[----:B------:R-:W-:-:S02]  /*1ba0*/  @P1 HADD2.F32 R170, -RZ, R149.H0_H0 ;  /* 0x20000095ffaa1230 */ /* 0x000fc40000004100 */
[C---:B------:R-:W-:Y:S01]  /*1bb0*/  FMUL.FTZ R211, R177.reuse, R168 ;  /* 0x000000a8b1d37220 */ /* 0x040fe20000410000 */
[----:B------:R-:W-:Y:S02]  /*1bc0*/  @P1 HADD2.F32 R210, -RZ, R149.H1_H1 ;  /* 0x30000095ffd21230 */ /* 0x000fe40000004100 */
[----:B------:R-:W-:Y:S01]  /*1bd0*/  FMUL.FTZ R213, R177, R208 ;  /* 0x000000d0b1d57220 */ /* 0x000fe20000410000 */
[-C--:B------:R-:W-:Y:S01]  /*1be0*/  FFMA.FTZ R168, R16, R207.reuse, R212 ;  /* 0x000000cf10a87223 */ /* 0x080fe200000100d4 */
[----:B------:R-:W-:Y:S01]  /*1bf0*/  @P1 FADD.FTZ R221, R221, R170 ;  /* 0x000000aadddd1221 */ /* 0x000fe20000010000 */
[----:B------:R-:W-:Y:S02]  /*1c00*/  @P1 HADD2.F32 R170, -RZ, R150.H0_H0 ;  /* 0x20000096ffaa1230 */ /* 0x000fe40000004100 */
[----:B------:R-:W-:Y:S01]  /*1c10*/  @P1 FADD.FTZ R213, R213, R210 ;  /* 0x000000d2d5d51221 */ /* 0x000fe20000010000 */
[----:B------:R-:W-:Y:S01]  /*1c20*/  FADD.FTZ R210, R18, -R169 ;  /* 0x800000a912d27221 */ /* 0x000fe20000010000 */
[----:B------:R-:W-:Y:S01]  /*1c30*/  FFMA.FTZ R208, R20, R207, R212 ;  /* 0x000000cf14d07223 */ /* 0x000fe200000100d4 */
[----:B------:R-:W-:-:S02]  /*1c40*/  @P1 HADD2.F32 R212, -RZ, R151.H0_H0 ;  /* 0x20000097ffd41230 */ /* 0x000fc40000004100 */
[----:B------:R-:W-:Y:S01]  /*1c50*/  @P1 FADD.FTZ R211, R211, R170 ;  /* 0x000000aad3d31221 */ /* 0x000fe20000010000 */
[----:B------:R-:W-:Y:S01]  /*1c60*/  FADD.FTZ R170, R15, -R168 ;  /* 0x800000a80faa7221 */ /* 0x000fe20000010000 */
[----:B------:R-:W-:Y:S01]  /*1c70*/  FADD.FTZ R214, R19, -R208 ;  /* 0x800000d013d67221 */ /* 0x000fe20000010000 */
[----:B------:R-:W0:Y:S01]  /*1c80*/  @P6 LDC.64 R168, c[0x0][0x308] ;  /* 0x0000c200ffa86b82 */ /* 0x000e220000000a00 */
[C---:B------:R-:W-:Y:S01]  /*1c90*/  FMUL.FTZ R209, R177.reuse, R210 ;  /* 0x000000d2b1d17220 */ /* 0x040fe20000410000 */
[----:B------:R-:W-:Y:S02]  /*1ca0*/  @P1 HADD2.F32 R208, -RZ, R150.H1_H1 ;  /* 0x30000096ffd01230 */ /* 0x000fe40000004100 */
[C---:B------:R-:W-:Y:S01]  /*1cb0*/  FMUL.FTZ R217, R177.reuse, R170 ;  /* 0x000000aab1d97220 */ /* 0x040fe20000410000 */
[----:B------:R-:W-:Y:S01]  /*1cc0*/  FMUL.FTZ R171, R177, R214 ;  /* 0x000000d6b1ab7220 */ /* 0x000fe20000410000 */
[----:B------:R-:W-:Y:S01]  /*1cd0*/  MOV R170, R182 ;  /* 0x000000b600aa7202 */ /* 0x000fe20000000f00 */
[----:B------:R-:W-:Y:S01]  /*1ce0*/  @P1 FADD.FTZ R209, R209, R212 ;  /* 0x000000d4d1d11221 */ /* 0x000fe20000010000 */
[----:B------:R-:W-:Y:S01]  /*1cf0*/  @P1 FADD.FTZ R217, R217, R208 ;  /* 0x000000d0d9d91221 */ /* 0x000fe20000010000 */
[----:B------:R-:W-:Y:S01]  /*1d00*/  @P1 FADD.FTZ R171, R171, R216 ;  /* 0x000000d8abab1221 */ /* 0x000fe20000010000 */
[----:B------:R-:W-:-:S02]  /*1d10*/  LOP3.LUT P1, RZ, R170, 0xff, RZ, 0xc0, !PT ;  /* 0x000000ffaaff7812 */ /* 0x000fc4000782c0ff */
[----:B------:R-:W-:Y:S01]  /*1d20*/  @P6 F2FP.F16.F32.PACK_AB R170, RZ, R215 ;  /* 0x000000d7ffaa623e */ /* 0x000fe200000000ff */
[-C--:B------:R-:W-:Y:S01]  /*1d30*/  FMUL.FTZ R215, R215, R176.reuse ;  /* 0x000000b0d7d77220 */ /* 0x080fe20000410000 */
[----:B------:R-:W-:Y:S01]  /*1d40*/  @P6 F2FP.F16.F32.PACK_AB R210, RZ, R221 ;  /* 0x000000ddffd2623e */ /* 0x000fe200000000ff */
[-C--:B------:R-:W-:Y:S01]  /*1d50*/  FMUL.FTZ R221, R221, R176.reuse ;  /* 0x000000b0dddd7220 */ /* 0x080fe20000410000 */
[----:B------:R-:W-:Y:S01]  /*1d60*/  @P6 F2FP.F16.F32.PACK_AB R214, RZ, R211 ;  /* 0x000000d3ffd6623e */ /* 0x000fe200000000ff */
[----:B------:R-:W-:Y:S01]  /*1d70*/  FMUL.FTZ R223, R215, UR15 ;  /* 0x0000000fd7df7c20 */ /* 0x000fe20008410000 */
[----:B------:R-:W-:Y:S01]  /*1d80*/  @P6 F2FP.F16.F32.PACK_AB R218, RZ, R209 ;  /* 0x000000d1ffda623e */ /* 0x000fe200000000ff */
[----:B------:R-:W-:Y:S01]  /*1d90*/  HFMA2.MMA R215, -RZ, RZ, 0, 0 ;  /* 0x00000000ffd77435 */ /* 0x000fe200000001ff */
[----:B------:R-:W-:Y:S01]  /*1da0*/  @P6 F2FP.F16.F32.PACK_AB R208, RZ, R219 ;  /* 0x000000dbffd0623e */ /* 0x000fe200000000ff */
[----:B------:R-:W-:Y:S01]  /*1db0*/  FMUL.FTZ R219, R219, R176 ;  /* 0x000000b0dbdb7220 */ /* 0x000fe20000410000 */
[----:B------:R-:W-:Y:S01]  /*1dc0*/  @P6 F2FP.F16.F32.PACK_AB R212, RZ, R213 ;  /* 0x000000d5ffd4623e */ /* 0x000fe200000000ff */
[----:B------:R-:W-:Y:S01]  /*1dd0*/  FMUL.FTZ R221, R221, UR15 ;  /* 0x0000000fdddd7c20 */ /* 0x000fe20008410000 */
[----:B------:R-:W-:Y:S01]  /*1de0*/  @P6 F2FP.F16.F32.PACK_AB R216, RZ, R217 ;  /* 0x000000d9ffd8623e */ /* 0x000fe200000000ff */
[----:B0-----:R-:W-:Y:S01]  /*1df0*/  @P6 IMAD.WIDE.U32 R168, R175, 0x10, R168 ;  /* 0x00000010afa86825 */ /* 0x001fe200078e00a8 */
[----:B------:R-:W-:-:S03]  /*1e00*/  @P6 F2FP.F16.F32.PACK_AB R220, RZ, R171 ;  /* 0x000000abffdc623e */ /* 0x000fc600000000ff */
[----:B------:R-:W-:Y:S01]  /*1e10*/  FMUL.FTZ R219, R219, UR15 ;  /* 0x0000000fdbdb7c20 */ /* 0x000fe20008410000 */
[----:B------:R-:W-:Y:S01]  /*1e20*/  @P6 PRMT R28, R170, 0x7610, R28 ;  /* 0x00007610aa1c6816 */ /* 0x000fe2000000001c */
[-C--:B------:R-:W-:Y:S01]  /*1e30*/  FMUL.FTZ R213, R213, R176.reuse ;  /* 0x000000b0d5d57220 */ /* 0x080fe20000410000 */
[----:B------:R-:W-:Y:S01]  /*1e40*/  @P6 PRMT R29, R210, 0x7610, R29 ;  /* 0x00007610d21d6816 */ /* 0x000fe2000000001d */
[-C--:B------:R-:W-:Y:S01]  /*1e50*/  FMUL.FTZ R211, R211, R176.reuse ;  /* 0x000000b0d3d37220 */ /* 0x080fe20000410000 */
[----:B------:R-:W-:Y:S01]  /*1e60*/  @P6 PRMT R30, R214, 0x7610, R30 ;  /* 0x00007610d61e6816 */ /* 0x000fe2000000001e */
[-C--:B------:R-:W-:Y:S01]  /*1e70*/  FMUL.FTZ R217, R217, R176.reuse ;  /* 0x000000b0d9d97220 */ /* 0x080fe20000410000 */
[----:B------:R-:W-:Y:S01]  /*1e80*/  @P6 PRMT R31, R218, 0x7610, R31 ;  /* 0x00007610da1f6816 */ /* 0x000fe2000000001f */
[----:B------:R-:W-:Y:S01]  /*1e90*/  FMUL.FTZ R211, R211, UR15 ;  /* 0x0000000fd3d37c20 */ /* 0x000fe20008410000 */
[----:B------:R-:W-:Y:S01]  /*1ea0*/  @P6 PRMT R28, R28, 0x5410, R208 ;  /* 0x000054101c1c6816 */ /* 0x000fe200000000d0 */
[----:B------:R-:W-:Y:S01]  /*1eb0*/  FMUL.FTZ R208, R40, R223 ;  /* 0x000000df28d07220 */ /* 0x000fe20000410000 */
[----:B------:R-:W-:Y:S01]  /*1ec0*/  @P6 PRMT R29, R29, 0x5410, R212 ;  /* 0x000054101d1d6816 */ /* 0x000fe200000000d4 */
[----:B------:R-:W-:Y:S01]  /*1ed0*/  FMUL.FTZ R212, R213, UR15 ;  /* 0x0000000fd5d47c20 */ /* 0x000fe20008410000 */
[----:B------:R-:W-:Y:S01]  /*1ee0*/  @P6 PRMT R30, R30, 0x5410, R216 ;  /* 0x000054101e1e6816 */ /* 0x000fe200000000d8 */
[----:B------:R-:W-:Y:S01]  /*1ef0*/  FMUL.FTZ R217, R217, UR15 ;  /* 0x0000000fd9d97c20 */ /* 0x000fe20008410000 */
[----:B------:R-:W-:Y:S01]  /*1f00*/  @P6 PRMT R31, R31, 0x5410, R220 ;  /* 0x000054101f1f6816 */ /* 0x000fe200000000dc */
[-C--:B------:R-:W-:Y:S01]  /*1f10*/  FMUL.FTZ R209, R209, R176.reuse ;  /* 0x000000b0d1d17220 */ /* 0x080fe20000410000 */
[----:B------:R-:W-:Y:S01]  /*1f20*/  MOV R210, RZ ;  /* 0x000000ff00d27202 */ /* 0x000fe20000000f00 */
[----:B------:R-:W-:-:S02]  /*1f30*/  FMUL.FTZ R171, R171, R176 ;  /* 0x000000b0abab7220 */ /* 0x000fc40000410000 */
[----:B------:R0:W-:Y:S01]  /*1f40*/  @P6 STG.E.128 desc[UR4][R168.64], R28 ;  /* 0x0000001ca8006986 */ /* 0x0001e2000c101d04 */
[----:B------:R-:W-:Y:S01]  /*1f50*/  LOP3.LUT P6, RZ, R182, 0xff00, RZ, 0xc0, !PT ;  /* 0x0000ff00b6ff7812 */ /* 0x000fe200078cc0ff */
[----:B------:R-:W-:Y:S01]  /*1f60*/  FMUL.FTZ R218, R171, UR15 ;  /* 0x0000000fabda7c20 */ /* 0x000fe20008410000 */
[----:B0-----:R-:W-:-:S03]  /*1f70*/  FMUL.FTZ R168, R41, R219 ;  /* 0x000000db29a87220 */ /* 0x001fc60000410000 */
[----:B------:R-:W-:Y:S01]  /*1f80*/  FMUL.FTZ R169, R47, R218 ;  /* 0x000000da2fa97220 */ /* 0x000fe20000410000 */
[----:B--2---:R-:W-:-:S07]  /*1f90*/  @P1 HADD2.F32 R170, -RZ, R164.H0_H0 ;  /* 0x200000a4ffaa1230 */ /* 0x004fce0000004100 */
[----:B------:R-:W-:Y:S02]  /*1fa0*/  @P6 HADD2.F32 R164, -RZ, R164.H1_H1 ;  /* 0x300000a4ffa46230 */ /* 0x000fe40000004100 */
[----:B------:R-:W-:Y:S01]  /*1fb0*/  @P1 FMUL.FTZ R215, R223, R170 ;  /* 0x000000aadfd71220 */ /* 0x000fe20000410000 */
[----:B------:R-:W-:Y:S02]  /*1fc0*/  FSEL R170, R208, RZ, P1 ;  /* 0x000000ffd0aa7208 */ /* 0x000fe40000800000 */
[----:B------:R-:W-:Y:S01]  /*1fd0*/  LOP3.LUT P1, RZ, R182, 0xff0000, RZ, 0xc0, !PT ;  /* 0x00ff0000b6ff7812 */ /* 0x000fe2000782c0ff */
[----:B------:R-:W-:Y:S01]  /*1fe0*/  FADD.FTZ R128, R128, R215 ;  /* 0x000000d780807221 */ /* 0x000fe20000010000 */
[----:B------:R-:W-:Y:S01]  /*1ff0*/  MOV R208, RZ ;  /* 0x000000ff00d07202 */ /* 0x000fe20000000f00 */
[----:B------:R-:W-:Y:S01]  /*2000*/  @P6 FMUL.FTZ R208, R219, R164 ;  /* 0x000000a4dbd06220 */ /* 0x000fe20000410000 */
[----:B------:R-:W-:Y:S01]  /*2010*/  FSEL R223, R168, RZ, P6 ;  /* 0x000000ffa8df7208 */ /* 0x000fe20003000000 */
[----:B------:R-:W-:Y:S01]  /*2020*/  HFMA2.MMA R219, -RZ, RZ, 0, 0 ;  /* 0x00000000ffdb7435 */ /* 0x000fe200000001ff */
[----:B------:R-:W-:Y:S01]  /*2030*/  LOP3.LUT P6, RZ, R182, 0xff000000, RZ, 0xc0, !PT ;  /* 0xff000000b6ff7812 */ /* 0x000fe200078cc0ff */
[----:B------:R-:W-:Y:S01]  /*2040*/  FMUL.FTZ R168, R42, R221 ;  /* 0x000000dd2aa87220 */ /* 0x000fe20000410000 */
[----:B------:R-:W-:-:S04]  /*2050*/  FADD.FTZ R129, R129, R208 ;  /* 0x000000d081817221 */ /* 0x000fc80000010000 */
[----:B------:R-:W-:Y:S01]  /*2060*/  FSEL R214, R168, RZ, P1 ;  /* 0x000000ffa8d67208 */ /* 0x000fe20000800000 */
[----:B------:R-:W-:-:S05]  /*2070*/  @P1 HADD2.F32 R164, -RZ, R165.H0_H0 ;  /* 0x200000a5ffa41230 */ /* 0x000fca0000004100 */
[----:B------:R-:W-:Y:S01]  /*2080*/  @P1 FMUL.FTZ R219, R221, R164 ;  /* 0x000000a4dddb1220 */ /* 0x000fe20000410000 */
[----:B------:R-:W-:Y:S01]  /*2090*/  LOP3.LUT P1, RZ, R183, 0xff, RZ, 0xc0, !PT ;  /* 0x000000ffb7ff7812 */ /* 0x000fe2000782c0ff */
[----:B------:R-:W-:Y:S02]  /*20a0*/  @P6 HADD2.F32 R165, -RZ, R165.H1_H1 ;  /* 0x300000a5ffa56230 */ /* 0x000fe40000004100 */
[----:B------:R-:W-:Y:S01]  /*20b0*/  FMUL.FTZ R164, R43, R212 ;  /* 0x000000d42ba47220 */ /* 0x000fe20000410000 */
[----:B------:R-:W-:Y:S02]  /*20c0*/  FADD.FTZ R130, R130, R219 ;  /* 0x000000db82827221 */ /* 0x000fe40000010000 */
[----:B------:R-:W-:Y:S02]  /*20d0*/  @P6 FMUL.FTZ R210, R212, R165 ;  /* 0x000000a5d4d26220 */ /* 0x000fe40000410000 */
[----:B------:R-:W-:Y:S02]  /*20e0*/  FSEL R221, R164, RZ, P6 ;  /* 0x000000ffa4dd7208 */ /* 0x000fe40003000000 */
[----:B------:R-:W-:-:S02]  /*20f0*/  CS2R R212, SRZ ;  /* 0x0000000000d47805 */ /* 0x000fc4000001ff00 */
[----:B------:R-:W-:Y:S01]  /*2100*/  LOP3.LUT P6, RZ, R183, 0xff00, RZ, 0xc0, !PT ;  /* 0x0000ff00b7ff7812 */ /* 0x000fe200078cc0ff */
[----:B------:R-:W-:Y:S01]  /*2110*/  FADD.FTZ R131, R131, R210 ;  /* 0x000000d283837221 */ /* 0x000fe20000010000 */
[----:B------:R-:W-:-:S05]  /*2120*/  @P1 HADD2.F32 R164, -RZ, R166.H0_H0 ;  /* 0x200000a6ffa41230 */ /* 0x000fca0000004100 */
[----:B------:R-:W-:Y:S02]  /*2130*/  @P1 FMUL.FTZ R213, R211, R164 ;  /* 0x000000a4d3d51220 */ /* 0x000fe40000410000 */
[----:B------:R-:W0:Y:S04]  /*2140*/  LDC.64 R164, c[0x0][0x2f8] ;  /* 0x0000be00ffa47b82 */ /* 0x000e280000000a00 */
[----:B------:R-:W-:Y:S02]  /*2150*/  @P6 HADD2.F32 R168, -RZ, R166.H1_H1 ;  /* 0x300000a6ffa86230 */ /* 0x000fe40000004100 */
[----:B------:R-:W-:Y:S01]  /*2160*/  FMUL.FTZ R166, R44, R211 ;  /* 0x000000d32ca67220 */ /* 0x000fe20000410000 */
[----:B------:R-:W-:Y:S01]  /*2170*/  FMUL.FTZ R211, R209, UR15 ;  /* 0x0000000fd1d37c20 */ /* 0x000fe20008410000 */
[----:B------:R-:W-:Y:S01]  /*2180*/  FADD.FTZ R160, R160, R213 ;  /* 0x000000d5a0a07221 */ /* 0x000fe20000010000 */
[----:B------:R-:W-:Y:S01]  /*2190*/  @P6 FMUL.FTZ R212, R217, R168 ;  /* 0x000000a8d9d46220 */ /* 0x000fe20000410000 */
[----:B------:R-:W-:Y:S01]  /*21a0*/  FMUL.FTZ R168, R45, R217 ;  /* 0x000000d92da87220 */ /* 0x000fe20000410000 */
[----:B------:R-:W-:Y:S01]  /*21b0*/  FSEL R171, R166, RZ, P1 ;  /* 0x000000ffa6ab7208 */ /* 0x000fe20000800000 */
[----:B------:R-:W-:Y:S01]  /*21c0*/  FMUL.FTZ R166, R46, R211 ;  /* 0x000000d32ea67220 */ /* 0x000fe20000410000 */
[----:B------:R-:W-:Y:S01]  /*21d0*/  LOP3.LUT P1, RZ, R183, 0xff0000, RZ, 0xc0, !PT ;  /* 0x00ff0000b7ff7812 */ /* 0x000fe2000782c0ff */
[----:B------:R-:W-:Y:S01]  /*21e0*/  FADD.FTZ R161, R161, R212 ;  /* 0x000000d4a1a17221 */ /* 0x000fe20000010000 */
[----:B------:R-:W-:-:S02]  /*21f0*/  FSEL R216, R168, RZ, P6 ;  /* 0x000000ffa8d87208 */ /* 0x000fc40003000000 */
[----:B------:R-:W-:Y:S02]  /*2200*/  LOP3.LUT P6, RZ, R183, 0xff000000, RZ, 0xc0, !PT ;  /* 0xff000000b7ff7812 */ /* 0x000fe400078cc0ff */
[----:B------:R-:W-:Y:S02]  /*2210*/  FSEL R166, R166, RZ, P1 ;  /* 0x000000ffa6a67208 */ /* 0x000fe40000800000 */
[----:B------:R-:W-:Y:S02]  /*2220*/  FSEL R209, R169, RZ, P6 ;  /* 0x000000ffa9d17208 */ /* 0x000fe40003000000 */
[----:B------:R-:W-:Y:S02]  /*2230*/  F2FP.F16.F32.PACK_AB R168, R223, R170 ;  /* 0x000000aadfa8723e */ /* 0x000fe400000000ff */
[----:B------:R-:W-:Y:S01]  /*2240*/  F2FP.F16.F32.PACK_AB R170, R216, R171 ;  /* 0x000000abd8aa723e */ /* 0x000fe200000000ff */
[----:B0-----:R-:W-:Y:S01]  /*2250*/  IMAD.WIDE.U32 R164, R175, 0x10, R164 ;  /* 0x00000010afa47825 */ /* 0x001fe200078e00a4 */
[----:B------:R-:W-:-:S02]  /*2260*/  F2FP.F16.F32.PACK_AB R169, R221, R214 ;  /* 0x000000d6dda9723e */ /* 0x000fc400000000ff */
[----:B------:R-:W-:Y:S01]  /*2270*/  F2FP.F16.F32.PACK_AB R171, R209, R166 ;  /* 0x000000a6d1ab723e */ /* 0x000fe200000000ff */
[--C-:B------:R-:W-:Y:S01]  /*2280*/  @P1 HADD2.F32 R166, -RZ, R167.reuse.H0_H0 ;  /* 0x200000a7ffa61230 */ /* 0x100fe20000004100 */
[----:B------:R-:W-:Y:S01]  /*2290*/  MOV R214, RZ ;  /* 0x000000ff00d67202 */ /* 0x000fe20000000f00 */
[----:B------:R-:W-:Y:S01]  /*22a0*/  @P6 HADD2.F32 R209, -RZ, R167.H1_H1 ;  /* 0x300000a7ffd16230 */ /* 0x000fe20000004100 */
[----:B------:R-:W-:Y:S01]  /*22b0*/  HFMA2.MMA R167, -RZ, RZ, 0, 0 ;  /* 0x00000000ffa77435 */ /* 0x000fe200000001ff */
[----:B------:R1:W-:Y:S01]  /*22c0*/  STG.E.128 desc[UR4][R164.64], R168 ;  /* 0x000000a8a4007986 */ /* 0x0003e2000c101d04 */
[----:B------:R-:W-:Y:S02]  /*22d0*/  IADD3 R175, R175, 0x20, RZ ;  /* 0x00000020afaf7810 */ /* 0x000fe40007ffe0ff */
[----:B------:R-:W-:Y:S02]  /*22e0*/  @P6 FMUL.FTZ R214, R218, R209 ;  /* 0x000000d1dad66220 */ /* 0x000fe40000410000 */
[----:B------:R-:W-:-:S02]  /*22f0*/  @P1 FMUL.FTZ R167, R211, R166 ;  /* 0x000000a6d3a71220 */ /* 0x000fc40000410000 */
[----:B------:R-:W-:Y:S02]  /*2300*/  FADD.FTZ R163, R163, R214 ;  /* 0x000000d6a3a37221 */ /* 0x000fe40000010000 */
[----:B------:R-:W-:-:S07]  /*2310*/  FADD.FTZ R162, R162, R167 ;  /* 0x000000a7a2a27221 */ /* 0x000fce0000010000 */
.L_x_6708:
[----:B------:R-:W-:Y:S05]  /*2320*/  BSYNC B1 ;  /* 0x0000000000017941 */ /* 0x000fea0003800000 */
.L_x_6707:
        /* <DEDUP_REMOVED lines=149> */
.L_x_6710:
[----:B------:R-:W-:Y:S05]  /*2c80*/  BSYNC B1 ;  /* 0x0000000000017941 */ /* 0x000fea0003800000 */
.L_x_6709:
        /* <DEDUP_REMOVED lines=12> */
[-CC-:B------:R-:W-:Y:S01]  /*2d50*/  FFMA.FTZ R209, R201, R207.reuse, R224.reuse ;  /* 0x000000cfc9d17223 */ /* 0x180fe200000100e0 */
[-C--:B------:R-:W-:Y:S01]  /*2d60*/  FFMA.FTZ R171, R191, R207.reuse, R224 ;  /* 0x000000cfbfab7223 */ /* 0x080fe200000100e0 */
[----:B------:R-:W-:Y:S01]  /*2d70*/  FADD.FTZ R168, R194, -R169 ;  /* 0x800000a9c2a87221 */ /* 0x000fe20000010000 */
[----:B------:R-:W-:Y:S01]  /*2d80*/  FADD.FTZ R208, R193, -R170 ;  /* 0x800000aac1d07221 */ /* 0x000fe20000010000 */
[-CC-:B------:R-:W-:Y:S01]  /*2d90*/  FFMA.FTZ R205, R197, R207.reuse, R224.reuse ;  /* 0x000000cfc5cd7223 */ /* 0x180fe200000100e0 */
[-CC-:B------:R-:W-:Y:S01]  /*2da0*/  FFMA.FTZ R214, R202, R207.reuse, R224.reuse ;  /* 0x000000cfcad67223 */ /* 0x180fe200000100e0 */
[----:B------:R-:W-:Y:S01]  /*2db0*/  FFMA.FTZ R224, R206, R207, R224 ;  /* 0x000000cfcee07223 */ /* 0x000fe200000100e0 */
[----:B------:R-:W-:Y:S01]  /*2dc0*/  FADD.FTZ R216, R195, -R210 ;  /* 0x800000d2c3d87221 */ /* 0x000fe20000010000 */
[----:B------:R-:W-:Y:S01]  /*2dd0*/  ISETP.NE.AND.EX P6, PT, RZ, UR17, PT, P6 ;  /* 0x00000011ff007c0c */ /* 0x000fe2000bfc5360 */
[----:B------:R-:W-:Y:S01]  /*2de0*/  FADD.FTZ R222, R204, -R209 ;  /* 0x800000d1ccde7221 */ /* 0x000fe20000010000 */
[----:B------:R-:W-:-:S02]  /*2df0*/  @P1 HADD2.F32 R170, -RZ, R156.H0_H0 ;  /* 0x2000009cffaa1230 */ /* 0x000fc40000004100 */
[----:B------:R-:W-:Y:S01]  /*2e00*/  FADD.FTZ R212, R198, -R171 ;  /* 0x800000abc6d47221 */ /* 0x000fe20000010000 */
[----:B------:R-:W-:Y:S02]  /*2e10*/  @P1 HADD2.F32 R210, -RZ, R156.H1_H1 ;  /* 0x3000009cffd21230 */ /* 0x000fe40000004100 */
[C---:B------:R-:W-:Y:S01]  /*2e20*/  FMUL.FTZ R209, R177.reuse, R168 ;  /* 0x000000a8b1d17220 */ /* 0x040fe20000410000 */
[----:B------:R-:W-:Y:S01]  /*2e30*/  FMUL.FTZ R211, R177, R208 ;  /* 0x000000d0b1d37220 */ /* 0x000fe20000410000 */
[----:B------:R-:W-:Y:S01]  /*2e40*/  FADD.FTZ R218, R200, -R205 ;  /* 0x800000cdc8da7221 */ /* 0x000fe20000010000 */
[----:B------:R-:W-:Y:S01]  /*2e50*/  FADD.FTZ R220, R199, -R214 ;  /* 0x800000d6c7dc7221 */ /* 0x000fe20000010000 */
[----:B------:R-:W-:Y:S01]  /*2e60*/  FADD.FTZ R224, R203, -R224 ;  /* 0x800000e0cbe07221 */ /* 0x000fe20000010000 */
[----:B------:R-:W-:Y:S01]  /*2e70*/  FMUL.FTZ R213, R177, R212 ;  /* 0x000000d4b1d57220 */ /* 0x000fe20000410000 */
[----:B------:R-:W-:Y:S01]  /*2e80*/  @P1 FADD.FTZ R209, R209, R170 ;  /* 0x000000aad1d11221 */ /* 0x000fe20000010000 */
[----:B------:R-:W-:Y:S01]  /*2e90*/  @P1 FADD.FTZ R211, R211, R210 ;  /* 0x000000d2d3d31221 */ /* 0x000fe20000010000 */
[----:B------:R-:W-:-:S02]  /*2ea0*/  @P1 HADD2.F32 R214, -RZ, R157.H0_H0 ;  /* 0x2000009dffd61230 */ /* 0x000fc40000004100 */
[C---:B------:R-:W-:Y:S01]  /*2eb0*/  FMUL.FTZ R215, R177.reuse, R216 ;  /* 0x000000d8b1d77220 */ /* 0x040fe20000410000 */
[C---:B------:R-:W-:Y:S01]  /*2ec0*/  FMUL.FTZ R207, R177.reuse, R218 ;  /* 0x000000dab1cf7220 */ /* 0x040fe20000410000 */
[C---:B------:R-:W-:Y:S01]  /*2ed0*/  FMUL.FTZ R205, R177.reuse, R220 ;  /* 0x000000dcb1cd7220 */ /* 0x040fe20000410000 */
[C---:B------:R-:W-:Y:S01]  /*2ee0*/  FMUL.FTZ R171, R177.reuse, R222 ;  /* 0x000000deb1ab7220 */ /* 0x040fe20000410000 */
[----:B------:R-:W-:Y:S02]  /*2ef0*/  @P1 HADD2.F32 R168, -RZ, R157.H1_H1 ;  /* 0x3000009dffa81230 */ /* 0x000fe40000004100 */
[----:B------:R-:W-:Y:S01]  /*2f00*/  FMUL.FTZ R177, R177, R224 ;  /* 0x000000e0b1b17220 */ /* 0x000fe20000410000 */
[--C-:B------:R-:W-:Y:S02]  /*2f10*/  @P1 HADD2.F32 R170, -RZ, R158.reuse.H0_H0 ;  /* 0x2000009effaa1230 */ /* 0x100fe40000004100 */
[----:B------:R-:W-:Y:S01]  /*2f20*/  @P1 FADD.FTZ R213, R213, R214 ;  /* 0x000000d6d5d51221 */ /* 0x000fe20000010000 */
[----:B------:R-:W-:-:S02]  /*2f30*/  @P1 HADD2.F32 R208, -RZ, R158.H1_H1 ;  /* 0x3000009effd01230 */ /* 0x000fc40000004100 */
[----:B------:R-:W-:Y:S01]  /*2f40*/  @P1 FADD.FTZ R215, R215, R168 ;  /* 0x000000a8d7d71221 */ /* 0x000fe20000010000 */
[--C-:B------:R-:W-:Y:S02]  /*2f50*/  @P1 HADD2.F32 R210, -RZ, R159.reuse.H0_H0 ;  /* 0x2000009fffd21230 */ /* 0x100fe40000004100 */
[----:B------:R-:W-:Y:S01]  /*2f60*/  @P1 FADD.FTZ R207, R207, R170 ;  /* 0x000000aacfcf1221 */ /* 0x000fe20000010000 */
[----:B------:R-:W-:Y:S02]  /*2f70*/  @P1 HADD2.F32 R212, -RZ, R159.H1_H1 ;  /* 0x3000009fffd41230 */ /* 0x000fe40000004100 */
[----:B------:R-:W-:Y:S01]  /*2f80*/  @P1 FADD.FTZ R205, R205, R208 ;  /* 0x000000d0cdcd1221 */ /* 0x000fe20000010000 */
[----:B------:R-:W-:Y:S01]  /*2f90*/  MOV R170, R184 ;  /* 0x000000b800aa7202 */ /* 0x000fe20000000f00 */
[----:B------:R-:W-:Y:S01]  /*2fa0*/  @P1 FADD.FTZ R171, R171, R210 ;  /* 0x000000d2abab1221 */ /* 0x000fe20000010000 */
[----:B------:R-:W-:Y:S01]  /*2fb0*/  @P6 F2FP.F16.F32.PACK_AB R210, RZ, R213 ;  /* 0x000000d5ffd2623e */ /* 0x000fe200000000ff */
[----:B------:R-:W-:Y:S01]  /*2fc0*/  @P1 FADD.FTZ R177, R177, R212 ;  /* 0x000000d4b1b11221 */ /* 0x000fe20000010000 */
[----:B------:R-:W-:Y:S01]  /*2fd0*/  @P6 LEA R168, P1, R175, UR16, 0x4 ;  /* 0x00000010afa86c11 */ /* 0x000fe2000f8220ff */
[-C--:B------:R-:W-:Y:S01]  /*2fe0*/  FMUL.FTZ R213, R213, R176.reuse ;  /* 0x000000b0d5d57220 */ /* 0x080fe20000410000 */
[----:B------:R-:W-:Y:S01]  /*2ff0*/  @P6 F2FP.F16.F32.PACK_AB R214, RZ, R207 ;  /* 0x000000cfffd6623e */ /* 0x000fe200000000ff */
[----:B------:R-:W-:Y:S01]  /*3000*/  FMUL.FTZ R207, R207, R176 ;  /* 0x000000b0cfcf7220 */ /* 0x000fe20000410000 */
[----:B------:R-:W-:Y:S01]  /*3010*/  @P6 LEA.HI.X R169, R175, UR17, RZ, 0x4, P1 ;  /* 0x00000011afa96c11 */ /* 0x000fe200088f24ff */
[----:B------:R-:W-:Y:S01]  /*3020*/  FMUL.FTZ R213, R213, UR15 ;  /* 0x0000000fd5d57c20 */ /* 0x000fe20008410000 */
[----:B------:R-:W-:Y:S01]  /*3030*/  LOP3.LUT P1, RZ, R170, 0xff, RZ, 0xc0, !PT ;  /* 0x000000ffaaff7812 */ /* 0x000fe2000782c0ff */
[----:B------:R-:W-:Y:S01]  /*3040*/  FMUL.FTZ R207, R207, UR15 ;  /* 0x0000000fcfcf7c20 */ /* 0x000fe20008410000 */
[----:B------:R-:W-:-:S02]  /*3050*/  @P6 F2FP.F16.F32.PACK_AB R170, RZ, R209 ;  /* 0x000000d1ffaa623e */ /* 0x000fc400000000ff */
[----:B------:R-:W-:Y:S01]  /*3060*/  @P6 F2FP.F16.F32.PACK_AB R217, RZ, R171 ;  /* 0x000000abffd9623e */ /* 0x000fe200000000ff */
[-C--:B------:R-:W-:Y:S01]  /*3070*/  FMUL.FTZ R171, R171, R176.reuse ;  /* 0x000000b0abab7220 */ /* 0x080fe20000410000 */
[----:B------:R-:W-:Y:S01]  /*3080*/  @P6 F2FP.F16.F32.PACK_AB R208, RZ, R211 ;  /* 0x000000d3ffd0623e */ /* 0x000fe200000000ff */
[-C--:B------:R-:W-:Y:S01]  /*3090*/  FMUL.FTZ R211, R211, R176.reuse ;  /* 0x000000b0d3d37220 */ /* 0x080fe20000410000 */
[----:B------:R-:W-:Y:S01]  /*30a0*/  @P6 F2FP.F16.F32.PACK_AB R212, RZ, R215 ;  /* 0x000000d7ffd4623e */ /* 0x000fe200000000ff */
[-C--:B------:R-:W-:Y:S01]  /*30b0*/  FMUL.FTZ R215, R215, R176.reuse ;  /* 0x000000b0d7d77220 */ /* 0x080fe20000410000 */
[----:B------:R-:W-:Y:S01]  /*30c0*/  @P6 F2FP.F16.F32.PACK_AB R216, RZ, R205 ;  /* 0x000000cdffd8623e */ /* 0x000fe200000000ff */
[----:B------:R-:W-:Y:S01]  /*30d0*/  FMUL.FTZ R211, R211, UR15 ;  /* 0x0000000fd3d37c20 */ /* 0x000fe20008410000 */
[----:B------:R-:W-:Y:S01]  /*30e0*/  @P6 F2FP.F16.F32.PACK_AB R218, RZ, R177 ;  /* 0x000000b1ffda623e */ /* 0x000fe200000000ff */
        /* <DEDUP_REMOVED lines=12> */
[----:B------:R-:W-:Y:S01]  /*31b0*/  FMUL.FTZ R170, R72, R217 ;  /* 0x000000d948aa7220 */ /* 0x000fe20000410000 */
[----:B------:R-:W-:Y:S01]  /*31c0*/  @P6 PRMT R30, R30, 0x5410, R216 ;  /* 0x000054101e1e6816 */ /* 0x000fe200000000d8 */
[----:B------:R-:W-:Y:S01]  /*31d0*/  FMUL.FTZ R212, R215, UR15 ;  /* 0x0000000fd7d47c20 */ /* 0x000fe20008410000 */
[----:B------:R-:W-:Y:S01]  /*31e0*/  @P6 PRMT R31, R31, 0x5410, R218 ;  /* 0x000054101f1f6816 */ /* 0x000fe200000000da */
[----:B------:R-:W-:Y:S01]  /*31f0*/  FMUL.FTZ R216, R176, UR15 ;  /* 0x0000000fb0d87c20 */ /* 0x000fe20008410000 */
[----:B------:R-:W-:-:S03]  /*3200*/  FSEL R170, R170, RZ, P1 ;  /* 0x000000ffaaaa7208 */ /* 0x000fc60000800000 */
[----:B------:R0:W-:Y:S01]  /*3210*/  @P6 STG.E.128 desc[UR4][R168.64], R28 ;  /* 0x0000001ca8006986 */ /* 0x0001e2000c101d04 */
[----:B------:R-:W-:Y:S01]  /*3220*/  LOP3.LUT P6, RZ, R184, 0xff00, RZ, 0xc0, !PT ;  /* 0x0000ff00b8ff7812 */ /* 0x000fe200078cc0ff */
[----:B0-----:R-:W-:Y:S01]  /*3230*/  FMUL.FTZ R168, R73, R211 ;  /* 0x000000d349a87220 */ /* 0x001fe20000410000 */
[----:B------:R-:W-:Y:S01]  /*3240*/  FMUL.FTZ R169, R75, R212 ;  /* 0x000000d44ba97220 */ /* 0x000fe20000410000 */
[----:B--2---:R-:W-:-:S10]  /*3250*/  @P1 HADD2.F32 R208, -RZ, R164.H0_H0 ;  /* 0x200000a4ffd01230 */ /* 0x004fd40000004100 */
[----:B------:R-:W-:Y:S02]  /*3260*/  @P6 HADD2.F32 R164, -RZ, R164.H1_H1 ;  /* 0x300000a4ffa46230 */ /* 0x000fe40000004100 */
[----:B------:R-:W-:Y:S01]  /*3270*/  @P1 FMUL.FTZ R209, R217, R208 ;  /* 0x000000d0d9d11220 */ /* 0x000fe20000410000 */
[----:B------:R-:W-:Y:S02]  /*3280*/  MOV R208, RZ ;  /* 0x000000ff00d07202 */ /* 0x000fe40000000f00 */
[----:B------:R-:W-:Y:S01]  /*3290*/  @P6 FMUL.FTZ R208, R211, R164 ;  /* 0x000000a4d3d06220 */ /* 0x000fe20000410000 */
[----:B------:R-:W-:Y:S02]  /*32a0*/  LOP3.LUT P1, RZ, R184, 0xff0000, RZ, 0xc0, !PT ;  /* 0x00ff0000b8ff7812 */ /* 0x000fe4000782c0ff */
[----:B------:R-:W-:Y:S02]  /*32b0*/  CS2R R210, SRZ ;  /* 0x0000000000d27805 */ /* 0x000fe4000001ff00 */
[----:B------:R-:W-:Y:S01]  /*32c0*/  FSEL R217, R168, RZ, P6 ;  /* 0x000000ffa8d97208 */ /* 0x000fe20003000000 */
[----:B------:R-:W-:Y:S01]  /*32d0*/  FMUL.FTZ R168, R74, R213 ;  /* 0x000000d54aa87220 */ /* 0x000fe20000410000 */
[----:B------:R-:W-:Y:S01]  /*32e0*/  LOP3.LUT P6, RZ, R184, 0xff000000, RZ, 0xc0, !PT ;  /* 0xff000000b8ff7812 */ /* 0x000fe200078cc0ff */
[----:B------:R-:W-:Y:S01]  /*32f0*/  FADD.FTZ R140, R140, R209 ;  /* 0x000000d18c8c7221 */ /* 0x000fe20000010000 */
[----:B------:R-:W-:-:S02]  /*3300*/  FADD.FTZ R141, R141, R208 ;  /* 0x000000d08d8d7221 */ /* 0x000fc40000010000 */
[----:B------:R-:W-:Y:S01]  /*3310*/  FSEL R214, R168, RZ, P1 ;  /* 0x000000ffa8d67208 */ /* 0x000fe20000800000 */
[----:B------:R-:W-:Y:S01]  /*3320*/  FMUL.FTZ R168, R79, R216 ;  /* 0x000000d84fa87220 */ /* 0x000fe20000410000 */
[----:B------:R-:W-:Y:S01]  /*3330*/  FSEL R169, R169, RZ, P6 ;  /* 0x000000ffa9a97208 */ /* 0x000fe20003000000 */
[----:B------:R-:W-:-:S03]  /*3340*/  @P1 HADD2.F32 R164, -RZ, R165.H0_H0 ;  /* 0x200000a5ffa41230 */ /* 0x000fc60000004100 */
[----:B------:R-:W-:-:S03]  /*3350*/  F2FP.F16.F32.PACK_AB R169, R169, R214 ;  /* 0x000000d6a9a9723e */ /* 0x000fc600000000ff */
[----:B------:R-:W-:Y:S02]  /*3360*/  @P6 HADD2.F32 R165, -RZ, R165.H1_H1 ;  /* 0x300000a5ffa56230 */ /* 0x000fe40000004100 */
[----:B------:R-:W-:Y:S01]  /*3370*/  @P1 FMUL.FTZ R211, R213, R164 ;  /* 0x000000a4d5d31220 */ /* 0x000fe20000410000 */
[C---:B------:R-:W-:Y:S02]  /*3380*/  LOP3.LUT P1, RZ, R185.reuse, 0xff, RZ, 0xc0, !PT ;  /* 0x000000ffb9ff7812 */ /* 0x040fe4000782c0ff */
[----:B------:R-:W-:Y:S01]  /*3390*/  @P6 FMUL.FTZ R210, R212, R165 ;  /* 0x000000a5d4d26220 */ /* 0x000fe20000410000 */
[----:B------:R-:W-:Y:S01]  /*33a0*/  LOP3.LUT P6, RZ, R185, 0xff00, RZ, 0xc0, !PT ;  /* 0x0000ff00b9ff7812 */ /* 0x000fe200078cc0ff */
[----:B------:R-:W-:Y:S01]  /*33b0*/  FMUL.FTZ R165, R76, R207 ;  /* 0x000000cf4ca57220 */ /* 0x000fe20000410000 */
[----:B------:R-:W-:Y:S01]  /*33c0*/  CS2R R212, SRZ ;  /* 0x0000000000d47805 */ /* 0x000fe2000001ff00 */
[----:B------:R-:W-:Y:S01]  /*33d0*/  FADD.FTZ R142, R142, R211 ;  /* 0x000000d38e8e7221 */ /* 0x000fe20000010000 */
[----:B------:R-:W-:-:S02]  /*33e0*/  FADD.FTZ R143, R143, R210 ;  /* 0x000000d28f8f7221 */ /* 0x000fc40000010000 */
[----:B------:R-:W-:-:S04]  /*33f0*/  FSEL R177, R165, RZ, P1 ;  /* 0x000000ffa5b17208 */ /* 0x000fc80000800000 */
[----:B------:R-:W-:-:S03]  /*3400*/  @P1 HADD2.F32 R164, -RZ, R166.H0_H0 ;  /* 0x200000a6ffa41230 */ /* 0x000fc60000004100 */
[----:B------:R-:W-:Y:S02]  /*3410*/  @P6 HADD2.F32 R166, -RZ, R166.H1_H1 ;  /* 0x300000a6ffa66230 */ /* 0x000fe40000004100 */
[----:B------:R-:W-:Y:S01]  /*3420*/  @P1 FMUL.FTZ R213, R207, R164 ;  /* 0x000000a4cfd51220 */ /* 0x000fe20000410000 */
[----:B------:R-:W-:Y:S02]  /*3430*/  LEA R164, P1, R175, UR18, 0x4 ;  /* 0x00000012afa47c11 */ /* 0x000fe4000f8220ff */
[----:B------:R-:W-:Y:S01]  /*3440*/  @P6 FMUL.FTZ R212, R205, R166 ;  /* 0x000000a6cdd46220 */ /* 0x000fe20000410000 */
[----:B------:R-:W-:Y:S01]  /*3450*/  FMUL.FTZ R166, R77, R205 ;  /* 0x000000cd4da67220 */ /* 0x000fe20000410000 */
[----:B------:R-:W-:Y:S01]  /*3460*/  FMUL.FTZ R205, R171, UR15 ;  /* 0x0000000fabcd7c20 */ /* 0x000fe20008410000 */
[----:B------:R-:W-:Y:S01]  /*3470*/  LEA.HI.X R165, R175, UR19, RZ, 0x4, P1 ;  /* 0x00000013afa57c11 */ /* 0x000fe200088f24ff */
[----:B------:R-:W-:Y:S01]  /*3480*/  FADD.FTZ R144, R144, R213 ;  /* 0x000000d590907221 */ /* 0x000fe20000010000 */
[----:B------:R-:W-:Y:S01]  /*3490*/  LOP3.LUT P1, RZ, R185, 0xff000000, RZ, 0xc0, !PT ;  /* 0xff000000b9ff7812 */ /* 0x000fe2000782c0ff */
[----:B------:R-:W-:Y:S01]  /*34a0*/  FADD.FTZ R145, R145, R212 ;  /* 0x000000d491917221 */ /* 0x000fe20000010000 */
[----:B------:R-:W-:Y:S01]  /*34b0*/  FSEL R176, R166, RZ, P6 ;  /* 0x000000ffa6b07208 */ /* 0x000fe20003000000 */
[----:B------:R-:W-:Y:S01]  /*34c0*/  FMUL.FTZ R166, R78, R205 ;  /* 0x000000cd4ea67220 */ /* 0x000fe20000410000 */
[----:B------:R-:W-:-:S02]  /*34d0*/  LOP3.LUT P6, RZ, R185, 0xff0000, RZ, 0xc0, !PT ;  /* 0x00ff0000b9ff7812 */ /* 0x000fc400078cc0ff */
[----:B------:R-:W-:Y:S02]  /*34e0*/  FSEL R171, R168, RZ, P1 ;  /* 0x000000ffa8ab7208 */ /* 0x000fe40000800000 */
[----:B------:R-:W-:Y:S02]  /*34f0*/  FSEL R166, R166, RZ, P6 ;  /* 0x000000ffa6a67208 */ /* 0x000fe40003000000 */
[----:B------:R-:W-:Y:S02]  /*3500*/  F2FP.F16.F32.PACK_AB R168, R217, R170 ;  /* 0x000000aad9a8723e */ /* 0x000fe400000000ff */
[----:B------:R-:W-:Y:S01]  /*3510*/  F2FP.F16.F32.PACK_AB R170, R176, R177 ;  /* 0x000000b1b0aa723e */ /* 0x000fe200000000ff */
[--C-:B------:R-:W-:Y:S01]  /*3520*/  @P1 HADD2.F32 R175, -RZ, R167.reuse.H1_H1 ;  /* 0x300000a7ffaf1230 */ /* 0x100fe20000004100 */
[----:B------:R-:W-:Y:S02]  /*3530*/  F2FP.F16.F32.PACK_AB R171, R171, R166 ;  /* 0x000000a6abab723e */ /* 0x000fe400000000ff */
[----:B------:R-:W-:Y:S01]  /*3540*/  MOV R176, RZ ;  /* 0x000000ff00b07202 */ /* 0x000fe20000000f00 */
[----:B------:R-:W-:Y:S01]  /*3550*/  @P6 HADD2.F32 R166, -RZ, R167.H0_H0 ;  /* 0x200000a7ffa66230 */ /* 0x000fe20000004100 */
[----:B------:R-:W-:Y:S01]  /*3560*/  HFMA2.MMA R167, -RZ, RZ, 0, 0 ;  /* 0x00000000ffa77435 */ /* 0x000fe200000001ff */
[----:B------:R3:W-:Y:S01]  /*3570*/  STG.E.128 desc[UR4][R164.64], R168 ;  /* 0x000000a8a4007986 */ /* 0x0007e2000c101d04 */
[----:B------:R-:W-:-:S04]  /*3580*/  @P1 FMUL.FTZ R176, R216, R175 ;  /* 0x000000afd8b01220 */ /* 0x000fc80000410000 */
[----:B------:R-:W-:Y:S01]  /*3590*/  @P6 FMUL.FTZ R167, R205, R166 ;  /* 0x000000a6cda76220 */ /* 0x000fe20000410000 */
[----:B------:R-:W-:-:S03]  /*35a0*/  FADD.FTZ R147, R147, R176 ;  /* 0x000000b093937221 */ /* 0x000fc60000010000 */
[----:B------:R-:W-:-:S07]  /*35b0*/  FADD.FTZ R146, R146, R167 ;  /* 0x000000a792927221 */ /* 0x000fce0000010000 */
.L_x_6712:
[----:B------:R-:W-:Y:S05]  /*35c0*/  BSYNC B1 ;  /* 0x0000000000017941 */ /* 0x000fea0003800000 */
.L_x_6711:
[----:B-123--:R-:W1:Y:S02]  /*35d0*/  LDC.64 R164, c[0x0][0x210] ;  /* 0x00008400ffa47b82 */ /* 0x00ee640000000a00 */
[----:B-1----:R-:W-:-:S04]  /*35e0*/  LEA R4, R164, R4, 0x2 ;  /* 0x00000004a4047211 */ /* 0x002fc800078e10ff */
[----:B------:R-:W-:-:S13]  /*35f0*/  ISETP.GE.AND P1, PT, R4, R165, PT ;  /* 0x000000a50400720c */ /* 0x000fda0003f26270 */
[----:B------:R-:W-:Y:S05]  /*3600*/  @!P1 BRA `(.L_x_6713) ;  /* 0xffffffd000009947 */ /* 0x000fea000383ffff */
.L_x_6699:
[----:B------:R-:W-:Y:S05]  /*3610*/  BSYNC B0 ;  /* 0x0000000000007941 */ /* 0x000fea0003800000 */
.L_x_6698:
        /* <DEDUP_REMOVED lines=209> */
.L_x_6715:
[----:B------:R-:W-:Y:S05]  /*4330*/  BSYNC B0 ;  /* 0x0000000000007941 */ /* 0x000fea0003800000 */
.L_x_6714:
        /* <DEDUP_REMOVED lines=17> */
.L_x_6717:
[----:B------:R-:W-:Y:S05]  /*4450*/  BSYNC B0 ;  /* 0x0000000000007941 */ /* 0x000fea0003800000 */
.L_x_6716:
        /* <DEDUP_REMOVED lines=17> */
.L_x_6719:
[----:B------:R-:W-:Y:S05]  /*4570*/  BSYNC B0 ;  /* 0x0000000000007941 */ /* 0x000fea0003800000 */
.L_x_6718:
        /* <DEDUP_REMOVED lines=17> */
.L_x_6721:
[----:B------:R-:W-:Y:S05]  /*4690*/  BSYNC B0 ;  /* 0x0000000000007941 */ /* 0x000fea0003800000 */
.L_x_6720:
        /* <DEDUP_REMOVED lines=17> */
.L_x_6723:
[----:B------:R-:W-:Y:S05]  /*47b0*/  BSYNC B0 ;  /* 0x0000000000007941 */ /* 0x000fea0003800000 */
.L_x_6722:
        /* <DEDUP_REMOVED lines=10> */
.L_x_6706:
        /* <DEDUP_REMOVED lines=8> */
.L_x_6725:
[----:B------:R-:W-:Y:S05]  /*48e0*/  BSYNC B1 ;  /* 0x0000000000017941 */ /* 0x000fea0003800000 */
.L_x_6724:
        /* <DEDUP_REMOVED lines=8> */
.L_x_6726:
[----:B------:R-:W-:Y:S01]  /*4970*/  FADD.FTZ R164, R164, R209 ;  /* 0x000000d1a4a47221 */ /* 0x000fe20000010000 */
[----:B------:R-:W-:-:S04]  /*4980*/  HFMA2.MMA R211, -RZ, RZ, 0, 1.1920928955078125e-07 ;  /* 0x00000002ffd37435 */ /* 0x000fc800000001ff */
[----:B------:R-:W-:Y:S02]  /*4990*/  MOV R208, R164 ;  /* 0x000000a400d07202 */ /* 0x000fe40000000f00 */
[----:B------:R-:W-:-:S07]  /*49a0*/  MOV R165, R207 ;  /* 0x000000cf00a57202 */ /* 0x000fce0000000f00 */
[----:B------:R-:W-:Y:S05]  /*49b0*/  WARPSYNC.COLLECTIVE R205, `(.L_x_6727) ;  /* 0x00000000cd087348 */ /* 0x000fea0003c00000 */
[----:B------:R0:W1:Y:S02]  /*49c0*/  SHFL.BFLY P1, R207, R208, R211, R212 ;  /* 0x0c0000d3d0cf7389 */ /* 0x00006400000200d4 */
[----:B01----:R-:W-:Y:S01]  /*49d0*/  ENDCOLLECTIVE ;  /* 0x000000000000791b */ /* 0x003fe20003800000 */
.L_x_6727:
[----:B------:R-:W-:-:S05]  /*49e0*/  FADD.FTZ R165, R165, R210 ;  /* 0x000000d2a5a57221 */ /* 0x000fca0000010000 */
[----:B------:R-:W-:Y:S02]  /*49f0*/  MOV R208, R165 ;  /* 0x000000a500d07202 */ /* 0x000fe40000000f00 */
[----:B------:R-:W-:-:S07]  /*4a00*/  MOV R167, R207 ;  /* 0x000000cf00a77202 */ /* 0x000fce0000000f00 */
[----:B------:R-:W-:Y:S05]  /*4a10*/  WARPSYNC.COLLECTIVE R205, `(.L_x_6728) ;  /* 0x00000000cd087348 */ /* 0x000fea0003c00000 */
[----:B------:R0:W1:Y:S02]  /*4a20*/  SHFL.BFLY P1, R207, R208, R211, R212 ;  /* 0x0c0000d3d0cf7389 */ /* 0x00006400000200d4 */
[----:B01----:R-:W-:Y:S01]  /*4a30*/  ENDCOLLECTIVE ;  /* 0x000000000000791b */ /* 0x003fe20003800000 */
.L_x_6728:
[----:B------:R-:W-:Y:S01]  /*4a40*/  FADD.FTZ R167, R164, R167 ;  /* 0x000000a7a4a77221 */ /* 0x000fe20000010000 */
[----:B------:R-:W-:-:S04]  /*4a50*/  HFMA2.MMA R211, -RZ, RZ, 0, 2.384185791015625e-07 ;  /* 0x00000004ffd37435 */ /* 0x000fc800000001ff */
[----:B------:R-:W-:Y:S02]  /*4a60*/  MOV R208, R167 ;  /* 0x000000a700d07202 */ /* 0x000fe40000000f00 */
[----:B------:R-:W-:-:S07]  /*4a70*/  MOV R166, R207 ;  /* 0x000000cf00a67202 */ /* 0x000fce0000000f00 */
[----:B------:R-:W-:Y:S05]  /*4a80*/  WARPSYNC.COLLECTIVE R205, `(.L_x_6729) ;  /* 0x00000000cd087348 */ /* 0x000fea0003c00000 */
[----:B------:R0:W1:Y:S02]  /*4a90*/  SHFL.BFLY P1, R207, R208, R211, R212 ;  /* 0x0c0000d3d0cf7389 */ /* 0x00006400000200d4 */
[----:B01----:R-:W-:Y:S01]  /*4aa0*/  ENDCOLLECTIVE ;  /* 0x000000000000791b */ /* 0x003fe20003800000 */
.L_x_6729:
[----:B------:R-:W-:-:S05]  /*4ab0*/  FADD.FTZ R166, R165, R166 ;  /* 0x000000a6a5a67221 */ /* 0x000fca0000010000 */
[----:B------:R-:W-:Y:S02]  /*4ac0*/  MOV R208, R166 ;  /* 0x000000a600d07202 */ /* 0x000fe40000000f00 */
[----:B------:R-:W-:-:S07]  /*4ad0*/  MOV R168, R207 ;  /* 0x000000cf00a87202 */ /* 0x000fce0000000f00 */
[----:B------:R-:W-:Y:S05]  /*4ae0*/  WARPSYNC.COLLECTIVE R205, `(.L_x_6730) ;  /* 0x00000000cd087348 */ /* 0x000fea0003c00000 */
[----:B------:R0:W1:Y:S02]  /*4af0*/  SHFL.BFLY P1, R207, R208, R211, R212 ;  /* 0x0c0000d3d0cf7389 */ /* 0x00006400000200d4 */
[----:B01----:R-:W-:Y:S01]  /*4b00*/  ENDCOLLECTIVE ;  /* 0x000000000000791b */ /* 0x003fe20003800000 */
.L_x_6730:
[----:B------:R-:W-:Y:S01]  /*4b10*/  FADD.FTZ R168, R167, R168 ;  /* 0x000000a8a7a87221 */ /* 0x000fe20000010000 */
[----:B------:R-:W-:-:S04]  /*4b20*/  HFMA2.MMA R211, -RZ, RZ, 0, 4.76837158203125e-07 ;  /* 0x00000008ffd37435 */ /* 0x000fc800000001ff */
[----:B------:R-:W-:Y:S02]  /*4b30*/  MOV R208, R168 ;  /* 0x000000a800d07202 */ /* 0x000fe40000000f00 */
[----:B------:R-:W-:-:S07]  /*4b40*/  MOV R169, R207 ;  /* 0x000000cf00a97202 */ /* 0x000fce0000000f00 */
[----:B------:R-:W-:Y:S05]  /*4b50*/  WARPSYNC.COLLECTIVE R205, `(.L_x_6731) ;  /* 0x00000000cd087348 */ /* 0x000fea0003c00000 */
[----:B------:R0:W1:Y:S02]  /*4b60*/  SHFL.BFLY P1, R207, R208, R211, R212 ;  /* 0x0c0000d3d0cf7389 */ /* 0x00006400000200d4 */
[----:B01----:R-:W-:Y:S01]  /*4b70*/  ENDCOLLECTIVE ;  /* 0x000000000000791b */ /* 0x003fe20003800000 */
.L_x_6731:
[----:B------:R-:W-:-:S05]  /*4b80*/  FADD.FTZ R169, R166, R169 ;  /* 0x000000a9a6a97221 */ /* 0x000fca0000010000 */
[----:B------:R-:W-:Y:S02]  /*4b90*/  MOV R208, R169 ;  /* 0x000000a900d07202 */ /* 0x000fe40000000f00 */
[----:B------:R-:W-:-:S07]  /*4ba0*/  MOV R171, R207 ;  /* 0x000000cf00ab7202 */ /* 0x000fce0000000f00 */
[----:B------:R-:W-:Y:S05]  /*4bb0*/  WARPSYNC.COLLECTIVE R205, `(.L_x_6732) ;  /* 0x00000000cd087348 */ /* 0x000fea0003c00000 */
[----:B------:R0:W1:Y:S02]  /*4bc0*/  SHFL.BFLY P1, R207, R208, R211, R212 ;  /* 0x0c0000d3d0cf7389 */ /* 0x00006400000200d4 */
[----:B01----:R-:W-:Y:S01]  /*4bd0*/  ENDCOLLECTIVE ;  /* 0x000000000000791b */ /* 0x003fe20003800000 */
.L_x_6732:
[----:B------:R-:W-:Y:S01]  /*4be0*/  FADD.FTZ R171, R168, R171 ;  /* 0x000000aba8ab7221 */ /* 0x000fe20000010000 */
[----:B------:R-:W-:-:S04]  /*4bf0*/  HFMA2.MMA R211, -RZ, RZ, 0, 9.5367431640625e-07 ;  /* 0x00000010ffd37435 */ /* 0x000fc800000001ff */
[----:B------:R-:W-:Y:S02]  /*4c00*/  MOV R208, R171 ;  /* 0x000000ab00d07202 */ /* 0x000fe40000000f00 */
[----:B------:R-:W-:-:S07]  /*4c10*/  MOV R170, R207 ;  /* 0x000000cf00aa7202 */ /* 0x000fce0000000f00 */
[----:B------:R-:W-:Y:S05]  /*4c20*/  WARPSYNC.COLLECTIVE R205, `(.L_x_6733) ;  /* 0x00000000cd087348 */ /* 0x000fea0003c00000 */
[----:B------:R0:W1:Y:S02]  /*4c30*/  SHFL.BFLY P1, R207, R208, R211, R212 ;  /* 0x0c0000d3d0cf7389 */ /* 0x00006400000200d4 */
[----:B01----:R-:W-:Y:S01]  /*4c40*/  ENDCOLLECTIVE ;  /* 0x000000000000791b */ /* 0x003fe20003800000 */
.L_x_6733:
[----:B------:R-:W-:-:S05]  /*4c50*/  FADD.FTZ R170, R169, R170 ;  /* 0x000000aaa9aa7221 */ /* 0x000fca0000010000 */
[----:B------:R-:W-:Y:S02]  /*4c60*/  MOV R208, R170 ;  /* 0x000000aa00d07202 */ /* 0x000fe40000000f00 */
[----:B------:R-:W-:-:S07]  /*4c70*/  MOV R164, R207 ;  /* 0x000000cf00a47202 */ /* 0x000fce0000000f00 */
[----:B------:R-:W-:Y:S05]  /*4c80*/  WARPSYNC.COLLECTIVE R205, `(.L_x_6734) ;  /* 0x00000000cd087348 */ /* 0x000fea0003c00000 */
[----:B------:R0:W1:Y:S02]  /*4c90*/  SHFL.BFLY P1, R207, R208, R211, R212 ;  /* 0x0c0000d3d0cf7389 */ /* 0x00006400000200d4 */
[----:B01----:R-:W-:Y:S01]  /*4ca0*/  ENDCOLLECTIVE ;  /* 0x000000000000791b */ /* 0x003fe20003800000 */
.L_x_6734:
[----:B------:R-:W-:Y:S01]  /*4cb0*/  MOV R165, R207 ;  /* 0x000000cf00a57202 */ /* 0x000fe20000000f00 */
[----:B------:R-:W-:Y:S06]  /*4cc0*/  BRA `(.L_x_6735) ;  /* 0xffffffcc00307947 */ /* 0x000fec000383ffff */
.L_x_6736:
        /* <DEDUP_REMOVED lines=11> */
.L_x_11770:


//--------------------- .text._ZN10layer_norm13ln_bwd_kernelINS_13Kernel_traitsIf6__halfS2_S2_fjLj768ELj1ELj4ELj1ELj16ENS_18Kernel_traits_baseILj768EfS2_S2_S2_fjLj128EEEEELb1ELb1ELb0ELb1EEEvNS_9BwdParamsE --------------------------
	.section	.text._ZN10layer_norm13ln_bwd_kernelINS_13Kernel_traitsIf6__halfS2_S2_fjLj768ELj1ELj4ELj1ELj16ENS_18Kernel_traits_baseILj768EfS2_S2_S2_fjLj128EEEEELb1ELb1ELb0ELb1EEEvNS_9BwdParamsE,"ax",@progbits
	.align	128
        .global         _ZN10layer_norm13ln_bwd_kernelINS_13Kernel_traitsIf6__halfS2_S2_fjLj768ELj1ELj4ELj1ELj16ENS_18Kernel_traits_baseILj768EfS2_S2_S2_fjLj128EEEEELb1ELb1ELb0ELb1EEEvNS_9BwdParamsE
        .type           _ZN10layer_norm13ln_bwd_kernelINS_13Kernel_traitsIf6__halfS2_S2_fjLj768ELj1ELj4ELj1ELj16ENS_18Kernel_traits_baseILj768EfS2_S2_S2_fjLj128EEEEELb1ELb1ELb0ELb1EEEvNS_9BwdParamsE,@function
        .size           _ZN10layer_norm13ln_bwd_kernelINS_13Kernel_traitsIf6__halfS2_S2_fjLj768ELj1ELj4ELj1ELj16ENS_18Kernel_traits_baseILj768EfS2_S2_S2_fjLj128EEEEELb1ELb1ELb0ELb1EEEvNS_9BwdParamsE,(.L_x_11771 - _ZN10layer_norm13ln_bwd_kernelINS_13Kernel_traitsIf6__halfS2_S2_fjLj768ELj1ELj4ELj1ELj16ENS_18Kernel_traits_baseILj768EfS2_S2_S2_fjLj128EEEEELb1ELb1ELb0ELb1EEEvNS_9BwdParamsE)
        .other          _ZN10layer_norm13ln_bwd_kernelINS_13Kernel_traitsIf6__halfS2_S2_fjLj768ELj1ELj4ELj1ELj16ENS_18Kernel_traits_baseILj768EfS2_S2_S2_fjLj128EEEEELb1ELb1ELb0ELb1EEEvNS_9BwdParamsE,@"STO_CUDA_ENTRY STV_DEFAULT"
_ZN10layer_norm13ln_bwd_kernelINS_13Kernel_traitsIf6__halfS2_S2_fjLj768ELj1ELj4ELj1ELj16ENS_18Kernel_traits_baseILj768EfS2_S2_S2_fjLj128EEEEELb1ELb1ELb0ELb1EEEvNS_9BwdParamsE:
.text._ZN10layer_norm13ln_bwd_kernelINS_13Kernel_traitsIf6__halfS2_S2_fjLj768ELj1ELj4ELj1ELj16ENS_18Kernel_traits_baseILj768EfS2_S2_S2_fjLj128EEEEELb1ELb1ELb0ELb1EEEvNS_9BwdParamsE:
        /* <DEDUP_REMOVED lines=53> */
.L_x_6738:
        /* <DEDUP_REMOVED lines=62> */
.L_x_6742:
        /* <DEDUP_REMOVED lines=10> */
[----:B0-----:R-:W-:-:S04]  /*07d0*/  @P0 LEA R70, P1, R176, R74, 0x1 ;  /* 0x0000004ab0460211 */ /* 0x001fc800078208ff */
[----:B------:R-:W-:-:S03]  /*07e0*/  @P0 LEA.HI.X R71, R176, R75, R72, 0x1, P1 ;  /* 0x0000004bb0470211 */ /* 0x000fc600008f0c48 */
[----:B------:R-:W0:Y:S01]  /*07f0*/  LDC.64 R92, c[0x0][0x258] ;  /* 0x00009600ff5c7b82 */ /* 0x000e220000000a00 */
[C---:B-1----:R-:W-:Y:S01]  /*0800*/  IMAD.WIDE.U32 R72, R183.reuse, 0x10, R68 ;  /* 0x00000010b7487825 */ /* 0x042fe200078e0044 */
[----:B------:R-:W4:Y:S03]  /*0810*/  @P0 LDG.E.U16 R0, desc[UR4][R70.64] ;  /* 0x0000000446000981 */ /* 0x000f26000c1e1500 */
[----:B--2---:R-:W-:Y:S02]  /*0820*/  IMAD.WIDE R96, R176, 0x4, R96 ;  /* 0x00000004b0607825 */ /* 0x004fe400078e0260 */
[----:B------:R-:W2:Y:S01]  /*0830*/  LDG.E.128 R72, desc[UR4][R72.64] ;  /* 0x0000000448487981 */ /* 0x000ea2000c1e1d00 */
[----:B------:R-:W-:-:S03]  /*0840*/  IADD3 R181, R183, 0x20, RZ ;  /* 0x00000020b7b57810 */ /* 0x000fc60007ffe0ff */
[----:B------:R1:W2:Y:S01]  /*0850*/  LDG.E R189, desc[UR4][R96.64] ;  /* 0x0000000460bd7981 */ /* 0x0002a2000c1e1900 */
[C---:B---3--:R-:W-:Y:S01]  /*0860*/  IMAD.WIDE.U32 R76, R183.reuse, 0x10, R2 ;  /* 0x00000010b74c7825 */ /* 0x048fe200078e0002 */
[----:B------:R-:W-:-:S03]  /*0870*/  IADD3 R175, R183, 0x40, RZ ;  /* 0x00000040b7af7810 */ /* 0x000fc60007ffe0ff */
[C---:B------:R-:W-:Y:S02]  /*0880*/  IMAD.WIDE.U32 R80, R181.reuse, 0x10, R68 ;  /* 0x00000010b5507825 */ /* 0x040fe400078e0044 */
[----:B------:R-:W3:Y:S02]  /*0890*/  LDG.E.128 R76, desc[UR4][R76.64] ;  /* 0x000000044c4c7981 */ /* 0x000ee4000c1e1d00 */
[----:B0-----:R-:W-:Y:S02]  /*08a0*/  IMAD.WIDE R184, R176, 0x4, R92 ;  /* 0x00000004b0b87825 */ /* 0x001fe400078e025c */
[----:B------:R-:W3:Y:S02]  /*08b0*/  LDG.E.128 R80, desc[UR4][R80.64] ;  /* 0x0000000450507981 */ /* 0x000ee4000c1e1d00 */
[----:B------:R-:W-:Y:S02]  /*08c0*/  IMAD.WIDE.U32 R84, R181, 0x10, R2 ;  /* 0x00000010b5547825 */ /* 0x000fe400078e0002 */
[----:B------:R-:W3:Y:S02]  /*08d0*/  LDG.E R178, desc[UR4][R184.64] ;  /* 0x00000004b8b27981 */ /* 0x000ee4000c1e1900 */
[----:B------:R-:W-:-:S02]  /*08e0*/  IMAD.WIDE.U32 R88, R175, 0x10, R68 ;  /* 0x00000010af587825 */ /* 0x000fc400078e0044 */
[----:B------:R-:W3:Y:S04]  /*08f0*/  LDG.E.128 R84, desc[UR4][R84.64] ;  /* 0x0000000454547981 */ /* 0x000ee8000c1e1d00 */
[----:B------:R-:W3:Y:S01]  /*0900*/  LDG.E.128 R88, desc[UR4][R88.64] ;  /* 0x0000000458587981 */ /* 0x000ee2000c1e1d00 */
[----:B------:R-:W-:-:S05]  /*0910*/  IADD3 R179, R183, 0x40, RZ ;  /* 0x00000040b7b37810 */ /* 0x000fca0007ffe0ff */
[----:B------:R-:W-:Y:S01]  /*0920*/  IMAD.WIDE.U32 R68, R179, 0x10, R2 ;  /* 0x00000010b3447825 */ /* 0x000fe200078e0002 */
[----:B------:R-:W-:Y:S01]  /*0930*/  ISETP.NE.U32.AND P1, PT, RZ, UR12, PT ;  /* 0x0000000cff007c0c */ /* 0x000fe2000bf25070 */
[----:B------:R-:W0:Y:S04]  /*0940*/  LDC.64 R2, c[0x0][0x240] ;  /* 0x00009000ff027b82 */ /* 0x000e280000000a00 */
[----:B------:R-:W3:Y:S01]  /*0950*/  LDG.E.128 R68, desc[UR4][R68.64] ;  /* 0x0000000444447981 */ /* 0x000ee2000c1e1d00 */
[----:B------:R-:W-:-:S13]  /*0960*/  ISETP.NE.AND.EX P1, PT, RZ, UR13, PT, P1 ;  /* 0x0000000dff007c0c */ /* 0x000fda000bf25310 */
[----:B------:R-:W0:Y:S08]  /*0970*/  @P1 LDC.64 R94, c[0x0][0x2c8] ;  /* 0x0000b200ff5e1b82 */ /* 0x000e300000000a00 */
[----:B------:R-:W0:Y:S08]  /*0980*/  @P1 LDC.64 R92, c[0x0][0x2c8] ;  /* 0x0000b200ff5c1b82 */ /* 0x000e300000000a00 */
[----:B-1----:R-:W1:Y:S01]  /*0990*/  @P1 LDC.64 R96, c[0x0][0x2c8] ;  /* 0x0000b200ff601b82 */ /* 0x002e620000000a00 */
[----:B0-----:R-:W-:-:S04]  /*09a0*/  @P1 IMAD.WIDE.U32 R160, R183, 0x10, R94 ;  /* 0x00000010b7a01825 */ /* 0x001fc800078e005e */
[----:B------:R-:W-:Y:S01]  /*09b0*/  IMAD.WIDE.U32 R94, R183, 0x8, R2 ;  /* 0x00000008b75e7825 */ /* 0x000fe200078e0002 */
[----:B------:R-:W-:Y:S01]  /*09c0*/  ISETP.NE.AND P2, PT, R174, RZ, PT ;  /* 0x000000ffae00720c */ /* 0x000fe20003f45270 */
[----:B-----5:R0:W5:Y:S02]  /*09d0*/  @P1 LDG.E.128 R52, desc[UR4][R160.64] ;  /* 0x00000004a0341981 */ /* 0x020164000c1e1d00 */
[----:B------:R-:W-:Y:S02]  /*09e0*/  @P1 IMAD.WIDE.U32 R156, R175, 0x10, R92 ;  /* 0x00000010af9c1825 */ /* 0x000fe400078e005c */
[----:B------:R-:W5:Y:S02]  /*09f0*/  LDG.E.64 R94, desc[UR4][R94.64] ;  /* 0x000000045e5e7981 */ /* 0x000f64000c1e1b00 */
[--C-:B------:R-:W-:Y:S02]  /*0a00*/  IMAD.WIDE.U32 R92, R181, 0x8, R2.reuse ;  /* 0x00000008b55c7825 */ /* 0x100fe400078e0002 */
[----:B------:R-:W5:Y:S02]  /*0a10*/  @P1 LDG.E.128 R60, desc[UR4][R156.64] ;  /* 0x000000049c3c1981 */ /* 0x000f64000c1e1d00 */
[----:B------:R-:W-:-:S02]  /*0a20*/  IMAD.WIDE.U32 R2, R175, 0x8, R2 ;  /* 0x00000008af027825 */ /* 0x000fc400078e0002 */
[----:B------:R-:W5:Y:S04]  /*0a30*/  LDG.E.64 R92, desc[UR4][R92.64] ;  /* 0x000000045c5c7981 */ /* 0x000f68000c1e1b00 */
[----:B------:R-:W5:Y:S01]  /*0a40*/  LDG.E.64 R2, desc[UR4][R2.64] ;  /* 0x0000000402027981 */ /* 0x000f62000c1e1b00 */
[----:B0-----:R-:W-:Y:S01]  /*0a50*/  MOV R160, 0x3f800000 ;  /* 0x3f80000000a07802 */ /* 0x001fe20000000f00 */
[----:B-1----:R-:W-:-:S05]  /*0a60*/  @P1 IMAD.WIDE.U32 R96, R181, 0x10, R96 ;  /* 0x00000010b5601825 */ /* 0x002fca00078e0060 */
[----:B------:R0:W5:Y:S01]  /*0a70*/  @P1 LDG.E.128 R56, desc[UR4][R96.64] ;  /* 0x0000000460381981 */ /* 0x000162000c1e1d00 */
[----:B------:R-:W-:Y:S01]  /*0a80*/  UMOV UR6, 0xffffffff ;  /* 0xffffffff00067882 */ /* 0x000fe20000000000 */
[----:B----4-:R-:W-:Y:S02]  /*0a90*/  @P0 HADD2.F32 R160, -RZ, R0.H0_H0 ;  /* 0x20000000ffa00230 */ /* 0x010fe40000004100 */
[--C-:B--2---:R-:W-:Y:S01]  /*0aa0*/  HADD2.F32 R0, -RZ, R72.reuse.H0_H0 ;  /* 0x20000048ff007230 */ /* 0x104fe20000004100 */
[----:B------:R-:W-:Y:S01]  /*0ab0*/  FSEL R199, R189, RZ, !P2 ;  /* 0x000000ffbdc77208 */ /* 0x000fe20005000000 */
[----:B------:R-:W-:Y:S02]  /*0ac0*/  HADD2.F32 R72, -RZ, R72.H1_H1 ;  /* 0x30000048ff487230 */ /* 0x000fe40000004100 */
[--C-:B------:R-:W-:Y:S02]  /*0ad0*/  HADD2.F32 R161, -RZ, R73.reuse.H0_H0 ;  /* 0x20000049ffa17230 */ /* 0x100fe40000004100 */
[----:B------:R-:W-:-:S02]  /*0ae0*/  HADD2.F32 R180, -RZ, R73.H1_H1 ;  /* 0x30000049ffb47230 */ /* 0x000fc40000004100 */
[C---:B------:R-:W-:Y:S01]  /*0af0*/  FADD.FTZ R73, -R199.reuse, R0 ;  /* 0x00000000c7497221 */ /* 0x040fe20000010100 */
[--C-:B------:R-:W-:Y:S02]  /*0b00*/  HADD2.F32 R184, -RZ, R75.reuse.H0_H0 ;  /* 0x2000004bffb87230 */ /* 0x100fe40000004100 */
[----:B------:R-:W-:Y:S02]  /*0b10*/  HADD2.F32 R186, -RZ, R75.H1_H1 ;  /* 0x3000004bffba7230 */ /* 0x000fe40000004100 */
[----:B------:R-:W-:Y:S01]  /*0b20*/  FADD.FTZ R205, -R199, R72 ;  /* 0x00000048c7cd7221 */ /* 0x000fe20000010100 */
[----:B---3--:R-:W-:Y:S02]  /*0b30*/  HADD2.F32 R209, -RZ, R76.H0_H0 ;  /* 0x2000004cffd17230 */ /* 0x008fe40000004100 */
[--C-:B------:R-:W-:Y:S02]  /*0b40*/  HADD2.F32 R75, -RZ, R77.reuse.H0_H0 ;  /* 0x2000004dff4b7230 */ /* 0x100fe40000004100 */
[----:B0-----:R-:W-:-:S02]  /*0b50*/  HADD2.F32 R97, -RZ, R77.H1_H1 ;  /* 0x3000004dff617230 */ /* 0x001fc40000004100 */
[C---:B------:R-:W-:Y:S01]  /*0b60*/  FADD.FTZ R77, -R199.reuse, R180 ;  /* 0x000000b4c74d7221 */ /* 0x040fe20000010100 */
[C---:B------:R-:W-:Y:S01]  /*0b70*/  FMUL.FTZ R0, R178.reuse, R73 ;  /* 0x00000049b2007220 */ /* 0x040fe20000410000 */
[----:B------:R-:W-:Y:S02]  /*0b80*/  HADD2.F32 R202, -RZ, R76.H1_H1 ;  /* 0x3000004cffca7230 */ /* 0x000fe40000004100 */
[----:B------:R-:W-:Y:S01]  /*0b90*/  FADD.FTZ R161, -R199, R161 ;  /* 0x000000a1c7a17221 */ /* 0x000fe20000010100 */
[--C-:B------:R-:W-:Y:S02]  /*0ba0*/  HADD2.F32 R188, -RZ, R80.reuse.H0_H0 ;  /* 0x20000050ffbc7230 */ /* 0x100fe40000004100 */
[----:B------:R-:W-:Y:S01]  /*0bb0*/  FADD.FTZ R173, R209, R173 ;  /* 0x000000add1ad7221 */ /* 0x000fe20000010000 */
[----:B------:R-:W-:Y:S02]  /*0bc0*/  HADD2.F32 R80, -RZ, R80.H1_H1 ;  /* 0x30000050ff507230 */ /* 0x000fe40000004100 */
[----:B------:R-:W-:Y:S01]  /*0bd0*/  FMUL.FTZ R205, R178, R205 ;  /* 0x000000cdb2cd7220 */ /* 0x000fe20000410000 */
[----:B------:R-:W-:Y:S01]  /*0be0*/  FFMA.FTZ R177, R0, R209, R177 ;  /* 0x000000d100b17223 */ /* 0x000fe200000100b1 */
[----:B------:R-:W-:Y:S01]  /*0bf0*/  FMUL.FTZ R204, R178, R77 ;  /* 0x0000004db2cc7220 */ /* 0x000fe20000410000 */
[----:B------:R-:W-:Y:S01]  /*0c00*/  FMUL.FTZ R209, R48, R209 ;  /* 0x000000d130d17220 */ /* 0x000fe20000410000 */
[----:B------:R-:W-:-:S02]  /*0c10*/  HADD2.F32 R96, -RZ, R74.H0_H0 ;  /* 0x2000004aff607230 */ /* 0x000fc40000004100 */
[----:B------:R-:W-:Y:S01]  /*0c20*/  FMUL.FTZ R207, R178, R161 ;  /* 0x000000a1b2cf7220 */ /* 0x000fe20000410000 */
[----:B------:R-:W-:Y:S01]  /*0c30*/  FADD.FTZ R211, -R199, R186 ;  /* 0x000000bac7d37221 */ /* 0x000fe20000010100 */
[----:B------:R-:W-:Y:S01]  /*0c40*/  FADD.FTZ R171, R202, R171 ;  /* 0x000000abcaab7221 */ /* 0x000fe20000010000 */
[-C--:B------:R-:W-:Y:S01]  /*0c50*/  FFMA.FTZ R172, R205, R202.reuse, R172 ;  /* 0x000000cacdac7223 */ /* 0x080fe200000100ac */
[----:B------:R-:W-:Y:S01]  /*0c60*/  FADD.FTZ R167, R97, R167 ;  /* 0x000000a761a77221 */ /* 0x000fe20000010000 */
[-C--:B------:R-:W-:Y:S01]  /*0c70*/  FFMA.FTZ R168, R204, R97.reuse, R168 ;  /* 0x00000061cca87223 */ /* 0x080fe200000100a8 */
[----:B------:R-:W-:Y:S01]  /*0c80*/  FMUL.FTZ R73, R51, R97 ;  /* 0x0000006133497220 */ /* 0x000fe20000410000 */
[----:B------:R-:W-:Y:S02]  /*0c90*/  HADD2.F32 R191, -RZ, R81.H0_H0 ;  /* 0x20000051ffbf7230 */ /* 0x000fe40000004100 */
[----:B------:R-:W-:Y:S01]  /*0ca0*/  FADD.FTZ R215, -R199, R80 ;  /* 0x00000050c7d77221 */ /* 0x000fe20000010100 */
[----:B------:R-:W-:Y:S01]  /*0cb0*/  FMUL.FTZ R202, R49, R202 ;  /* 0x000000ca31ca7220 */ /* 0x000fe20000410000 */
[----:B------:R-:W-:Y:S01]  /*0cc0*/  FADD.FTZ R97, RZ, R209 ;  /* 0x000000d1ff617221 */ /* 0x000fe20000010000 */
[----:B------:R-:W-:-:S02]  /*0cd0*/  HADD2.F32 R197, -RZ, R83.H1_H1 ;  /* 0x30000053ffc57230 */ /* 0x000fc40000004100 */
[----:B------:R-:W-:Y:S01]  /*0ce0*/  FFMA.FTZ R80, R0, R209, RZ ;  /* 0x000000d100507223 */ /* 0x000fe200000100ff */
[----:B------:R-:W-:Y:S02]  /*0cf0*/  HADD2.F32 R203, -RZ, R90.H0_H0 ;  /* 0x2000005affcb7230 */ /* 0x000fe40000004100 */
[----:B------:R-:W-:Y:S01]  /*0d00*/  FADD.FTZ R169, R75, R169 ;  /* 0x000000a94ba97221 */ /* 0x000fe20000010000 */
[----:B------:R-:W-:Y:S02]  /*0d10*/  HADD2.F32 R182, -RZ, R74.H1_H1 ;  /* 0x3000004affb67230 */ /* 0x000fe40000004100 */
[-C--:B------:R-:W-:Y:S01]  /*0d20*/  FFMA.FTZ R170, R207, R75.reuse, R170 ;  /* 0x0000004bcfaa7223 */ /* 0x080fe200000100aa */
[----:B------:R-:W-:Y:S02]  /*0d30*/  HADD2.F32 R196, -RZ, R83.H0_H0 ;  /* 0x20000053ffc47230 */ /* 0x000fe40000004100 */
[----:B------:R-:W-:Y:S01]  /*0d40*/  FMUL.FTZ R72, R50, R75 ;  /* 0x0000004b32487220 */ /* 0x000fe20000410000 */
[----:B------:R-:W-:-:S02]  /*0d50*/  HADD2.F32 R90, -RZ, R90.H1_H1 ;  /* 0x3000005aff5a7230 */ /* 0x000fc40000004100 */
[----:B------:R-:W-:Y:S01]  /*0d60*/  FADD.FTZ R83, -R199, R96 ;  /* 0x00000060c7537221 */ /* 0x000fe20000010100 */
[----:B------:R-:W-:Y:S01]  /*0d70*/  FMUL.FTZ R75, R178, R211 ;  /* 0x000000d3b24b7220 */ /* 0x000fe20000410000 */
[----:B------:R-:W-:Y:S01]  /*0d80*/  FADD.FTZ R211, R97, R202 ;  /* 0x000000ca61d37221 */ /* 0x000fe20000010000 */
[--C-:B------:R-:W-:Y:S02]  /*0d90*/  HADD2.F32 R76, -RZ, R78.reuse.H0_H0 ;  /* 0x2000004eff4c7230 */ /* 0x100fe40000004100 */
[----:B------:R-:W-:Y:S01]  /*0da0*/  FADD.FTZ R217, -R199, R191 ;  /* 0x000000bfc7d97221 */ /* 0x000fe20000010100 */
[----:B------:R-:W-:Y:S02]  /*0db0*/  HADD2.F32 R74, -RZ, R78.H1_H1 ;  /* 0x3000004eff4a7230 */ /* 0x000fe40000004100 */
[----:B------:R-:W-:Y:S01]  /*0dc0*/  FFMA.FTZ R80, R205, R202, R80 ;  /* 0x000000cacd507223 */ /* 0x000fe20000010050 */
[--C-:B------:R-:W-:Y:S02]  /*0dd0*/  HADD2.F32 R78, -RZ, R79.reuse.H0_H0 ;  /* 0x2000004fff4e7230 */ /* 0x100fe40000004100 */
[----:B------:R-:W-:Y:S01]  /*0de0*/  FADD.FTZ R191, -R199, R197 ;  /* 0x000000c5c7bf7221 */ /* 0x000fe20000010100 */
[----:B------:R-:W-:-:S02]  /*0df0*/  HADD2.F32 R156, -RZ, R79.H1_H1 ;  /* 0x3000004fff9c7230 */ /* 0x000fc40000004100 */
[C---:B------:R-:W-:Y:S01]  /*0e00*/  FADD.FTZ R79, -R199.reuse, R182 ;  /* 0x000000b6c74f7221 */ /* 0x040fe20000010100 */
[C---:B------:R-:W-:Y:S01]  /*0e10*/  FADD.FTZ R213, -R199.reuse, R188 ;  /* 0x000000bcc7d57221 */ /* 0x040fe20000010100 */
[----:B------:R-:W-:Y:S01]  /*0e20*/  FADD.FTZ R197, -R199, R90 ;  /* 0x0000005ac7c57221 */ /* 0x000fe20000010100 */
[----:B------:R-:W-:Y:S01]  /*0e30*/  FMUL.FTZ R83, R178, R83 ;  /* 0x00000053b2537220 */ /* 0x000fe20000410000 */
[----:B------:R-:W-:Y:S01]  /*0e40*/  FADD.FTZ R90, R211, R72 ;  /* 0x00000048d35a7221 */ /* 0x000fe20000010000 */
[----:B------:R-:W-:Y:S01]  /*0e50*/  FFMA.FTZ R211, R207, R72, R80 ;  /* 0x00000048cfd37223 */ /* 0x000fe20000010050 */
[----:B------:R-:W-:Y:S01]  /*0e60*/  FADD.FTZ R189, -R199, R184 ;  /* 0x000000b8c7bd7221 */ /* 0x000fe20000010100 */
[----:B------:R-:W-:Y:S01]  /*0e70*/  FADD.FTZ R165, R76, R165 ;  /* 0x000000a54ca57221 */ /* 0x000fe20000010000 */
[C---:B------:R-:W-:Y:S01]  /*0e80*/  FMUL.FTZ R79, R178.reuse, R79 ;  /* 0x0000004fb24f7220 */ /* 0x040fe20000410000 */
[-C--:B------:R-:W-:Y:S01]  /*0e90*/  FFMA.FTZ R166, R83, R76.reuse, R166 ;  /* 0x0000004c53a67223 */ /* 0x080fe200000100a6 */
[----:B------:R-:W-:Y:S01]  /*0ea0*/  FMUL.FTZ R188, R178, R213 ;  /* 0x000000d5b2bc7220 */ /* 0x000fe20000410000 */
[----:B------:R-:W-:Y:S01]  /*0eb0*/  FMUL.FTZ R76, R44, R76 ;  /* 0x0000004c2c4c7220 */ /* 0x000fe20000410000 */
[----:B------:R-:W-:Y:S01]  /*0ec0*/  FADD.FTZ R213, R90, R73 ;  /* 0x000000495ad57221 */ /* 0x000fe20000010000 */
[----:B------:R-:W-:-:S02]  /*0ed0*/  HADD2.F32 R194, -RZ, R82.H0_H0 ;  /* 0x20000052ffc27230 */ /* 0x000fc40000004100 */
[----:B------:R-:W-:Y:S01]  /*0ee0*/  FFMA.FTZ R80, R204, R73, R211 ;  /* 0x00000049cc507223 */ /* 0x000fe200000100d3 */
[----:B------:R-:W-:Y:S02]  /*0ef0*/  HADD2.F32 R82, -RZ, R82.H1_H1 ;  /* 0x30000052ff527230 */ /* 0x000fe40000004100 */
        /* <DEDUP_REMOVED lines=11> */
[----:B------:R-:W-:-:S02]  /*0fb0*/  HADD2.F32 R157, -RZ, R86.H0_H0 ;  /* 0x20000056ff9d7230 */ /* 0x000fc40000004100 */
[----:B------:R-:W-:Y:S01]  /*0fc0*/  FFMA.FTZ R80, R79, R74, R80 ;  /* 0x0000004a4f507223 */ /* 0x000fe20000010050 */
[----:B------:R-:W-:Y:S02]  /*0fd0*/  HADD2.F32 R187, -RZ, R84.H0_H0 ;  /* 0x20000054ffbb7230 */ /* 0x000fe40000004100 */
[----:B------:R-:W-:Y:S01]  /*0fe0*/  FMUL.FTZ R97, R178, R223 ;  /* 0x000000dfb2617220 */ /* 0x000fe20000410000 */
[----:B------:R-:W-:Y:S02]  /*0ff0*/  HADD2.F32 R86, -RZ, R86.H1_H1 ;  /* 0x30000056ff567230 */ /* 0x000fe40000004100 */
[----:B------:R-:W-:Y:S01]  /*1000*/  FMUL.FTZ R82, R47, R156 ;  /* 0x0000009c2f527220 */ /* 0x000fe20000410000 */
[----:B------:R-:W-:Y:S01]  /*1010*/  FADD.FTZ R213, R213, R78 ;  /* 0x0000004ed5d57221 */ /* 0x000fe20000010000 */
[----:B------:R-:W-:Y:S01]  /*1020*/  FFMA.FTZ R80, R77, R78, R80 ;  /* 0x0000004e4d507223 */ /* 0x000fe20000010050 */
[----:B------:R-:W-:Y:S02]  /*1030*/  HADD2.F32 R81, -RZ, R81.H1_H1 ;  /* 0x30000051ff517230 */ /* 0x000fe40000004100 */
[----:B------:R-:W-:Y:S01]  /*1040*/  FADD.FTZ R137, R187, R137 ;  /* 0x00000089bb897221 */ /* 0x000fe20000010000 */
[----:B------:R-:W-:-:S02]  /*1050*/  HADD2.F32 R185, -RZ, R84.H1_H1 ;  /* 0x30000054ffb97230 */ /* 0x000fc40000004100 */
[----:B------:R-:W-:Y:S01]  /*1060*/  FMUL.FTZ R189, R178, R215 ;  /* 0x000000d7b2bd7220 */ /* 0x000fe20000410000 */
[----:B------:R-:W-:Y:S02]  /*1070*/  HADD2.F32 R84, -RZ, R88.H0_H0 ;  /* 0x20000058ff547230 */ /* 0x000fe40000004100 */
[-C--:B------:R-:W-:Y:S01]  /*1080*/  FFMA.FTZ R153, R188, R187.reuse, R153 ;  /* 0x000000bbbc997223 */ /* 0x080fe20000010099 */
[----:B------:R-:W-:Y:S01]  /*1090*/  FADD.FTZ R134, R86, R134 ;  /* 0x0000008656867221 */ /* 0x000fe20000010000 */
[-C--:B------:R-:W-:Y:S01]  /*10a0*/  FFMA.FTZ R150, R97, R86.reuse, R150 ;  /* 0x0000005661967223 */ /* 0x080fe20000010096 */
[----:B------:R-:W-:Y:S01]  /*10b0*/  FMUL.FTZ R184, R37, R86 ;  /* 0x0000005625b87220 */ /* 0x000fe20000410000 */
[----:B------:R-:W-:Y:S01]  /*10c0*/  FMUL.FTZ R187, R40, R187 ;  /* 0x000000bb28bb7220 */ /* 0x000fe20000410000 */
[----:B------:R-:W-:Y:S01]  /*10d0*/  FADD.FTZ R86, R213, R82 ;  /* 0x00000052d5567221 */ /* 0x000fe20000010000 */
[----:B------:R-:W-:Y:S01]  /*10e0*/  FFMA.FTZ R211, R75, R82, R80 ;  /* 0x000000524bd37223 */ /* 0x000fe20000010050 */
[----:B------:R-:W-:-:S02]  /*10f0*/  HADD2.F32 R195, -RZ, R85.H0_H0 ;  /* 0x20000055ffc37230 */ /* 0x000fc40000004100 */
[----:B------:R-:W-:Y:S01]  /*1100*/  FADD.FTZ R219, -R199, R81 ;  /* 0x00000051c7db7221 */ /* 0x000fe20000010100 */
[----:B------:R-:W-:Y:S02]  /*1110*/  HADD2.F32 R192, -RZ, R85.H1_H1 ;  /* 0x30000055ffc07230 */ /* 0x000fe40000004100 */
[----:B------:R-:W-:Y:S01]  /*1120*/  FADD.FTZ R138, R185, R138 ;  /* 0x0000008ab98a7221 */ /* 0x000fe20000010000 */
[--C-:B------:R-:W-:Y:S02]  /*1130*/  HADD2.F32 R193, -RZ, R87.reuse.H0_H0 ;  /* 0x20000057ffc17230 */ /* 0x100fe40000004100 */
[----:B------:R-:W-:Y:S01]  /*1140*/  FMUL.FTZ R186, R178, R217 ;  /* 0x000000d9b2ba7220 */ /* 0x000fe20000410000 */
[----:B------:R-:W-:Y:S02]  /*1150*/  HADD2.F32 R190, -RZ, R87.H1_H1 ;  /* 0x30000057ffbe7230 */ /* 0x000fe40000004100 */
[----:B------:R-:W-:Y:S01]  /*1160*/  FFMA.FTZ R154, R189, R185, R154 ;  /* 0x000000b9bd9a7223 */ /* 0x000fe2000001009a */
[----:B------:R-:W-:-:S02]  /*1170*/  HADD2.F32 R88, -RZ, R88.H1_H1 ;  /* 0x30000058ff587230 */ /* 0x000fc40000004100 */
[----:B------:R-:W-:Y:S01]  /*1180*/  FMUL.FTZ R185, R41, R185 ;  /* 0x000000b929b97220 */ /* 0x000fe20000410000 */
[--C-:B------:R-:W-:Y:S02]  /*1190*/  HADD2.F32 R85, -RZ, R89.reuse.H0_H0 ;  /* 0x20000059ff557230 */ /* 0x100fe40000004100 */
[----:B------:R-:W-:Y:S01]  /*11a0*/  FADD.FTZ R80, R86, R187 ;  /* 0x000000bb56507221 */ /* 0x000fe20000010000 */
[----:B------:R-:W-:Y:S02]  /*11b0*/  HADD2.F32 R87, -RZ, R89.H1_H1 ;  /* 0x30000059ff577230 */ /* 0x000fe40000004100 */
[C---:B------:R-:W-:Y:S01]  /*11c0*/  FADD.FTZ R89, -R199.reuse, R84 ;  /* 0x00000054c7597221 */ /* 0x040fe20000010100 */
[----:B------:R-:W-:Y:S01]  /*11d0*/  FFMA.FTZ R86, R188, R187, R211 ;  /* 0x000000bbbc567223 */ /* 0x000fe200000100d3 */
[--C-:B------:R-:W-:Y:S02]  /*11e0*/  HADD2.F32 R198, -RZ, R91.reuse.H0_H0 ;  /* 0x2000005bffc67230 */ /* 0x100fe40000004100 */
[----:B------:R-:W-:Y:S01]  /*11f0*/  FADD.FTZ R221, -R199, R194 ;  /* 0x000000c2c7dd7221 */ /* 0x000fe20000010100 */
[----:B------:R-:W-:-:S02]  /*1200*/  HADD2.F32 R201, -RZ, R91.H1_H1 ;  /* 0x3000005bffc97230 */ /* 0x000fc40000004100 */
[----:B------:R-:W-:Y:S01]  /*1210*/  FADD.FTZ R91, -R199, R88 ;  /* 0x00000058c75b7221 */ /* 0x000fe20000010100 */
        /* <DEDUP_REMOVED lines=8> */
[--C-:B------:R-:W-:Y:S02]  /*12a0*/  HADD2.F32 R96, -RZ, R68.reuse.H0_H0 ;  /* 0x20000044ff607230 */ /* 0x100fe40000004100 */
[----:B------:R-:W-:Y:S01]  /*12b0*/  FFMA.FTZ R89, R189, R185, R86 ;  /* 0x000000b9bd597223 */ /* 0x000fe20000010056 */
[----:B------:R-:W-:-:S02]  /*12c0*/  HADD2.F32 R68, -RZ, R68.H1_H1 ;  /* 0x30000044ff447230 */ /* 0x000fc40000004100 */
[----:B------:R-:W-:Y:S01]  /*12d0*/  FADD.FTZ R136, R192, R136 ;  /* 0x00000088c0887221 */ /* 0x000fe20000010000 */
[C---:B------:R-:W-:Y:S01]  /*12e0*/  FMUL.FTZ R180, R178.reuse, R221 ;  /* 0x000000ddb2b47220 */ /* 0x040fe20000410000 */
[-C--:B------:R-:W-:Y:S01]  /*12f0*/  FFMA.FTZ R152, R161, R192.reuse, R152 ;  /* 0x000000c0a1987223 */ /* 0x080fe20000010098 */
[----:B------:R-:W-:Y:S01]  /*1300*/  FMUL.FTZ R91, R178, R91 ;  /* 0x0000005bb25b7220 */ /* 0x000fe20000410000 */
[----:B------:R-:W-:Y:S01]  /*1310*/  FMUL.FTZ R192, R43, R192 ;  /* 0x000000c02bc07220 */ /* 0x000fe20000410000 */
[----:B------:R-:W-:Y:S01]  /*1320*/  FADD.FTZ R211, R80, R195 ;  /* 0x000000c350d37221 */ /* 0x000fe20000010000 */
[----:B------:R-:W-:Y:S01]  /*1330*/  FFMA.FTZ R80, R186, R195, R89 ;  /* 0x000000c3ba507223 */ /* 0x000fe20000010059 */
[C---:B------:R-:W-:Y:S01]  /*1340*/  FADD.FTZ R225, -R199.reuse, R196 ;  /* 0x000000c4c7e17221 */ /* 0x040fe20000010100 */
[----:B------:R-:W-:Y:S01]  /*1350*/  FADD.FTZ R85, -R199, R85 ;  /* 0x00000055c7557221 */ /* 0x000fe20000010100 */
        /* <DEDUP_REMOVED lines=8> */
[C---:B------:R-:W-:Y:S01]  /*13e0*/  FMUL.FTZ R182, R178.reuse, R225 ;  /* 0x000000e1b2b67220 */ /* 0x040fe20000410000 */
        /* <DEDUP_REMOVED lines=10> */
[----:B------:R-:W-:-:S02]  /*1490*/  HADD2.F32 R88, -RZ, R69.H0_H0 ;  /* 0x20000045ff587230 */ /* 0x000fc40000004100 */
[----:B------:R-:W-:Y:S01]  /*14a0*/  FADD.FTZ R132, R190, R132 ;  /* 0x00000084be847221 */ /* 0x000fe20000010000 */
[----:B------:R-:W-:Y:S02]  /*14b0*/  HADD2.F32 R69, -RZ, R69.H1_H1 ;  /* 0x30000045ff457230 */ /* 0x000fe40000004100 */
        /* <DEDUP_REMOVED lines=25> */
[----:B------:R-:W-:-:S02]  /*1650*/  HADD2.F32 R70, -RZ, R70.H1_H1 ;  /* 0x30000046ff467230 */ /* 0x000fc40000004100 */
[----:B------:R-:W-:Y:S01]  /*1660*/  FADD.FTZ R125, R84, R125 ;  /* 0x0000007d547d7221 */ /* 0x000fe20000010000 */
[-C--:B------:R-:W-:Y:S01]  /*1670*/  FFMA.FTZ R141, R86, R84.reuse, R141 ;  /* 0x00000054568d7223 */ /* 0x080fe2000001008d */
[----:B------:R-:W-:Y:S01]  /*1680*/  FADD.FTZ R81, -R199, R198 ;  /* 0x000000c6c7517221 */ /* 0x000fe20000010100 */
[----:B------:R-:W-:Y:S01]  /*1690*/  FMUL.FTZ R84, R28, R84 ;  /* 0x000000541c547220 */ /* 0x000fe20000410000 */
[----:B------:R-:W-:Y:S01]  /*16a0*/  FADD.FTZ R69, R68, R85 ;  /* 0x0000005544457221 */ /* 0x000fe20000010000 */
        /* <DEDUP_REMOVED lines=8> */
[----:B------:R-:W-:Y:S01]  /*1730*/  FADD.FTZ R126, R70, R126 ;  /* 0x0000007e467e7221 */ /* 0x000fe20000010000 */
[----:B------:R-:W-:Y:S01]  /*1740*/  FFMA.FTZ R142, R197, R70, R142 ;  /* 0x00000046c58e7223 */ /* 0x000fe2000001008e */
[----:B------:R-:W-:-:S02]  /*1750*/  HADD2.F32 R71, -RZ, R71.H1_H1 ;  /* 0x30000047ff477230 */ /* 0x000fc40000004100 */
        /* <DEDUP_REMOVED lines=32> */
.L_x_6754:
        /* <DEDUP_REMOVED lines=18> */
[----:B------:R-:W-:Y:S01]  /*1a80*/  FADD.FTZ R205, R202, -R205 ;  /* 0x800000cdcacd7221 */ /* 0x000fe20000010000 */
[--C-:B------:R-:W-:Y:S02]  /*1a90*/  @P1 HADD2.F32 R202, -RZ, R52.reuse.H1_H1 ;  /* 0x30000034ffca1230 */ /* 0x100fe40000004100 */
[----:B------:R-:W-:Y:S01]  /*1aa0*/  FADD.FTZ R207, R72, -R207 ;  /* 0x800000cf48cf7221 */ /* 0x000fe20000010000 */
[----:B------:R-:W-:Y:S01]  /*1ab0*/  FMUL.FTZ R211, R178, R209 ;  /* 0x000000d1b2d37220 */ /* 0x000fe20000410000 */
[----:B------:R-:W-:-:S02]  /*1ac0*/  @P1 HADD2.F32 R0, -RZ, R52.H0_H0 ;  /* 0x20000034ff001230 */ /* 0x000fc40000004100 */
[C---:B------:R-:W-:Y:S01]  /*1ad0*/  FMUL.FTZ R209, R178.reuse, R205 ;  /* 0x000000cdb2d17220 */ /* 0x040fe20000410000 */
[----:B------:R-:W-:Y:S01]  /*1ae0*/  FADD.FTZ R215, R73, -R204 ;  /* 0x800000cc49d77221 */ /* 0x000fe20000010000 */
[--C-:B------:R-:W-:Y:S02]  /*1af0*/  @P1 HADD2.F32 R204, -RZ, R53.reuse.H1_H1 ;  /* 0x30000035ffcc1230 */ /* 0x100fe40000004100 */
[C---:B------:R-:W-:Y:S01]  /*1b00*/  FMUL.FTZ R217, R178.reuse, R207 ;  /* 0x000000cfb2d97220 */ /* 0x040fe20000410000 */
[----:B------:R-:W-:Y:S01]  /*1b10*/  @P1 FADD.FTZ R209, R209, R202 ;  /* 0x000000cad1d11221 */ /* 0x000fe20000010000 */
[----:B------:R-:W-:Y:S01]  /*1b20*/  @P1 FADD.FTZ R211, R211, R0 ;  /* 0x00000000d3d31221 */ /* 0x000fe20000010000 */
[----:B------:R-:W-:Y:S02]  /*1b30*/  @P1 HADD2.F32 R202, -RZ, R53.H0_H0 ;  /* 0x20000035ffca1230 */ /* 0x000fe40000004100 */
[----:B------:R-:W-:Y:S01]  /*1b40*/  FMUL.FTZ R215, R178, R215 ;  /* 0x000000d7b2d77220 */ /* 0x000fe20000410000 */
[----:B------:R-:W-:Y:S01]  /*1b50*/  FMUL.FTZ R73, R209, R160 ;  /* 0x000000a0d1497220 */ /* 0x000fe20000410000 */
[----:B------:R-:W-:Y:S01]  /*1b60*/  ISETP.NE.U32.AND P2, PT, RZ, UR14, PT ;  /* 0x0000000eff007c0c */ /* 0x000fe2000bf45070 */
[----:B------:R-:W-:Y:S01]  /*1b70*/  HFMA2.MMA R0, -RZ, RZ, 0, 0 ;  /* 0x00000000ff007435 */ /* 0x000fe200000001ff */
[----:B------:R-:W-:Y:S01]  /*1b80*/  @P1 FADD.FTZ R217, R217, R202 ;  /* 0x000000cad9d91221 */ /* 0x000fe20000010000 */
[----:B------:R-:W-:Y:S01]  /*1b90*/  @P1 FADD.FTZ R215, R215, R204 ;  /* 0x000000ccd7d71221 */ /* 0x000fe20000010000 */
[----:B------:R-:W-:Y:S01]  /*1ba0*/  FMUL.FTZ R206, R73, UR16 ;  /* 0x0000001049ce7c20 */ /* 0x000fe20008410000 */
[----:B------:R-:W-:Y:S01]  /*1bb0*/  ISETP.NE.AND.EX P2, PT, RZ, UR15, PT, P2 ;  /* 0x0000000fff007c0c */ /* 0x000fe2000bf45320 */
[--C-:B------:R-:W-:Y:S01]  /*1bc0*/  FFMA.FTZ R83, R83, R200, R203.reuse ;  /* 0x000000c853537223 */ /* 0x100fe200000100cb */
[----:B------:R-:W-:Y:S01]  /*1bd0*/  MOV R205, RZ ;  /* 0x000000ff00cd7202 */ /* 0x000fe20000000f00 */
[----:B------:R-:W-:Y:S01]  /*1be0*/  FMUL.FTZ R73, R215, R160 ;  /* 0x000000a0d7497220 */ /* 0x000fe20000410000 */
[----:B------:R-:W-:Y:S01]  /*1bf0*/  MOV R207, RZ ;  /* 0x000000ff00cf7202 */ /* 0x000fe20000000f00 */
[-CC-:B------:R-:W-:Y:S01]  /*1c00*/  FFMA.FTZ R79, R79, R200.reuse, R203.reuse ;  /* 0x000000c84f4f7223 */ /* 0x180fe200000100cb */
[-CC-:B------:R-:W-:Y:S01]  /*1c10*/  FFMA.FTZ R77, R77, R200.reuse, R203.reuse ;  /* 0x000000c84d4d7223 */ /* 0x180fe200000100cb */
[----:B------:R-:W-:Y:S01]  /*1c20*/  FFMA.FTZ R75, R75, R200, R203 ;  /* 0x000000c84b4b7223 */ /* 0x000fe200000100cb */
[----:B------:R-:W-:Y:S01]  /*1c30*/  FADD.FTZ R83, R76, -R83 ;  /* 0x800000534c537221 */ /* 0x000fe20000010000 */
[----:B------:R-:W-:Y:S01]  /*1c40*/  FADD.FTZ R79, R74, -R79 ;  /* 0x8000004f4a4f7221 */ /* 0x000fe20000010000 */
[----:B------:R-:W-:Y:S01]  /*1c50*/  FADD.FTZ R77, R78, -R77 ;  /* 0x8000004d4e4d7221 */ /* 0x000fe20000010000 */
[----:B------:R-:W-:-:S02]  /*1c60*/  @P1 HADD2.F32 R74, -RZ, R54.H0_H0 ;  /* 0x20000036ff4a1230 */ /* 0x000fc40000004100 */
[----:B------:R-:W-:Y:S02]  /*1c70*/  @P1 HADD2.F32 R76, -RZ, R54.H1_H1 ;  /* 0x30000036ff4c1230 */ /* 0x000fe40000004100 */
[C---:B------:R-:W-:Y:S01]  /*1c80*/  FMUL.FTZ R79, R178.reuse, R79 ;  /* 0x0000004fb24f7220 */ /* 0x040fe20000410000 */
[----:B------:R-:W-:Y:S02]  /*1c90*/  @P1 HADD2.F32 R78, -RZ, R55.H0_H0 ;  /* 0x20000037ff4e1230 */ /* 0x000fe40000004100 */
[----:B------:R-:W-:Y:S01]  /*1ca0*/  FMUL.FTZ R77, R178, R77 ;  /* 0x0000004db24d7220 */ /* 0x000fe20000410000 */
[----:B------:R-:W-:Y:S01]  /*1cb0*/  @P2 F2FP.F16.F32.PACK_AB R209, RZ, R209 ;  /* 0x000000d1ffd1223e */ /* 0x000fe200000000ff */
[----:B------:R-:W-:Y:S01]  /*1cc0*/  @P1 FADD.FTZ R79, R79, R76 ;  /* 0x0000004c4f4f1221 */ /* 0x000fe20000010000 */
[----:B------:R-:W-:Y:S01]  /*1cd0*/  @P2 F2FP.F16.F32.PACK_AB R215, RZ, R215 ;  /* 0x000000d7ffd7223e */ /* 0x000fe200000000ff */
[----:B------:R-:W-:-:S05]  /*1ce0*/  @P1 FADD.FTZ R77, R77, R78 ;  /* 0x0000004e4d4d1221 */ /* 0x000fca0000010000 */
[----:B------:R-:W-:Y:S01]  /*1cf0*/  @P2 F2FP.F16.F32.PACK_AB R76, RZ, R77 ;  /* 0x0000004dff4c223e */ /* 0x000fe200000000ff */
[----:B------:R-:W-:-:S03]  /*1d00*/  FMUL.FTZ R77, R77, R160 ;  /* 0x000000a04d4d7220 */ /* 0x000fc60000410000 */
[----:B------:R-:W-:Y:S01]  /*1d10*/  @P2 PRMT R67, R76, 0x7610, R67 ;  /* 0x000076104c432816 */ /* 0x000fe20000000043 */
[--C-:B---3--:R-:W-:Y:S02]  /*1d20*/  @P3 HADD2.F32 R72, -RZ, R68.reuse.H0_H0 ;  /* 0x20000044ff483230 */ /* 0x108fe40000004100 */
[----:B------:R-:W-:Y:S02]  /*1d30*/  @P5 HADD2.F32 R94, -RZ, R68.H1_H1 ;  /* 0x30000044ff5e5230 */ /* 0x000fe40000004100 */
[----:B------:R-:W-:Y:S01]  /*1d40*/  FMUL.FTZ R68, R211, R160 ;  /* 0x000000a0d3447220 */ /* 0x000fe20000410000 */
[----:B------:R-:W-:-:S03]  /*1d50*/  @P2 F2FP.F16.F32.PACK_AB R211, RZ, R211 ;  /* 0x000000d3ffd3223e */ /* 0x000fc600000000ff */
[----:B------:R-:W-:Y:S01]  /*1d60*/  FMUL.FTZ R213, R68, UR16 ;  /* 0x0000001044d57c20 */ /* 0x000fe20008410000 */
[----:B------:R-:W-:Y:S01]  /*1d70*/  FMUL.FTZ R68, R217, R160 ;  /* 0x000000a0d9447220 */ /* 0x000fe20000410000 */
[----:B------:R-:W-:Y:S01]  /*1d80*/  @P5 FMUL.FTZ R205, R206, R94 ;  /* 0x0000005ececd5220 */ /* 0x000fe20000410000 */
[----:B------:R-:W-:Y:S01]  /*1d90*/  HFMA2.MMA R94, -RZ, RZ, 0, 0 ;  /* 0x00000000ff5e7435 */ /* 0x000fe200000001ff */
[----:B------:R-:W-:Y:S01]  /*1da0*/  @P3 FMUL.FTZ R0, R213, R72 ;  /* 0x00000048d5003220 */ /* 0x000fe20000410000 */
[--C-:B------:R-:W-:Y:S02]  /*1db0*/  @P4 HADD2.F32 R72, -RZ, R69.reuse.H0_H0 ;  /* 0x20000045ff484230 */ /* 0x100fe40000004100 */
[----:B------:R-:W-:Y:S01]  /*1dc0*/  FMUL.FTZ R219, R68, UR16 ;  /* 0x0000001044db7c20 */ /* 0x000fe20008410000 */
[----:B------:R-:W-:Y:S02]  /*1dd0*/  @P6 HADD2.F32 R69, -RZ, R69.H1_H1 ;  /* 0x30000045ff456230 */ /* 0x000fe40000004100 */
[----:B------:R-:W-:Y:S01]  /*1de0*/  FMUL.FTZ R68, R73, UR16 ;  /* 0x0000001049447c20 */ /* 0x000fe20008410000 */
[----:B------:R-:W-:Y:S01]  /*1df0*/  FMUL.FTZ R202, R24, R213 ;  /* 0x000000d518ca7220 */ /* 0x000fe20000410000 */
[----:B------:R-:W-:Y:S01]  /*1e00*/  @P4 FMUL.FTZ R94, R219, R72 ;  /* 0x00000048db5e4220 */ /* 0x000fe20000410000 */
[----:B------:R-:W-:Y:S01]  /*1e10*/  FMUL.FTZ R204, R26, R219 ;  /* 0x000000db1acc7220 */ /* 0x000fe20000410000 */
[----:B------:R-:W-:Y:S01]  /*1e20*/  @P6 FMUL.FTZ R207, R68, R69 ;  /* 0x0000004544cf6220 */ /* 0x000fe20000410000 */
[----:B------:R-:W-:Y:S01]  /*1e30*/  FMUL.FTZ R219, R27, R68 ;  /* 0x000000441bdb7220 */ /* 0x000fe20000410000 */
[----:B------:R-:W0:Y:S01]  /*1e40*/  LDC.64 R72, c[0x0][0x2f8] ;  /* 0x0000be00ff487b82 */ /* 0x000e220000000a00 */
[----:B------:R-:W-:Y:S01]  /*1e50*/  FMUL.FTZ R213, R25, R206 ;  /* 0x000000ce19d57220 */ /* 0x000fe20000410000 */
[----:B------:R-:W-:-:S02]  /*1e60*/  FSEL R202, R202, RZ, P3 ;  /* 0x000000ffcaca7208 */ /* 0x000fc40001800000 */
[----:B------:R-:W-:Y:S02]  /*1e70*/  FSEL R204, R204, RZ, P4 ;  /* 0x000000ffcccc7208 */ /* 0x000fe40002000000 */
[----:B------:R-:W-:Y:S02]  /*1e80*/  FSEL R213, R213, RZ, P5 ;  /* 0x000000ffd5d57208 */ /* 0x000fe40002800000 */
[----:B------:R-:W1:Y:S01]  /*1e90*/  @P2 LDC.64 R68, c[0x0][0x308] ;  /* 0x0000c200ff442b82 */ /* 0x000e620000000a00 */
[----:B------:R-:W-:Y:S02]  /*1ea0*/  FSEL R219, R219, RZ, P6 ;  /* 0x000000ffdbdb7208 */ /* 0x000fe40003000000 */
[C---:B------:R-:W-:Y:S02]  /*1eb0*/  LOP3.LUT P3, RZ, R95.reuse, 0xff, RZ, 0xc0, !PT ;  /* 0x000000ff5fff7812 */ /* 0x040fe4000786c0ff */
[C---:B------:R-:W-:Y:S02]  /*1ec0*/  LOP3.LUT P5, RZ, R95.reuse, 0xff00, RZ, 0xc0, !PT ;  /* 0x0000ff005fff7812 */ /* 0x040fe400078ac0ff */
[----:B------:R-:W-:-:S02]  /*1ed0*/  LOP3.LUT P4, RZ, R95, 0xff0000, RZ, 0xc0, !PT ;  /* 0x00ff00005fff7812 */ /* 0x000fc4000788c0ff */
[----:B------:R-:W-:Y:S01]  /*1ee0*/  LOP3.LUT P6, RZ, R95, 0xff000000, RZ, 0xc0, !PT ;  /* 0xff0000005fff7812 */ /* 0x000fe200078cc0ff */
[----:B------:R-:W-:Y:S01]  /*1ef0*/  FADD.FTZ R95, R82, -R75 ;  /* 0x8000004b525f7221 */ /* 0x000fe20000010000 */
[----:B------:R-:W-:Y:S02]  /*1f00*/  @P1 HADD2.F32 R82, -RZ, R55.H1_H1 ;  /* 0x30000037ff521230 */ /* 0x000fe40000004100 */
[C---:B------:R-:W-:Y:S01]  /*1f10*/  FMUL.FTZ R75, R178.reuse, R83 ;  /* 0x00000053b24b7220 */ /* 0x040fe20000410000 */
[----:B------:R-:W-:Y:S01]  /*1f20*/  @P2 PRMT R64, R211, 0x7610, R64 ;  /* 0x00007610d3402816 */ /* 0x000fe20000000040 */
[----:B------:R-:W-:Y:S01]  /*1f30*/  FMUL.FTZ R95, R178, R95 ;  /* 0x0000005fb25f7220 */ /* 0x000fe20000410000 */
[----:B------:R-:W-:Y:S01]  /*1f40*/  FMUL.FTZ R211, R77, UR16 ;  /* 0x000000104dd37c20 */ /* 0x000fe20008410000 */
[----:B------:R-:W-:Y:S01]  /*1f50*/  @P1 FADD.FTZ R75, R75, R74 ;  /* 0x0000004a4b4b1221 */ /* 0x000fe20000010000 */
[----:B------:R-:W-:Y:S01]  /*1f60*/  @P2 F2FP.F16.F32.PACK_AB R74, RZ, R79 ;  /* 0x0000004fff4a223e */ /* 0x000fe200000000ff */
[----:B------:R-:W-:Y:S01]  /*1f70*/  @P1 FADD.FTZ R95, R95, R82 ;  /* 0x000000525f5f1221 */ /* 0x000fe20000010000 */
[----:B0-----:R-:W-:-:S04]  /*1f80*/  IMAD.WIDE.U32 R82, R183, 0x10, R72 ;  /* 0x00000010b7527825 */ /* 0x001fc800078e0048 */
[-C--:B------:R-:W-:Y:S01]  /*1f90*/  FMUL.FTZ R79, R79, R160.reuse ;  /* 0x000000a04f4f7220 */ /* 0x080fe20000410000 */
[----:B------:R-:W-:Y:S01]  /*1fa0*/  @P2 F2FP.F16.F32.PACK_AB R72, RZ, R75 ;  /* 0x0000004bff48223e */ /* 0x000fe200000000ff */
[----:B------:R-:W-:Y:S01]  /*1fb0*/  FMUL.FTZ R75, R75, R160 ;  /* 0x000000a04b4b7220 */ /* 0x000fe20000410000 */
[----:B------:R-:W-:Y:S01]  /*1fc0*/  @P2 F2FP.F16.F32.PACK_AB R217, RZ, R217 ;  /* 0x000000d9ffd9223e */ /* 0x000fe200000000ff */
[----:B-1----:R-:W-:Y:S01]  /*1fd0*/  @P2 IMAD.WIDE.U32 R68, R183, 0x10, R68 ;  /* 0x00000010b7442825 */ /* 0x002fe200078e0044 */
[----:B------:R-:W-:-:S03]  /*1fe0*/  @P2 F2FP.F16.F32.PACK_AB R183, RZ, R95 ;  /* 0x0000005fffb7223e */ /* 0x000fc600000000ff */
[----:B------:R-:W-:Y:S01]  /*1ff0*/  FMUL.FTZ R95, R95, R160 ;  /* 0x000000a05f5f7220 */ /* 0x000fe20000410000 */
[----:B------:R-:W-:Y:S01]  /*2000*/  FMUL.FTZ R206, R75, UR16 ;  /* 0x000000104bce7c20 */ /* 0x000fe20008410000 */
[----:B------:R-:W-:Y:S01]  /*2010*/  FMUL.FTZ R208, R79, UR16 ;  /* 0x000000104fd07c20 */ /* 0x000fe20008410000 */
[----:B------:R-:W-:Y:S01]  /*2020*/  @P2 PRMT R66, R72, 0x7610, R66 ;  /* 0x0000761048422816 */ /* 0x000fe20000000042 */
[----:B------:R-:W-:Y:S01]  /*2030*/  FMUL.FTZ R210, R95, UR16 ;  /* 0x000000105fd27c20 */ /* 0x000fe20008410000 */
[----:B------:R-:W-:Y:S01]  /*2040*/  FMUL.FTZ R72, R20, R206 ;  /* 0x000000ce14487220 */ /* 0x000fe20000410000 */
[----:B------:R-:W-:Y:S01]  /*2050*/  FMUL.FTZ R75, R22, R211 ;  /* 0x000000d3164b7220 */ /* 0x000fe20000410000 */
[----:B------:R-:W-:Y:S01]  /*2060*/  FMUL.FTZ R73, R21, R208 ;  /* 0x000000d015497220 */ /* 0x000fe20000410000 */
[----:B------:R-:W-:Y:S01]  /*2070*/  FMUL.FTZ R77, R23, R210 ;  /* 0x000000d2174d7220 */ /* 0x000fe20000410000 */
[----:B------:R-:W-:Y:S02]  /*2080*/  @P2 PRMT R65, R217, 0x7610, R65 ;  /* 0x00007610d9412816 */ /* 0x000fe40000000041 */
[----:B------:R-:W-:-:S02]  /*2090*/  FSEL R72, R72, RZ, P3 ;  /* 0x000000ff48487208 */ /* 0x000fc40001800000 */
[----:B------:R-:W-:Y:S02]  /*20a0*/  FSEL R75, R75, RZ, P4 ;  /* 0x000000ff4b4b7208 */ /* 0x000fe40002000000 */
[----:B------:R-:W-:Y:S02]  /*20b0*/  FSEL R76, R77, RZ, P6 ;  /* 0x000000ff4d4c7208 */ /* 0x000fe40003000000 */
[----:B------:R-:W-:Y:S02]  /*20c0*/  FSEL R73, R73, RZ, P5 ;  /* 0x000000ff49497208 */ /* 0x000fe40002800000 */
[----:B------:R-:W-:Y:S02]  /*20d0*/  @P2 PRMT R64, R64, 0x5410, R209 ;  /* 0x0000541040402816 */ /* 0x000fe400000000d1 */
[----:B------:R-:W-:Y:S02]  /*20e0*/  @P2 PRMT R65, R65, 0x5410, R215 ;  /* 0x0000541041412816 */ /* 0x000fe400000000d7 */
[----:B------:R-:W-:-:S02]  /*20f0*/  F2FP.F16.F32.PACK_AB R79, R76, R75 ;  /* 0x0000004b4c4f723e */ /* 0x000fc400000000ff */
[----:B------:R-:W-:Y:S01]  /*2100*/  F2FP.F16.F32.PACK_AB R78, R73, R72 ;  /* 0x00000048494e723e */ /* 0x000fe200000000ff */
[----:B------:R-:W-:Y:S01]  /*2110*/  IMAD.WIDE.U32 R72, R181, 0x10, R80 ;  /* 0x00000010b5487825 */ /* 0x000fe200078e0050 */
[----:B------:R-:W-:Y:S02]  /*2120*/  @P2 PRMT R66, R66, 0x5410, R74 ;  /* 0x0000541042422816 */ /* 0x000fe4000000004a */
[----:B------:R-:W-:Y:S02]  /*2130*/  @P2 PRMT R67, R67, 0x5410, R183 ;  /* 0x0000541043432816 */ /* 0x000fe400000000b7 */
[----:B------:R-:W-:Y:S02]  /*2140*/  F2FP.F16.F32.PACK_AB R77, R219, R204 ;  /* 0x000000ccdb4d723e */ /* 0x000fe400000000ff */
[----:B------:R-:W-:Y:S01]  /*2150*/  F2FP.F16.F32.PACK_AB R76, R213, R202 ;  /* 0x000000cad54c723e */ /* 0x000fe200000000ff */
[----:B------:R0:W-:Y:S04]  /*2160*/  @P2 STG.E.128 desc[UR4][R68.64], R64 ;  /* 0x0000004044002986 */ /* 0x0001e8000c101d04 */
[----:B------:R1:W-:Y:S04]  /*2170*/  STG.E.128 desc[UR4][R82.64], R76 ;  /* 0x0000004c52007986 */ /* 0x0003e8000c101d04 */
[----:B------:R-:W2:Y:S01]  /*2180*/  LDG.E.128 R72, desc[UR4][R72.64] ;  /* 0x0000000448487981 */ /* 0x000ea2000c1e1d00 */
[----:B------:R-:W-:Y:S01]  /*2190*/  HFMA2.MMA R202, -RZ, RZ, 0, 0 ;  /* 0x00000000ffca7435 */ /* 0x000fe200000001ff */
[----:B------:R-:W-:-:S02]  /*21a0*/  @P3 HADD2.F32 R95, -RZ, R70.H0_H0 ;  /* 0x20000046ff5f3230 */ /* 0x000fc40000004100 */
[--C-:B------:R-:W-:Y:S01]  /*21b0*/  FFMA.FTZ R188, R188, R200, R203.reuse ;  /* 0x000000c8bcbc7223 */ /* 0x100fe200000100cb */
[----:B------:R-:W-:Y:S01]  /*21c0*/  MOV R183, R92 ;  /* 0x0000005c00b77202 */ /* 0x000fe20000000f00 */
[-CC-:B------:R-:W-:Y:S01]  /*21d0*/  FFMA.FTZ R186, R186, R200.reuse, R203.reuse ;  /* 0x000000c8baba7223 */ /* 0x180fe200000100cb */
[-CC-:B------:R-:W-:Y:S01]  /*21e0*/  FFMA.FTZ R161, R161, R200.reuse, R203.reuse ;  /* 0x000000c8a1a17223 */ /* 0x180fe200000100cb */
[----:B------:R-:W-:Y:S01]  /*21f0*/  FADD.FTZ R187, R187, -R188 ;  /* 0x800000bcbbbb7221 */ /* 0x000fe20000010000 */
[----:B------:R-:W-:Y:S01]  /*2200*/  @P3 FMUL.FTZ R202, R206, R95 ;  /* 0x0000005fceca3220 */ /* 0x000fe20000410000 */
[----:B------:R-:W-:Y:S01]  /*2210*/  LOP3.LUT P3, RZ, R183, 0xff, RZ, 0xc0, !PT ;  /* 0x000000ffb7ff7812 */ /* 0x000fe2000786c0ff */
[----:B0-----:R-:W-:Y:S01]  /*2220*/  FFMA.FTZ R68, R189, R200, R203 ;  /* 0x000000c8bd447223 */ /* 0x001fe200000100cb */
[----:B------:R-:W-:Y:S02]  /*2230*/  @P1 HADD2.F32 R188, -RZ, R56.H0_H0 ;  /* 0x20000038ffbc1230 */ /* 0x000fe40000004100 */
[----:B------:R-:W-:Y:S01]  /*2240*/  FMUL.FTZ R69, R178, R187 ;  /* 0x000000bbb2457220 */ /* 0x000fe20000410000 */
[----:B------:R-:W-:Y:S01]  /*2250*/  HFMA2.MMA R95, -RZ, RZ, 0, 0 ;  /* 0x00000000ff5f7435 */ /* 0x000fe200000001ff */
[----:B------:R-:W-:Y:S01]  /*2260*/  FADD.FTZ R185, R185, -R68 ;  /* 0x80000044b9b97221 */ /* 0x000fe20000010000 */
[----:B------:R-:W-:-:S02]  /*2270*/  @P4 HADD2.F32 R68, -RZ, R71.H0_H0 ;  /* 0x20000047ff444230 */ /* 0x000fc40000004100 */
[----:B------:R-:W-:Y:S01]  /*2280*/  @P1 FADD.FTZ R69, R69, R188 ;  /* 0x000000bc45451221 */ /* 0x000fe20000010000 */
[----:B------:R-:W-:Y:S01]  /*2290*/  FADD.FTZ R195, R195, -R186 ;  /* 0x800000bac3c37221 */ /* 0x000fe20000010000 */
[----:B------:R-:W-:Y:S01]  /*22a0*/  @P5 HADD2.F32 R70, -RZ, R70.H1_H1 ;  /* 0x30000046ff465230 */ /* 0x000fe20000004100 */
[----:B------:R-:W-:Y:S01]  /*22b0*/  MOV R186, RZ ;  /* 0x000000ff00ba7202 */ /* 0x000fe20000000f00 */
[----:B-1----:R-:W-:Y:S02]  /*22c0*/  @P1 HADD2.F32 R76, -RZ, R56.H1_H1 ;  /* 0x30000038ff4c1230 */ /* 0x002fe40000004100 */
[----:B------:R-:W-:Y:S01]  /*22d0*/  FMUL.FTZ R77, R178, R185 ;  /* 0x000000b9b24d7220 */ /* 0x000fe20000410000 */
[----:B------:R-:W-:Y:S01]  /*22e0*/  @P4 FMUL.FTZ R186, R211, R68 ;  /* 0x00000044d3ba4220 */ /* 0x000fe20000410000 */
[----:B------:R-:W-:Y:S02]  /*22f0*/  @P1 HADD2.F32 R78, -RZ, R57.H0_H0 ;  /* 0x20000039ff4e1230 */ /* 0x000fe40000004100 */
[----:B------:R-:W-:Y:S01]  /*2300*/  FMUL.FTZ R68, R69, R160 ;  /* 0x000000a045447220 */ /* 0x000fe20000410000 */
[----:B------:R-:W-:Y:S01]  /*2310*/  FADD.FTZ R79, R192, -R161 ;  /* 0x800000a1c04f7221 */ /* 0x000fe20000010000 */
[----:B------:R-:W-:Y:S01]  /*2320*/  FMUL.FTZ R195, R178, R195 ;  /* 0x000000c3b2c37220 */ /* 0x000fe20000410000 */
[----:B------:R-:W-:Y:S01]  /*2330*/  LOP3.LUT P4, RZ, R92, 0xff0000, RZ, 0xc0, !PT ;  /* 0x00ff00005cff7812 */ /* 0x000fe2000788c0ff */
[----:B------:R-:W-:Y:S01]  /*2340*/  HFMA2.MMA R161, -RZ, RZ, 0, 0 ;  /* 0x00000000ffa17435 */ /* 0x000fe200000001ff */
[----:B------:R-:W-:Y:S01]  /*2350*/  @P5 FMUL.FTZ R95, R208, R70 ;  /* 0x00000046d05f5220 */ /* 0x000fe20000410000 */
[----:B------:R-:W-:-:S02]  /*2360*/  @P6 HADD2.F32 R71, -RZ, R71.H1_H1 ;  /* 0x30000047ff476230 */ /* 0x000fc40000004100 */
[----:B------:R-:W-:Y:S01]  /*2370*/  @P1 FADD.FTZ R77, R77, R76 ;  /* 0x0000004c4d4d1221 */ /* 0x000fe20000010000 */
[----:B------:R-:W-:Y:S02]  /*2380*/  @P1 HADD2.F32 R76, -RZ, R57.H1_H1 ;  /* 0x30000039ff4c1230 */ /* 0x000fe40000004100 */
[----:B------:R-:W-:Y:S01]  /*2390*/  FMUL.FTZ R83, R68, UR16 ;  /* 0x0000001044537c20 */ /* 0x000fe20008410000 */
[----:B------:R-:W-:Y:S01]  /*23a0*/  @P1 FADD.FTZ R195, R195, R78 ;  /* 0x0000004ec3c31221 */ /* 0x000fe20000010000 */
[----:B------:R-:W-:Y:S01]  /*23b0*/  FMUL.FTZ R79, R178, R79 ;  /* 0x0000004fb24f7220 */ /* 0x000fe20000410000 */
[----:B------:R-:W-:Y:S01]  /*23c0*/  MOV R188, RZ ;  /* 0x000000ff00bc7202 */ /* 0x000fe20000000f00 */
[----:B------:R-:W-:Y:S01]  /*23d0*/  @P6 FMUL.FTZ R161, R210, R71 ;  /* 0x00000047d2a16220 */ /* 0x000fe20000410000 */
[C---:B------:R-:W-:Y:S01]  /*23e0*/  LOP3.LUT P6, RZ, R92.reuse, 0xff00, RZ, 0xc0, !PT ;  /* 0x0000ff005cff7812 */ /* 0x040fe200078cc0ff */
[----:B------:R-:W-:Y:S01]  /*23f0*/  @P1 FADD.FTZ R79, R79, R76 ;  /* 0x0000004c4f4f1221 */ /* 0x000fe20000010000 */
[----:B------:R-:W-:Y:S01]  /*2400*/  LOP3.LUT P5, RZ, R92, 0xff000000, RZ, 0xc0, !PT ;  /* 0xff0000005cff7812 */ /* 0x000fe200078ac0ff */
[-C--:B------:R-:W-:Y:S01]  /*2410*/  FMUL.FTZ R68, R77, R160.reuse ;  /* 0x000000a04d447220 */ /* 0x080fe20000410000 */
[----:B------:R-:W-:Y:S01]  /*2420*/  MOV R92, RZ ;  /* 0x000000ff005c7202 */ /* 0x000fe20000000f00 */
[----:B------:R-:W-:Y:S01]  /*2430*/  FMUL.FTZ R71, R79, R160 ;  /* 0x000000a04f477220 */ /* 0x000fe20000410000 */
[-CC-:B------:R-:W-:Y:S01]  /*2440*/  FFMA.FTZ R180, R180, R200.reuse, R203.reuse ;  /* 0x000000c8b4b47223 */ /* 0x180fe200000100cb */
[----:B------:R-:W-:Y:S01]  /*2450*/  FMUL.FTZ R76, R68, UR16 ;  /* 0x00000010444c7c20 */ /* 0x000fe20008410000 */
[----:B------:R-:W-:Y:S01]  /*2460*/  FMUL.FTZ R68, R16, R83 ;  /* 0x0000005310447220 */ /* 0x000fe20000410000 */
[----:B------:R-:W-:Y:S01]  /*2470*/  FMUL.FTZ R78, R71, UR16 ;  /* 0x00000010474e7c20 */ /* 0x000fe20008410000 */
[----:B------:R-:W-:Y:S01]  /*2480*/  HFMA2.MMA R185, -RZ, RZ, 0, 0 ;  /* 0x00000000ffb97435 */ /* 0x000fe200000001ff */
[-CC-:B------:R-:W-:Y:S01]  /*2490*/  FFMA.FTZ R182, R182, R200.reuse, R203.reuse ;  /* 0x000000c8b6b67223 */ /* 0x180fe200000100cb */
        /* <DEDUP_REMOVED lines=11> */
[----:B------:R-:W-:-:S02]  /*2550*/  @P2 F2FP.F16.F32.PACK_AB R77, RZ, R77 ;  /* 0x0000004dff4d223e */ /* 0x000fc400000000ff */
[----:B------:R-:W-:Y:S01]  /*2560*/  @P2 F2FP.F16.F32.PACK_AB R79, RZ, R79 ;  /* 0x0000004fff4f223e */ /* 0x000fe200000000ff */
[--C-:B--2---:R-:W-:Y:S02]  /*2570*/  @P3 HADD2.F32 R70, -RZ, R72.reuse.H0_H0 ;  /* 0x20000048ff463230 */ /* 0x104fe40000004100 */
[----:B------:R-:W-:-:S03]  /*2580*/  @P6 HADD2.F32 R72, -RZ, R72.H1_H1 ;  /* 0x30000048ff486230 */ /* 0x000fc60000004100 */
[----:B------:R-:W-:Y:S01]  /*2590*/  @P3 FMUL.FTZ R188, R83, R70 ;  /* 0x0000004653bc3220 */ /* 0x000fe20000410000 */
[----:B------:R-:W-:Y:S01]  /*25a0*/  FMUL.FTZ R70, R195, R160 ;  /* 0x000000a0c3467220 */ /* 0x000fe20000410000 */
[----:B------:R-:W-:Y:S01]  /*25b0*/  @P6 FMUL.FTZ R185, R76, R72 ;  /* 0x000000484cb96220 */ /* 0x000fe20000410000 */
[----:B------:R-:W0:Y:S01]  /*25c0*/  @P2 LDC.64 R82, c[0x0][0x308] ;  /* 0x0000c200ff522b82 */ /* 0x000e220000000a00 */
[----:B------:R-:W-:Y:S01]  /*25d0*/  @P2 F2FP.F16.F32.PACK_AB R195, RZ, R195 ;  /* 0x000000c3ffc3223e */ /* 0x000fe200000000ff */
[----:B------:R-:W-:Y:S01]  /*25e0*/  FMUL.FTZ R187, R70, UR16 ;  /* 0x0000001046bb7c20 */ /* 0x000fe20008410000 */
[--C-:B------:R-:W-:Y:S02]  /*25f0*/  @P4 HADD2.F32 R70, -RZ, R73.reuse.H0_H0 ;  /* 0x20000049ff464230 */ /* 0x100fe40000004100 */
[----:B------:R-:W-:Y:S02]  /*2600*/  @P5 HADD2.F32 R73, -RZ, R73.H1_H1 ;  /* 0x30000049ff495230 */ /* 0x000fe40000004100 */
[----:B------:R-:W-:Y:S01]  /*2610*/  FMUL.FTZ R71, R18, R187 ;  /* 0x000000bb12477220 */ /* 0x000fe20000410000 */
[----:B------:R-:W-:Y:S01]  /*2620*/  @P2 PRMT R65, R195, 0x7610, R65 ;  /* 0x00007610c3412816 */ /* 0x000fe20000000041 */
[----:B------:R-:W-:Y:S01]  /*2630*/  @P4 FMUL.FTZ R92, R187, R70 ;  /* 0x00000046bb5c4220 */ /* 0x000fe20000410000 */
[----:B------:R-:W-:Y:S01]  /*2640*/  FSEL R187, R68, RZ, P3 ;  /* 0x000000ff44bb7208 */ /* 0x000fe20001800000 */
[----:B------:R-:W-:Y:S01]  /*2650*/  FMUL.FTZ R68, R19, R78 ;  /* 0x0000004e13447220 */ /* 0x000fe20000410000 */
[----:B------:R-:W-:Y:S01]  /*2660*/  FMUL.FTZ R70, R17, R76 ;  /* 0x0000004c11467220 */ /* 0x000fe20000410000 */
[----:B------:R-:W-:Y:S01]  /*2670*/  @P5 FMUL.FTZ R183, R78, R73 ;  /* 0x000000494eb75220 */ /* 0x000fe20000410000 */
[--C-:B------:R-:W-:Y:S01]  /*2680*/  @P1 HADD2.F32 R76, -RZ, R59.reuse.H0_H0 ;  /* 0x2000003bff4c1230 */ /* 0x100fe20000004100 */
[----:B------:R-:W-:Y:S01]  /*2690*/  FSEL R189, R71, RZ, P4 ;  /* 0x000000ff47bd7208 */ /* 0x000fe20002000000 */
[----:B------:R-:W-:Y:S01]  /*26a0*/  @P1 HADD2.F32 R78, -RZ, R59.H1_H1 ;  /* 0x3000003bff4e1230 */ /* 0x000fe20000004100 */
[----:B------:R-:W-:Y:S01]  /*26b0*/  FSEL R204, R68, RZ, P5 ;  /* 0x000000ff44cc7208 */ /* 0x000fe20002800000 */
[--C-:B------:R-:W-:Y:S01]  /*26c0*/  @P1 HADD2.F32 R68, -RZ, R58.reuse.H0_H0 ;  /* 0x2000003aff441230 */ /* 0x100fe20000004100 */
[----:B------:R-:W-:Y:S01]  /*26d0*/  FSEL R192, R70, RZ, P6 ;  /* 0x000000ff46c07208 */ /* 0x000fe20003000000 */
[----:B------:R-:W-:Y:S01]  /*26e0*/  @P1 HADD2.F32 R70, -RZ, R58.H1_H1 ;  /* 0x3000003aff461230 */ /* 0x000fe20000004100 */
[----:B------:R-:W-:Y:S01]  /*26f0*/  LEA R72, P4, R181, UR18, 0x4 ;  /* 0x00000012b5487c11 */ /* 0x000fe2000f8820ff */
[----:B------:R-:W-:Y:S01]  /*2700*/  @P1 FADD.FTZ R193, R193, R76 ;  /* 0x0000004cc1c11221 */ /* 0x000fe20000010000 */
[----:B------:R-:W-:Y:S01]  /*2710*/  @P1 FADD.FTZ R157, R157, R68 ;  /* 0x000000449d9d1221 */ /* 0x000fe20000010000 */
[----:B------:R-:W-:Y:S01]  /*2720*/  @P1 FADD.FTZ R191, R191, R78 ;  /* 0x0000004ebfbf1221 */ /* 0x000fe20000010000 */
[----:B------:R-:W-:Y:S01]  /*2730*/  @P1 FADD.FTZ R97, R97, R70 ;  /* 0x0000004661611221 */ /* 0x000fe20000010000 */
[C---:B------:R-:W-:Y:S01]  /*2740*/  LEA.HI.X R73, R181.reuse, UR19, RZ, 0x4, P4 ;  /* 0x00000013b5497c11 */ /* 0x040fe2000a0f24ff */
[----:B0-----:R-:W-:Y:S01]  /*2750*/  @P2 IMAD.WIDE.U32 R82, R181, 0x10, R82 ;  /* 0x00000010b5522825 */ /* 0x001fe200078e0052 */
[----:B------:R-:W-:-:S03]  /*2760*/  LOP3.LUT P3, RZ, R93, 0xff, RZ, 0xc0, !PT ;  /* 0x000000ff5dff7812 */ /* 0x000fc6000786c0ff */
[-C--:B------:R-:W-:Y:S01]  /*2770*/  FMUL.FTZ R180, R191, R160.reuse ;  /* 0x000000a0bfb47220 */ /* 0x080fe20000410000 */
[----:B------:R-:W-:Y:S01]  /*2780*/  LOP3.LUT P6, RZ, R93, 0xff00, RZ, 0xc0, !PT ;  /* 0x0000ff005dff7812 */ /* 0x000fe200078cc0ff */
[-C--:B------:R-:W-:Y:S01]  /*2790*/  FMUL.FTZ R182, R97, R160.reuse ;  /* 0x000000a061b67220 */ /* 0x080fe20000410000 */
[C---:B------:R-:W-:Y:S01]  /*27a0*/  LOP3.LUT P5, RZ, R93.reuse, 0xff0000, RZ, 0xc0, !PT ;  /* 0x00ff00005dff7812 */ /* 0x040fe200078ac0ff */
[----:B------:R-:W-:Y:S01]  /*27b0*/  FMUL.FTZ R180, R180, UR16 ;  /* 0x00000010b4b47c20 */ /* 0x000fe20008410000 */
[----:B------:R-:W-:Y:S01]  /*27c0*/  LOP3.LUT P4, RZ, R93, 0xff000000, RZ, 0xc0, !PT ;  /* 0xff0000005dff7812 */ /* 0x000fe2000788c0ff */
[-C--:B------:R-:W-:Y:S01]  /*27d0*/  FMUL.FTZ R93, R193, R160.reuse ;  /* 0x000000a0c15d7220 */ /* 0x080fe20000410000 */
[----:B------:R-:W-:Y:S01]  /*27e0*/  @P2 F2FP.F16.F32.PACK_AB R78, RZ, R157 ;  /* 0x0000009dff4e223e */ /* 0x000fe200000000ff */
[----:B------:R-:W-:Y:S01]  /*27f0*/  FMUL.FTZ R157, R157, R160 ;  /* 0x000000a09d9d7220 */ /* 0x000fe20000410000 */
[----:B------:R-:W-:Y:S01]  /*2800*/  FMUL.FTZ R182, R182, UR16 ;  /* 0x00000010b6b67c20 */ /* 0x000fe20008410000 */
[----:B------:R-:W-:Y:S01]  /*2810*/  FMUL.FTZ R93, R93, UR16 ;  /* 0x000000105d5d7c20 */ /* 0x000fe20008410000 */
[----:B------:R-:W-:Y:S01]  /*2820*/  @P2 F2FP.F16.F32.PACK_AB R76, RZ, R69 ;  /* 0x00000045ff4c223e */ /* 0x000fe200000000ff */
[----:B------:R-:W-:Y:S01]  /*2830*/  FMUL.FTZ R157, R157, UR16 ;  /* 0x000000109d9d7c20 */ /* 0x000fe20008410000 */
[----:B------:R-:W-:Y:S01]  /*2840*/  FMUL.FTZ R71, R15, R180 ;  /* 0x000000b40f477220 */ /* 0x000fe20000410000 */
[----:B------:R-:W-:Y:S01]  /*2850*/  FMUL.FTZ R70, R14, R93 ;  /* 0x0000005d0e467220 */ /* 0x000fe20000410000 */
[----:B------:R-:W-:Y:S01]  /*2860*/  FMUL.FTZ R69, R13, R182 ;  /* 0x000000b60d457220 */ /* 0x000fe20000410000 */
[----:B------:R-:W-:Y:S01]  /*2870*/  FMUL.FTZ R68, R12, R157 ;  /* 0x0000009d0c447220 */ /* 0x000fe20000410000 */
[----:B------:R-:W-:-:S02]  /*2880*/  @P2 F2FP.F16.F32.PACK_AB R193, RZ, R193 ;  /* 0x000000c1ffc1223e */ /* 0x000fc400000000ff */
[----:B------:R-:W-:Y:S02]  /*2890*/  FSEL R70, R70, RZ, P5 ;  /* 0x000000ff46467208 */ /* 0x000fe40002800000 */
[----:B------:R-:W-:Y:S02]  /*28a0*/  FSEL R71, R71, RZ, P4 ;  /* 0x000000ff47477208 */ /* 0x000fe40002000000 */
[----:B------:R-:W-:Y:S02]  /*28b0*/  @P2 F2FP.F16.F32.PACK_AB R97, RZ, R97 ;  /* 0x00000061ff61223e */ /* 0x000fe400000000ff */
[----:B------:R-:W-:Y:S02]  /*28c0*/  FSEL R68, R68, RZ, P3 ;  /* 0x000000ff44447208 */ /* 0x000fe40001800000 */
[----:B------:R-:W-:Y:S02]  /*28d0*/  FSEL R69, R69, RZ, P6 ;  /* 0x000000ff45457208 */ /* 0x000fe40003000000 */
[----:B------:R-:W-:-:S02]  /*28e0*/  @P2 F2FP.F16.F32.PACK_AB R191, RZ, R191 ;  /* 0x000000bfffbf223e */ /* 0x000fc400000000ff */
[----:B------:R-:W-:Y:S02]  /*28f0*/  @P2 PRMT R64, R76, 0x7610, R64 ;  /* 0x000076104c402816 */ /* 0x000fe40000000040 */
[----:B------:R-:W-:Y:S02]  /*2900*/  @P2 PRMT R66, R78, 0x7610, R66 ;  /* 0x000076104e422816 */ /* 0x000fe40000000042 */
[----:B------:R-:W-:Y:S02]  /*2910*/  @P2 PRMT R67, R193, 0x7610, R67 ;  /* 0x00007610c1432816 */ /* 0x000fe40000000043 */
[----:B------:R-:W-:Y:S02]  /*2920*/  F2FP.F16.F32.PACK_AB R71, R71, R70 ;  /* 0x000000464747723e */ /* 0x000fe400000000ff */
[----:B------:R-:W-:Y:S02]  /*2930*/  F2FP.F16.F32.PACK_AB R70, R69, R68 ;  /* 0x000000444546723e */ /* 0x000fe400000000ff */
[----:B------:R-:W-:Y:S01]  /*2940*/  @P2 PRMT R64, R64, 0x5410, R77 ;  /* 0x0000541040402816 */ /* 0x000fe2000000004d */
[----:B------:R-:W-:Y:S01]  /*2950*/  IMAD.WIDE.U32 R76, R175, 0x10, R80 ;  /* 0x00000010af4c7825 */ /* 0x000fe200078e0050 */
[----:B------:R-:W-:-:S02]  /*2960*/  @P2 PRMT R65, R65, 0x5410, R79 ;  /* 0x0000541041412816 */ /* 0x000fc4000000004f */
[----:B------:R-:W-:Y:S02]  /*2970*/  @P2 PRMT R66, R66, 0x5410, R97 ;  /* 0x0000541042422816 */ /* 0x000fe40000000061 */
[----:B------:R-:W-:Y:S02]  /*2980*/  @P2 PRMT R67, R67, 0x5410, R191 ;  /* 0x0000541043432816 */ /* 0x000fe400000000bf */
[----:B------:R-:W-:Y:S02]  /*2990*/  F2FP.F16.F32.PACK_AB R69, R204, R189 ;  /* 0x000000bdcc45723e */ /* 0x000fe400000000ff */
[----:B------:R-:W-:Y:S01]  /*29a0*/  F2FP.F16.F32.PACK_AB R68, R192, R187 ;  /* 0x000000bbc044723e */ /* 0x000fe200000000ff */
[----:B------:R-:W-:Y:S04]  /*29b0*/  @P2 STG.E.128 desc[UR4][R82.64], R64 ;  /* 0x0000004052002986 */ /* 0x000fe8000c101d04 */
[----:B------:R0:W-:Y:S04]  /*29c0*/  STG.E.128 desc[UR4][R72.64], R68 ;  /* 0x0000004448007986 */ /* 0x0001e8000c101d04 */
[----:B------:R-:W2:Y:S01]  /*29d0*/  LDG.E.128 R76, desc[UR4][R76.64] ;  /* 0x000000044c4c7981 */ /* 0x000ea2000c1e1d00 */
[----:B------:R-:W-:Y:S01]  /*29e0*/  @P3 HADD2.F32 R81, -RZ, R74.H0_H0 ;  /* 0x2000004aff513230 */ /* 0x000fe20000004100 */
[----:B------:R-:W-:Y:S01]  /*29f0*/  MOV R80, RZ ;  /* 0x000000ff00507202 */ /* 0x000fe20000000f00 */
[-CC-:B------:R-:W-:Y:S01]  /*2a00*/  FFMA.FTZ R196, R196, R200.reuse, R203.reuse ;  /* 0x000000c8c4c47223 */ /* 0x180fe200000100cb */
[--C-:B------:R-:W-:Y:S01]  /*2a10*/  FFMA.FTZ R201, R201, R200, R203.reuse ;  /* 0x000000c8c9c97223 */ /* 0x100fe200000100cb */
[----:B------:R-:W-:Y:S01]  /*2a20*/  MOV R97, R2 ;  /* 0x0000000200617202 */ /* 0x000fe20000000f00 */
[----:B------:R-:W-:Y:S01]  /*2a30*/  @P3 FMUL.FTZ R80, R157, R81 ;  /* 0x000000519d503220 */ /* 0x000fe20000410000 */
[-CC-:B------:R-:W-:Y:S01]  /*2a40*/  FFMA.FTZ R81, R156, R200.reuse, R203.reuse ;  /* 0x000000c89c517223 */ /* 0x180fe200000100cb */
[-CC-:B------:R-:W-:Y:S01]  /*2a50*/  FFMA.FTZ R156, R91, R200.reuse, R203.reuse ;  /* 0x000000c85b9c7223 */ /* 0x180fe200000100cb */
[----:B------:R-:W-:Y:S01]  /*2a60*/  FFMA.FTZ R91, R90, R200, R203 ;  /* 0x000000c85a5b7223 */ /* 0x000fe200000100cb */
[----:B------:R-:W-:Y:S01]  /*2a70*/  FADD.FTZ R199, R199, -R196 ;  /* 0x800000c4c7c77221 */ /* 0x000fe20000010000 */
[----:B------:R-:W-:Y:S01]  /*2a80*/  FADD.FTZ R81, R96, -R81 ;  /* 0x8000005160517221 */ /* 0x000fe20000010000 */
[----:B------:R-:W-:Y:S01]  /*2a90*/  FADD.FTZ R89, R89, -R156 ;  /* 0x8000009c59597221 */ /* 0x000fe20000010000 */
[----:B------:R-:W-:Y:S01]  /*2aa0*/  FADD.FTZ R91, R88, -R91 ;  /* 0x8000005b585b7221 */ /* 0x000fe20000010000 */
[----:B0-----:R-:W-:-:S02]  /*2ab0*/  @P1 HADD2.F32 R68, -RZ, R60.H0_H0 ;  /* 0x2000003cff441230 */ /* 0x001fc40000004100 */
[----:B------:R-:W-:Y:S01]  /*2ac0*/  FMUL.FTZ R81, R178, R81 ;  /* 0x00000051b2517220 */ /* 0x000fe20000410000 */
[----:B------:R-:W-:Y:S01]  /*2ad0*/  FFMA.FTZ R69, R86, R200, R203 ;  /* 0x000000c856457223 */ /* 0x000fe200000100cb */
[----:B------:R-:W-:Y:S02]  /*2ae0*/  @P1 HADD2.F32 R70, -RZ, R60.H1_H1 ;  /* 0x3000003cff461230 */ /* 0x000fe40000004100 */
[----:B------:R-:W-:Y:S01]  /*2af0*/  FMUL.FTZ R89, R178, R89 ;  /* 0x00000059b2597220 */ /* 0x000fe20000410000 */
[----:B------:R-:W-:Y:S01]  /*2b00*/  @P1 FADD.FTZ R81, R81, R68 ;  /* 0x0000004451511221 */ /* 0x000fe20000010000 */
[----:B------:R-:W-:Y:S01]  /*2b10*/  FADD.FTZ R69, R84, -R69 ;  /* 0x8000004554457221 */ /* 0x000fe20000010000 */
[----:B------:R-:W-:Y:S02]  /*2b20*/  @P1 HADD2.F32 R68, -RZ, R61.H0_H0 ;  /* 0x2000003dff441230 */ /* 0x000fe40000004100 */
[----:B------:R-:W-:Y:S01]  /*2b30*/  FMUL.FTZ R91, R178, R91 ;  /* 0x0000005bb25b7220 */ /* 0x000fe20000410000 */
[----:B------:R-:W-:Y:S01]  /*2b40*/  @P1 FADD.FTZ R89, R89, R70 ;  /* 0x0000004659591221 */ /* 0x000fe20000010000 */
[----:B------:R-:W-:-:S02]  /*2b50*/  @P1 HADD2.F32 R70, -RZ, R62.H0_H0 ;  /* 0x2000003eff461230 */ /* 0x000fc40000004100 */
[----:B------:R-:W-:Y:S01]  /*2b60*/  FFMA.FTZ R82, R87, R200, R203 ;  /* 0x000000c857527223 */ /* 0x000fe200000100cb */
[C---:B------:R-:W-:Y:S01]  /*2b70*/  FMUL.FTZ R83, R178.reuse, R69 ;  /* 0x00000045b2537220 */ /* 0x040fe20000410000 */
[----:B------:R-:W-:Y:S01]  /*2b80*/  @P1 FADD.FTZ R91, R91, R68 ;  /* 0x000000445b5b1221 */ /* 0x000fe20000010000 */
[----:B------:R-:W-:Y:S02]  /*2b90*/  @P1 HADD2.F32 R68, -RZ, R63.H0_H0 ;  /* 0x2000003fff441230 */ /* 0x000fe40000004100 */
[----:B------:R-:W-:Y:S01]  /*2ba0*/  FMUL.FTZ R199, R178, R199 ;  /* 0x000000c7b2c77220 */ /* 0x000fe20000410000 */
[----:B------:R-:W-:Y:S01]  /*2bb0*/  FADD.FTZ R85, R85, -R82 ;  /* 0x8000005255557221 */ /* 0x000fe20000010000 */
[----:B------:R-:W-:Y:S01]  /*2bc0*/  @P1 FADD.FTZ R83, R83, R70 ;  /* 0x0000004653531221 */ /* 0x000fe20000010000 */
[----:B------:R-:W-:Y:S02]  /*2bd0*/  @P5 HADD2.F32 R70, -RZ, R75.H0_H0 ;  /* 0x2000004bff465230 */ /* 0x000fe40000004100 */
[----:B------:R-:W-:Y:S01]  /*2be0*/  @P1 FADD.FTZ R199, R199, R68 ;  /* 0x00000044c7c71221 */ /* 0x000fe20000010000 */
[----:B------:R-:W-:-:S02]  /*2bf0*/  @P1 HADD2.F32 R72, -RZ, R61.H1_H1 ;  /* 0x3000003dff481230 */ /* 0x000fc40000004100 */
[----:B------:R-:W-:Y:S01]  /*2c00*/  FMUL.FTZ R85, R178, R85 ;  /* 0x00000055b2557220 */ /* 0x000fe20000410000 */
[----:B------:R-:W-:Y:S01]  /*2c10*/  CS2R R68, SRZ ;  /* 0x0000000000447805 */ /* 0x000fe2000001ff00 */
[----:B------:R-:W-:Y:S01]  /*2c20*/  FADD.FTZ R201, R198, -R201 ;  /* 0x800000c9c6c97221 */ /* 0x000fe20000010000 */
[----:B------:R-:W-:Y:S02]  /*2c30*/  @P6 HADD2.F32 R71, -RZ, R74.H1_H1 ;  /* 0x3000004aff476230 */ /* 0x000fe40000004100 */
[----:B------:R-:W-:Y:S01]  /*2c40*/  @P5 FMUL.FTZ R68, R93, R70 ;  /* 0x000000465d445220 */ /* 0x000fe20000410000 */
[----:B------:R-:W-:Y:S01]  /*2c50*/  LOP3.LUT P3, RZ, R97, 0xff, RZ, 0xc0, !PT ;  /* 0x000000ff61ff7812 */ /* 0x000fe2000786c0ff */
[----:B------:R-:W-:Y:S01]  /*2c60*/  @P1 FADD.FTZ R85, R85, R72 ;  /* 0x0000004855551221 */ /* 0x000fe20000010000 */
[----:B------:R-:W-:Y:S01]  /*2c70*/  LOP3.LUT P5, RZ, R2, 0xff0000, RZ, 0xc0, !PT ;  /* 0x00ff000002ff7812 */ /* 0x000fe200078ac0ff */
[----:B------:R-:W-:Y:S02]  /*2c80*/  @P1 HADD2.F32 R72, -RZ, R63.H1_H1 ;  /* 0x3000003fff481230 */ /* 0x000fe40000004100 */
[----:B------:R-:W-:Y:S01]  /*2c90*/  FMUL.FTZ R201, R178, R201 ;  /* 0x000000c9b2c97220 */ /* 0x000fe20000410000 */
[----:B------:R-:W-:Y:S01]  /*2ca0*/  FFMA.FTZ R197, R197, R200, R203 ;  /* 0x000000c8c5c57223 */ /* 0x000fe200000100cb */
[----:B------:R-:W-:Y:S01]  /*2cb0*/  @P6 FMUL.FTZ R69, R182, R71 ;  /* 0x00000047b6456220 */ /* 0x000fe20000410000 */
[----:B------:R-:W-:Y:S01]  /*2cc0*/  LOP3.LUT P6, RZ, R2, 0xff00, RZ, 0xc0, !PT ;  /* 0x0000ff0002ff7812 */ /* 0x000fe200078cc0ff */
[----:B------:R-:W-:Y:S01]  /*2cd0*/  @P1 FADD.FTZ R201, R201, R72 ;  /* 0x00000048c9c91221 */ /* 0x000fe20000010000 */
[----:B------:R-:W-:Y:S01]  /*2ce0*/  FADD.FTZ R197, R194, -R197 ;  /* 0x800000c5c2c57221 */ /* 0x000fe20000010000 */
[-C--:B------:R-:W-:Y:S01]  /*2cf0*/  FMUL.FTZ R70, R81, R160.reuse ;  /* 0x000000a051467220 */ /* 0x080fe20000410000 */
[----:B------:R-:W-:Y:S01]  /*2d00*/  FMUL.FTZ R72, R89, R160 ;  /* 0x000000a059487220 */ /* 0x000fe20000410000 */
[----:B------:R-:W-:Y:S01]  /*2d10*/  HFMA2.MMA R71, -RZ, RZ, 0, 0 ;  /* 0x00000000ff477435 */ /* 0x000fe200000001ff */
[----:B------:R-:W-:-:S02]  /*2d20*/  @P4 HADD2.F32 R75, -RZ, R75.H1_H1 ;  /* 0x3000004bff4b4230 */ /* 0x000fc40000004100 */
[-C--:B------:R-:W-:Y:S01]  /*2d30*/  FMUL.FTZ R73, R91, R160.reuse ;  /* 0x000000a05b497220 */ /* 0x080fe20000410000 */
[----:B------:R-:W-:Y:S02]  /*2d40*/  @P1 HADD2.F32 R82, -RZ, R62.H1_H1 ;  /* 0x3000003eff521230 */ /* 0x000fe40000004100 */
[----:B------:R-:W-:Y:S01]  /*2d50*/  FMUL.FTZ R197, R178, R197 ;  /* 0x000000c5b2c57220 */ /* 0x000fe20000410000 */
[----:B------:R-:W-:Y:S01]  /*2d60*/  FMUL.FTZ R87, R70, UR16 ;  /* 0x0000001046577c20 */ /* 0x000fe20008410000 */
[----:B------:R-:W-:Y:S01]  /*2d70*/  FMUL.FTZ R84, R72, UR16 ;  /* 0x0000001048547c20 */ /* 0x000fe20008410000 */
[----:B------:R-:W-:Y:S01]  /*2d80*/  FMUL.FTZ R73, R73, UR16 ;  /* 0x0000001049497c20 */ /* 0x000fe20008410000 */
[----:B------:R-:W-:Y:S01]  /*2d90*/  @P4 FMUL.FTZ R71, R180, R75 ;  /* 0x0000004bb4474220 */ /* 0x000fe20000410000 */
[----:B------:R-:W-:Y:S01]  /*2da0*/  @P1 FADD.FTZ R197, R197, R82 ;  /* 0x00000052c5c51221 */ /* 0x000fe20000010000 */
[----:B------:R-:W-:Y:S02]  /*2db0*/  CS2R R74, SRZ ;  /* 0x00000000004a7805 */ /* 0x000fe4000001ff00 */
[----:B------:R-:W-:Y:S01]  /*2dc0*/  MOV R82, RZ ;  /* 0x000000ff00527202 */ /* 0x000fe20000000f00 */
[----:B------:R-:W-:Y:S01]  /*2dd0*/  FADD.FTZ R121, R0, R121 ;  /* 0x0000007900797221 */ /* 0x000fe20000010000 */
[----:B------:R-:W-:Y:S01]  /*2de0*/  LOP3.LUT P1, RZ, R2, 0xff000000, RZ, 0xc0, !PT ;  /* 0xff00000002ff7812 */ /* 0x000fe2000782c0ff */
[----:B------:R-:W-:Y:S01]  /*2df0*/  FMUL.FTZ R2, R10, R73 ;  /* 0x000000490a027220 */ /* 0x000fe20000410000 */
[----:B------:R-:W-:Y:S01]  /*2e00*/  LOP3.LUT P4, RZ, R3, 0xff00, RZ, 0xc0, !PT ;  /* 0x0000ff0003ff7812 */ /* 0x000fe2000788c0ff */
[----:B------:R-:W-:Y:S01]  /*2e10*/  FADD.FTZ R110, R69, R110 ;  /* 0x0000006e456e7221 */ /* 0x000fe20000010000 */
[----:B------:R-:W-:Y:S01]  /*2e20*/  FADD.FTZ R107, R68, R107 ;  /* 0x0000006b446b7221 */ /* 0x000fe20000010000 */
[----:B------:R-:W-:Y:S01]  /*2e30*/  @P2 F2FP.F16.F32.PACK_AB R0, RZ, R85 ;  /* 0x00000055ff00223e */ /* 0x000fe200000000ff */
[-C--:B------:R-:W-:Y:S01]  /*2e40*/  FMUL.FTZ R85, R85, R160.reuse ;  /* 0x000000a055557220 */ /* 0x080fe20000410000 */
[----:B------:R-:W-:Y:S01]  /*2e50*/  @P2 F2FP.F16.F32.PACK_AB R68, RZ, R83 ;  /* 0x00000053ff44223e */ /* 0x000fe200000000ff */
[-C--:B------:R-:W-:Y:S01]  /*2e60*/  FMUL.FTZ R83, R83, R160.reuse ;  /* 0x000000a053537220 */ /* 0x080fe20000410000 */
[----:B------:R-:W-:Y:S01]  /*2e70*/  @P2 F2FP.F16.F32.PACK_AB R69, RZ, R199 ;  /* 0x000000c7ff45223e */ /* 0x000fe200000000ff */
[----:B------:R-:W-:Y:S01]  /*2e80*/  FMUL.FTZ R199, R199, R160 ;  /* 0x000000a0c7c77220 */ /* 0x000fe20000410000 */
[----:B------:R-:W-:Y:S01]  /*2e90*/  @P2 F2FP.F16.F32.PACK_AB R81, RZ, R81 ;  /* 0x00000051ff51223e */ /* 0x000fe200000000ff */
[----:B------:R-:W-:Y:S01]  /*2ea0*/  FMUL.FTZ R86, R85, UR16 ;  /* 0x0000001055567c20 */ /* 0x000fe20008410000 */
[----:B------:R-:W-:Y:S01]  /*2eb0*/  @P2 PRMT R66, R68, 0x7610, R66 ;  /* 0x0000761044422816 */ /* 0x000fe20000000042 */
[----:B------:R-:W-:Y:S01]  /*2ec0*/  FMUL.FTZ R199, R199, UR16 ;  /* 0x00000010c7c77c20 */ /* 0x000fe20008410000 */
[----:B------:R-:W-:Y:S01]  /*2ed0*/  @P2 PRMT R67, R69, 0x7610, R67 ;  /* 0x0000761045432816 */ /* 0x000fe20000000043 */
[----:B------:R-:W-:Y:S01]  /*2ee0*/  FADD.FTZ R108, R71, R108 ;  /* 0x0000006c476c7221 */ /* 0x000fe20000010000 */
[----:B------:R-:W-:Y:S01]  /*2ef0*/  @P2 F2FP.F16.F32.PACK_AB R89, RZ, R89 ;  /* 0x00000059ff59223e */ /* 0x000fe200000000ff */
[----:B------:R-:W-:Y:S01]  /*2f00*/  FADD.FTZ R109, R80, R109 ;  /* 0x0000006d506d7221 */ /* 0x000fe20000010000 */
[----:B------:R-:W-:Y:S01]  /*2f10*/  @P2 PRMT R64, R81, 0x7610, R64 ;  /* 0x0000761051402816 */ /* 0x000fe20000000040 */
[----:B------:R-:W-:Y:S01]  /*2f20*/  FADD.FTZ R122, R205, R122 ;  /* 0x0000007acd7a7221 */ /* 0x000fe20000010000 */
[----:B------:R-:W-:Y:S01]  /*2f30*/  @P2 F2FP.F16.F32.PACK_AB R91, RZ, R91 ;  /* 0x0000005bff5b223e */ /* 0x000fe200000000ff */
[----:B------:R-:W-:Y:S01]  /*2f40*/  FADD.FTZ R119, R94, R119 ;  /* 0x000000775e777221 */ /* 0x000fe20000010000 */
[----:B------:R-:W-:Y:S01]  /*2f50*/  @P2 PRMT R64, R64, 0x5410, R89 ;  /* 0x0000541040402816 */ /* 0x000fe20000000059 */
[----:B------:R-:W-:Y:S01]  /*2f60*/  FMUL.FTZ R89, R83, UR16 ;  /* 0x0000001053597c20 */ /* 0x000fe20008410000 */
[----:B------:R-:W-:Y:S01]  /*2f70*/  @P2 PRMT R65, R91, 0x7610, R65 ;  /* 0x000076105b412816 */ /* 0x000fe20000000041 */
[----:B------:R-:W-:Y:S01]  /*2f80*/  HFMA2.MMA R83, -RZ, RZ, 0, 0 ;  /* 0x00000000ff537435 */ /* 0x000fe200000001ff */
[----:B------:R-:W-:Y:S01]  /*2f90*/  FADD.FTZ R120, R207, R120 ;  /* 0x00000078cf787221 */ /* 0x000fe20000010000 */
[----:B------:R-:W-:Y:S01]  /*2fa0*/  FADD.FTZ R117, R202, R117 ;  /* 0x00000075ca757221 */ /* 0x000fe20000010000 */
[----:B------:R-:W-:Y:S01]  /*2fb0*/  @P2 PRMT R65, R65, 0x5410, R0 ;  /* 0x0000541041412816 */ /* 0x000fe20000000000 */
        /* <DEDUP_REMOVED lines=9> */
[----:B------:R-:W-:Y:S02]  /*3050*/  @P5 HADD2.F32 R72, -RZ, R77.H0_H0 ;  /* 0x2000004dff485230 */ /* 0x000fe40000004100 */
[----:B------:R-:W-:Y:S02]  /*3060*/  @P6 HADD2.F32 R76, -RZ, R76.H1_H1 ;  /* 0x3000004cff4c6230 */ /* 0x000fe40000004100 */
[----:B------:R-:W-:Y:S01]  /*3070*/  @P3 FMUL.FTZ R74, R87, R70 ;  /* 0x00000046574a3220 */ /* 0x000fe20000410000 */
[----:B------:R-:W-:Y:S01]  /*3080*/  FMUL.FTZ R70, R8, R87 ;  /* 0x0000005708467220 */ /* 0x000fe20000410000 */
[----:B------:R-:W-:Y:S01]  /*3090*/  @P5 FMUL.FTZ R82, R73, R72 ;  /* 0x0000004849525220 */ /* 0x000fe20000410000 */
[----:B------:R-:W-:Y:S01]  /*30a0*/  FMUL.FTZ R72, R9, R84 ;  /* 0x0000005409487220 */ /* 0x000fe20000410000 */
[----:B------:R-:W-:Y:S01]  /*30b0*/  @P6 FMUL.FTZ R75, R84, R76 ;  /* 0x0000004c544b6220 */ /* 0x000fe20000410000 */
[----:B------:R-:W-:Y:S01]  /*30c0*/  FSEL R84, R2, RZ, P5 ;  /* 0x000000ff02547208 */ /* 0x000fe20002800000 */
[----:B------:R-:W-:Y:S01]  /*30d0*/  FADD.FTZ R105, R74, R105 ;  /* 0x000000694a697221 */ /* 0x000fe20000010000 */
[----:B------:R-:W-:Y:S01]  /*30e0*/  FSEL R76, R70, RZ, P3 ;  /* 0x000000ff464c7208 */ /* 0x000fe20001800000 */
[----:B------:R-:W-:Y:S01]  /*30f0*/  FADD.FTZ R106, R75, R106 ;  /* 0x0000006a4b6a7221 */ /* 0x000fe20000010000 */
[----:B------:R-:W-:Y:S01]  /*3100*/  FSEL R87, R72, RZ, P6 ;  /* 0x000000ff48577208 */ /* 0x000fe20003000000 */
[----:B------:R-:W-:Y:S01]  /*3110*/  FMUL.FTZ R72, R6, R199 ;  /* 0x000000c706487220 */ /* 0x000fe20000410000 */
[C---:B------:R-:W-:Y:S01]  /*3120*/  LOP3.LUT P3, RZ, R3.reuse, 0xff, RZ, 0xc0, !PT ;  /* 0x000000ff03ff7812 */ /* 0x040fe2000786c0ff */
[----:B------:R-:W-:Y:S01]  /*3130*/  FADD.FTZ R103, R82, R103 ;  /* 0x0000006752677221 */ /* 0x000fe20000010000 */
[----:B------:R-:W-:-:S02]  /*3140*/  LOP3.LUT P6, RZ, R3, 0xff0000, RZ, 0xc0, !PT ;  /* 0x00ff000003ff7812 */ /* 0x000fc400078cc0ff */
[----:B------:R-:W-:Y:S02]  /*3150*/  LOP3.LUT P5, RZ, R3, 0xff000000, RZ, 0xc0, !PT ;  /* 0xff00000003ff7812 */ /* 0x000fe400078ac0ff */
[----:B------:R-:W0:Y:S01]  /*3160*/  @P2 LDC.64 R2, c[0x0][0x308] ;  /* 0x0000c200ff022b82 */ /* 0x000e220000000a00 */
[----:B------:R-:W-:Y:S01]  /*3170*/  @P2 F2FP.F16.F32.PACK_AB R70, RZ, R197 ;  /* 0x000000c5ff46223e */ /* 0x000fe200000000ff */
[-C--:B------:R-:W-:Y:S01]  /*3180*/  FMUL.FTZ R197, R197, R160.reuse ;  /* 0x000000a0c5c57220 */ /* 0x080fe20000410000 */
[----:B------:R-:W-:Y:S01]  /*3190*/  FMUL.FTZ R160, R201, R160 ;  /* 0x000000a0c9a07220 */ /* 0x000fe20000410000 */
[----:B------:R-:W-:Y:S02]  /*31a0*/  @P2 F2FP.F16.F32.PACK_AB R201, RZ, R201 ;  /* 0x000000c9ffc9223e */ /* 0x000fe400000000ff */
[----:B------:R-:W-:Y:S01]  /*31b0*/  FMUL.FTZ R197, R197, UR16 ;  /* 0x00000010c5c57c20 */ /* 0x000fe20008410000 */
[----:B------:R-:W-:Y:S01]  /*31c0*/  FMUL.FTZ R160, R160, UR16 ;  /* 0x00000010a0a07c20 */ /* 0x000fe20008410000 */
[----:B------:R-:W-:Y:S01]  /*31d0*/  @P2 PRMT R66, R66, 0x5410, R70 ;  /* 0x0000541042422816 */ /* 0x000fe20000000046 */
[----:B------:R-:W-:Y:S01]  /*31e0*/  FMUL.FTZ R70, R4, R89 ;  /* 0x0000005904467220 */ /* 0x000fe20000410000 */
[----:B------:R-:W-:Y:S01]  /*31f0*/  FMUL.FTZ R71, R5, R197 ;  /* 0x000000c505477220 */ /* 0x000fe20000410000 */
[----:B------:R-:W-:Y:S01]  /*3200*/  FMUL.FTZ R73, R7, R160 ;  /* 0x000000a007497220 */ /* 0x000fe20000410000 */
[----:B------:R-:W-:Y:S01]  /*3210*/  @P2 PRMT R67, R67, 0x5410, R201 ;  /* 0x0000541043432816 */ /* 0x000fe200000000c9 */
[----:B------:R-:W-:Y:S01]  /*3220*/  @P5 HADD2.F32 R85, -RZ, R79.H1_H1 ;  /* 0x3000004fff555230 */ /* 0x000fe20000004100 */
[----:B------:R-:W-:Y:S01]  /*3230*/  FSEL R72, R72, RZ, P6 ;  /* 0x000000ff48487208 */ /* 0x000fe20003000000 */
[--C-:B------:R-:W-:Y:S01]  /*3240*/  @P3 HADD2.F32 R80, -RZ, R78.reuse.H0_H0 ;  /* 0x2000004eff503230 */ /* 0x100fe20000004100 */
[----:B------:R-:W-:Y:S01]  /*3250*/  FSEL R81, R73, RZ, P5 ;  /* 0x000000ff49517208 */ /* 0x000fe20002800000 */
[----:B------:R-:W-:Y:S01]  /*3260*/  @P4 HADD2.F32 R78, -RZ, R78.H1_H1 ;  /* 0x3000004eff4e4230 */ /* 0x000fe20000004100 */
[----:B------:R-:W-:Y:S01]  /*3270*/  FSEL R73, R71, RZ, P4 ;  /* 0x000000ff47497208 */ /* 0x000fe20002000000 */
[----:B------:R-:W-:Y:S01]  /*3280*/  @P5 FMUL.FTZ R83, R160, R85 ;  /* 0x00000055a0535220 */ /* 0x000fe20000410000 */
[----:B------:R-:W-:-:S02]  /*3290*/  FSEL R70, R70, RZ, P3 ;  /* 0x000000ff46467208 */ /* 0x000fc40001800000 */
[----:B------:R-:W-:Y:S01]  /*32a0*/  F2FP.F16.F32.PACK_AB R71, R81, R72 ;  /* 0x000000485147723e */ /* 0x000fe200000000ff */
[----:B------:R-:W-:Y:S01]  /*32b0*/  @P6 HADD2.F32 R81, -RZ, R79.H0_H0 ;  /* 0x2000004fff516230 */ /* 0x000fe20000004100 */
[----:B------:R-:W-:Y:S01]  /*32c0*/  F2FP.F16.F32.PACK_AB R70, R73, R70 ;  /* 0x000000464946723e */ /* 0x000fe200000000ff */
[----:B0-----:R-:W-:Y:S01]  /*32d0*/  @P2 IMAD.WIDE.U32 R68, R179, 0x10, R2 ;  /* 0x00000010b3442825 */ /* 0x001fe200078e0002 */
[----:B------:R-:W-:Y:S01]  /*32e0*/  HFMA2.MMA R79, -RZ, RZ, 0, 0 ;  /* 0x00000000ff4f7435 */ /* 0x000fe200000001ff */
[----:B------:R-:W0:Y:S02]  /*32f0*/  LDC.64 R2, c[0x0][0x210] ;  /* 0x00008400ff027b82 */ /* 0x000e240000000a00 */
[----:B------:R-:W-:Y:S01]  /*3300*/  FADD.FTZ R100, R83, R100 ;  /* 0x0000006453647221 */ /* 0x000fe20000010000 */
[----:B------:R1:W-:Y:S01]  /*3310*/  @P2 STG.E.128 desc[UR4][R68.64], R64 ;  /* 0x0000004044002986 */ /* 0x0003e2000c101d04 */
[----:B------:R-:W-:Y:S01]  /*3320*/  LEA R72, P2, R175, UR18, 0x4 ;  /* 0x00000012af487c11 */ /* 0x000fe2000f8420ff */
[----:B------:R-:W-:-:S03]  /*3330*/  @P4 FMUL.FTZ R79, R197, R78 ;  /* 0x0000004ec54f4220 */ /* 0x000fc60000410000 */
[----:B------:R-:W-:Y:S01]  /*3340*/  LEA.HI.X R73, R175, UR19, RZ, 0x4, P2 ;  /* 0x00000013af497c11 */ /* 0x000fe200090f24ff */
[----:B------:R-:W-:Y:S01]  /*3350*/  FADD.FTZ R102, R79, R102 ;  /* 0x000000664f667221 */ /* 0x000fe20000010000 */
[----:B-1----:R-:W-:Y:S01]  /*3360*/  FSEL R69, R0, RZ, P1 ;  /* 0x000000ff00457208 */ /* 0x002fe20000800000 */
[----:B------:R-:W-:Y:S01]  /*3370*/  @P1 HADD2.F32 R0, -RZ, R77.H1_H1 ;  /* 0x3000004dff001230 */ /* 0x000fe20000004100 */
[----:B------:R-:W-:Y:S02]  /*3380*/  F2FP.F16.F32.PACK_AB R68, R87, R76 ;  /* 0x0000004c5744723e */ /* 0x000fe400000000ff */
[----:B------:R-:W-:Y:S02]  /*3390*/  CS2R R76, SRZ ;  /* 0x00000000004c7805 */ /* 0x000fe4000001ff00 */
[----:B------:R-:W-:Y:S01]  /*33a0*/  F2FP.F16.F32.PACK_AB R69, R69, R84 ;  /* 0x000000544545723e */ /* 0x000fe200000000ff */
[----:B------:R-:W-:Y:S01]  /*33b0*/  @P3 FMUL.FTZ R76, R89, R80 ;  /* 0x00000050594c3220 */ /* 0x000fe20000410000 */
[----:B0-----:R-:W-:Y:S01]  /*33c0*/  LEA R176, R2, R176, 0x2 ;  /* 0x000000b002b07211 */ /* 0x001fe200078e10ff */
[----:B------:R-:W-:Y:S01]  /*33d0*/  @P1 FMUL.FTZ R77, R86, R0 ;  /* 0x00000000564d1220 */ /* 0x000fe20000410000 */
[----:B------:R-:W-:Y:S01]  /*33e0*/  MOV R84, RZ ;  /* 0x000000ff00547202 */ /* 0x000fe20000000f00 */
[----:B------:R0:W-:Y:S01]  /*33f0*/  STG.E.128 desc[UR4][R72.64], R68 ;  /* 0x0000004448007986 */ /* 0x0001e2000c101d04 */
[----:B------:R-:W-:Y:S01]  /*3400*/  ISETP.GE.AND P1, PT, R176, R3, PT ;  /* 0x00000003b000720c */ /* 0x000fe20003f26270 */
[----:B------:R-:W-:Y:S01]  /*3410*/  @P6 FMUL.FTZ R84, R199, R81 ;  /* 0x00000051c7546220 */ /* 0x000fe20000410000 */
[----:B------:R-:W-:Y:S01]  /*3420*/  FADD.FTZ R104, R77, R104 ;  /* 0x000000684d687221 */ /* 0x000fe20000010000 */
[----:B------:R-:W-:-:S02]  /*3430*/  FADD.FTZ R101, R76, R101 ;  /* 0x000000654c657221 */ /* 0x000fc40000010000 */
[----:B------:R-:W-:-:S08]  /*3440*/  FADD.FTZ R99, R84, R99 ;  /* 0x0000006354637221 */ /* 0x000fd00000010000 */
[----:B------:R-:W-:Y:S05]  /*3450*/  @!P1 BRA `(.L_x_6742) ;  /* 0xffffffd000b49947 */ /* 0x000fea000383ffff */
[----:B------:R-:W-:Y:S05]  /*3460*/  BSYNC B1 ;  /* 0x0000000000017941 */ /* 0x000fea0003800000 */
.L_x_6740:
        /* <DEDUP_REMOVED lines=33> */
[----:B0-----:R-:W-:Y:S02]  /*3680*/  MOV R68, R129 ;  /* 0x0000008100447202 */ /* 0x001fe40000000f00 */
        /* <DEDUP_REMOVED lines=38> */
.L_x_6739:
[----:B------:R-:W-:Y:S05]  /*38f0*/  BSYNC B0 ;  /* 0x0000000000007941 */ /* 0x000fea0003800000 */
.L_x_6737:
        /* <DEDUP_REMOVED lines=211> */
.L_x_6741:
        /* <DEDUP_REMOVED lines=8> */
.L_x_6744:
[----:B------:R-:W-:Y:S05]  /*46b0*/  BSYNC B2 ;  /* 0x0000000000027941 */ /* 0x000fea0003800000 */
.L_x_6743:
        /* <DEDUP_REMOVED lines=8> */
.L_x_6745:
[----:B------:R-:W-:Y:S01]  /*4740*/  FADD.FTZ R68, R81, R68 ;  /* 0x0000004451447221 */ /* 0x000fe20000010000 */
[----:B------:R-:W-:-:S04]  /*4750*/  HFMA2.MMA R212, -RZ, RZ, 0, 1.1920928955078125e-07 ;  /* 0x00000002ffd47435 */ /* 0x000fc800000001ff */
[----:B------:R-:W-:Y:S02]  /*4760*/  MOV R215, R68 ;  /* 0x0000004400d77202 */ /* 0x000fe40000000f00 */
[----:B------:R-:W-:-:S07]  /*4770*/  MOV R70, R213 ;  /* 0x000000d500467202 */ /* 0x000fce0000000f00 */
[----:B------:R-:W-:Y:S05]  /*4780*/  WARPSYNC.COLLECTIVE R210, `(.L_x_6746) ;  /* 0x00000000d2087348 */ /* 0x000fea0003c00000 */
[----:B------:R0:W1:Y:S02]  /*4790*/  SHFL.BFLY P3, R213, R215, R212, R217 ;  /* 0x0c0000d4d7d57389 */ /* 0x00006400000600d9 */
[----:B01----:R-:W-:Y:S01]  /*47a0*/  ENDCOLLECTIVE ;  /* 0x000000000000791b */ /* 0x003fe20003800000 */
.L_x_6746:
[----:B------:R-:W-:-:S05]  /*47b0*/  FADD.FTZ R70, R69, R70 ;  /* 0x0000004645467221 */ /* 0x000fca0000010000 */
[----:B------:R-:W-:Y:S02]  /*47c0*/  MOV R215, R70 ;  /* 0x0000004600d77202 */ /* 0x000fe40000000f00 */
[----:B------:R-:W-:-:S07]  /*47d0*/  MOV R71, R213 ;  /* 0x000000d500477202 */ /* 0x000fce0000000f00 */
[----:B------:R-:W-:Y:S05]  /*47e0*/  WARPSYNC.COLLECTIVE R210, `(.L_x_6747) ;  /* 0x00000000d2087348 */ /* 0x000fea0003c00000 */
[----:B------:R0:W1:Y:S02]  /*47f0*/  SHFL.BFLY P3, R213, R215, R212, R217 ;  /* 0x0c0000d4d7d57389 */ /* 0x00006400000600d9 */
[----:B01----:R-:W-:Y:S01]  /*4800*/  ENDCOLLECTIVE ;  /* 0x000000000000791b */ /* 0x003fe20003800000 */
.L_x_6747:
[----:B------:R-:W-:Y:S01]  /*4810*/  FADD.FTZ R71, R68, R71 ;  /* 0x0000004744477221 */ /* 0x000fe20000010000 */
[----:B------:R-:W-:-:S04]  /*4820*/  HFMA2.MMA R212, -RZ, RZ, 0, 2.384185791015625e-07 ;  /* 0x00000004ffd47435 */ /* 0x000fc800000001ff */
[----:B------:R-:W-:Y:S02]  /*4830*/  MOV R215, R71 ;  /* 0x0000004700d77202 */ /* 0x000fe40000000f00 */
[----:B------:R-:W-:-:S07]  /*4840*/  MOV R203, R213 ;  /* 0x000000d500cb7202 */ /* 0x000fce0000000f00 */
[----:B------:R-:W-:Y:S05]  /*4850*/  WARPSYNC.COLLECTIVE R210, `(.L_x_6748) ;  /* 0x00000000d2087348 */ /* 0x000fea0003c00000 */
[----:B------:R0:W1:Y:S02]  /*4860*/  SHFL.BFLY P3, R213, R215, R212, R217 ;  /* 0x0c0000d4d7d57389 */ /* 0x00006400000600d9 */
[----:B01----:R-:W-:Y:S01]  /*4870*/  ENDCOLLECTIVE ;  /* 0x000000000000791b */ /* 0x003fe20003800000 */
.L_x_6748:
[----:B------:R-:W-:-:S05]  /*4880*/  FADD.FTZ R203, R70, R203 ;  /* 0x000000cb46cb7221 */ /* 0x000fca0000010000 */
[----:B------:R-:W-:Y:S02]  /*4890*/  MOV R215, R203 ;  /* 0x000000cb00d77202 */ /* 0x000fe40000000f00 */
[----:B------:R-:W-:-:S07]  /*48a0*/  MOV R80, R213 ;  /* 0x000000d500507202 */ /* 0x000fce0000000f00 */
[----:B------:R-:W-:Y:S05]  /*48b0*/  WARPSYNC.COLLECTIVE R210, `(.L_x_6749) ;  /* 0x00000000d2087348 */ /* 0x000fea0003c00000 */
[----:B------:R0:W1:Y:S02]  /*48c0*/  SHFL.BFLY P3, R213, R215, R212, R217 ;  /* 0x0c0000d4d7d57389 */ /* 0x00006400000600d9 */
[----:B01----:R-:W-:Y:S01]  /*48d0*/  ENDCOLLECTIVE ;  /* 0x000000000000791b */ /* 0x003fe20003800000 */
.L_x_6749:
[----:B------:R-:W-:Y:S01]  /*48e0*/  FADD.FTZ R80, R71, R80 ;  /* 0x0000005047507221 */ /* 0x000fe20000010000 */
[----:B------:R-:W-:-:S04]  /*48f0*/  HFMA2.MMA R212, -RZ, RZ, 0, 4.76837158203125e-07 ;  /* 0x00000008ffd47435 */ /* 0x000fc800000001ff */
[----:B------:R-:W-:Y:S02]  /*4900*/  MOV R215, R80 ;  /* 0x0000005000d77202 */ /* 0x000fe40000000f00 */
[----:B------:R-:W-:-:S07]  /*4910*/  MOV R200, R213 ;  /* 0x000000d500c87202 */ /* 0x000fce0000000f00 */
[----:B------:R-:W-:Y:S05]  /*4920*/  WARPSYNC.COLLECTIVE R210, `(.L_x_6750) ;  /* 0x00000000d2087348 */ /* 0x000fea0003c00000 */
[----:B------:R0:W1:Y:S02]  /*4930*/  SHFL.BFLY P3, R213, R215, R212, R217 ;  /* 0x0c0000d4d7d57389 */ /* 0x00006400000600d9 */
[----:B01----:R-:W-:Y:S01]  /*4940*/  ENDCOLLECTIVE ;  /* 0x000000000000791b */ /* 0x003fe20003800000 */
.L_x_6750:
[----:B------:R-:W-:-:S05]  /*4950*/  FADD.FTZ R200, R203, R200 ;  /* 0x000000c8cbc87221 */ /* 0x000fca0000010000 */
[----:B------:R-:W-:Y:S02]  /*4960*/  MOV R215, R200 ;  /* 0x000000c800d77202 */ /* 0x000fe40000000f00 */
[----:B------:R-:W-:-:S07]  /*4970*/  MOV R69, R213 ;  /* 0x000000d500457202 */ /* 0x000fce0000000f00 */
[----:B------:R-:W-:Y:S05]  /*4980*/  WARPSYNC.COLLECTIVE R210, `(.L_x_6751) ;  /* 0x00000000d2087348 */ /* 0x000fea0003c00000 */
[----:B------:R0:W1:Y:S02]  /*4990*/  SHFL.BFLY P3, R213, R215, R212, R217 ;  /* 0x0c0000d4d7d57389 */ /* 0x00006400000600d9 */
[----:B01----:R-:W-:Y:S01]  /*49a0*/  ENDCOLLECTIVE ;  /* 0x000000000000791b */ /* 0x003fe20003800000 */
.L_x_6751:
[----:B------:R-:W-:Y:S01]  /*49b0*/  FADD.FTZ R206, R80, R69 ;  /* 0x0000004550ce7221 */ /* 0x000fe20000010000 */
[----:B------:R-:W-:-:S04]  /*49c0*/  HFMA2.MMA R212, -RZ, RZ, 0, 9.5367431640625e-07 ;  /* 0x00000010ffd47435 */ /* 0x000fc800000001ff */
[----:B------:R-:W-:Y:S02]  /*49d0*/  MOV R215, R206 ;  /* 0x000000ce00d77202 */ /* 0x000fe40000000f00 */
[----:B------:R-:W-:-:S07]  /*49e0*/  MOV R81, R213 ;  /* 0x000000d500517202 */ /* 0x000fce0000000f00 */
[----:B------:R-:W-:Y:S05]  /*49f0*/  WARPSYNC.COLLECTIVE R210, `(.L_x_6752) ;  /* 0x00000000d2087348 */ /* 0x000fea0003c00000 */
[----:B------:R0:W1:Y:S02]  /*4a00*/  SHFL.BFLY P3, R213, R215, R212, R217 ;  /* 0x0c0000d4d7d57389 */ /* 0x00006400000600d9 */
[----:B01----:R-:W-:Y:S01]  /*4a10*/  ENDCOLLECTIVE ;  /* 0x000000000000791b */ /* 0x003fe20003800000 */
.L_x_6752:
[----:B------:R-:W-:-:S05]  /*4a20*/  FADD.FTZ R208, R200, R81 ;  /* 0x00000051c8d07221 */ /* 0x000fca0000010000 */
[----:B------:R-:W-:Y:S02]  /*4a30*/  MOV R215, R208 ;  /* 0x000000d000d77202 */ /* 0x000fe40000000f00 */
[----:B------:R-:W-:-:S07]  /*4a40*/  MOV R211, R213 ;  /* 0x000000d500d37202 */ /* 0x000fce0000000f00 */
[----:B------:R-:W-:Y:S05]  /*4a50*/  WARPSYNC.COLLECTIVE R210, `(.L_x_6753) ;  /* 0x00000000d2087348 */ /* 0x000fea0003c00000 */
[----:B------:R0:W1:Y:S02]  /*4a60*/  SHFL.BFLY P3, R213, R215, R212, R217 ;  /* 0x0c0000d4d7d57389 */ /* 0x00006400000600d9 */
[----:B01----:R-:W-:Y:S01]  /*4a70*/  ENDCOLLECTIVE ;  /* 0x000000000000791b */ /* 0x003fe20003800000 */
.L_x_6753:
[----:B------:R-:W-:Y:S05]  /*4a80*/  BRA `(.L_x_6754) ;  /* 0xffffffcc00b47947 */ /* 0x000fea000383ffff */
.L_x_6755:
        /* <DEDUP_REMOVED lines=15> */
.L_x_11771:


//--------------------- .text._ZN10layer_norm22ln_bwd_finalize_kernelINS_22Kernel_traits_finalizeILj768Ef6__halfS2_S2_fjLb1ELj1024ELj4ENS_18Kernel_traits_baseILj768EfS2_S2_S2_fjLj1024EEEEELb1ELb0EEEvNS_9BwdParamsE --------------------------
	.section	.text._ZN10layer_norm22ln_bwd_finalize_kernelINS_22Kernel_traits_finalizeILj768Ef6__halfS2_S2_fjLb1ELj1024ELj4ENS_18Kernel_traits_baseILj768EfS2_S2_S2_fjLj1024EEEEELb1ELb0EEEvNS_9BwdParamsE,"ax",@progbits
	.align	128
        .global         _ZN10layer_norm22ln_bwd_finalize_kernelINS_22Kernel_traits_finalizeILj768Ef6__halfS2_S2_fjLb1ELj1024ELj4ENS_18Kernel_traits_baseILj768EfS2_S2_S2_fjLj1024EEEEELb1ELb0EEEvNS_9BwdParamsE
        .type           _ZN10layer_norm22ln_bwd_finalize_kernelINS_22Kernel_traits_finalizeILj768Ef6__halfS2_S2_fjLb1ELj1024ELj4ENS_18Kernel_traits_baseILj768EfS2_S2_S2_fjLj1024EEEEELb1ELb0EEEvNS_9BwdParamsE,@function
        .size           _ZN10layer_norm22ln_bwd_finalize_kernelINS_22Kernel_traits_finalizeILj768Ef6__halfS2_S2_fjLb1ELj1024ELj4ENS_18Kernel_traits_baseILj768EfS2_S2_S2_fjLj1024EEEEELb1ELb0EEEvNS_9BwdParamsE,(.L_x_11772 - _ZN10layer_norm22ln_bwd_finalize_kernelINS_22Kernel_traits_finalizeILj768Ef6__halfS2_S2_fjLb1ELj1024ELj4ENS_18Kernel_traits_baseILj768EfS2_S2_S2_fjLj1024EEEEELb1ELb0EEEvNS_9BwdParamsE)
        .other          _ZN10layer_norm22ln_bwd_finalize_kernelINS_22Kernel_traits_finalizeILj768Ef6__halfS2_S2_fjLb1ELj1024ELj4ENS_18Kernel_traits_baseILj768EfS2_S2_S2_fjLj1024EEEEELb1ELb0EEEvNS_9BwdParamsE,@"STO_CUDA_ENTRY STV_DEFAULT"
_ZN10layer_norm22ln_bwd_finalize_kernelINS_22Kernel_traits_finalizeILj768Ef6__halfS2_S2_fjLb1ELj1024ELj4ENS_18Kernel_traits_baseILj768EfS2_S2_S2_fjLj1024EEEEELb1ELb0EEEvNS_9BwdParamsE:
.text._ZN10layer_norm22ln_bwd_finalize_kernelINS_22Kernel_traits_finalizeILj768Ef6__halfS2_S2_fjLb1ELj1024ELj4ENS_18Kernel_traits_baseILj768EfS2_S2_S2_fjLj1024EEEEELb1ELb0EEEvNS_9BwdParamsE:
        /* <DEDUP_REMOVED lines=24> */
.L_x_6768:
        /* <DEDUP_REMOVED lines=36> */
.L_x_6760:
        /* <DEDUP_REMOVED lines=49> */
.L_x_6759:
[----:B------:R-:W-:Y:S05]  /*06d0*/  BSYNC B1 ;  /* 0x0000000000017941 */ /* 0x000fea0003800000 */
.L_x_6758:
        /* <DEDUP_REMOVED lines=31> */
.L_x_6762:
[----:B------:R-:W-:Y:S05]  /*08d0*/  BSYNC B1 ;  /* 0x0000000000017941 */ /* 0x000fea0003800000 */
.L_x_6761:
        /* <DEDUP_REMOVED lines=16> */
.L_x_6763:
[----:B------:R-:W-:Y:S05]  /*09e0*/  BSYNC B1 ;  /* 0x0000000000017941 */ /* 0x000fea0003800000 */
.L_x_6757:
[----:B------:R-:W-:Y:S05]  /*09f0*/  BSYNC B0 ;  /* 0x0000000000007941 */ /* 0x000fea0003800000 */
.L_x_6756:
        /* <DEDUP_REMOVED lines=40> */
.L_x_6784:
        /* <DEDUP_REMOVED lines=8> */
.L_x_6764:
        /* <DEDUP_REMOVED lines=20> */
.L_x_6767:
[----:B------:R-:W-:Y:S05]  /*0e40*/  BSYNC B0 ;  /* 0x0000000000007941 */ /* 0x000fea0003800000 */
.L_x_6766:
[C---:B------:R-:W-:Y:S01]  /*0e50*/  ISETP.GT.U32.AND P1, PT, R4.reuse, -0x301, PT ;  /* 0xfffffcff0400780c */ /* 0x040fe20003f24070 */
[----:B------:R-:W-:Y:S01]  /*0e60*/  VIADD R4, R4, 0x300 ;  /* 0x0000030004047836 */ /* 0x000fe20000000000 */
[----:B------:R-:W-:-:S11]  /*0e70*/  IADD3 R5, R5, 0x180, RZ ;  /* 0x0000018005057810 */ /* 0x000fd60007ffe0ff */
[----:B------:R-:W-:Y:S05]  /*0e80*/  @P1 BRA `(.L_x_6768) ;  /* 0xfffffff000bc1947 */ /* 0x000fea000383ffff */
[----:B------:R-:W-:Y:S05]  /*0e90*/  EXIT ;  /* 0x000000000000794d */ /* 0x000fea0003800000 */
.L_x_6765:
[----:B0-----:R-:W-:Y:S01]  /*0ea0*/  HFMA2.MMA R24, -RZ, RZ, 0, 5.9604644775390625e-08 ;  /* 0x00000001ff187435 */ /* 0x001fe200000001ff */
[----:B----4-:R-:W-:Y:S02]  /*0eb0*/  MOV R23, R10 ;  /* 0x0000000a00177202 */ /* 0x010fe40000000f00 */
[----:B------:R-:W-:Y:S02]  /*0ec0*/  MOV R25, 0x1f ;  /* 0x0000001f00197802 */ /* 0x000fe40000000f00 */
[----:B------:R-:W-:-:S07]  /*0ed0*/  MOV R20, 0xffffffff ;  /* 0xffffffff00147802 */ /* 0x000fce0000000f00 */
[----:B-123--:R-:W-:Y:S05]  /*0ee0*/  WARPSYNC.COLLECTIVE R20, `(.L_x_6769) ;  /* 0x0000000014087348 */ /* 0x00efea0003c00000 */
[----:B------:R0:W4:Y:S02]  /*0ef0*/  SHFL.BFLY P2, R22, R23, R24, R25 ;  /* 0x0c00001817167389 */ /* 0x0001240000040019 */
[----:B01234-:R-:W-:Y:S01]  /*0f00*/  ENDCOLLECTIVE ;  /* 0x000000000000791b */ /* 0x01ffe20003800000 */
.L_x_6769:
[----:B------:R-:W-:Y:S01]  /*0f10*/  IMAD.MOV.U32 R24, RZ, RZ, 0x2 ;  /* 0x00000002ff187424 */ /* 0x000fe200078e00ff */
[----:B------:R-:W-:-:S05]  /*0f20*/  MOV R11, R22 ;  /* 0x00000016000b7202 */ /* 0x000fca0000000f00 */
[----:B------:R-:W-:-:S05]  /*0f30*/  FADD.FTZ R11, R10, R11 ;  /* 0x0000000b0a0b7221 */ /* 0x000fca0000010000 */
[----:B------:R-:W-:-:S07]  /*0f40*/  MOV R23, R11 ;  /* 0x0000000b00177202 */ /* 0x000fce0000000f00 */
[----:B------:R-:W-:Y:S05]  /*0f50*/  WARPSYNC.COLLECTIVE R20, `(.L_x_6770) ;  /* 0x0000000014087348 */ /* 0x000fea0003c00000 */
[----:B------:R0:W1:Y:S02]  /*0f60*/  SHFL.BFLY P2, R22, R23, R24, R25 ;  /* 0x0c00001817167389 */ /* 0x0000640000040019 */
[----:B01----:R-:W-:Y:S01]  /*0f70*/  ENDCOLLECTIVE ;  /* 0x000000000000791b */ /* 0x003fe20003800000 */
.L_x_6770:
[----:B------:R-:W-:Y:S01]  /*0f80*/  HFMA2.MMA R24, -RZ, RZ, 0, 2.384185791015625e-07 ;  /* 0x00000004ff187435 */ /* 0x000fe200000001ff */
[----:B------:R-:W-:-:S05]  /*0f90*/  MOV R14, R22 ;  /* 0x00000016000e7202 */ /* 0x000fca0000000f00 */
[----:B------:R-:W-:-:S05]  /*0fa0*/  FADD.FTZ R14, R11, R14 ;  /* 0x0000000e0b0e7221 */ /* 0x000fca0000010000 */
[----:B------:R-:W-:-:S07]  /*0fb0*/  MOV R23, R14 ;  /* 0x0000000e00177202 */ /* 0x000fce0000000f00 */
[----:B------:R-:W-:Y:S05]  /*0fc0*/  WARPSYNC.COLLECTIVE R20, `(.L_x_6771) ;  /* 0x0000000014087348 */ /* 0x000fea0003c00000 */
[----:B------:R0:W1:Y:S02]  /*0fd0*/  SHFL.BFLY P2, R22, R23, R24, R25 ;  /* 0x0c00001817167389 */ /* 0x0000640000040019 */
[----:B01----:R-:W-:Y:S01]  /*0fe0*/  ENDCOLLECTIVE ;  /* 0x000000000000791b */ /* 0x003fe20003800000 */
.L_x_6771:
[----:B------:R-:W-:Y:S01]  /*0ff0*/  HFMA2.MMA R24, -RZ, RZ, 0, 4.76837158203125e-07 ;  /* 0x00000008ff187435 */ /* 0x000fe200000001ff */
[----:B------:R-:W-:-:S05]  /*1000*/  MOV R13, R22 ;  /* 0x00000016000d7202 */ /* 0x000fca0000000f00 */
[----:B------:R-:W-:-:S05]  /*1010*/  FADD.FTZ R13, R14, R13 ;  /* 0x0000000d0e0d7221 */ /* 0x000fca0000010000 */
[----:B------:R-:W-:-:S07]  /*1020*/  MOV R23, R13 ;  /* 0x0000000d00177202 */ /* 0x000fce0000000f00 */
[----:B------:R-:W-:Y:S05]  /*1030*/  WARPSYNC.COLLECTIVE R20, `(.L_x_6772) ;  /* 0x0000000014087348 */ /* 0x000fea0003c00000 */
[----:B------:R0:W1:Y:S02]  /*1040*/  SHFL.BFLY P2, R22, R23, R24, R25 ;  /* 0x0c00001817167389 */ /* 0x0000640000040019 */
[----:B01----:R-:W-:Y:S01]  /*1050*/  ENDCOLLECTIVE ;  /* 0x000000000000791b */ /* 0x003fe20003800000 */
.L_x_6772:
[----:B------:R-:W-:Y:S01]  /*1060*/  HFMA2.MMA R24, -RZ, RZ, 0, 9.5367431640625e-07 ;  /* 0x00000010ff187435 */ /* 0x000fe200000001ff */
[----:B------:R-:W-:-:S05]  /*1070*/  MOV R10, R22 ;  /* 0x00000016000a7202 */ /* 0x000fca0000000f00 */
[----:B------:R-:W-:-:S04]  /*1080*/  FADD.FTZ R11, R13, R10 ;  /* 0x0000000a0d0b7221 */ /* 0x000fc80000010000 */
[----:B------:R-:W-:-:S07]  /*1090*/  IMAD.MOV.U32 R23, RZ, RZ, R11 ;  /* 0x000000ffff177224 */ /* 0x000fce00078e000b */
[----:B------:R-:W-:Y:S05]  /*10a0*/  WARPSYNC.COLLECTIVE R20, `(.L_x_6773) ;  /* 0x0000000014087348 */ /* 0x000fea0003c00000 */
[----:B------:R0:W1:Y:S02]  /*10b0*/  SHFL.BFLY P2, R22, R23, R24, R25 ;  /* 0x0c00001817167389 */ /* 0x0000640000040019 */
[----:B01----:R-:W-:Y:S01]  /*10c0*/  ENDCOLLECTIVE ;  /* 0x000000000000791b */ /* 0x003fe20003800000 */
.L_x_6773:
[----:B------:R-:W-:Y:S01]  /*10d0*/  HFMA2.MMA R24, -RZ, RZ, 0, 5.9604644775390625e-08 ;  /* 0x00000001ff187435 */ /* 0x000fe200000001ff */
[----:B------:R-:W-:Y:S02]  /*10e0*/  MOV R23, R12 ;  /* 0x0000000c00177202 */ /* 0x000fe40000000f00 */
[----:B------:R-:W-:-:S08]  /*10f0*/  MOV R10, R22 ;  /* 0x00000016000a7202 */ /* 0x000fd00000000f00 */
[----:B------:R-:W-:Y:S05]  /*1100*/  WARPSYNC.COLLECTIVE R20, `(.L_x_6774) ;  /* 0x0000000014087348 */ /* 0x000fea0003c00000 */
[----:B------:R0:W1:Y:S02]  /*1110*/  SHFL.BFLY P2, R22, R23, R24, R25 ;  /* 0x0c00001817167389 */ /* 0x0000640000040019 */
[----:B01----:R-:W-:Y:S01]  /*1120*/  ENDCOLLECTIVE ;  /* 0x000000000000791b */ /* 0x003fe20003800000 */
.L_x_6774:
[----:B------:R-:W-:Y:S01]  /*1130*/  HFMA2.MMA R24, -RZ, RZ, 0, 1.1920928955078125e-07 ;  /* 0x00000002ff187435 */ /* 0x000fe200000001ff */
[----:B------:R-:W-:-:S05]  /*1140*/  MOV R13, R22 ;  /* 0x00000016000d7202 */ /* 0x000fca0000000f00 */
[----:B------:R-:W-:-:S05]  /*1150*/  FADD.FTZ R15, R12, R13 ;  /* 0x0000000d0c0f7221 */ /* 0x000fca0000010000 */
[----:B------:R-:W-:-:S07]  /*1160*/  MOV R23, R15 ;  /* 0x0000000f00177202 */ /* 0x000fce0000000f00 */
[----:B------:R-:W-:Y:S05]  /*1170*/  WARPSYNC.COLLECTIVE R20, `(.L_x_6775) ;  /* 0x0000000014087348 */ /* 0x000fea0003c00000 */
[----:B------:R0:W1:Y:S02]  /*1180*/  SHFL.BFLY P2, R22, R23, R24, R25 ;  /* 0x0c00001817167389 */ /* 0x0000640000040019 */
[----:B01----:R-:W-:Y:S01]  /*1190*/  ENDCOLLECTIVE ;  /* 0x000000000000791b */ /* 0x003fe20003800000 */
.L_x_6775:
[----:B------:R-:W-:Y:S01]  /*11a0*/  HFMA2.MMA R24, -RZ, RZ, 0, 2.384185791015625e-07 ;  /* 0x00000004ff187435 */ /* 0x000fe200000001ff */
[----:B------:R-:W-:-:S04]  /*11b0*/  IMAD.MOV.U32 R16, RZ, RZ, R22 ;  /* 0x000000ffff107224 */ /* 0x000fc800078e0016 */
[----:B------:R-:W-:-:S05]  /*11c0*/  FADD.FTZ R16, R15, R16 ;  /* 0x000000100f107221 */ /* 0x000fca0000010000 */
[----:B------:R-:W-:-:S07]  /*11d0*/  MOV R23, R16 ;  /* 0x0000001000177202 */ /* 0x000fce0000000f00 */
[----:B------:R-:W-:Y:S05]  /*11e0*/  WARPSYNC.COLLECTIVE R20, `(.L_x_6776) ;  /* 0x0000000014087348 */ /* 0x000fea0003c00000 */
[----:B------:R0:W1:Y:S02]  /*11f0*/  SHFL.BFLY P2, R22, R23, R24, R25 ;  /* 0x0c00001817167389 */ /* 0x0000640000040019 */
[----:B01----:R-:W-:Y:S01]  /*1200*/  ENDCOLLECTIVE ;  /* 0x000000000000791b */ /* 0x003fe20003800000 */
.L_x_6776:
[----:B------:R-:W-:Y:S01]  /*1210*/  HFMA2.MMA R24, -RZ, RZ, 0, 4.76837158203125e-07 ;  /* 0x00000008ff187435 */ /* 0x000fe200000001ff */
[----:B------:R-:W-:-:S05]  /*1220*/  MOV R17, R22 ;  /* 0x0000001600117202 */ /* 0x000fca0000000f00 */
[----:B------:R-:W-:-:S05]  /*1230*/  FADD.FTZ R17, R16, R17 ;  /* 0x0000001110117221 */ /* 0x000fca0000010000 */
[----:B------:R-:W-:-:S07]  /*1240*/  MOV R23, R17 ;  /* 0x0000001100177202 */ /* 0x000fce0000000f00 */
[----:B------:R-:W-:Y:S05]  /*1250*/  WARPSYNC.COLLECTIVE R20, `(.L_x_6777) ;  /* 0x0000000014087348 */ /* 0x000fea0003c00000 */
[----:B------:R0:W1:Y:S02]  /*1260*/  SHFL.BFLY P2, R22, R23, R24, R25 ;  /* 0x0c00001817167389 */ /* 0x0000640000040019 */
[----:B01----:R-:W-:Y:S01]  /*1270*/  ENDCOLLECTIVE ;  /* 0x000000000000791b */ /* 0x003fe20003800000 */
.L_x_6777:
[----:B------:R-:W-:Y:S01]  /*1280*/  IMAD.MOV.U32 R24, RZ, RZ, 0x10 ;  /* 0x00000010ff187424 */ /* 0x000fe200078e00ff */
[----:B------:R-:W-:-:S05]  /*1290*/  MOV R12, R22 ;  /* 0x00000016000c7202 */ /* 0x000fca0000000f00 */
[----:B------:R-:W-:-:S05]  /*12a0*/  FADD.FTZ R12, R17, R12 ;  /* 0x0000000c110c7221 */ /* 0x000fca0000010000 */
[----:B------:R-:W-:-:S07]  /*12b0*/  MOV R23, R12 ;  /* 0x0000000c00177202 */ /* 0x000fce0000000f00 */
[----:B------:R-:W-:Y:S05]  /*12c0*/  WARPSYNC.COLLECTIVE R20, `(.L_x_6778) ;  /* 0x0000000014087348 */ /* 0x000fea0003c00000 */
[----:B------:R0:W1:Y:S02]  /*12d0*/  SHFL.BFLY P2, R22, R23, R24, R25 ;  /* 0x0c00001817167389 */ /* 0x0000640000040019 */
[----:B01----:R-:W-:Y:S01]  /*12e0*/  ENDCOLLECTIVE ;  /* 0x000000000000791b */ /* 0x003fe20003800000 */
.L_x_6778:
[----:B------:R-:W-:Y:S01]  /*12f0*/  HFMA2.MMA R24, -RZ, RZ, 0, 5.9604644775390625e-08 ;  /* 0x00000001ff187435 */ /* 0x000fe200000001ff */
[----:B------:R-:W-:Y:S02]  /*1300*/  MOV R23, R8 ;  /* 0x0000000800177202 */ /* 0x000fe40000000f00 */
[----:B------:R-:W-:-:S08]  /*1310*/  MOV R15, R22 ;  /* 0x00000016000f7202 */ /* 0x000fd00000000f00 */
[----:B------:R-:W-:Y:S05]  /*1320*/  WARPSYNC.COLLECTIVE R20, `(.L_x_6779) ;  /* 0x0000000014087348 */ /* 0x000fea0003c00000 */
[----:B------:R0:W1:Y:S02]  /*1330*/  SHFL.BFLY P2, R22, R23, R24, R25 ;  /* 0x0c00001817167389 */ /* 0x0000640000040019 */
[----:B01----:R-:W-:Y:S01]  /*1340*/  ENDCOLLECTIVE ;  /* 0x000000000000791b */ /* 0x003fe20003800000 */
.L_x_6779:
[----:B------:R-:W-:Y:S01]  /*1350*/  HFMA2.MMA R24, -RZ, RZ, 0, 1.1920928955078125e-07 ;  /* 0x00000002ff187435 */ /* 0x000fe200000001ff */
[----:B------:R-:W-:-:S05]  /*1360*/  MOV R17, R22 ;  /* 0x0000001600117202 */ /* 0x000fca0000000f00 */
[----:B------:R-:W-:-:S05]  /*1370*/  FADD.FTZ R18, R8, R17 ;  /* 0x0000001108127221 */ /* 0x000fca0000010000 */
[----:B------:R-:W-:-:S07]  /*1380*/  MOV R23, R18 ;  /* 0x0000001200177202 */ /* 0x000fce0000000f00 */
[----:B------:R-:W-:Y:S05]  /*1390*/  WARPSYNC.COLLECTIVE R20, `(.L_x_6780) ;  /* 0x0000000014087348 */ /* 0x000fea0003c00000 */
[----:B------:R0:W1:Y:S02]  /*13a0*/  SHFL.BFLY P2, R22, R23, R24, R25 ;  /* 0x0c00001817167389 */ /* 0x0000640000040019 */
[----:B01----:R-:W-:Y:S01]  /*13b0*/  ENDCOLLECTIVE ;  /* 0x000000000000791b */ /* 0x003fe20003800000 */
.L_x_6780:
[----:B------:R-:W-:Y:S01]  /*13c0*/  HFMA2.MMA R24, -RZ, RZ, 0, 2.384185791015625e-07 ;  /* 0x00000004ff187435 */ /* 0x000fe200000001ff */
[----:B------:R-:W-:-:S05]  /*13d0*/  MOV R13, R22 ;  /* 0x00000016000d7202 */ /* 0x000fca0000000f00 */
[----:B------:R-:W-:-:S04]  /*13e0*/  FADD.FTZ R19, R18, R13 ;  /* 0x0000000d12137221 */ /* 0x000fc80000010000 */
[----:B------:R-:W-:-:S07]  /*13f0*/  IMAD.MOV.U32 R23, RZ, RZ, R19 ;  /* 0x000000ffff177224 */ /* 0x000fce00078e0013 */
[----:B------:R-:W-:Y:S05]  /*1400*/  WARPSYNC.COLLECTIVE R20, `(.L_x_6781) ;  /* 0x0000000014087348 */ /* 0x000fea0003c00000 */
[----:B------:R0:W1:Y:S02]  /*1410*/  SHFL.BFLY P2, R22, R23, R24, R25 ;  /* 0x0c00001817167389 */ /* 0x0000640000040019 */
[----:B01----:R-:W-:Y:S01]  /*1420*/  ENDCOLLECTIVE ;  /* 0x000000000000791b */ /* 0x003fe20003800000 */
.L_x_6781:
[----:B------:R-:W-:Y:S01]  /*1430*/  HFMA2.MMA R24, -RZ, RZ, 0, 4.76837158203125e-07 ;  /* 0x00000008ff187435 */ /* 0x000fe200000001ff */
[----:B------:R-:W-:-:S05]  /*1440*/  MOV R8, R22 ;  /* 0x0000001600087202 */ /* 0x000fca0000000f00 */
[----:B------:R-:W-:-:S05]  /*1450*/  FADD.FTZ R8, R19, R8 ;  /* 0x0000000813087221 */ /* 0x000fca0000010000 */
[----:B------:R-:W-:-:S07]  /*1460*/  MOV R23, R8 ;  /* 0x0000000800177202 */ /* 0x000fce0000000f00 */
[----:B------:R-:W-:Y:S05]  /*1470*/  WARPSYNC.COLLECTIVE R20, `(.L_x_6782) ;  /* 0x0000000014087348 */ /* 0x000fea0003c00000 */
[----:B------:R0:W1:Y:S02]  /*1480*/  SHFL.BFLY P2, R22, R23, R24, R25 ;  /* 0x0c00001817167389 */ /* 0x0000640000040019 */
[----:B01----:R-:W-:Y:S01]  /*1490*/  ENDCOLLECTIVE ;  /* 0x000000000000791b */ /* 0x003fe20003800000 */
.L_x_6782:
[----:B------:R-:W-:Y:S01]  /*14a0*/  HFMA2.MMA R24, -RZ, RZ, 0, 9.5367431640625e-07 ;  /* 0x00000010ff187435 */ /* 0x000fe200000001ff */
[----:B------:R-:W-:-:S05]  /*14b0*/  MOV R21, R22 ;  /* 0x0000001600157202 */ /* 0x000fca0000000f00 */
[----:B------:R-:W-:-:S05]  /*14c0*/  FADD.FTZ R21, R8, R21 ;  /* 0x0000001508157221 */ /* 0x000fca0000010000 */
[----:B------:R-:W-:-:S07]  /*14d0*/  MOV R23, R21 ;  /* 0x0000001500177202 */ /* 0x000fce0000000f00 */
[----:B------:R-:W-:Y:S05]  /*14e0*/  WARPSYNC.COLLECTIVE R20, `(.L_x_6783) ;  /* 0x0000000014087348 */ /* 0x000fea0003c00000 */
[----:B------:R0:W1:Y:S02]  /*14f0*/  SHFL.BFLY P2, R22, R23, R24, R25 ;  /* 0x0c00001817167389 */ /* 0x0000640000040019 */
[----:B01----:R-:W-:Y:S01]  /*1500*/  ENDCOLLECTIVE ;  /* 0x000000000000791b */ /* 0x003fe20003800000 */
.L_x_6783:
[----:B------:R-:W-:Y:S01]  /*1510*/  MOV R14, R22 ;  /* 0x00000016000e7202 */ /* 0x000fe20000000f00 */
[----:B------:R-:W-:Y:S06]  /*1520*/  BRA `(.L_x_6784) ;  /* 0xfffffff400d47947 */ /* 0x000fec000383ffff */
.L_x_6785:
        /* <DEDUP_REMOVED lines=13> */
.L_x_11772:


//--------------------- .text._ZN10layer_norm13ln_bwd_kernelINS_13Kernel_traitsIf6__halfS2_S2_fjLj768ELj1ELj4ELj1ELj16ENS_18Kernel_traits_baseILj768EfS2_S2_S2_fjLj128EEEEELb1ELb1ELb1ELb0EEEvNS_9BwdParamsE --------------------------
	.section	.text._ZN10layer_norm13ln_bwd_kernelINS_13Kernel_traitsIf6__halfS2_S2_fjLj768ELj1ELj4ELj1ELj16ENS_18Kernel_traits_baseILj768EfS2_S2_S2_fjLj128EEEEELb1ELb1ELb1ELb0EEEvNS_9BwdParamsE,"ax",@progbits
	.align	128
        .global         _ZN10layer_norm13ln_bwd_kernelINS_13Kernel_traitsIf6__halfS2_S2_fjLj768ELj1ELj4ELj1ELj16ENS_18Kernel_traits_baseILj768EfS2_S2_S2_fjLj128EEEEELb1ELb1ELb1ELb0EEEvNS_9BwdParamsE
        .type           _ZN10layer_norm13ln_bwd_kernelINS_13Kernel_traitsIf6__halfS2_S2_fjLj768ELj1ELj4ELj1ELj16ENS_18Kernel_traits_baseILj768EfS2_S2_S2_fjLj128EEEEELb1ELb1ELb1ELb0EEEvNS_9BwdParamsE,@function
        .size           _ZN10layer_norm13ln_bwd_kernelINS_13Kernel_traitsIf6__halfS2_S2_fjLj768ELj1ELj4ELj1ELj16ENS_18Kernel_traits_baseILj768EfS2_S2_S2_fjLj128EEEEELb1ELb1ELb1ELb0EEEvNS_9BwdParamsE,(.L_x_11773 - _ZN10layer_norm13ln_bwd_kernelINS_13Kernel_traitsIf6__halfS2_S2_fjLj768ELj1ELj4ELj1ELj16ENS_18Kernel_traits_baseILj768EfS2_S2_S2_fjLj128EEEEELb1ELb1ELb1ELb0EEEvNS_9BwdParamsE)
        .other          _ZN10layer_norm13ln_bwd_kernelINS_13Kernel_traitsIf6__halfS2_S2_fjLj768ELj1ELj4ELj1ELj16ENS_18Kernel_traits_baseILj768EfS2_S2_S2_fjLj128EEEEELb1ELb1ELb1ELb0EEEvNS_9BwdParamsE,@"STO_CUDA_ENTRY STV_DEFAULT"
_ZN10layer_norm13ln_bwd_kernelINS_13Kernel_traitsIf6__halfS2_S2_fjLj768ELj1ELj4ELj1ELj16ENS_18Kernel_traits_baseILj768EfS2_S2_S2_fjLj128EEEEELb1ELb1ELb1ELb0EEEvNS_9BwdParamsE:
.text._ZN10layer_norm13ln_bwd_kernelINS_13Kernel_traitsIf6__halfS2_S2_fjLj768ELj1ELj4ELj1ELj16ENS_18Kernel_traits_baseILj768EfS2_S2_S2_fjLj128EEEEELb1ELb1ELb1ELb0EEEvNS_9BwdParamsE:
        /* <DEDUP_REMOVED lines=91> */
.L_x_6932:
        /* <DEDUP_REMOVED lines=38> */
.L_x_6791:
[----:B------:R-:W-:Y:S05]  /*0810*/  BSYNC B2 ;  /* 0x0000000000027941 */ /* 0x000fea0003800000 */
.L_x_6790:
        /* <DEDUP_REMOVED lines=9> */
[----:B------:R-:W-:Y:S02]  /*08b0*/  IADD3 R177, R177, 0x20, RZ ;  /* 0x00000020b1b17810 */ /* 0x000fe40007ffe0ff */
[----:B---3--:R-:W-:-:S07]  /*08c0*/  IADD3 R179, R179, 0x20, RZ ;  /* 0x00000020b3b37810 */ /* 0x008fce0007ffe0ff */
.L_x_6793:
[----:B------:R-:W-:Y:S05]  /*08d0*/  BSYNC B2 ;  /* 0x0000000000027941 */ /* 0x000fea0003800000 */
.L_x_6792:
        /* <DEDUP_REMOVED lines=13> */
.L_x_6789:
[----:B------:R-:W1:Y:S02]  /*09b0*/  LDC.64 R174, c[0x0][0x250] ;  /* 0x00009400ffae7b82 */ /* 0x000e640000000a00 */
[----:B-1----:R-:W-:-:S06]  /*09c0*/  IMAD.WIDE R174, R4, 0x4, R174 ;  /* 0x0000000404ae7825 */ /* 0x002fcc00078e02ae */
[----:B------:R-:W2:Y:S01]  /*09d0*/  LDG.E R174, desc[UR4][R174.64] ;  /* 0x00000004aeae7981 */ /* 0x000ea2000c1e1900 */
[----:B-----5:R-:W-:Y:S01]  /*09e0*/  ISETP.GE.AND P3, PT, R9, 0x1, PT ;  /* 0x000000010900780c */ /* 0x020fe20003f66270 */
[----:B------:R-:W-:Y:S01]  /*09f0*/  HFMA2.MMA R219, -RZ, RZ, 0, 0 ;  /* 0x00000000ffdb7435 */ /* 0x000fe200000001ff */
[----:B0-----:R-:W-:Y:S01]  /*0a00*/  ISETP.NE.AND P4, PT, R5, RZ, PT ;  /* 0x000000ff0500720c */ /* 0x001fe20003f85270 */
[----:B------:R-:W-:Y:S01]  /*0a10*/  BSSY B2, `(.L_x_6795) ;  /* 0x0000068000027945 */ /* 0x000fe20003800000 */
[----:B------:R-:W-:Y:S01]  /*0a20*/  HFMA2.MMA R222, -RZ, RZ, 0, 0 ;  /* 0x00000000ffde7435 */ /* 0x000fe200000001ff */
[----:B------:R-:W-:Y:S02]  /*0a30*/  MOV R221, RZ ;  /* 0x000000ff00dd7202 */ /* 0x000fe40000000f00 */
[----:B------:R-:W-:-:S06]  /*0a40*/  MOV R223, R8 ;  /* 0x0000000800df7202 */ /* 0x000fcc0000000f00 */
[----:B------:R-:W-:-:S05]  /*0a50*/  @P3 IADD3 R10, R9, -0x1, RZ ;  /* 0xffffffff090a3810 */ /* 0x000fca0007ffe0ff */
        /* <DEDUP_REMOVED lines=23> */
[----:B------:R0:W5:Y:S01]  /*0bd0*/  @P4 LDG.E.128 R148, desc[UR4][R172.64] ;  /* 0x00000004ac944981 */ /* 0x000162000c1e1d00 */
[----:B------:R-:W-:-:S02]  /*0be0*/  IADD3 R223, R8, 0x20, RZ ;  /* 0x0000002008df7810 */ /* 0x000fc40007ffe0ff */
[----:B------:R-:W-:Y:S02]  /*0bf0*/  IADD3 R220, R220, 0x20, RZ ;  /* 0x00000020dcdc7810 */ /* 0x000fe40007ffe0ff */
[----:B------:R-:W-:Y:S01]  /*0c00*/  IADD3 R219, R219, 0x20, RZ ;  /* 0x00000020dbdb7810 */ /* 0x000fe20007ffe0ff */
[--C-:B---3--:R-:W-:Y:S02]  /*0c10*/  HADD2.F32 R22, -RZ, R12.reuse.H0_H0 ;  /* 0x2000000cff167230 */ /* 0x108fe40000004100 */
[----:B------:R-:W-:Y:S02]  /*0c20*/  HADD2.F32 R24, -RZ, R12.H1_H1 ;  /* 0x3000000cff187230 */ /* 0x000fe40000004100 */
[----:B------:R-:W-:Y:S02]  /*0c30*/  HADD2.F32 R174, -RZ, R14.H0_H0 ;  /* 0x2000000effae7230 */ /* 0x000fe40000004100 */
[----:B------:R-:W-:Y:S01]  /*0c40*/  FADD.FTZ R3, -R217, R22 ;  /* 0x00000016d9037221 */ /* 0x000fe20000010100 */
[----:B------:R-:W-:-:S02]  /*0c50*/  HADD2.F32 R12, -RZ, R13.H0_H0 ;  /* 0x2000000dff0c7230 */ /* 0x000fc40000004100 */
[----:B------:R-:W-:Y:S02]  /*0c60*/  HADD2.F32 R14, -RZ, R14.H1_H1 ;  /* 0x3000000eff0e7230 */ /* 0x000fe40000004100 */
[----:B----4-:R-:W-:Y:S02]  /*0c70*/  HADD2.F32 R11, -RZ, R16.H0_H0 ;  /* 0x20000010ff0b7230 */ /* 0x010fe40000004100 */
[----:B------:R-:W-:Y:S01]  /*0c80*/  FMUL.FTZ R3, R2, R3 ;  /* 0x0000000302037220 */ /* 0x000fe20000410000 */
[----:B------:R-:W-:Y:S02]  /*0c90*/  HADD2.F32 R26, -RZ, R13.H1_H1 ;  /* 0x3000000dff1a7230 */ /* 0x000fe40000004100 */
[C---:B------:R-:W-:Y:S01]  /*0ca0*/  FADD.FTZ R13, -R217.reuse, R24 ;  /* 0x00000018d90d7221 */ /* 0x040fe20000010100 */
[--C-:B------:R-:W-:Y:S02]  /*0cb0*/  HADD2.F32 R176, -RZ, R15.reuse.H0_H0 ;  /* 0x2000000fffb07230 */ /* 0x100fe40000004100 */
[----:B0-----:R-:W-:Y:S01]  /*0cc0*/  FADD.FTZ R173, -R217, R14 ;  /* 0x0000000ed9ad7221 */ /* 0x001fe20000010100 */
[----:B------:R-:W-:-:S02]  /*0cd0*/  HADD2.F32 R178, -RZ, R15.H1_H1 ;  /* 0x3000000fffb27230 */ /* 0x000fc40000004100 */
[C---:B------:R-:W-:Y:S01]  /*0ce0*/  FADD.FTZ R15, -R217.reuse, R12 ;  /* 0x0000000cd90f7221 */ /* 0x040fe20000010100 */
[----:B------:R-:W-:Y:S02]  /*0cf0*/  HADD2.F32 R16, -RZ, R16.H1_H1 ;  /* 0x30000010ff107230 */ /* 0x000fe40000004100 */
[----:B------:R-:W-:Y:S01]  /*0d00*/  FMUL.FTZ R14, R32, R11 ;  /* 0x0000000b200e7220 */ /* 0x000fe20000410000 */
[--C-:B------:R-:W-:Y:S02]  /*0d10*/  HADD2.F32 R177, -RZ, R19.reuse.H0_H0 ;  /* 0x20000013ffb17230 */ /* 0x100fe40000004100 */
[----:B------:R-:W-:Y:S02]  /*0d20*/  HADD2.F32 R222, -RZ, R19.H1_H1 ;  /* 0x30000013ffde7230 */ /* 0x000fe40000004100 */
[----:B------:R-:W-:Y:S01]  /*0d30*/  FADD.FTZ R19, -R217, R174 ;  /* 0x000000aed9137221 */ /* 0x000fe20000010100 */
[--C-:B------:R-:W-:Y:S02]  /*0d40*/  HADD2.F32 R21, -RZ, R17.reuse.H0_H0 ;  /* 0x20000011ff157230 */ /* 0x100fe40000004100 */
[----:B------:R-:W-:Y:S01]  /*0d50*/  FADD.FTZ R104, R104, R11 ;  /* 0x0000000b68687221 */ /* 0x000fe20000010000 */
[----:B------:R-:W-:-:S02]  /*0d60*/  HADD2.F32 R20, -RZ, R17.H1_H1 ;  /* 0x30000011ff147230 */ /* 0x000fc40000004100 */
[C---:B------:R-:W-:Y:S01]  /*0d70*/  FMUL.FTZ R12, R2.reuse, R13 ;  /* 0x0000000d020c7220 */ /* 0x040fe20000410000 */
[----:B------:R-:W-:Y:S01]  /*0d80*/  FFMA.FTZ R80, R3, R11, R80 ;  /* 0x0000000b03507223 */ /* 0x000fe20000010050 */
[----:B------:R-:W-:Y:S01]  /*0d90*/  FADD.FTZ R17, -R217, R26 ;  /* 0x0000001ad9117221 */ /* 0x000fe20000010100 */
[C---:B------:R-:W-:Y:S01]  /*0da0*/  FMUL.FTZ R11, R2.reuse, R15 ;  /* 0x0000000f020b7220 */ /* 0x040fe20000410000 */
[----:B------:R-:W-:Y:S01]  /*0db0*/  FMUL.FTZ R13, R33, R16 ;  /* 0x00000010210d7220 */ /* 0x000fe20000410000 */
[----:B------:R-:W-:Y:S01]  /*0dc0*/  FMUL.FTZ R15, R2, R19 ;  /* 0x00000013020f7220 */ /* 0x000fe20000410000 */
[----:B------:R-:W-:Y:S01]  /*0dd0*/  FADD.FTZ R24, RZ, R14 ;  /* 0x0000000eff187221 */ /* 0x000fe20000010000 */
[----:B------:R-:W-:Y:S01]  /*0de0*/  FFMA.FTZ R19, R3, R14, RZ ;  /* 0x0000000e03137223 */ /* 0x000fe200000100ff */
[--C-:B------:R-:W-:Y:S02]  /*0df0*/  HADD2.F32 R23, -RZ, R18.reuse.H0_H0 ;  /* 0x20000012ff177230 */ /* 0x100fe40000004100 */
[----:B------:R-:W-:Y:S01]  /*0e00*/  FADD.FTZ R105, R105, R16 ;  /* 0x0000001069697221 */ /* 0x000fe20000010000 */
[----:B------:R-:W-:-:S02]  /*0e10*/  HADD2.F32 R172, -RZ, R18.H1_H1 ;  /* 0x30000012ffac7230 */ /* 0x000fc40000004100 */
        /* <DEDUP_REMOVED lines=24> */
[----:B------:R-:W-:Y:S01]  /*0fa0*/  FADD.FTZ R179, -R217, R178 ;  /* 0x000000b2d9b37221 */ /* 0x000fe20000010100 */
        /* <DEDUP_REMOVED lines=14> */
.L_x_6796:
[----:B------:R-:W-:Y:S05]  /*1090*/  BSYNC B2 ;  /* 0x0000000000027941 */ /* 0x000fea0003800000 */
.L_x_6795:
        /* <DEDUP_REMOVED lines=21> */
[----:B------:R-:W-:Y:S01]  /*11f0*/  FADD.FTZ R27, -R217, R184 ;  /* 0x000000b8d91b7221 */ /* 0x000fe20000010100 */
[----:B------:R-:W-:Y:S02]  /*1200*/  HADD2.F32 R172, -RZ, R172.H1_H1 ;  /* 0x300000acffac7230 */ /* 0x000fe40000004100 */
[--C-:B----4-:R-:W-:Y:S02]  /*1210*/  HADD2.F32 R173, -RZ, R176.reuse.H0_H0 ;  /* 0x200000b0ffad7230 */ /* 0x110fe40000004100 */
[----:B------:R-:W-:Y:S01]  /*1220*/  FMUL.FTZ R27, R2, R27 ;  /* 0x0000001b021b7220 */ /* 0x000fe20000410000 */
[----:B------:R-:W-:Y:S02]  /*1230*/  HADD2.F32 R176, -RZ, R176.H1_H1 ;  /* 0x300000b0ffb07230 */ /* 0x000fe40000004100 */
[--C-:B------:R-:W-:Y:S02]  /*1240*/  HADD2.F32 R202, -RZ, R175.reuse.H0_H0 ;  /* 0x200000afffca7230 */ /* 0x100fe40000004100 */
[----:B0-----:R-:W-:Y:S01]  /*1250*/  FMUL.FTZ R182, R48, R173 ;  /* 0x000000ad30b67220 */ /* 0x001fe20000410000 */
[----:B------:R-:W-:-:S02]  /*1260*/  HADD2.F32 R224, -RZ, R175.H1_H1 ;  /* 0x300000afffe07230 */ /* 0x000fc40000004100 */
[----:B------:R-:W-:Y:S01]  /*1270*/  FADD.FTZ R175, -R217, R172 ;  /* 0x000000acd9af7221 */ /* 0x000fe20000010100 */
[--C-:B------:R-:W-:Y:S02]  /*1280*/  HADD2.F32 R198, -RZ, R174.reuse.H0_H0 ;  /* 0x200000aeffc67230 */ /* 0x100fe40000004100 */
[----:B------:R-:W-:Y:S02]  /*1290*/  HADD2.F32 R200, -RZ, R174.H1_H1 ;  /* 0x300000aeffc87230 */ /* 0x000fe40000004100 */
[----:B------:R-:W-:Y:S01]  /*12a0*/  FADD.FTZ R112, R112, R173 ;  /* 0x000000ad70707221 */ /* 0x000fe20000010000 */
[--C-:B------:R-:W-:Y:S02]  /*12b0*/  HADD2.F32 R185, -RZ, R177.reuse.H0_H0 ;  /* 0x200000b1ffb97230 */ /* 0x100fe40000004100 */
[----:B------:R-:W-:Y:S01]  /*12c0*/  FFMA.FTZ R88, R27, R173, R88 ;  /* 0x000000ad1b587223 */ /* 0x000fe20000010058 */
[----:B------:R-:W-:Y:S02]  /*12d0*/  HADD2.F32 R174, -RZ, R177.H1_H1 ;  /* 0x300000b1ffae7230 */ /* 0x000fe40000004100 */
[----:B------:R-:W-:Y:S01]  /*12e0*/  FADD.FTZ R177, -R217, R188 ;  /* 0x000000bcd9b17221 */ /* 0x000fe20000010100 */
[----:B------:R-:W-:Y:S01]  /*12f0*/  FMUL.FTZ R183, R49, R176 ;  /* 0x000000b031b77220 */ /* 0x000fe20000410000 */
[----:B------:R-:W-:Y:S01]  /*1300*/  FADD.FTZ R172, R221, R182 ;  /* 0x000000b6ddac7221 */ /* 0x000fe20000010000 */
[----:B-1----:R-:W-:Y:S01]  /*1310*/  FADD.FTZ R181, -R217, R186 ;  /* 0x000000bad9b57221 */ /* 0x002fe20000010100 */
[C---:B------:R-:W-:Y:S01]  /*1320*/  FMUL.FTZ R180, R2.reuse, R175 ;  /* 0x000000af02b47220 */ /* 0x040fe20000410000 */
[----:B------:R-:W-:Y:S01]  /*1330*/  FFMA.FTZ R173, R27, R182, R222 ;  /* 0x000000b61bad7223 */ /* 0x000fe200000100de */
[----:B------:R-:W-:Y:S01]  /*1340*/  FMUL.FTZ R184, R2, R177 ;  /* 0x000000b102b87220 */ /* 0x000fe20000410000 */
[----:B------:R-:W-:Y:S01]  /*1350*/  FADD.FTZ R175, R172, R183 ;  /* 0x000000b7acaf7221 */ /* 0x000fe20000010000 */
[----:B------:R-:W-:Y:S01]  /*1360*/  FMUL.FTZ R181, R2, R181 ;  /* 0x000000b502b57220 */ /* 0x000fe20000410000 */
[----:B------:R-:W-:Y:S01]  /*1370*/  FMUL.FTZ R186, R50, R185 ;  /* 0x000000b932ba7220 */ /* 0x000fe20000410000 */
[----:B------:R-:W-:Y:S01]  /*1380*/  FFMA.FTZ R172, R180, R183, R173 ;  /* 0x000000b7b4ac7223 */ /* 0x000fe200000100ad */
[----:B------:R-:W-:-:S02]  /*1390*/  HADD2.F32 R225, -RZ, R179.H0_H0 ;  /* 0x200000b3ffe17230 */ /* 0x000fc40000004100 */
[----:B------:R-:W-:Y:S01]  /*13a0*/  FADD.FTZ R115, R115, R174 ;  /* 0x000000ae73737221 */ /* 0x000fe20000010000 */
[----:B------:R-:W-:Y:S02]  /*13b0*/  HADD2.F32 R226, -RZ, R179.H1_H1 ;  /* 0x300000b3ffe27230 */ /* 0x000fe40000004100 */
[----:B------:R-:W-:Y:S01]  /*13c0*/  FADD.FTZ R179, -R217, R198 ;  /* 0x000000c6d9b37221 */ /* 0x000fe20000010100 */
[--C-:B------:R-:W-:Y:S02]  /*13d0*/  HADD2.F32 R189, -RZ, R178.reuse.H0_H0 ;  /* 0x200000b2ffbd7230 */ /* 0x100fe40000004100 */
[-C--:B------:R-:W-:Y:S01]  /*13e0*/  FFMA.FTZ R91, R184, R174.reuse, R91 ;  /* 0x000000aeb85b7223 */ /* 0x080fe2000001005b */
[----:B------:R-:W-:Y:S01]  /*13f0*/  FMUL.FTZ R187, R51, R174 ;  /* 0x000000ae33bb7220 */ /* 0x000fe20000410000 */
[----:B------:R-:W-:Y:S01]  /*1400*/  FADD.FTZ R174, R175, R186 ;  /* 0x000000baafae7221 */ /* 0x000fe20000010000 */
[C---:B------:R-:W-:Y:S01]  /*1410*/  FFMA.FTZ R173, R181.reuse, R186, R172 ;  /* 0x000000bab5ad7223 */ /* 0x040fe200000100ac */
        /* <DEDUP_REMOVED lines=10> */
[----:B------:R-:W-:Y:S01]  /*14c0*/  FADD.FTZ R201, -R217, R202 ;  /* 0x000000cad9c97221 */ /* 0x000fe20000010100 */
        /* <DEDUP_REMOVED lines=23> */
.L_x_6798:
[----:B------:R-:W-:Y:S05]  /*1640*/  BSYNC B2 ;  /* 0x0000000000027941 */ /* 0x000fea0003800000 */
.L_x_6797:
        /* <DEDUP_REMOVED lines=18> */
[C---:B------:R-:W-:Y:S01]  /*1770*/  FADD.FTZ R207, -R217.reuse, R208 ;  /* 0x000000d0d9cf7221 */ /* 0x040fe20000010100 */
[----:B------:R-:W-:Y:S02]  /*1780*/  HADD2.F32 R206, -RZ, R173.H0_H0 ;  /* 0x200000adffce7230 */ /* 0x000fe40000004100 */
[----:B------:R-:W-:Y:S01]  /*1790*/  FADD.FTZ R25, -R217, R204 ;  /* 0x000000ccd9197221 */ /* 0x000fe20000010100 */
[----:B----4-:R-:W-:-:S02]  /*17a0*/  HADD2.F32 R173, -RZ, R176.H0_H0 ;  /* 0x200000b0ffad7230 */ /* 0x010fc40000004100 */
[--C-:B------:R-:W-:Y:S02]  /*17b0*/  HADD2.F32 R212, -RZ, R175.reuse.H0_H0 ;  /* 0x200000afffd47230 */ /* 0x100fe40000004100 */
[----:B------:R-:W-:Y:S02]  /*17c0*/  HADD2.F32 R214, -RZ, R175.H1_H1 ;  /* 0x300000afffd67230 */ /* 0x000fe40000004100 */
[C---:B------:R-:W-:Y:S01]  /*17d0*/  FADD.FTZ R175, -R217.reuse, R172 ;  /* 0x000000acd9af7221 */ /* 0x040fe20000010100 */
[----:B------:R-:W-:Y:S02]  /*17e0*/  HADD2.F32 R172, -RZ, R177.H1_H1 ;  /* 0x300000b1ffac7230 */ /* 0x000fe40000004100 */
[----:B------:R-:W-:Y:S01]  /*17f0*/  FADD.FTZ R203, -R217, R206 ;  /* 0x000000ced9cb7221 */ /* 0x000fe20000010100 */
[----:B------:R-:W-:Y:S02]  /*1800*/  HADD2.F32 R176, -RZ, R176.H1_H1 ;  /* 0x300000b0ffb07230 */ /* 0x000fe40000004100 */
[C---:B------:R-:W-:Y:S01]  /*1810*/  FMUL.FTZ R208, R2.reuse, R207 ;  /* 0x000000cf02d07220 */ /* 0x040fe20000410000 */
[----:B------:R-:W-:Y:S01]  /*1820*/  FMUL.FTZ R25, R2, R25 ;  /* 0x0000001902197220 */ /* 0x000fe20000410000 */
[----:B------:R-:W-:Y:S01]  /*1830*/  FMUL.FTZ R206, R64, R173 ;  /* 0x000000ad40ce7220 */ /* 0x000fe20000410000 */
[----:B------:R-:W-:-:S02]  /*1840*/  HADD2.F32 R210, -RZ, R174.H0_H0 ;  /* 0x200000aeffd27230 */ /* 0x000fc40000004100 */
[----:B------:R-:W-:Y:S01]  /*1850*/  FADD.FTZ R99, R99, R172 ;  /* 0x000000ac63637221 */ /* 0x000fe20000010000 */
[-C--:B------:R-:W-:Y:S01]  /*1860*/  FFMA.FTZ R163, R208, R172.reuse, R163 ;  /* 0x000000acd0a37223 */ /* 0x080fe200000100a3 */
[----:B------:R-:W-:Y:S01]  /*1870*/  FMUL.FTZ R207, R67, R172 ;  /* 0x000000ac43cf7220 */ /* 0x000fe20000410000 */
        /* <DEDUP_REMOVED lines=52> */
.L_x_6794:
[----:B------:R-:W-:Y:S05]  /*1bc0*/  BSYNC B1 ;  /* 0x0000000000017941 */ /* 0x000fea0003800000 */
.L_x_6788:
        /* <DEDUP_REMOVED lines=20> */
.L_x_6954:
[----:B------:R-:W-:Y:S01]  /*1d10*/  @P3 IADD3 R174, R9, -0x1, RZ ;  /* 0xffffffff09ae3810 */ /* 0x000fe20007ffe0ff */
[----:B--2---:R-:W-:Y:S01]  /*1d20*/  FADD.FTZ R172, R179, R172 ;  /* 0x000000acb3ac7221 */ /* 0x004fe20000010000 */
[----:B---3--:R-:W-:Y:S01]  /*1d30*/  FADD.FTZ R173, R178, R173 ;  /* 0x000000adb2ad7221 */ /* 0x008fe20000010000 */
[----:B------:R-:W-:Y:S01]  /*1d40*/  @P3 LOP3.LUT R10, R6, 0x1f, RZ, 0xc0, !PT ;  /* 0x0000001f060a3812 */ /* 0x000fe200078ec0ff */
[----:B------:R-:W-:Y:S01]  /*1d50*/  BSSY B1, `(.L_x_6800) ;  /* 0x000010f000017945 */ /* 0x000fe20003800000 */
[----:B------:R-:W-:Y:S02]  /*1d60*/  @P3 IMAD R174, R174, R7, RZ ;  /* 0x00000007aeae3224 */ /* 0x000fe400078e02ff */
        /* <DEDUP_REMOVED lines=12> */
.L_x_6803:
[----:B------:R-:W-:Y:S05]  /*1e30*/  BSYNC B2 ;  /* 0x0000000000027941 */ /* 0x000fea0003800000 */
.L_x_6802:
        /* <DEDUP_REMOVED lines=9> */
.L_x_6805:
        /* <DEDUP_REMOVED lines=10> */
.L_x_6806:
[----:B------:R-:W-:Y:S05]  /*1f70*/  BSYNC B2 ;  /* 0x0000000000027941 */ /* 0x000fea0003800000 */
.L_x_6804:
[----:B------:R-:W-:Y:S01]  /*1f80*/  ISETP.NE.U32.AND P5, PT, RZ, UR10, PT ;  /* 0x0000000aff007c0c */ /* 0x000fe2000bfa5070 */
[----:B------:R-:W-:Y:S03]  /*1f90*/  BSSY B2, `(.L_x_6807) ;  /* 0x000000f000027945 */ /* 0x000fe60003800000 */
[----:B------:R-:W-:-:S13]  /*1fa0*/  ISETP.NE.AND.EX P5, PT, RZ, UR11, PT, P5 ;  /* 0x0000000bff007c0c */ /* 0x000fda000bfa5350 */
[----:B------:R-:W-:Y:S01]  /*1fb0*/  @P5 F2FP.F16.F32.PACK_AB R172, RZ, R173 ;  /* 0x000000adffac523e */ /* 0x000fe200000000ff */
[----:B------:R-:W-:Y:S06]  /*1fc0*/  @!P3 BRA `(.L_x_6808) ;  /* 0x00000000002cb947 */ /* 0x000fec0003800000 */
[----:B-----5:R-:W-:Y:S01]  /*1fd0*/  LOP3.LUT P6, RZ, R194, 0xff, RZ, 0xc0, !PT ;  /* 0x000000ffc2ff7812 */ /* 0x020fe200078cc0ff */
[----:B------:R-:W-:Y:S01]  /*1fe0*/  FMUL.FTZ R173, R173, UR13 ;  /* 0x0000000dadad7c20 */ /* 0x000fe20008410000 */
[----:B------:R-:W-:-:S03]  /*1ff0*/  HFMA2.MMA R175, -RZ, RZ, 0, 0 ;  /* 0x00000000ffaf7435 */ /* 0x000fc600000001ff */
[----:B-1----:R-:W-:-:S04]  /*2000*/  FMUL.FTZ R178, R173, UR12 ;  /* 0x0000000cadb27c20 */ /* 0x002fc80008410000 */
[----:B------:R-:W-:-:S04]  /*2010*/  FMUL.FTZ R174, R44, R178 ;  /* 0x000000b22cae7220 */ /* 0x000fc80000410000 */
[----:B------:R-:W-:Y:S01]  /*2020*/  @P6 HADD2.F32 R173, -RZ, R168.H0_H0 ;  /* 0x200000a8ffad6230 */ /* 0x000fe20000004100 */
[----:B------:R-:W-:-:S04]  /*2030*/  FSEL R174, R174, RZ, P6 ;  /* 0x000000ffaeae7208 */ /* 0x000fc80003000000 */
[----:B------:R-:W-:Y:S01]  /*2040*/  @P6 FMUL.FTZ R175, R178, R173 ;  /* 0x000000adb2af6220 */ /* 0x000fe20000410000 */
[----:B------:R-:W-:-:S03]  /*2050*/  F2FP.F16.F32.PACK_AB R174, RZ, R174 ;  /* 0x000000aeffae723e */ /* 0x000fc600000000ff */
[----:B------:R-:W-:Y:S01]  /*2060*/  FADD.FTZ R124, R124, R175 ;  /* 0x000000af7c7c7221 */ /* 0x000fe20000010000 */
[----:B------:R-:W-:-:S07]  /*2070*/  PRMT R156, R174, 0x7610, R156 ;  /* 0x00007610ae9c7816 */ /* 0x000fce000000009c */
.L_x_6808:
[----:B------:R-:W-:Y:S05]  /*2080*/  BSYNC B2 ;  /* 0x0000000000027941 */ /* 0x000fea0003800000 */
.L_x_6807:
[----:B------:R-:W-:Y:S01]  /*2090*/  BSSY B2, `(.L_x_6809) ;  /* 0x000000e000027945 */ /* 0x000fe20003800000 */
[----:B------:R-:W-:-:S03]  /*20a0*/  @P5 PRMT R100, R172, 0x7610, R100 ;  /* 0x00007610ac645816 */ /* 0x000fc60000000064 */
[----:B------:R-:W-:Y:S05]  /*20b0*/  @P2 BRA `(.L_x_6810) ;  /* 0x0000000000102947 */ /* 0x000fea0003800000 */
[----:B------:R-:W-:Y:S01]  /*20c0*/  MOV R173, RZ ;  /* 0x000000ff00ad7202 */ /* 0x000fe20000000f00 */
[----:B------:R-:W-:Y:S06]  /*20d0*/  @!P4 BRA `(.L_x_6811) ;  /* 0x000000000024c947 */ /* 0x000fec0003800000 */
[----:B-----5:R-:W-:Y:S01]  /*20e0*/  HADD2.F32 R173, -RZ, R148.H1_H1 ;  /* 0x30000094ffad7230 */ /* 0x020fe20000004100 */
[----:B------:R-:W-:Y:S06]  /*20f0*/  BRA `(.L_x_6811) ;  /* 0x00000000001c7947 */ /* 0x000fec0003800000 */
.L_x_6810:
[----:B0-----:R-:W-:-:S04]  /*2100*/  ISETP.NE.AND P6, PT, R5, RZ, PT ;  /* 0x000000ff0500720c */ /* 0x001fc80003fc5270 */
[----:B------:R-:W-:-:S05]  /*2110*/  FSEL R173, R176, RZ, !P6 ;  /* 0x000000ffb0ad7208 */ /* 0x000fca0007000000 */
[----:B------:R-:W-:-:S04]  /*2120*/  FFMA.FTZ R172, R12, R177, R173 ;  /* 0x000000b10cac7223 */ /* 0x000fc800000100ad */
[----:B------:R-:W-:Y:S01]  /*2130*/  FADD.FTZ R173, R13, -R172 ;  /* 0x800000ac0dad7221 */ /* 0x000fe20000010000 */
[----:B-----5:R-:W-:-:S03]  /*2140*/  @P4 HADD2.F32 R172, -RZ, R148.H1_H1 ;  /* 0x30000094ffac4230 */ /* 0x020fc60000004100 */
[----:B------:R-:W-:-:S04]  /*2150*/  FMUL.FTZ R173, R2, R173 ;  /* 0x000000ad02ad7220 */ /* 0x000fc80000410000 */
[----:B------:R-:W-:-:S07]  /*2160*/  @P4 FADD.FTZ R173, R173, R172 ;  /* 0x000000acadad4221 */ /* 0x000fce0000010000 */
.L_x_6811:
[----:B------:R-:W-:Y:S05]  /*2170*/  BSYNC B2 ;  /* 0x0000000000027941 */ /* 0x000fea0003800000 */
.L_x_6809:
[----:B------:R-:W-:Y:S01]  /*2180*/  BSSY B2, `(.L_x_6812) ;  /* 0x000000e000027945 */ /* 0x000fe20003800000 */
[----:B------:R-:W-:-:S03]  /*2190*/  @P5 F2FP.F16.F32.PACK_AB R172, RZ, R173 ;  /* 0x000000adffac523e */ /* 0x000fc600000000ff */
[----:B------:R-:W-:Y:S05]  /*21a0*/  @!P3 BRA `(.L_x_6813) ;  /* 0x00000000002cb947 */ /* 0x000fea0003800000 */
[----:B-----5:R-:W-:Y:S01]  /*21b0*/  LOP3.LUT P6, RZ, R194, 0xff00, RZ, 0xc0, !PT ;  /* 0x0000ff00c2ff7812 */ /* 0x020fe200078cc0ff */
[----:B------:R-:W-:Y:S01]  /*21c0*/  FMUL.FTZ R173, R173, UR13 ;  /* 0x0000000dadad7c20 */ /* 0x000fe20008410000 */
[----:B------:R-:W-:-:S03]  /*21d0*/  HFMA2.MMA R174, -RZ, RZ, 0, 0 ;  /* 0x00000000ffae7435 */ /* 0x000fc600000001ff */
[----:B-1----:R-:W-:-:S04]  /*21e0*/  FMUL.FTZ R178, R173, UR12 ;  /* 0x0000000cadb27c20 */ /* 0x002fc80008410000 */
[----:B------:R-:W-:-:S04]  /*21f0*/  FMUL.FTZ R175, R45, R178 ;  /* 0x000000b22daf7220 */ /* 0x000fc80000410000 */
[----:B------:R-:W-:Y:S01]  /*2200*/  @P6 HADD2.F32 R173, -RZ, R168.H1_H1 ;  /* 0x300000a8ffad6230 */ /* 0x000fe20000004100 */
[----:B------:R-:W-:-:S04]  /*2210*/  FSEL R175, R175, RZ, P6 ;  /* 0x000000ffafaf7208 */ /* 0x000fc80003000000 */
[----:B------:R-:W-:Y:S01]  /*2220*/  @P6 FMUL.FTZ R174, R178, R173 ;  /* 0x000000adb2ae6220 */ /* 0x000fe20000410000 */
[----:B------:R-:W-:-:S03]  /*2230*/  F2FP.F16.F32.PACK_AB R175, RZ, R175 ;  /* 0x000000afffaf723e */ /* 0x000fc600000000ff */
[----:B------:R-:W-:Y:S01]  /*2240*/  FADD.FTZ R125, R125, R174 ;  /* 0x000000ae7d7d7221 */ /* 0x000fe20000010000 */
[----:B------:R-:W-:-:S07]  /*2250*/  PRMT R156, R156, 0x5410, R175 ;  /* 0x000054109c9c7816 */ /* 0x000fce00000000af */
.L_x_6813:
[----:B------:R-:W-:Y:S05]  /*2260*/  BSYNC B2 ;  /* 0x0000000000027941 */ /* 0x000fea0003800000 */
.L_x_6812:
[----:B------:R-:W-:Y:S01]  /*2270*/  BSSY B2, `(.L_x_6814) ;  /* 0x000000e000027945 */ /* 0x000fe20003800000 */
[----:B------:R-:W-:-:S03]  /*2280*/  @P5 PRMT R100, R100, 0x5410, R172 ;  /* 0x0000541064645816 */ /* 0x000fc600000000ac */
[----:B------:R-:W-:Y:S05]  /*2290*/  @P2 BRA `(.L_x_6815) ;  /* 0x0000000000102947 */ /* 0x000fea0003800000 */
[----:B------:R-:W-:Y:S01]  /*22a0*/  MOV R173, RZ ;  /* 0x000000ff00ad7202 */ /* 0x000fe20000000f00 */
[----:B------:R-:W-:Y:S06]  /*22b0*/  @!P4 BRA `(.L_x_6816) ;  /* 0x000000000024c947 */ /* 0x000fec0003800000 */
[----:B-----5:R-:W-:Y:S01]  /*22c0*/  HADD2.F32 R173, -RZ, R149.H0_H0 ;  /* 0x20000095ffad7230 */ /* 0x020fe20000004100 */
[----:B------:R-:W-:Y:S06]  /*22d0*/  BRA `(.L_x_6816) ;  /* 0x00000000001c7947 */ /* 0x000fec0003800000 */
.L_x_6815:
[----:B0-----:R-:W-:-:S04]  /*22e0*/  ISETP.NE.AND P6, PT, R5, RZ, PT ;  /* 0x000000ff0500720c */ /* 0x001fc80003fc5270 */
[----:B------:R-:W-:-:S05]  /*22f0*/  FSEL R172, R176, RZ, !P6 ;  /* 0x000000ffb0ac7208 */ /* 0x000fca0007000000 */
[----:B------:R-:W-:Y:S01]  /*2300*/  FFMA.FTZ R173, R11, R177, R172 ;  /* 0x000000b10bad7223 */ /* 0x000fe200000100ac */
[----:B-----5:R-:W-:-:S03]  /*2310*/  @P4 HADD2.F32 R172, -RZ, R149.H0_H0 ;  /* 0x20000095ffac4230 */ /* 0x020fc60000004100 */
[----:B------:R-:W-:-:S04]  /*2320*/  FADD.FTZ R173, R18, -R173 ;  /* 0x800000ad12ad7221 */ /* 0x000fc80000010000 */
[----:B------:R-:W-:-:S04]  /*2330*/  FMUL.FTZ R173, R2, R173 ;  /* 0x000000ad02ad7220 */ /* 0x000fc80000410000 */
[----:B------:R-:W-:-:S07]  /*2340*/  @P4 FADD.FTZ R173, R173, R172 ;  /* 0x000000acadad4221 */ /* 0x000fce0000010000 */
.L_x_6816:
[----:B------:R-:W-:Y:S05]  /*2350*/  BSYNC B2 ;  /* 0x0000000000027941 */ /* 0x000fea0003800000 */
.L_x_6814:
        /* <DEDUP_REMOVED lines=14> */
.L_x_6818:
[----:B------:R-:W-:Y:S05]  /*2440*/  BSYNC B2 ;  /* 0x0000000000027941 */ /* 0x000fea0003800000 */
.L_x_6817:
[----:B------:R-:W-:Y:S01]  /*2450*/  BSSY B2, `(.L_x_6819) ;  /* 0x000000e000027945 */ /* 0x000fe20003800000 */
[----:B------:R-:W-:-:S03]  /*2460*/  @P5 PRMT R101, R172, 0x7610, R101 ;  /* 0x00007610ac655816 */ /* 0x000fc60000000065 */
[----:B------:R-:W-:Y:S05]  /*2470*/  @P2 BRA `(.L_x_6820) ;  /* 0x0000000000102947 */ /* 0x000fea0003800000 */
[----:B------:R-:W-:Y:S01]  /*2480*/  MOV R173, RZ ;  /* 0x000000ff00ad7202 */ /* 0x000fe20000000f00 */
[----:B------:R-:W-:Y:S06]  /*2490*/  @!P4 BRA `(.L_x_6821) ;  /* 0x000000000024c947 */ /* 0x000fec0003800000 */
[----:B-----5:R-:W-:Y:S01]  /*24a0*/  HADD2.F32 R173, -RZ, R149.H1_H1 ;  /* 0x30000095ffad7230 */ /* 0x020fe20000004100 */
[----:B------:R-:W-:Y:S06]  /*24b0*/  BRA `(.L_x_6821) ;  /* 0x00000000001c7947 */ /* 0x000fec0003800000 */
.L_x_6820:
[----:B0-----:R-:W-:-:S04]  /*24c0*/  ISETP.NE.AND P6, PT, R5, RZ, PT ;  /* 0x000000ff0500720c */ /* 0x001fc80003fc5270 */
[----:B------:R-:W-:-:S05]  /*24d0*/  FSEL R173, R176, RZ, !P6 ;  /* 0x000000ffb0ad7208 */ /* 0x000fca0007000000 */
[----:B------:R-:W-:-:S04]  /*24e0*/  FFMA.FTZ R172, R16, R177, R173 ;  /* 0x000000b110ac7223 */ /* 0x000fc800000100ad */
[----:B------:R-:W-:Y:S01]  /*24f0*/  FADD.FTZ R173, R17, -R172 ;  /* 0x800000ac11ad7221 */ /* 0x000fe20000010000 */
[----:B-----5:R-:W-:-:S03]  /*2500*/  @P4 HADD2.F32 R172, -RZ, R149.H1_H1 ;  /* 0x30000095ffac4230 */ /* 0x020fc60000004100 */
[----:B------:R-:W-:-:S04]  /*2510*/  FMUL.FTZ R173, R2, R173 ;  /* 0x000000ad02ad7220 */ /* 0x000fc80000410000 */
[----:B------:R-:W-:-:S07]  /*2520*/  @P4 FADD.FTZ R173, R173, R172 ;  /* 0x000000acadad4221 */ /* 0x000fce0000010000 */
.L_x_6821:
[----:B------:R-:W-:Y:S05]  /*2530*/  BSYNC B2 ;  /* 0x0000000000027941 */ /* 0x000fea0003800000 */
.L_x_6819:
        /* <DEDUP_REMOVED lines=14> */
.L_x_6823:
[----:B------:R-:W-:Y:S05]  /*2620*/  BSYNC B2 ;  /* 0x0000000000027941 */ /* 0x000fea0003800000 */
.L_x_6822:
[----:B------:R-:W-:Y:S01]  /*2630*/  BSSY B2, `(.L_x_6824) ;  /* 0x000000e000027945 */ /* 0x000fe20003800000 */
[----:B------:R-:W-:-:S03]  /*2640*/  @P5 PRMT R101, R101, 0x5410, R172 ;  /* 0x0000541065655816 */ /* 0x000fc600000000ac */
[----:B------:R-:W-:Y:S05]  /*2650*/  @P2 BRA `(.L_x_6825) ;  /* 0x0000000000102947 */ /* 0x000fea0003800000 */
[----:B------:R-:W-:Y:S01]  /*2660*/  MOV R173, RZ ;  /* 0x000000ff00ad7202 */ /* 0x000fe20000000f00 */
[----:B------:R-:W-:Y:S06]  /*2670*/  @!P4 BRA `(.L_x_6826) ;  /* 0x000000000024c947 */ /* 0x000fec0003800000 */
[----:B-----5:R-:W-:Y:S01]  /*2680*/  HADD2.F32 R173, -RZ, R150.H0_H0 ;  /* 0x20000096ffad7230 */ /* 0x020fe20000004100 */
[----:B------:R-:W-:Y:S06]  /*2690*/  BRA `(.L_x_6826) ;  /* 0x00000000001c7947 */ /* 0x000fec0003800000 */
.L_x_6825:
[----:B0-----:R-:W-:-:S04]  /*26a0*/  ISETP.NE.AND P6, PT, R5, RZ, PT ;  /* 0x000000ff0500720c */ /* 0x001fc80003fc5270 */
[----:B------:R-:W-:-:S05]  /*26b0*/  FSEL R172, R176, RZ, !P6 ;  /* 0x000000ffb0ac7208 */ /* 0x000fca0007000000 */
[----:B------:R-:W-:Y:S01]  /*26c0*/  FFMA.FTZ R173, R15, R177, R172 ;  /* 0x000000b10fad7223 */ /* 0x000fe200000100ac */
[----:B-----5:R-:W-:-:S03]  /*26d0*/  @P4 HADD2.F32 R172, -RZ, R150.H0_H0 ;  /* 0x20000096ffac4230 */ /* 0x020fc60000004100 */
[----:B------:R-:W-:-:S04]  /*26e0*/  FADD.FTZ R173, R20, -R173 ;  /* 0x800000ad14ad7221 */ /* 0x000fc80000010000 */
[----:B------:R-:W-:-:S04]  /*26f0*/  FMUL.FTZ R173, R2, R173 ;  /* 0x000000ad02ad7220 */ /* 0x000fc80000410000 */
[----:B------:R-:W-:-:S07]  /*2700*/  @P4 FADD.FTZ R173, R173, R172 ;  /* 0x000000acadad4221 */ /* 0x000fce0000010000 */
.L_x_6826:
[----:B------:R-:W-:Y:S05]  /*2710*/  BSYNC B2 ;  /* 0x0000000000027941 */ /* 0x000fea0003800000 */
.L_x_6824:
        /* <DEDUP_REMOVED lines=14> */
.L_x_6828:
[----:B------:R-:W-:Y:S05]  /*2800*/  BSYNC B2 ;  /* 0x0000000000027941 */ /* 0x000fea0003800000 */
.L_x_6827:
[----:B------:R-:W-:Y:S01]  /*2810*/  BSSY B2, `(.L_x_6829) ;  /* 0x000000e000027945 */ /* 0x000fe20003800000 */
[----:B------:R-:W-:-:S03]  /*2820*/  @P5 PRMT R102, R172, 0x7610, R102 ;  /* 0x00007610ac665816 */ /* 0x000fc60000000066 */
[----:B------:R-:W-:Y:S05]  /*2830*/  @P2 BRA `(.L_x_6830) ;  /* 0x0000000000102947 */ /* 0x000fea0003800000 */
[----:B------:R-:W-:Y:S01]  /*2840*/  MOV R173, RZ ;  /* 0x000000ff00ad7202 */ /* 0x000fe20000000f00 */
[----:B------:R-:W-:Y:S06]  /*2850*/  @!P4 BRA `(.L_x_6831) ;  /* 0x000000000024c947 */ /* 0x000fec0003800000 */
[----:B-----5:R-:W-:Y:S01]  /*2860*/  HADD2.F32 R173, -RZ, R150.H1_H1 ;  /* 0x30000096ffad7230 */ /* 0x020fe20000004100 */
[----:B------:R-:W-:Y:S06]  /*2870*/  BRA `(.L_x_6831) ;  /* 0x00000000001c7947 */ /* 0x000fec0003800000 */
.L_x_6830:
[----:B0-----:R-:W-:-:S04]  /*2880*/  ISETP.NE.AND P6, PT, R5, RZ, PT ;  /* 0x000000ff0500720c */ /* 0x001fc80003fc5270 */
[----:B------:R-:W-:-:S05]  /*2890*/  FSEL R173, R176, RZ, !P6 ;  /* 0x000000ffb0ad7208 */ /* 0x000fca0007000000 */
[----:B------:R-:W-:-:S04]  /*28a0*/  FFMA.FTZ R172, R22, R177, R173 ;  /* 0x000000b116ac7223 */ /* 0x000fc800000100ad */
[----:B------:R-:W-:Y:S01]  /*28b0*/  FADD.FTZ R173, R19, -R172 ;  /* 0x800000ac13ad7221 */ /* 0x000fe20000010000 */
[----:B-----5:R-:W-:-:S03]  /*28c0*/  @P4 HADD2.F32 R172, -RZ, R150.H1_H1 ;  /* 0x30000096ffac4230 */ /* 0x020fc60000004100 */
[----:B------:R-:W-:-:S04]  /*28d0*/  FMUL.FTZ R173, R2, R173 ;  /* 0x000000ad02ad7220 */ /* 0x000fc80000410000 */
[----:B------:R-:W-:-:S07]  /*28e0*/  @P4 FADD.FTZ R173, R173, R172 ;  /* 0x000000acadad4221 */ /* 0x000fce0000010000 */
.L_x_6831:
[----:B------:R-:W-:Y:S05]  /*28f0*/  BSYNC B2 ;  /* 0x0000000000027941 */ /* 0x000fea0003800000 */
.L_x_6829:
        /* <DEDUP_REMOVED lines=14> */
.L_x_6833:
[----:B------:R-:W-:Y:S05]  /*29e0*/  BSYNC B2 ;  /* 0x0000000000027941 */ /* 0x000fea0003800000 */
.L_x_6832:
[----:B------:R-:W-:Y:S01]  /*29f0*/  BSSY B2, `(.L_x_6834) ;  /* 0x000000e000027945 */ /* 0x000fe20003800000 */
[----:B------:R-:W-:-:S03]  /*2a00*/  @P5 PRMT R102, R102, 0x5410, R172 ;  /* 0x0000541066665816 */ /* 0x000fc600000000ac */
[----:B------:R-:W-:Y:S05]  /*2a10*/  @P2 BRA `(.L_x_6835) ;  /* 0x0000000000102947 */ /* 0x000fea0003800000 */
[----:B------:R-:W-:Y:S01]  /*2a20*/  MOV R173, RZ ;  /* 0x000000ff00ad7202 */ /* 0x000fe20000000f00 */
[----:B------:R-:W-:Y:S06]  /*2a30*/  @!P4 BRA `(.L_x_6836) ;  /* 0x000000000024c947 */ /* 0x000fec0003800000 */
[----:B-----5:R-:W-:Y:S01]  /*2a40*/  HADD2.F32 R173, -RZ, R151.H0_H0 ;  /* 0x20000097ffad7230 */ /* 0x020fe20000004100 */
[----:B------:R-:W-:Y:S06]  /*2a50*/  BRA `(.L_x_6836) ;  /* 0x00000000001c7947 */ /* 0x000fec0003800000 */
.L_x_6835:
[----:B0-----:R-:W-:-:S04]  /*2a60*/  ISETP.NE.AND P6, PT, R5, RZ, PT ;  /* 0x000000ff0500720c */ /* 0x001fc80003fc5270 */
[----:B------:R-:W-:-:S05]  /*2a70*/  FSEL R172, R176, RZ, !P6 ;  /* 0x000000ffb0ac7208 */ /* 0x000fca0007000000 */
[----:B------:R-:W-:Y:S01]  /*2a80*/  FFMA.FTZ R173, R21, R177, R172 ;  /* 0x000000b115ad7223 */ /* 0x000fe200000100ac */
[----:B-----5:R-:W-:-:S03]  /*2a90*/  @P4 HADD2.F32 R172, -RZ, R151.H0_H0 ;  /* 0x20000097ffac4230 */ /* 0x020fc60000004100 */
[----:B------:R-:W-:-:S04]  /*2aa0*/  FADD.FTZ R173, R24, -R173 ;  /* 0x800000ad18ad7221 */ /* 0x000fc80000010000 */
[----:B------:R-:W-:-:S04]  /*2ab0*/  FMUL.FTZ R173, R2, R173 ;  /* 0x000000ad02ad7220 */ /* 0x000fc80000410000 */
[----:B------:R-:W-:-:S07]  /*2ac0*/  @P4 FADD.FTZ R173, R173, R172 ;  /* 0x000000acadad4221 */ /* 0x000fce0000010000 */
.L_x_6836:
[----:B------:R-:W-:Y:S05]  /*2ad0*/  BSYNC B2 ;  /* 0x0000000000027941 */ /* 0x000fea0003800000 */
.L_x_6834:
        /* <DEDUP_REMOVED lines=14> */
.L_x_6838:
[----:B------:R-:W-:Y:S05]  /*2bc0*/  BSYNC B2 ;  /* 0x0000000000027941 */ /* 0x000fea0003800000 */
.L_x_6837:
[----:B------:R-:W-:Y:S01]  /*2bd0*/  BSSY B2, `(.L_x_6839) ;  /* 0x000000e000027945 */ /* 0x000fe20003800000 */
[----:B------:R-:W-:-:S03]  /*2be0*/  @P5 PRMT R103, R172, 0x7610, R103 ;  /* 0x00007610ac675816 */ /* 0x000fc60000000067 */
[----:B------:R-:W-:Y:S05]  /*2bf0*/  @P2 BRA `(.L_x_6840) ;  /* 0x0000000000102947 */ /* 0x000fea0003800000 */
[----:B-1----:R-:W-:Y:S01]  /*2c00*/  MOV R178, RZ ;  /* 0x000000ff00b27202 */ /* 0x002fe20000000f00 */
[----:B------:R-:W-:Y:S06]  /*2c10*/  @!P4 BRA `(.L_x_6841) ;  /* 0x000000000024c947 */ /* 0x000fec0003800000 */
[----:B-----5:R-:W-:Y:S01]  /*2c20*/  HADD2.F32 R178, -RZ, R151.H1_H1 ;  /* 0x30000097ffb27230 */ /* 0x020fe20000004100 */
[----:B------:R-:W-:Y:S06]  /*2c30*/  BRA `(.L_x_6841) ;  /* 0x00000000001c7947 */ /* 0x000fec0003800000 */
.L_x_6840:
[----:B0-----:R-:W-:Y:S01]  /*2c40*/  ISETP.NE.AND P6, PT, R5, RZ, PT ;  /* 0x000000ff0500720c */ /* 0x001fe20003fc5270 */
[----:B-----5:R-:W-:-:S03]  /*2c50*/  @P4 HADD2.F32 R175, -RZ, R151.H1_H1 ;  /* 0x30000097ffaf4230 */ /* 0x020fc60000004100 */
[----:B------:R-:W-:-:S05]  /*2c60*/  FSEL R173, R176, RZ, !P6 ;  /* 0x000000ffb0ad7208 */ /* 0x000fca0007000000 */
[----:B------:R-:W-:-:S04]  /*2c70*/  FFMA.FTZ R172, R26, R177, R173 ;  /* 0x000000b11aac7223 */ /* 0x000fc800000100ad */
[----:B------:R-:W-:-:S04]  /*2c80*/  FADD.FTZ R173, R23, -R172 ;  /* 0x800000ac17ad7221 */ /* 0x000fc80000010000 */
[----:B-1----:R-:W-:-:S04]  /*2c90*/  FMUL.FTZ R178, R2, R173 ;  /* 0x000000ad02b27220 */ /* 0x002fc80000410000 */
[----:B------:R-:W-:-:S07]  /*2ca0*/  @P4 FADD.FTZ R178, R178, R175 ;  /* 0x000000afb2b24221 */ /* 0x000fce0000010000 */
.L_x_6841:
[----:B------:R-:W-:Y:S05]  /*2cb0*/  BSYNC B2 ;  /* 0x0000000000027941 */ /* 0x000fea0003800000 */
.L_x_6839:
        /* <DEDUP_REMOVED lines=13> */
[----:B------:R-:W-:Y:S01]  /*2d90*/  @P4 HADD2.F32 R179, -RZ, R171.H1_H1 ;  /* 0x300000abffb34230 */ /* 0x000fe20000004100 */
[----:B------:R-:W-:-:S04]  /*2da0*/  FSEL R196, R196, RZ, P4 ;  /* 0x000000ffc4c47208 */ /* 0x000fc80002000000 */
[----:B------:R-:W-:Y:S01]  /*2db0*/  @P4 FMUL.FTZ R178, R220, R179 ;  /* 0x000000b3dcb24220 */ /* 0x000fe20000410000 */
[----:B------:R-:W-:-:S03]  /*2dc0*/  F2FP.F16.F32.PACK_AB R196, RZ, R196 ;  /* 0x000000c4ffc4723e */ /* 0x000fc600000000ff */
[----:B------:R-:W-:Y:S01]  /*2dd0*/  FADD.FTZ R131, R131, R178 ;  /* 0x000000b283837221 */ /* 0x000fe20000010000 */
[----:B------:R-:W-:-:S07]  /*2de0*/  PRMT R159, R159, 0x5410, R196 ;  /* 0x000054109f9f7816 */ /* 0x000fce00000000c4 */
.L_x_6843:
[----:B------:R-:W-:Y:S05]  /*2df0*/  BSYNC B2 ;  /* 0x0000000000027941 */ /* 0x000fea0003800000 */
.L_x_6842:
[----:B------:R2:W-:Y:S01]  /*2e00*/  @P5 STG.E.128 desc[UR4][R174.64], R100 ;  /* 0x00000064ae005986 */ /* 0x0005e2000c101d04 */
[----:B------:R-:W-:Y:S02]  /*2e10*/  IADD3 R8, R8, 0x20, RZ ;  /* 0x0000002008087810 */ /* 0x000fe40007ffe0ff */
[----:B------:R-:W-:Y:S01]  /*2e20*/  IADD3 R9, R9, 0x20, RZ ;  /* 0x0000002009097810 */ /* 0x000fe20007ffe0ff */
[----:B------:R2:W-:Y:S06]  /*2e30*/  @P3 STG.E.128 desc[UR4][R172.64], R156 ;  /* 0x0000009cac003986 */ /* 0x0005ec000c101d04 */
.L_x_6801:
[----:B------:R-:W-:Y:S05]  /*2e40*/  BSYNC B1 ;  /* 0x0000000000017941 */ /* 0x000fea0003800000 */
.L_x_6800:
[----:B------:R-:W-:Y:S04]  /*2e50*/  BSSY B1, `(.L_x_6844) ;  /* 0x0000108000017945 */ /* 0x000fe80003800000 */
[----:B------:R-:W-:Y:S05]  /*2e60*/  @!P1 BRA `(.L_x_6845) ;  /* 0x0000001000189947 */ /* 0x000fea0003800000 */
[----:B------:R-:W-:Y:S04]  /*2e70*/  BSSY B2, `(.L_x_6846) ;  /* 0x0000005000027945 */ /* 0x000fe80003800000 */
[----:B------:R-:W-:Y:S05]  /*2e80*/  @!P3 BRA `(.L_x_6847) ;  /* 0x00000000000cb947 */ /* 0x000fea0003800000 */
[----:B-----5:R-:W3:Y:S02]  /*2e90*/  LDC.64 R168, c[0x0][0x220] ;  /* 0x00008800ffa87b82 */ /* 0x020ee40000000a00 */
[----:B---3--:R-:W-:-:S06]  /*2ea0*/  IMAD.WIDE.U32 R168, R9, 0x10, R168 ;  /* 0x0000001009a87825 */ /* 0x008fcc00078e00a8 */
[----:B------:R-:W5:Y:S02]  /*2eb0*/  LDG.E.128 R168, desc[UR4][R168.64] ;  /* 0x00000004a8a87981 */ /* 0x000f64000c1e1d00 */
.L_x_6847:
[----:B------:R-:W-:Y:S05]  /*2ec0*/  BSYNC B2 ;  /* 0x0000000000027941 */ /* 0x000fea0003800000 */
.L_x_6846:
[----:B------:R-:W-:Y:S04]  /*2ed0*/  BSSY B2, `(.L_x_6848) ;  /* 0x0000013000027945 */ /* 0x000fe80003800000 */
[----:B------:R-:W-:Y:S05]  /*2ee0*/  @P2 BRA `(.L_x_6849) ;  /* 0x00000000001c2947 */ /* 0x000fea0003800000 */
[----:B------:R-:W-:Y:S01]  /*2ef0*/  UISETP.NE.U32.AND UP0, UPT, UR6, URZ, UPT ;  /* 0x0000003f0600728c */ /* 0x000fe2000bf05070 */
[----:B--2---:R-:W-:-:S03]  /*2f00*/  MOV R173, RZ ;  /* 0x000000ff00ad7202 */ /* 0x004fc60000000f00 */
[----:B------:R-:W-:-:S06]  /*2f10*/  UISETP.NE.AND.EX UP0, UPT, UR7, URZ, UPT, UP0 ;  /* 0x0000003f0700728c */ /* 0x000fcc000bf05300 */
[----:B------:R-:W-:-:S13]  /*2f20*/  PLOP3.LUT P4, PT, PT, PT, UP0, 0x80, 0x0 ;  /* 0x000000000000781c */ /* 0x000fda0003f8f008 */
[----:B------:R-:W-:Y:S05]  /*2f30*/  @!P4 BRA `(.L_x_6850) ;  /* 0x000000000030c947 */ /* 0x000fea0003800000 */
[----:B-----5:R-:W-:Y:S01]  /*2f40*/  HADD2.F32 R173, -RZ, R152.H0_H0 ;  /* 0x20000098ffad7230 */ /* 0x020fe20000004100 */
[----:B------:R-:W-:Y:S06]  /*2f50*/  BRA `(.L_x_6850) ;  /* 0x0000000000287947 */ /* 0x000fec0003800000 */
.L_x_6849:
        /* <DEDUP_REMOVED lines=8> */
[----:B-----5:R-:W-:-:S05]  /*2fe0*/  @P4 HADD2.F32 R172, -RZ, R152.H0_H0 ;  /* 0x20000098ffac4230 */ /* 0x020fca0000004100 */
[----:B------:R-:W-:-:S07]  /*2ff0*/  @P4 FADD.FTZ R173, R173, R172 ;  /* 0x000000acadad4221 */ /* 0x000fce0000010000 */
.L_x_6850:
[----:B------:R-:W-:Y:S05]  /*3000*/  BSYNC B2 ;  /* 0x0000000000027941 */ /* 0x000fea0003800000 */
.L_x_6848:
        /* <DEDUP_REMOVED lines=16> */
.L_x_6852:
[----:B------:R-:W-:Y:S05]  /*3110*/  BSYNC B2 ;  /* 0x0000000000027941 */ /* 0x000fea0003800000 */
.L_x_6851:
[----:B------:R-:W-:Y:S01]  /*3120*/  BSSY B2, `(.L_x_6853) ;  /* 0x000000e000027945 */ /* 0x000fe20003800000 */
[----:B------:R-:W-:-:S03]  /*3130*/  @P5 PRMT R100, R172, 0x7610, R100 ;  /* 0x00007610ac645816 */ /* 0x000fc60000000064 */
[----:B------:R-:W-:Y:S05]  /*3140*/  @P2 BRA `(.L_x_6854) ;  /* 0x0000000000102947 */ /* 0x000fea0003800000 */
[----:B------:R-:W-:Y:S01]  /*3150*/  MOV R173, RZ ;  /* 0x000000ff00ad7202 */ /* 0x000fe20000000f00 */
[----:B------:R-:W-:Y:S06]  /*3160*/  @!P4 BRA `(.L_x_6855) ;  /* 0x000000000024c947 */ /* 0x000fec0003800000 */
[----:B-----5:R-:W-:Y:S01]  /*3170*/  HADD2.F32 R173, -RZ, R152.H1_H1 ;  /* 0x30000098ffad7230 */ /* 0x020fe20000004100 */
[----:B------:R-:W-:Y:S06]  /*3180*/  BRA `(.L_x_6855) ;  /* 0x00000000001c7947 */ /* 0x000fec0003800000 */
.L_x_6854:
[----:B0-----:R-:W-:-:S04]  /*3190*/  ISETP.NE.AND P6, PT, R5, RZ, PT ;  /* 0x000000ff0500720c */ /* 0x001fc80003fc5270 */
[----:B------:R-:W-:-:S05]  /*31a0*/  FSEL R173, R176, RZ, !P6 ;  /* 0x000000ffb0ad7208 */ /* 0x000fca0007000000 */
[----:B------:R-:W-:-:S04]  /*31b0*/  FFMA.FTZ R172, R180, R177, R173 ;  /* 0x000000b1b4ac7223 */ /* 0x000fc800000100ad */
[----:B------:R-:W-:Y:S01]  /*31c0*/  FADD.FTZ R173, R183, -R172 ;  /* 0x800000acb7ad7221 */ /* 0x000fe20000010000 */
[----:B-----5:R-:W-:-:S03]  /*31d0*/  @P4 HADD2.F32 R172, -RZ, R152.H1_H1 ;  /* 0x30000098ffac4230 */ /* 0x020fc60000004100 */
[----:B------:R-:W-:-:S04]  /*31e0*/  FMUL.FTZ R173, R2, R173 ;  /* 0x000000ad02ad7220 */ /* 0x000fc80000410000 */
[----:B------:R-:W-:-:S07]  /*31f0*/  @P4 FADD.FTZ R173, R173, R172 ;  /* 0x000000acadad4221 */ /* 0x000fce0000010000 */
.L_x_6855:
[----:B------:R-:W-:Y:S05]  /*3200*/  BSYNC B2 ;  /* 0x0000000000027941 */ /* 0x000fea0003800000 */
.L_x_6853:
        /* <DEDUP_REMOVED lines=14> */
.L_x_6857:
[----:B------:R-:W-:Y:S05]  /*32f0*/  BSYNC B2 ;  /* 0x0000000000027941 */ /* 0x000fea0003800000 */
.L_x_6856:
[----:B------:R-:W-:Y:S01]  /*3300*/  BSSY B2, `(.L_x_6858) ;  /* 0x000000e000027945 */ /* 0x000fe20003800000 */
[----:B------:R-:W-:-:S03]  /*3310*/  @P5 PRMT R100, R100, 0x5410, R172 ;  /* 0x0000541064645816 */ /* 0x000fc600000000ac */
[----:B------:R-:W-:Y:S05]  /*3320*/  @P2 BRA `(.L_x_6859) ;  /* 0x0000000000102947 */ /* 0x000fea0003800000 */
[----:B------:R-:W-:Y:S01]  /*3330*/  MOV R173, RZ ;  /* 0x000000ff00ad7202 */ /* 0x000fe20000000f00 */
[----:B------:R-:W-:Y:S06]  /*3340*/  @!P4 BRA `(.L_x_6860) ;  /* 0x000000000024c947 */ /* 0x000fec0003800000 */
[----:B-----5:R-:W-:Y:S01]  /*3350*/  HADD2.F32 R173, -RZ, R153.H0_H0 ;  /* 0x20000099ffad7230 */ /* 0x020fe20000004100 */
[----:B------:R-:W-:Y:S06]  /*3360*/  BRA `(.L_x_6860) ;  /* 0x00000000001c7947 */ /* 0x000fec0003800000 */
.L_x_6859:
[----:B0-----:R-:W-:-:S04]  /*3370*/  ISETP.NE.AND P6, PT, R5, RZ, PT ;  /* 0x000000ff0500720c */ /* 0x001fc80003fc5270 */
[----:B------:R-:W-:-:S05]  /*3380*/  FSEL R172, R176, RZ, !P6 ;  /* 0x000000ffb0ac7208 */ /* 0x000fca0007000000 */
[----:B------:R-:W-:Y:S01]  /*3390*/  FFMA.FTZ R173, R181, R177, R172 ;  /* 0x000000b1b5ad7223 */ /* 0x000fe200000100ac */
[----:B-----5:R-:W-:-:S03]  /*33a0*/  @P4 HADD2.F32 R172, -RZ, R153.H0_H0 ;  /* 0x20000099ffac4230 */ /* 0x020fc60000004100 */
[----:B------:R-:W-:-:S04]  /*33b0*/  FADD.FTZ R173, R186, -R173 ;  /* 0x800000adbaad7221 */ /* 0x000fc80000010000 */
[----:B------:R-:W-:-:S04]  /*33c0*/  FMUL.FTZ R173, R2, R173 ;  /* 0x000000ad02ad7220 */ /* 0x000fc80000410000 */
[----:B------:R-:W-:-:S07]  /*33d0*/  @P4 FADD.FTZ R173, R173, R172 ;  /* 0x000000acadad4221 */ /* 0x000fce0000010000 */
.L_x_6860:
[----:B------:R-:W-:Y:S05]  /*33e0*/  BSYNC B2 ;  /* 0x0000000000027941 */ /* 0x000fea0003800000 */
.L_x_6858:
        /* <DEDUP_REMOVED lines=14> */
.L_x_6862:
[----:B------:R-:W-:Y:S05]  /*34d0*/  BSYNC B2 ;  /* 0x0000000000027941 */ /* 0x000fea0003800000 */
.L_x_6861:
[----:B------:R-:W-:Y:S01]  /*34e0*/  BSSY B2, `(.L_x_6863) ;  /* 0x000000e000027945 */ /* 0x000fe20003800000 */
[----:B------:R-:W-:-:S03]  /*34f0*/  @P5 PRMT R101, R172, 0x7610, R101 ;  /* 0x00007610ac655816 */ /* 0x000fc60000000065 */
[----:B------:R-:W-:Y:S05]  /*3500*/  @P2 BRA `(.L_x_6864) ;  /* 0x0000000000102947 */ /* 0x000fea0003800000 */
[----:B------:R-:W-:Y:S01]  /*3510*/  MOV R173, RZ ;  /* 0x000000ff00ad7202 */ /* 0x000fe20000000f00 */
[----:B------:R-:W-:Y:S06]  /*3520*/  @!P4 BRA `(.L_x_6865) ;  /* 0x000000000024c947 */ /* 0x000fec0003800000 */
[----:B-----5:R-:W-:Y:S01]  /*3530*/  HADD2.F32 R173, -RZ, R153.H1_H1 ;  /* 0x30000099ffad7230 */ /* 0x020fe20000004100 */
[----:B------:R-:W-:Y:S06]  /*3540*/  BRA `(.L_x_6865) ;  /* 0x00000000001c7947 */ /* 0x000fec0003800000 */
.L_x_6864:
[----:B0-----:R-:W-:-:S04]  /*3550*/  ISETP.NE.AND P6, PT, R5, RZ, PT ;  /* 0x000000ff0500720c */ /* 0x001fc80003fc5270 */
[----:B------:R-:W-:-:S05]  /*3560*/  FSEL R173, R176, RZ, !P6 ;  /* 0x000000ffb0ad7208 */ /* 0x000fca0007000000 */
[----:B------:R-:W-:-:S04]  /*3570*/  FFMA.FTZ R172, R184, R177, R173 ;  /* 0x000000b1b8ac7223 */ /* 0x000fc800000100ad */
[----:B------:R-:W-:Y:S01]  /*3580*/  FADD.FTZ R173, R187, -R172 ;  /* 0x800000acbbad7221 */ /* 0x000fe20000010000 */
[----:B-----5:R-:W-:-:S03]  /*3590*/  @P4 HADD2.F32 R172, -RZ, R153.H1_H1 ;  /* 0x30000099ffac4230 */ /* 0x020fc60000004100 */
[----:B------:R-:W-:-:S04]  /*35a0*/  FMUL.FTZ R173, R2, R173 ;  /* 0x000000ad02ad7220 */ /* 0x000fc80000410000 */
[----:B------:R-:W-:-:S07]  /*35b0*/  @P4 FADD.FTZ R173, R173, R172 ;  /* 0x000000acadad4221 */ /* 0x000fce0000010000 */
.L_x_6865:
[----:B------:R-:W-:Y:S05]  /*35c0*/  BSYNC B2 ;  /* 0x0000000000027941 */ /* 0x000fea0003800000 */
.L_x_6863:
        /* <DEDUP_REMOVED lines=14> */
.L_x_6867:
[----:B------:R-:W-:Y:S05]  /*36b0*/  BSYNC B2 ;  /* 0x0000000000027941 */ /* 0x000fea0003800000 */
.L_x_6866:
[----:B------:R-:W-:Y:S01]  /*36c0*/  BSSY B2, `(.L_x_6868) ;  /* 0x000000e000027945 */ /* 0x000fe20003800000 */
[----:B------:R-:W-:-:S03]  /*36d0*/  @P5 PRMT R101, R101, 0x5410, R172 ;  /* 0x0000541065655816 */ /* 0x000fc600000000ac */
[----:B------:R-:W-:Y:S05]  /*36e0*/  @P2 BRA `(.L_x_6869) ;  /* 0x0000000000102947 */ /* 0x000fea0003800000 */
[----:B------:R-:W-:Y:S01]  /*36f0*/  MOV R173, RZ ;  /* 0x000000ff00ad7202 */ /* 0x000fe20000000f00 */
[----:B------:R-:W-:Y:S06]  /*3700*/  @!P4 BRA `(.L_x_6870) ;  /* 0x000000000024c947 */ /* 0x000fec0003800000 */
[----:B-----5:R-:W-:Y:S01]  /*3710*/  HADD2.F32 R173, -RZ, R154.H0_H0 ;  /* 0x2000009affad7230 */ /* 0x020fe20000004100 */
[----:B------:R-:W-:Y:S06]  /*3720*/  BRA `(.L_x_6870) ;  /* 0x00000000001c7947 */ /* 0x000fec0003800000 */
.L_x_6869:
[----:B0-----:R-:W-:-:S04]  /*3730*/  ISETP.NE.AND P6, PT, R5, RZ, PT ;  /* 0x000000ff0500720c */ /* 0x001fc80003fc5270 */
[----:B------:R-:W-:-:S05]  /*3740*/  FSEL R172, R176, RZ, !P6 ;  /* 0x000000ffb0ac7208 */ /* 0x000fca0007000000 */
[----:B------:R-:W-:Y:S01]  /*3750*/  FFMA.FTZ R173, R185, R177, R172 ;  /* 0x000000b1b9ad7223 */ /* 0x000fe200000100ac */
[----:B-----5:R-:W-:-:S03]  /*3760*/  @P4 HADD2.F32 R172, -RZ, R154.H0_H0 ;  /* 0x2000009affac4230 */ /* 0x020fc60000004100 */
[----:B------:R-:W-:-:S04]  /*3770*/  FADD.FTZ R173, R188, -R173 ;  /* 0x800000adbcad7221 */ /* 0x000fc80000010000 */
[----:B------:R-:W-:-:S04]  /*3780*/  FMUL.FTZ R173, R2, R173 ;  /* 0x000000ad02ad7220 */ /* 0x000fc80000410000 */
[----:B------:R-:W-:-:S07]  /*3790*/  @P4 FADD.FTZ R173, R173, R172 ;  /* 0x000000acadad4221 */ /* 0x000fce0000010000 */
.L_x_6870:
[----:B------:R-:W-:Y:S05]  /*37a0*/  BSYNC B2 ;  /* 0x0000000000027941 */ /* 0x000fea0003800000 */
.L_x_6868:
        /* <DEDUP_REMOVED lines=14> */
.L_x_6872:
[----:B------:R-:W-:Y:S05]  /*3890*/  BSYNC B2 ;  /* 0x0000000000027941 */ /* 0x000fea0003800000 */
.L_x_6871:
[----:B------:R-:W-:Y:S01]  /*38a0*/  BSSY B2, `(.L_x_6873) ;  /* 0x000000e000027945 */ /* 0x000fe20003800000 */
[----:B------:R-:W-:-:S03]  /*38b0*/  @P5 PRMT R102, R172, 0x7610, R102 ;  /* 0x00007610ac665816 */ /* 0x000fc60000000066 */
[----:B------:R-:W-:Y:S05]  /*38c0*/  @P2 BRA `(.L_x_6874) ;  /* 0x0000000000102947 */ /* 0x000fea0003800000 */
[----:B------:R-:W-:Y:S01]  /*38d0*/  MOV R173, RZ ;  /* 0x000000ff00ad7202 */ /* 0x000fe20000000f00 */
[----:B------:R-:W-:Y:S06]  /*38e0*/  @!P4 BRA `(.L_x_6875) ;  /* 0x000000000024c947 */ /* 0x000fec0003800000 */
[----:B-----5:R-:W-:Y:S01]  /*38f0*/  HADD2.F32 R173, -RZ, R154.H1_H1 ;  /* 0x3000009affad7230 */ /* 0x020fe20000004100 */
[----:B------:R-:W-:Y:S06]  /*3900*/  BRA `(.L_x_6875) ;  /* 0x00000000001c7947 */ /* 0x000fec0003800000 */
.L_x_6874:
[----:B0-----:R-:W-:-:S04]  /*3910*/  ISETP.NE.AND P6, PT, R5, RZ, PT ;  /* 0x000000ff0500720c */ /* 0x001fc80003fc5270 */
[----:B------:R-:W-:-:S05]  /*3920*/  FSEL R173, R176, RZ, !P6 ;  /* 0x000000ffb0ad7208 */ /* 0x000fca0007000000 */
[----:B------:R-:W-:-:S04]  /*3930*/  FFMA.FTZ R172, R198, R177, R173 ;  /* 0x000000b1c6ac7223 */ /* 0x000fc800000100ad */
[----:B------:R-:W-:Y:S01]  /*3940*/  FADD.FTZ R173, R189, -R172 ;  /* 0x800000acbdad7221 */ /* 0x000fe20000010000 */
[----:B-----5:R-:W-:-:S03]  /*3950*/  @P4 HADD2.F32 R172, -RZ, R154.H1_H1 ;  /* 0x3000009affac4230 */ /* 0x020fc60000004100 */
[----:B------:R-:W-:-:S04]  /*3960*/  FMUL.FTZ R173, R2, R173 ;  /* 0x000000ad02ad7220 */ /* 0x000fc80000410000 */
[----:B------:R-:W-:-:S07]  /*3970*/  @P4 FADD.FTZ R173, R173, R172 ;  /* 0x000000acadad4221 */ /* 0x000fce0000010000 */
.L_x_6875:
[----:B------:R-:W-:Y:S05]  /*3980*/  BSYNC B2 ;  /* 0x0000000000027941 */ /* 0x000fea0003800000 */
.L_x_6873:
        /* <DEDUP_REMOVED lines=14> */
.L_x_6877:
[----:B------:R-:W-:Y:S05]  /*3a70*/  BSYNC B2 ;  /* 0x0000000000027941 */ /* 0x000fea0003800000 */
.L_x_6876:
[----:B------:R-:W-:Y:S01]  /*3a80*/  BSSY B2, `(.L_x_6878) ;  /* 0x000000e000027945 */ /* 0x000fe20003800000 */
[----:B------:R-:W-:-:S03]  /*3a90*/  @P5 PRMT R102, R102, 0x5410, R172 ;  /* 0x0000541066665816 */ /* 0x000fc600000000ac */
[----:B------:R-:W-:Y:S05]  /*3aa0*/  @P2 BRA `(.L_x_6879) ;  /* 0x0000000000102947 */ /* 0x000fea0003800000 */
[----:B------:R-:W-:Y:S01]  /*3ab0*/  MOV R173, RZ ;  /* 0x000000ff00ad7202 */ /* 0x000fe20000000f00 */
[----:B------:R-:W-:Y:S06]  /*3ac0*/  @!P4 BRA `(.L_x_6880) ;  /* 0x000000000024c947 */ /* 0x000fec0003800000 */
[----:B-----5:R-:W-:Y:S01]  /*3ad0*/  HADD2.F32 R173, -RZ, R155.H0_H0 ;  /* 0x2000009bffad7230 */ /* 0x020fe20000004100 */
[----:B------:R-:W-:Y:S06]  /*3ae0*/  BRA `(.L_x_6880) ;  /* 0x00000000001c7947 */ /* 0x000fec0003800000 */
.L_x_6879:
[----:B0-----:R-:W-:-:S04]  /*3af0*/  ISETP.NE.AND P6, PT, R5, RZ, PT ;  /* 0x000000ff0500720c */ /* 0x001fc80003fc5270 */
[----:B------:R-:W-:-:S05]  /*3b00*/  FSEL R172, R176, RZ, !P6 ;  /* 0x000000ffb0ac7208 */ /* 0x000fca0007000000 */
[----:B------:R-:W-:Y:S01]  /*3b10*/  FFMA.FTZ R173, R199, R177, R172 ;  /* 0x000000b1c7ad7223 */ /* 0x000fe200000100ac */
[----:B-----5:R-:W-:-:S03]  /*3b20*/  @P4 HADD2.F32 R172, -RZ, R155.H0_H0 ;  /* 0x2000009bffac4230 */ /* 0x020fc60000004100 */
[----:B------:R-:W-:-:S04]  /*3b30*/  FADD.FTZ R173, R200, -R173 ;  /* 0x800000adc8ad7221 */ /* 0x000fc80000010000 */
[----:B------:R-:W-:-:S04]  /*3b40*/  FMUL.FTZ R173, R2, R173 ;  /* 0x000000ad02ad7220 */ /* 0x000fc80000410000 */
[----:B------:R-:W-:-:S07]  /*3b50*/  @P4 FADD.FTZ R173, R173, R172 ;  /* 0x000000acadad4221 */ /* 0x000fce0000010000 */
.L_x_6880:
[----:B------:R-:W-:Y:S05]  /*3b60*/  BSYNC B2 ;  /* 0x0000000000027941 */ /* 0x000fea0003800000 */
.L_x_6878:
        /* <DEDUP_REMOVED lines=14> */
.L_x_6882:
[----:B------:R-:W-:Y:S05]  /*3c50*/  BSYNC B2 ;  /* 0x0000000000027941 */ /* 0x000fea0003800000 */
.L_x_6881:
[----:B------:R-:W-:Y:S01]  /*3c60*/  BSSY B2, `(.L_x_6883) ;  /* 0x000000e000027945 */ /* 0x000fe20003800000 */
[----:B------:R-:W-:-:S03]  /*3c70*/  @P5 PRMT R103, R172, 0x7610, R103 ;  /* 0x00007610ac675816 */ /* 0x000fc60000000067 */
[----:B------:R-:W-:Y:S05]  /*3c80*/  @P2 BRA `(.L_x_6884) ;  /* 0x0000000000102947 */ /* 0x000fea0003800000 */
[----:B-1----:R-:W-:Y:S01]  /*3c90*/  MOV R178, RZ ;  /* 0x000000ff00b27202 */ /* 0x002fe20000000f00 */
[----:B------:R-:W-:Y:S06]  /*3ca0*/  @!P4 BRA `(.L_x_6885) ;  /* 0x000000000024c947 */ /* 0x000fec0003800000 */
[----:B-----5:R-:W-:Y:S01]  /*3cb0*/  HADD2.F32 R178, -RZ, R155.H1_H1 ;  /* 0x3000009bffb27230 */ /* 0x020fe20000004100 */
[----:B------:R-:W-:Y:S06]  /*3cc0*/  BRA `(.L_x_6885) ;  /* 0x00000000001c7947 */ /* 0x000fec0003800000 */
.L_x_6884:
[----:B0-----:R-:W-:Y:S01]  /*3cd0*/  ISETP.NE.AND P6, PT, R5, RZ, PT ;  /* 0x000000ff0500720c */ /* 0x001fe20003fc5270 */
[----:B-----5:R-:W-:-:S03]  /*3ce0*/  @P4 HADD2.F32 R175, -RZ, R155.H1_H1 ;  /* 0x3000009bffaf4230 */ /* 0x020fc60000004100 */
[----:B------:R-:W-:-:S05]  /*3cf0*/  FSEL R173, R176, RZ, !P6 ;  /* 0x000000ffb0ad7208 */ /* 0x000fca0007000000 */
[----:B------:R-:W-:-:S04]  /*3d00*/  FFMA.FTZ R172, R202, R177, R173 ;  /* 0x000000b1caac7223 */ /* 0x000fc800000100ad */
[----:B------:R-:W-:-:S04]  /*3d10*/  FADD.FTZ R173, R201, -R172 ;  /* 0x800000acc9ad7221 */ /* 0x000fc80000010000 */
[----:B-1----:R-:W-:-:S04]  /*3d20*/  FMUL.FTZ R178, R2, R173 ;  /* 0x000000ad02b27220 */ /* 0x002fc80000410000 */
[----:B------:R-:W-:-:S07]  /*3d30*/  @P4 FADD.FTZ R178, R178, R175 ;  /* 0x000000afb2b24221 */ /* 0x000fce0000010000 */
.L_x_6885:
[----:B------:R-:W-:Y:S05]  /*3d40*/  BSYNC B2 ;  /* 0x0000000000027941 */ /* 0x000fea0003800000 */
.L_x_6883:
        /* <DEDUP_REMOVED lines=19> */
.L_x_6887:
[----:B------:R-:W-:Y:S05]  /*3e80*/  BSYNC B2 ;  /* 0x0000000000027941 */ /* 0x000fea0003800000 */
.L_x_6886:
[----:B------:R3:W-:Y:S01]  /*3e90*/  @P5 STG.E.128 desc[UR4][R174.64], R100 ;  /* 0x00000064ae005986 */ /* 0x0007e2000c101d04 */
[----:B------:R-:W-:Y:S02]  /*3ea0*/  IADD3 R8, R8, 0x20, RZ ;  /* 0x0000002008087810 */ /* 0x000fe40007ffe0ff */
[----:B------:R-:W-:Y:S01]  /*3eb0*/  IADD3 R9, R9, 0x20, RZ ;  /* 0x0000002009097810 */ /* 0x000fe20007ffe0ff */
[----:B------:R3:W-:Y:S06]  /*3ec0*/  @P3 STG.E.128 desc[UR4][R172.64], R156 ;  /* 0x0000009cac003986 */ /* 0x0007ec000c101d04 */
.L_x_6845:
[----:B------:R-:W-:Y:S05]  /*3ed0*/  BSYNC B1 ;  /* 0x0000000000017941 */ /* 0x000fea0003800000 */
.L_x_6844:
        /* <DEDUP_REMOVED lines=8> */
.L_x_6891:
[----:B------:R-:W-:Y:S05]  /*3f60*/  BSYNC B2 ;  /* 0x0000000000027941 */ /* 0x000fea0003800000 */
.L_x_6890:
[----:B------:R-:W-:Y:S04]  /*3f70*/  BSSY B2, `(.L_x_6892) ;  /* 0x0000013000027945 */ /* 0x000fe80003800000 */
[----:B------:R-:W-:Y:S05]  /*3f80*/  @P2 BRA `(.L_x_6893) ;  /* 0x00000000001c2947 */ /* 0x000fea0003800000 */
[----:B------:R-:W-:Y:S01]  /*3f90*/  UISETP.NE.U32.AND UP0, UPT, UR6, URZ, UPT ;  /* 0x0000003f0600728c */ /* 0x000fe2000bf05070 */
[----:B--23--:R-:W-:-:S03]  /*3fa0*/  MOV R173, RZ ;  /* 0x000000ff00ad7202 */ /* 0x00cfc60000000f00 */
[----:B------:R-:W-:-:S06]  /*3fb0*/  UISETP.NE.AND.EX UP0, UPT, UR7, URZ, UPT, UP0 ;  /* 0x0000003f0700728c */ /* 0x000fcc000bf05300 */
[----:B------:R-:W-:-:S13]  /*3fc0*/  PLOP3.LUT P4, PT, PT, PT, UP0, 0x80, 0x0 ;  /* 0x000000000000781c */ /* 0x000fda0003f8f008 */
[----:B------:R-:W-:Y:S05]  /*3fd0*/  @!P4 BRA `(.L_x_6894) ;  /* 0x000000000030c947 */ /* 0x000fea0003800000 */
[----:B-----5:R-:W-:Y:S01]  /*3fe0*/  HADD2.F32 R173, -RZ, R28.H0_H0 ;  /* 0x2000001cffad7230 */ /* 0x020fe20000004100 */
[----:B------:R-:W-:Y:S06]  /*3ff0*/  BRA `(.L_x_6894) ;  /* 0x0000000000287947 */ /* 0x000fec0003800000 */
.L_x_6893:
        /* <DEDUP_REMOVED lines=8> */
[----:B-----5:R-:W-:-:S05]  /*4080*/  @P4 HADD2.F32 R172, -RZ, R28.H0_H0 ;  /* 0x2000001cffac4230 */ /* 0x020fca0000004100 */
[----:B------:R-:W-:-:S07]  /*4090*/  @P4 FADD.FTZ R173, R173, R172 ;  /* 0x000000acadad4221 */ /* 0x000fce0000010000 */
.L_x_6894:
[----:B------:R-:W-:Y:S05]  /*40a0*/  BSYNC B2 ;  /* 0x0000000000027941 */ /* 0x000fea0003800000 */
.L_x_6892:
        /* <DEDUP_REMOVED lines=16> */
.L_x_6896:
[----:B------:R-:W-:Y:S05]  /*41b0*/  BSYNC B2 ;  /* 0x0000000000027941 */ /* 0x000fea0003800000 */
.L_x_6895:
[----:B------:R-:W-:Y:S01]  /*41c0*/  BSSY B2, `(.L_x_6897) ;  /* 0x000000e000027945 */ /* 0x000fe20003800000 */
[----:B------:R-:W-:-:S03]  /*41d0*/  @P5 PRMT R100, R172, 0x7610, R100 ;  /* 0x00007610ac645816 */ /* 0x000fc60000000064 */
[----:B------:R-:W-:Y:S05]  /*41e0*/  @P2 BRA `(.L_x_6898) ;  /* 0x0000000000102947 */ /* 0x000fea0003800000 */
[----:B------:R-:W-:Y:S01]  /*41f0*/  MOV R173, RZ ;  /* 0x000000ff00ad7202 */ /* 0x000fe20000000f00 */
[----:B------:R-:W-:Y:S06]  /*4200*/  @!P4 BRA `(.L_x_6899) ;  /* 0x000000000024c947 */ /* 0x000fec0003800000 */
[----:B-----5:R-:W-:Y:S01]  /*4210*/  HADD2.F32 R173, -RZ, R28.H1_H1 ;  /* 0x3000001cffad7230 */ /* 0x020fe20000004100 */
[----:B------:R-:W-:Y:S06]  /*4220*/  BRA `(.L_x_6899) ;  /* 0x00000000001c7947 */ /* 0x000fec0003800000 */
.L_x_6898:
[----:B0-----:R-:W-:-:S04]  /*4230*/  ISETP.NE.AND P6, PT, R5, RZ, PT ;  /* 0x000000ff0500720c */ /* 0x001fc80003fc5270 */
[----:B------:R-:W-:-:S05]  /*4240*/  FSEL R173, R176, RZ, !P6 ;  /* 0x000000ffb0ad7208 */ /* 0x000fca0007000000 */
[----:B------:R-:W-:-:S04]  /*4250*/  FFMA.FTZ R172, R204, R177, R173 ;  /* 0x000000b1ccac7223 */ /* 0x000fc800000100ad */
[----:B------:R-:W-:Y:S01]  /*4260*/  FADD.FTZ R173, R205, -R172 ;  /* 0x800000accdad7221 */ /* 0x000fe20000010000 */
[----:B-----5:R-:W-:-:S03]  /*4270*/  @P4 HADD2.F32 R172, -RZ, R28.H1_H1 ;  /* 0x3000001cffac4230 */ /* 0x020fc60000004100 */
[----:B------:R-:W-:-:S04]  /*4280*/  FMUL.FTZ R173, R2, R173 ;  /* 0x000000ad02ad7220 */ /* 0x000fc80000410000 */
[----:B------:R-:W-:-:S07]  /*4290*/  @P4 FADD.FTZ R173, R173, R172 ;  /* 0x000000acadad4221 */ /* 0x000fce0000010000 */
.L_x_6899:
[----:B------:R-:W-:Y:S05]  /*42a0*/  BSYNC B2 ;  /* 0x0000000000027941 */ /* 0x000fea0003800000 */
.L_x_6897:
        /* <DEDUP_REMOVED lines=14> */
.L_x_6901:
[----:B------:R-:W-:Y:S05]  /*4390*/  BSYNC B2 ;  /* 0x0000000000027941 */ /* 0x000fea0003800000 */
.L_x_6900:
[----:B------:R-:W-:Y:S01]  /*43a0*/  BSSY B2, `(.L_x_6902) ;  /* 0x000000e000027945 */ /* 0x000fe20003800000 */
[----:B------:R-:W-:-:S03]  /*43b0*/  @P5 PRMT R100, R100, 0x5410, R172 ;  /* 0x0000541064645816 */ /* 0x000fc600000000ac */
[----:B------:R-:W-:Y:S05]  /*43c0*/  @P2 BRA `(.L_x_6903) ;  /* 0x0000000000102947 */ /* 0x000fea0003800000 */
[----:B------:R-:W-:Y:S01]  /*43d0*/  MOV R173, RZ ;  /* 0x000000ff00ad7202 */ /* 0x000fe20000000f00 */
[----:B------:R-:W-:Y:S06]  /*43e0*/  @!P4 BRA `(.L_x_6904) ;  /* 0x000000000024c947 */ /* 0x000fec0003800000 */
[----:B-----5:R-:W-:Y:S01]  /*43f0*/  HADD2.F32 R173, -RZ, R29.H0_H0 ;  /* 0x2000001dffad7230 */ /* 0x020fe20000004100 */
[----:B------:R-:W-:Y:S06]  /*4400*/  BRA `(.L_x_6904) ;  /* 0x00000000001c7947 */ /* 0x000fec0003800000 */
.L_x_6903:
[----:B0-----:R-:W-:-:S04]  /*4410*/  ISETP.NE.AND P6, PT, R5, RZ, PT ;  /* 0x000000ff0500720c */ /* 0x001fc80003fc5270 */
[----:B------:R-:W-:-:S05]  /*4420*/  FSEL R172, R176, RZ, !P6 ;  /* 0x000000ffb0ac7208 */ /* 0x000fca0007000000 */
[----:B------:R-:W-:Y:S01]  /*4430*/  FFMA.FTZ R173, R203, R177, R172 ;  /* 0x000000b1cbad7223 */ /* 0x000fe200000100ac */
[----:B-----5:R-:W-:-:S03]  /*4440*/  @P4 HADD2.F32 R172, -RZ, R29.H0_H0 ;  /* 0x2000001dffac4230 */ /* 0x020fc60000004100 */
[----:B------:R-:W-:-:S04]  /*4450*/  FADD.FTZ R173, R210, -R173 ;  /* 0x800000add2ad7221 */ /* 0x000fc80000010000 */
[----:B------:R-:W-:-:S04]  /*4460*/  FMUL.FTZ R173, R2, R173 ;  /* 0x000000ad02ad7220 */ /* 0x000fc80000410000 */
[----:B------:R-:W-:-:S07]  /*4470*/  @P4 FADD.FTZ R173, R173, R172 ;  /* 0x000000acadad4221 */ /* 0x000fce0000010000 */
.L_x_6904:
[----:B------:R-:W-:Y:S05]  /*4480*/  BSYNC B2 ;  /* 0x0000000000027941 */ /* 0x000fea0003800000 */
.L_x_6902:
        /* <DEDUP_REMOVED lines=14> */
.L_x_6906:
[----:B------:R-:W-:Y:S05]  /*4570*/  BSYNC B2 ;  /* 0x0000000000027941 */ /* 0x000fea0003800000 */
.L_x_6905:
[----:B------:R-:W-:Y:S01]  /*4580*/  BSSY B2, `(.L_x_6907) ;  /* 0x000000e000027945 */ /* 0x000fe20003800000 */
[----:B------:R-:W-:-:S03]  /*4590*/  @P5 PRMT R101, R172, 0x7610, R101 ;  /* 0x00007610ac655816 */ /* 0x000fc60000000065 */
[----:B------:R-:W-:Y:S05]  /*45a0*/  @P2 BRA `(.L_x_6908) ;  /* 0x0000000000102947 */ /* 0x000fea0003800000 */
[----:B------:R-:W-:Y:S01]  /*45b0*/  MOV R173, RZ ;  /* 0x000000ff00ad7202 */ /* 0x000fe20000000f00 */
[----:B------:R-:W-:Y:S06]  /*45c0*/  @!P4 BRA `(.L_x_6909) ;  /* 0x000000000024c947 */ /* 0x000fec0003800000 */
[----:B-----5:R-:W-:Y:S01]  /*45d0*/  HADD2.F32 R173, -RZ, R29.H1_H1 ;  /* 0x3000001dffad7230 */ /* 0x020fe20000004100 */
[----:B------:R-:W-:Y:S06]  /*45e0*/  BRA `(.L_x_6909) ;  /* 0x00000000001c7947 */ /* 0x000fec0003800000 */
.L_x_6908:
[----:B0-----:R-:W-:-:S04]  /*45f0*/  ISETP.NE.AND P6, PT, R5, RZ, PT ;  /* 0x000000ff0500720c */ /* 0x001fc80003fc5270 */
[----:B------:R-:W-:-:S05]  /*4600*/  FSEL R173, R176, RZ, !P6 ;  /* 0x000000ffb0ad7208 */ /* 0x000fca0007000000 */
[----:B------:R-:W-:-:S04]  /*4610*/  FFMA.FTZ R172, R208, R177, R173 ;  /* 0x000000b1d0ac7223 */ /* 0x000fc800000100ad */
[----:B------:R-:W-:Y:S01]  /*4620*/  FADD.FTZ R173, R207, -R172 ;  /* 0x800000accfad7221 */ /* 0x000fe20000010000 */
[----:B-----5:R-:W-:-:S03]  /*4630*/  @P4 HADD2.F32 R172, -RZ, R29.H1_H1 ;  /* 0x3000001dffac4230 */ /* 0x020fc60000004100 */
[----:B------:R-:W-:-:S04]  /*4640*/  FMUL.FTZ R173, R2, R173 ;  /* 0x000000ad02ad7220 */ /* 0x000fc80000410000 */
[----:B------:R-:W-:-:S07]  /*4650*/  @P4 FADD.FTZ R173, R173, R172 ;  /* 0x000000acadad4221 */ /* 0x000fce0000010000 */
.L_x_6909:
[----:B------:R-:W-:Y:S05]  /*4660*/  BSYNC B2 ;  /* 0x0000000000027941 */ /* 0x000fea0003800000 */
.L_x_6907:
        /* <DEDUP_REMOVED lines=14> */
.L_x_6911:
[----:B------:R-:W-:Y:S05]  /*4750*/  BSYNC B2 ;  /* 0x0000000000027941 */ /* 0x000fea0003800000 */
.L_x_6910:
[----:B------:R-:W-:Y:S01]  /*4760*/  BSSY B2, `(.L_x_6912) ;  /* 0x000000e000027945 */ /* 0x000fe20003800000 */
[----:B------:R-:W-:-:S03]  /*4770*/  @P5 PRMT R101, R101, 0x5410, R172 ;  /* 0x0000541065655816 */ /* 0x000fc600000000ac */
[----:B------:R-:W-:Y:S05]  /*4780*/  @P2 BRA `(.L_x_6913) ;  /* 0x0000000000102947 */ /* 0x000fea0003800000 */
[----:B------:R-:W-:Y:S01]  /*4790*/  MOV R173, RZ ;  /* 0x000000ff00ad7202 */ /* 0x000fe20000000f00 */
[----:B------:R-:W-:Y:S06]  /*47a0*/  @!P4 BRA `(.L_x_6914) ;  /* 0x000000000024c947 */ /* 0x000fec0003800000 */
[----:B-----5:R-:W-:Y:S01]  /*47b0*/  HADD2.F32 R173, -RZ, R30.H0_H0 ;  /* 0x2000001effad7230 */ /* 0x020fe20000004100 */
[----:B------:R-:W-:Y:S06]  /*47c0*/  BRA `(.L_x_6914) ;  /* 0x00000000001c7947 */ /* 0x000fec0003800000 */
.L_x_6913:
[----:B0-----:R-:W-:-:S04]  /*47d0*/  ISETP.NE.AND P6, PT, R5, RZ, PT ;  /* 0x000000ff0500720c */ /* 0x001fc80003fc5270 */
[----:B------:R-:W-:-:S05]  /*47e0*/  FSEL R172, R176, RZ, !P6 ;  /* 0x000000ffb0ac7208 */ /* 0x000fca0007000000 */
[----:B------:R-:W-:Y:S01]  /*47f0*/  FFMA.FTZ R173, R209, R177, R172 ;  /* 0x000000b1d1ad7223 */ /* 0x000fe200000100ac */
[----:B-----5:R-:W-:-:S03]  /*4800*/  @P4 HADD2.F32 R172, -RZ, R30.H0_H0 ;  /* 0x2000001effac4230 */ /* 0x020fc60000004100 */
[----:B------:R-:W-:-:S04]  /*4810*/  FADD.FTZ R173, R212, -R173 ;  /* 0x800000add4ad7221 */ /* 0x000fc80000010000 */
[----:B------:R-:W-:-:S04]  /*4820*/  FMUL.FTZ R173, R2, R173 ;  /* 0x000000ad02ad7220 */ /* 0x000fc80000410000 */
[----:B------:R-:W-:-:S07]  /*4830*/  @P4 FADD.FTZ R173, R173, R172 ;  /* 0x000000acadad4221 */ /* 0x000fce0000010000 */
.L_x_6914:
[----:B------:R-:W-:Y:S05]  /*4840*/  BSYNC B2 ;  /* 0x0000000000027941 */ /* 0x000fea0003800000 */
.L_x_6912:
        /* <DEDUP_REMOVED lines=14> */
.L_x_6916:
[----:B------:R-:W-:Y:S05]  /*4930*/  BSYNC B2 ;  /* 0x0000000000027941 */ /* 0x000fea0003800000 */
.L_x_6915:
[----:B------:R-:W-:Y:S01]  /*4940*/  BSSY B2, `(.L_x_6917) ;  /* 0x000000e000027945 */ /* 0x000fe20003800000 */
[----:B------:R-:W-:-:S03]  /*4950*/  @P5 PRMT R102, R172, 0x7610, R102 ;  /* 0x00007610ac665816 */ /* 0x000fc60000000066 */
[----:B------:R-:W-:Y:S05]  /*4960*/  @P2 BRA `(.L_x_6918) ;  /* 0x0000000000102947 */ /* 0x000fea0003800000 */
[----:B------:R-:W-:Y:S01]  /*4970*/  MOV R173, RZ ;  /* 0x000000ff00ad7202 */ /* 0x000fe20000000f00 */
[----:B------:R-:W-:Y:S06]  /*4980*/  @!P4 BRA `(.L_x_6919) ;  /* 0x000000000024c947 */ /* 0x000fec0003800000 */
[----:B-----5:R-:W-:Y:S01]  /*4990*/  HADD2.F32 R173, -RZ, R30.H1_H1 ;  /* 0x3000001effad7230 */ /* 0x020fe20000004100 */
[----:B------:R-:W-:Y:S06]  /*49a0*/  BRA `(.L_x_6919) ;  /* 0x00000000001c7947 */ /* 0x000fec0003800000 */
.L_x_6918:
[----:B0-----:R-:W-:-:S04]  /*49b0*/  ISETP.NE.AND P6, PT, R5, RZ, PT ;  /* 0x000000ff0500720c */ /* 0x001fc80003fc5270 */
[----:B------:R-:W-:-:S05]  /*49c0*/  FSEL R173, R176, RZ, !P6 ;  /* 0x000000ffb0ad7208 */ /* 0x000fca0007000000 */
[----:B------:R-:W-:-:S04]  /*49d0*/  FFMA.FTZ R172, R214, R177, R173 ;  /* 0x000000b1d6ac7223 */ /* 0x000fc800000100ad */
[----:B------:R-:W-:Y:S01]  /*49e0*/  FADD.FTZ R173, R211, -R172 ;  /* 0x800000acd3ad7221 */ /* 0x000fe20000010000 */
[----:B-----5:R-:W-:-:S03]  /*49f0*/  @P4 HADD2.F32 R172, -RZ, R30.H1_H1 ;  /* 0x3000001effac4230 */ /* 0x020fc60000004100 */
[----:B------:R-:W-:-:S04]  /*4a00*/  FMUL.FTZ R173, R2, R173 ;  /* 0x000000ad02ad7220 */ /* 0x000fc80000410000 */
[----:B------:R-:W-:-:S07]  /*4a10*/  @P4 FADD.FTZ R173, R173, R172 ;  /* 0x000000acadad4221 */ /* 0x000fce0000010000 */
.L_x_6919:
[----:B------:R-:W-:Y:S05]  /*4a20*/  BSYNC B2 ;  /* 0x0000000000027941 */ /* 0x000fea0003800000 */
.L_x_6917:
        /* <DEDUP_REMOVED lines=14> */
.L_x_6921:
[----:B------:R-:W-:Y:S05]  /*4b10*/  BSYNC B2 ;  /* 0x0000000000027941 */ /* 0x000fea0003800000 */
.L_x_6920:
[----:B------:R-:W-:Y:S01]  /*4b20*/  BSSY B2, `(.L_x_6922) ;  /* 0x000000e000027945 */ /* 0x000fe20003800000 */
[----:B------:R-:W-:-:S03]  /*4b30*/  @P5 PRMT R102, R102, 0x5410, R172 ;  /* 0x0000541066665816 */ /* 0x000fc600000000ac */
[----:B------:R-:W-:Y:S05]  /*4b40*/  @P2 BRA `(.L_x_6923) ;  /* 0x0000000000102947 */ /* 0x000fea0003800000 */
[----:B------:R-:W-:Y:S01]  /*4b50*/  MOV R173, RZ ;  /* 0x000000ff00ad7202 */ /* 0x000fe20000000f00 */
[----:B------:R-:W-:Y:S06]  /*4b60*/  @!P4 BRA `(.L_x_6924) ;  /* 0x000000000024c947 */ /* 0x000fec0003800000 */
[----:B-----5:R-:W-:Y:S01]  /*4b70*/  HADD2.F32 R173, -RZ, R31.H0_H0 ;  /* 0x2000001fffad7230 */ /* 0x020fe20000004100 */
[----:B------:R-:W-:Y:S06]  /*4b80*/  BRA `(.L_x_6924) ;  /* 0x00000000001c7947 */ /* 0x000fec0003800000 */
.L_x_6923:
[----:B0-----:R-:W-:-:S04]  /*4b90*/  ISETP.NE.AND P6, PT, R5, RZ, PT ;  /* 0x000000ff0500720c */ /* 0x001fc80003fc5270 */
[----:B------:R-:W-:-:S05]  /*4ba0*/  FSEL R172, R176, RZ, !P6 ;  /* 0x000000ffb0ac7208 */ /* 0x000fca0007000000 */
[----:B------:R-:W-:Y:S01]  /*4bb0*/  FFMA.FTZ R173, R213, R177, R172 ;  /* 0x000000b1d5ad7223 */ /* 0x000fe200000100ac */
[----:B-----5:R-:W-:-:S03]  /*4bc0*/  @P4 HADD2.F32 R172, -RZ, R31.H0_H0 ;  /* 0x2000001fffac4230 */ /* 0x020fc60000004100 */
[----:B------:R-:W-:-:S04]  /*4bd0*/  FADD.FTZ R173, R216, -R173 ;  /* 0x800000add8ad7221 */ /* 0x000fc80000010000 */
[----:B------:R-:W-:-:S04]  /*4be0*/  FMUL.FTZ R173, R2, R173 ;  /* 0x000000ad02ad7220 */ /* 0x000fc80000410000 */
[----:B------:R-:W-:-:S07]  /*4bf0*/  @P4 FADD.FTZ R173, R173, R172 ;  /* 0x000000acadad4221 */ /* 0x000fce0000010000 */
.L_x_6924:
[----:B------:R-:W-:Y:S05]  /*4c00*/  BSYNC B2 ;  /* 0x0000000000027941 */ /* 0x000fea0003800000 */
.L_x_6922:
        /* <DEDUP_REMOVED lines=14> */
.L_x_6926:
[----:B------:R-:W-:Y:S05]  /*4cf0*/  BSYNC B2 ;  /* 0x0000000000027941 */ /* 0x000fea0003800000 */
.L_x_6925:
[----:B------:R-:W-:Y:S01]  /*4d00*/  BSSY B2, `(.L_x_6927) ;  /* 0x000000e000027945 */ /* 0x000fe20003800000 */
[----:B------:R-:W-:-:S03]  /*4d10*/  @P5 PRMT R103, R172, 0x7610, R103 ;  /* 0x00007610ac675816 */ /* 0x000fc60000000067 */
[----:B------:R-:W-:Y:S05]  /*4d20*/  @P2 BRA `(.L_x_6928) ;  /* 0x0000000000102947 */ /* 0x000fea0003800000 */
[----:B------:R-:W-:Y:S01]  /*4d30*/  MOV R2, RZ ;  /* 0x000000ff00027202 */ /* 0x000fe20000000f00 */
[----:B------:R-:W-:Y:S06]  /*4d40*/  @!P4 BRA `(.L_x_6929) ;  /* 0x000000000024c947 */ /* 0x000fec0003800000 */
[----:B-----5:R-:W-:Y:S01]  /*4d50*/  HADD2.F32 R2, -RZ, R31.H1_H1 ;  /* 0x3000001fff027230 */ /* 0x020fe20000004100 */
[----:B------:R-:W-:Y:S06]  /*4d60*/  BRA `(.L_x_6929) ;  /* 0x00000000001c7947 */ /* 0x000fec0003800000 */
.L_x_6928:
[----:B0-----:R-:W-:Y:S01]  /*4d70*/  ISETP.NE.AND P2, PT, R5, RZ, PT ;  /* 0x000000ff0500720c */ /* 0x001fe20003f45270 */
[----:B-----5:R-:W-:-:S03]  /*4d80*/  @P4 HADD2.F32 R175, -RZ, R31.H1_H1 ;  /* 0x3000001fffaf4230 */ /* 0x020fc60000004100 */
[----:B------:R-:W-:-:S05]  /*4d90*/  FSEL R173, R176, RZ, !P2 ;  /* 0x000000ffb0ad7208 */ /* 0x000fca0005000000 */
[----:B------:R-:W-:-:S04]  /*4da0*/  FFMA.FTZ R172, R218, R177, R173 ;  /* 0x000000b1daac7223 */ /* 0x000fc800000100ad */
[----:B------:R-:W-:-:S04]  /*4db0*/  FADD.FTZ R173, R215, -R172 ;  /* 0x800000acd7ad7221 */ /* 0x000fc80000010000 */
[----:B------:R-:W-:-:S04]  /*4dc0*/  FMUL.FTZ R2, R2, R173 ;  /* 0x000000ad02027220 */ /* 0x000fc80000410000 */
[----:B------:R-:W-:-:S07]  /*4dd0*/  @P4 FADD.FTZ R2, R2, R175 ;  /* 0x000000af02024221 */ /* 0x000fce0000010000 */
.L_x_6929:
[----:B------:R-:W-:Y:S05]  /*4de0*/  BSYNC B2 ;  /* 0x0000000000027941 */ /* 0x000fea0003800000 */
.L_x_6927:
[----:B------:R-:W2:Y:S01]  /*4df0*/  @P5 LDC.64 R174, c[0x0][0x308] ;  /* 0x0000c200ffae5b82 */ /* 0x000ea20000000a00 */
[----:B------:R-:W-:Y:S01]  /*4e00*/  @P5 F2FP.F16.F32.PACK_AB R176, RZ, R2 ;  /* 0x00000002ffb0523e */ /* 0x000fe200000000ff */
        /* <DEDUP_REMOVED lines=17> */
.L_x_6931:
[----:B------:R-:W-:Y:S05]  /*4f20*/  BSYNC B2 ;  /* 0x0000000000027941 */ /* 0x000fea0003800000 */
.L_x_6930:
[----:B------:R4:W-:Y:S04]  /*4f30*/  @P5 STG.E.128 desc[UR4][R174.64], R100 ;  /* 0x00000064ae005986 */ /* 0x0009e8000c101d04 */
[----:B------:R4:W-:Y:S02]  /*4f40*/  @P3 STG.E.128 desc[UR4][R172.64], R156 ;  /* 0x0000009cac003986 */ /* 0x0009e4000c101d04 */
.L_x_6889:
[----:B------:R-:W-:Y:S05]  /*4f50*/  BSYNC B1 ;  /* 0x0000000000017941 */ /* 0x000fea0003800000 */
.L_x_6888:
[----:B------:R-:W0:Y:S02]  /*4f60*/  LDC.64 R8, c[0x0][0x210] ;  /* 0x00008400ff087b82 */ /* 0x000e240000000a00 */
[----:B0-----:R-:W-:-:S04]  /*4f70*/  LEA R4, R8, R4, 0x2 ;  /* 0x0000000408047211 */ /* 0x001fc800078e10ff */
[----:B------:R-:W-:-:S13]  /*4f80*/  ISETP.GE.AND P2, PT, R4, R9, PT ;  /* 0x000000090400720c */ /* 0x000fda0003f46270 */
[----:B------:R-:W-:Y:S05]  /*4f90*/  @!P2 BRA `(.L_x_6932) ;  /* 0xffffffb40084a947 */ /* 0x000fea000383ffff */
.L_x_6787:
[----:B------:R-:W-:Y:S05]  /*4fa0*/  BSYNC B0 ;  /* 0x0000000000007941 */ /* 0x000fea0003800000 */
.L_x_6786:
        /* <DEDUP_REMOVED lines=209> */
.L_x_6934:
[----:B------:R-:W-:Y:S05]  /*5cc0*/  BSYNC B0 ;  /* 0x0000000000007941 */ /* 0x000fea0003800000 */
.L_x_6933:
        /* <DEDUP_REMOVED lines=16> */
.L_x_6936:
[----:B------:R-:W-:Y:S05]  /*5dd0*/  BSYNC B0 ;  /* 0x0000000000007941 */ /* 0x000fea0003800000 */
.L_x_6935:
        /* <DEDUP_REMOVED lines=16> */
.L_x_6938:
[----:B------:R-:W-:Y:S05]  /*5ee0*/  BSYNC B0 ;  /* 0x0000000000007941 */ /* 0x000fea0003800000 */
.L_x_6937:
        /* <DEDUP_REMOVED lines=16> */
.L_x_6940:
[----:B------:R-:W-:Y:S05]  /*5ff0*/  BSYNC B0 ;  /* 0x0000000000007941 */ /* 0x000fea0003800000 */
.L_x_6939:
        /* <DEDUP_REMOVED lines=16> */
.L_x_6942:
[----:B------:R-:W-:Y:S05]  /*6100*/  BSYNC B0 ;  /* 0x0000000000007941 */ /* 0x000fea0003800000 */
.L_x_6941:
        /* <DEDUP_REMOVED lines=9> */
.L_x_6799:
[----:B------:R-:W-:Y:S01]  /*61a0*/  HFMA2.MMA R219, -RZ, RZ, 0, 5.9604644775390625e-08 ;  /* 0x00000001ffdb7435 */ /* 0x000fe200000001ff */
[----:B------:R-:W-:Y:S01]  /*61b0*/  BSSY B1, `(.L_x_6943) ;  /* 0x0000007000017945 */ /* 0x000fe20003800000 */
[----:B------:R-:W-:Y:S02]  /*61c0*/  MOV R217, R221 ;  /* 0x000000dd00d97202 */ /* 0x000fe40000000f00 */
[----:B------:R-:W-:Y:S02]  /*61d0*/  MOV R220, 0x1f ;  /* 0x0000001f00dc7802 */ /* 0x000fe40000000f00 */
[----:B------:R-:W-:-:S07]  /*61e0*/  MOV R196, 0xffffffff ;  /* 0xffffffff00c47802 */ /* 0x000fce0000000f00 */
[----:B0-2--5:R-:W-:Y:S05]  /*61f0*/  WARPSYNC.COLLECTIVE R196, `(.L_x_6944) ;  /* 0x00000000c4087348 */ /* 0x025fea0003c00000 */
[----:B------:R1:W3:Y:S02]  /*6200*/  SHFL.BFLY P4, R197, R217, R219, R220 ;  /* 0x0c0000dbd9c57389 */ /* 0x0002e400000800dc */
[----:B0123-5:R-:W-:Y:S01]  /*6210*/  ENDCOLLECTIVE ;  /* 0x000000000000791b */ /* 0x02ffe20003800000 */
.L_x_6944:
[----:B------:R-:W-:Y:S05]  /*6220*/  BSYNC B1 ;  /* 0x0000000000017941 */ /* 0x000fea0003800000 */
.L_x_6943:
        /* <DEDUP_REMOVED lines=8> */
.L_x_6945:
[----:B------:R-:W-:Y:S01]  /*62b0*/  FADD.FTZ R172, R172, R221 ;  /* 0x000000ddacac7221 */ /* 0x000fe20000010000 */
[----:B------:R-:W-:-:S04]  /*62c0*/  HFMA2.MMA R219, -RZ, RZ, 0, 1.1920928955078125e-07 ;  /* 0x00000002ffdb7435 */ /* 0x000fc800000001ff */
[----:B------:R-:W-:Y:S02]  /*62d0*/  MOV R217, R172 ;  /* 0x000000ac00d97202 */ /* 0x000fe40000000f00 */
[----:B------:R-:W-:-:S07]  /*62e0*/  MOV R173, R197 ;  /* 0x000000c500ad7202 */ /* 0x000fce0000000f00 */
[----:B------:R-:W-:Y:S05]  /*62f0*/  WARPSYNC.COLLECTIVE R196, `(.L_x_6946) ;  /* 0x00000000c4087348 */ /* 0x000fea0003c00000 */
[----:B------:R0:W1:Y:S02]  /*6300*/  SHFL.BFLY P4, R197, R217, R219, R220 ;  /* 0x0c0000dbd9c57389 */ /* 0x00006400000800dc */
[----:B01----:R-:W-:Y:S01]  /*6310*/  ENDCOLLECTIVE ;  /* 0x000000000000791b */ /* 0x003fe20003800000 */
.L_x_6946:
[----:B------:R-:W-:-:S05]  /*6320*/  FADD.FTZ R173, R173, R222 ;  /* 0x000000deadad7221 */ /* 0x000fca0000010000 */
[----:B------:R-:W-:Y:S02]  /*6330*/  MOV R217, R173 ;  /* 0x000000ad00d97202 */ /* 0x000fe40000000f00 */
[----:B------:R-:W-:-:S07]  /*6340*/  MOV R175, R197 ;  /* 0x000000c500af7202 */ /* 0x000fce0000000f00 */
[----:B------:R-:W-:Y:S05]  /*6350*/  WARPSYNC.COLLECTIVE R196, `(.L_x_6947) ;  /* 0x00000000c4087348 */ /* 0x000fea0003c00000 */
[----:B------:R0:W1:Y:S02]  /*6360*/  SHFL.BFLY P4, R197, R217, R219, R220 ;  /* 0x0c0000dbd9c57389 */ /* 0x00006400000800dc */
[----:B01----:R-:W-:Y:S01]  /*6370*/  ENDCOLLECTIVE ;  /* 0x000000000000791b */ /* 0x003fe20003800000 */
.L_x_6947:
[----:B------:R-:W-:Y:S01]  /*6380*/  FADD.FTZ R175, R172, R175 ;  /* 0x000000afacaf7221 */ /* 0x000fe20000010000 */
[----:B------:R-:W-:-:S04]  /*6390*/  HFMA2.MMA R219, -RZ, RZ, 0, 2.384185791015625e-07 ;  /* 0x00000004ffdb7435 */ /* 0x000fc800000001ff */
[----:B------:R-:W-:Y:S02]  /*63a0*/  MOV R217, R175 ;  /* 0x000000af00d97202 */ /* 0x000fe40000000f00 */
[----:B------:R-:W-:-:S07]  /*63b0*/  MOV R174, R197 ;  /* 0x000000c500ae7202 */ /* 0x000fce0000000f00 */
[----:B------:R-:W-:Y:S05]  /*63c0*/  WARPSYNC.COLLECTIVE R196, `(.L_x_6948) ;  /* 0x00000000c4087348 */ /* 0x000fea0003c00000 */
[----:B------:R0:W1:Y:S02]  /*63d0*/  SHFL.BFLY P4, R197, R217, R219, R220 ;  /* 0x0c0000dbd9c57389 */ /* 0x00006400000800dc */
[----:B01----:R-:W-:Y:S01]  /*63e0*/  ENDCOLLECTIVE ;  /* 0x000000000000791b */ /* 0x003fe20003800000 */
.L_x_6948:
[----:B------:R-:W-:-:S05]  /*63f0*/  FADD.FTZ R174, R173, R174 ;  /* 0x000000aeadae7221 */ /* 0x000fca0000010000 */
[----:B------:R-:W-:Y:S02]  /*6400*/  MOV R217, R174 ;  /* 0x000000ae00d97202 */ /* 0x000fe40000000f00 */
[----:B------:R-:W-:-:S07]  /*6410*/  MOV R176, R197 ;  /* 0x000000c500b07202 */ /* 0x000fce0000000f00 */
[----:B------:R-:W-:Y:S05]  /*6420*/  WARPSYNC.COLLECTIVE R196, `(.L_x_6949) ;  /* 0x00000000c4087348 */ /* 0x000fea0003c00000 */
[----:B------:R0:W1:Y:S02]  /*6430*/  SHFL.BFLY P4, R197, R217, R219, R220 ;  /* 0x0c0000dbd9c57389 */ /* 0x00006400000800dc */
[----:B01----:R-:W-:Y:S01]  /*6440*/  ENDCOLLECTIVE ;  /* 0x000000000000791b */ /* 0x003fe20003800000 */
.L_x_6949:
[----:B------:R-:W-:Y:S01]  /*6450*/  FADD.FTZ R176, R175, R176 ;  /* 0x000000b0afb07221 */ /* 0x000fe20000010000 */
[----:B------:R-:W-:-:S04]  /*6460*/  HFMA2.MMA R219, -RZ, RZ, 0, 4.76837158203125e-07 ;  /* 0x00000008ffdb7435 */ /* 0x000fc800000001ff */
[----:B------:R-:W-:Y:S02]  /*6470*/  MOV R217, R176 ;  /* 0x000000b000d97202 */ /* 0x000fe40000000f00 */
[----:B------:R-:W-:-:S07]  /*6480*/  MOV R177, R197 ;  /* 0x000000c500b17202 */ /* 0x000fce0000000f00 */
[----:B------:R-:W-:Y:S05]  /*6490*/  WARPSYNC.COLLECTIVE R196, `(.L_x_6950) ;  /* 0x00000000c4087348 */ /* 0x000fea0003c00000 */
[----:B------:R0:W1:Y:S02]  /*64a0*/  SHFL.BFLY P4, R197, R217, R219, R220 ;  /* 0x0c0000dbd9c57389 */ /* 0x00006400000800dc */
[----:B01----:R-:W-:Y:S01]  /*64b0*/  ENDCOLLECTIVE ;  /* 0x000000000000791b */ /* 0x003fe20003800000 */
.L_x_6950:
[----:B------:R-:W-:-:S05]  /*64c0*/  FADD.FTZ R177, R174, R177 ;  /* 0x000000b1aeb17221 */ /* 0x000fca0000010000 */
[----:B------:R-:W-:Y:S02]  /*64d0*/  MOV R217, R177 ;  /* 0x000000b100d97202 */ /* 0x000fe40000000f00 */
[----:B------:R-:W-:-:S07]  /*64e0*/  MOV R179, R197 ;  /* 0x000000c500b37202 */ /* 0x000fce0000000f00 */
[----:B------:R-:W-:Y:S05]  /*64f0*/  WARPSYNC.COLLECTIVE R196, `(.L_x_6951) ;  /* 0x00000000c4087348 */ /* 0x000fea0003c00000 */
[----:B------:R0:W1:Y:S02]  /*6500*/  SHFL.BFLY P4, R197, R217, R219, R220 ;  /* 0x0c0000dbd9c57389 */ /* 0x00006400000800dc */
[----:B01----:R-:W-:Y:S01]  /*6510*/  ENDCOLLECTIVE ;  /* 0x000000000000791b */ /* 0x003fe20003800000 */
.L_x_6951:
[----:B------:R-:W-:Y:S01]  /*6520*/  FADD.FTZ R179, R176, R179 ;  /* 0x000000b3b0b37221 */ /* 0x000fe20000010000 */
[----:B------:R-:W-:-:S04]  /*6530*/  HFMA2.MMA R219, -RZ, RZ, 0, 9.5367431640625e-07 ;  /* 0x00000010ffdb7435 */ /* 0x000fc800000001ff */
[----:B------:R-:W-:Y:S02]  /*6540*/  MOV R217, R179 ;  /* 0x000000b300d97202 */ /* 0x000fe40000000f00 */
[----:B------:R-:W-:-:S07]  /*6550*/  MOV R178, R197 ;  /* 0x000000c500b27202 */ /* 0x000fce0000000f00 */
[----:B------:R-:W-:Y:S05]  /*6560*/  WARPSYNC.COLLECTIVE R196, `(.L_x_6952) ;  /* 0x00000000c4087348 */ /* 0x000fea0003c00000 */
[----:B------:R0:W1:Y:S02]  /*6570*/  SHFL.BFLY P4, R197, R217, R219, R220 ;  /* 0x0c0000dbd9c57389 */ /* 0x00006400000800dc */
[----:B01----:R-:W-:Y:S01]  /*6580*/  ENDCOLLECTIVE ;  /* 0x000000000000791b */ /* 0x003fe20003800000 */
.L_x_6952:
[----:B------:R-:W-:-:S05]  /*6590*/  FADD.FTZ R178, R177, R178 ;  /* 0x000000b2b1b27221 */ /* 0x000fca0000010000 */
[----:B------:R-:W-:Y:S02]  /*65a0*/  MOV R217, R178 ;  /* 0x000000b200d97202 */ /* 0x000fe40000000f00 */
[----:B------:R-:W-:-:S07]  /*65b0*/  MOV R172, R197 ;  /* 0x000000c500ac7202 */ /* 0x000fce0000000f00 */
[----:B------:R-:W-:Y:S05]  /*65c0*/  WARPSYNC.COLLECTIVE R196, `(.L_x_6953) ;  /* 0x00000000c4087348 */ /* 0x000fea0003c00000 */
[----:B------:R0:W1:Y:S02]  /*65d0*/  SHFL.BFLY P4, R197, R217, R219, R220 ;  /* 0x0c0000dbd9c57389 */ /* 0x00006400000800dc */
[----:B01----:R-:W-:Y:S01]  /*65e0*/  ENDCOLLECTIVE ;  /* 0x000000000000791b */ /* 0x003fe20003800000 */
.L_x_6953:
[----:B------:R-:W-:Y:S01]  /*65f0*/  MOV R173, R197 ;  /* 0x000000c500ad7202 */ /* 0x000fe20000000f00 */
[----:B------:R-:W-:Y:S06]  /*6600*/  BRA `(.L_x_6954) ;  /* 0xffffffb400c07947 */ /* 0x000fec000383ffff */
.L_x_6955:
        /* <DEDUP_REMOVED lines=15> */
.L_x_11773:


//--------------------- .text._ZN10layer_norm22ln_bwd_finalize_kernelINS_22Kernel_traits_finalizeILj768Ef6__halfS2_S2_fjLb1ELj1024ELj4ENS_18Kernel_traits_baseILj768EfS2_S2_S2_fjLj1024EEEEELb1ELb1EEEvNS_9BwdParamsE --------------------------
	.section	.text._ZN10layer_norm22ln_bwd_finalize_kernelINS_22Kernel_traits_finalizeILj768Ef6__halfS2_S2_fjLb1ELj1024ELj4ENS_18Kernel_traits_baseILj768EfS2_S2_S2_fjLj1024EEEEELb1ELb1EEEvNS_9BwdParamsE,"ax",@progbits
	.align	128
        .global         _ZN10layer_norm22ln_bwd_finalize_kernelINS_22Kernel_traits_finalizeILj768Ef6__halfS2_S2_fjLb1ELj1024ELj4ENS_18Kernel_traits_baseILj768EfS2_S2_S2_fjLj1024EEEEELb1ELb1EEEvNS_9BwdParamsE
        .type           _ZN10layer_norm22ln_bwd_finalize_kernelINS_22Kernel_traits_finalizeILj768Ef6__halfS2_S2_fjLb1ELj1024ELj4ENS_18Kernel_traits_baseILj768EfS2_S2_S2_fjLj1024EEEEELb1ELb1EEEvNS_9BwdParamsE,@function
        .size           _ZN10layer_norm22ln_bwd_finalize_kernelINS_22Kernel_traits_finalizeILj768Ef6__halfS2_S2_fjLb1ELj1024ELj4ENS_18Kernel_traits_baseILj768EfS2_S2_S2_fjLj1024EEEEELb1ELb1EEEvNS_9BwdParamsE,(.L_x_11774 - _ZN10layer_norm22ln_bwd_finalize_kernelINS_22Kernel_traits_finalizeILj768Ef6__halfS2_S2_fjLb1ELj1024ELj4ENS_18Kernel_traits_baseILj768EfS2_S2_S2_fjLj1024EEEEELb1ELb1EEEvNS_9BwdParamsE)
        .other          _ZN10layer_norm22ln_bwd_finalize_kernelINS_22Kernel_traits_finalizeILj768Ef6__halfS2_S2_fjLb1ELj1024ELj4ENS_18Kernel_traits_baseILj768EfS2_S2_S2_fjLj1024EEEEELb1ELb1EEEvNS_9BwdParamsE,@"STO_CUDA_ENTRY STV_DEFAULT"
_ZN10layer_norm22ln_bwd_finalize_kernelINS_22Kernel_traits_finalizeILj768Ef6__halfS2_S2_fjLb1ELj1024ELj4ENS_18Kernel_traits_baseILj768EfS2_S2_S2_fjLj1024EEEEELb1ELb1EEEvNS_9BwdParamsE:
.text._ZN10layer_norm22ln_bwd_finalize_kernelINS_22Kernel_traits_finalizeILj768Ef6__halfS2_S2_fjLb1ELj1024ELj4ENS_18Kernel_traits_baseILj768EfS2_S2_S2_fjLj1024EEEEELb1ELb1EEEvNS_9BwdParamsE:
        /* <DEDUP_REMOVED lines=25> */
.L_x_6967:
        /* <DEDUP_REMOVED lines=33> */
.L_x_6960:
        /* <DEDUP_REMOVED lines=49> */
.L_x_6959:
[----:B------:R-:W-:Y:S05]  /*06b0*/  BSYNC B1 ;  /* 0x0000000000017941 */ /* 0x000fea0003800000 */
.L_x_6958:
        /* <DEDUP_REMOVED lines=32> */
.L_x_6962:
[----:B------:R-:W-:Y:S05]  /*08c0*/  BSYNC B1 ;  /* 0x0000000000017941 */ /* 0x000fea0003800000 */
.L_x_6961:
        /* <DEDUP_REMOVED lines=16> */
.L_x_6957:
[----:B------:R-:W-:Y:S05]  /*09d0*/  BSYNC B0 ;  /* 0x0000000000007941 */ /* 0x000fea0003800000 */
.L_x_6956:
        /* <DEDUP_REMOVED lines=40> */
.L_x_6983:
        /* <DEDUP_REMOVED lines=8> */
.L_x_6963:
        /* <DEDUP_REMOVED lines=18> */
.L_x_6966:
[----:B------:R-:W-:Y:S05]  /*0e00*/  BSYNC B0 ;  /* 0x0000000000007941 */ /* 0x000fea0003800000 */
.L_x_6965:
[C---:B------:R-:W-:Y:S01]  /*0e10*/  ISETP.GT.U32.AND P1, PT, R4.reuse, -0x301, PT ;  /* 0xfffffcff0400780c */ /* 0x040fe20003f24070 */
[----:B------:R-:W-:Y:S01]  /*0e20*/  VIADD R4, R4, 0x300 ;  /* 0x0000030004047836 */ /* 0x000fe20000000000 */
[----:B------:R-:W-:-:S11]  /*0e30*/  IADD3 R5, R5, 0x180, RZ ;  /* 0x0000018005057810 */ /* 0x000fd60007ffe0ff */
[----:B------:R-:W-:Y:S05]  /*0e40*/  @P1 BRA `(.L_x_6967) ;  /* 0xfffffff000d01947 */ /* 0x000fea000383ffff */
[----:B------:R-:W-:Y:S05]  /*0e50*/  EXIT ;  /* 0x000000000000794d */ /* 0x000fea0003800000 */
.L_x_6964:
[----:B------:R-:W-:Y:S01]  /*0e60*/  HFMA2.MMA R22, -RZ, RZ, 0, 5.9604644775390625e-08 ;  /* 0x00000001ff167435 */ /* 0x000fe200000001ff */
[----:B---3--:R-:W-:Y:S02]  /*0e70*/  MOV R23, R8 ;  /* 0x0000000800177202 */ /* 0x008fe40000000f00 */
[----:B------:R-:W-:Y:S02]  /*0e80*/  MOV R25, 0x1f ;  /* 0x0000001f00197802 */ /* 0x000fe40000000f00 */
[----:B------:R-:W-:-:S07]  /*0e90*/  MOV R20, 0xffffffff ;  /* 0xffffffff00147802 */ /* 0x000fce0000000f00 */
[----:B012---:R-:W-:Y:S05]  /*0ea0*/  WARPSYNC.COLLECTIVE R20, `(.L_x_6968) ;  /* 0x0000000014087348 */ /* 0x007fea0003c00000 */
[----:B------:R3:W4:Y:S02]  /*0eb0*/  SHFL.BFLY P2, R21, R23, R22, R25 ;  /* 0x0c00001617157389 */ /* 0x0007240000040019 */
[----:B01234-:R-:W-:Y:S01]  /*0ec0*/  ENDCOLLECTIVE ;  /* 0x000000000000791b */ /* 0x01ffe20003800000 */
.L_x_6968:
[----:B------:R-:W-:Y:S01]  /*0ed0*/  HFMA2.MMA R22, -RZ, RZ, 0, 1.1920928955078125e-07 ;  /* 0x00000002ff167435 */ /* 0x000fe200000001ff */
[----:B------:R-:W-:-:S05]  /*0ee0*/  MOV R9, R21 ;  /* 0x0000001500097202 */ /* 0x000fca0000000f00 */
[----:B------:R-:W-:-:S05]  /*0ef0*/  FADD.FTZ R9, R8, R9 ;  /* 0x0000000908097221 */ /* 0x000fca0000010000 */
[----:B------:R-:W-:-:S07]  /*0f00*/  MOV R23, R9 ;  /* 0x0000000900177202 */ /* 0x000fce0000000f00 */
[----:B------:R-:W-:Y:S05]  /*0f10*/  WARPSYNC.COLLECTIVE R20, `(.L_x_6969) ;  /* 0x0000000014087348 */ /* 0x000fea0003c00000 */
[----:B------:R0:W1:Y:S02]  /*0f20*/  SHFL.BFLY P2, R21, R23, R22, R25 ;  /* 0x0c00001617157389 */ /* 0x0000640000040019 */
[----:B01----:R-:W-:Y:S01]  /*0f30*/  ENDCOLLECTIVE ;  /* 0x000000000000791b */ /* 0x003fe20003800000 */
.L_x_6969:
[----:B------:R-:W-:Y:S01]  /*0f40*/  HFMA2.MMA R22, -RZ, RZ, 0, 2.384185791015625e-07 ;  /* 0x00000004ff167435 */ /* 0x000fe200000001ff */
[----:B------:R-:W-:-:S04]  /*0f50*/  IMAD.MOV.U32 R12, RZ, RZ, R21 ;  /* 0x000000ffff0c7224 */ /* 0x000fc800078e0015 */
[----:B------:R-:W-:-:S05]  /*0f60*/  FADD.FTZ R12, R9, R12 ;  /* 0x0000000c090c7221 */ /* 0x000fca0000010000 */
[----:B------:R-:W-:-:S07]  /*0f70*/  MOV R23, R12 ;  /* 0x0000000c00177202 */ /* 0x000fce0000000f00 */
[----:B------:R-:W-:Y:S05]  /*0f80*/  WARPSYNC.COLLECTIVE R20, `(.L_x_6970) ;  /* 0x0000000014087348 */ /* 0x000fea0003c00000 */
[----:B------:R0:W1:Y:S02]  /*0f90*/  SHFL.BFLY P2, R21, R23, R22, R25 ;  /* 0x0c00001617157389 */ /* 0x0000640000040019 */
[----:B01----:R-:W-:Y:S01]  /*0fa0*/  ENDCOLLECTIVE ;  /* 0x000000000000791b */ /* 0x003fe20003800000 */
.L_x_6970:
[----:B------:R-:W-:Y:S01]  /*0fb0*/  HFMA2.MMA R22, -RZ, RZ, 0, 4.76837158203125e-07 ;  /* 0x00000008ff167435 */ /* 0x000fe200000001ff */
[----:B------:R-:W-:-:S05]  /*0fc0*/  MOV R13, R21 ;  /* 0x00000015000d7202 */ /* 0x000fca0000000f00 */
[----:B------:R-:W-:-:S05]  /*0fd0*/  FADD.FTZ R13, R12, R13 ;  /* 0x0000000d0c0d7221 */ /* 0x000fca0000010000 */
[----:B------:R-:W-:-:S07]  /*0fe0*/  MOV R23, R13 ;  /* 0x0000000d00177202 */ /* 0x000fce0000000f00 */
[----:B------:R-:W-:Y:S05]  /*0ff0*/  WARPSYNC.COLLECTIVE R20, `(.L_x_6971) ;  /* 0x0000000014087348 */ /* 0x000fea0003c00000 */
[----:B------:R0:W1:Y:S02]  /*1000*/  SHFL.BFLY P2, R21, R23, R22, R25 ;  /* 0x0c00001617157389 */ /* 0x0000640000040019 */
[----:B01----:R-:W-:Y:S01]  /*1010*/  ENDCOLLECTIVE ;  /* 0x000000000000791b */ /* 0x003fe20003800000 */
.L_x_6971:
[----:B------:R-:W-:Y:S01]  /*1020*/  HFMA2.MMA R22, -RZ, RZ, 0, 9.5367431640625e-07 ;  /* 0x00000010ff167435 */ /* 0x000fe200000001ff */
[----:B------:R-:W-:-:S05]  /*1030*/  MOV R8, R21 ;  /* 0x0000001500087202 */ /* 0x000fca0000000f00 */
[----:B------:R-:W-:-:S05]  /*1040*/  FADD.FTZ R9, R13, R8 ;  /* 0x000000080d097221 */ /* 0x000fca0000010000 */
[----:B------:R-:W-:-:S07]  /*1050*/  MOV R23, R9 ;  /* 0x0000000900177202 */ /* 0x000fce0000000f00 */
[----:B------:R-:W-:Y:S05]  /*1060*/  WARPSYNC.COLLECTIVE R20, `(.L_x_6972) ;  /* 0x0000000014087348 */ /* 0x000fea0003c00000 */
[----:B------:R0:W1:Y:S02]  /*1070*/  SHFL.BFLY P2, R21, R23, R22, R25 ;  /* 0x0c00001617157389 */ /* 0x0000640000040019 */
[----:B01----:R-:W-:Y:S01]  /*1080*/  ENDCOLLECTIVE ;  /* 0x000000000000791b */ /* 0x003fe20003800000 */
.L_x_6972:
[----:B------:R-:W-:Y:S01]  /*1090*/  HFMA2.MMA R22, -RZ, RZ, 0, 5.9604644775390625e-08 ;  /* 0x00000001ff167435 */ /* 0x000fe200000001ff */
[----:B------:R-:W-:Y:S01]  /*10a0*/  IMAD.MOV.U32 R23, RZ, RZ, R11 ;  /* 0x000000ffff177224 */ /* 0x000fe200078e000b */
[----:B------:R-:W-:-:S09]  /*10b0*/  MOV R8, R21 ;  /* 0x0000001500087202 */ /* 0x000fd20000000f00 */
[----:B------:R-:W-:Y:S05]  /*10c0*/  WARPSYNC.COLLECTIVE R20, `(.L_x_6973) ;  /* 0x0000000014087348 */ /* 0x000fea0003c00000 */
[----:B------:R0:W1:Y:S02]  /*10d0*/  SHFL.BFLY P2, R21, R23, R22, R25 ;  /* 0x0c00001617157389 */ /* 0x0000640000040019 */
[----:B01----:R-:W-:Y:S01]  /*10e0*/  ENDCOLLECTIVE ;  /* 0x000000000000791b */ /* 0x003fe20003800000 */
.L_x_6973:
[----:B------:R-:W-:Y:S01]  /*10f0*/  HFMA2.MMA R22, -RZ, RZ, 0, 1.1920928955078125e-07 ;  /* 0x00000002ff167435 */ /* 0x000fe200000001ff */
[----:B------:R-:W-:-:S05]  /*1100*/  MOV R12, R21 ;  /* 0x00000015000c7202 */ /* 0x000fca0000000f00 */
[----:B------:R-:W-:-:S05]  /*1110*/  FADD.FTZ R14, R11, R12 ;  /* 0x0000000c0b0e7221 */ /* 0x000fca0000010000 */
[----:B------:R-:W-:-:S07]  /*1120*/  MOV R23, R14 ;  /* 0x0000000e00177202 */ /* 0x000fce0000000f00 */
[----:B------:R-:W-:Y:S05]  /*1130*/  WARPSYNC.COLLECTIVE R20, `(.L_x_6974) ;  /* 0x0000000014087348 */ /* 0x000fea0003c00000 */
[----:B------:R0:W1:Y:S02]  /*1140*/  SHFL.BFLY P2, R21, R23, R22, R25 ;  /* 0x0c00001617157389 */ /* 0x0000640000040019 */
[----:B01----:R-:W-:Y:S01]  /*1150*/  ENDCOLLECTIVE ;  /* 0x000000000000791b */ /* 0x003fe20003800000 */
.L_x_6974:
[----:B------:R-:W-:Y:S01]  /*1160*/  HFMA2.MMA R22, -RZ, RZ, 0, 2.384185791015625e-07 ;  /* 0x00000004ff167435 */ /* 0x000fe200000001ff */
[----:B------:R-:W-:-:S05]  /*1170*/  MOV R13, R21 ;  /* 0x00000015000d7202 */ /* 0x000fca0000000f00 */
[----:B------:R-:W-:-:S05]  /*1180*/  FADD.FTZ R15, R14, R13 ;  /* 0x0000000d0e0f7221 */ /* 0x000fca0000010000 */
[----:B------:R-:W-:-:S07]  /*1190*/  MOV R23, R15 ;  /* 0x0000000f00177202 */ /* 0x000fce0000000f00 */
[----:B------:R-:W-:Y:S05]  /*11a0*/  WARPSYNC.COLLECTIVE R20, `(.L_x_6975) ;  /* 0x0000000014087348 */ /* 0x000fea0003c00000 */
[----:B------:R0:W1:Y:S02]  /*11b0*/  SHFL.BFLY P2, R21, R23, R22, R25 ;  /* 0x0c00001617157389 */ /* 0x0000640000040019 */
[----:B01----:R-:W-:Y:S01]  /*11c0*/  ENDCOLLECTIVE ;  /* 0x000000000000791b */ /* 0x003fe20003800000 */
.L_x_6975:
[----:B------:R-:W-:Y:S01]  /*11d0*/  IMAD.MOV.U32 R22, RZ, RZ, 0x8 ;  /* 0x00000008ff167424 */ /* 0x000fe200078e00ff */
[----:B------:R-:W-:-:S05]  /*11e0*/  MOV R16, R21 ;  /* 0x0000001500107202 */ /* 0x000fca0000000f00 */
[----:B------:R-:W-:-:S05]  /*11f0*/  FADD.FTZ R16, R15, R16 ;  /* 0x000000100f107221 */ /* 0x000fca0000010000 */
[----:B------:R-:W-:-:S07]  /*1200*/  MOV R23, R16 ;  /* 0x0000001000177202 */ /* 0x000fce0000000f00 */
[----:B------:R-:W-:Y:S05]  /*1210*/  WARPSYNC.COLLECTIVE R20, `(.L_x_6976) ;  /* 0x0000000014087348 */ /* 0x000fea0003c00000 */
[----:B------:R0:W1:Y:S02]  /*1220*/  SHFL.BFLY P2, R21, R23, R22, R25 ;  /* 0x0c00001617157389 */ /* 0x0000640000040019 */
[----:B01----:R-:W-:Y:S01]  /*1230*/  ENDCOLLECTIVE ;  /* 0x000000000000791b */ /* 0x003fe20003800000 */
.L_x_6976:
[----:B------:R-:W-:Y:S01]  /*1240*/  HFMA2.MMA R22, -RZ, RZ, 0, 9.5367431640625e-07 ;  /* 0x00000010ff167435 */ /* 0x000fe200000001ff */
[----:B------:R-:W-:-:S05]  /*1250*/  MOV R11, R21 ;  /* 0x00000015000b7202 */ /* 0x000fca0000000f00 */
[----:B------:R-:W-:-:S05]  /*1260*/  FADD.FTZ R11, R16, R11 ;  /* 0x0000000b100b7221 */ /* 0x000fca0000010000 */
[----:B------:R-:W-:-:S07]  /*1270*/  MOV R23, R11 ;  /* 0x0000000b00177202 */ /* 0x000fce0000000f00 */
[----:B------:R-:W-:Y:S05]  /*1280*/  WARPSYNC.COLLECTIVE R20, `(.L_x_6977) ;  /* 0x0000000014087348 */ /* 0x000fea0003c00000 */
[----:B------:R0:W1:Y:S02]  /*1290*/  SHFL.BFLY P2, R21, R23, R22, R25 ;  /* 0x0c00001617157389 */ /* 0x0000640000040019 */
[----:B01----:R-:W-:Y:S01]  /*12a0*/  ENDCOLLECTIVE ;  /* 0x000000000000791b */ /* 0x003fe20003800000 */
.L_x_6977:
[----:B------:R-:W-:Y:S01]  /*12b0*/  HFMA2.MMA R22, -RZ, RZ, 0, 5.9604644775390625e-08 ;  /* 0x00000001ff167435 */ /* 0x000fe200000001ff */
[----:B------:R-:W-:Y:S02]  /*12c0*/  MOV R23, R10 ;  /* 0x0000000a00177202 */ /* 0x000fe40000000f00 */
[----:B------:R-:W-:-:S08]  /*12d0*/  MOV R12, R21 ;  /* 0x00000015000c7202 */ /* 0x000fd00000000f00 */
[----:B------:R-:W-:Y:S05]  /*12e0*/  WARPSYNC.COLLECTIVE R20, `(.L_x_6978) ;  /* 0x0000000014087348 */ /* 0x000fea0003c00000 */
[----:B------:R0:W1:Y:S02]  /*12f0*/  SHFL.BFLY P2, R21, R23, R22, R25 ;  /* 0x0c00001617157389 */ /* 0x0000640000040019 */
[----:B01----:R-:W-:Y:S01]  /*1300*/  ENDCOLLECTIVE ;  /* 0x000000000000791b */ /* 0x003fe20003800000 */
.L_x_6978:
[----:B------:R-:W-:Y:S01]  /*1310*/  HFMA2.MMA R22, -RZ, RZ, 0, 1.1920928955078125e-07 ;  /* 0x00000002ff167435 */ /* 0x000fe200000001ff */
[----:B------:R-:W-:-:S05]  /*1320*/  MOV R13, R21 ;  /* 0x00000015000d7202 */ /* 0x000fca0000000f00 */
[----:B------:R-:W-:-:S05]  /*1330*/  FADD.FTZ R17, R10, R13 ;  /* 0x0000000d0a117221 */ /* 0x000fca0000010000 */
[----:B------:R-:W-:-:S07]  /*1340*/  MOV R23, R17 ;  /* 0x0000001100177202 */ /* 0x000fce0000000f00 */
[----:B------:R-:W-:Y:S05]  /*1350*/  WARPSYNC.COLLECTIVE R20, `(.L_x_6979) ;  /* 0x0000000014087348 */ /* 0x000fea0003c00000 */
[----:B------:R0:W1:Y:S02]  /*1360*/  SHFL.BFLY P2, R21, R23, R22, R25 ;  /* 0x0c00001617157389 */ /* 0x0000640000040019 */
[----:B01----:R-:W-:Y:S01]  /*1370*/  ENDCOLLECTIVE ;  /* 0x000000000000791b */ /* 0x003fe20003800000 */
.L_x_6979:
[----:B------:R-:W-:Y:S01]  /*1380*/  HFMA2.MMA R22, -RZ, RZ, 0, 2.384185791015625e-07 ;  /* 0x00000004ff167435 */ /* 0x000fe200000001ff */
[----:B------:R-:W-:-:S04]  /*1390*/  IMAD.MOV.U32 R16, RZ, RZ, R21 ;  /* 0x000000ffff107224 */ /* 0x000fc800078e0015 */
[----:B------:R-:W-:-:S05]  /*13a0*/  FADD.FTZ R18, R17, R16 ;  /* 0x0000001011127221 */ /* 0x000fca0000010000 */
[----:B------:R-:W-:-:S07]  /*13b0*/  MOV R23, R18 ;  /* 0x0000001200177202 */ /* 0x000fce0000000f00 */
[----:B------:R-:W-:Y:S05]  /*13c0*/  WARPSYNC.COLLECTIVE R20, `(.L_x_6980) ;  /* 0x0000000014087348 */ /* 0x000fea0003c00000 */
[----:B------:R0:W1:Y:S02]  /*13d0*/  SHFL.BFLY P2, R21, R23, R22, R25 ;  /* 0x0c00001617157389 */ /* 0x0000640000040019 */
[----:B01----:R-:W-:Y:S01]  /*13e0*/  ENDCOLLECTIVE ;  /* 0x000000000000791b */ /* 0x003fe20003800000 */
.L_x_6980:
[----:B------:R-:W-:Y:S01]  /*13f0*/  HFMA2.MMA R22, -RZ, RZ, 0, 4.76837158203125e-07 ;  /* 0x00000008ff167435 */ /* 0x000fe200000001ff */
[----:B------:R-:W-:-:S05]  /*1400*/  MOV R19, R21 ;  /* 0x0000001500137202 */ /* 0x000fca0000000f00 */
[----:B------:R-:W-:-:S05]  /*1410*/  FADD.FTZ R19, R18, R19 ;  /* 0x0000001312137221 */ /* 0x000fca0000010000 */
[----:B------:R-:W-:-:S07]  /*1420*/  MOV R23, R19 ;  /* 0x0000001300177202 */ /* 0x000fce0000000f00 */
[----:B------:R-:W-:Y:S05]  /*1430*/  WARPSYNC.COLLECTIVE R20, `(.L_x_6981) ;  /* 0x0000000014087348 */ /* 0x000fea0003c00000 */
[----:B------:R0:W1:Y:S02]  /*1440*/  SHFL.BFLY P2, R21, R23, R22, R25 ;  /* 0x0c00001617157389 */ /* 0x0000640000040019 */
[----:B01----:R-:W-:Y:S01]  /*1450*/  ENDCOLLECTIVE ;  /* 0x000000000000791b */ /* 0x003fe20003800000 */
.L_x_6981:
[----:B------:R-:W-:Y:S01]  /*1460*/  HFMA2.MMA R22, -RZ, RZ, 0, 9.5367431640625e-07 ;  /* 0x00000010ff167435 */ /* 0x000fe200000001ff */
[----:B------:R-:W-:-:S05]  /*1470*/  MOV R10, R21 ;  /* 0x00000015000a7202 */ /* 0x000fca0000000f00 */
[----:B------:R-:W-:-:S05]  /*1480*/  FADD.FTZ R10, R19, R10 ;  /* 0x0000000a130a7221 */ /* 0x000fca0000010000 */
[----:B------:R-:W-:-:S07]  /*1490*/  MOV R23, R10 ;  /* 0x0000000a00177202 */ /* 0x000fce0000000f00 */
[----:B------:R-:W-:Y:S05]  /*14a0*/  WARPSYNC.COLLECTIVE R20, `(.L_x_6982) ;  /* 0x0000000014087348 */ /* 0x000fea0003c00000 */
[----:B------:R0:W1:Y:S02]  /*14b0*/  SHFL.BFLY P2, R21, R23, R22, R25 ;  /* 0x0c00001617157389 */ /* 0x0000640000040019 */
[----:B01----:R-:W-:Y:S01]  /*14c0*/  ENDCOLLECTIVE ;  /* 0x000000000000791b */ /* 0x003fe20003800000 */
.L_x_6982:
[----:B------:R-:W-:Y:S01]  /*14d0*/  MOV R15, R21 ;  /* 0x00000015000f7202 */ /* 0x000fe20000000f00 */
[----:B------:R-:W-:Y:S06]  /*14e0*/  BRA `(.L_x_6983) ;  /* 0xfffffff400dc7947 */ /* 0x000fec000383ffff */
.L_x_6984:
        /* <DEDUP_REMOVED lines=9> */
.L_x_11774:


//--------------------- .text._ZN10layer_norm13ln_bwd_kernelINS_13Kernel_traitsIf6__halfS2_S2_fjLj768ELj1ELj4ELj1ELj16ENS_18Kernel_traits_baseILj768EfS2_S2_S2_fjLj128EEEEELb1ELb1ELb1ELb1EEEvNS_9BwdParamsE --------------------------
	.section	.text._ZN10layer_norm13ln_bwd_kernelINS_13Kernel_traitsIf6__halfS2_S2_fjLj768ELj1ELj4ELj1ELj16ENS_18Kernel_traits_baseILj768EfS2_S2_S2_fjLj128EEEEELb1ELb1ELb1ELb1EEEvNS_9BwdParamsE,"ax",@progbits
	.align	128
        .global         _ZN10layer_norm13ln_bwd_kernelINS_13Kernel_traitsIf6__halfS2_S2_fjLj768ELj1ELj4ELj1ELj16ENS_18Kernel_traits_baseILj768EfS2_S2_S2_fjLj128EEEEELb1ELb1ELb1ELb1EEEvNS_9BwdParamsE
        .type           _ZN10layer_norm13ln_bwd_kernelINS_13Kernel_traitsIf6__halfS2_S2_fjLj768ELj1ELj4ELj1ELj16ENS_18Kernel_traits_baseILj768EfS2_S2_S2_fjLj128EEEEELb1ELb1ELb1ELb1EEEvNS_9BwdParamsE,@function
        .size           _ZN10layer_norm13ln_bwd_kernelINS_13Kernel_traitsIf6__halfS2_S2_fjLj768ELj1ELj4ELj1ELj16ENS_18Kernel_traits_baseILj768EfS2_S2_S2_fjLj128EEEEELb1ELb1ELb1ELb1EEEvNS_9BwdParamsE,(.L_x_11775 - _ZN10layer_norm13ln_bwd_kernelINS_13Kernel_traitsIf6__halfS2_S2_fjLj768ELj1ELj4ELj1ELj16ENS_18Kernel_traits_baseILj768EfS2_S2_S2_fjLj128EEEEELb1ELb1ELb1ELb1EEEvNS_9BwdParamsE)
        .other          _ZN10layer_norm13ln_bwd_kernelINS_13Kernel_traitsIf6__halfS2_S2_fjLj768ELj1ELj4ELj1ELj16ENS_18Kernel_traits_baseILj768EfS2_S2_S2_fjLj128EEEEELb1ELb1ELb1ELb1EEEvNS_9BwdParamsE,@"STO_CUDA_ENTRY STV_DEFAULT"
_ZN10layer_norm13ln_bwd_kernelINS_13Kernel_traitsIf6__halfS2_S2_fjLj768ELj1ELj4ELj1ELj16ENS_18Kernel_traits_baseILj768EfS2_S2_S2_fjLj128EEEEELb1ELb1ELb1ELb1EEEvNS_9BwdParamsE:
.text._ZN10layer_norm13ln_bwd_kernelINS_13Kernel_traitsIf6__halfS2_S2_fjLj768ELj1ELj4ELj1ELj16ENS_18Kernel_traits_baseILj768EfS2_S2_S2_fjLj128EEEEELb1ELb1ELb1ELb1EEEvNS_9BwdParamsE:
        /* <DEDUP_REMOVED lines=51> */
.L_x_6986:
[----:B------:R-:W-:Y:S01]  /*0330*/  SHF.L.U32 R2, R0, 0x5, RZ ;  /* 0x0000000500027819 */ /* 0x000fe200000006ff */
[----:B------:R-:W-:Y:S01]  /*0340*/  ULDC.64 UR6, c[0x0][0x260] ;  /* 0x0000980000067ab9 */ /* 0x000fe20000000a00 */
[----:B------:R-:W-:Y:S02]  /*0350*/  ULDC.64 UR8, c[0x0][0x278] ;  /* 0x00009e0000087ab9 */ /* 0x000fe40000000a00 */
[----:B------:R-:W-:-:S04]  /*0360*/  LOP3.LUT R2, R2, 0x3e0, RZ, 0xc0, !PT ;  /* 0x000003e002027812 */ /* 0x000fc800078ec0ff */
[C---:B------:R-:W-:Y:S02]  /*0370*/  IADD3 R4, P0, R2.reuse, UR6, RZ ;  /* 0x0000000602047c10 */ /* 0x040fe4000ff1e0ff */
[----:B------:R-:W-:Y:S02]  /*0380*/  IADD3 R6, P1, R2, UR8, RZ ;  /* 0x0000000802067c10 */ /* 0x000fe4000ff3e0ff */
[----:B------:R-:W-:Y:S01]  /*0390*/  IADD3.X R5, RZ, UR7, RZ, P0, !PT ;  /* 0x00000007ff057c10 */ /* 0x000fe200087fe4ff */
[----:B------:R-:W0:Y:S01]  /*03a0*/  LDC.U8 R2, c[0x0][0x2a0] ;  /* 0x0000a800ff027b82 */ /* 0x000e220000000000 */
        /* <DEDUP_REMOVED lines=49> */
.L_x_7116:
        /* <DEDUP_REMOVED lines=52> */
.L_x_6989:
        /* <DEDUP_REMOVED lines=8> */
[----:B------:R-:W-:-:S04]  /*0a80*/  LEA.HI.SX32 R3, R3, R214, 0x1d ;  /* 0x000000d603037211 */ /* 0x000fc800078feaff */
[----:B------:R-:W-:Y:S01]  /*0a90*/  IADD3 R13, R3, 0x20, RZ ;  /* 0x00000020030d7810 */ /* 0x000fe20007ffe0ff */
[----:B0-----:R-:W-:-:S04]  /*0aa0*/  IMAD.WIDE.U32 R24, R213, 0x10, R8 ;  /* 0x00000010d5187825 */ /* 0x001fc800078e0008 */
[----:B------:R-:W-:Y:S02]  /*0ab0*/  IMAD.WIDE.U32 R16, R211, 0x10, R8 ;  /* 0x00000010d3107825 */ /* 0x000fe400078e0008 */
[----:B------:R-:W2:Y:S02]  /*0ac0*/  LDG.E.128 R24, desc[UR4][R24.64] ;  /* 0x0000000418187981 */ /* 0x000ea4000c1e1d00 */
[C-C-:B---3--:R-:W-:Y:S01]  /*0ad0*/  IMAD.WIDE.U32 R20, R3.reuse, 0x10, R4.reuse ;  /* 0x0000001003147825 */ /* 0x148fe200078e0004 */
        /* <DEDUP_REMOVED lines=33> */
[--C-:B------:R-:W-:Y:S02]  /*0cf0*/  HADD2.F32 R3, -RZ, R24.reuse.H0_H0 ;  /* 0x20000018ff037230 */ /* 0x100fe40000004100 */
[----:B------:R-:W-:Y:S02]  /*0d00*/  HADD2.F32 R24, -RZ, R24.H1_H1 ;  /* 0x30000018ff187230 */ /* 0x000fe40000004100 */
[--C-:B------:R-:W-:Y:S02]  /*0d10*/  HADD2.F32 R188, -RZ, R26.reuse.H0_H0 ;  /* 0x2000001affbc7230 */ /* 0x100fe40000004100 */
[----:B------:R-:W-:Y:S01]  /*0d20*/  FADD.FTZ R3, -R239, R3 ;  /* 0x00000003ef037221 */ /* 0x000fe20000010100 */
[----:B------:R-:W-:Y:S02]  /*0d30*/  HADD2.F32 R187, -RZ, R25.H0_H0 ;  /* 0x20000019ffbb7230 */ /* 0x000fe40000004100 */
[----:B------:R-:W-:-:S02]  /*0d40*/  HADD2.F32 R26, -RZ, R26.H1_H1 ;  /* 0x3000001aff1a7230 */ /* 0x000fc40000004100 */
[--C-:B------:R-:W-:Y:S02]  /*0d50*/  HADD2.F32 R189, -RZ, R27.reuse.H0_H0 ;  /* 0x2000001bffbd7230 */ /* 0x100fe40000004100 */
[----:B------:R-:W-:Y:S02]  /*0d60*/  HADD2.F32 R190, -RZ, R27.H1_H1 ;  /* 0x3000001bffbe7230 */ /* 0x000fe40000004100 */
[--C-:B---3--:R-:W-:Y:S02]  /*0d70*/  HADD2.F32 R175, -RZ, R22.reuse.H0_H0 ;  /* 0x20000016ffaf7230 */ /* 0x108fe40000004100 */
[----:B------:R-:W-:Y:S02]  /*0d80*/  HADD2.F32 R176, -RZ, R22.H1_H1 ;  /* 0x30000016ffb07230 */ /* 0x000fe40000004100 */
[----:B------:R-:W-:Y:S02]  /*0d90*/  HADD2.F32 R25, -RZ, R25.H1_H1 ;  /* 0x30000019ff197230 */ /* 0x000fe40000004100 */
[----:B------:R-:W-:-:S02]  /*0da0*/  HADD2.F32 R27, -RZ, R20.H0_H0 ;  /* 0x20000014ff1b7230 */ /* 0x000fc40000004100 */
[----:B------:R-:W-:Y:S02]  /*0db0*/  HADD2.F32 R22, -RZ, R17.H0_H0 ;  /* 0x20000011ff167230 */ /* 0x000fe40000004100 */
[----:B0-----:R-:W-:Y:S02]  /*0dc0*/  HADD2.F32 R196, -RZ, R18.H0_H0 ;  /* 0x20000012ffc47230 */ /* 0x001fe40000004100 */
[--C-:B------:R-:W-:Y:S02]  /*0dd0*/  HADD2.F32 R183, -RZ, R14.reuse.H0_H0 ;  /* 0x2000000effb77230 */ /* 0x100fe40000004100 */
[----:B------:R-:W-:Y:S02]  /*0de0*/  HADD2.F32 R184, -RZ, R14.H1_H1 ;  /* 0x3000000effb87230 */ /* 0x000fe40000004100 */
[----:B------:R-:W-:Y:S02]  /*0df0*/  HADD2.F32 R199, -RZ, R9.H1_H1 ;  /* 0x30000009ffc77230 */ /* 0x000fe40000004100 */
[----:B------:R-:W-:-:S02]  /*0e00*/  HADD2.F32 R191, -RZ, R17.H1_H1 ;  /* 0x30000011ffbf7230 */ /* 0x000fc40000004100 */
[----:B------:R-:W-:Y:S02]  /*0e10*/  HADD2.F32 R198, -RZ, R19.H1_H1 ;  /* 0x30000013ffc67230 */ /* 0x000fe40000004100 */
[----:B------:R-:W-:Y:S02]  /*0e20*/  HADD2.F32 R14, -RZ, R9.H0_H0 ;  /* 0x20000009ff0e7230 */ /* 0x000fe40000004100 */
[----:B------:R-:W-:Y:S01]  /*0e30*/  FADD.FTZ R9, -R239, R24 ;  /* 0x00000018ef097221 */ /* 0x000fe20000010100 */
[--C-:B------:R-:W-:Y:S02]  /*0e40*/  HADD2.F32 R179, -RZ, R12.reuse.H0_H0 ;  /* 0x2000000cffb37230 */ /* 0x100fe40000004100 */
[----:B------:R-:W-:Y:S01]  /*0e50*/  FMUL.FTZ R3, R208, R3 ;  /* 0x00000003d0037220 */ /* 0x000fe20000410000 */
[----:B------:R-:W-:Y:S02]  /*0e60*/  HADD2.F32 R180, -RZ, R12.H1_H1 ;  /* 0x3000000cffb47230 */ /* 0x000fe40000004100 */
[----:B------:R-:W-:-:S02]  /*0e70*/  HADD2.F32 R181, -RZ, R13.H0_H0 ;  /* 0x2000000dffb57230 */ /* 0x000fc40000004100 */
[----:B------:R-:W-:Y:S02]  /*0e80*/  HADD2.F32 R182, -RZ, R13.H1_H1 ;  /* 0x3000000dffb67230 */ /* 0x000fe40000004100 */
[C---:B------:R-:W-:Y:S01]  /*0e90*/  FADD.FTZ R13, -R239.reuse, R188 ;  /* 0x000000bcef0d7221 */ /* 0x040fe20000010100 */
[--C-:B------:R-:W-:Y:S02]  /*0ea0*/  HADD2.F32 R185, -RZ, R15.reuse.H0_H0 ;  /* 0x2000000fffb97230 */ /* 0x100fe40000004100 */
[----:B------:R-:W-:Y:S02]  /*0eb0*/  HADD2.F32 R186, -RZ, R15.H1_H1 ;  /* 0x3000000fffba7230 */ /* 0x000fe40000004100 */
[----:B------:R-:W-:Y:S01]  /*0ec0*/  FADD.FTZ R15, -R239, R26 ;  /* 0x0000001aef0f7221 */ /* 0x000fe20000010100 */
[----:B------:R-:W-:Y:S02]  /*0ed0*/  HADD2.F32 R200, -RZ, R10.H0_H0 ;  /* 0x2000000affc87230 */ /* 0x000fe40000004100 */
[----:B------:R-:W-:-:S02]  /*0ee0*/  HADD2.F32 R204, -RZ, R11.H0_H0 ;  /* 0x2000000bffcc7230 */ /* 0x000fc40000004100 */
[----:B------:R-:W-:Y:S02]  /*0ef0*/  HADD2.F32 R206, -RZ, R11.H1_H1 ;  /* 0x3000000bffce7230 */ /* 0x000fe40000004100 */
[C---:B------:R-:W-:Y:S01]  /*0f00*/  FADD.FTZ R11, -R239.reuse, R187 ;  /* 0x000000bbef0b7221 */ /* 0x040fe20000010100 */
[----:B------:R-:W-:Y:S02]  /*0f10*/  HADD2.F32 R172, -RZ, R20.H1_H1 ;  /* 0x30000014ffac7230 */ /* 0x000fe40000004100 */
[C---:B------:R-:W-:Y:S01]  /*0f20*/  FADD.FTZ R25, -R239.reuse, R25 ;  /* 0x00000019ef197221 */ /* 0x040fe20000010100 */
[----:B------:R-:W-:Y:S02]  /*0f30*/  HADD2.F32 R12, -RZ, R8.H0_H0 ;  /* 0x20000008ff0c7230 */ /* 0x000fe40000004100 */
[----:B------:R-:W-:Y:S01]  /*0f40*/  FADD.FTZ R201, -R239, R22 ;  /* 0x00000016efc97221 */ /* 0x000fe20000010100 */
[----:B------:R-:W-:Y:S02]  /*0f50*/  HADD2.F32 R20, -RZ, R16.H0_H0 ;  /* 0x20000010ff147230 */ /* 0x000fe40000004100 */
[----:B------:R-:W-:Y:S01]  /*0f60*/  FMUL.FTZ R26, R84, R27 ;  /* 0x0000001b541a7220 */ /* 0x000fe20000410000 */
[----:B------:R-:W-:-:S02]  /*0f70*/  HADD2.F32 R197, -RZ, R19.H0_H0 ;  /* 0x20000013ffc57230 */ /* 0x000fc40000004100 */
[C---:B------:R-:W-:Y:S01]  /*0f80*/  FADD.FTZ R17, -R239.reuse, R189 ;  /* 0x000000bdef117221 */ /* 0x040fe20000010100 */
[----:B------:R-:W-:Y:S02]  /*0f90*/  HADD2.F32 R8, -RZ, R8.H1_H1 ;  /* 0x30000008ff087230 */ /* 0x000fe40000004100 */
[C---:B------:R-:W-:Y:S01]  /*0fa0*/  FADD.FTZ R19, -R239.reuse, R190 ;  /* 0x000000beef137221 */ /* 0x040fe20000010100 */
[----:B------:R-:W-:Y:S02]  /*0fb0*/  HADD2.F32 R16, -RZ, R16.H1_H1 ;  /* 0x30000010ff107230 */ /* 0x000fe40000004100 */
[C---:B------:R-:W-:Y:S01]  /*0fc0*/  FADD.FTZ R217, -R239.reuse, R196 ;  /* 0x000000c4efd97221 */ /* 0x040fe20000010100 */
[C---:B------:R-:W-:Y:S01]  /*0fd0*/  FADD.FTZ R231, -R239.reuse, R199 ;  /* 0x000000c7efe77221 */ /* 0x040fe20000010100 */
[--C-:B------:R-:W-:Y:S02]  /*0fe0*/  HADD2.F32 R187, -RZ, R4.reuse.H0_H0 ;  /* 0x20000004ffbb7230 */ /* 0x100fe40000004100 */
[----:B------:R-:W-:Y:S01]  /*0ff0*/  FADD.FTZ R205, -R239, R191 ;  /* 0x000000bfefcd7221 */ /* 0x000fe20000010100 */
[----:B------:R-:W-:-:S02]  /*1000*/  HADD2.F32 R188, -RZ, R4.H1_H1 ;  /* 0x30000004ffbc7230 */ /* 0x000fc40000004100 */
[C---:B------:R-:W-:Y:S01]  /*1010*/  FADD.FTZ R223, -R239.reuse, R198 ;  /* 0x000000c6efdf7221 */ /* 0x040fe20000010100 */
[----:B------:R-:W-:Y:S02]  /*1020*/  HADD2.F32 R173, -RZ, R21.H0_H0 ;  /* 0x20000015ffad7230 */ /* 0x000fe40000004100 */
[----:B------:R-:W-:Y:S01]  /*1030*/  FMUL.FTZ R4, R208, R9 ;  /* 0x00000009d0047220 */ /* 0x000fe20000410000 */
[----:B------:R-:W-:Y:S02]  /*1040*/  HADD2.F32 R10, -RZ, R10.H1_H1 ;  /* 0x3000000aff0a7230 */ /* 0x000fe40000004100 */
[----:B------:R-:W-:Y:S01]  /*1050*/  FADD.FTZ R233, -R239, R200 ;  /* 0x000000c8efe97221 */ /* 0x000fe20000010100 */
[--C-:B------:R-:W-:Y:S02]  /*1060*/  HADD2.F32 R189, -RZ, R5.reuse.H0_H0 ;  /* 0x20000005ffbd7230 */ /* 0x100fe40000004100 */
[----:B------:R-:W-:Y:S01]  /*1070*/  FFMA.FTZ R88, R3, R27, R88 ;  /* 0x0000001b03587223 */ /* 0x000fe20000010058 */
[----:B------:R-:W-:-:S02]  /*1080*/  HADD2.F32 R190, -RZ, R5.H1_H1 ;  /* 0x30000005ffbe7230 */ /* 0x000fc40000004100 */
[----:B------:R-:W-:Y:S01]  /*1090*/  FMUL.FTZ R5, R208, R11 ;  /* 0x0000000bd0057220 */ /* 0x000fe20000410000 */
[--C-:B------:R-:W-:Y:S02]  /*10a0*/  HADD2.F32 R199, -RZ, R7.reuse.H0_H0 ;  /* 0x20000007ffc77230 */ /* 0x100fe40000004100 */
[----:B------:R-:W-:Y:S01]  /*10b0*/  FADD.FTZ R112, R112, R27 ;  /* 0x0000001b70707221 */ /* 0x000fe20000010000 */
[----:B------:R-:W-:Y:S02]  /*10c0*/  HADD2.F32 R196, -RZ, R7.H1_H1 ;  /* 0x30000007ffc47230 */ /* 0x000fe40000004100 */
[C---:B------:R-:W-:Y:S01]  /*10d0*/  FMUL.FTZ R7, R208.reuse, R13 ;  /* 0x0000000dd0077220 */ /* 0x040fe20000410000 */
[----:B------:R-:W-:Y:S02]  /*10e0*/  HADD2.F32 R174, -RZ, R21.H1_H1 ;  /* 0x30000015ffae7230 */ /* 0x000fe40000004100 */
[----:B------:R-:W-:Y:S01]  /*10f0*/  FMUL.FTZ R13, R208, R201 ;  /* 0x000000c9d00d7220 */ /* 0x000fe20000410000 */
[----:B------:R-:W-:-:S02]  /*1100*/  HADD2.F32 R191, -RZ, R6.H0_H0 ;  /* 0x20000006ffbf7230 */ /* 0x000fc40000004100 */
[----:B------:R-:W-:Y:S01]  /*1110*/  FMUL.FTZ R27, R85, R172 ;  /* 0x000000ac551b7220 */ /* 0x000fe20000410000 */
[----:B------:R-:W-:Y:S02]  /*1120*/  HADD2.F32 R198, -RZ, R6.H1_H1 ;  /* 0x30000006ffc67230 */ /* 0x000fe40000004100 */
[C---:B------:R-:W-:Y:S01]  /*1130*/  FMUL.FTZ R6, R208.reuse, R25 ;  /* 0x00000019d0067220 */ /* 0x040fe20000410000 */
[----:B------:R-:W-:Y:S01]  /*1140*/  FADD.FTZ R200, RZ, R26 ;  /* 0x0000001affc87221 */ /* 0x000fe20000010000 */
[--C-:B------:R-:W-:Y:S02]  /*1150*/  HADD2.F32 R177, -RZ, R23.reuse.H0_H0 ;  /* 0x20000017ffb17230 */ /* 0x100fe40000004100 */
[C---:B------:R-:W-:Y:S01]  /*1160*/  FADD.FTZ R21, -R239.reuse, R20 ;  /* 0x00000014ef157221 */ /* 0x040fe20000010100 */
[----:B------:R-:W-:Y:S02]  /*1170*/  HADD2.F32 R178, -RZ, R23.H1_H1 ;  /* 0x30000017ffb27230 */ /* 0x000fe40000004100 */
[----:B------:R-:W-:Y:S01]  /*1180*/  FADD.FTZ R227, -R239, R8 ;  /* 0x00000008efe37221 */ /* 0x000fe20000010100 */
[----:B------:R-:W-:Y:S01]  /*1190*/  FFMA.FTZ R201, R3, R26, RZ ;  /* 0x0000001a03c97223 */ /* 0x000fe200000100ff */
[C---:B------:R-:W-:Y:S01]  /*11a0*/  FADD.FTZ R23, -R239.reuse, R16 ;  /* 0x00000010ef177221 */ /* 0x040fe20000010100 */
[----:B------:R-:W-:Y:S01]  /*11b0*/  FADD.FTZ R229, -R239, R14 ;  /* 0x0000000eefe57221 */ /* 0x000fe20000010100 */
[----:B------:R-:W-:Y:S01]  /*11c0*/  FMUL.FTZ R8, R208, R15 ;  /* 0x0000000fd0087220 */ /* 0x000fe20000410000 */
[----:B------:R-:W-:Y:S01]  /*11d0*/  FFMA.FTZ R89, R4, R172, R89 ;  /* 0x000000ac04597223 */ /* 0x000fe20000010059 */
[----:B------:R-:W-:Y:S01]  /*11e0*/  FADD.FTZ R113, R113, R172 ;  /* 0x000000ac71717221 */ /* 0x000fe20000010000 */
[----:B------:R-:W-:Y:S01]  /*11f0*/  FADD.FTZ R235, -R239, R10 ;  /* 0x0000000aefeb7221 */ /* 0x000fe20000010100 */
[C---:B------:R-:W-:Y:S01]  /*1200*/  FMUL.FTZ R9, R208.reuse, R17 ;  /* 0x00000011d0097220 */ /* 0x040fe20000410000 */
        /* <DEDUP_REMOVED lines=9> */
[----:B------:R-:W-:Y:S01]  /*12a0*/  FADD.FTZ R225, -R239, R12 ;  /* 0x0000000cefe17221 */ /* 0x000fe20000010100 */
        /* <DEDUP_REMOVED lines=9> */
[----:B------:R-:W-:Y:S01]  /*1340*/  FADD.FTZ R237, -R239, R204 ;  /* 0x000000ccefed7221 */ /* 0x000fe20000010100 */
        /* <DEDUP_REMOVED lines=22> */
[----:B------:R-:W-:Y:S02]  /*14b0*/  HADD2.F32 R18, -RZ, R18.H1_H1 ;  /* 0x30000012ff127230 */ /* 0x000fe40000004100 */
        /* <DEDUP_REMOVED lines=12> */
[----:B------:R-:W-:Y:S01]  /*1580*/  FADD.FTZ R201, R204, R177 ;  /* 0x000000b1ccc97221 */ /* 0x000fe20000010000 */
[----:B------:R-:W-:Y:S01]  /*1590*/  FFMA.FTZ R204, R10, R177, R183 ;  /* 0x000000b10acc7223 */ /* 0x000fe200000100b7 */
[C---:B------:R-:W-:Y:S01]  /*15a0*/  FMUL.FTZ R16, R208.reuse, R219 ;  /* 0x000000dbd0107220 */ /* 0x040fe20000410000 */
        /* <DEDUP_REMOVED lines=28> */
[----:B------:R-:W-:Y:S02]  /*1770*/  FMUL.FTZ R21, R208, R229 ;  /* 0x000000e5d0157220 */ /* 0x000fe40000410000 */
        /* <DEDUP_REMOVED lines=43> */
[----:B------:R-:W-:Y:S01]  /*1a30*/  FADD.FTZ R135, R135, R196 ;  /* 0x000000c487877221 */ /* 0x000fe20000010000 */
[----:B------:R-:W-:Y:S01]  /*1a40*/  FADD.FTZ R217, R200, R205 ;  /* 0x000000cdc8d97221 */ /* 0x000fe20000010000 */
[C---:B------:R-:W-:Y:S01]  /*1a50*/  FFMA.FTZ R111, R206.reuse, R196, R111 ;  /* 0x000000c4ce6f7223 */ /* 0x040fe2000001006f */
[----:B------:R-:W-:-:S07]  /*1a60*/  FFMA.FTZ R218, R206, R205, R198 ;  /* 0x000000cdceda7223 */ /* 0x000fce00000100c6 */
.L_x_6990:
[----:B------:R-:W-:Y:S05]  /*1a70*/  BSYNC B1 ;  /* 0x0000000000017941 */ /* 0x000fea0003800000 */
.L_x_6988:
        /* <DEDUP_REMOVED lines=26> */
.L_x_7128:
        /* <DEDUP_REMOVED lines=21> */
.L_x_6993:
        /* <DEDUP_REMOVED lines=9> */
.L_x_6994:
[----:B------:R-:W-:Y:S05]  /*1e00*/  BSYNC B1 ;  /* 0x0000000000017941 */ /* 0x000fea0003800000 */
.L_x_6992:
[----:B------:R-:W-:Y:S01]  /*1e10*/  ISETP.NE.U32.AND P1, PT, RZ, UR12, PT ;  /* 0x0000000cff007c0c */ /* 0x000fe2000bf25070 */
[----:B------:R-:W-:Y:S03]  /*1e20*/  BSSY B1, `(.L_x_6995) ;  /* 0x000000f000017945 */ /* 0x000fe60003800000 */
[----:B------:R-:W-:-:S13]  /*1e30*/  ISETP.NE.AND.EX P1, PT, RZ, UR13, PT, P1 ;  /* 0x0000000dff007c0c */ /* 0x000fda000bf25310 */
[----:B------:R-:W-:Y:S01]  /*1e40*/  @P1 F2FP.F16.F32.PACK_AB R196, RZ, R197 ;  /* 0x000000c5ffc4123e */ /* 0x000fe200000000ff */
[----:B------:R-:W-:Y:S06]  /*1e50*/  @!P3 BRA `(.L_x_6996) ;  /* 0x00000000002cb947 */ /* 0x000fec0003800000 */
[----:B------:R-:W-:Y:S01]  /*1e60*/  LOP3.LUT P4, RZ, R223, 0xff, RZ, 0xc0, !PT ;  /* 0x000000ffdfff7812 */ /* 0x000fe2000788c0ff */
[----:B------:R-:W-:-:S04]  /*1e70*/  FMUL.FTZ R197, R197, UR15 ;  /* 0x0000000fc5c57c20 */ /* 0x000fc80008410000 */
[----:B------:R-:W-:Y:S01]  /*1e80*/  FMUL.FTZ R215, R197, UR14 ;  /* 0x0000000ec5d77c20 */ /* 0x000fe20008410000 */
[----:B------:R-:W-:-:S03]  /*1e90*/  MOV R197, RZ ;  /* 0x000000ff00c57202 */ /* 0x000fc60000000f00 */
[----:B------:R-:W-:-:S04]  /*1ea0*/  FMUL.FTZ R199, R60, R215 ;  /* 0x000000d73cc77220 */ /* 0x000fc80000410000 */
[----:B-----5:R-:W-:Y:S01]  /*1eb0*/  @P4 HADD2.F32 R198, -RZ, R160.H0_H0 ;  /* 0x200000a0ffc64230 */ /* 0x020fe20000004100 */
[----:B------:R-:W-:-:S04]  /*1ec0*/  FSEL R199, R199, RZ, P4 ;  /* 0x000000ffc7c77208 */ /* 0x000fc80002000000 */
[----:B------:R-:W-:Y:S01]  /*1ed0*/  @P4 FMUL.FTZ R197, R215, R198 ;  /* 0x000000c6d7c54220 */ /* 0x000fe20000410000 */
[----:B------:R-:W-:-:S03]  /*1ee0*/  F2FP.F16.F32.PACK_AB R199, RZ, R199 ;  /* 0x000000c7ffc7723e */ /* 0x000fc600000000ff */
[----:B------:R-:W-:Y:S01]  /*1ef0*/  FADD.FTZ R136, R136, R197 ;  /* 0x000000c588887221 */ /* 0x000fe20000010000 */
[----:B------:R-:W-:-:S07]  /*1f00*/  PRMT R164, R199, 0x7610, R164 ;  /* 0x00007610c7a47816 */ /* 0x000fce00000000a4 */
.L_x_6996:
[----:B------:R-:W-:Y:S05]  /*1f10*/  BSYNC B1 ;  /* 0x0000000000017941 */ /* 0x000fea0003800000 */
.L_x_6995:
[----:B------:R-:W-:Y:S01]  /*1f20*/  BSSY B1, `(.L_x_6997) ;  /* 0x000000e000017945 */ /* 0x000fe20003800000 */
[----:B------:R-:W-:-:S03]  /*1f30*/  @P1 PRMT R168, R196, 0x7610, R168 ;  /* 0x00007610c4a81816 */ /* 0x000fc600000000a8 */
[----:B------:R-:W-:Y:S05]  /*1f40*/  @P2 BRA `(.L_x_6998) ;  /* 0x0000000000102947 */ /* 0x000fea0003800000 */
[----:B------:R-:W-:Y:S01]  /*1f50*/  HFMA2.MMA R197, -RZ, RZ, 0, 0 ;  /* 0x00000000ffc57435 */ /* 0x000fe200000001ff */
[----:B------:R-:W-:Y:S10]  /*1f60*/  @!P0 BRA `(.L_x_6999) ;  /* 0x0000000000248947 */ /* 0x000ff40003800000 */
[----:B------:R-:W-:Y:S01]  /*1f70*/  HADD2.F32 R197, -RZ, R36.H1_H1 ;  /* 0x30000024ffc57230 */ /* 0x000fe20000004100 */
[----:B------:R-:W-:Y:S06]  /*1f80*/  BRA `(.L_x_6999) ;  /* 0x00000000001c7947 */ /* 0x000fec0003800000 */
.L_x_6998:
[----:B------:R-:W-:-:S04]  /*1f90*/  ISETP.NE.AND P4, PT, R2, RZ, PT ;  /* 0x000000ff0200720c */ /* 0x000fc80003f85270 */
[----:B------:R-:W-:-:S05]  /*1fa0*/  FSEL R197, R200, RZ, !P4 ;  /* 0x000000ffc8c57208 */ /* 0x000fca0006000000 */
[----:B------:R-:W-:-:S04]  /*1fb0*/  FFMA.FTZ R196, R4, R210, R197 ;  /* 0x000000d204c47223 */ /* 0x000fc800000100c5 */
[----:B------:R-:W-:Y:S01]  /*1fc0*/  FADD.FTZ R197, R27, -R196 ;  /* 0x800000c41bc57221 */ /* 0x000fe20000010000 */
[----:B------:R-:W-:-:S03]  /*1fd0*/  @P0 HADD2.F32 R196, -RZ, R36.H1_H1 ;  /* 0x30000024ffc40230 */ /* 0x000fc60000004100 */
[----:B------:R-:W-:-:S04]  /*1fe0*/  FMUL.FTZ R197, R208, R197 ;  /* 0x000000c5d0c57220 */ /* 0x000fc80000410000 */
[----:B------:R-:W-:-:S07]  /*1ff0*/  @P0 FADD.FTZ R197, R197, R196 ;  /* 0x000000c4c5c50221 */ /* 0x000fce0000010000 */
.L_x_6999:
[----:B------:R-:W-:Y:S05]  /*2000*/  BSYNC B1 ;  /* 0x0000000000017941 */ /* 0x000fea0003800000 */
.L_x_6997:
[----:B------:R-:W-:Y:S01]  /*2010*/  BSSY B1, `(.L_x_7000) ;  /* 0x000000e000017945 */ /* 0x000fe20003800000 */
[----:B------:R-:W-:-:S03]  /*2020*/  @P1 F2FP.F16.F32.PACK_AB R196, RZ, R197 ;  /* 0x000000c5ffc4123e */ /* 0x000fc600000000ff */
[----:B------:R-:W-:Y:S05]  /*2030*/  @!P3 BRA `(.L_x_7001) ;  /* 0x00000000002cb947 */ /* 0x000fea0003800000 */
[----:B------:R-:W-:Y:S01]  /*2040*/  LOP3.LUT P4, RZ, R194, 0xff00, RZ, 0xc0, !PT ;  /* 0x0000ff00c2ff7812 */ /* 0x000fe2000788c0ff */
[----:B------:R-:W-:Y:S01]  /*2050*/  FMUL.FTZ R197, R197, UR15 ;  /* 0x0000000fc5c57c20 */ /* 0x000fe20008410000 */
[----:B------:R-:W-:-:S03]  /*2060*/  MOV R198, RZ ;  /* 0x000000ff00c67202 */ /* 0x000fc60000000f00 */
[----:B------:R-:W-:-:S04]  /*2070*/  FMUL.FTZ R212, R197, UR14 ;  /* 0x0000000ec5d47c20 */ /* 0x000fc80008410000 */
[----:B------:R-:W-:-:S04]  /*2080*/  FMUL.FTZ R199, R61, R212 ;  /* 0x000000d43dc77220 */ /* 0x000fc80000410000 */
[----:B-----5:R-:W-:Y:S01]  /*2090*/  @P4 HADD2.F32 R197, -RZ, R160.H1_H1 ;  /* 0x300000a0ffc54230 */ /* 0x020fe20000004100 */
[----:B------:R-:W-:-:S04]  /*20a0*/  FSEL R199, R199, RZ, P4 ;  /* 0x000000ffc7c77208 */ /* 0x000fc80002000000 */
[----:B------:R-:W-:Y:S01]  /*20b0*/  @P4 FMUL.FTZ R198, R212, R197 ;  /* 0x000000c5d4c64220 */ /* 0x000fe20000410000 */
[----:B------:R-:W-:-:S03]  /*20c0*/  F2FP.F16.F32.PACK_AB R199, RZ, R199 ;  /* 0x000000c7ffc7723e */ /* 0x000fc600000000ff */
[----:B------:R-:W-:Y:S01]  /*20d0*/  FADD.FTZ R137, R137, R198 ;  /* 0x000000c689897221 */ /* 0x000fe20000010000 */
[----:B------:R-:W-:-:S07]  /*20e0*/  PRMT R164, R164, 0x5410, R199 ;  /* 0x00005410a4a47816 */ /* 0x000fce00000000c7 */
.L_x_7001:
[----:B------:R-:W-:Y:S05]  /*20f0*/  BSYNC B1 ;  /* 0x0000000000017941 */ /* 0x000fea0003800000 */
.L_x_7000:
[----:B------:R-:W-:Y:S01]  /*2100*/  BSSY B1, `(.L_x_7002) ;  /* 0x000000e000017945 */ /* 0x000fe20003800000 */
[----:B------:R-:W-:-:S03]  /*2110*/  @P1 PRMT R168, R168, 0x5410, R196 ;  /* 0x00005410a8a81816 */ /* 0x000fc600000000c4 */
[----:B------:R-:W-:Y:S05]  /*2120*/  @P2 BRA `(.L_x_7003) ;  /* 0x0000000000102947 */ /* 0x000fea0003800000 */
[----:B------:R-:W-:Y:S01]  /*2130*/  HFMA2.MMA R197, -RZ, RZ, 0, 0 ;  /* 0x00000000ffc57435 */ /* 0x000fe200000001ff */
[----:B------:R-:W-:Y:S10]  /*2140*/  @!P0 BRA `(.L_x_7004) ;  /* 0x0000000000248947 */ /* 0x000ff40003800000 */
[----:B------:R-:W-:Y:S01]  /*2150*/  HADD2.F32 R197, -RZ, R37.H0_H0 ;  /* 0x20000025ffc57230 */ /* 0x000fe20000004100 */
[----:B------:R-:W-:Y:S06]  /*2160*/  BRA `(.L_x_7004) ;  /* 0x00000000001c7947 */ /* 0x000fec0003800000 */
.L_x_7003:
[----:B------:R-:W-:-:S04]  /*2170*/  ISETP.NE.AND P4, PT, R2, RZ, PT ;  /* 0x000000ff0200720c */ /* 0x000fc80003f85270 */
[----:B------:R-:W-:-:S05]  /*2180*/  FSEL R196, R200, RZ, !P4 ;  /* 0x000000ffc8c47208 */ /* 0x000fca0006000000 */
[----:B------:R-:W-:Y:S01]  /*2190*/  FFMA.FTZ R197, R5, R210, R196 ;  /* 0x000000d205c57223 */ /* 0x000fe200000100c4 */
[----:B------:R-:W-:-:S03]  /*21a0*/  @P0 HADD2.F32 R196, -RZ, R37.H0_H0 ;  /* 0x20000025ffc40230 */ /* 0x000fc60000004100 */
[----:B------:R-:W-:-:S04]  /*21b0*/  FADD.FTZ R197, R172, -R197 ;  /* 0x800000c5acc57221 */ /* 0x000fc80000010000 */
[----:B------:R-:W-:-:S04]  /*21c0*/  FMUL.FTZ R197, R208, R197 ;  /* 0x000000c5d0c57220 */ /* 0x000fc80000410000 */
[----:B------:R-:W-:-:S07]  /*21d0*/  @P0 FADD.FTZ R197, R197, R196 ;  /* 0x000000c4c5c50221 */ /* 0x000fce0000010000 */
.L_x_7004:
[----:B------:R-:W-:Y:S05]  /*21e0*/  BSYNC B1 ;  /* 0x0000000000017941 */ /* 0x000fea0003800000 */
.L_x_7002:
[----:B------:R-:W-:Y:S01]  /*21f0*/  BSSY B1, `(.L_x_7005) ;  /* 0x000000e000017945 */ /* 0x000fe20003800000 */
[----:B------:R-:W-:-:S03]  /*2200*/  @P1 F2FP.F16.F32.PACK_AB R196, RZ, R197 ;  /* 0x000000c5ffc4123e */ /* 0x000fc600000000ff */
[----:B------:R-:W-:Y:S05]  /*2210*/  @!P3 BRA `(.L_x_7006) ;  /* 0x00000000002cb947 */ /* 0x000fea0003800000 */
        /* <DEDUP_REMOVED lines=11> */
.L_x_7006:
[----:B------:R-:W-:Y:S05]  /*22d0*/  BSYNC B1 ;  /* 0x0000000000017941 */ /* 0x000fea0003800000 */
.L_x_7005:
[----:B------:R-:W-:Y:S01]  /*22e0*/  BSSY B1, `(.L_x_7007) ;  /* 0x000000e000017945 */ /* 0x000fe20003800000 */
[----:B------:R-:W-:-:S03]  /*22f0*/  @P1 PRMT R169, R196, 0x7610, R169 ;  /* 0x00007610c4a91816 */ /* 0x000fc600000000a9 */
[----:B------:R-:W-:Y:S05]  /*2300*/  @P2 BRA `(.L_x_7008) ;  /* 0x0000000000102947 */ /* 0x000fea0003800000 */
[----:B------:R-:W-:Y:S01]  /*2310*/  HFMA2.MMA R197, -RZ, RZ, 0, 0 ;  /* 0x00000000ffc57435 */ /* 0x000fe200000001ff */
[----:B------:R-:W-:Y:S10]  /*2320*/  @!P0 BRA `(.L_x_7009) ;  /* 0x0000000000248947 */ /* 0x000ff40003800000 */
[----:B------:R-:W-:Y:S01]  /*2330*/  HADD2.F32 R197, -RZ, R37.H1_H1 ;  /* 0x30000025ffc57230 */ /* 0x000fe20000004100 */
[----:B------:R-:W-:Y:S06]  /*2340*/  BRA `(.L_x_7009) ;  /* 0x00000000001c7947 */ /* 0x000fec0003800000 */
.L_x_7008:
[----:B------:R-:W-:-:S04]  /*2350*/  ISETP.NE.AND P4, PT, R2, RZ, PT ;  /* 0x000000ff0200720c */ /* 0x000fc80003f85270 */
[----:B------:R-:W-:-:S05]  /*2360*/  FSEL R197, R200, RZ, !P4 ;  /* 0x000000ffc8c57208 */ /* 0x000fca0006000000 */
[----:B------:R-:W-:-:S04]  /*2370*/  FFMA.FTZ R196, R6, R210, R197 ;  /* 0x000000d206c47223 */ /* 0x000fc800000100c5 */
[----:B------:R-:W-:Y:S01]  /*2380*/  FADD.FTZ R197, R173, -R196 ;  /* 0x800000c4adc57221 */ /* 0x000fe20000010000 */
[----:B------:R-:W-:-:S03]  /*2390*/  @P0 HADD2.F32 R196, -RZ, R37.H1_H1 ;  /* 0x30000025ffc40230 */ /* 0x000fc60000004100 */
[----:B------:R-:W-:-:S04]  /*23a0*/  FMUL.FTZ R197, R208, R197 ;  /* 0x000000c5d0c57220 */ /* 0x000fc80000410000 */
[----:B------:R-:W-:-:S07]  /*23b0*/  @P0 FADD.FTZ R197, R197, R196 ;  /* 0x000000c4c5c50221 */ /* 0x000fce0000010000 */
.L_x_7009:
[----:B------:R-:W-:Y:S05]  /*23c0*/  BSYNC B1 ;  /* 0x0000000000017941 */ /* 0x000fea0003800000 */
.L_x_7007:
        /* <DEDUP_REMOVED lines=14> */
.L_x_7011:
[----:B------:R-:W-:Y:S05]  /*24b0*/  BSYNC B1 ;  /* 0x0000000000017941 */ /* 0x000fea0003800000 */
.L_x_7010:
[----:B------:R-:W-:Y:S01]  /*24c0*/  BSSY B1, `(.L_x_7012) ;  /* 0x000000e000017945 */ /* 0x000fe20003800000 */
[----:B------:R-:W-:-:S03]  /*24d0*/  @P1 PRMT R169, R169, 0x5410, R196 ;  /* 0x00005410a9a91816 */ /* 0x000fc600000000c4 */
[----:B------:R-:W-:Y:S05]  /*24e0*/  @P2 BRA `(.L_x_7013) ;  /* 0x0000000000102947 */ /* 0x000fea0003800000 */
[----:B------:R-:W-:Y:S01]  /*24f0*/  HFMA2.MMA R197, -RZ, RZ, 0, 0 ;  /* 0x00000000ffc57435 */ /* 0x000fe200000001ff */
[----:B------:R-:W-:Y:S10]  /*2500*/  @!P0 BRA `(.L_x_7014) ;  /* 0x0000000000248947 */ /* 0x000ff40003800000 */
[----:B------:R-:W-:Y:S01]  /*2510*/  HADD2.F32 R197, -RZ, R38.H0_H0 ;  /* 0x20000026ffc57230 */ /* 0x000fe20000004100 */
[----:B------:R-:W-:Y:S06]  /*2520*/  BRA `(.L_x_7014) ;  /* 0x00000000001c7947 */ /* 0x000fec0003800000 */
.L_x_7013:
[----:B------:R-:W-:-:S04]  /*2530*/  ISETP.NE.AND P4, PT, R2, RZ, PT ;  /* 0x000000ff0200720c */ /* 0x000fc80003f85270 */
[----:B------:R-:W-:-:S05]  /*2540*/  FSEL R196, R200, RZ, !P4 ;  /* 0x000000ffc8c47208 */ /* 0x000fca0006000000 */
[----:B------:R-:W-:Y:S01]  /*2550*/  FFMA.FTZ R197, R7, R210, R196 ;  /* 0x000000d207c57223 */ /* 0x000fe200000100c4 */
[----:B------:R-:W-:-:S03]  /*2560*/  @P0 HADD2.F32 R196, -RZ, R38.H0_H0 ;  /* 0x20000026ffc40230 */ /* 0x000fc60000004100 */
[----:B------:R-:W-:-:S04]  /*2570*/  FADD.FTZ R197, R174, -R197 ;  /* 0x800000c5aec57221 */ /* 0x000fc80000010000 */
[----:B------:R-:W-:-:S04]  /*2580*/  FMUL.FTZ R197, R208, R197 ;  /* 0x000000c5d0c57220 */ /* 0x000fc80000410000 */
[----:B------:R-:W-:-:S07]  /*2590*/  @P0 FADD.FTZ R197, R197, R196 ;  /* 0x000000c4c5c50221 */ /* 0x000fce0000010000 */
.L_x_7014:
[----:B------:R-:W-:Y:S05]  /*25a0*/  BSYNC B1 ;  /* 0x0000000000017941 */ /* 0x000fea0003800000 */
.L_x_7012:
        /* <DEDUP_REMOVED lines=14> */
.L_x_7016:
[----:B------:R-:W-:Y:S05]  /*2690*/  BSYNC B1 ;  /* 0x0000000000017941 */ /* 0x000fea0003800000 */
.L_x_7015:
[----:B------:R-:W-:Y:S01]  /*26a0*/  BSSY B1, `(.L_x_7017) ;  /* 0x000000e000017945 */ /* 0x000fe20003800000 */
[----:B------:R-:W-:-:S03]  /*26b0*/  @P1 PRMT R170, R196, 0x7610, R170 ;  /* 0x00007610c4aa1816 */ /* 0x000fc600000000aa */
[----:B------:R-:W-:Y:S05]  /*26c0*/  @P2 BRA `(.L_x_7018) ;  /* 0x0000000000102947 */ /* 0x000fea0003800000 */
[----:B------:R-:W-:Y:S01]  /*26d0*/  HFMA2.MMA R197, -RZ, RZ, 0, 0 ;  /* 0x00000000ffc57435 */ /* 0x000fe200000001ff */
[----:B------:R-:W-:Y:S10]  /*26e0*/  @!P0 BRA `(.L_x_7019) ;  /* 0x0000000000248947 */ /* 0x000ff40003800000 */
[----:B------:R-:W-:Y:S01]  /*26f0*/  HADD2.F32 R197, -RZ, R38.H1_H1 ;  /* 0x30000026ffc57230 */ /* 0x000fe20000004100 */
[----:B------:R-:W-:Y:S06]  /*2700*/  BRA `(.L_x_7019) ;  /* 0x00000000001c7947 */ /* 0x000fec0003800000 */
.L_x_7018:
[----:B------:R-:W-:-:S04]  /*2710*/  ISETP.NE.AND P4, PT, R2, RZ, PT ;  /* 0x000000ff0200720c */ /* 0x000fc80003f85270 */
[----:B------:R-:W-:-:S05]  /*2720*/  FSEL R197, R200, RZ, !P4 ;  /* 0x000000ffc8c57208 */ /* 0x000fca0006000000 */
[----:B------:R-:W-:-:S04]  /*2730*/  FFMA.FTZ R196, R8, R210, R197 ;  /* 0x000000d208c47223 */ /* 0x000fc800000100c5 */
[----:B------:R-:W-:Y:S01]  /*2740*/  FADD.FTZ R197, R175, -R196 ;  /* 0x800000c4afc57221 */ /* 0x000fe20000010000 */
[----:B------:R-:W-:-:S03]  /*2750*/  @P0 HADD2.F32 R196, -RZ, R38.H1_H1 ;  /* 0x30000026ffc40230 */ /* 0x000fc60000004100 */
[----:B------:R-:W-:-:S04]  /*2760*/  FMUL.FTZ R197, R208, R197 ;  /* 0x000000c5d0c57220 */ /* 0x000fc80000410000 */
[----:B------:R-:W-:-:S07]  /*2770*/  @P0 FADD.FTZ R197, R197, R196 ;  /* 0x000000c4c5c50221 */ /* 0x000fce0000010000 */
.L_x_7019:
[----:B------:R-:W-:Y:S05]  /*2780*/  BSYNC B1 ;  /* 0x0000000000017941 */ /* 0x000fea0003800000 */
.L_x_7017:
        /* <DEDUP_REMOVED lines=14> */
.L_x_7021:
[----:B------:R-:W-:Y:S05]  /*2870*/  BSYNC B1 ;  /* 0x0000000000017941 */ /* 0x000fea0003800000 */
.L_x_7020:
[----:B------:R-:W-:Y:S01]  /*2880*/  BSSY B1, `(.L_x_7022) ;  /* 0x000000e000017945 */ /* 0x000fe20003800000 */
[----:B------:R-:W-:-:S03]  /*2890*/  @P1 PRMT R170, R170, 0x5410, R196 ;  /* 0x00005410aaaa1816 */ /* 0x000fc600000000c4 */
[----:B------:R-:W-:Y:S05]  /*28a0*/  @P2 BRA `(.L_x_7023) ;  /* 0x0000000000102947 */ /* 0x000fea0003800000 */
[----:B------:R-:W-:Y:S01]  /*28b0*/  HFMA2.MMA R197, -RZ, RZ, 0, 0 ;  /* 0x00000000ffc57435 */ /* 0x000fe200000001ff */
[----:B------:R-:W-:Y:S10]  /*28c0*/  @!P0 BRA `(.L_x_7024) ;  /* 0x0000000000248947 */ /* 0x000ff40003800000 */
[----:B------:R-:W-:Y:S01]  /*28d0*/  HADD2.F32 R197, -RZ, R39.H0_H0 ;  /* 0x20000027ffc57230 */ /* 0x000fe20000004100 */
[----:B------:R-:W-:Y:S06]  /*28e0*/  BRA `(.L_x_7024) ;  /* 0x00000000001c7947 */ /* 0x000fec0003800000 */
.L_x_7023:
[----:B------:R-:W-:-:S04]  /*28f0*/  ISETP.NE.AND P4, PT, R2, RZ, PT ;  /* 0x000000ff0200720c */ /* 0x000fc80003f85270 */
[----:B------:R-:W-:-:S05]  /*2900*/  FSEL R196, R200, RZ, !P4 ;  /* 0x000000ffc8c47208 */ /* 0x000fca0006000000 */
[----:B------:R-:W-:Y:S01]  /*2910*/  FFMA.FTZ R197, R9, R210, R196 ;  /* 0x000000d209c57223 */ /* 0x000fe200000100c4 */
[----:B------:R-:W-:-:S03]  /*2920*/  @P0 HADD2.F32 R196, -RZ, R39.H0_H0 ;  /* 0x20000027ffc40230 */ /* 0x000fc60000004100 */
[----:B------:R-:W-:-:S04]  /*2930*/  FADD.FTZ R197, R176, -R197 ;  /* 0x800000c5b0c57221 */ /* 0x000fc80000010000 */
[----:B------:R-:W-:-:S04]  /*2940*/  FMUL.FTZ R197, R208, R197 ;  /* 0x000000c5d0c57220 */ /* 0x000fc80000410000 */
[----:B------:R-:W-:-:S07]  /*2950*/  @P0 FADD.FTZ R197, R197, R196 ;  /* 0x000000c4c5c50221 */ /* 0x000fce0000010000 */
.L_x_7024:
[----:B------:R-:W-:Y:S05]  /*2960*/  BSYNC B1 ;  /* 0x0000000000017941 */ /* 0x000fea0003800000 */
.L_x_7022:
        /* <DEDUP_REMOVED lines=14> */
.L_x_7026:
[----:B------:R-:W-:Y:S05]  /*2a50*/  BSYNC B1 ;  /* 0x0000000000017941 */ /* 0x000fea0003800000 */
.L_x_7025:
[----:B------:R-:W-:Y:S01]  /*2a60*/  BSSY B1, `(.L_x_7027) ;  /* 0x000000e000017945 */ /* 0x000fe20003800000 */
[----:B------:R-:W-:-:S03]  /*2a70*/  @P1 PRMT R171, R196, 0x7610, R171 ;  /* 0x00007610c4ab1816 */ /* 0x000fc600000000ab */
[----:B------:R-:W-:Y:S05]  /*2a80*/  @P2 BRA `(.L_x_7028) ;  /* 0x0000000000102947 */ /* 0x000fea0003800000 */
[----:B------:R-:W-:Y:S01]  /*2a90*/  HFMA2.MMA R212, -RZ, RZ, 0, 0 ;  /* 0x00000000ffd47435 */ /* 0x000fe200000001ff */
[----:B------:R-:W-:Y:S10]  /*2aa0*/  @!P0 BRA `(.L_x_7029) ;  /* 0x0000000000248947 */ /* 0x000ff40003800000 */
[----:B------:R-:W-:Y:S01]  /*2ab0*/  HADD2.F32 R212, -RZ, R39.H1_H1 ;  /* 0x30000027ffd47230 */ /* 0x000fe20000004100 */
[----:B------:R-:W-:Y:S06]  /*2ac0*/  BRA `(.L_x_7029) ;  /* 0x00000000001c7947 */ /* 0x000fec0003800000 */
.L_x_7028:
[----:B------:R-:W-:Y:S01]  /*2ad0*/  ISETP.NE.AND P4, PT, R2, RZ, PT ;  /* 0x000000ff0200720c */ /* 0x000fe20003f85270 */
[----:B------:R-:W-:-:S03]  /*2ae0*/  @P0 HADD2.F32 R199, -RZ, R39.H1_H1 ;  /* 0x30000027ffc70230 */ /* 0x000fc60000004100 */
[----:B------:R-:W-:-:S05]  /*2af0*/  FSEL R197, R200, RZ, !P4 ;  /* 0x000000ffc8c57208 */ /* 0x000fca0006000000 */
[----:B------:R-:W-:-:S04]  /*2b00*/  FFMA.FTZ R196, R10, R210, R197 ;  /* 0x000000d20ac47223 */ /* 0x000fc800000100c5 */
[----:B------:R-:W-:-:S04]  /*2b10*/  FADD.FTZ R197, R177, -R196 ;  /* 0x800000c4b1c57221 */ /* 0x000fc80000010000 */
[----:B------:R-:W-:-:S04]  /*2b20*/  FMUL.FTZ R212, R208, R197 ;  /* 0x000000c5d0d47220 */ /* 0x000fc80000410000 */
[----:B------:R-:W-:-:S07]  /*2b30*/  @P0 FADD.FTZ R212, R212, R199 ;  /* 0x000000c7d4d40221 */ /* 0x000fce0000010000 */
.L_x_7029:
[----:B------:R-:W-:Y:S05]  /*2b40*/  BSYNC B1 ;  /* 0x0000000000017941 */ /* 0x000fea0003800000 */
.L_x_7027:
        /* <DEDUP_REMOVED lines=19> */
.L_x_7031:
[----:B------:R-:W-:Y:S05]  /*2c80*/  BSYNC B1 ;  /* 0x0000000000017941 */ /* 0x000fea0003800000 */
.L_x_7030:
        /* <DEDUP_REMOVED lines=8> */
.L_x_7033:
[----:B------:R-:W-:Y:S05]  /*2d10*/  BSYNC B1 ;  /* 0x0000000000017941 */ /* 0x000fea0003800000 */
.L_x_7032:
[----:B------:R-:W-:Y:S04]  /*2d20*/  BSSY B1, `(.L_x_7034) ;  /* 0x000000d000017945 */ /* 0x000fe80003800000 */
[----:B------:R-:W-:Y:S05]  /*2d30*/  @P2 BRA `(.L_x_7035) ;  /* 0x0000000000102947 */ /* 0x000fea0003800000 */
[----:B------:R-:W-:Y:S01]  /*2d40*/  HFMA2.MMA R195, -RZ, RZ, 0, 0 ;  /* 0x00000000ffc37435 */ /* 0x000fe200000001ff */
[----:B------:R-:W-:Y:S10]  /*2d50*/  @!P0 BRA `(.L_x_7036) ;  /* 0x0000000000248947 */ /* 0x000ff40003800000 */
[----:B------:R-:W-:Y:S01]  /*2d60*/  HADD2.F32 R195, -RZ, R32.H0_H0 ;  /* 0x20000020ffc37230 */ /* 0x000fe20000004100 */
[----:B------:R-:W-:Y:S06]  /*2d70*/  BRA `(.L_x_7036) ;  /* 0x00000000001c7947 */ /* 0x000fec0003800000 */
.L_x_7035:
[----:B------:R-:W-:-:S04]  /*2d80*/  ISETP.NE.AND P4, PT, R2, RZ, PT ;  /* 0x000000ff0200720c */ /* 0x000fc80003f85270 */
[----:B------:R-:W-:-:S05]  /*2d90*/  FSEL R194, R200, RZ, !P4 ;  /* 0x000000ffc8c27208 */ /* 0x000fca0006000000 */
[----:B------:R-:W-:Y:S01]  /*2da0*/  FFMA.FTZ R195, R11, R210, R194 ;  /* 0x000000d20bc37223 */ /* 0x000fe200000100c2 */
[----:B------:R-:W-:-:S03]  /*2db0*/  @P0 HADD2.F32 R194, -RZ, R32.H0_H0 ;  /* 0x20000020ffc20230 */ /* 0x000fc60000004100 */
[----:B------:R-:W-:-:S04]  /*2dc0*/  FADD.FTZ R195, R178, -R195 ;  /* 0x800000c3b2c37221 */ /* 0x000fc80000010000 */
[----:B------:R-:W-:-:S04]  /*2dd0*/  FMUL.FTZ R195, R208, R195 ;  /* 0x000000c3d0c37220 */ /* 0x000fc80000410000 */
[----:B------:R-:W-:-:S07]  /*2de0*/  @P0 FADD.FTZ R195, R195, R194 ;  /* 0x000000c2c3c30221 */ /* 0x000fce0000010000 */
.L_x_7036:
[----:B------:R-:W-:Y:S05]  /*2df0*/  BSYNC B1 ;  /* 0x0000000000017941 */ /* 0x000fea0003800000 */
.L_x_7034:
[----:B------:R-:W-:Y:S01]  /*2e00*/  BSSY B1, `(.L_x_7037) ;  /* 0x000000e000017945 */ /* 0x000fe20003800000 */
[----:B------:R-:W-:-:S03]  /*2e10*/  @P1 F2FP.F16.F32.PACK_AB R194, RZ, R195 ;  /* 0x000000c3ffc2123e */ /* 0x000fc600000000ff */
[----:B------:R-:W-:Y:S05]  /*2e20*/  @!P3 BRA `(.L_x_7038) ;  /* 0x00000000002cb947 */ /* 0x000fea0003800000 */
[----:B------:R-:W-:Y:S01]  /*2e30*/  LOP3.LUT P4, RZ, R222, 0xff, RZ, 0xc0, !PT ;  /* 0x000000ffdeff7812 */ /* 0x000fe2000788c0ff */
[----:B------:R-:W-:-:S04]  /*2e40*/  FMUL.FTZ R195, R195, UR15 ;  /* 0x0000000fc3c37c20 */ /* 0x000fc80008410000 */
[----:B-1----:R-:W-:Y:S01]  /*2e50*/  FMUL.FTZ R197, R195, UR14 ;  /* 0x0000000ec3c57c20 */ /* 0x002fe20008410000 */
        /* <DEDUP_REMOVED lines=8> */
.L_x_7038:
[----:B------:R-:W-:Y:S05]  /*2ee0*/  BSYNC B1 ;  /* 0x0000000000017941 */ /* 0x000fea0003800000 */
.L_x_7037:
[----:B------:R-:W-:Y:S01]  /*2ef0*/  BSSY B1, `(.L_x_7039) ;  /* 0x000000e000017945 */ /* 0x000fe20003800000 */
[----:B-1----:R-:W-:-:S03]  /*2f00*/  @P1 PRMT R168, R194, 0x7610, R168 ;  /* 0x00007610c2a81816 */ /* 0x002fc600000000a8 */
[----:B------:R-:W-:Y:S05]  /*2f10*/  @P2 BRA `(.L_x_7040) ;  /* 0x0000000000102947 */ /* 0x000fea0003800000 */
[----:B------:R-:W-:Y:S01]  /*2f20*/  HFMA2.MMA R195, -RZ, RZ, 0, 0 ;  /* 0x00000000ffc37435 */ /* 0x000fe200000001ff */
[----:B------:R-:W-:Y:S10]  /*2f30*/  @!P0 BRA `(.L_x_7041) ;  /* 0x0000000000248947 */ /* 0x000ff40003800000 */
[----:B------:R-:W-:Y:S01]  /*2f40*/  HADD2.F32 R195, -RZ, R32.H1_H1 ;  /* 0x30000020ffc37230 */ /* 0x000fe20000004100 */
[----:B------:R-:W-:Y:S06]  /*2f50*/  BRA `(.L_x_7041) ;  /* 0x00000000001c7947 */ /* 0x000fec0003800000 */
.L_x_7040:
[----:B------:R-:W-:-:S04]  /*2f60*/  ISETP.NE.AND P4, PT, R2, RZ, PT ;  /* 0x000000ff0200720c */ /* 0x000fc80003f85270 */
[----:B------:R-:W-:-:S05]  /*2f70*/  FSEL R195, R200, RZ, !P4 ;  /* 0x000000ffc8c37208 */ /* 0x000fca0006000000 */
[----:B------:R-:W-:-:S04]  /*2f80*/  FFMA.FTZ R194, R12, R210, R195 ;  /* 0x000000d20cc27223 */ /* 0x000fc800000100c3 */
[----:B------:R-:W-:Y:S01]  /*2f90*/  FADD.FTZ R195, R179, -R194 ;  /* 0x800000c2b3c37221 */ /* 0x000fe20000010000 */
[----:B------:R-:W-:-:S03]  /*2fa0*/  @P0 HADD2.F32 R194, -RZ, R32.H1_H1 ;  /* 0x30000020ffc20230 */ /* 0x000fc60000004100 */
[----:B------:R-:W-:-:S04]  /*2fb0*/  FMUL.FTZ R195, R208, R195 ;  /* 0x000000c3d0c37220 */ /* 0x000fc80000410000 */
[----:B------:R-:W-:-:S07]  /*2fc0*/  @P0 FADD.FTZ R195, R195, R194 ;  /* 0x000000c2c3c30221 */ /* 0x000fce0000010000 */
.L_x_7041:
[----:B------:R-:W-:Y:S05]  /*2fd0*/  BSYNC B1 ;  /* 0x0000000000017941 */ /* 0x000fea0003800000 */
.L_x_7039:
        /* <DEDUP_REMOVED lines=14> */
.L_x_7043:
[----:B------:R-:W-:Y:S05]  /*30c0*/  BSYNC B1 ;  /* 0x0000000000017941 */ /* 0x000fea0003800000 */
.L_x_7042:
[----:B------:R-:W-:Y:S01]  /*30d0*/  BSSY B1, `(.L_x_7044) ;  /* 0x000000e000017945 */ /* 0x000fe20003800000 */
[----:B------:R-:W-:-:S03]  /*30e0*/  @P1 PRMT R168, R168, 0x5410, R194 ;  /* 0x00005410a8a81816 */ /* 0x000fc600000000c2 */
[----:B------:R-:W-:Y:S05]  /*30f0*/  @P2 BRA `(.L_x_7045) ;  /* 0x0000000000102947 */ /* 0x000fea0003800000 */
[----:B------:R-:W-:Y:S01]  /*3100*/  HFMA2.MMA R195, -RZ, RZ, 0, 0 ;  /* 0x00000000ffc37435 */ /* 0x000fe200000001ff */
[----:B------:R-:W-:Y:S10]  /*3110*/  @!P0 BRA `(.L_x_7046) ;  /* 0x0000000000248947 */ /* 0x000ff40003800000 */
[----:B------:R-:W-:Y:S01]  /*3120*/  HADD2.F32 R195, -RZ, R33.H0_H0 ;  /* 0x20000021ffc37230 */ /* 0x000fe20000004100 */
[----:B------:R-:W-:Y:S06]  /*3130*/  BRA `(.L_x_7046) ;  /* 0x00000000001c7947 */ /* 0x000fec0003800000 */
.L_x_7045:
[----:B------:R-:W-:-:S04]  /*3140*/  ISETP.NE.AND P4, PT, R2, RZ, PT ;  /* 0x000000ff0200720c */ /* 0x000fc80003f85270 */
[----:B------:R-:W-:-:S05]  /*3150*/  FSEL R194, R200, RZ, !P4 ;  /* 0x000000ffc8c27208 */ /* 0x000fca0006000000 */
[----:B------:R-:W-:Y:S01]  /*3160*/  FFMA.FTZ R195, R13, R210, R194 ;  /* 0x000000d20dc37223 */ /* 0x000fe200000100c2 */
[----:B------:R-:W-:-:S03]  /*3170*/  @P0 HADD2.F32 R194, -RZ, R33.H0_H0 ;  /* 0x20000021ffc20230 */ /* 0x000fc60000004100 */
[----:B------:R-:W-:-:S04]  /*3180*/  FADD.FTZ R195, R180, -R195 ;  /* 0x800000c3b4c37221 */ /* 0x000fc80000010000 */
[----:B------:R-:W-:-:S04]  /*3190*/  FMUL.FTZ R195, R208, R195 ;  /* 0x000000c3d0c37220 */ /* 0x000fc80000410000 */
[----:B------:R-:W-:-:S07]  /*31a0*/  @P0 FADD.FTZ R195, R195, R194 ;  /* 0x000000c2c3c30221 */ /* 0x000fce0000010000 */
.L_x_7046:
[----:B------:R-:W-:Y:S05]  /*31b0*/  BSYNC B1 ;  /* 0x0000000000017941 */ /* 0x000fea0003800000 */
.L_x_7044:
        /* <DEDUP_REMOVED lines=14> */
.L_x_7048:
[----:B------:R-:W-:Y:S05]  /*32a0*/  BSYNC B1 ;  /* 0x0000000000017941 */ /* 0x000fea0003800000 */
.L_x_7047:
[----:B------:R-:W-:Y:S01]  /*32b0*/  BSSY B1, `(.L_x_7049) ;  /* 0x000000e000017945 */ /* 0x000fe20003800000 */
[----:B------:R-:W-:-:S03]  /*32c0*/  @P1 PRMT R169, R194, 0x7610, R169 ;  /* 0x00007610c2a91816 */ /* 0x000fc600000000a9 */
[----:B------:R-:W-:Y:S05]  /*32d0*/  @P2 BRA `(.L_x_7050) ;  /* 0x0000000000102947 */ /* 0x000fea0003800000 */
[----:B------:R-:W-:Y:S01]  /*32e0*/  HFMA2.MMA R195, -RZ, RZ, 0, 0 ;  /* 0x00000000ffc37435 */ /* 0x000fe200000001ff */
[----:B------:R-:W-:Y:S10]  /*32f0*/  @!P0 BRA `(.L_x_7051) ;  /* 0x0000000000248947 */ /* 0x000ff40003800000 */
[----:B------:R-:W-:Y:S01]  /*3300*/  HADD2.F32 R195, -RZ, R33.H1_H1 ;  /* 0x30000021ffc37230 */ /* 0x000fe20000004100 */
[----:B------:R-:W-:Y:S06]  /*3310*/  BRA `(.L_x_7051) ;  /* 0x00000000001c7947 */ /* 0x000fec0003800000 */
.L_x_7050:
[----:B------:R-:W-:-:S04]  /*3320*/  ISETP.NE.AND P4, PT, R2, RZ, PT ;  /* 0x000000ff0200720c */ /* 0x000fc80003f85270 */
[----:B------:R-:W-:-:S05]  /*3330*/  FSEL R195, R200, RZ, !P4 ;  /* 0x000000ffc8c37208 */ /* 0x000fca0006000000 */
[----:B------:R-:W-:-:S04]  /*3340*/  FFMA.FTZ R194, R14, R210, R195 ;  /* 0x000000d20ec27223 */ /* 0x000fc800000100c3 */
[----:B------:R-:W-:Y:S01]  /*3350*/  FADD.FTZ R195, R181, -R194 ;  /* 0x800000c2b5c37221 */ /* 0x000fe20000010000 */
[----:B------:R-:W-:-:S03]  /*3360*/  @P0 HADD2.F32 R194, -RZ, R33.H1_H1 ;  /* 0x30000021ffc20230 */ /* 0x000fc60000004100 */
[----:B------:R-:W-:-:S04]  /*3370*/  FMUL.FTZ R195, R208, R195 ;  /* 0x000000c3d0c37220 */ /* 0x000fc80000410000 */
[----:B------:R-:W-:-:S07]  /*3380*/  @P0 FADD.FTZ R195, R195, R194 ;  /* 0x000000c2c3c30221 */ /* 0x000fce0000010000 */
.L_x_7051:
[----:B------:R-:W-:Y:S05]  /*3390*/  BSYNC B1 ;  /* 0x0000000000017941 */ /* 0x000fea0003800000 */
.L_x_7049:
        /* <DEDUP_REMOVED lines=14> */
.L_x_7053:
[----:B------:R-:W-:Y:S05]  /*3480*/  BSYNC B1 ;  /* 0x0000000000017941 */ /* 0x000fea0003800000 */
.L_x_7052:
[----:B------:R-:W-:Y:S01]  /*3490*/  BSSY B1, `(.L_x_7054) ;  /* 0x000000e000017945 */ /* 0x000fe20003800000 */
[----:B------:R-:W-:-:S03]  /*34a0*/  @P1 PRMT R169, R169, 0x5410, R194 ;  /* 0x00005410a9a91816 */ /* 0x000fc600000000c2 */
[----:B------:R-:W-:Y:S05]  /*34b0*/  @P2 BRA `(.L_x_7055) ;  /* 0x0000000000102947 */ /* 0x000fea0003800000 */
[----:B------:R-:W-:Y:S01]  /*34c0*/  HFMA2.MMA R195, -RZ, RZ, 0, 0 ;  /* 0x00000000ffc37435 */ /* 0x000fe200000001ff */
[----:B------:R-:W-:Y:S10]  /*34d0*/  @!P0 BRA `(.L_x_7056) ;  /* 0x0000000000248947 */ /* 0x000ff40003800000 */
[----:B------:R-:W-:Y:S01]  /*34e0*/  HADD2.F32 R195, -RZ, R34.H0_H0 ;  /* 0x20000022ffc37230 */ /* 0x000fe20000004100 */
[----:B------:R-:W-:Y:S06]  /*34f0*/  BRA `(.L_x_7056) ;  /* 0x00000000001c7947 */ /* 0x000fec0003800000 */
.L_x_7055:
[----:B------:R-:W-:-:S04]  /*3500*/  ISETP.NE.AND P4, PT, R2, RZ, PT ;  /* 0x000000ff0200720c */ /* 0x000fc80003f85270 */
[----:B------:R-:W-:-:S05]  /*3510*/  FSEL R194, R200, RZ, !P4 ;  /* 0x000000ffc8c27208 */ /* 0x000fca0006000000 */
[----:B------:R-:W-:Y:S01]  /*3520*/  FFMA.FTZ R195, R15, R210, R194 ;  /* 0x000000d20fc37223 */ /* 0x000fe200000100c2 */
[----:B------:R-:W-:-:S03]  /*3530*/  @P0 HADD2.F32 R194, -RZ, R34.H0_H0 ;  /* 0x20000022ffc20230 */ /* 0x000fc60000004100 */
[----:B------:R-:W-:-:S04]  /*3540*/  FADD.FTZ R195, R182, -R195 ;  /* 0x800000c3b6c37221 */ /* 0x000fc80000010000 */
[----:B------:R-:W-:-:S04]  /*3550*/  FMUL.FTZ R195, R208, R195 ;  /* 0x000000c3d0c37220 */ /* 0x000fc80000410000 */
[----:B------:R-:W-:-:S07]  /*3560*/  @P0 FADD.FTZ R195, R195, R194 ;  /* 0x000000c2c3c30221 */ /* 0x000fce0000010000 */
.L_x_7056:
[----:B------:R-:W-:Y:S05]  /*3570*/  BSYNC B1 ;  /* 0x0000000000017941 */ /* 0x000fea0003800000 */
.L_x_7054:
        /* <DEDUP_REMOVED lines=14> */
.L_x_7058:
[----:B------:R-:W-:Y:S05]  /*3660*/  BSYNC B1 ;  /* 0x0000000000017941 */ /* 0x000fea0003800000 */
.L_x_7057:
[----:B------:R-:W-:Y:S01]  /*3670*/  BSSY B1, `(.L_x_7059) ;  /* 0x000000e000017945 */ /* 0x000fe20003800000 */
[----:B------:R-:W-:-:S03]  /*3680*/  @P1 PRMT R170, R194, 0x7610, R170 ;  /* 0x00007610c2aa1816 */ /* 0x000fc600000000aa */
[----:B------:R-:W-:Y:S05]  /*3690*/  @P2 BRA `(.L_x_7060) ;  /* 0x0000000000102947 */ /* 0x000fea0003800000 */
[----:B------:R-:W-:Y:S01]  /*36a0*/  HFMA2.MMA R195, -RZ, RZ, 0, 0 ;  /* 0x00000000ffc37435 */ /* 0x000fe200000001ff */
[----:B------:R-:W-:Y:S10]  /*36b0*/  @!P0 BRA `(.L_x_7061) ;  /* 0x0000000000248947 */ /* 0x000ff40003800000 */
[----:B------:R-:W-:Y:S01]  /*36c0*/  HADD2.F32 R195, -RZ, R34.H1_H1 ;  /* 0x30000022ffc37230 */ /* 0x000fe20000004100 */
[----:B------:R-:W-:Y:S06]  /*36d0*/  BRA `(.L_x_7061) ;  /* 0x00000000001c7947 */ /* 0x000fec0003800000 */
.L_x_7060:
[----:B------:R-:W-:-:S04]  /*36e0*/  ISETP.NE.AND P4, PT, R2, RZ, PT ;  /* 0x000000ff0200720c */ /* 0x000fc80003f85270 */
[----:B------:R-:W-:-:S05]  /*36f0*/  FSEL R195, R200, RZ, !P4 ;  /* 0x000000ffc8c37208 */ /* 0x000fca0006000000 */
[----:B------:R-:W-:-:S04]  /*3700*/  FFMA.FTZ R194, R16, R210, R195 ;  /* 0x000000d210c27223 */ /* 0x000fc800000100c3 */
[----:B------:R-:W-:Y:S01]  /*3710*/  FADD.FTZ R195, R183, -R194 ;  /* 0x800000c2b7c37221 */ /* 0x000fe20000010000 */
[----:B------:R-:W-:-:S03]  /*3720*/  @P0 HADD2.F32 R194, -RZ, R34.H1_H1 ;  /* 0x30000022ffc20230 */ /* 0x000fc60000004100 */
[----:B------:R-:W-:-:S04]  /*3730*/  FMUL.FTZ R195, R208, R195 ;  /* 0x000000c3d0c37220 */ /* 0x000fc80000410000 */
[----:B------:R-:W-:-:S07]  /*3740*/  @P0 FADD.FTZ R195, R195, R194 ;  /* 0x000000c2c3c30221 */ /* 0x000fce0000010000 */
.L_x_7061:
[----:B------:R-:W-:Y:S05]  /*3750*/  BSYNC B1 ;  /* 0x0000000000017941 */ /* 0x000fea0003800000 */
.L_x_7059:
        /* <DEDUP_REMOVED lines=14> */
.L_x_7063:
[----:B------:R-:W-:Y:S05]  /*3840*/  BSYNC B1 ;  /* 0x0000000000017941 */ /* 0x000fea0003800000 */
.L_x_7062:
[----:B------:R-:W-:Y:S01]  /*3850*/  BSSY B1, `(.L_x_7064) ;  /* 0x000000e000017945 */ /* 0x000fe20003800000 */
[----:B------:R-:W-:-:S03]  /*3860*/  @P1 PRMT R170, R170, 0x5410, R194 ;  /* 0x00005410aaaa1816 */ /* 0x000fc600000000c2 */
[----:B------:R-:W-:Y:S05]  /*3870*/  @P2 BRA `(.L_x_7065) ;  /* 0x0000000000102947 */ /* 0x000fea0003800000 */
[----:B------:R-:W-:Y:S01]  /*3880*/  HFMA2.MMA R195, -RZ, RZ, 0, 0 ;  /* 0x00000000ffc37435 */ /* 0x000fe200000001ff */
[----:B------:R-:W-:Y:S10]  /*3890*/  @!P0 BRA `(.L_x_7066) ;  /* 0x0000000000248947 */ /* 0x000ff40003800000 */
[----:B------:R-:W-:Y:S01]  /*38a0*/  HADD2.F32 R195, -RZ, R35.H0_H0 ;  /* 0x20000023ffc37230 */ /* 0x000fe20000004100 */
[----:B------:R-:W-:Y:S06]  /*38b0*/  BRA `(.L_x_7066) ;  /* 0x00000000001c7947 */ /* 0x000fec0003800000 */
.L_x_7065:
[----:B------:R-:W-:-:S04]  /*38c0*/  ISETP.NE.AND P4, PT, R2, RZ, PT ;  /* 0x000000ff0200720c */ /* 0x000fc80003f85270 */
[----:B------:R-:W-:-:S05]  /*38d0*/  FSEL R194, R200, RZ, !P4 ;  /* 0x000000ffc8c27208 */ /* 0x000fca0006000000 */
[----:B------:R-:W-:Y:S01]  /*38e0*/  FFMA.FTZ R195, R17, R210, R194 ;  /* 0x000000d211c37223 */ /* 0x000fe200000100c2 */
[----:B------:R-:W-:-:S03]  /*38f0*/  @P0 HADD2.F32 R194, -RZ, R35.H0_H0 ;  /* 0x20000023ffc20230 */ /* 0x000fc60000004100 */
[----:B------:R-:W-:-:S04]  /*3900*/  FADD.FTZ R195, R184, -R195 ;  /* 0x800000c3b8c37221 */ /* 0x000fc80000010000 */
[----:B------:R-:W-:-:S04]  /*3910*/  FMUL.FTZ R195, R208, R195 ;  /* 0x000000c3d0c37220 */ /* 0x000fc80000410000 */
[----:B------:R-:W-:-:S07]  /*3920*/  @P0 FADD.FTZ R195, R195, R194 ;  /* 0x000000c2c3c30221 */ /* 0x000fce0000010000 */
.L_x_7066:
[----:B------:R-:W-:Y:S05]  /*3930*/  BSYNC B1 ;  /* 0x0000000000017941 */ /* 0x000fea0003800000 */
.L_x_7064:
        /* <DEDUP_REMOVED lines=14> */
.L_x_7068:
[----:B------:R-:W-:Y:S05]  /*3a20*/  BSYNC B1 ;  /* 0x0000000000017941 */ /* 0x000fea0003800000 */
.L_x_7067:
[----:B------:R-:W-:Y:S01]  /*3a30*/  BSSY B1, `(.L_x_7069) ;  /* 0x000000e000017945 */ /* 0x000fe20003800000 */
[----:B------:R-:W-:-:S03]  /*3a40*/  @P1 PRMT R171, R194, 0x7610, R171 ;  /* 0x00007610c2ab1816 */ /* 0x000fc600000000ab */
[----:B------:R-:W-:Y:S05]  /*3a50*/  @P2 BRA `(.L_x_7070) ;  /* 0x0000000000102947 */ /* 0x000fea0003800000 */
[----:B------:R-:W-:Y:S01]  /*3a60*/  HFMA2.MMA R198, -RZ, RZ, 0, 0 ;  /* 0x00000000ffc67435 */ /* 0x000fe200000001ff */
[----:B------:R-:W-:Y:S10]  /*3a70*/  @!P0 BRA `(.L_x_7071) ;  /* 0x0000000000248947 */ /* 0x000ff40003800000 */
[----:B------:R-:W-:Y:S01]  /*3a80*/  HADD2.F32 R198, -RZ, R35.H1_H1 ;  /* 0x30000023ffc67230 */ /* 0x000fe20000004100 */
[----:B------:R-:W-:Y:S06]  /*3a90*/  BRA `(.L_x_7071) ;  /* 0x00000000001c7947 */ /* 0x000fec0003800000 */
.L_x_7070:
[----:B------:R-:W-:Y:S01]  /*3aa0*/  ISETP.NE.AND P4, PT, R2, RZ, PT ;  /* 0x000000ff0200720c */ /* 0x000fe20003f85270 */
[----:B------:R-:W-:-:S03]  /*3ab0*/  @P0 HADD2.F32 R197, -RZ, R35.H1_H1 ;  /* 0x30000023ffc50230 */ /* 0x000fc60000004100 */
[----:B------:R-:W-:-:S05]  /*3ac0*/  FSEL R195, R200, RZ, !P4 ;  /* 0x000000ffc8c37208 */ /* 0x000fca0006000000 */
[----:B------:R-:W-:-:S04]  /*3ad0*/  FFMA.FTZ R194, R18, R210, R195 ;  /* 0x000000d212c27223 */ /* 0x000fc800000100c3 */
[----:B------:R-:W-:-:S04]  /*3ae0*/  FADD.FTZ R195, R185, -R194 ;  /* 0x800000c2b9c37221 */ /* 0x000fc80000010000 */
[----:B------:R-:W-:-:S04]  /*3af0*/  FMUL.FTZ R198, R208, R195 ;  /* 0x000000c3d0c67220 */ /* 0x000fc80000410000 */
[----:B------:R-:W-:-:S07]  /*3b00*/  @P0 FADD.FTZ R198, R198, R197 ;  /* 0x000000c5c6c60221 */ /* 0x000fce0000010000 */
.L_x_7071:
[----:B------:R-:W-:Y:S05]  /*3b10*/  BSYNC B1 ;  /* 0x0000000000017941 */ /* 0x000fea0003800000 */
.L_x_7069:
        /* <DEDUP_REMOVED lines=20> */
.L_x_7073:
[----:B------:R-:W-:Y:S05]  /*3c60*/  BSYNC B1 ;  /* 0x0000000000017941 */ /* 0x000fea0003800000 */
.L_x_7072:
        /* <DEDUP_REMOVED lines=8> */
.L_x_7075:
[----:B------:R-:W-:Y:S05]  /*3cf0*/  BSYNC B1 ;  /* 0x0000000000017941 */ /* 0x000fea0003800000 */
.L_x_7074:
[----:B------:R-:W-:Y:S04]  /*3d00*/  BSSY B1, `(.L_x_7076) ;  /* 0x000000d000017945 */ /* 0x000fe80003800000 */
[----:B------:R-:W-:Y:S05]  /*3d10*/  @P2 BRA `(.L_x_7077) ;  /* 0x0000000000102947 */ /* 0x000fea0003800000 */
[----:B------:R-:W-:Y:S01]  /*3d20*/  HFMA2.MMA R193, -RZ, RZ, 0, 0 ;  /* 0x00000000ffc17435 */ /* 0x000fe200000001ff */
[----:B------:R-:W-:Y:S10]  /*3d30*/  @!P0 BRA `(.L_x_7078) ;  /* 0x0000000000248947 */ /* 0x000ff40003800000 */
[----:B------:R-:W-:Y:S01]  /*3d40*/  HADD2.F32 R193, -RZ, R28.H0_H0 ;  /* 0x2000001cffc17230 */ /* 0x000fe20000004100 */
[----:B------:R-:W-:Y:S06]  /*3d50*/  BRA `(.L_x_7078) ;  /* 0x00000000001c7947 */ /* 0x000fec0003800000 */
.L_x_7077:
[----:B------:R-:W-:-:S04]  /*3d60*/  ISETP.NE.AND P4, PT, R2, RZ, PT ;  /* 0x000000ff0200720c */ /* 0x000fc80003f85270 */
[----:B------:R-:W-:-:S05]  /*3d70*/  FSEL R192, R200, RZ, !P4 ;  /* 0x000000ffc8c07208 */ /* 0x000fca0006000000 */
[----:B------:R-:W-:Y:S01]  /*3d80*/  FFMA.FTZ R193, R19, R210, R192 ;  /* 0x000000d213c17223 */ /* 0x000fe200000100c0 */
[----:B------:R-:W-:-:S03]  /*3d90*/  @P0 HADD2.F32 R192, -RZ, R28.H0_H0 ;  /* 0x2000001cffc00230 */ /* 0x000fc60000004100 */
[----:B------:R-:W-:-:S04]  /*3da0*/  FADD.FTZ R193, R186, -R193 ;  /* 0x800000c1bac17221 */ /* 0x000fc80000010000 */
[----:B------:R-:W-:-:S04]  /*3db0*/  FMUL.FTZ R193, R208, R193 ;  /* 0x000000c1d0c17220 */ /* 0x000fc80000410000 */
[----:B------:R-:W-:-:S07]  /*3dc0*/  @P0 FADD.FTZ R193, R193, R192 ;  /* 0x000000c0c1c10221 */ /* 0x000fce0000010000 */
.L_x_7078:
[----:B------:R-:W-:Y:S05]  /*3dd0*/  BSYNC B1 ;  /* 0x0000000000017941 */ /* 0x000fea0003800000 */
.L_x_7076:
        /* <DEDUP_REMOVED lines=14> */
.L_x_7080:
[----:B------:R-:W-:Y:S05]  /*3ec0*/  BSYNC B1 ;  /* 0x0000000000017941 */ /* 0x000fea0003800000 */
.L_x_7079:
[----:B------:R-:W-:Y:S01]  /*3ed0*/  BSSY B1, `(.L_x_7081) ;  /* 0x000000e000017945 */ /* 0x000fe20003800000 */
[----:B-1----:R-:W-:-:S03]  /*3ee0*/  @P1 PRMT R168, R192, 0x7610, R168 ;  /* 0x00007610c0a81816 */ /* 0x002fc600000000a8 */
[----:B------:R-:W-:Y:S05]  /*3ef0*/  @P2 BRA `(.L_x_7082) ;  /* 0x0000000000102947 */ /* 0x000fea0003800000 */
[----:B------:R-:W-:Y:S01]  /*3f00*/  HFMA2.MMA R193, -RZ, RZ, 0, 0 ;  /* 0x00000000ffc17435 */ /* 0x000fe200000001ff */
[----:B------:R-:W-:Y:S10]  /*3f10*/  @!P0 BRA `(.L_x_7083) ;  /* 0x0000000000248947 */ /* 0x000ff40003800000 */
[----:B------:R-:W-:Y:S01]  /*3f20*/  HADD2.F32 R193, -RZ, R28.H1_H1 ;  /* 0x3000001cffc17230 */ /* 0x000fe20000004100 */
[----:B------:R-:W-:Y:S06]  /*3f30*/  BRA `(.L_x_7083) ;  /* 0x00000000001c7947 */ /* 0x000fec0003800000 */
.L_x_7082:
[----:B------:R-:W-:-:S04]  /*3f40*/  ISETP.NE.AND P4, PT, R2, RZ, PT ;  /* 0x000000ff0200720c */ /* 0x000fc80003f85270 */
[----:B------:R-:W-:-:S05]  /*3f50*/  FSEL R193, R200, RZ, !P4 ;  /* 0x000000ffc8c17208 */ /* 0x000fca0006000000 */
[----:B------:R-:W-:-:S04]  /*3f60*/  FFMA.FTZ R192, R20, R210, R193 ;  /* 0x000000d214c07223 */ /* 0x000fc800000100c1 */
[----:B------:R-:W-:Y:S01]  /*3f70*/  FADD.FTZ R193, R187, -R192 ;  /* 0x800000c0bbc17221 */ /* 0x000fe20000010000 */
[----:B------:R-:W-:-:S03]  /*3f80*/  @P0 HADD2.F32 R192, -RZ, R28.H1_H1 ;  /* 0x3000001cffc00230 */ /* 0x000fc60000004100 */
[----:B------:R-:W-:-:S04]  /*3f90*/  FMUL.FTZ R193, R208, R193 ;  /* 0x000000c1d0c17220 */ /* 0x000fc80000410000 */
[----:B------:R-:W-:-:S07]  /*3fa0*/  @P0 FADD.FTZ R193, R193, R192 ;  /* 0x000000c0c1c10221 */ /* 0x000fce0000010000 */
.L_x_7083:
[----:B------:R-:W-:Y:S05]  /*3fb0*/  BSYNC B1 ;  /* 0x0000000000017941 */ /* 0x000fea0003800000 */
.L_x_7081:
        /* <DEDUP_REMOVED lines=14> */
.L_x_7085:
[----:B------:R-:W-:Y:S05]  /*40a0*/  BSYNC B1 ;  /* 0x0000000000017941 */ /* 0x000fea0003800000 */
.L_x_7084:
[----:B------:R-:W-:Y:S01]  /*40b0*/  BSSY B1, `(.L_x_7086) ;  /* 0x000000e000017945 */ /* 0x000fe20003800000 */
[----:B------:R-:W-:-:S03]  /*40c0*/  @P1 PRMT R168, R168, 0x5410, R192 ;  /* 0x00005410a8a81816 */ /* 0x000fc600000000c0 */
[----:B------:R-:W-:Y:S05]  /*40d0*/  @P2 BRA `(.L_x_7087) ;  /* 0x0000000000102947 */ /* 0x000fea0003800000 */
[----:B------:R-:W-:Y:S01]  /*40e0*/  HFMA2.MMA R193, -RZ, RZ, 0, 0 ;  /* 0x00000000ffc17435 */ /* 0x000fe200000001ff */
[----:B------:R-:W-:Y:S10]  /*40f0*/  @!P0 BRA `(.L_x_7088) ;  /* 0x0000000000248947 */ /* 0x000ff40003800000 */
[----:B------:R-:W-:Y:S01]  /*4100*/  HADD2.F32 R193, -RZ, R29.H0_H0 ;  /* 0x2000001dffc17230 */ /* 0x000fe20000004100 */
[----:B------:R-:W-:Y:S06]  /*4110*/  BRA `(.L_x_7088) ;  /* 0x00000000001c7947 */ /* 0x000fec0003800000 */
.L_x_7087:
[----:B------:R-:W-:-:S04]  /*4120*/  ISETP.NE.AND P4, PT, R2, RZ, PT ;  /* 0x000000ff0200720c */ /* 0x000fc80003f85270 */
[----:B------:R-:W-:-:S05]  /*4130*/  FSEL R192, R200, RZ, !P4 ;  /* 0x000000ffc8c07208 */ /* 0x000fca0006000000 */
[----:B------:R-:W-:Y:S01]  /*4140*/  FFMA.FTZ R193, R21, R210, R192 ;  /* 0x000000d215c17223 */ /* 0x000fe200000100c0 */
[----:B------:R-:W-:-:S03]  /*4150*/  @P0 HADD2.F32 R192, -RZ, R29.H0_H0 ;  /* 0x2000001dffc00230 */ /* 0x000fc60000004100 */
[----:B------:R-:W-:-:S04]  /*4160*/  FADD.FTZ R193, R188, -R193 ;  /* 0x800000c1bcc17221 */ /* 0x000fc80000010000 */
[----:B------:R-:W-:-:S04]  /*4170*/  FMUL.FTZ R193, R208, R193 ;  /* 0x000000c1d0c17220 */ /* 0x000fc80000410000 */
[----:B------:R-:W-:-:S07]  /*4180*/  @P0 FADD.FTZ R193, R193, R192 ;  /* 0x000000c0c1c10221 */ /* 0x000fce0000010000 */
.L_x_7088:
[----:B------:R-:W-:Y:S05]  /*4190*/  BSYNC B1 ;  /* 0x0000000000017941 */ /* 0x000fea0003800000 */
.L_x_7086:
        /* <DEDUP_REMOVED lines=14> */
.L_x_7090:
[----:B------:R-:W-:Y:S05]  /*4280*/  BSYNC B1 ;  /* 0x0000000000017941 */ /* 0x000fea0003800000 */
.L_x_7089:
[----:B------:R-:W-:Y:S01]  /*4290*/  BSSY B1, `(.L_x_7091) ;  /* 0x000000e000017945 */ /* 0x000fe20003800000 */
[----:B------:R-:W-:-:S03]  /*42a0*/  @P1 PRMT R169, R192, 0x7610, R169 ;  /* 0x00007610c0a91816 */ /* 0x000fc600000000a9 */
[----:B------:R-:W-:Y:S05]  /*42b0*/  @P2 BRA `(.L_x_7092) ;  /* 0x0000000000102947 */ /* 0x000fea0003800000 */
[----:B------:R-:W-:Y:S01]  /*42c0*/  HFMA2.MMA R193, -RZ, RZ, 0, 0 ;  /* 0x00000000ffc17435 */ /* 0x000fe200000001ff */
[----:B------:R-:W-:Y:S10]  /*42d0*/  @!P0 BRA `(.L_x_7093) ;  /* 0x0000000000248947 */ /* 0x000ff40003800000 */
[----:B------:R-:W-:Y:S01]  /*42e0*/  HADD2.F32 R193, -RZ, R29.H1_H1 ;  /* 0x3000001dffc17230 */ /* 0x000fe20000004100 */
[----:B------:R-:W-:Y:S06]  /*42f0*/  BRA `(.L_x_7093) ;  /* 0x00000000001c7947 */ /* 0x000fec0003800000 */
.L_x_7092:
[----:B------:R-:W-:-:S04]  /*4300*/  ISETP.NE.AND P4, PT, R2, RZ, PT ;  /* 0x000000ff0200720c */ /* 0x000fc80003f85270 */
[----:B------:R-:W-:-:S05]  /*4310*/  FSEL R193, R200, RZ, !P4 ;  /* 0x000000ffc8c17208 */ /* 0x000fca0006000000 */
[----:B------:R-:W-:-:S04]  /*4320*/  FFMA.FTZ R192, R22, R210, R193 ;  /* 0x000000d216c07223 */ /* 0x000fc800000100c1 */
[----:B------:R-:W-:Y:S01]  /*4330*/  FADD.FTZ R193, R189, -R192 ;  /* 0x800000c0bdc17221 */ /* 0x000fe20000010000 */
[----:B------:R-:W-:-:S03]  /*4340*/  @P0 HADD2.F32 R192, -RZ, R29.H1_H1 ;  /* 0x3000001dffc00230 */ /* 0x000fc60000004100 */
[----:B------:R-:W-:-:S04]  /*4350*/  FMUL.FTZ R193, R208, R193 ;  /* 0x000000c1d0c17220 */ /* 0x000fc80000410000 */
[----:B------:R-:W-:-:S07]  /*4360*/  @P0 FADD.FTZ R193, R193, R192 ;  /* 0x000000c0c1c10221 */ /* 0x000fce0000010000 */
.L_x_7093:
[----:B------:R-:W-:Y:S05]  /*4370*/  BSYNC B1 ;  /* 0x0000000000017941 */ /* 0x000fea0003800000 */
.L_x_7091:
        /* <DEDUP_REMOVED lines=14> */
.L_x_7095:
[----:B------:R-:W-:Y:S05]  /*4460*/  BSYNC B1 ;  /* 0x0000000000017941 */ /* 0x000fea0003800000 */
.L_x_7094:
[----:B------:R-:W-:Y:S01]  /*4470*/  BSSY B1, `(.L_x_7096) ;  /* 0x000000e000017945 */ /* 0x000fe20003800000 */
[----:B------:R-:W-:-:S03]  /*4480*/  @P1 PRMT R169, R169, 0x5410, R192 ;  /* 0x00005410a9a91816 */ /* 0x000fc600000000c0 */
[----:B------:R-:W-:Y:S05]  /*4490*/  @P2 BRA `(.L_x_7097) ;  /* 0x0000000000102947 */ /* 0x000fea0003800000 */
[----:B------:R-:W-:Y:S01]  /*44a0*/  HFMA2.MMA R193, -RZ, RZ, 0, 0 ;  /* 0x00000000ffc17435 */ /* 0x000fe200000001ff */
[----:B------:R-:W-:Y:S10]  /*44b0*/  @!P0 BRA `(.L_x_7098) ;  /* 0x0000000000248947 */ /* 0x000ff40003800000 */
[----:B------:R-:W-:Y:S01]  /*44c0*/  HADD2.F32 R193, -RZ, R30.H0_H0 ;  /* 0x2000001effc17230 */ /* 0x000fe20000004100 */
[----:B------:R-:W-:Y:S06]  /*44d0*/  BRA `(.L_x_7098) ;  /* 0x00000000001c7947 */ /* 0x000fec0003800000 */
.L_x_7097:
[----:B------:R-:W-:-:S04]  /*44e0*/  ISETP.NE.AND P4, PT, R2, RZ, PT ;  /* 0x000000ff0200720c */ /* 0x000fc80003f85270 */
[----:B------:R-:W-:-:S05]  /*44f0*/  FSEL R192, R200, RZ, !P4 ;  /* 0x000000ffc8c07208 */ /* 0x000fca0006000000 */
[----:B------:R-:W-:Y:S01]  /*4500*/  FFMA.FTZ R193, R23, R210, R192 ;  /* 0x000000d217c17223 */ /* 0x000fe200000100c0 */
[----:B------:R-:W-:-:S03]  /*4510*/  @P0 HADD2.F32 R192, -RZ, R30.H0_H0 ;  /* 0x2000001effc00230 */ /* 0x000fc60000004100 */
[----:B------:R-:W-:-:S04]  /*4520*/  FADD.FTZ R193, R190, -R193 ;  /* 0x800000c1bec17221 */ /* 0x000fc80000010000 */
[----:B------:R-:W-:-:S04]  /*4530*/  FMUL.FTZ R193, R208, R193 ;  /* 0x000000c1d0c17220 */ /* 0x000fc80000410000 */
[----:B------:R-:W-:-:S07]  /*4540*/  @P0 FADD.FTZ R193, R193, R192 ;  /* 0x000000c0c1c10221 */ /* 0x000fce0000010000 */
.L_x_7098:
[----:B------:R-:W-:Y:S05]  /*4550*/  BSYNC B1 ;  /* 0x0000000000017941 */ /* 0x000fea0003800000 */
.L_x_7096:
        /* <DEDUP_REMOVED lines=14> */
.L_x_7100:
[----:B------:R-:W-:Y:S05]  /*4640*/  BSYNC B1 ;  /* 0x0000000000017941 */ /* 0x000fea0003800000 */
.L_x_7099:
[----:B------:R-:W-:Y:S01]  /*4650*/  BSSY B1, `(.L_x_7101) ;  /* 0x000000e000017945 */ /* 0x000fe20003800000 */
[----:B------:R-:W-:-:S03]  /*4660*/  @P1 PRMT R170, R192, 0x7610, R170 ;  /* 0x00007610c0aa1816 */ /* 0x000fc600000000aa */
[----:B------:R-:W-:Y:S05]  /*4670*/  @P2 BRA `(.L_x_7102) ;  /* 0x0000000000102947 */ /* 0x000fea0003800000 */
[----:B------:R-:W-:Y:S01]  /*4680*/  HFMA2.MMA R193, -RZ, RZ, 0, 0 ;  /* 0x00000000ffc17435 */ /* 0x000fe200000001ff */
[----:B------:R-:W-:Y:S10]  /*4690*/  @!P0 BRA `(.L_x_7103) ;  /* 0x0000000000248947 */ /* 0x000ff40003800000 */
[----:B------:R-:W-:Y:S01]  /*46a0*/  HADD2.F32 R193, -RZ, R30.H1_H1 ;  /* 0x3000001effc17230 */ /* 0x000fe20000004100 */
[----:B------:R-:W-:Y:S06]  /*46b0*/  BRA `(.L_x_7103) ;  /* 0x00000000001c7947 */ /* 0x000fec0003800000 */
.L_x_7102:
[----:B------:R-:W-:-:S04]  /*46c0*/  ISETP.NE.AND P4, PT, R2, RZ, PT ;  /* 0x000000ff0200720c */ /* 0x000fc80003f85270 */
[----:B------:R-:W-:-:S05]  /*46d0*/  FSEL R193, R200, RZ, !P4 ;  /* 0x000000ffc8c17208 */ /* 0x000fca0006000000 */
[----:B------:R-:W-:-:S04]  /*46e0*/  FFMA.FTZ R192, R24, R210, R193 ;  /* 0x000000d218c07223 */ /* 0x000fc800000100c1 */
[----:B------:R-:W-:Y:S01]  /*46f0*/  FADD.FTZ R193, R191, -R192 ;  /* 0x800000c0bfc17221 */ /* 0x000fe20000010000 */
[----:B------:R-:W-:-:S03]  /*4700*/  @P0 HADD2.F32 R192, -RZ, R30.H1_H1 ;  /* 0x3000001effc00230 */ /* 0x000fc60000004100 */
[----:B------:R-:W-:-:S04]  /*4710*/  FMUL.FTZ R193, R208, R193 ;  /* 0x000000c1d0c17220 */ /* 0x000fc80000410000 */
[----:B------:R-:W-:-:S07]  /*4720*/  @P0 FADD.FTZ R193, R193, R192 ;  /* 0x000000c0c1c10221 */ /* 0x000fce0000010000 */
.L_x_7103:
[----:B------:R-:W-:Y:S05]  /*4730*/  BSYNC B1 ;  /* 0x0000000000017941 */ /* 0x000fea0003800000 */
.L_x_7101:
        /* <DEDUP_REMOVED lines=14> */
.L_x_7105:
[----:B------:R-:W-:Y:S05]  /*4820*/  BSYNC B1 ;  /* 0x0000000000017941 */ /* 0x000fea0003800000 */
.L_x_7104:
[----:B------:R-:W-:Y:S01]  /*4830*/  BSSY B1, `(.L_x_7106) ;  /* 0x000000e000017945 */ /* 0x000fe20003800000 */
[----:B------:R-:W-:-:S03]  /*4840*/  @P1 PRMT R170, R170, 0x5410, R192 ;  /* 0x00005410aaaa1816 */ /* 0x000fc600000000c0 */
[----:B------:R-:W-:Y:S05]  /*4850*/  @P2 BRA `(.L_x_7107) ;  /* 0x0000000000102947 */ /* 0x000fea0003800000 */
[----:B------:R-:W-:Y:S01]  /*4860*/  HFMA2.MMA R193, -RZ, RZ, 0, 0 ;  /* 0x00000000ffc17435 */ /* 0x000fe200000001ff */
[----:B------:R-:W-:Y:S10]  /*4870*/  @!P0 BRA `(.L_x_7108) ;  /* 0x0000000000248947 */ /* 0x000ff40003800000 */
[----:B------:R-:W-:Y:S01]  /*4880*/  HADD2.F32 R193, -RZ, R31.H0_H0 ;  /* 0x2000001fffc17230 */ /* 0x000fe20000004100 */
[----:B------:R-:W-:Y:S06]  /*4890*/  BRA `(.L_x_7108) ;  /* 0x00000000001c7947 */ /* 0x000fec0003800000 */
.L_x_7107:
[----:B------:R-:W-:-:S04]  /*48a0*/  ISETP.NE.AND P4, PT, R2, RZ, PT ;  /* 0x000000ff0200720c */ /* 0x000fc80003f85270 */
[----:B------:R-:W-:-:S05]  /*48b0*/  FSEL R192, R200, RZ, !P4 ;  /* 0x000000ffc8c07208 */ /* 0x000fca0006000000 */
[----:B------:R-:W-:Y:S01]  /*48c0*/  FFMA.FTZ R193, R25, R210, R192 ;  /* 0x000000d219c17223 */ /* 0x000fe200000100c0 */
[----:B------:R-:W-:-:S03]  /*48d0*/  @P0 HADD2.F32 R192, -RZ, R31.H0_H0 ;  /* 0x2000001fffc00230 */ /* 0x000fc60000004100 */
[----:B------:R-:W-:-:S04]  /*48e0*/  FADD.FTZ R193, R204, -R193 ;  /* 0x800000c1ccc17221 */ /* 0x000fc80000010000 */
[----:B------:R-:W-:-:S04]  /*48f0*/  FMUL.FTZ R193, R208, R193 ;  /* 0x000000c1d0c17220 */ /* 0x000fc80000410000 */
[----:B------:R-:W-:-:S07]  /*4900*/  @P0 FADD.FTZ R193, R193, R192 ;  /* 0x000000c0c1c10221 */ /* 0x000fce0000010000 */
.L_x_7108:
[----:B------:R-:W-:Y:S05]  /*4910*/  BSYNC B1 ;  /* 0x0000000000017941 */ /* 0x000fea0003800000 */
.L_x_7106:
        /* <DEDUP_REMOVED lines=14> */
.L_x_7110:
[----:B------:R-:W-:Y:S05]  /*4a00*/  BSYNC B1 ;  /* 0x0000000000017941 */ /* 0x000fea0003800000 */
.L_x_7109:
[----:B------:R-:W-:Y:S01]  /*4a10*/  BSSY B1, `(.L_x_7111) ;  /* 0x000000e000017945 */ /* 0x000fe20003800000 */
[----:B------:R-:W-:-:S03]  /*4a20*/  @P1 PRMT R171, R192, 0x7610, R171 ;  /* 0x00007610c0ab1816 */ /* 0x000fc600000000ab */
[----:B------:R-:W-:Y:S05]  /*4a30*/  @P2 BRA `(.L_x_7112) ;  /* 0x0000000000102947 */ /* 0x000fea0003800000 */
[----:B------:R-:W-:Y:S01]  /*4a40*/  HFMA2.MMA R193, -RZ, RZ, 0, 0 ;  /* 0x00000000ffc17435 */ /* 0x000fe200000001ff */
[----:B------:R-:W-:Y:S10]  /*4a50*/  @!P0 BRA `(.L_x_7113) ;  /* 0x0000000000248947 */ /* 0x000ff40003800000 */
[----:B------:R-:W-:Y:S01]  /*4a60*/  HADD2.F32 R193, -RZ, R31.H1_H1 ;  /* 0x3000001fffc17230 */ /* 0x000fe20000004100 */
[----:B------:R-:W-:Y:S06]  /*4a70*/  BRA `(.L_x_7113) ;  /* 0x00000000001c7947 */ /* 0x000fec0003800000 */
.L_x_7112:
[----:B------:R-:W-:Y:S01]  /*4a80*/  ISETP.NE.AND P2, PT, R2, RZ, PT ;  /* 0x000000ff0200720c */ /* 0x000fe20003f45270 */
[----:B------:R-:W-:-:S03]  /*4a90*/  @P0 HADD2.F32 R192, -RZ, R31.H1_H1 ;  /* 0x3000001fffc00230 */ /* 0x000fc60000004100 */
[----:B------:R-:W-:-:S05]  /*4aa0*/  FSEL R193, R200, RZ, !P2 ;  /* 0x000000ffc8c17208 */ /* 0x000fca0005000000 */
[----:B------:R-:W-:-:S04]  /*4ab0*/  FFMA.FTZ R210, R206, R210, R193 ;  /* 0x000000d2ced27223 */ /* 0x000fc800000100c1 */
[----:B------:R-:W-:-:S04]  /*4ac0*/  FADD.FTZ R193, R205, -R210 ;  /* 0x800000d2cdc17221 */ /* 0x000fc80000010000 */
[----:B------:R-:W-:-:S04]  /*4ad0*/  FMUL.FTZ R193, R208, R193 ;  /* 0x000000c1d0c17220 */ /* 0x000fc80000410000 */
[----:B------:R-:W-:-:S07]  /*4ae0*/  @P0 FADD.FTZ R193, R193, R192 ;  /* 0x000000c0c1c10221 */ /* 0x000fce0000010000 */
.L_x_7113:
[----:B------:R-:W-:Y:S05]  /*4af0*/  BSYNC B1 ;  /* 0x0000000000017941 */ /* 0x000fea0003800000 */
.L_x_7111:
[----:B------:R-:W-:Y:S01]  /*4b00*/  @P1 F2FP.F16.F32.PACK_AB R192, RZ, R193 ;  /* 0x000000c1ffc0123e */ /* 0x000fe200000000ff */
        /* <DEDUP_REMOVED lines=14> */
.L_x_7115:
[----:B------:R-:W-:Y:S05]  /*4bf0*/  BSYNC B1 ;  /* 0x0000000000017941 */ /* 0x000fea0003800000 */
.L_x_7114:
        /* <DEDUP_REMOVED lines=10> */
.L_x_6987:
[----:B------:R-:W-:Y:S05]  /*4ca0*/  BSYNC B0 ;  /* 0x0000000000007941 */ /* 0x000fea0003800000 */
.L_x_6985:
        /* <DEDUP_REMOVED lines=211> */
.L_x_6991:
        /* <DEDUP_REMOVED lines=8> */
.L_x_7118:
[----:B------:R-:W-:Y:S05]  /*5a60*/  BSYNC B1 ;  /* 0x0000000000017941 */ /* 0x000fea0003800000 */
.L_x_7117:
        /* <DEDUP_REMOVED lines=8> */
.L_x_7119:
[----:B------:R-:W-:Y:S01]  /*5af0*/  FADD.FTZ R196, R196, R217 ;  /* 0x000000d9c4c47221 */ /* 0x000fe20000010000 */
[----:B------:R-:W-:-:S04]  /*5b00*/  HFMA2.MMA R226, -RZ, RZ, 0, 1.1920928955078125e-07 ;  /* 0x00000002ffe27435 */ /* 0x000fc800000001ff */
[----:B------:R-:W-:Y:S02]  /*5b10*/  MOV R225, R196 ;  /* 0x000000c400e17202 */ /* 0x000fe40000000f00 */
[----:B------:R-:W-:-:S07]  /*5b20*/  MOV R197, R221 ;  /* 0x000000dd00c57202 */ /* 0x000fce0000000f00 */
[----:B------:R-:W-:Y:S05]  /*5b30*/  WARPSYNC.COLLECTIVE R224, `(.L_x_7120) ;  /* 0x00000000e0087348 */ /* 0x000fea0003c00000 */
[----:B------:R0:W1:Y:S02]  /*5b40*/  SHFL.BFLY P0, R221, R225, R226, R227 ;  /* 0x0c0000e2e1dd7389 */ /* 0x00006400000000e3 */
[----:B01----:R-:W-:Y:S01]  /*5b50*/  ENDCOLLECTIVE ;  /* 0x000000000000791b */ /* 0x003fe20003800000 */
.L_x_7120:
[----:B------:R-:W-:-:S05]  /*5b60*/  FADD.FTZ R197, R197, R218 ;  /* 0x000000dac5c57221 */ /* 0x000fca0000010000 */
[----:B------:R-:W-:Y:S02]  /*5b70*/  MOV R225, R197 ;  /* 0x000000c500e17202 */ /* 0x000fe40000000f00 */
[----:B------:R-:W-:-:S07]  /*5b80*/  MOV R199, R221 ;  /* 0x000000dd00c77202 */ /* 0x000fce0000000f00 */
[----:B------:R-:W-:Y:S05]  /*5b90*/  WARPSYNC.COLLECTIVE R224, `(.L_x_7121) ;  /* 0x00000000e0087348 */ /* 0x000fea0003c00000 */
[----:B------:R0:W1:Y:S02]  /*5ba0*/  SHFL.BFLY P0, R221, R225, R226, R227 ;  /* 0x0c0000e2e1dd7389 */ /* 0x00006400000000e3 */
[----:B01----:R-:W-:Y:S01]  /*5bb0*/  ENDCOLLECTIVE ;  /* 0x000000000000791b */ /* 0x003fe20003800000 */
.L_x_7121:
[----:B------:R-:W-:Y:S01]  /*5bc0*/  FADD.FTZ R199, R196, R199 ;  /* 0x000000c7c4c77221 */ /* 0x000fe20000010000 */
[----:B------:R-:W-:-:S04]  /*5bd0*/  HFMA2.MMA R226, -RZ, RZ, 0, 2.384185791015625e-07 ;  /* 0x00000004ffe27435 */ /* 0x000fc800000001ff */
[----:B------:R-:W-:Y:S02]  /*5be0*/  MOV R225, R199 ;  /* 0x000000c700e17202 */ /* 0x000fe40000000f00 */
[----:B------:R-:W-:-:S07]  /*5bf0*/  MOV R198, R221 ;  /* 0x000000dd00c67202 */ /* 0x000fce0000000f00 */
[----:B------:R-:W-:Y:S05]  /*5c00*/  WARPSYNC.COLLECTIVE R224, `(.L_x_7122) ;  /* 0x00000000e0087348 */ /* 0x000fea0003c00000 */
[----:B------:R0:W1:Y:S02]  /*5c10*/  SHFL.BFLY P0, R221, R225, R226, R227 ;  /* 0x0c0000e2e1dd7389 */ /* 0x00006400000000e3 */
[----:B01----:R-:W-:Y:S01]  /*5c20*/  ENDCOLLECTIVE ;  /* 0x000000000000791b */ /* 0x003fe20003800000 */
.L_x_7122:
[----:B------:R-:W-:-:S05]  /*5c30*/  FADD.FTZ R198, R197, R198 ;  /* 0x000000c6c5c67221 */ /* 0x000fca0000010000 */
[----:B------:R-:W-:Y:S02]  /*5c40*/  MOV R225, R198 ;  /* 0x000000c600e17202 */ /* 0x000fe40000000f00 */
[----:B------:R-:W-:-:S07]  /*5c50*/  MOV R200, R221 ;  /* 0x000000dd00c87202 */ /* 0x000fce0000000f00 */
[----:B------:R-:W-:Y:S05]  /*5c60*/  WARPSYNC.COLLECTIVE R224, `(.L_x_7123) ;  /* 0x00000000e0087348 */ /* 0x000fea0003c00000 */
[----:B------:R0:W1:Y:S02]  /*5c70*/  SHFL.BFLY P0, R221, R225, R226, R227 ;  /* 0x0c0000e2e1dd7389 */ /* 0x00006400000000e3 */
[----:B01----:R-:W-:Y:S01]  /*5c80*/  ENDCOLLECTIVE ;  /* 0x000000000000791b */ /* 0x003fe20003800000 */
.L_x_7123:
[----:B------:R-:W-:Y:S01]  /*5c90*/  FADD.FTZ R200, R199, R200 ;  /* 0x000000c8c7c87221 */ /* 0x000fe20000010000 */
[----:B------:R-:W-:-:S04]  /*5ca0*/  HFMA2.MMA R226, -RZ, RZ, 0, 4.76837158203125e-07 ;  /* 0x00000008ffe27435 */ /* 0x000fc800000001ff */
[----:B------:R-:W-:Y:S02]  /*5cb0*/  MOV R225, R200 ;  /* 0x000000c800e17202 */ /* 0x000fe40000000f00 */
[----:B------:R-:W-:-:S07]  /*5cc0*/  MOV R201, R221 ;  /* 0x000000dd00c97202 */ /* 0x000fce0000000f00 */
[----:B------:R-:W-:Y:S05]  /*5cd0*/  WARPSYNC.COLLECTIVE R224, `(.L_x_7124) ;  /* 0x00000000e0087348 */ /* 0x000fea0003c00000 */
[----:B------:R0:W1:Y:S02]  /*5ce0*/  SHFL.BFLY P0, R221, R225, R226, R227 ;  /* 0x0c0000e2e1dd7389 */ /* 0x00006400000000e3 */
[----:B01----:R-:W-:Y:S01]  /*5cf0*/  ENDCOLLECTIVE ;  /* 0x000000000000791b */ /* 0x003fe20003800000 */
.L_x_7124:
[----:B------:R-:W-:-:S05]  /*5d00*/  FADD.FTZ R201, R198, R201 ;  /* 0x000000c9c6c97221 */ /* 0x000fca0000010000 */
[----:B------:R-:W-:Y:S02]  /*5d10*/  MOV R225, R201 ;  /* 0x000000c900e17202 */ /* 0x000fe40000000f00 */
[----:B------:R-:W-:-:S07]  /*5d20*/  MOV R217, R221 ;  /* 0x000000dd00d97202 */ /* 0x000fce0000000f00 */
[----:B------:R-:W-:Y:S05]  /*5d30*/  WARPSYNC.COLLECTIVE R224, `(.L_x_7125) ;  /* 0x00000000e0087348 */ /* 0x000fea0003c00000 */
[----:B------:R0:W1:Y:S02]  /*5d40*/  SHFL.BFLY P0, R221, R225, R226, R227 ;  /* 0x0c0000e2e1dd7389 */ /* 0x00006400000000e3 */
[----:B01----:R-:W-:Y:S01]  /*5d50*/  ENDCOLLECTIVE ;  /* 0x000000000000791b */ /* 0x003fe20003800000 */
.L_x_7125:
[----:B------:R-:W-:Y:S01]  /*5d60*/  FADD.FTZ R217, R200, R217 ;  /* 0x000000d9c8d97221 */ /* 0x000fe20000010000 */
[----:B------:R-:W-:-:S04]  /*5d70*/  HFMA2.MMA R226, -RZ, RZ, 0, 9.5367431640625e-07 ;  /* 0x00000010ffe27435 */ /* 0x000fc800000001ff */
[----:B------:R-:W-:Y:S02]  /*5d80*/  MOV R225, R217 ;  /* 0x000000d900e17202 */ /* 0x000fe40000000f00 */
[----:B------:R-:W-:-:S07]  /*5d90*/  MOV R218, R221 ;  /* 0x000000dd00da7202 */ /* 0x000fce0000000f00 */
[----:B------:R-:W-:Y:S05]  /*5da0*/  WARPSYNC.COLLECTIVE R224, `(.L_x_7126) ;  /* 0x00000000e0087348 */ /* 0x000fea0003c00000 */
[----:B------:R0:W1:Y:S02]  /*5db0*/  SHFL.BFLY P0, R221, R225, R226, R227 ;  /* 0x0c0000e2e1dd7389 */ /* 0x00006400000000e3 */
[----:B01----:R-:W-:Y:S01]  /*5dc0*/  ENDCOLLECTIVE ;  /* 0x000000000000791b */ /* 0x003fe20003800000 */
.L_x_7126:
[----:B------:R-:W-:-:S05]  /*5dd0*/  FADD.FTZ R218, R201, R218 ;  /* 0x000000dac9da7221 */ /* 0x000fca0000010000 */
[----:B------:R-:W-:Y:S02]  /*5de0*/  MOV R225, R218 ;  /* 0x000000da00e17202 */ /* 0x000fe40000000f00 */
[----:B------:R-:W-:-:S07]  /*5df0*/  MOV R220, R221 ;  /* 0x000000dd00dc7202 */ /* 0x000fce0000000f00 */
[----:B------:R-:W-:Y:S05]  /*5e00*/  WARPSYNC.COLLECTIVE R224, `(.L_x_7127) ;  /* 0x00000000e0087348 */ /* 0x000fea0003c00000 */
[----:B------:R0:W1:Y:S02]  /*5e10*/  SHFL.BFLY P0, R221, R225, R226, R227 ;  /* 0x0c0000e2e1dd7389 */ /* 0x00006400000000e3 */
[----:B01----:R-:W-:Y:S01]  /*5e20*/  ENDCOLLECTIVE ;  /* 0x000000000000791b */ /* 0x003fe20003800000 */
.L_x_7127:
[----:B------:R-:W-:Y:S05]  /*5e30*/  BRA `(.L_x_7128) ;  /* 0xffffffbc00787947 */ /* 0x000fea000383ffff */
.L_x_7129:
        /* <DEDUP_REMOVED lines=12> */
.L_x_11775:


//--------------------- .text._ZN10layer_norm13ln_bwd_kernelINS_13Kernel_traitsI6__halfS2_fS2_fjLj768ELj1ELj4ELj1ELj16ENS_18Kernel_traits_baseILj768ES2_S2_fS2_fjLj128EEEEELb0ELb0ELb0ELb0EEEvNS_9BwdParamsE --------------------------
	.section	.text._ZN10layer_norm13ln_bwd_kernelINS_13Kernel_traitsI6__halfS2_fS2_fjLj768ELj1ELj4ELj1ELj16ENS_18Kernel_traits_baseILj768ES2_S2_fS2_fjLj128EEEEELb0ELb0ELb0ELb0EEEvNS_9BwdParamsE,"ax",@progbits
	.align	128
        .global         _ZN10layer_norm13ln_bwd_kernelINS_13Kernel_traitsI6__halfS2_fS2_fjLj768ELj1ELj4ELj1ELj16ENS_18Kernel_traits_baseILj768ES2_S2_fS2_fjLj128EEEEELb0ELb0ELb0ELb0EEEvNS_9BwdParamsE
        .type           _ZN10layer_norm13ln_bwd_kernelINS_13Kernel_traitsI6__halfS2_fS2_fjLj768ELj1ELj4ELj1ELj16ENS_18Kernel_traits_baseILj768ES2_S2_fS2_fjLj128EEEEELb0ELb0ELb0ELb0EEEvNS_9BwdParamsE,@function
        .size           _ZN10layer_norm13ln_bwd_kernelINS_13Kernel_traitsI6__halfS2_fS2_fjLj768ELj1ELj4ELj1ELj16ENS_18Kernel_traits_baseILj768ES2_S2_fS2_fjLj128EEEEELb0ELb0ELb0ELb0EEEvNS_9BwdParamsE,(.L_x_11776 - _ZN10layer_norm13ln_bwd_kernelINS_13Kernel_traitsI6__halfS2_fS2_fjLj768ELj1ELj4ELj1ELj16ENS_18Kernel_traits_baseILj768ES2_S2_fS2_fjLj128EEEEELb0ELb0ELb0ELb0EEEvNS_9BwdParamsE)
        .other          _ZN10layer_norm13ln_bwd_kernelINS_13Kernel_traitsI6__halfS2_fS2_fjLj768ELj1ELj4ELj1ELj16ENS_18Kernel_traits_baseILj768ES2_S2_fS2_fjLj128EEEEELb0ELb0ELb0ELb0EEEvNS_9BwdParamsE,@"STO_CUDA_ENTRY STV_DEFAULT"
_ZN10layer_norm13ln_bwd_kernelINS_13Kernel_traitsI6__halfS2_fS2_fjLj768ELj1ELj4ELj1ELj16ENS_18Kernel_traits_baseILj768ES2_S2_fS2_fjLj128EEEEELb0ELb0ELb0ELb0EEEvNS_9BwdParamsE:
.text._ZN10layer_norm13ln_bwd_kernelINS_13Kernel_traitsI6__halfS2_fS2_fjLj768ELj1ELj4ELj1ELj16ENS_18Kernel_traits_baseILj768ES2_S2_fS2_fjLj128EEEEELb0ELb0ELb0ELb0EEEvNS_9BwdParamsE:
        /* <DEDUP_REMOVED lines=91> */
.L_x_7145:
        /* <DEDUP_REMOVED lines=40> */
[----:B------:R-:W-:-:S03]  /*0830*/  FADD.FTZ R135, -R171, R90 ;  /* 0x0000005aab877221 */ /* 0x000fc60000010100 */
[C---:B-----5:R-:W-:Y:S01]  /*0840*/  FMUL.FTZ R3, R124.reuse, R3 ;  /* 0x000000037c037220 */ /* 0x060fe20000410000 */
[----:B---3--:R-:W-:Y:S01]  /*0850*/  FADD.FTZ R137, -R171, R85 ;  /* 0x00000055ab897221 */ /* 0x008fe20000010100 */
[C---:B0-----:R-:W-:Y:S01]  /*0860*/  FMUL.FTZ R129, R124.reuse, R135 ;  /* 0x000000877c817220 */ /* 0x041fe20000410000 */
[----:B------:R-:W-:Y:S01]  /*0870*/  FMUL.FTZ R126, R124, R133 ;  /* 0x000000857c7e7220 */ /* 0x000fe20000410000 */
[--C-:B----4-:R-:W-:Y:S02]  /*0880*/  HADD2.F32 R89, -RZ, R92.reuse.H0_H0 ;  /* 0x2000005cff597230 */ /* 0x110fe40000004100 */
[----:B------:R-:W-:-:S03]  /*0890*/  HADD2.F32 R92, -RZ, R92.H1_H1 ;  /* 0x3000005cff5c7230 */ /* 0x000fc60000004100 */
[----:B------:R-:W-:Y:S01]  /*08a0*/  FMUL.FTZ R128, R96, R89 ;  /* 0x0000005960807220 */ /* 0x000fe20000410000 */
[--C-:B------:R-:W-:Y:S02]  /*08b0*/  HADD2.F32 R138, -RZ, R95.reuse.H0_H0 ;  /* 0x2000005fff8a7230 */ /* 0x100fe40000004100 */
[----:B------:R-:W-:Y:S02]  /*08c0*/  HADD2.F32 R88, -RZ, R95.H1_H1 ;  /* 0x3000005fff587230 */ /* 0x000fe40000004100 */
[----:B------:R-:W-:Y:S01]  /*08d0*/  FADD.FTZ R95, -R171, R84 ;  /* 0x00000054ab5f7221 */ /* 0x000fe20000010100 */
[--C-:B------:R-:W-:Y:S02]  /*08e0*/  HADD2.F32 R132, -RZ, R93.reuse.H0_H0 ;  /* 0x2000005dff847230 */ /* 0x100fe40000004100 */
[----:B------:R-:W-:Y:S01]  /*08f0*/  FMUL.FTZ R131, R98, R92 ;  /* 0x0000005c62837220 */ /* 0x000fe20000410000 */
[----:B------:R-:W-:Y:S01]  /*0900*/  FADD.FTZ R84, RZ, R128 ;  /* 0x00000080ff547221 */ /* 0x000fe20000010000 */
[----:B------:R-:W-:Y:S01]  /*0910*/  FFMA.FTZ R85, R3, R128, RZ ;  /* 0x0000008003557223 */ /* 0x000fe200000100ff */
[----:B------:R-:W-:Y:S01]  /*0920*/  FADD.FTZ R173, -R171, R87 ;  /* 0x00000057abad7221 */ /* 0x000fe20000010100 */
[----:B------:R-:W-:-:S02]  /*0930*/  HADD2.F32 R93, -RZ, R93.H1_H1 ;  /* 0x3000005dff5d7230 */ /* 0x000fc40000004100 */
[----:B------:R-:W-:Y:S01]  /*0940*/  FADD.FTZ R26, R26, R132 ;  /* 0x000000841a1a7221 */ /* 0x000fe20000010000 */
[-C--:B------:R-:W-:Y:S01]  /*0950*/  FFMA.FTZ R50, R129, R132.reuse, R50 ;  /* 0x0000008481327223 */ /* 0x080fe20000010032 */
[----:B------:R-:W-:Y:S01]  /*0960*/  FADD.FTZ R87, R84, R131 ;  /* 0x0000008354577221 */ /* 0x000fe20000010000 */
[----:B------:R-:W-:Y:S01]  /*0970*/  FADD.FTZ R91, -R171, R91 ;  /* 0x0000005bab5b7221 */ /* 0x000fe20000010100 */
[----:B------:R-:W-:Y:S01]  /*0980*/  FMUL.FTZ R132, R99, R132 ;  /* 0x0000008463847220 */ /* 0x000fe20000410000 */
[----:B------:R-:W-:Y:S01]  /*0990*/  FFMA.FTZ R84, R126, R131, R85 ;  /* 0x000000837e547223 */ /* 0x000fe20000010055 */
[--C-:B------:R-:W-:Y:S02]  /*09a0*/  HADD2.F32 R134, -RZ, R94.reuse.H0_H0 ;  /* 0x2000005eff867230 */ /* 0x100fe40000004100 */
[----:B------:R-:W-:Y:S01]  /*09b0*/  FADD.FTZ R139, -R171, R86 ;  /* 0x00000056ab8b7221 */ /* 0x000fe20000010100 */
        /* <DEDUP_REMOVED lines=37> */
.L_x_7133:
[----:B------:R-:W-:Y:S05]  /*0c10*/  BSYNC B1 ;  /* 0x0000000000017941 */ /* 0x000fea0003800000 */
.L_x_7132:
        /* <DEDUP_REMOVED lines=16> */
[----:B--2---:R-:W-:-:S04]  /*0d20*/  FADD.FTZ R125, -R171, R88 ;  /* 0x00000058ab7d7221 */ /* 0x004fc80000010100 */
[C---:B-----5:R-:W-:Y:S01]  /*0d30*/  FMUL.FTZ R125, R124.reuse, R125 ;  /* 0x0000007d7c7d7220 */ /* 0x060fe20000410000 */
[C---:B------:R-:W-:Y:S01]  /*0d40*/  FADD.FTZ R141, -R171.reuse, R90 ;  /* 0x0000005aab8d7221 */ /* 0x040fe20000010100 */
[C---:B------:R-:W-:Y:S01]  /*0d50*/  FADD.FTZ R89, -R171.reuse, R89 ;  /* 0x00000059ab597221 */ /* 0x040fe20000010100 */
[----:B---3--:R-:W-:Y:S02]  /*0d60*/  FADD.FTZ R147, -R171, R84 ;  /* 0x00000054ab937221 */ /* 0x008fe40000010100 */
[----:B------:R-:W-:Y:S01]  /*0d70*/  FMUL.FTZ R141, R124, R141 ;  /* 0x0000008d7c8d7220 */ /* 0x000fe20000410000 */
[--C-:B----4-:R-:W-:Y:S02]  /*0d80*/  HADD2.F32 R146, -RZ, R92.reuse.H0_H0 ;  /* 0x2000005cff927230 */ /* 0x110fe40000004100 */
[----:B------:R-:W-:-:S03]  /*0d90*/  HADD2.F32 R92, -RZ, R92.H1_H1 ;  /* 0x3000005cff5c7230 */ /* 0x000fc60000004100 */
[----:B------:R-:W-:Y:S01]  /*0da0*/  FADD.FTZ R16, R16, R146 ;  /* 0x0000009210107221 */ /* 0x000fe20000010000 */
[-C--:B------:R-:W-:Y:S01]  /*0db0*/  FFMA.FTZ R40, R125, R146.reuse, R40 ;  /* 0x000000927d287223 */ /* 0x080fe20000010028 */
[----:B------:R-:W-:Y:S01]  /*0dc0*/  FMUL.FTZ R146, R105, R146 ;  /* 0x0000009269927220 */ /* 0x000fe20000410000 */
[----:B------:R-:W-:Y:S02]  /*0dd0*/  HADD2.F32 R150, -RZ, R93.H0_H0 ;  /* 0x2000005dff967230 */ /* 0x000fe40000004100 */
[----:B------:R-:W-:Y:S01]  /*0de0*/  FMUL.FTZ R143, R106, R92 ;  /* 0x0000005c6a8f7220 */ /* 0x000fe20000410000 */
[--C-:B------:R-:W-:Y:S02]  /*0df0*/  HADD2.F32 R156, -RZ, R95.reuse.H0_H0 ;  /* 0x2000005fff9c7230 */ /* 0x100fe40000004100 */
[----:B------:R-:W-:Y:S01]  /*0e00*/  FADD.FTZ R84, R173, R146 ;  /* 0x00000092ad547221 */ /* 0x000fe20000010000 */
[----:B------:R-:W-:Y:S02]  /*0e10*/  HADD2.F32 R88, -RZ, R95.H1_H1 ;  /* 0x3000005fff587230 */ /* 0x000fe40000004100 */
[----:B------:R-:W-:Y:S01]  /*0e20*/  FADD.FTZ R95, -R171, R85 ;  /* 0x00000055ab5f7221 */ /* 0x000fe20000010100 */
[----:B0-----:R-:W-:Y:S01]  /*0e30*/  FMUL.FTZ R144, R124, R89 ;  /* 0x000000597c907220 */ /* 0x001fe20000410000 */
[----:B------:R-:W-:Y:S01]  /*0e40*/  FFMA.FTZ R85, R125, R146, R176 ;  /* 0x000000927d557223 */ /* 0x000fe200000100b0 */
        /* <DEDUP_REMOVED lines=45> */
.L_x_7135:
[----:B------:R-:W-:Y:S05]  /*1120*/  BSYNC B1 ;  /* 0x0000000000017941 */ /* 0x000fea0003800000 */
.L_x_7134:
        /* <DEDUP_REMOVED lines=32> */
[----:B------:R-:W-:Y:S01]  /*1330*/  FMUL.FTZ R160, R124, R89 ;  /* 0x000000597ca07220 */ /* 0x000fe20000410000 */
[----:B------:R-:W-:Y:S01]  /*1340*/  FFMA.FTZ R85, R127, R162, R176 ;  /* 0x000000a27f557223 */ /* 0x000fe200000100b0 */
[C---:B------:R-:W-:Y:S01]  /*1350*/  FADD.FTZ R91, -R171.reuse, R91 ;  /* 0x0000005bab5b7221 */ /* 0x040fe20000010100 */
[C---:B------:R-:W-:Y:S01]  /*1360*/  FADD.FTZ R165, -R171.reuse, R86 ;  /* 0x00000056aba57221 */ /* 0x040fe20000010100 */
[----:B------:R-:W-:Y:S01]  /*1370*/  FADD.FTZ R171, -R171, R87 ;  /* 0x00000057abab7221 */ /* 0x000fe20000010100 */
[----:B------:R-:W-:-:S02]  /*1380*/  HADD2.F32 R93, -RZ, R93.H1_H1 ;  /* 0x3000005dff5d7230 */ /* 0x000fc40000004100 */
[----:B------:R-:W-:Y:S01]  /*1390*/  FADD.FTZ R10, R10, R166 ;  /* 0x000000a60a0a7221 */ /* 0x000fe20000010000 */
[-C--:B------:R-:W-:Y:S01]  /*13a0*/  FFMA.FTZ R34, R155, R166.reuse, R34 ;  /* 0x000000a69b227223 */ /* 0x080fe20000010022 */
[----:B------:R-:W-:Y:S01]  /*13b0*/  FADD.FTZ R87, R84, R157 ;  /* 0x0000009d54577221 */ /* 0x000fe20000010000 */
[----:B------:R-:W-:Y:S01]  /*13c0*/  FMUL.FTZ R166, R115, R166 ;  /* 0x000000a673a67220 */ /* 0x000fe20000410000 */
[----:B------:R-:W-:Y:S01]  /*13d0*/  FFMA.FTZ R84, R160, R157, R85 ;  /* 0x0000009da0547223 */ /* 0x000fe20000010055 */
        /* <DEDUP_REMOVED lines=36> */
.L_x_7137:
[----:B------:R-:W-:Y:S05]  /*1620*/  BSYNC B1 ;  /* 0x0000000000017941 */ /* 0x000fea0003800000 */
.L_x_7136:
        /* <DEDUP_REMOVED lines=21> */
.L_x_7157:
        /* <DEDUP_REMOVED lines=47> */
[-C--:B------:R-:W-:Y:S01]  /*1a70*/  FMUL.FTZ R85, R86, R121.reuse ;  /* 0x0000007956557220 */ /* 0x080fe20000410000 */
[C---:B------:R-:W-:Y:S01]  /*1a80*/  SEL R78, R87.reuse, R78, P2 ;  /* 0x0000004e574e7207 */ /* 0x040fe20001000000 */
[----:B------:R-:W-:Y:S01]  /*1a90*/  FMUL.FTZ R87, R87, R121 ;  /* 0x0000007957577220 */ /* 0x000fe20000410000 */
[C---:B------:R-:W-:Y:S01]  /*1aa0*/  SEL R79, R94.reuse, R79, P2 ;  /* 0x0000004f5e4f7207 */ /* 0x040fe20001000000 */
[----:B------:R-:W-:Y:S01]  /*1ab0*/  FMUL.FTZ R94, R94, R121 ;  /* 0x000000795e5e7220 */ /* 0x000fe20000410000 */
[----:B------:R-:W-:Y:S01]  /*1ac0*/  SEL R77, R86, R77, P2 ;  /* 0x0000004d564d7207 */ /* 0x000fe20001000000 */
[-C--:B------:R-:W-:Y:S01]  /*1ad0*/  FMUL.FTZ R86, R169, R121.reuse ;  /* 0x00000079a9567220 */ /* 0x080fe20000410000 */
[C---:B------:R-:W-:Y:S01]  /*1ae0*/  SEL R82, R173.reuse, R82, P2 ;  /* 0x00000052ad527207 */ /* 0x040fe20001000000 */
[----:B------:R-:W-:Y:S01]  /*1af0*/  FMUL.FTZ R95, R176, R121 ;  /* 0x00000079b05f7220 */ /* 0x000fe20000410000 */
[C---:B------:R-:W-:Y:S01]  /*1b00*/  SEL R83, R178.reuse, R83, P2 ;  /* 0x00000053b2537207 */ /* 0x040fe20001000000 */
[-C--:B------:R-:W-:Y:S01]  /*1b10*/  FMUL.FTZ R173, R173, R121.reuse ;  /* 0x00000079adad7220 */ /* 0x080fe20000410000 */
[----:B------:R-:W-:Y:S01]  /*1b20*/  FMUL.FTZ R178, R178, R121 ;  /* 0x00000079b2b27220 */ /* 0x000fe20000410000 */
[----:B------:R-:W-:Y:S01]  /*1b30*/  F2FP.F16.F32.PACK_AB R84, R85, R84 ;  /* 0x000000545554723e */ /* 0x000fe200000000ff */
[----:B-1----:R-:W-:Y:S01]  /*1b40*/  @P2 IMAD.WIDE.U32 R90, R123, 0x20, R90 ;  /* 0x000000207b5a2825 */ /* 0x002fe200078e005a */
[----:B------:R-:W-:-:S02]  /*1b50*/  SEL R80, R169, R80, P2 ;  /* 0x00000050a9507207 */ /* 0x000fc40001000000 */
[----:B------:R-:W-:Y:S01]  /*1b60*/  SEL R81, R176, R81, P2 ;  /* 0x00000051b0517207 */ /* 0x000fe20001000000 */
[----:B0-----:R-:W-:Y:S01]  /*1b70*/  IMAD.WIDE.U32 R88, R123, 0x10, R88 ;  /* 0x000000107b587825 */ /* 0x001fe200078e0058 */
[----:B------:R-:W-:Y:S01]  /*1b80*/  F2FP.F16.F32.PACK_AB R85, R94, R87 ;  /* 0x000000575e55723e */ /* 0x000fe200000000ff */
[----:B------:R1:W-:Y:S01]  /*1b90*/  @P2 STG.E.128 desc[UR4][R90.64], R76 ;  /* 0x0000004c5a002986 */ /* 0x0003e2000c101d04 */
[----:B------:R-:W-:Y:S02]  /*1ba0*/  F2FP.F16.F32.PACK_AB R86, R95, R86 ;  /* 0x000000565f56723e */ /* 0x000fe400000000ff */
[----:B------:R-:W-:Y:S01]  /*1bb0*/  F2FP.F16.F32.PACK_AB R87, R178, R173 ;  /* 0x000000adb257723e */ /* 0x000fe200000000ff */
[----:B------:R1:W-:Y:S01]  /*1bc0*/  @P2 STG.E.128 desc[UR4][R90.64+0x10], R80 ;  /* 0x000010505a002986 */ /* 0x0003e2000c101d04 */
[----:B------:R-:W-:-:S03]  /*1bd0*/  IADD3 R123, R123, 0x20, RZ ;  /* 0x000000207b7b7810 */ /* 0x000fc60007ffe0ff */
[----:B------:R1:W-:Y:S04]  /*1be0*/  STG.E.128 desc[UR4][R88.64], R84 ;  /* 0x0000005458007986 */ /* 0x0003e8000c101d04 */
.L_x_7140:
[----:B------:R-:W-:Y:S05]  /*1bf0*/  BSYNC B1 ;  /* 0x0000000000017941 */ /* 0x000fea0003800000 */
.L_x_7139:
        /* <DEDUP_REMOVED lines=66> */
.L_x_7142:
[----:B------:R-:W-:Y:S05]  /*2020*/  BSYNC B1 ;  /* 0x0000000000017941 */ /* 0x000fea0003800000 */
.L_x_7141:
[----:B------:R-:W-:Y:S04]  /*2030*/  BSSY B1, `(.L_x_7143) ;  /* 0x0000041000017945 */ /* 0x000fe80003800000 */
[----:B------:R-:W-:Y:S05]  /*2040*/  @!P5 BRA `(.L_x_7144) ;  /* 0x0000000000fcd947 */ /* 0x000fea0003800000 */
[----:B------:R-:W-:Y:S01]  /*2050*/  ISETP.NE.U32.AND P1, PT, RZ, UR14, PT ;  /* 0x0000000eff007c0c */ /* 0x000fe2000bf25070 */
[----:B-12---:R-:W1:Y:S01]  /*2060*/  LDC.64 R84, c[0x0][0x2f8] ;  /* 0x0000be00ff547b82 */ /* 0x006e620000000a00 */
[----:B------:R-:W-:Y:S01]  /*2070*/  ISETP.NE.U32.AND P2, PT, RZ, UR8, PT ;  /* 0x00000008ff007c0c */ /* 0x000fe2000bf45070 */
[-CC-:B------:R-:W-:Y:S01]  /*2080*/  FFMA.FTZ R88, R160, R92.reuse, R93.reuse ;  /* 0x0000005ca0587223 */ /* 0x180fe2000001005d */
[----:B------:R-:W-:Y:S01]  /*2090*/  ISETP.NE.AND.EX P1, PT, RZ, UR15, PT, P1 ;  /* 0x0000000fff007c0c */ /* 0x000fe2000bf25310 */
[-CC-:B------:R-:W-:Y:S01]  /*20a0*/  FFMA.FTZ R95, R155, R92.reuse, R93.reuse ;  /* 0x0000005c9b5f7223 */ /* 0x180fe2000001005d */
[----:B------:R-:W-:Y:S01]  /*20b0*/  ISETP.NE.AND.EX P2, PT, RZ, UR9, PT, P2 ;  /* 0x00000009ff007c0c */ /* 0x000fe2000bf45320 */
[-CC-:B0-----:R-:W-:Y:S01]  /*20c0*/  FFMA.FTZ R90, R164, R92.reuse, R93.reuse ;  /* 0x0000005ca45a7223 */ /* 0x181fe2000001005d */
        /* <DEDUP_REMOVED lines=30> */
[----:B-1----:R-:W-:-:S04]  /*22b0*/  IMAD.WIDE.U32 R90, R123, 0x10, R84 ;  /* 0x000000107b5a7825 */ /* 0x002fc800078e0054 */
[----:B------:R-:W-:Y:S01]  /*22c0*/  FMUL.FTZ R84, R93, R121 ;  /* 0x000000795d547220 */ /* 0x000fe20000410000 */
[C---:B------:R-:W-:Y:S01]  /*22d0*/  SEL R77, R92.reuse, R77, P1 ;  /* 0x0000004d5c4d7207 */ /* 0x040fe20000800000 */
[----:B------:R-:W-:Y:S01]  /*22e0*/  FMUL.FTZ R85, R92, R121 ;  /* 0x000000795c557220 */ /* 0x000fe20000410000 */
[----:B0-----:R-:W-:Y:S01]  /*22f0*/  @P1 IMAD.WIDE.U32 R88, R123, 0x20, R86 ;  /* 0x000000207b581825 */ /* 0x001fe200078e0056 */
[----:B------:R-:W-:-:S03]  /*2300*/  SEL R78, R95, R78, P1 ;  /* 0x0000004e5f4e7207 */ /* 0x000fc60000800000 */
[----:B------:R-:W-:Y:S01]  /*2310*/  FMUL.FTZ R86, R171, R121 ;  /* 0x00000079ab567220 */ /* 0x000fe20000410000 */
[----:B------:R-:W-:Y:S01]  /*2320*/  SEL R79, R94, R79, P1 ;  /* 0x0000004f5e4f7207 */ /* 0x000fe20000800000 */
[-C--:B------:R-:W-:Y:S01]  /*2330*/  FMUL.FTZ R87, R176, R121.reuse ;  /* 0x00000079b0577220 */ /* 0x080fe20000410000 */
[----:B------:R-:W-:Y:S01]  /*2340*/  SEL R82, R175, R82, P1 ;  /* 0x00000052af527207 */ /* 0x000fe20000800000 */
[-C--:B------:R-:W-:Y:S01]  /*2350*/  FMUL.FTZ R95, R95, R121.reuse ;  /* 0x000000795f5f7220 */ /* 0x080fe20000410000 */
[-C--:B------:R-:W-:Y:S01]  /*2360*/  FMUL.FTZ R94, R94, R121.reuse ;  /* 0x000000795e5e7220 */ /* 0x080fe20000410000 */
[-C--:B------:R-:W-:Y:S01]  /*2370*/  FMUL.FTZ R175, R175, R121.reuse ;  /* 0x00000079afaf7220 */ /* 0x080fe20000410000 */
[----:B------:R-:W-:Y:S01]  /*2380*/  FMUL.FTZ R92, R124, R121 ;  /* 0x000000797c5c7220 */ /* 0x000fe20000410000 */
[----:B------:R-:W-:Y:S02]  /*2390*/  SEL R76, R93, R76, P1 ;  /* 0x0000004c5d4c7207 */ /* 0x000fe40000800000 */
[----:B------:R-:W-:-:S02]  /*23a0*/  SEL R80, R171, R80, P1 ;  /* 0x00000050ab507207 */ /* 0x000fc40000800000 */
[----:B------:R-:W-:Y:S01]  /*23b0*/  SEL R81, R176, R81, P1 ;  /* 0x00000051b0517207 */ /* 0x000fe20000800000 */
[----:B------:R3:W-:Y:S01]  /*23c0*/  @P1 STG.E.128 desc[UR4][R88.64], R76 ;  /* 0x0000004c58001986 */ /* 0x0007e2000c101d04 */
[----:B------:R-:W-:Y:S02]  /*23d0*/  SEL R83, R124, R83, P1 ;  /* 0x000000537c537207 */ /* 0x000fe40000800000 */
[----:B------:R-:W-:Y:S02]  /*23e0*/  F2FP.F16.F32.PACK_AB R84, R85, R84 ;  /* 0x000000545554723e */ /* 0x000fe400000000ff */
[----:B------:R-:W-:Y:S01]  /*23f0*/  F2FP.F16.F32.PACK_AB R86, R87, R86 ;  /* 0x000000565756723e */ /* 0x000fe200000000ff */
[----:B------:R3:W-:Y:S01]  /*2400*/  @P1 STG.E.128 desc[UR4][R88.64+0x10], R80 ;  /* 0x0000105058001986 */ /* 0x0007e2000c101d04 */
[----:B------:R-:W-:Y:S02]  /*2410*/  F2FP.F16.F32.PACK_AB R85, R94, R95 ;  /* 0x0000005f5e55723e */ /* 0x000fe400000000ff */
[----:B------:R-:W-:-:S05]  /*2420*/  F2FP.F16.F32.PACK_AB R87, R92, R175 ;  /* 0x000000af5c57723e */ /* 0x000fca00000000ff */
[----:B------:R3:W-:Y:S02]  /*2430*/  STG.E.128 desc[UR4][R90.64], R84 ;  /* 0x000000545a007986 */ /* 0x0007e4000c101d04 */
.L_x_7144:
[----:B------:R-:W-:Y:S05]  /*2440*/  BSYNC B1 ;  /* 0x0000000000017941 */ /* 0x000fea0003800000 */
.L_x_7143:
[----:B-123--:R-:W1:Y:S02]  /*2450*/  LDC.64 R84, c[0x0][0x210] ;  /* 0x00008400ff547b82 */ /* 0x00ee640000000a00 */
[----:B-1----:R-:W-:-:S04]  /*2460*/  LEA R122, R84, R122, 0x2 ;  /* 0x0000007a547a7211 */ /* 0x002fc800078e10ff */
[----:B------:R-:W-:-:S13]  /*2470*/  ISETP.GE.AND P1, PT, R122, R85, PT ;  /* 0x000000557a00720c */ /* 0x000fda0003f26270 */
[----:B------:R-:W-:Y:S05]  /*2480*/  @!P1 BRA `(.L_x_7145) ;  /* 0xffffffe000489947 */ /* 0x000fea000383ffff */
.L_x_7131:
[----:B------:R-:W-:Y:S05]  /*2490*/  BSYNC B0 ;  /* 0x0000000000007941 */ /* 0x000fea0003800000 */
.L_x_7130:
        /* <DEDUP_REMOVED lines=196> */
.L_x_7138:
        /* <DEDUP_REMOVED lines=8> */
.L_x_7147:
[----:B------:R-:W-:Y:S05]  /*3160*/  BSYNC B1 ;  /* 0x0000000000017941 */ /* 0x000fea0003800000 */
.L_x_7146:
        /* <DEDUP_REMOVED lines=8> */
.L_x_7148:
[----:B------:R-:W-:Y:S01]  /*31f0*/  FADD.FTZ R84, R84, R173 ;  /* 0x000000ad54547221 */ /* 0x000fe20000010000 */
[----:B------:R-:W-:-:S04]  /*3200*/  HFMA2.MMA R94, -RZ, RZ, 0, 1.1920928955078125e-07 ;  /* 0x00000002ff5e7435 */ /* 0x000fc800000001ff */
[----:B------:R-:W-:Y:S02]  /*3210*/  MOV R95, R84 ;  /* 0x00000054005f7202 */ /* 0x000fe40000000f00 */
[----:B------:R-:W-:-:S07]  /*3220*/  MOV R85, R93 ;  /* 0x0000005d00557202 */ /* 0x000fce0000000f00 */
[----:B------:R-:W-:Y:S05]  /*3230*/  WARPSYNC.COLLECTIVE R92, `(.L_x_7149) ;  /* 0x000000005c087348 */ /* 0x000fea0003c00000 */
[----:B------:R0:W1:Y:S02]  /*3240*/  SHFL.BFLY P1, R93, R95, R94, R169 ;  /* 0x0c00005e5f5d7389 */ /* 0x00006400000200a9 */
[----:B01----:R-:W-:Y:S01]  /*3250*/  ENDCOLLECTIVE ;  /* 0x000000000000791b */ /* 0x003fe20003800000 */
.L_x_7149:
[----:B------:R-:W-:-:S05]  /*3260*/  FADD.FTZ R85, R85, R176 ;  /* 0x000000b055557221 */ /* 0x000fca0000010000 */
[----:B------:R-:W-:Y:S02]  /*3270*/  MOV R95, R85 ;  /* 0x00000055005f7202 */ /* 0x000fe40000000f00 */
[----:B------:R-:W-:-:S07]  /*3280*/  MOV R87, R93 ;  /* 0x0000005d00577202 */ /* 0x000fce0000000f00 */
[----:B------:R-:W-:Y:S05]  /*3290*/  WARPSYNC.COLLECTIVE R92, `(.L_x_7150) ;  /* 0x000000005c087348 */ /* 0x000fea0003c00000 */
[----:B------:R0:W1:Y:S02]  /*32a0*/  SHFL.BFLY P1, R93, R95, R94, R169 ;  /* 0x0c00005e5f5d7389 */ /* 0x00006400000200a9 */
[----:B01----:R-:W-:Y:S01]  /*32b0*/  ENDCOLLECTIVE ;  /* 0x000000000000791b */ /* 0x003fe20003800000 */
.L_x_7150:
[----:B------:R-:W-:Y:S01]  /*32c0*/  FADD.FTZ R87, R84, R87 ;  /* 0x0000005754577221 */ /* 0x000fe20000010000 */
[----:B------:R-:W-:-:S04]  /*32d0*/  HFMA2.MMA R94, -RZ, RZ, 0, 2.384185791015625e-07 ;  /* 0x00000004ff5e7435 */ /* 0x000fc800000001ff */
[----:B------:R-:W-:Y:S02]  /*32e0*/  MOV R95, R87 ;  /* 0x00000057005f7202 */ /* 0x000fe40000000f00 */
[----:B------:R-:W-:-:S07]  /*32f0*/  MOV R86, R93 ;  /* 0x0000005d00567202 */ /* 0x000fce0000000f00 */
[----:B------:R-:W-:Y:S05]  /*3300*/  WARPSYNC.COLLECTIVE R92, `(.L_x_7151) ;  /* 0x000000005c087348 */ /* 0x000fea0003c00000 */
[----:B------:R0:W1:Y:S02]  /*3310*/  SHFL.BFLY P1, R93, R95, R94, R169 ;  /* 0x0c00005e5f5d7389 */ /* 0x00006400000200a9 */
[----:B01----:R-:W-:Y:S01]  /*3320*/  ENDCOLLECTIVE ;  /* 0x000000000000791b */ /* 0x003fe20003800000 */
.L_x_7151:
[----:B------:R-:W-:-:S05]  /*3330*/  FADD.FTZ R86, R85, R86 ;  /* 0x0000005655567221 */ /* 0x000fca0000010000 */
[----:B------:R-:W-:Y:S02]  /*3340*/  MOV R95, R86 ;  /* 0x00000056005f7202 */ /* 0x000fe40000000f00 */
[----:B------:R-:W-:-:S07]  /*3350*/  MOV R88, R93 ;  /* 0x0000005d00587202 */ /* 0x000fce0000000f00 */
[----:B------:R-:W-:Y:S05]  /*3360*/  WARPSYNC.COLLECTIVE R92, `(.L_x_7152) ;  /* 0x000000005c087348 */ /* 0x000fea0003c00000 */
[----:B------:R0:W1:Y:S02]  /*3370*/  SHFL.BFLY P1, R93, R95, R94, R169 ;  /* 0x0c00005e5f5d7389 */ /* 0x00006400000200a9 */
[----:B01----:R-:W-:Y:S01]  /*3380*/  ENDCOLLECTIVE ;  /* 0x000000000000791b */ /* 0x003fe20003800000 */
.L_x_7152:
[----:B------:R-:W-:Y:S01]  /*3390*/  FADD.FTZ R88, R87, R88 ;  /* 0x0000005857587221 */ /* 0x000fe20000010000 */
[----:B------:R-:W-:-:S04]  /*33a0*/  HFMA2.MMA R94, -RZ, RZ, 0, 4.76837158203125e-07 ;  /* 0x00000008ff5e7435 */ /* 0x000fc800000001ff */
[----:B------:R-:W-:Y:S02]  /*33b0*/  MOV R95, R88 ;  /* 0x00000058005f7202 */ /* 0x000fe40000000f00 */
[----:B------:R-:W-:-:S07]  /*33c0*/  MOV R89, R93 ;  /* 0x0000005d00597202 */ /* 0x000fce0000000f00 */
[----:B------:R-:W-:Y:S05]  /*33d0*/  WARPSYNC.COLLECTIVE R92, `(.L_x_7153) ;  /* 0x000000005c087348 */ /* 0x000fea0003c00000 */
[----:B------:R0:W1:Y:S02]  /*33e0*/  SHFL.BFLY P1, R93, R95, R94, R169 ;  /* 0x0c00005e5f5d7389 */ /* 0x00006400000200a9 */
[----:B01----:R-:W-:Y:S01]  /*33f0*/  ENDCOLLECTIVE ;  /* 0x000000000000791b */ /* 0x003fe20003800000 */
.L_x_7153:
[----:B------:R-:W-:-:S05]  /*3400*/  FADD.FTZ R89, R86, R89 ;  /* 0x0000005956597221 */ /* 0x000fca0000010000 */
[----:B------:R-:W-:Y:S02]  /*3410*/  MOV R95, R89 ;  /* 0x00000059005f7202 */ /* 0x000fe40000000f00 */
[----:B------:R-:W-:-:S07]  /*3420*/  MOV R91, R93 ;  /* 0x0000005d005b7202 */ /* 0x000fce0000000f00 */
[----:B------:R-:W-:Y:S05]  /*3430*/  WARPSYNC.COLLECTIVE R92, `(.L_x_7154) ;  /* 0x000000005c087348 */ /* 0x000fea0003c00000 */
[----:B------:R0:W1:Y:S02]  /*3440*/  SHFL.BFLY P1, R93, R95, R94, R169 ;  /* 0x0c00005e5f5d7389 */ /* 0x00006400000200a9 */
[----:B01----:R-:W-:Y:S01]  /*3450*/  ENDCOLLECTIVE ;  /* 0x000000000000791b */ /* 0x003fe20003800000 */
.L_x_7154:
[----:B------:R-:W-:Y:S01]  /*3460*/  FADD.FTZ R91, R88, R91 ;  /* 0x0000005b585b7221 */ /* 0x000fe20000010000 */
[----:B------:R-:W-:-:S04]  /*3470*/  HFMA2.MMA R94, -RZ, RZ, 0, 9.5367431640625e-07 ;  /* 0x00000010ff5e7435 */ /* 0x000fc800000001ff */
[----:B------:R-:W-:Y:S02]  /*3480*/  MOV R95, R91 ;  /* 0x0000005b005f7202 */ /* 0x000fe40000000f00 */
[----:B------:R-:W-:-:S07]  /*3490*/  MOV R90, R93 ;  /* 0x0000005d005a7202 */ /* 0x000fce0000000f00 */
[----:B------:R-:W-:Y:S05]  /*34a0*/  WARPSYNC.COLLECTIVE R92, `(.L_x_7155) ;  /* 0x000000005c087348 */ /* 0x000fea0003c00000 */
[----:B------:R0:W1:Y:S02]  /*34b0*/  SHFL.BFLY P1, R93, R95, R94, R169 ;  /* 0x0c00005e5f5d7389 */ /* 0x00006400000200a9 */
[----:B01----:R-:W-:Y:S01]  /*34c0*/  ENDCOLLECTIVE ;  /* 0x000000000000791b */ /* 0x003fe20003800000 */
.L_x_7155:
[----:B------:R-:W-:-:S05]  /*34d0*/  FADD.FTZ R90, R89, R90 ;  /* 0x0000005a595a7221 */ /* 0x000fca0000010000 */
[----:B------:R-:W-:Y:S02]  /*34e0*/  MOV R95, R90 ;  /* 0x0000005a005f7202 */ /* 0x000fe40000000f00 */
[----:B------:R-:W-:-:S07]  /*34f0*/  MOV R84, R93 ;  /* 0x0000005d00547202 */ /* 0x000fce0000000f00 */
[----:B------:R-:W-:Y:S05]  /*3500*/  WARPSYNC.COLLECTIVE R92, `(.L_x_7156) ;  /* 0x000000005c087348 */ /* 0x000fea0003c00000 */
[----:B------:R0:W1:Y:S02]  /*3510*/  SHFL.BFLY P1, R93, R95, R94, R169 ;  /* 0x0c00005e5f5d7389 */ /* 0x00006400000200a9 */
[----:B01----:R-:W-:Y:S01]  /*3520*/  ENDCOLLECTIVE ;  /* 0x000000000000791b */ /* 0x003fe20003800000 */
.L_x_7156:
[----:B------:R-:W-:Y:S01]  /*3530*/  MOV R85, R93 ;  /* 0x0000005d00557202 */ /* 0x000fe20000000f00 */
[----:B------:R-:W-:Y:S06]  /*3540*/  BRA `(.L_x_7157) ;  /* 0xffffffe0008c7947 */ /* 0x000fec000383ffff */
.L_x_7158:
        /* <DEDUP_REMOVED lines=11> */
.L_x_11776:


//--------------------- .text._ZN10layer_norm13ln_bwd_kernelINS_13Kernel_traitsI6__halfS2_fS2_fjLj768ELj1ELj4ELj1ELj16ENS_18Kernel_traits_baseILj768ES2_S2_fS2_fjLj128EEEEELb0ELb0ELb0ELb1EEEvNS_9BwdParamsE --------------------------
	.section	.text._ZN10layer_norm13ln_bwd_kernelINS_13Kernel_traitsI6__halfS2_fS2_fjLj768ELj1ELj4ELj1ELj16ENS_18Kernel_traits_baseILj768ES2_S2_fS2_fjLj128EEEEELb0ELb0ELb0ELb1EEEvNS_9BwdParamsE,"ax",@progbits
	.align	128
        .global         _ZN10layer_norm13ln_bwd_kernelINS_13Kernel_traitsI6__halfS2_fS2_fjLj768ELj1ELj4ELj1ELj16ENS_18Kernel_traits_baseILj768ES2_S2_fS2_fjLj128EEEEELb0ELb0ELb0ELb1EEEvNS_9BwdParamsE
        .type           _ZN10layer_norm13ln_bwd_kernelINS_13Kernel_traitsI6__halfS2_fS2_fjLj768ELj1ELj4ELj1ELj16ENS_18Kernel_traits_baseILj768ES2_S2_fS2_fjLj128EEEEELb0ELb0ELb0ELb1EEEvNS_9BwdParamsE,@function
        .size           _ZN10layer_norm13ln_bwd_kernelINS_13Kernel_traitsI6__halfS2_fS2_fjLj768ELj1ELj4ELj1ELj16ENS_18Kernel_traits_baseILj768ES2_S2_fS2_fjLj128EEEEELb0ELb0ELb0ELb1EEEvNS_9BwdParamsE,(.L_x_11777 - _ZN10layer_norm13ln_bwd_kernelINS_13Kernel_traitsI6__halfS2_fS2_fjLj768ELj1ELj4ELj1ELj16ENS_18Kernel_traits_baseILj768ES2_S2_fS2_fjLj128EEEEELb0ELb0ELb0ELb1EEEvNS_9BwdParamsE)
        .other          _ZN10layer_norm13ln_bwd_kernelINS_13Kernel_traitsI6__halfS2_fS2_fjLj768ELj1ELj4ELj1ELj16ENS_18Kernel_traits_baseILj768ES2_S2_fS2_fjLj128EEEEELb0ELb0ELb0ELb1EEEvNS_9BwdParamsE,@"STO_CUDA_ENTRY STV_DEFAULT"
_ZN10layer_norm13ln_bwd_kernelINS_13Kernel_traitsI6__halfS2_fS2_fjLj768ELj1ELj4ELj1ELj16ENS_18Kernel_traits_baseILj768ES2_S2_fS2_fjLj128EEEEELb0ELb0ELb0ELb1EEEvNS_9BwdParamsE:
.text._ZN10layer_norm13ln_bwd_kernelINS_13Kernel_traitsI6__halfS2_fS2_fjLj768ELj1ELj4ELj1ELj16ENS_18Kernel_traits_baseILj768ES2_S2_fS2_fjLj128EEEEELb0ELb0ELb0ELb1EEEvNS_9BwdParamsE:
        /* <DEDUP_REMOVED lines=38> */
.L_x_7160:
        /* <DEDUP_REMOVED lines=38> */
[----:B------:R-:W-:Y:S01]  /*04c0*/  MOV R116, RZ ;  /* 0x000000ff00747202 */ /* 0x000fe20000000f00 */
[--C-:B--2---:R-:W-:Y:S02]  /*04d0*/  HADD2.F32 R120, -RZ, R124.reuse.H0_H0 ;  /* 0x2000007cff787230 */ /* 0x104fe40000004100 */
[----:B------:R-:W-:Y:S02]  /*04e0*/  HADD2.F32 R121, -RZ, R124.H1_H1 ;  /* 0x3000007cff797230 */ /* 0x000fe40000004100 */
[--C-:B------:R-:W-:Y:S02]  /*04f0*/  HADD2.F32 R122, -RZ, R125.reuse.H0_H0 ;  /* 0x2000007dff7a7230 */ /* 0x100fe40000004100 */
[----:B------:R-:W-:Y:S02]  /*0500*/  HADD2.F32 R123, -RZ, R125.H1_H1 ;  /* 0x3000007dff7b7230 */ /* 0x000fe40000004100 */
[--C-:B---3--:R-:W-:Y:S02]  /*0510*/  HADD2.F32 R128, -RZ, R132.reuse.H0_H0 ;  /* 0x20000084ff807230 */ /* 0x108fe40000004100 */
[----:B------:R-:W-:-:S02]  /*0520*/  HADD2.F32 R129, -RZ, R132.H1_H1 ;  /* 0x30000084ff817230 */ /* 0x000fc40000004100 */
[--C-:B------:R-:W-:Y:S02]  /*0530*/  HADD2.F32 R130, -RZ, R133.reuse.H0_H0 ;  /* 0x20000085ff827230 */ /* 0x100fe40000004100 */
[----:B------:R-:W-:Y:S02]  /*0540*/  HADD2.F32 R131, -RZ, R133.H1_H1 ;  /* 0x30000085ff837230 */ /* 0x000fe40000004100 */
[--C-:B----4-:R-:W-:Y:S02]  /*0550*/  HADD2.F32 R136, -RZ, R140.reuse.H0_H0 ;  /* 0x2000008cff887230 */ /* 0x110fe40000004100 */
        /* <DEDUP_REMOVED lines=11> */
[----:B------:R-:W-:Y:S02]  /*0610*/  HADD2.F32 R142, -RZ, R143.H0_H0 ;  /* 0x2000008fff8e7230 */ /* 0x000fe40000004100 */
[----:B------:R-:W-:Y:S02]  /*0620*/  HADD2.F32 R127, -RZ, R127.H1_H1 ;  /* 0x3000007fff7f7230 */ /* 0x000fe40000004100 */
[----:B------:R-:W-:Y:S02]  /*0630*/  HADD2.F32 R135, -RZ, R135.H1_H1 ;  /* 0x30000087ff877230 */ /* 0x000fe40000004100 */
[----:B------:R-:W-:-:S07]  /*0640*/  HADD2.F32 R143, -RZ, R143.H1_H1 ;  /* 0x3000008fff8f7230 */ /* 0x000fce0000004100 */
.L_x_7164:
        /* <DEDUP_REMOVED lines=14> */
[C---:B------:R-:W-:Y:S02]  /*0730*/  IADD3 R146, R148.reuse, 0x40, RZ ;  /* 0x0000004094927810 */ /* 0x040fe40007ffe0ff */
[----:B-1----:R-:W-:Y:S01]  /*0740*/  @P0 LEA R56, P1, R117, R56, 0x1 ;  /* 0x0000003875380211 */ /* 0x002fe200078208ff */
[----:B--2---:R-:W-:-:S03]  /*0750*/  IMAD.WIDE.U32 R64, R148, 0x20, R154 ;  /* 0x0000002094407825 */ /* 0x004fc600078e009a */
[----:B------:R-:W-:Y:S01]  /*0760*/  @P0 LEA.HI.X R57, R117, R57, R0, 0x1, P1 ;  /* 0x0000003975390211 */ /* 0x000fe200008f0c00 */
[--C-:B------:R-:W-:Y:S01]  /*0770*/  IMAD.WIDE.U32 R152, R147, 0x20, R154.reuse ;  /* 0x0000002093987825 */ /* 0x100fe200078e009a */
[----:B------:R-:W2:Y:S01]  /*0780*/  LDG.E.128 R36, desc[UR4][R64.64] ;  /* 0x0000000440247981 */ /* 0x000ea2000c1e1d00 */
[----:B----4-:R-:W1:Y:S02]  /*0790*/  LDC.64 R2, c[0x0][0x2c8] ;  /* 0x0000b200ff027b82 */ /* 0x010e640000000a00 */
[----:B------:R-:W-:Y:S01]  /*07a0*/  IMAD.WIDE.U32 R154, R146, 0x20, R154 ;  /* 0x00000020929a7825 */ /* 0x000fe200078e009a */
[----:B------:R-:W4:Y:S03]  /*07b0*/  LDG.E.128 R40, desc[UR4][R64.64+0x10] ;  /* 0x0000100440287981 */ /* 0x000f26000c1e1d00 */
[----:B---3--:R-:W-:Y:S01]  /*07c0*/  IMAD.WIDE.U32 R60, R148, 0x10, R68 ;  /* 0x00000010943c7825 */ /* 0x008fe200078e0044 */
[----:B------:R-:W3:Y:S03]  /*07d0*/  LDG.E.128 R44, desc[UR4][R152.64] ;  /* 0x00000004982c7981 */ /* 0x000ee6000c1e1d00 */
[----:B0-----:R-:W-:Y:S01]  /*07e0*/  IMAD.WIDE R150, R117, 0x4, R150 ;  /* 0x0000000475967825 */ /* 0x001fe200078e0296 */
[----:B------:R-:W3:Y:S03]  /*07f0*/  LDG.E.128 R52, desc[UR4][R154.64] ;  /* 0x000000049a347981 */ /* 0x000ee6000c1e1d00 */
[--C-:B------:R-:W-:Y:S01]  /*0800*/  IMAD.WIDE.U32 R66, R147, 0x10, R68.reuse ;  /* 0x0000001093427825 */ /* 0x100fe200078e0044 */
[----:B------:R-:W3:Y:S04]  /*0810*/  @P0 LDG.E.U16 R0, desc[UR4][R56.64] ;  /* 0x0000000438000981 */ /* 0x000ee8000c1e1500 */
[----:B------:R0:W3:Y:S01]  /*0820*/  LDG.E.128 R48, desc[UR4][R152.64+0x10] ;  /* 0x0000100498307981 */ /* 0x0000e2000c1e1d00 */
[----:B------:R-:W-:-:S03]  /*0830*/  IMAD.WIDE.U32 R68, R146, 0x10, R68 ;  /* 0x0000001092447825 */ /* 0x000fc600078e0044 */
[----:B------:R-:W3:Y:S04]  /*0840*/  LDG.E.128 R60, desc[UR4][R60.64] ;  /* 0x000000043c3c7981 */ /* 0x000ee8000c1e1d00 */
[----:B------:R-:W3:Y:S04]  /*0850*/  LDG.E R150, desc[UR4][R150.64] ;  /* 0x0000000496967981 */ /* 0x000ee8000c1e1900 */
[----:B------:R0:W3:Y:S04]  /*0860*/  LDG.E.128 R56, desc[UR4][R154.64+0x10] ;  /* 0x000010049a387981 */ /* 0x0000e8000c1e1d00 */
[----:B------:R-:W3:Y:S04]  /*0870*/  LDG.E.128 R64, desc[UR4][R66.64] ;  /* 0x0000000442407981 */ /* 0x000ee8000c1e1d00 */
[----:B------:R-:W3:Y:S01]  /*0880*/  LDG.E.128 R68, desc[UR4][R68.64] ;  /* 0x0000000444447981 */ /* 0x000ee2000c1e1d00 */
[----:B-1----:R-:W-:-:S04]  /*0890*/  ISETP.NE.U32.AND P1, PT, R2, RZ, PT ;  /* 0x000000ff0200720c */ /* 0x002fc80003f25070 */
[----:B------:R-:W-:-:S13]  /*08a0*/  ISETP.NE.AND.EX P1, PT, R3, RZ, PT, P1 ;  /* 0x000000ff0300720c */ /* 0x000fda0003f25310 */
[----:B------:R-:W1:Y:S08]  /*08b0*/  @P1 LDC.64 R156, c[0x0][0x2c8] ;  /* 0x0000b200ff9c1b82 */ /* 0x000e700000000a00 */
[----:B0-----:R-:W0:Y:S08]  /*08c0*/  @P1 LDC.64 R152, c[0x0][0x2c8] ;  /* 0x0000b200ff981b82 */ /* 0x001e300000000a00 */
[----:B------:R-:W0:Y:S01]  /*08d0*/  @P1 LDC.64 R154, c[0x0][0x2c8] ;  /* 0x0000b200ff9a1b82 */ /* 0x000e220000000a00 */
[----:B-1----:R-:W-:-:S05]  /*08e0*/  @P1 IMAD.WIDE.U32 R156, R146, 0x20, R156 ;  /* 0x00000020929c1825 */ /* 0x002fca00078e009c */
[----:B------:R-:W5:Y:S01]  /*08f0*/  @P1 LDG.E.128 R20, desc[UR4][R156.64] ;  /* 0x000000049c141981 */ /* 0x000f62000c1e1d00 */
[----:B0-----:R-:W-:-:S03]  /*0900*/  @P1 IMAD.WIDE.U32 R152, R148, 0x20, R152 ;  /* 0x0000002094981825 */ /* 0x001fc600078e0098 */
[----:B------:R4:W5:Y:S04]  /*0910*/  @P1 LDG.E.128 R24, desc[UR4][R156.64+0x10] ;  /* 0x000010049c181981 */ /* 0x000968000c1e1d00 */
[----:B------:R-:W5:Y:S04]  /*0920*/  @P1 LDG.E.128 R4, desc[UR4][R152.64] ;  /* 0x0000000498041981 */ /* 0x000f68000c1e1d00 */
[----:B------:R0:W5:Y:S01]  /*0930*/  @P1 LDG.E.128 R8, desc[UR4][R152.64+0x10] ;  /* 0x0000100498081981 */ /* 0x000162000c1e1d00 */
[----:B------:R-:W-:-:S05]  /*0940*/  @P1 IMAD.WIDE.U32 R154, R147, 0x20, R154 ;  /* 0x00000020939a1825 */ /* 0x000fca00078e009a */
[----:B------:R-:W5:Y:S04]  /*0950*/  @P1 LDG.E.128 R12, desc[UR4][R154.64] ;  /* 0x000000049a0c1981 */ /* 0x000f68000c1e1d00 */
[----:B------:R1:W5:Y:S01]  /*0960*/  @P1 LDG.E.128 R16, desc[UR4][R154.64+0x10] ;  /* 0x000010049a101981 */ /* 0x000362000c1e1d00 */
[----:B------:R-:W-:Y:S01]  /*0970*/  UMOV UR6, 0xffffffff ;  /* 0xffffffff00067882 */ /* 0x000fe20000000000 */
[----:B------:R-:W-:Y:S02]  /*0980*/  FSEL R158, R149, RZ, !P4 ;  /* 0x000000ff959e7208 */ /* 0x000fe40006000000 */
[----:B------:R-:W-:-:S03]  /*0990*/  MOV R149, 0x3f800000 ;  /* 0x3f80000000957802 */ /* 0x000fc60000000f00 */
[C---:B--2---:R-:W-:Y:S01]  /*09a0*/  FADD.FTZ R151, -R158.reuse, R36 ;  /* 0x000000249e977221 */ /* 0x044fe20000010100 */
[C---:B----4-:R-:W-:Y:S01]  /*09b0*/  FADD.FTZ R157, -R158.reuse, R43 ;  /* 0x0000002b9e9d7221 */ /* 0x050fe20000010100 */
[C---:B0-----:R-:W-:Y:S01]  /*09c0*/  FADD.FTZ R153, -R158.reuse, R37 ;  /* 0x000000259e997221 */ /* 0x041fe20000010100 */
[C---:B---3--:R-:W-:Y:S01]  /*09d0*/  FADD.FTZ R171, -R158.reuse, R45 ;  /* 0x0000002d9eab7221 */ /* 0x048fe20000010100 */
[C---:B------:R-:W-:Y:S01]  /*09e0*/  FADD.FTZ R185, -R158.reuse, R52 ;  /* 0x000000349eb97221 */ /* 0x040fe20000010100 */
[C---:B------:R-:W-:Y:S01]  /*09f0*/  FADD.FTZ R159, -R158.reuse, R38 ;  /* 0x000000269e9f7221 */ /* 0x040fe20000010100 */
[----:B------:R-:W-:Y:S02]  /*0a00*/  @P0 HADD2.F32 R149, -RZ, R0.H0_H0 ;  /* 0x20000000ff950230 */ /* 0x000fe40000004100 */
[----:B------:R-:W-:Y:S01]  /*0a10*/  FADD.FTZ R181, -R158, R50 ;  /* 0x000000329eb57221 */ /* 0x000fe20000010100 */
[----:B------:R-:W-:Y:S02]  /*0a20*/  HADD2.F32 R45, -RZ, R60.H0_H0 ;  /* 0x2000003cff2d7230 */ /* 0x000fe40000004100 */
[----:B------:R-:W-:-:S02]  /*0a30*/  HADD2.F32 R52, -RZ, R63.H1_H1 ;  /* 0x3000003fff347230 */ /* 0x000fc40000004100 */
[C---:B------:R-:W-:Y:S01]  /*0a40*/  FMUL.FTZ R0, R150.reuse, R151 ;  /* 0x0000009796007220 */ /* 0x040fe20000410000 */
[----:B------:R-:W-:Y:S01]  /*0a50*/  FMUL.FTZ R50, R150, R157 ;  /* 0x0000009d96327220 */ /* 0x000fe20000410000 */
[C---:B------:R-:W-:Y:S01]  /*0a60*/  FADD.FTZ R161, -R158.reuse, R39 ;  /* 0x000000279ea17221 */ /* 0x040fe20000010100 */
[C---:B------:R-:W-:Y:S01]  /*0a70*/  FADD.FTZ R191, -R158.reuse, R55 ;  /* 0x000000379ebf7221 */ /* 0x040fe20000010100 */
[----:B------:R-:W-:Y:S01]  /*0a80*/  FADD.FTZ R37, -R158, R58 ;  /* 0x0000003a9e257221 */ /* 0x000fe20000010100 */
[----:B------:R-:W-:Y:S02]  /*0a90*/  HADD2.F32 R38, -RZ, R60.H1_H1 ;  /* 0x3000003cff267230 */ /* 0x000fe40000004100 */
[----:B------:R-:W-:Y:S01]  /*0aa0*/  FMUL.FTZ R39, R150, R153 ;  /* 0x0000009996277220 */ /* 0x000fe20000410000 */
[----:B------:R-:W-:Y:S01]  /*0ab0*/  FADD.FTZ R144, R45, R144 ;  /* 0x000000902d907221 */ /* 0x000fe20000010000 */
[--C-:B------:R-:W-:Y:S02]  /*0ac0*/  HADD2.F32 R58, -RZ, R64.reuse.H0_H0 ;  /* 0x20000040ff3a7230 */ /* 0x100fe40000004100 */
[----:B------:R-:W-:Y:S01]  /*0ad0*/  FFMA.FTZ R145, R0, R45, R145 ;  /* 0x0000002d00917223 */ /* 0x000fe20000010091 */
[----:B------:R-:W-:-:S02]  /*0ae0*/  HADD2.F32 R64, -RZ, R64.H1_H1 ;  /* 0x30000040ff407230 */ /* 0x000fc40000004100 */
[----:B------:R-:W-:Y:S01]  /*0af0*/  FADD.FTZ R89, R52, R89 ;  /* 0x0000005934597221 */ /* 0x000fe20000010000 */
[-C--:B------:R-:W-:Y:S01]  /*0b00*/  FFMA.FTZ R107, R50, R52.reuse, R107 ;  /* 0x00000034326b7223 */ /* 0x080fe2000001006b */
[----:B------:R-:W-:Y:S01]  /*0b10*/  FMUL.FTZ R55, R127, R52 ;  /* 0x000000347f377220 */ /* 0x000fe20000410000 */
[----:B------:R-:W-:Y:S01]  /*0b20*/  FMUL.FTZ R45, R120, R45 ;  /* 0x0000002d782d7220 */ /* 0x000fe20000410000 */
[----:B------:R-:W-:Y:S01]  /*0b30*/  FMUL.FTZ R52, R150, R171 ;  /* 0x000000ab96347220 */ /* 0x000fe20000410000 */
[C---:B------:R-:W-:Y:S01]  /*0b40*/  FADD.FTZ R163, -R158.reuse, R40 ;  /* 0x000000289ea37221 */ /* 0x040fe20000010100 */
[C---:B------:R-:W-:Y:S01]  /*0b50*/  FADD.FTZ R175, -R158.reuse, R47 ;  /* 0x0000002f9eaf7221 */ /* 0x040fe20000010100 */
[C---:B------:R-:W-:Y:S01]  /*0b60*/  FADD.FTZ R165, -R158.reuse, R41 ;  /* 0x000000299ea57221 */ /* 0x040fe20000010100 */
[C---:B------:R-:W-:Y:S01]  /*0b70*/  FADD.FTZ R177, -R158.reuse, R48 ;  /* 0x000000309eb17221 */ /* 0x040fe20000010100 */
[----:B-1----:R-:W-:Y:S01]  /*0b80*/  FADD.FTZ R155, -R158, R56 ;  /* 0x000000389e9b7221 */ /* 0x002fe20000010100 */
[----:B------:R-:W-:-:S02]  /*0b90*/  HADD2.F32 R40, -RZ, R61.H0_H0 ;  /* 0x2000003dff287230 */ /* 0x000fc40000004100 */
[C---:B------:R-:W-:Y:S01]  /*0ba0*/  FADD.FTZ R179, -R158.reuse, R49 ;  /* 0x000000319eb37221 */ /* 0x040fe20000010100 */
[----:B------:R-:W-:Y:S01]  /*0bb0*/  FADD.FTZ R183, -R158, R51 ;  /* 0x000000339eb77221 */ /* 0x000fe20000010100 */
[--C-:B------:R-:W-:Y:S02]  /*0bc0*/  HADD2.F32 R56, -RZ, R65.reuse.H0_H0 ;  /* 0x20000041ff387230 */ /* 0x100fe40000004100 */
[----:B------:R-:W-:Y:S01]  /*0bd0*/  FMUL.FTZ R41, R150, R159 ;  /* 0x0000009f96297220 */ /* 0x000fe20000410000 */
[----:B------:R-:W-:Y:S02]  /*0be0*/  HADD2.F32 R60, -RZ, R65.H1_H1 ;  /* 0x30000041ff3c7230 */ /* 0x000fe40000004100 */
[----:B------:R-:W-:Y:S01]  /*0bf0*/  FADD.FTZ R119, R38, R119 ;  /* 0x0000007726777221 */ /* 0x000fe20000010000 */
[--C-:B------:R-:W-:Y:S02]  /*0c00*/  HADD2.F32 R47, -RZ, R71.reuse.H0_H0 ;  /* 0x20000047ff2f7230 */ /* 0x100fe40000004100 */
[----:B------:R-:W-:Y:S01]  /*0c10*/  FFMA.FTZ R118, R39, R38, R118 ;  /* 0x0000002627767223 */ /* 0x000fe20000010076 */
[----:B------:R-:W-:-:S02]  /*0c20*/  HADD2.F32 R36, -RZ, R71.H1_H1 ;  /* 0x30000047ff247230 */ /* 0x000fc40000004100 */
[----:B------:R-:W-:Y:S01]  /*0c30*/  FADD.FTZ R189, -R158, R54 ;  /* 0x000000369ebd7221 */ /* 0x000fe20000010100 */
[--C-:B------:R-:W-:Y:S02]  /*0c40*/  HADD2.F32 R49, -RZ, R62.reuse.H0_H0 ;  /* 0x2000003eff317230 */ /* 0x100fe40000004100 */
[----:B------:R-:W-:Y:S01]  /*0c50*/  FMUL.FTZ R38, R121, R38 ;  /* 0x0000002679267220 */ /* 0x000fe20000410000 */
[----:B------:R-:W-:Y:S02]  /*0c60*/  HADD2.F32 R51, -RZ, R62.H1_H1 ;  /* 0x3000003eff337230 */ /* 0x000fe40000004100 */
[----:B------:R-:W-:Y:S01]  /*0c70*/  FADD.FTZ R88, R64, R88 ;  /* 0x0000005840587221 */ /* 0x000fe20000010000 */
[-C--:B------:R-:W-:Y:S01]  /*0c80*/  FFMA.FTZ R105, R52, R64.reuse, R105 ;  /* 0x0000004034697223 */ /* 0x080fe20000010069 */
[----:B------:R-:W-:Y:S01]  /*0c90*/  FMUL.FTZ R65, R129, R64 ;  /* 0x0000004081417220 */ /* 0x000fe20000410000 */
[----:B------:R-:W-:Y:S01]  /*0ca0*/  FADD.FTZ R71, RZ, R45 ;  /* 0x0000002dff477221 */ /* 0x000fe20000010000 */
[----:B------:R-:W-:Y:S01]  /*0cb0*/  FADD.FTZ R169, -R158, R44 ;  /* 0x0000002c9ea97221 */ /* 0x000fe20000010100 */
[----:B------:R-:W-:-:S02]  /*0cc0*/  HADD2.F32 R62, -RZ, R66.H0_H0 ;  /* 0x20000042ff3e7230 */ /* 0x000fc40000004100 */
[----:B------:R-:W-:Y:S01]  /*0cd0*/  FMUL.FTZ R54, R150, R175 ;  /* 0x000000af96367220 */ /* 0x000fe20000410000 */
[--C-:B------:R-:W-:Y:S02]  /*0ce0*/  HADD2.F32 R168, -RZ, R69.reuse.H0_H0 ;  /* 0x20000045ffa87230 */ /* 0x100fe40000004100 */
[----:B------:R-:W-:Y:S01]  /*0cf0*/  FFMA.FTZ R64, R0, R45, RZ ;  /* 0x0000002d00407223 */ /* 0x000fe200000100ff */
[----:B------:R-:W-:Y:S02]  /*0d00*/  HADD2.F32 R170, -RZ, R69.H1_H1 ;  /* 0x30000045ffaa7230 */ /* 0x000fe40000004100 */
[C---:B------:R-:W-:Y:S01]  /*0d10*/  FMUL.FTZ R69, R150.reuse, R177 ;  /* 0x000000b196457220 */ /* 0x040fe20000410000 */
[----:B------:R-:W-:Y:S02]  /*0d20*/  HADD2.F32 R44, -RZ, R61.H1_H1 ;  /* 0x3000003dff2c7230 */ /* 0x000fe40000004100 */
[----:B------:R-:W-:Y:S01]  /*0d30*/  FMUL.FTZ R43, R150, R161 ;  /* 0x000000a1962b7220 */ /* 0x000fe20000410000 */
[----:B------:R-:W-:Y:S01]  /*0d40*/  FADD.FTZ R115, R40, R115 ;  /* 0x0000007328737221 */ /* 0x000fe20000010000 */
[----:B------:R-:W-:Y:S01]  /*0d50*/  FFMA.FTZ R116, R41, R40, R116 ;  /* 0x0000002829747223 */ /* 0x000fe20000010074 */
[----:B------:R-:W-:-:S02]  /*0d60*/  HADD2.F32 R152, -RZ, R67.H0_H0 ;  /* 0x20000043ff987230 */ /* 0x000fc40000004100 */
[----:B------:R-:W-:Y:S01]  /*0d70*/  FMUL.FTZ R40, R122, R40 ;  /* 0x000000287a287220 */ /* 0x000fe20000410000 */
[----:B------:R-:W-:Y:S02]  /*0d80*/  HADD2.F32 R154, -RZ, R67.H1_H1 ;  /* 0x30000043ff9a7230 */ /* 0x000fe40000004100 */
[----:B------:R-:W-:Y:S01]  /*0d90*/  FADD.FTZ R151, R71, R38 ;  /* 0x0000002647977221 */ /* 0x000fe20000010000 */
[----:B------:R-:W-:Y:S01]  /*0da0*/  FADD.FTZ R86, R60, R86 ;  /* 0x000000563c567221 */ /* 0x000fe20000010000 */
[-C--:B------:R-:W-:Y:S01]  /*0db0*/  FFMA.FTZ R103, R54, R60.reuse, R103 ;  /* 0x0000003c36677223 */ /* 0x080fe20000010067 */
[----:B------:R-:W-:Y:S01]  /*0dc0*/  FMUL.FTZ R67, R131, R60 ;  /* 0x0000003c83437220 */ /* 0x000fe20000410000 */
[----:B------:R-:W-:Y:S01]  /*0dd0*/  FFMA.FTZ R64, R39, R38, R64 ;  /* 0x0000002627407223 */ /* 0x000fe20000010040 */
[----:B------:R-:W-:Y:S01]  /*0de0*/  FADD.FTZ R167, -R158, R42 ;  /* 0x0000002a9ea77221 */ /* 0x000fe20000010100 */
[----:B------:R-:W-:Y:S02]  /*0df0*/  HADD2.F32 R66, -RZ, R66.H1_H1 ;  /* 0x30000042ff427230 */ /* 0x000fe40000004100 */
[----:B------:R-:W-:Y:S01]  /*0e00*/  FADD.FTZ R83, R62, R83 ;  /* 0x000000533e537221 */ /* 0x000fe20000010000 */
[-C--:B------:R-:W-:Y:S01]  /*0e10*/  FFMA.FTZ R100, R69, R62.reuse, R100 ;  /* 0x0000003e45647223 */ /* 0x080fe20000010064 */
[----:B------:R-:W-:Y:S01]  /*0e20*/  FMUL.FTZ R60, R132, R62 ;  /* 0x0000003e843c7220 */ /* 0x000fe20000410000 */
[----:B------:R-:W-:Y:S01]  /*0e30*/  FADD.FTZ R112, R44, R112 ;  /* 0x000000702c707221 */ /* 0x000fe20000010000 */
[C---:B------:R-:W-:Y:S01]  /*0e40*/  FMUL.FTZ R42, R150.reuse, R163 ;  /* 0x000000a3962a7220 */ /* 0x040fe20000410000 */
[-C--:B------:R-:W-:Y:S01]  /*0e50*/  FFMA.FTZ R114, R43, R44.reuse, R114 ;  /* 0x0000002c2b727223 */ /* 0x080fe20000010072 */
[----:B------:R-:W-:Y:S01]  /*0e60*/  FMUL.FTZ R62, R150, R179 ;  /* 0x000000b3963e7220 */ /* 0x000fe20000410000 */
[----:B------:R-:W-:Y:S01]  /*0e70*/  FMUL.FTZ R44, R123, R44 ;  /* 0x0000002c7b2c7220 */ /* 0x000fe20000410000 */
[----:B------:R-:W-:Y:S01]  /*0e80*/  FADD.FTZ R153, R151, R40 ;  /* 0x0000002897997221 */ /* 0x000fe20000010000 */
[----:B------:R-:W-:Y:S01]  /*0e90*/  FFMA.FTZ R64, R41, R40, R64 ;  /* 0x0000002829407223 */ /* 0x000fe20000010040 */
        /* <DEDUP_REMOVED lines=9> */
[----:B------:R-:W-:Y:S01]  /*0f30*/  FADD.FTZ R187, -R158, R53 ;  /* 0x000000359ebb7221 */ /* 0x000fe20000010100 */
[----:B------:R-:W-:Y:S01]  /*0f40*/  FFMA.FTZ R153, R43, R44, R64 ;  /* 0x0000002c2b997223 */ /* 0x000fe20000010040 */
[----:B------:R-:W-:-:S02]  /*0f50*/  HADD2.F32 R53, -RZ, R63.H0_H0 ;  /* 0x2000003fff357230 */ /* 0x000fc40000004100 */
        /* <DEDUP_REMOVED lines=8> */
[----:B------:R-:W-:Y:S02]  /*0fe0*/  HADD2.F32 R162, -RZ, R70.H1_H1 ;  /* 0x30000046ffa27230 */ /* 0x000fe40000004100 */
[-C--:B------:R-:W-:Y:S01]  /*0ff0*/  FFMA.FTZ R109, R48, R53.reuse, R109 ;  /* 0x00000035306d7223 */ /* 0x080fe2000001006d */
        /* <DEDUP_REMOVED lines=15> */
[----:B------:R-:W-:-:S02]  /*10f0*/  HADD2.F32 R156, -RZ, R68.H0_H0 ;  /* 0x20000044ff9c7230 */ /* 0x000fc40000004100 */
[----:B------:R-:W-:Y:S01]  /*1100*/  FMUL.FTZ R63, R150, R173 ;  /* 0x000000ad963f7220 */ /* 0x000fe20000410000 */
[C---:B------:R-:W-:Y:S01]  /*1110*/  FADD.FTZ R57, -R158.reuse, R57 ;  /* 0x000000399e397221 */ /* 0x040fe20000010100 */
[----:B------:R-:W-:Y:S01]  /*1120*/  FADD.FTZ R59, -R158, R59 ;  /* 0x0000003b9e3b7221 */ /* 0x000fe20000010100 */
[C---:B------:R-:W-:Y:S01]  /*1130*/  FMUL.FTZ R153, R150.reuse, R185 ;  /* 0x000000b996997220 */ /* 0x040fe20000410000 */
[----:B------:R-:W-:Y:S01]  /*1140*/  FADD.FTZ R70, R159, R58 ;  /* 0x0000003a9f467221 */ /* 0x000fe20000010000 */
[----:B------:R-:W-:Y:S02]  /*1150*/  HADD2.F32 R158, -RZ, R68.H1_H1 ;  /* 0x30000044ff9e7230 */ /* 0x000fe40000004100 */
[----:B------:R-:W-:Y:S01]  /*1160*/  FFMA.FTZ R159, R61, R58, R152 ;  /* 0x0000003a3d9f7223 */ /* 0x000fe20000010098 */
[----:B------:R-:W-:Y:S01]  /*1170*/  FMUL.FTZ R68, R150, R183 ;  /* 0x000000b796447220 */ /* 0x000fe20000410000 */
        /* <DEDUP_REMOVED lines=25> */
[----:B------:R-:W-:Y:S01]  /*1310*/  FADD.FTZ R79, R94, R71 ;  /* 0x000000475e4f7221 */ /* 0x000fe20000010000 */
[----:B------:R-:W-:Y:S01]  /*1320*/  FFMA.FTZ R78, R62, R71, R77 ;  /* 0x000000473e4e7223 */ /* 0x000fe2000001004d */
[----:B------:R-:W-:Y:S01]  /*1330*/  FMUL.FTZ R160, R150, R191 ;  /* 0x000000bf96a07220 */ /* 0x000fe20000410000 */
[----:B------:R-:W-:Y:S01]  /*1340*/  FMUL.FTZ R152, R137, R158 ;  /* 0x0000009e89987220 */ /* 0x000fe20000410000 */
[----:B------:R-:W-:Y:S01]  /*1350*/  FADD.FTZ R79, R79, R64 ;  /* 0x000000404f4f7221 */ /* 0x000fe20000010000 */
[----:B------:R-:W-:Y:S01]  /*1360*/  FFMA.FTZ R77, R151, R64, R78 ;  /* 0x00000040974d7223 */ /* 0x000fe2000001004e */
[-C--:B------:R-:W-:Y:S01]  /*1370*/  FFMA.FTZ R95, R160, R170.reuse, R95 ;  /* 0x000000aaa05f7223 */ /* 0x080fe2000001005f */
[----:B------:R-:W-:Y:S01]  /*1380*/  FMUL.FTZ R158, R139, R170 ;  /* 0x000000aa8b9e7220 */ /* 0x000fe20000410000 */
[----:B------:R-:W-:Y:S01]  /*1390*/  FADD.FTZ R170, R172, R75 ;  /* 0x0000004bacaa7221 */ /* 0x000fe20000010000 */
[----:B------:R-:W-:Y:S01]  /*13a0*/  FADD.FTZ R75, R79, R66 ;  /* 0x000000424f4b7221 */ /* 0x000fe20000010000 */
[----:B------:R-:W-:-:S03]  /*13b0*/  FFMA.FTZ R78, R68, R66, R77 ;  /* 0x00000042444e7223 */ /* 0x000fc6000001004d */
[----:B------:R-:W-:Y:S01]  /*13c0*/  FADD.FTZ R75, R75, R70 ;  /* 0x000000464b4b7221 */ /* 0x000fe20000010000 */
[----:B------:R-:W-:Y:S01]  /*13d0*/  FFMA.FTZ R77, R153, R70, R78 ;  /* 0x00000046994d7223 */ /* 0x000fe2000001004e */
[----:B------:R-:W-:Y:S02]  /*13e0*/  FADD.FTZ R171, R162, R76 ;  /* 0x0000004ca2ab7221 */ /* 0x000fe40000010000 */
        /* <DEDUP_REMOVED lines=29> */
[----:B------:R-:W0:Y:S01]  /*15c0*/  SHFL.BFLY PT, R37, R76, 0x1, 0x1f ;  /* 0x0c201f004c257f89 */ /* 0x000e2200000e0000 */
[----:B------:R-:W-:Y:S02]  /*15d0*/  MOV R96, R163 ;  /* 0x000000a300607202 */ /* 0x000fe40000000f00 */
[----:B------:R-:W-:Y:S02]  /*15e0*/  MOV R79, R164 ;  /* 0x000000a4004f7202 */ /* 0x000fe40000000f00 */
[----:B------:R-:W-:Y:S02]  /*15f0*/  MOV R97, R165 ;  /* 0x000000a500617202 */ /* 0x000fe40000000f00 */
[----:B------:R-:W-:Y:S01]  /*1600*/  MOV R94, R167 ;  /* 0x000000a7005e7202 */ /* 0x000fe20000000f00 */
[----:B0-----:R-:W-:Y:S02]  /*1610*/  FADD.FTZ R36, R76, R37 ;  /* 0x000000254c247221 */ /* 0x001fe40000010000 */
[----:B------:R-:W0:Y:S04]  /*1620*/  SHFL.BFLY PT, R37, R78, 0x1, 0x1f ;  /* 0x0c201f004e257f89 */ /* 0x000e2800000e0000 */
[----:B------:R-:W1:Y:S01]  /*1630*/  SHFL.BFLY PT, R59, R36, 0x2, 0x1f ;  /* 0x0c401f00243b7f89 */ /* 0x000e6200000e0000 */
[----:B0-----:R-:W-:Y:S01]  /*1640*/  FADD.FTZ R37, R78, R37 ;  /* 0x000000254e257221 */ /* 0x001fe20000010000 */
[----:B------:R-:W-:Y:S01]  /*1650*/  MOV R78, R168 ;  /* 0x000000a8004e7202 */ /* 0x000fe20000000f00 */
[----:B-1----:R-:W-:-:S03]  /*1660*/  FADD.FTZ R59, R36, R59 ;  /* 0x0000003b243b7221 */ /* 0x002fc60000010000 */
[----:B------:R-:W0:Y:S02]  /*1670*/  SHFL.BFLY PT, R80, R37, 0x2, 0x1f ;  /* 0x0c401f0025507f89 */ /* 0x000e2400000e0000 */
[----:B0-----:R-:W-:Y:S02]  /*1680*/  FADD.FTZ R75, R37, R80 ;  /* 0x00000050254b7221 */ /* 0x001fe40000010000 */
[----:B------:R-:W0:Y:S02]  /*1690*/  SHFL.BFLY PT, R80, R59, 0x4, 0x1f ;  /* 0x0c801f003b507f89 */ /* 0x000e2400000e0000 */
[----:B0-----:R-:W-:Y:S02]  /*16a0*/  FADD.FTZ R162, R59, R80 ;  /* 0x000000503ba27221 */ /* 0x001fe40000010000 */
[----:B------:R-:W0:Y:S04]  /*16b0*/  SHFL.BFLY PT, R80, R75, 0x4, 0x1f ;  /* 0x0c801f004b507f89 */ /* 0x000e2800000e0000 */
[----:B------:R-:W1:Y:S01]  /*16c0*/  SHFL.BFLY PT, R77, R162, 0x8, 0x1f ;  /* 0x0d001f00a24d7f89 */ /* 0x000e6200000e0000 */
[----:B0-----:R-:W-:Y:S01]  /*16d0*/  FADD.FTZ R76, R75, R80 ;  /* 0x000000504b4c7221 */ /* 0x001fe20000010000 */
[----:B------:R-:W-:-:S02]  /*16e0*/  MOV R80, R166 ;  /* 0x000000a600507202 */ /* 0x000fc40000000f00 */
[----:B------:R-:W-:Y:S01]  /*16f0*/  MOV R75, R170 ;  /* 0x000000aa004b7202 */ /* 0x000fe20000000f00 */
[----:B-1----:R-:W-:Y:S02]  /*1700*/  FADD.FTZ R172, R162, R77 ;  /* 0x0000004da2ac7221 */ /* 0x002fe40000010000 */
[----:B------:R-:W0:Y:S04]  /*1710*/  SHFL.BFLY PT, R77, R76, 0x8, 0x1f ;  /* 0x0d001f004c4d7f89 */ /* 0x000e2800000e0000 */
[----:B------:R1:W2:Y:S01]  /*1720*/  SHFL.BFLY PT, R37, R172, 0x10, 0x1f ;  /* 0x0e001f00ac257f89 */ /* 0x0002a200000e0000 */
[----:B0-----:R-:W-:Y:S01]  /*1730*/  FADD.FTZ R36, R76, R77 ;  /* 0x0000004d4c247221 */ /* 0x001fe20000010000 */
[----:B------:R-:W-:Y:S02]  /*1740*/  MOV R77, R169 ;  /* 0x000000a9004d7202 */ /* 0x000fe40000000f00 */
[----:B------:R-:W-:-:S02]  /*1750*/  MOV R76, R171 ;  /* 0x000000ab004c7202 */ /* 0x000fc40000000f00 */
[----:B--2---:R1:W0:Y:S05]  /*1760*/  SHFL.BFLY PT, R59, R36, 0x10, 0x1f ;  /* 0x0e001f00243b7f89 */ /* 0x00422a00000e0000 */
.L_x_7176:
        /* <DEDUP_REMOVED lines=8> */
[----:B------:R-:W-:Y:S02]  /*17f0*/  FSEL R162, R37, RZ, !P4 ;  /* 0x000000ff25a27208 */ /* 0x000fe40006000000 */
[----:B------:R-:W-:-:S03]  /*1800*/  ISETP.NE.U32.AND P3, PT, RZ, UR10, PT ;  /* 0x0000000aff007c0c */ /* 0x000fc6000bf65070 */
[-CC-:B------:R-:W-:Y:S01]  /*1810*/  FFMA.FTZ R3, R61, R59.reuse, R162.reuse ;  /* 0x0000003b3d037223 */ /* 0x180fe200000100a2 */
[-CC-:B------:R-:W-:Y:S01]  /*1820*/  FFMA.FTZ R37, R63, R59.reuse, R162.reuse ;  /* 0x0000003b3f257223 */ /* 0x180fe200000100a2 */
[-CC-:B------:R-:W-:Y:S01]  /*1830*/  FFMA.FTZ R0, R0, R59.reuse, R162.reuse ;  /* 0x0000003b00007223 */ /* 0x180fe200000100a2 */
[-CC-:B------:R-:W-:Y:S01]  /*1840*/  FFMA.FTZ R39, R39, R59.reuse, R162.reuse ;  /* 0x0000003b27277223 */ /* 0x180fe200000100a2 */
[----:B------:R-:W-:Y:S01]  /*1850*/  FADD.FTZ R63, R58, -R3 ;  /* 0x800000033a3f7221 */ /* 0x000fe20000010000 */
[-CC-:B------:R-:W-:Y:S01]  /*1860*/  FFMA.FTZ R41, R41, R59.reuse, R162.reuse ;  /* 0x0000003b29297223 */ /* 0x180fe200000100a2 */
[----:B------:R-:W0:Y:S01]  /*1870*/  @P2 LDC.64 R2, c[0x0][0x308] ;  /* 0x0000c200ff022b82 */ /* 0x000e220000000a00 */
[-CC-:B------:R-:W-:Y:S01]  /*1880*/  FFMA.FTZ R43, R43, R59.reuse, R162.reuse ;  /* 0x0000003b2b2b7223 */ /* 0x180fe200000100a2 */
[-C--:B------:R-:W-:Y:S01]  /*1890*/  FFMA.FTZ R48, R48, R59.reuse, R162 ;  /* 0x0000003b30307223 */ /* 0x080fe200000100a2 */
[----:B------:R-:W-:Y:S01]  /*18a0*/  FADD.FTZ R45, R45, -R0 ;  /* 0x800000002d2d7221 */ /* 0x000fe20000010000 */
[-CC-:B------:R-:W-:Y:S01]  /*18b0*/  FFMA.FTZ R42, R42, R59.reuse, R162.reuse ;  /* 0x0000003b2a2a7223 */ /* 0x180fe200000100a2 */
        /* <DEDUP_REMOVED lines=21> */
[C---:B------:R-:W-:Y:S01]  /*1a10*/  FMUL.FTZ R45, R150.reuse, R45 ;  /* 0x0000002d962d7220 */ /* 0x040fe20000410000 */
[C---:B------:R-:W-:Y:S01]  /*1a20*/  FMUL.FTZ R0, R150.reuse, R39 ;  /* 0x0000002796007220 */ /* 0x040fe20000410000 */
[C---:B------:R-:W-:Y:S01]  /*1a30*/  FMUL.FTZ R41, R150.reuse, R41 ;  /* 0x0000002996297220 */ /* 0x040fe20000410000 */
[----:B------:R-:W-:Y:S01]  /*1a40*/  FMUL.FTZ R40, R150, R43 ;  /* 0x0000002b96287220 */ /* 0x000fe20000410000 */
[----:B------:R-:W2:Y:S01]  /*1a50*/  LDC.64 R48, c[0x0][0x2f8] ;  /* 0x0000be00ff307b82 */ /* 0x000ea20000000a00 */
[----:B------:R-:W-:Y:S01]  /*1a60*/  FADD.FTZ R61, R51, -R46 ;  /* 0x8000002e333d7221 */ /* 0x000fe20000010000 */
[----:B------:R-:W-:Y:S01]  /*1a70*/  FADD.FTZ R55, R55, -R50 ;  /* 0x8000003237377221 */ /* 0x000fe20000010000 */
[----:B-----5:R-:W-:Y:S01]  /*1a80*/  @P1 FADD.FTZ R45, R4, R45 ;  /* 0x0000002d042d1221 */ /* 0x020fe20000010000 */
[----:B------:R-:W-:Y:S01]  /*1a90*/  @P1 FADD.FTZ R0, R5, R0 ;  /* 0x0000000005001221 */ /* 0x000fe20000010000 */
[----:B------:R-:W-:Y:S01]  /*1aa0*/  @P1 FADD.FTZ R41, R6, R41 ;  /* 0x0000002906291221 */ /* 0x000fe20000010000 */
[----:B------:R-:W-:Y:S01]  /*1ab0*/  @P1 FADD.FTZ R40, R7, R40 ;  /* 0x0000002807281221 */ /* 0x000fe20000010000 */
[----:B------:R-:W-:Y:S01]  /*1ac0*/  ISETP.NE.AND.EX P3, PT, RZ, UR11, PT, P3 ;  /* 0x0000000bff007c0c */ /* 0x000fe2000bf65330 */
[C---:B------:R-:W-:Y:S01]  /*1ad0*/  FMUL.FTZ R59, R150.reuse, R59 ;  /* 0x0000003b963b7220 */ /* 0x040fe20000410000 */
[----:B------:R-:W-:Y:S01]  /*1ae0*/  FMUL.FTZ R42, R150, R61 ;  /* 0x0000003d962a7220 */ /* 0x000fe20000410000 */
[----:B------:R-:W-:Y:S01]  /*1af0*/  FADD.FTZ R69, R56, -R37 ;  /* 0x8000002538457221 */ /* 0x000fe20000010000 */
[----:B------:R-:W3:Y:S01]  /*1b00*/  @P2 LDC.64 R50, c[0x0][0x308] ;  /* 0x0000c200ff322b82 */ /* 0x000ee20000000a00 */
[C---:B------:R-:W-:Y:S01]  /*1b10*/  FMUL.FTZ R43, R150.reuse, R53 ;  /* 0x00000035962b7220 */ /* 0x040fe20000410000 */
[----:B------:R-:W-:Y:S01]  /*1b20*/  FMUL.FTZ R44, R150, R55 ;  /* 0x00000037962c7220 */ /* 0x000fe20000410000 */
[----:B0-----:R-:W-:Y:S01]  /*1b30*/  @P2 IMAD.WIDE.U32 R2, R148, 0x20, R2 ;  /* 0x0000002094022825 */ /* 0x001fe200078e0002 */
[----:B-1----:R-:W-:-:S03]  /*1b40*/  SEL R36, R45, R28, P3 ;  /* 0x0000001c2d247207 */ /* 0x002fc60001800000 */
[----:B------:R-:W-:Y:S01]  /*1b50*/  @P1 FADD.FTZ R59, R8, R59 ;  /* 0x0000003b083b1221 */ /* 0x000fe20000010000 */
[----:B------:R-:W-:Y:S01]  /*1b60*/  SEL R37, R0, R29, P3 ;  /* 0x0000001d00257207 */ /* 0x000fe20001800000 */
[----:B------:R-:W-:Y:S01]  /*1b70*/  @P1 FADD.FTZ R42, R9, R42 ;  /* 0x0000002a092a1221 */ /* 0x000fe20000010000 */
[----:B------:R-:W-:Y:S01]  /*1b80*/  SEL R38, R41, R30, P3 ;  /* 0x0000001e29267207 */ /* 0x000fe20001800000 */
[----:B------:R-:W-:Y:S01]  /*1b90*/  @P1 FADD.FTZ R43, R10, R43 ;  /* 0x0000002b0a2b1221 */ /* 0x000fe20000010000 */
[C---:B------:R-:W-:Y:S01]  /*1ba0*/  SEL R39, R40.reuse, R31, P3 ;  /* 0x0000001f28277207 */ /* 0x040fe20001800000 */
[----:B------:R-:W-:Y:S01]  /*1bb0*/  @P1 FADD.FTZ R44, R11, R44 ;  /* 0x0000002c0b2c1221 */ /* 0x000fe20000010000 */
[----:B------:R-:W-:Y:S01]  /*1bc0*/  FADD.FTZ R65, R65, -R52 ;  /* 0x8000003441417221 */ /* 0x000fe20000010000 */
[-C--:B------:R-:W-:Y:S01]  /*1bd0*/  FMUL.FTZ R40, R40, R149.reuse ;  /* 0x0000009528287220 */ /* 0x080fe20000410000 */
[----:B------:R-:W-:Y:S01]  /*1be0*/  FADD.FTZ R67, R67, -R54 ;  /* 0x8000003643437221 */ /* 0x000fe20000010000 */
[----:B------:R0:W-:Y:S01]  /*1bf0*/  @P2 STG.E.128 desc[UR4][R2.64], R36 ;  /* 0x0000002402002986 */ /* 0x0001e2000c101d04 */
[----:B------:R-:W-:Y:S01]  /*1c00*/  FADD.FTZ R163, R60, -R163 ;  /* 0x800000a33ca37221 */ /* 0x000fe20000010000 */
[----:B------:R-:W-:Y:S01]  /*1c10*/  FADD.FTZ R71, R71, -R62 ;  /* 0x8000003e47477221 */ /* 0x000fe20000010000 */
[----:B------:R-:W-:Y:S01]  /*1c20*/  FMUL.FTZ R45, R45, R149 ;  /* 0x000000952d2d7220 */ /* 0x000fe20000410000 */
[C---:B------:R-:W-:Y:S01]  /*1c30*/  FMUL.FTZ R63, R150.reuse, R63 ;  /* 0x0000003f963f7220 */ /* 0x040fe20000410000 */
[C---:B------:R-:W-:Y:S01]  /*1c40*/  FMUL.FTZ R69, R150.reuse, R69 ;  /* 0x0000004596457220 */ /* 0x040fe20000410000 */
[C---:B------:R-:W-:Y:S01]  /*1c50*/  FMUL.FTZ R58, R150.reuse, R67 ;  /* 0x00000043963a7220 */ /* 0x040fe20000410000 */
[----:B------:R-:W1:Y:S01]  /*1c60*/  @P2 LDC.64 R52, c[0x0][0x308] ;  /* 0x0000c200ff342b82 */ /* 0x000e620000000a00 */
[C---:B------:R-:W-:Y:S01]  /*1c70*/  FMUL.FTZ R163, R150.reuse, R163 ;  /* 0x000000a396a37220 */ /* 0x040fe20000410000 */
[----:B------:R-:W-:Y:S01]  /*1c80*/  FMUL.FTZ R60, R150, R71 ;  /* 0x00000047963c7220 */ /* 0x000fe20000410000 */
[----:B--2---:R-:W-:-:S04]  /*1c90*/  IMAD.WIDE.U32 R54, R148, 0x10, R48 ;  /* 0x0000001094367825 */ /* 0x004fc800078e0030 */
[----:B------:R-:W-:Y:S01]  /*1ca0*/  FADD.FTZ R153, R70, -R153 ;  /* 0x8000009946997221 */ /* 0x000fe20000010000 */
[----:B------:R-:W-:Y:S01]  /*1cb0*/  FADD.FTZ R167, R152, -R167 ;  /* 0x800000a798a77221 */ /* 0x000fe20000010000 */
[----:B------:R-:W-:Y:S01]  /*1cc0*/  FADD.FTZ R157, R156, -R157 ;  /* 0x8000009d9c9d7221 */ /* 0x000fe20000010000 */
[----:B------:R-:W-:Y:S01]  /*1cd0*/  FADD.FTZ R169, R158, -R169 ;  /* 0x800000a99ea97221 */ /* 0x000fe20000010000 */
[----:B------:R-:W-:Y:S01]  /*1ce0*/  @P1 FADD.FTZ R63, R12, R63 ;  /* 0x0000003f0c3f1221 */ /* 0x000fe20000010000 */
[----:B------:R-:W-:Y:S01]  /*1cf0*/  @P1 FADD.FTZ R69, R14, R69 ;  /* 0x000000450e451221 */ /* 0x000fe20000010000 */
[----:B------:R-:W-:Y:S01]  /*1d00*/  @P1 FADD.FTZ R58, R15, R58 ;  /* 0x0000003a0f3a1221 */ /* 0x000fe20000010000 */
[-C--:B0-----:R-:W-:Y:S01]  /*1d10*/  FMUL.FTZ R36, R0, R149.reuse ;  /* 0x0000009500247220 */ /* 0x081fe20000410000 */
[-C--:B------:R-:W-:Y:S01]  /*1d20*/  FMUL.FTZ R37, R41, R149.reuse ;  /* 0x0000009529257220 */ /* 0x080fe20000410000 */
[-C--:B------:R-:W-:Y:S01]  /*1d30*/  FMUL.FTZ R38, R59, R149.reuse ;  /* 0x000000953b267220 */ /* 0x080fe20000410000 */
[-C--:B------:R-:W-:Y:S01]  /*1d40*/  FMUL.FTZ R39, R42, R149.reuse ;  /* 0x000000952a277220 */ /* 0x080fe20000410000 */
[-C--:B------:R-:W-:Y:S01]  /*1d50*/  FMUL.FTZ R0, R43, R149.reuse ;  /* 0x000000952b007220 */ /* 0x080fe20000410000 */
[----:B------:R-:W-:Y:S01]  /*1d60*/  FMUL.FTZ R41, R44, R149 ;  /* 0x000000952c297220 */ /* 0x000fe20000410000 */
[----:B------:R-:W-:Y:S01]  /*1d70*/  F2FP.F16.F32.PACK_AB R37, R40, R37 ;  /* 0x000000252825723e */ /* 0x000fe200000000ff */
[----:B------:R-:W-:Y:S01]  /*1d80*/  @P1 FADD.FTZ R163, R16, R163 ;  /* 0x000000a310a31221 */ /* 0x000fe20000010000 */
[----:B------:R-:W-:Y:S01]  /*1d90*/  F2FP.F16.F32.PACK_AB R38, R39, R38 ;  /* 0x000000262726723e */ /* 0x000fe200000000ff */
[----:B------:R-:W-:Y:S01]  /*1da0*/  @P1 FADD.FTZ R60, R17, R60 ;  /* 0x0000003c113c1221 */ /* 0x000fe20000010000 */
[----:B------:R-:W-:Y:S01]  /*1db0*/  F2FP.F16.F32.PACK_AB R39, R41, R0 ;  /* 0x000000002927723e */ /* 0x000fe200000000ff */
[----:B------:R-:W-:Y:S01]  /*1dc0*/  FMUL.FTZ R0, R150, R65 ;  /* 0x0000004196007220 */ /* 0x000fe20000410000 */
[----:B------:R-:W-:Y:S01]  /*1dd0*/  SEL R41, R42, R33, P3 ;  /* 0x000000212a297207 */ /* 0x000fe20001800000 */
[----:B------:R-:W-:Y:S01]  /*1de0*/  FADD.FTZ R151, R64, -R151 ;  /* 0x8000009740977221 */ /* 0x000fe20000010000 */
[----:B------:R-:W-:Y:S01]  /*1df0*/  SEL R42, R43, R34, P3 ;  /* 0x000000222b2a7207 */ /* 0x000fe20001800000 */
[----:B------:R-:W-:Y:S01]  /*1e00*/  @P1 FADD.FTZ R0, R13, R0 ;  /* 0x000000000d001221 */ /* 0x000fe20000010000 */
[----:B------:R-:W-:Y:S01]  /*1e10*/  SEL R40, R59, R32, P3 ;  /* 0x000000203b287207 */ /* 0x000fe20001800000 */
[----:B------:R-:W-:Y:S01]  /*1e20*/  FADD.FTZ R165, R66, -R165 ;  /* 0x800000a542a57221 */ /* 0x000fe20000010000 */
[----:B------:R-:W-:Y:S01]  /*1e30*/  SEL R43, R44, R35, P3 ;  /* 0x000000232c2b7207 */ /* 0x000fe20001800000 */
[----:B------:R-:W-:Y:S01]  /*1e40*/  FMUL.FTZ R153, R150, R153 ;  /* 0x0000009996997220 */ /* 0x000fe20000410000 */
[----:B------:R-:W-:Y:S01]  /*1e50*/  F2FP.F16.F32.PACK_AB R36, R36, R45 ;  /* 0x0000002d2424723e */ /* 0x000fe200000000ff */
[C---:B------:R-:W-:Y:S01]  /*1e60*/  FMUL.FTZ R64, R150.reuse, R167 ;  /* 0x000000a796407220 */ /* 0x040fe20000410000 */
[C---:B------:R-:W-:Y:S01]  /*1e70*/  FMUL.FTZ R157, R150.reuse, R157 ;  /* 0x0000009d969d7220 */ /* 0x040fe20000410000 */
[----:B------:R0:W-:Y:S01]  /*1e80*/  @P2 STG.E.128 desc[UR4][R2.64+0x10], R40 ;  /* 0x0000102802002986 */ /* 0x0001e2000c101d04 */
[----:B------:R-:W-:Y:S01]  /*1e90*/  FMUL.FTZ R66, R150, R169 ;  /* 0x000000a996427220 */ /* 0x000fe20000410000 */
[----:B------:R-:W-:Y:S01]  /*1ea0*/  FADD.FTZ R155, R155, -R68 ;  /* 0x800000449b9b7221 */ /* 0x000fe20000010000 */
[----:B------:R-:W-:Y:S01]  /*1eb0*/  FADD.FTZ R57, R57, -R154 ;  /* 0x8000009a39397221 */ /* 0x000fe20000010000 */
[----:B------:R2:W-:Y:S01]  /*1ec0*/  STG.E.128 desc[UR4][R54.64], R36 ;  /* 0x0000002436007986 */ /* 0x0005e2000c101d04 */
[----:B------:R-:W-:Y:S01]  /*1ed0*/  FADD.FTZ R159, R159, -R160 ;  /* 0x800000a09f9f7221 */ /* 0x000fe20000010000 */
[----:B------:R-:W-:Y:S01]  /*1ee0*/  FADD.FTZ R61, R47, -R162 ;  /* 0x800000a22f3d7221 */ /* 0x000fe20000010000 */
[----:B------:R-:W-:Y:S01]  /*1ef0*/  SEL R44, R63, R28, P3 ;  /* 0x0000001c3f2c7207 */ /* 0x000fe20001800000 */
[----:B---3--:R-:W-:Y:S01]  /*1f00*/  @P2 IMAD.WIDE.U32 R50, R147, 0x20, R50 ;  /* 0x0000002093322825 */ /* 0x008fe200078e0032 */
        /* <DEDUP_REMOVED lines=8> */
[----:B------:R-:W-:Y:S01]  /*1f90*/  @P1 FADD.FTZ R64, R21, R64 ;  /* 0x0000004015401221 */ /* 0x000fe20000010000 */
[----:B0-----:R-:W-:Y:S01]  /*1fa0*/  FMUL.FTZ R3, R60, R149 ;  /* 0x000000953c037220 */ /* 0x001fe20000410000 */
[----:B------:R-:W-:Y:S01]  /*1fb0*/  @P1 FADD.FTZ R157, R22, R157 ;  /* 0x0000009d169d1221 */ /* 0x000fe20000010000 */
[----:B------:R-:W-:Y:S01]  /*1fc0*/  @P1 FADD.FTZ R66, R23, R66 ;  /* 0x0000004217421221 */ /* 0x000fe20000010000 */
[C---:B------:R-:W-:Y:S01]  /*1fd0*/  FMUL.FTZ R155, R150.reuse, R155 ;  /* 0x0000009b969b7220 */ /* 0x040fe20000410000 */
[----:B--2---:R-:W0:Y:S01]  /*1fe0*/  LDC.64 R54, c[0x0][0x210] ;  /* 0x00008400ff367b82 */ /* 0x004e220000000a00 */
[----:B------:R-:W-:Y:S01]  /*1ff0*/  FMUL.FTZ R38, R163, R149 ;  /* 0x00000095a3267220 */ /* 0x000fe20000410000 */
[C---:B------:R-:W-:Y:S01]  /*2000*/  FMUL.FTZ R68, R150.reuse, R57 ;  /* 0x0000003996447220 */ /* 0x040fe20000410000 */
[C---:B------:R-:W-:Y:S01]  /*2010*/  FMUL.FTZ R159, R150.reuse, R159 ;  /* 0x0000009f969f7220 */ /* 0x040fe20000410000 */
[----:B------:R-:W-:Y:S01]  /*2020*/  FMUL.FTZ R150, R150, R61 ;  /* 0x0000003d96967220 */ /* 0x000fe20000410000 */
[----:B------:R2:W-:Y:S01]  /*2030*/  @P2 STG.E.128 desc[UR4][R50.64], R44 ;  /* 0x0000002c32002986 */ /* 0x0005e2000c101d04 */
[----:B------:R-:W-:Y:S01]  /*2040*/  F2FP.F16.F32.PACK_AB R36, R0, R63 ;  /* 0x0000003f0024723e */ /* 0x000fe200000000ff */
[----:B------:R-:W-:Y:S01]  /*2050*/  @P1 FADD.FTZ R151, R18, R151 ;  /* 0x0000009712971221 */ /* 0x000fe20000010000 */
[----:B------:R-:W-:Y:S01]  /*2060*/  F2FP.F16.F32.PACK_AB R38, R3, R38 ;  /* 0x000000260326723e */ /* 0x000fe200000000ff */
        /* <DEDUP_REMOVED lines=19> */
[----:B-1----:R-:W-:Y:S01]  /*21a0*/  @P2 IMAD.WIDE.U32 R52, R146, 0x20, R52 ;  /* 0x0000002092342825 */ /* 0x002fe200078e0034 */
[----:B------:R-:W-:-:S03]  /*21b0*/  F2FP.F16.F32.PACK_AB R44, R3, R44 ;  /* 0x0000002c032c723e */ /* 0x000fc600000000ff */
[----:B------:R-:W-:Y:S01]  /*21c0*/  FMUL.FTZ R3, R68, R149 ;  /* 0x0000009544037220 */ /* 0x000fe20000410000 */
[----:B------:R-:W-:Y:S01]  /*21d0*/  F2FP.F16.F32.PACK_AB R45, R0, R45 ;  /* 0x0000002d002d723e */ /* 0x000fe200000000ff */
[----:B------:R-:W-:Y:S01]  /*21e0*/  FMUL.FTZ R0, R150, R149 ;  /* 0x0000009596007220 */ /* 0x000fe20000410000 */
[----:B------:R-:W-:Y:S01]  /*21f0*/  SEL R43, R62, R35, P3 ;  /* 0x000000233e2b7207 */ /* 0x000fe20001800000 */
[----:B------:R-:W-:Y:S01]  /*2200*/  IMAD.WIDE.U32 R48, R146, 0x10, R48 ;  /* 0x0000001092307825 */ /* 0x000fe200078e0030 */
[----:B------:R-:W-:Y:S02]  /*2210*/  F2FP.F16.F32.PACK_AB R37, R58, R69 ;  /* 0x000000453a25723e */ /* 0x000fe400000000ff */
[----:B------:R-:W-:Y:S01]  /*2220*/  F2FP.F16.F32.PACK_AB R39, R2, R39 ;  /* 0x000000270227723e */ /* 0x000fe200000000ff */
        /* <DEDUP_REMOVED lines=11> */
[----:B------:R-:W-:-:S02]  /*22e0*/  F2FP.F16.F32.PACK_AB R46, R3, R46 ;  /* 0x0000002e032e723e */ /* 0x000fc400000000ff */
[----:B------:R-:W-:Y:S01]  /*22f0*/  F2FP.F16.F32.PACK_AB R47, R0, R47 ;  /* 0x0000002f002f723e */ /* 0x000fe200000000ff */
[----:B------:R1:W-:Y:S01]  /*2300*/  @P2 STG.E.128 desc[UR4][R52.64+0x10], R32 ;  /* 0x0000102034002986 */ /* 0x0003e2000c101d04 */
[----:B0-----:R-:W-:-:S03]  /*2310*/  LEA R117, R54, R117, 0x2 ;  /* 0x0000007536757211 */ /* 0x001fc600078e10ff */
[----:B------:R1:W-:Y:S01]  /*2320*/  STG.E.128 desc[UR4][R48.64], R44 ;  /* 0x0000002c30007986 */ /* 0x0003e2000c101d04 */
[----:B------:R-:W-:-:S13]  /*2330*/  ISETP.GE.AND P1, PT, R117, R55, PT ;  /* 0x000000377500720c */ /* 0x000fda0003f26270 */
[----:B------:R-:W-:Y:S05]  /*2340*/  @!P1 BRA `(.L_x_7164) ;  /* 0xffffffe000c09947 */ /* 0x000fea000383ffff */
[----:B------:R-:W-:Y:S05]  /*2350*/  BSYNC B1 ;  /* 0x0000000000017941 */ /* 0x000fea0003800000 */
.L_x_7162:
        /* <DEDUP_REMOVED lines=38> */
[----:B------:R-:W-:-:S07]  /*25c0*/  MOV R31, R74 ;  /* 0x0000004a001f7202 */ /* 0x000fce0000000f00 */
.L_x_7161:
[----:B------:R-:W-:Y:S05]  /*25d0*/  BSYNC B0 ;  /* 0x0000000000007941 */ /* 0x000fea0003800000 */
.L_x_7159:
        /* <DEDUP_REMOVED lines=146> */
.L_x_7163:
        /* <DEDUP_REMOVED lines=8> */
.L_x_7166:
[----:B------:R-:W-:Y:S05]  /*2f80*/  BSYNC B2 ;  /* 0x0000000000027941 */ /* 0x000fea0003800000 */
.L_x_7165:
        /* <DEDUP_REMOVED lines=9> */
.L_x_7167:
[----:B------:R-:W-:Y:S01]  /*3020*/  MOV R79, R164 ;  /* 0x000000a4004f7202 */ /* 0x000fe20000000f00 */
        /* <DEDUP_REMOVED lines=9> */
.L_x_7168:
[----:B------:R-:W-:Y:S01]  /*30c0*/  FADD.FTZ R37, R78, R37 ;  /* 0x000000254e257221 */ /* 0x000fe20000010000 */
[----:B------:R-:W-:-:S04]  /*30d0*/  MOV R78, R168 ;  /* 0x000000a8004e7202 */ /* 0x000fc80000000f00 */
[----:B------:R-:W-:Y:S02]  /*30e0*/  MOV R179, R37 ;  /* 0x0000002500b37202 */ /* 0x000fe40000000f00 */
[----:B------:R-:W-:-:S07]  /*30f0*/  MOV R59, R177 ;  /* 0x000000b1003b7202 */ /* 0x000fce0000000f00 */
[----:B------:R-:W-:Y:S05]  /*3100*/  WARPSYNC.COLLECTIVE R176, `(.L_x_7169) ;  /* 0x00000000b0087348 */ /* 0x000fea0003c00000 */
[----:B------:R0:W1:Y:S02]  /*3110*/  SHFL.BFLY P1, R177, R179, R178, R181 ;  /* 0x0c0000b2b3b17389 */ /* 0x00006400000200b5 */
[----:B01----:R-:W-:Y:S01]  /*3120*/  ENDCOLLECTIVE ;  /* 0x000000000000791b */ /* 0x003fe20003800000 */
.L_x_7169:
[----:B------:R-:W-:Y:S01]  /*3130*/  FADD.FTZ R59, R36, R59 ;  /* 0x0000003b243b7221 */ /* 0x000fe20000010000 */
[----:B------:R-:W-:-:S04]  /*3140*/  HFMA2.MMA R178, -RZ, RZ, 0, 2.384185791015625e-07 ;  /* 0x00000004ffb27435 */ /* 0x000fc800000001ff */
[----:B------:R-:W-:Y:S02]  /*3150*/  MOV R179, R59 ;  /* 0x0000003b00b37202 */ /* 0x000fe40000000f00 */
[----:B------:R-:W-:-:S07]  /*3160*/  MOV R80, R177 ;  /* 0x000000b100507202 */ /* 0x000fce0000000f00 */
[----:B------:R-:W-:Y:S05]  /*3170*/  WARPSYNC.COLLECTIVE R176, `(.L_x_7170) ;  /* 0x00000000b0087348 */ /* 0x000fea0003c00000 */
[----:B------:R0:W1:Y:S02]  /*3180*/  SHFL.BFLY P1, R177, R179, R178, R181 ;  /* 0x0c0000b2b3b17389 */ /* 0x00006400000200b5 */
[----:B01----:R-:W-:Y:S01]  /*3190*/  ENDCOLLECTIVE ;  /* 0x000000000000791b */ /* 0x003fe20003800000 */
.L_x_7170:
[----:B------:R-:W-:-:S05]  /*31a0*/  FADD.FTZ R75, R37, R80 ;  /* 0x00000050254b7221 */ /* 0x000fca0000010000 */
[----:B------:R-:W-:Y:S02]  /*31b0*/  MOV R179, R75 ;  /* 0x0000004b00b37202 */ /* 0x000fe40000000f00 */
[----:B------:R-:W-:-:S07]  /*31c0*/  MOV R80, R177 ;  /* 0x000000b100507202 */ /* 0x000fce0000000f00 */
[----:B------:R-:W-:Y:S05]  /*31d0*/  WARPSYNC.COLLECTIVE R176, `(.L_x_7171) ;  /* 0x00000000b0087348 */ /* 0x000fea0003c00000 */
[----:B------:R0:W1:Y:S02]  /*31e0*/  SHFL.BFLY P1, R177, R179, R178, R181 ;  /* 0x0c0000b2b3b17389 */ /* 0x00006400000200b5 */
[----:B01----:R-:W-:Y:S01]  /*31f0*/  ENDCOLLECTIVE ;  /* 0x000000000000791b */ /* 0x003fe20003800000 */
.L_x_7171:
[----:B------:R-:W-:Y:S01]  /*3200*/  FADD.FTZ R162, R59, R80 ;  /* 0x000000503ba27221 */ /* 0x000fe20000010000 */
[----:B------:R-:W-:-:S04]  /*3210*/  HFMA2.MMA R178, -RZ, RZ, 0, 4.76837158203125e-07 ;  /* 0x00000008ffb27435 */ /* 0x000fc800000001ff */
[----:B------:R-:W-:Y:S02]  /*3220*/  MOV R179, R162 ;  /* 0x000000a200b37202 */ /* 0x000fe40000000f00 */
[----:B------:R-:W-:-:S07]  /*3230*/  MOV R80, R177 ;  /* 0x000000b100507202 */ /* 0x000fce0000000f00 */
[----:B------:R-:W-:Y:S05]  /*3240*/  WARPSYNC.COLLECTIVE R176, `(.L_x_7172) ;  /* 0x00000000b0087348 */ /* 0x000fea0003c00000 */
[----:B------:R0:W1:Y:S02]  /*3250*/  SHFL.BFLY P1, R177, R179, R178, R181 ;  /* 0x0c0000b2b3b17389 */ /* 0x00006400000200b5 */
[----:B01----:R-:W-:Y:S01]  /*3260*/  ENDCOLLECTIVE ;  /* 0x000000000000791b */ /* 0x003fe20003800000 */
.L_x_7172:
        /* <DEDUP_REMOVED lines=8> */
.L_x_7173:
[----:B------:R-:W-:Y:S01]  /*32f0*/  FADD.FTZ R172, R162, R77 ;  /* 0x0000004da2ac7221 */ /* 0x000fe20000010000 */
[----:B------:R-:W-:-:S04]  /*3300*/  HFMA2.MMA R178, -RZ, RZ, 0, 9.5367431640625e-07 ;  /* 0x00000010ffb27435 */ /* 0x000fc800000001ff */
[----:B------:R-:W-:Y:S02]  /*3310*/  MOV R179, R172 ;  /* 0x000000ac00b37202 */ /* 0x000fe40000000f00 */
[----:B------:R-:W-:-:S07]  /*3320*/  MOV R77, R177 ;  /* 0x000000b1004d7202 */ /* 0x000fce0000000f00 */
[----:B------:R-:W-:Y:S05]  /*3330*/  WARPSYNC.COLLECTIVE R176, `(.L_x_7174) ;  /* 0x00000000b0087348 */ /* 0x000fea0003c00000 */
[----:B------:R0:W1:Y:S02]  /*3340*/  SHFL.BFLY P1, R177, R179, R178, R181 ;  /* 0x0c0000b2b3b17389 */ /* 0x00006400000200b5 */
[----:B01----:R-:W-:Y:S01]  /*3350*/  ENDCOLLECTIVE ;  /* 0x000000000000791b */ /* 0x003fe20003800000 */
.L_x_7174:
        /* <DEDUP_REMOVED lines=8> */
.L_x_7175:
[----:B------:R-:W-:Y:S01]  /*33e0*/  MOV R59, R177 ;  /* 0x000000b1003b7202 */ /* 0x000fe20000000f00 */
[----:B------:R-:W-:Y:S06]  /*33f0*/  BRA `(.L_x_7176) ;  /* 0xffffffe000dc7947 */ /* 0x000fec000383ffff */
.L_x_7177:
        /* <DEDUP_REMOVED lines=16> */
.L_x_11777:


//--------------------- .text._ZN10layer_norm13ln_bwd_kernelINS_13Kernel_traitsI6__halfS2_fS2_fjLj768ELj1ELj4ELj1ELj16ENS_18Kernel_traits_baseILj768ES2_S2_fS2_fjLj128EEEEELb0ELb0ELb1ELb0EEEvNS_9BwdParamsE --------------------------
	.section	.text._ZN10layer_norm13ln_bwd_kernelINS_13Kernel_traitsI6__halfS2_fS2_fjLj768ELj1ELj4ELj1ELj16ENS_18Kernel_traits_baseILj768ES2_S2_fS2_fjLj128EEEEELb0ELb0ELb1ELb0EEEvNS_9BwdParamsE,"ax",@progbits
	.align	128
        .global         _ZN10layer_norm13ln_bwd_kernelINS_13Kernel_traitsI6__halfS2_fS2_fjLj768ELj1ELj4ELj1ELj16ENS_18Kernel_traits_baseILj768ES2_S2_fS2_fjLj128EEEEELb0ELb0ELb1ELb0EEEvNS_9BwdParamsE
        .type           _ZN10layer_norm13ln_bwd_kernelINS_13Kernel_traitsI6__halfS2_fS2_fjLj768ELj1ELj4ELj1ELj16ENS_18Kernel_traits_baseILj768ES2_S2_fS2_fjLj128EEEEELb0ELb0ELb1ELb0EEEvNS_9BwdParamsE,@function
        .size           _ZN10layer_norm13ln_bwd_kernelINS_13Kernel_traitsI6__halfS2_fS2_fjLj768ELj1ELj4ELj1ELj16ENS_18Kernel_traits_baseILj768ES2_S2_fS2_fjLj128EEEEELb0ELb0ELb1ELb0EEEvNS_9BwdParamsE,(.L_x_11778 - _ZN10layer_norm13ln_bwd_kernelINS_13Kernel_traitsI6__halfS2_fS2_fjLj768ELj1ELj4ELj1ELj16ENS_18Kernel_traits_baseILj768ES2_S2_fS2_fjLj128EEEEELb0ELb0ELb1ELb0EEEvNS_9BwdParamsE)
        .other          _ZN10layer_norm13ln_bwd_kernelINS_13Kernel_traitsI6__halfS2_fS2_fjLj768ELj1ELj4ELj1ELj16ENS_18Kernel_traits_baseILj768ES2_S2_fS2_fjLj128EEEEELb0ELb0ELb1ELb0EEEvNS_9BwdParamsE,@"STO_CUDA_ENTRY STV_DEFAULT"
_ZN10layer_norm13ln_bwd_kernelINS_13Kernel_traitsI6__halfS2_fS2_fjLj768ELj1ELj4ELj1ELj16ENS_18Kernel_traits_baseILj768ES2_S2_fS2_fjLj128EEEEELb0ELb0ELb1ELb0EEEvNS_9BwdParamsE:
.text._ZN10layer_norm13ln_bwd_kernelINS_13Kernel_traitsI6__halfS2_fS2_fjLj768ELj1ELj4ELj1ELj16ENS_18Kernel_traits_baseILj768ES2_S2_fS2_fjLj128EEEEELb0ELb0ELb1ELb0EEEvNS_9BwdParamsE:
        /* <DEDUP_REMOVED lines=90> */
.L_x_7248:
        /* <DEDUP_REMOVED lines=27> */
.L_x_7184:
[----:B------:R-:W-:-:S07]  /*0750*/  IADD3 R91, R133, 0x20, RZ ;  /* 0x00000020855b7810 */ /* 0x000fce0007ffe0ff */
.L_x_7183:
[----:B------:R-:W-:Y:S05]  /*0760*/  BSYNC B2 ;  /* 0x0000000000027941 */ /* 0x000fea0003800000 */
.L_x_7182:
        /* <DEDUP_REMOVED lines=8> */
.L_x_7187:
[----:B------:R-:W-:-:S07]  /*07f0*/  IADD3 R91, R91, 0x20, RZ ;  /* 0x000000205b5b7810 */ /* 0x000fce0007ffe0ff */
.L_x_7186:
[----:B------:R-:W-:Y:S05]  /*0800*/  BSYNC B2 ;  /* 0x0000000000027941 */ /* 0x000fea0003800000 */
.L_x_7185:
[----:B------:R-:W-:Y:S02]  /*0810*/  ISETP.NE.AND P0, PT, R185, RZ, PT ;  /* 0x000000ffb900720c */ /* 0x000fe40003f05270 */
[----:B------:R-:W-:-:S11]  /*0820*/  CS2R R182, SRZ ;  /* 0x0000000000b67805 */ /* 0x000fd6000001ff00 */
[----:B------:R-:W-:Y:S05]  /*0830*/  @P0 BRA `(.L_x_7188) ;  /* 0x0000000c00fc0947 */ /* 0x000fea0003800000 */
[----:B------:R-:W-:-:S05]  /*0840*/  IMAD.WIDE.U32 R100, R91, 0x20, R100 ;  /* 0x000000205b647825 */ /* 0x000fca00078e0064 */
[----:B------:R2:W5:Y:S04]  /*0850*/  LDG.E.128 R68, desc[UR4][R100.64] ;  /* 0x0000000464447981 */ /* 0x000568000c1e1d00 */
[----:B------:R2:W5:Y:S01]  /*0860*/  LDG.E.128 R72, desc[UR4][R100.64+0x10] ;  /* 0x0000100464487981 */ /* 0x000562000c1e1d00 */
[----:B------:R-:W-:Y:S05]  /*0870*/  BRA `(.L_x_7188) ;  /* 0x0000000c00ec7947 */ /* 0x000fea0003800000 */
.L_x_7181:
[----:B------:R-:W0:Y:S02]  /*0880*/  LDC.64 R88, c[0x0][0x250] ;  /* 0x00009400ff587b82 */ /* 0x000e240000000a00 */
[----:B0-----:R-:W-:-:S06]  /*0890*/  IMAD.WIDE R88, R129, 0x4, R88 ;  /* 0x0000000481587825 */ /* 0x001fcc00078e0258 */
[----:B------:R-:W2:Y:S01]  /*08a0*/  LDG.E R88, desc[UR4][R88.64] ;  /* 0x0000000458587981 */ /* 0x000ea2000c1e1900 */
[----:B------:R-:W-:Y:S01]  /*08b0*/  IADD3 R91, R91, -0x1, RZ ;  /* 0xffffffff5b5b7810 */ /* 0x000fe20007ffe0ff */
[----:B------:R-:W-:Y:S01]  /*08c0*/  BSSY B2, `(.L_x_7189) ;  /* 0x0000058000027945 */ /* 0x000fe20003800000 */
[----:B------:R-:W-:Y:S02]  /*08d0*/  ISETP.NE.AND P0, PT, R184, RZ, PT ;  /* 0x000000ffb800720c */ /* 0x000fe40003f05270 */
        /* <DEDUP_REMOVED lines=20> */
[----:B------:R-:W-:Y:S02]  /*0a20*/  IADD3 R187, R133, 0x20, RZ ;  /* 0x0000002085bb7810 */ /* 0x000fe40007ffe0ff */
[----:B------:R-:W-:Y:S01]  /*0a30*/  IADD3 R181, R181, 0x20, RZ ;  /* 0x00000020b5b57810 */ /* 0x000fe20007ffe0ff */
[C---:B--2---:R-:W-:Y:S01]  /*0a40*/  FADD.FTZ R153, -R180.reuse, R89 ;  /* 0x00000059b4997221 */ /* 0x044fe20000010100 */
[C---:B------:R-:W-:Y:S01]  /*0a50*/  FADD.FTZ R3, -R180.reuse, R88 ;  /* 0x00000058b4037221 */ /* 0x040fe20000010100 */
[----:B------:R-:W-:Y:S01]  /*0a60*/  FADD.FTZ R155, -R180, R90 ;  /* 0x0000005ab49b7221 */ /* 0x000fe20000010100 */
[----:B----4-:R-:W-:-:S02]  /*0a70*/  HADD2.F32 R89, -RZ, R92.H0_H0 ;  /* 0x2000005cff597230 */ /* 0x010fc40000004100 */
[----:B-----5:R-:W-:Y:S01]  /*0a80*/  FMUL.FTZ R3, R130, R3 ;  /* 0x0000000382037220 */ /* 0x020fe20000410000 */
[----:B------:R-:W-:Y:S02]  /*0a90*/  HADD2.F32 R92, -RZ, R92.H1_H1 ;  /* 0x3000005cff5c7230 */ /* 0x000fe40000004100 */
[----:B0-----:R-:W-:Y:S01]  /*0aa0*/  FMUL.FTZ R150, R104, R89 ;  /* 0x0000005968967220 */ /* 0x001fe20000410000 */
[----:B------:R-:W-:Y:S01]  /*0ab0*/  FADD.FTZ R91, -R180, R91 ;  /* 0x0000005bb45b7221 */ /* 0x000fe20000010100 */
[----:B------:R-:W-:Y:S02]  /*0ac0*/  HADD2.F32 R152, -RZ, R93.H0_H0 ;  /* 0x2000005dff987230 */ /* 0x000fe40000004100 */
[C---:B------:R-:W-:Y:S01]  /*0ad0*/  FMUL.FTZ R146, R130.reuse, R153 ;  /* 0x0000009982927220 */ /* 0x040fe20000410000 */
[----:B------:R-:W-:Y:S01]  /*0ae0*/  FMUL.FTZ R151, R130, R155 ;  /* 0x0000009b82977220 */ /* 0x000fe20000410000 */
[----:B------:R-:W-:Y:S01]  /*0af0*/  FADD.FTZ R24, R24, R89 ;  /* 0x0000005918187221 */ /* 0x000fe20000010000 */
[C---:B------:R-:W-:Y:S01]  /*0b00*/  FFMA.FTZ R48, R3.reuse, R89, R48 ;  /* 0x0000005903307223 */ /* 0x040fe20000010030 */
[----:B------:R-:W-:Y:S01]  /*0b10*/  FMUL.FTZ R153, R106, R92 ;  /* 0x0000005c6a997220 */ /* 0x000fe20000410000 */
[----:B------:R-:W-:Y:S01]  /*0b20*/  FADD.FTZ R88, RZ, R150 ;  /* 0x00000096ff587221 */ /* 0x000fe20000010000 */
[----:B------:R-:W-:Y:S01]  /*0b30*/  FFMA.FTZ R89, R3, R150, RZ ;  /* 0x0000009603597223 */ /* 0x000fe200000100ff */
[----:B------:R-:W-:-:S02]  /*0b40*/  HADD2.F32 R158, -RZ, R95.H0_H0 ;  /* 0x2000005fff9e7230 */ /* 0x000fc40000004100 */
[----:B------:R-:W-:Y:S01]  /*0b50*/  FMUL.FTZ R148, R130, R91 ;  /* 0x0000005b82947220 */ /* 0x000fe20000410000 */
[----:B------:R-:W-:Y:S02]  /*0b60*/  HADD2.F32 R163, -RZ, R95.H1_H1 ;  /* 0x3000005fffa37230 */ /* 0x000fe40000004100 */
[----:B---3--:R-:W-:Y:S01]  /*0b70*/  FADD.FTZ R95, -R180, R96 ;  /* 0x00000060b45f7221 */ /* 0x008fe20000010100 */
[----:B------:R-:W-:Y:S02]  /*0b80*/  HADD2.F32 R93, -RZ, R93.H1_H1 ;  /* 0x3000005dff5d7230 */ /* 0x000fe40000004100 */
[----:B------:R-:W-:Y:S01]  /*0b90*/  FADD.FTZ R26, R26, R152 ;  /* 0x000000981a1a7221 */ /* 0x000fe20000010000 */
[-C--:B------:R-:W-:Y:S01]  /*0ba0*/  FFMA.FTZ R50, R151, R152.reuse, R50 ;  /* 0x0000009897327223 */ /* 0x080fe20000010032 */
        /* <DEDUP_REMOVED lines=16> */
[----:B------:R-:W-:Y:S01]  /*0cb0*/  FADD.FTZ R99, -R180, R99 ;  /* 0x00000063b4637221 */ /* 0x000fe20000010100 */
        /* <DEDUP_REMOVED lines=24> */
.L_x_7190:
[----:B------:R-:W-:Y:S05]  /*0e40*/  BSYNC B2 ;  /* 0x0000000000027941 */ /* 0x000fea0003800000 */
.L_x_7189:
        /* <DEDUP_REMOVED lines=12> */
[----:B------:R1:W5:Y:S04]  /*0f10*/  @P0 LDG.E.128 R60, desc[UR4][R102.64] ;  /* 0x00000004663c0981 */ /* 0x000368000c1e1d00 */
[----:B------:R1:W5:Y:S01]  /*0f20*/  @P0 LDG.E.128 R64, desc[UR4][R102.64+0x10] ;  /* 0x0000100466400981 */ /* 0x000362000c1e1d00 */
[----:B------:R-:W-:Y:S02]  /*0f30*/  IADD3 R181, R181, 0x20, RZ ;  /* 0x00000020b5b57810 */ /* 0x000fe40007ffe0ff */
[----:B------:R-:W-:Y:S01]  /*0f40*/  IADD3 R187, R187, 0x20, RZ ;  /* 0x00000020bbbb7810 */ /* 0x000fe20007ffe0ff */
[----:B---3--:R-:W-:Y:S01]  /*0f50*/  FADD.FTZ R167, -R180, R88 ;  /* 0x00000058b4a77221 */ /* 0x008fe20000010100 */
[----:B----4-:R-:W-:-:S03]  /*0f60*/  HADD2.F32 R166, -RZ, R92.H0_H0 ;  /* 0x2000005cffa67230 */ /* 0x010fc60000004100 */
[----:B0----5:R-:W-:Y:S01]  /*0f70*/  FMUL.FTZ R165, R130, R167 ;  /* 0x000000a782a57220 */ /* 0x021fe20000410000 */
[C---:B------:R-:W-:Y:S01]  /*0f80*/  FADD.FTZ R169, -R180.reuse, R90 ;  /* 0x0000005ab4a97221 */ /* 0x040fe20000010100 */
[----:B------:R-:W-:Y:S02]  /*0f90*/  HADD2.F32 R92, -RZ, R92.H1_H1 ;  /* 0x3000005cff5c7230 */ /* 0x000fe40000004100 */
[----:B------:R-:W-:Y:S01]  /*0fa0*/  FADD.FTZ R89, -R180, R89 ;  /* 0x00000059b4597221 */ /* 0x000fe20000010100 */
[----:B------:R-:W-:Y:S01]  /*0fb0*/  FADD.FTZ R16, R16, R166 ;  /* 0x000000a610107221 */ /* 0x000fe20000010000 */
[-C--:B------:R-:W-:Y:S01]  /*0fc0*/  FFMA.FTZ R40, R165, R166.reuse, R40 ;  /* 0x000000a6a5287223 */ /* 0x080fe20000010028 */
[----:B------:R-:W-:Y:S01]  /*0fd0*/  FMUL.FTZ R166, R113, R166 ;  /* 0x000000a671a67220 */ /* 0x000fe20000410000 */
[----:B------:R-:W-:Y:S01]  /*0fe0*/  FADD.FTZ R91, -R180, R91 ;  /* 0x0000005bb45b7221 */ /* 0x000fe20000010100 */
[--C-:B------:R-:W-:Y:S02]  /*0ff0*/  HADD2.F32 R168, -RZ, R93.reuse.H0_H0 ;  /* 0x2000005dffa87230 */ /* 0x100fe40000004100 */
[C---:B------:R-:W-:Y:S01]  /*1000*/  FMUL.FTZ R167, R130.reuse, R169 ;  /* 0x000000a982a77220 */ /* 0x040fe20000410000 */
[----:B------:R-:W-:Y:S01]  /*1010*/  FMUL.FTZ R162, R130, R89 ;  /* 0x0000005982a27220 */ /* 0x000fe20000410000 */
[----:B------:R-:W-:Y:S01]  /*1020*/  FMUL.FTZ R169, R114, R92 ;  /* 0x0000005c72a97220 */ /* 0x000fe20000410000 */
[----:B------:R-:W-:Y:S01]  /*1030*/  FADD.FTZ R88, R183, R166 ;  /* 0x000000a6b7587221 */ /* 0x000fe20000010000 */
[----:B------:R-:W-:Y:S01]  /*1040*/  FFMA.FTZ R89, R165, R166, R182 ;  /* 0x000000a6a5597223 */ /* 0x000fe200000100b6 */
[----:B------:R-:W-:Y:S01]  /*1050*/  FMUL.FTZ R164, R130, R91 ;  /* 0x0000005b82a47220 */ /* 0x000fe20000410000 */
[----:B------:R-:W-:-:S02]  /*1060*/  HADD2.F32 R93, -RZ, R93.H1_H1 ;  /* 0x3000005dff5d7230 */ /* 0x000fc40000004100 */
[----:B--2---:R-:W-:Y:S01]  /*1070*/  FADD.FTZ R171, -R180, R96 ;  /* 0x00000060b4ab7221 */ /* 0x004fe20000010100 */
[----:B------:R-:W-:Y:S01]  /*1080*/  FADD.FTZ R18, R18, R168 ;  /* 0x000000a812127221 */ /* 0x000fe20000010000 */
[-C--:B------:R-:W-:Y:S01]  /*1090*/  FFMA.FTZ R42, R167, R168.reuse, R42 ;  /* 0x000000a8a72a7223 */ /* 0x080fe2000001002a */
[----:B------:R-:W-:Y:S01]  /*10a0*/  FADD.FTZ R91, R88, R169 ;  /* 0x000000a9585b7221 */ /* 0x000fe20000010000 */
[----:B------:R-:W-:Y:S01]  /*10b0*/  FMUL.FTZ R168, R115, R168 ;  /* 0x000000a873a87220 */ /* 0x000fe20000410000 */
[----:B------:R-:W-:Y:S01]  /*10c0*/  FFMA.FTZ R88, R162, R169, R89 ;  /* 0x000000a9a2587223 */ /* 0x000fe20000010059 */
[--C-:B------:R-:W-:Y:S02]  /*10d0*/  HADD2.F32 R170, -RZ, R94.reuse.H0_H0 ;  /* 0x2000005effaa7230 */ /* 0x100fe40000004100 */
[----:B------:R-:W-:Y:S01]  /*10e0*/  FMUL.FTZ R171, R130, R171 ;  /* 0x000000ab82ab7220 */ /* 0x000fe20000410000 */
[----:B------:R-:W-:Y:S01]  /*10f0*/  FMUL.FTZ R173, R116, R93 ;  /* 0x0000005d74ad7220 */ /* 0x000fe20000410000 */
[----:B------:R-:W-:Y:S01]  /*1100*/  FADD.FTZ R90, R91, R168 ;  /* 0x000000a85b5a7221 */ /* 0x000fe20000010000 */
[----:B------:R-:W-:Y:S01]  /*1110*/  FFMA.FTZ R89, R167, R168, R88 ;  /* 0x000000a8a7597223 */ /* 0x000fe20000010058 */
[----:B------:R-:W-:-:S02]  /*1120*/  HADD2.F32 R94, -RZ, R94.H1_H1 ;  /* 0x3000005eff5e7230 */ /* 0x000fc40000004100 */
[----:B------:R-:W-:Y:S01]  /*1130*/  FADD.FTZ R177, -R180, R98 ;  /* 0x00000062b4b17221 */ /* 0x000fe20000010100 */
[----:B------:R-:W-:Y:S01]  /*1140*/  FADD.FTZ R12, R12, R170 ;  /* 0x000000aa0c0c7221 */ /* 0x000fe20000010000 */
[-C--:B------:R-:W-:Y:S01]  /*1150*/  FFMA.FTZ R36, R171, R170.reuse, R36 ;  /* 0x000000aaab247223 */ /* 0x080fe20000010024 */
[----:B------:R-:W-:Y:S01]  /*1160*/  FADD.FTZ R97, -R180, R97 ;  /* 0x00000061b4617221 */ /* 0x000fe20000010100 */
[----:B------:R-:W-:Y:S01]  /*1170*/  FMUL.FTZ R170, R117, R170 ;  /* 0x000000aa75aa7220 */ /* 0x000fe20000410000 */
[----:B------:R-:W-:Y:S01]  /*1180*/  FADD.FTZ R91, R90, R173 ;  /* 0x000000ad5a5b7221 */ /* 0x000fe20000010000 */
        /* <DEDUP_REMOVED lines=28> */
.L_x_7192:
[----:B------:R-:W-:Y:S05]  /*1350*/  BSYNC B2 ;  /* 0x0000000000027941 */ /* 0x000fea0003800000 */
.L_x_7191:
        /* <DEDUP_REMOVED lines=13> */
[----:B--2---:R-:W-:-:S04]  /*1430*/  FADD.FTZ R137, -R180, R88 ;  /* 0x00000058b4897221 */ /* 0x004fc80000010100 */
[----:B-----5:R-:W-:Y:S01]  /*1440*/  FMUL.FTZ R137, R130, R137 ;  /* 0x0000008982897220 */ /* 0x020fe20000410000 */
[--C-:B----4-:R-:W-:Y:S02]  /*1450*/  HADD2.F32 R138, -RZ, R92.reuse.H0_H0 ;  /* 0x2000005cff8a7230 */ /* 0x110fe40000004100 */
[C---:B------:R-:W-:Y:S01]  /*1460*/  FADD.FTZ R89, -R180.reuse, R89 ;  /* 0x00000059b4597221 */ /* 0x040fe20000010100 */
[----:B------:R-:W-:Y:S02]  /*1470*/  HADD2.F32 R92, -RZ, R92.H1_H1 ;  /* 0x3000005cff5c7230 */ /* 0x000fe40000004100 */
[----:B------:R-:W-:Y:S01]  /*1480*/  FADD.FTZ R139, -R180, R90 ;  /* 0x0000005ab48b7221 */ /* 0x000fe20000010100 */
[----:B------:R-:W-:Y:S01]  /*1490*/  FADD.FTZ R8, R8, R138 ;  /* 0x0000008a08087221 */ /* 0x000fe20000010000 */
[-C--:B------:R-:W-:Y:S01]  /*14a0*/  FFMA.FTZ R32, R137, R138.reuse, R32 ;  /* 0x0000008a89207223 */ /* 0x080fe20000010020 */
[----:B------:R-:W-:Y:S01]  /*14b0*/  FMUL.FTZ R138, R121, R138 ;  /* 0x0000008a798a7220 */ /* 0x000fe20000410000 */
[----:B------:R-:W-:Y:S01]  /*14c0*/  FADD.FTZ R91, -R180, R91 ;  /* 0x0000005bb45b7221 */ /* 0x000fe20000010100 */
[----:B------:R-:W-:-:S02]  /*14d0*/  HADD2.F32 R140, -RZ, R93.H0_H0 ;  /* 0x2000005dff8c7230 */ /* 0x000fc40000004100 */
[C---:B------:R-:W-:Y:S01]  /*14e0*/  FMUL.FTZ R134, R130.reuse, R89 ;  /* 0x0000005982867220 */ /* 0x040fe20000410000 */
[----:B------:R-:W-:Y:S01]  /*14f0*/  FMUL.FTZ R139, R130, R139 ;  /* 0x0000008b828b7220 */ /* 0x000fe20000410000 */
[----:B------:R-:W-:Y:S01]  /*1500*/  FMUL.FTZ R141, R122, R92 ;  /* 0x0000005c7a8d7220 */ /* 0x000fe20000410000 */
[----:B------:R-:W-:Y:S01]  /*1510*/  FADD.FTZ R88, R183, R138 ;  /* 0x0000008ab7587221 */ /* 0x000fe20000010000 */
[----:B------:R-:W-:Y:S01]  /*1520*/  FFMA.FTZ R89, R137, R138, R182 ;  /* 0x0000008a89597223 */ /* 0x000fe200000100b6 */
[----:B------:R-:W-:Y:S01]  /*1530*/  FMUL.FTZ R136, R130, R91 ;  /* 0x0000005b82887220 */ /* 0x000fe20000410000 */
[----:B------:R-:W-:Y:S02]  /*1540*/  HADD2.F32 R93, -RZ, R93.H1_H1 ;  /* 0x3000005dff5d7230 */ /* 0x000fe40000004100 */
[----:B---3--:R-:W-:Y:S01]  /*1550*/  FADD.FTZ R145, -R180, R96 ;  /* 0x00000060b4917221 */ /* 0x008fe20000010100 */
        /* <DEDUP_REMOVED lines=19> */
[C---:B------:R-:W-:Y:S01]  /*1690*/  FMUL.FTZ R149, R130.reuse, R149 ;  /* 0x0000009582957220 */ /* 0x040fe20000410000 */
[----:B------:R-:W-:Y:S01]  /*16a0*/  FMUL.FTZ R144, R130, R97 ;  /* 0x0000006182907220 */ /* 0x000fe20000410000 */
[----:B------:R-:W-:Y:S01]  /*16b0*/  FMUL.FTZ R147, R126, R94 ;  /* 0x0000005e7e937220 */ /* 0x000fe20000410000 */
[----:B------:R-:W-:Y:S01]  /*16c0*/  FADD.FTZ R90, R91, R142 ;  /* 0x0000008e5b5a7221 */ /* 0x000fe20000010000 */
[----:B------:R-:W-:Y:S01]  /*16d0*/  FFMA.FTZ R89, R145, R142, R88 ;  /* 0x0000008e91597223 */ /* 0x000fe20000010058 */
[----:B------:R-:W-:Y:S02]  /*16e0*/  HADD2.F32 R95, -RZ, R95.H1_H1 ;  /* 0x3000005fff5f7230 */ /* 0x000fe40000004100 */
        /* <DEDUP_REMOVED lines=20> */
.L_x_7188:
[----:B------:R-:W-:Y:S05]  /*1830*/  BSYNC B1 ;  /* 0x0000000000017941 */ /* 0x000fea0003800000 */
.L_x_7180:
        /* <DEDUP_REMOVED lines=20> */
.L_x_7260:
[----:B-----5:R-:W-:Y:S01]  /*1980*/  ISETP.GE.AND P5, PT, R178, 0x1, PT ;  /* 0x00000001b200780c */ /* 0x020fe20003fa6270 */
[----:B---3--:R-:W-:Y:S01]  /*1990*/  FADD.FTZ R88, R95, R88 ;  /* 0x000000585f587221 */ /* 0x008fe20000010000 */
[----:B------:R-:W-:Y:S01]  /*19a0*/  HFMA2.MMA R93, -RZ, RZ, 0, 0 ;  /* 0x00000000ff5d7435 */ /* 0x000fe200000001ff */
[----:B----4-:R-:W-:Y:S01]  /*19b0*/  FADD.FTZ R89, R94, R89 ;  /* 0x000000595e597221 */ /* 0x010fe20000010000 */
[----:B------:R-:W-:Y:S01]  /*19c0*/  ISETP.NE.AND P0, PT, R184, RZ, PT ;  /* 0x000000ffb800720c */ /* 0x000fe20003f05270 */
        /* <DEDUP_REMOVED lines=26> */
.L_x_7197:
[----:B------:R-:W-:Y:S05]  /*1b70*/  BSYNC B2 ;  /* 0x0000000000027941 */ /* 0x000fea0003800000 */
.L_x_7196:
        /* <DEDUP_REMOVED lines=11> */
.L_x_7199:
[----:B------:R-:W-:Y:S05]  /*1c30*/  BSYNC B2 ;  /* 0x0000000000027941 */ /* 0x000fea0003800000 */
.L_x_7198:
        /* <DEDUP_REMOVED lines=11> */
.L_x_7201:
[----:B------:R-:W-:Y:S05]  /*1cf0*/  BSYNC B2 ;  /* 0x0000000000027941 */ /* 0x000fea0003800000 */
.L_x_7200:
        /* <DEDUP_REMOVED lines=11> */
.L_x_7203:
[----:B------:R-:W-:Y:S05]  /*1db0*/  BSYNC B2 ;  /* 0x0000000000027941 */ /* 0x000fea0003800000 */
.L_x_7202:
        /* <DEDUP_REMOVED lines=11> */
.L_x_7205:
[----:B------:R-:W-:Y:S05]  /*1e70*/  BSYNC B2 ;  /* 0x0000000000027941 */ /* 0x000fea0003800000 */
.L_x_7204:
        /* <DEDUP_REMOVED lines=11> */
.L_x_7207:
[----:B------:R-:W-:Y:S05]  /*1f30*/  BSYNC B2 ;  /* 0x0000000000027941 */ /* 0x000fea0003800000 */
.L_x_7206:
        /* <DEDUP_REMOVED lines=11> */
.L_x_7209:
[----:B------:R-:W-:Y:S05]  /*1ff0*/  BSYNC B2 ;  /* 0x0000000000027941 */ /* 0x000fea0003800000 */
.L_x_7208:
        /* <DEDUP_REMOVED lines=14> */
.L_x_7211:
[----:B------:R-:W-:Y:S05]  /*20e0*/  BSYNC B2 ;  /* 0x0000000000027941 */ /* 0x000fea0003800000 */
.L_x_7210:
        /* <DEDUP_REMOVED lines=14> */
[----:B------:R-:W-:-:S03]  /*21d0*/  @P5 F2FP.F16.F32.PACK_AB R95, RZ, R95 ;  /* 0x0000005fff5f523e */ /* 0x000fc600000000ff */
[----:B------:R-:W3:Y:S01]  /*21e0*/  @P5 LDC R182, c[0x0][0x29c] ;  /* 0x0000a700ffb65b82 */ /* 0x000ee20000000800 */
[----:B-1----:R-:W-:Y:S01]  /*21f0*/  @P5 FMUL.FTZ R94, R94, R89 ;  /* 0x000000595e5e5220 */ /* 0x002fe20000410000 */
[----:B------:R-:W-:-:S04]  /*2200*/  @P5 PRMT R84, R95, 0x7610, R84 ;  /* 0x000076105f545816 */ /* 0x000fc80000000054 */
[----:B------:R-:W-:Y:S02]  /*2210*/  @P5 F2FP.F16.F32.PACK_AB R94, RZ, R94 ;  /* 0x0000005eff5e523e */ /* 0x000fe400000000ff */
[----:B------:R-:W1:Y:S01]  /*2220*/  @P5 LDC R181, c[0x0][0x29c] ;  /* 0x0000a700ffb55b82 */ /* 0x000e620000000800 */
[----:B--2---:R-:W-:Y:S01]  /*2230*/  @P5 FMUL.FTZ R99, R99, R178 ;  /* 0x000000b263635220 */ /* 0x004fe20000410000 */
[----:B------:R-:W-:-:S04]  /*2240*/  @P5 PRMT R84, R84, 0x5410, R94 ;  /* 0x0000541054545816 */ /* 0x000fc8000000005e */
[----:B------:R-:W-:Y:S02]  /*2250*/  @P5 F2FP.F16.F32.PACK_AB R99, RZ, R99 ;  /* 0x00000063ff63523e */ /* 0x000fe400000000ff */
[----:B------:R-:W2:Y:S01]  /*2260*/  @P5 LDC R183, c[0x0][0x29c] ;  /* 0x0000a700ffb75b82 */ /* 0x000ea20000000800 */
[----:B0-----:R-:W-:Y:S01]  /*2270*/  @P5 FMUL.FTZ R101, R101, R180 ;  /* 0x000000b465655220 */ /* 0x001fe20000410000 */
[----:B------:R-:W-:-:S04]  /*2280*/  @P5 PRMT R85, R99, 0x7610, R85 ;  /* 0x0000761063555816 */ /* 0x000fc80000000055 */
[----:B------:R-:W-:Y:S02]  /*2290*/  @P5 F2FP.F16.F32.PACK_AB R101, RZ, R101 ;  /* 0x00000065ff65523e */ /* 0x000fe400000000ff */
[----:B------:R-:W0:Y:S01]  /*22a0*/  @P5 LDC R187, c[0x0][0x29c] ;  /* 0x0000a700ffbb5b82 */ /* 0x000e220000000800 */
[----:B---3--:R-:W-:Y:S01]  /*22b0*/  @P5 FMUL.FTZ R103, R103, R182 ;  /* 0x000000b667675220 */ /* 0x008fe20000410000 */
[----:B------:R-:W-:-:S04]  /*22c0*/  @P5 PRMT R86, R101, 0x7610, R86 ;  /* 0x0000761065565816 */ /* 0x000fc80000000056 */
[----:B------:R-:W-:Y:S02]  /*22d0*/  @P5 F2FP.F16.F32.PACK_AB R103, RZ, R103 ;  /* 0x00000067ff67523e */ /* 0x000fe400000000ff */
[----:B------:R-:W3:Y:S01]  /*22e0*/  @P0 LDC.64 R90, c[0x0][0x308] ;  /* 0x0000c200ff5a0b82 */ /* 0x000ee20000000a00 */
[----:B-1----:R-:W-:Y:S01]  /*22f0*/  @P5 FMUL.FTZ R96, R96, R181 ;  /* 0x000000b560605220 */ /* 0x002fe20000410000 */
[----:B------:R-:W-:-:S04]  /*2300*/  @P5 PRMT R87, R103, 0x7610, R87 ;  /* 0x0000761067575816 */ /* 0x000fc80000000057 */
[----:B------:R-:W-:Y:S02]  /*2310*/  @P5 F2FP.F16.F32.PACK_AB R96, RZ, R96 ;  /* 0x00000060ff60523e */ /* 0x000fe400000000ff */
[----:B------:R-:W1:Y:S01]  /*2320*/  @P5 LDC.64 R88, c[0x0][0x2f8] ;  /* 0x0000be00ff585b82 */ /* 0x000e620000000a00 */
[----:B--2---:R-:W-:Y:S01]  /*2330*/  @P5 FMUL.FTZ R98, R98, R183 ;  /* 0x000000b762625220 */ /* 0x004fe20000410000 */
[----:B------:R-:W-:-:S04]  /*2340*/  @P5 PRMT R85, R85, 0x5410, R96 ;  /* 0x0000541055555816 */ /* 0x000fc80000000060 */
[----:B------:R-:W-:Y:S01]  /*2350*/  @P5 F2FP.F16.F32.PACK_AB R98, RZ, R98 ;  /* 0x00000062ff62523e */ /* 0x000fe200000000ff */
[----:B0-----:R-:W-:-:S03]  /*2360*/  @P5 FMUL.FTZ R100, R100, R187 ;  /* 0x000000bb64645220 */ /* 0x001fc60000410000 */
[----:B------:R-:W-:Y:S02]  /*2370*/  @P5 PRMT R86, R86, 0x5410, R98 ;  /* 0x0000541056565816 */ /* 0x000fe40000000062 */
[----:B------:R-:W-:Y:S01]  /*2380*/  @P5 F2FP.F16.F32.PACK_AB R100, RZ, R100 ;  /* 0x00000064ff64523e */ /* 0x000fe200000000ff */
        /* <DEDUP_REMOVED lines=8> */
.L_x_7195:
[----:B------:R-:W-:Y:S05]  /*2410*/  BSYNC B1 ;  /* 0x0000000000017941 */ /* 0x000fea0003800000 */
.L_x_7194:
        /* <DEDUP_REMOVED lines=17> */
.L_x_7215:
[----:B------:R-:W-:Y:S05]  /*2530*/  BSYNC B2 ;  /* 0x0000000000027941 */ /* 0x000fea0003800000 */
.L_x_7214:
        /* <DEDUP_REMOVED lines=11> */
.L_x_7217:
[----:B------:R-:W-:Y:S05]  /*25f0*/  BSYNC B2 ;  /* 0x0000000000027941 */ /* 0x000fea0003800000 */
.L_x_7216:
        /* <DEDUP_REMOVED lines=11> */
.L_x_7219:
[----:B------:R-:W-:Y:S05]  /*26b0*/  BSYNC B2 ;  /* 0x0000000000027941 */ /* 0x000fea0003800000 */
.L_x_7218:
        /* <DEDUP_REMOVED lines=11> */
.L_x_7221:
[----:B------:R-:W-:Y:S05]  /*2770*/  BSYNC B2 ;  /* 0x0000000000027941 */ /* 0x000fea0003800000 */
.L_x_7220:
        /* <DEDUP_REMOVED lines=11> */
.L_x_7223:
[----:B------:R-:W-:Y:S05]  /*2830*/  BSYNC B2 ;  /* 0x0000000000027941 */ /* 0x000fea0003800000 */
.L_x_7222:
        /* <DEDUP_REMOVED lines=11> */
.L_x_7225:
[----:B------:R-:W-:Y:S05]  /*28f0*/  BSYNC B2 ;  /* 0x0000000000027941 */ /* 0x000fea0003800000 */
.L_x_7224:
        /* <DEDUP_REMOVED lines=11> */
.L_x_7227:
[----:B------:R-:W-:Y:S05]  /*29b0*/  BSYNC B2 ;  /* 0x0000000000027941 */ /* 0x000fea0003800000 */
.L_x_7226:
        /* <DEDUP_REMOVED lines=14> */
.L_x_7229:
[----:B------:R-:W-:Y:S05]  /*2aa0*/  BSYNC B2 ;  /* 0x0000000000027941 */ /* 0x000fea0003800000 */
.L_x_7228:
        /* <DEDUP_REMOVED lines=50> */
.L_x_7213:
[----:B------:R-:W-:Y:S05]  /*2dd0*/  BSYNC B1 ;  /* 0x0000000000017941 */ /* 0x000fea0003800000 */
.L_x_7212:
        /* <DEDUP_REMOVED lines=17> */
.L_x_7233:
[----:B------:R-:W-:Y:S05]  /*2ef0*/  BSYNC B2 ;  /* 0x0000000000027941 */ /* 0x000fea0003800000 */
.L_x_7232:
        /* <DEDUP_REMOVED lines=11> */
.L_x_7235:
[----:B------:R-:W-:Y:S05]  /*2fb0*/  BSYNC B2 ;  /* 0x0000000000027941 */ /* 0x000fea0003800000 */
.L_x_7234:
        /* <DEDUP_REMOVED lines=11> */
.L_x_7237:
[----:B------:R-:W-:Y:S05]  /*3070*/  BSYNC B2 ;  /* 0x0000000000027941 */ /* 0x000fea0003800000 */
.L_x_7236:
        /* <DEDUP_REMOVED lines=11> */
.L_x_7239:
[----:B------:R-:W-:Y:S05]  /*3130*/  BSYNC B2 ;  /* 0x0000000000027941 */ /* 0x000fea0003800000 */
.L_x_7238:
        /* <DEDUP_REMOVED lines=11> */
.L_x_7241:
[----:B------:R-:W-:Y:S05]  /*31f0*/  BSYNC B2 ;  /* 0x0000000000027941 */ /* 0x000fea0003800000 */
.L_x_7240:
        /* <DEDUP_REMOVED lines=11> */
.L_x_7243:
[----:B------:R-:W-:Y:S05]  /*32b0*/  BSYNC B2 ;  /* 0x0000000000027941 */ /* 0x000fea0003800000 */
.L_x_7242:
        /* <DEDUP_REMOVED lines=11> */
.L_x_7245:
[----:B------:R-:W-:Y:S05]  /*3370*/  BSYNC B2 ;  /* 0x0000000000027941 */ /* 0x000fea0003800000 */
.L_x_7244:
        /* <DEDUP_REMOVED lines=22> */
.L_x_7247:
[----:B------:R-:W-:Y:S05]  /*34e0*/  BSYNC B2 ;  /* 0x0000000000027941 */ /* 0x000fea0003800000 */
.L_x_7246:
[----:B0-----:R-:W-:Y:S01]  /*34f0*/  @P5 FMUL.FTZ R90, R99, R100 ;  /* 0x00000064635a5220 */ /* 0x001fe20000410000 */
[----:B------:R-:W-:Y:S01]  /*3500*/  @P5 FMUL.FTZ R91, R96, R183 ;  /* 0x000000b7605b5220 */ /* 0x000fe20000410000 */
[----:B------:R-:W-:Y:S01]  /*3510*/  ISETP.NE.U32.AND P4, PT, R94, RZ, PT ;  /* 0x000000ff5e00720c */ /* 0x000fe20003f85070 */
[----:B------:R-:W-:-:S04]  /*3520*/  @P0 IMAD.WIDE.U32 R88, R133, 0x20, R88 ;  /* 0x0000002085580825 */ /* 0x000fc800078e0058 */
[----:B------:R-:W-:Y:S01]  /*3530*/  @P5 FMUL.FTZ R97, R101, R180 ;  /* 0x000000b465615220 */ /* 0x000fe20000410000 */
[----:B------:R-:W-:Y:S01]  /*3540*/  @P5 F2FP.F16.F32.PACK_AB R92, RZ, R90 ;  /* 0x0000005aff5c523e */ /* 0x000fe200000000ff */
[----:B----4-:R-:W-:Y:S01]  /*3550*/  @P5 FMUL.FTZ R100, R103, R182 ;  /* 0x000000b667645220 */ /* 0x010fe20000410000 */
[----:B------:R-:W-:Y:S01]  /*3560*/  @P5 F2FP.F16.F32.PACK_AB R94, RZ, R91 ;  /* 0x0000005bff5e523e */ /* 0x000fe200000000ff */
[----:B------:R-:W-:Y:S01]  /*3570*/  @P5 FMUL.FTZ R133, R181, R186 ;  /* 0x000000bab5855220 */ /* 0x000fe20000410000 */
[----:B------:R-:W0:Y:S01]  /*3580*/  @P5 LDC.64 R90, c[0x0][0x2f8] ;  /* 0x0000be00ff5a5b82 */ /* 0x000e220000000a00 */
[----:B------:R-:W-:Y:S01]  /*3590*/  ISETP.NE.AND.EX P4, PT, R95, RZ, PT, P4 ;  /* 0x000000ff5f00720c */ /* 0x000fe20003f85340 */
[----:B---3--:R-:W-:Y:S01]  /*35a0*/  @P5 FMUL.FTZ R95, R98, R187 ;  /* 0x000000bb625f5220 */ /* 0x008fe20000410000 */
[----:B------:R-:W-:Y:S01]  /*35b0*/  @P5 FMUL.FTZ R130, R102, R189 ;  /* 0x000000bd66825220 */ /* 0x000fe20000410000 */
[----:B------:R-:W-:Y:S01]  /*35c0*/  @P5 FMUL.FTZ R180, R178, R191 ;  /* 0x000000bfb2b45220 */ /* 0x000fe20000410000 */
[----:B------:R-:W-:-:S02]  /*35d0*/  @P5 F2FP.F16.F32.PACK_AB R97, RZ, R97 ;  /* 0x00000061ff61523e */ /* 0x000fc400000000ff */
[----:B------:R-:W-:Y:S02]  /*35e0*/  @P5 F2FP.F16.F32.PACK_AB R100, RZ, R100 ;  /* 0x00000064ff64523e */ /* 0x000fe400000000ff */
[----:B------:R-:W-:Y:S02]  /*35f0*/  @P5 F2FP.F16.F32.PACK_AB R133, RZ, R133 ;  /* 0x00000085ff85523e */ /* 0x000fe400000000ff */
[----:B------:R-:W-:Y:S02]  /*3600*/  @P5 F2FP.F16.F32.PACK_AB R95, RZ, R95 ;  /* 0x0000005fff5f523e */ /* 0x000fe400000000ff */
[----:B------:R-:W-:Y:S02]  /*3610*/  @P5 F2FP.F16.F32.PACK_AB R130, RZ, R130 ;  /* 0x00000082ff82523e */ /* 0x000fe400000000ff */
[----:B------:R-:W-:Y:S02]  /*3620*/  @P5 F2FP.F16.F32.PACK_AB R180, RZ, R180 ;  /* 0x000000b4ffb4523e */ /* 0x000fe400000000ff */
        /* <DEDUP_REMOVED lines=20> */
.L_x_7231:
[----:B------:R-:W-:Y:S05]  /*3770*/  BSYNC B1 ;  /* 0x0000000000017941 */ /* 0x000fea0003800000 */
.L_x_7230:
[----:B0--34-:R-:W0:Y:S02]  /*3780*/  LDC.64 R88, c[0x0][0x210] ;  /* 0x00008400ff587b82 */ /* 0x019e240000000a00 */
[----:B0-----:R-:W-:-:S04]  /*3790*/  LEA R129, R88, R129, 0x2 ;  /* 0x0000008158817211 */ /* 0x001fc800078e10ff */
[----:B------:R-:W-:-:S13]  /*37a0*/  ISETP.GE.AND P0, PT, R129, R89, PT ;  /* 0x000000598100720c */ /* 0x000fda0003f06270 */
[----:B------:R-:W-:Y:S05]  /*37b0*/  @!P0 BRA `(.L_x_7248) ;  /* 0xffffffcc00788947 */ /* 0x000fea000383ffff */
.L_x_7179:
[----:B------:R-:W-:Y:S05]  /*37c0*/  BSYNC B0 ;  /* 0x0000000000007941 */ /* 0x000fea0003800000 */
.L_x_7178:
        /* <DEDUP_REMOVED lines=10> */
[-C--:B------:R-:W-:Y:S02]  /*3870*/  LEA R2, R2, R3.reuse, 0x5 ;  /* 0x0000000302027211 */ /* 0x080fe400078e28ff */
[----:B------:R-:W-:-:S03]  /*3880*/  LEA R52, R105, R3, 0x2 ;  /* 0x0000000369347211 */ /* 0x000fc600078e10ff */
        /* <DEDUP_REMOVED lines=104> */
[----:B------:R-:W-:Y:S01]  /*3f10*/  @P5 MOV R2, R14 ;  /* 0x0000000e00025202 */ /* 0x000fe20000000f00 */
[----:B------:R-:W-:Y:S02]  /*3f20*/  FADD.FTZ R33, R27, R10 ;  /* 0x0000000a1b217221 */ /* 0x000fe40000010000 */
[----:B------:R-:W4:Y:S01]  /*3f30*/  LDS R15, [R52+0x1400] ;  /* 0x00140000340f7984 */ /* 0x000f220000000800 */
[----:B------:R-:W-:Y:S01]  /*3f40*/  @P5 IADD3 R14, P6, R14, 0x200, RZ ;  /* 0x000002000e0e5810 */ /* 0x000fe20007fde0ff */
[----:B------:R-:W-:Y:S02]  /*3f50*/  FADD.FTZ R8, RZ, R8 ;  /* 0x00000008ff087221 */ /* 0x000fe40000010000 */
[----:B------:R-:W4:Y:S01]  /*3f60*/  LDS R6, [R52+0xa00] ;  /* 0x000a000034067984 */ /* 0x000f220000000800 */
[----:B------:R-:W-:Y:S01]  /*3f70*/  @P5 IADD3.X R43, RZ, R43, RZ, P6, !PT ;  /* 0x0000002bff2b5210 */ /* 0x000fe200037fe4ff */
[----:B------:R-:W-:-:S02]  /*3f80*/  FADD.FTZ R8, R8, R13 ;  /* 0x0000000d08087221 */ /* 0x000fc40000010000 */
[----:B------:R-:W4:Y:S04]  /*3f90*/  LDS R27, [R52+0x2000] ;  /* 0x00200000341b7984 */ /* 0x000f280000000800 */
        /* <DEDUP_REMOVED lines=72> */
.L_x_7193:
[----:B------:R-:W-:Y:S01]  /*4420*/  HFMA2.MMA R98, -RZ, RZ, 0, 5.9604644775390625e-08 ;  /* 0x00000001ff627435 */ /* 0x000fe200000001ff */
[----:B------:R-:W-:Y:S01]  /*4430*/  BSSY B1, `(.L_x_7249) ;  /* 0x0000007000017945 */ /* 0x000fe20003800000 */
[----:B------:R-:W-:Y:S02]  /*4440*/  MOV R99, R183 ;  /* 0x000000b700637202 */ /* 0x000fe40000000f00 */
[----:B--2---:R-:W-:Y:S02]  /*4450*/  MOV R101, 0x1f ;  /* 0x0000001f00657802 */ /* 0x004fe40000000f00 */
[----:B------:R-:W-:-:S07]  /*4460*/  MOV R96, 0xffffffff ;  /* 0xffffffff00607802 */ /* 0x000fce0000000f00 */
[----:B01---5:R-:W-:Y:S05]  /*4470*/  WARPSYNC.COLLECTIVE R96, `(.L_x_7250) ;  /* 0x0000000060087348 */ /* 0x023fea0003c00000 */
[----:B------:R2:W3:Y:S02]  /*4480*/  SHFL.BFLY P0, R97, R99, R98, R101 ;  /* 0x0c00006263617389 */ /* 0x0004e40000000065 */
[----:B0123-5:R-:W-:Y:S01]  /*4490*/  ENDCOLLECTIVE ;  /* 0x000000000000791b */ /* 0x02ffe20003800000 */
.L_x_7250:
[----:B------:R-:W-:Y:S05]  /*44a0*/  BSYNC B1 ;  /* 0x0000000000017941 */ /* 0x000fea0003800000 */
.L_x_7249:
        /* <DEDUP_REMOVED lines=8> */
.L_x_7251:
[----:B------:R-:W-:Y:S01]  /*4530*/  FADD.FTZ R88, R88, R183 ;  /* 0x000000b758587221 */ /* 0x000fe20000010000 */
[----:B------:R-:W-:-:S04]  /*4540*/  HFMA2.MMA R98, -RZ, RZ, 0, 1.1920928955078125e-07 ;  /* 0x00000002ff627435 */ /* 0x000fc800000001ff */
[----:B------:R-:W-:Y:S02]  /*4550*/  MOV R99, R88 ;  /* 0x0000005800637202 */ /* 0x000fe40000000f00 */
[----:B------:R-:W-:-:S07]  /*4560*/  MOV R89, R97 ;  /* 0x0000006100597202 */ /* 0x000fce0000000f00 */
[----:B------:R-:W-:Y:S05]  /*4570*/  WARPSYNC.COLLECTIVE R96, `(.L_x_7252) ;  /* 0x0000000060087348 */ /* 0x000fea0003c00000 */
[----:B------:R0:W1:Y:S02]  /*4580*/  SHFL.BFLY P0, R97, R99, R98, R101 ;  /* 0x0c00006263617389 */ /* 0x0000640000000065 */
[----:B01----:R-:W-:Y:S01]  /*4590*/  ENDCOLLECTIVE ;  /* 0x000000000000791b */ /* 0x003fe20003800000 */
.L_x_7252:
[----:B------:R-:W-:-:S05]  /*45a0*/  FADD.FTZ R89, R89, R182 ;  /* 0x000000b659597221 */ /* 0x000fca0000010000 */
[----:B------:R-:W-:Y:S02]  /*45b0*/  MOV R99, R89 ;  /* 0x0000005900637202 */ /* 0x000fe40000000f00 */
[----:B------:R-:W-:-:S07]  /*45c0*/  MOV R91, R97 ;  /* 0x00000061005b7202 */ /* 0x000fce0000000f00 */
[----:B------:R-:W-:Y:S05]  /*45d0*/  WARPSYNC.COLLECTIVE R96, `(.L_x_7253) ;  /* 0x0000000060087348 */ /* 0x000fea0003c00000 */
[----:B------:R0:W1:Y:S02]  /*45e0*/  SHFL.BFLY P0, R97, R99, R98, R101 ;  /* 0x0c00006263617389 */ /* 0x0000640000000065 */
[----:B01----:R-:W-:Y:S01]  /*45f0*/  ENDCOLLECTIVE ;  /* 0x000000000000791b */ /* 0x003fe20003800000 */
.L_x_7253:
[----:B------:R-:W-:Y:S01]  /*4600*/  FADD.FTZ R91, R88, R91 ;  /* 0x0000005b585b7221 */ /* 0x000fe20000010000 */
[----:B------:R-:W-:-:S04]  /*4610*/  HFMA2.MMA R98, -RZ, RZ, 0, 2.384185791015625e-07 ;  /* 0x00000004ff627435 */ /* 0x000fc800000001ff */
[----:B------:R-:W-:Y:S02]  /*4620*/  MOV R99, R91 ;  /* 0x0000005b00637202 */ /* 0x000fe40000000f00 */
[----:B------:R-:W-:-:S07]  /*4630*/  MOV R90, R97 ;  /* 0x00000061005a7202 */ /* 0x000fce0000000f00 */
[----:B------:R-:W-:Y:S05]  /*4640*/  WARPSYNC.COLLECTIVE R96, `(.L_x_7254) ;  /* 0x0000000060087348 */ /* 0x000fea0003c00000 */
[----:B------:R0:W1:Y:S02]  /*4650*/  SHFL.BFLY P0, R97, R99, R98, R101 ;  /* 0x0c00006263617389 */ /* 0x0000640000000065 */
[----:B01----:R-:W-:Y:S01]  /*4660*/  ENDCOLLECTIVE ;  /* 0x000000000000791b */ /* 0x003fe20003800000 */
.L_x_7254:
[----:B------:R-:W-:-:S05]  /*4670*/  FADD.FTZ R90, R89, R90 ;  /* 0x0000005a595a7221 */ /* 0x000fca0000010000 */
[----:B------:R-:W-:Y:S02]  /*4680*/  MOV R99, R90 ;  /* 0x0000005a00637202 */ /* 0x000fe40000000f00 */
[----:B------:R-:W-:-:S07]  /*4690*/  MOV R92, R97 ;  /* 0x00000061005c7202 */ /* 0x000fce0000000f00 */
[----:B------:R-:W-:Y:S05]  /*46a0*/  WARPSYNC.COLLECTIVE R96, `(.L_x_7255) ;  /* 0x0000000060087348 */ /* 0x000fea0003c00000 */
[----:B------:R0:W1:Y:S02]  /*46b0*/  SHFL.BFLY P0, R97, R99, R98, R101 ;  /* 0x0c00006263617389 */ /* 0x0000640000000065 */
[----:B01----:R-:W-:Y:S01]  /*46c0*/  ENDCOLLECTIVE ;  /* 0x000000000000791b */ /* 0x003fe20003800000 */
.L_x_7255:
[----:B------:R-:W-:Y:S01]  /*46d0*/  FADD.FTZ R92, R91, R92 ;  /* 0x0000005c5b5c7221 */ /* 0x000fe20000010000 */
[----:B------:R-:W-:-:S04]  /*46e0*/  HFMA2.MMA R98, -RZ, RZ, 0, 4.76837158203125e-07 ;  /* 0x00000008ff627435 */ /* 0x000fc800000001ff */
[----:B------:R-:W-:Y:S02]  /*46f0*/  MOV R99, R92 ;  /* 0x0000005c00637202 */ /* 0x000fe40000000f00 */
[----:B------:R-:W-:-:S07]  /*4700*/  MOV R93, R97 ;  /* 0x00000061005d7202 */ /* 0x000fce0000000f00 */
[----:B------:R-:W-:Y:S05]  /*4710*/  WARPSYNC.COLLECTIVE R96, `(.L_x_7256) ;  /* 0x0000000060087348 */ /* 0x000fea0003c00000 */
[----:B------:R0:W1:Y:S02]  /*4720*/  SHFL.BFLY P0, R97, R99, R98, R101 ;  /* 0x0c00006263617389 */ /* 0x0000640000000065 */
[----:B01----:R-:W-:Y:S01]  /*4730*/  ENDCOLLECTIVE ;  /* 0x000000000000791b */ /* 0x003fe20003800000 */
.L_x_7256:
[----:B------:R-:W-:-:S05]  /*4740*/  FADD.FTZ R93, R90, R93 ;  /* 0x0000005d5a5d7221 */ /* 0x000fca0000010000 */
[----:B------:R-:W-:Y:S02]  /*4750*/  MOV R99, R93 ;  /* 0x0000005d00637202 */ /* 0x000fe40000000f00 */
[----:B------:R-:W-:-:S07]  /*4760*/  MOV R95, R97 ;  /* 0x00000061005f7202 */ /* 0x000fce0000000f00 */
[----:B------:R-:W-:Y:S05]  /*4770*/  WARPSYNC.COLLECTIVE R96, `(.L_x_7257) ;  /* 0x0000000060087348 */ /* 0x000fea0003c00000 */
[----:B------:R0:W1:Y:S02]  /*4780*/  SHFL.BFLY P0, R97, R99, R98, R101 ;  /* 0x0c00006263617389 */ /* 0x0000640000000065 */
[----:B01----:R-:W-:Y:S01]  /*4790*/  ENDCOLLECTIVE ;  /* 0x000000000000791b */ /* 0x003fe20003800000 */
.L_x_7257:
[----:B------:R-:W-:Y:S01]  /*47a0*/  FADD.FTZ R95, R92, R95 ;  /* 0x0000005f5c5f7221 */ /* 0x000fe20000010000 */
[----:B------:R-:W-:-:S04]  /*47b0*/  HFMA2.MMA R98, -RZ, RZ, 0, 9.5367431640625e-07 ;  /* 0x00000010ff627435 */ /* 0x000fc800000001ff */
[----:B------:R-:W-:Y:S02]  /*47c0*/  MOV R99, R95 ;  /* 0x0000005f00637202 */ /* 0x000fe40000000f00 */
[----:B------:R-:W-:-:S07]  /*47d0*/  MOV R94, R97 ;  /* 0x00000061005e7202 */ /* 0x000fce0000000f00 */
[----:B------:R-:W-:Y:S05]  /*47e0*/  WARPSYNC.COLLECTIVE R96, `(.L_x_7258) ;  /* 0x0000000060087348 */ /* 0x000fea0003c00000 */
[----:B------:R0:W1:Y:S02]  /*47f0*/  SHFL.BFLY P0, R97, R99, R98, R101 ;  /* 0x0c00006263617389 */ /* 0x0000640000000065 */
[----:B01----:R-:W-:Y:S01]  /*4800*/  ENDCOLLECTIVE ;  /* 0x000000000000791b */ /* 0x003fe20003800000 */
.L_x_7258:
[----:B------:R-:W-:-:S05]  /*4810*/  FADD.FTZ R94, R93, R94 ;  /* 0x0000005e5d5e7221 */ /* 0x000fca0000010000 */
[----:B------:R-:W-:Y:S02]  /*4820*/  MOV R99, R94 ;  /* 0x0000005e00637202 */ /* 0x000fe40000000f00 */
[----:B------:R-:W-:-:S07]  /*4830*/  MOV R88, R97 ;  /* 0x0000006100587202 */ /* 0x000fce0000000f00 */
[----:B------:R-:W-:Y:S05]  /*4840*/  WARPSYNC.COLLECTIVE R96, `(.L_x_7259) ;  /* 0x0000000060087348 */ /* 0x000fea0003c00000 */
[----:B------:R0:W1:Y:S02]  /*4850*/  SHFL.BFLY P0, R97, R99, R98, R101 ;  /* 0x0c00006263617389 */ /* 0x0000640000000065 */
[----:B01----:R-:W-:Y:S01]  /*4860*/  ENDCOLLECTIVE ;  /* 0x000000000000791b */ /* 0x003fe20003800000 */
.L_x_7259:
[----:B------:R-:W-:Y:S01]  /*4870*/  MOV R89, R97 ;  /* 0x0000006100597202 */ /* 0x000fe20000000f00 */
[----:B------:R-:W-:Y:S06]  /*4880*/  BRA `(.L_x_7260) ;  /* 0xffffffd0003c7947 */ /* 0x000fec000383ffff */
.L_x_7261:
        /* <DEDUP_REMOVED lines=15> */
.L_x_11778:


//--------------------- .text._ZN10layer_norm13ln_bwd_kernelINS_13Kernel_traitsI6__halfS2_fS2_fjLj768ELj1ELj4ELj1ELj16ENS_18Kernel_traits_baseILj768ES2_S2_fS2_fjLj128EEEEELb0ELb0ELb1ELb1EEEvNS_9BwdParamsE --------------------------
	.section	.text._ZN10layer_norm13ln_bwd_kernelINS_13Kernel_traitsI6__halfS2_fS2_fjLj768ELj1ELj4ELj1ELj16ENS_18Kernel_traits_baseILj768ES2_S2_fS2_fjLj128EEEEELb0ELb0ELb1ELb1EEEvNS_9BwdParamsE,"ax",@progbits
	.align	128
        .global         _ZN10layer_norm13ln_bwd_kernelINS_13Kernel_traitsI6__halfS2_fS2_fjLj768ELj1ELj4ELj1ELj16ENS_18Kernel_traits_baseILj768ES2_S2_fS2_fjLj128EEEEELb0ELb0ELb1ELb1EEEvNS_9BwdParamsE
        .type           _ZN10layer_norm13ln_bwd_kernelINS_13Kernel_traitsI6__halfS2_fS2_fjLj768ELj1ELj4ELj1ELj16ENS_18Kernel_traits_baseILj768ES2_S2_fS2_fjLj128EEEEELb0ELb0ELb1ELb1EEEvNS_9BwdParamsE,@function
        .size           _ZN10layer_norm13ln_bwd_kernelINS_13Kernel_traitsI6__halfS2_fS2_fjLj768ELj1ELj4ELj1ELj16ENS_18Kernel_traits_baseILj768ES2_S2_fS2_fjLj128EEEEELb0ELb0ELb1ELb1EEEvNS_9BwdParamsE,(.L_x_11779 - _ZN10layer_norm13ln_bwd_kernelINS_13Kernel_traitsI6__halfS2_fS2_fjLj768ELj1ELj4ELj1ELj16ENS_18Kernel_traits_baseILj768ES2_S2_fS2_fjLj128EEEEELb0ELb0ELb1ELb1EEEvNS_9BwdParamsE)
        .other          _ZN10layer_norm13ln_bwd_kernelINS_13Kernel_traitsI6__halfS2_fS2_fjLj768ELj1ELj4ELj1ELj16ENS_18Kernel_traits_baseILj768ES2_S2_fS2_fjLj128EEEEELb0ELb0ELb1ELb1EEEvNS_9BwdParamsE,@"STO_CUDA_ENTRY STV_DEFAULT"
_ZN10layer_norm13ln_bwd_kernelINS_13Kernel_traitsI6__halfS2_fS2_fjLj768ELj1ELj4ELj1ELj16ENS_18Kernel_traits_baseILj768ES2_S2_fS2_fjLj128EEEEELb0ELb0ELb1ELb1EEEvNS_9BwdParamsE:
.text._ZN10layer_norm13ln_bwd_kernelINS_13Kernel_traitsI6__halfS2_fS2_fjLj768ELj1ELj4ELj1ELj16ENS_18Kernel_traits_baseILj768ES2_S2_fS2_fjLj128EEEEELb0ELb0ELb1ELb1EEEvNS_9BwdParamsE:
        /* <DEDUP_REMOVED lines=37> */
.L_x_7263:
        /* <DEDUP_REMOVED lines=57> */
.L_x_7317:
        /* <DEDUP_REMOVED lines=40> */
.L_x_7266:
        /* <DEDUP_REMOVED lines=8> */
[----:B0-----:R-:W-:-:S05]  /*08e0*/  IMAD.WIDE R104, R154, 0x4, R104 ;  /* 0x000000049a687825 */ /* 0x001fca00078e0268 */
[----:B------:R-:W3:Y:S01]  /*08f0*/  LDG.E R3, desc[UR4][R104.64] ;  /* 0x0000000468037981 */ /* 0x000ee2000c1e1900 */
[----:B-1----:R-:W-:-:S05]  /*0900*/  IMAD.WIDE.U32 R164, R161, 0x20, R168 ;  /* 0x00000020a1a47825 */ /* 0x002fca00078e00a8 */
[----:B------:R-:W4:Y:S01]  /*0910*/  LDG.E.128 R88, desc[UR4][R164.64] ;  /* 0x00000004a4587981 */ /* 0x000f22000c1e1d00 */
[----:B--2---:R-:W-:-:S03]  /*0920*/  IMAD.WIDE.U32 R92, R113, 0x10, R116 ;  /* 0x00000010715c7825 */ /* 0x004fc600078e0074 */
[----:B------:R0:W2:Y:S01]  /*0930*/  LDG.E.128 R96, desc[UR4][R164.64+0x10] ;  /* 0x00001004a4607981 */ /* 0x0000a2000c1e1d00 */
[----:B------:R-:W-:-:S03]  /*0940*/  IMAD.WIDE.U32 R166, R157, 0x20, R168 ;  /* 0x000000209da67825 */ /* 0x000fc600078e00a8 */
[----:B------:R-:W2:Y:S01]  /*0950*/  LDG.E.128 R92, desc[UR4][R92.64] ;  /* 0x000000045c5c7981 */ /* 0x000ea2000c1e1d00 */
[----:B------:R-:W-:-:S03]  /*0960*/  IMAD.WIDE.U32 R168, R131, 0x20, R168 ;  /* 0x0000002083a87825 */ /* 0x000fc600078e00a8 */
[----:B------:R-:W2:Y:S04]  /*0970*/  LDG.E.128 R100, desc[UR4][R166.64] ;  /* 0x00000004a6647981 */ /* 0x000ea8000c1e1d00 */
[----:B------:R-:W2:Y:S01]  /*0980*/  LDG.E.128 R120, desc[UR4][R168.64+0x10] ;  /* 0x00001004a8787981 */ /* 0x000ea2000c1e1d00 */
[C---:B------:R-:W-:Y:S02]  /*0990*/  IADD3 R107, R113.reuse, 0x20, RZ ;  /* 0x00000020716b7810 */ /* 0x040fe40007ffe0ff */
[----:B------:R-:W-:Y:S01]  /*09a0*/  IADD3 R113, R113, 0x40, RZ ;  /* 0x0000004071717810 */ /* 0x000fe20007ffe0ff */
[----:B------:R-:W2:Y:S02]  /*09b0*/  LDG.E.128 R108, desc[UR4][R166.64+0x10] ;  /* 0x00001004a66c7981 */ /* 0x000ea4000c1e1d00 */
[----:B------:R-:W-:-:S04]  /*09c0*/  IMAD.WIDE.U32 R106, R107, 0x10, R116 ;  /* 0x000000106b6a7825 */ /* 0x000fc800078e0074 */
[----:B------:R-:W-:Y:S02]  /*09d0*/  IMAD.WIDE.U32 R116, R113, 0x10, R116 ;  /* 0x0000001071747825 */ /* 0x000fe400078e0074 */
[----:B------:R-:W2:Y:S04]  /*09e0*/  LDG.E.128 R104, desc[UR4][R106.64] ;  /* 0x000000046a687981 */ /* 0x000ea8000c1e1d00 */
[----:B------:R-:W2:Y:S04]  /*09f0*/  LDG.E.128 R116, desc[UR4][R116.64] ;  /* 0x0000000474747981 */ /* 0x000ea8000c1e1d00 */
[----:B------:R1:W2:Y:S01]  /*0a00*/  LDG.E.128 R112, desc[UR4][R168.64] ;  /* 0x00000004a8707981 */ /* 0x0002a2000c1e1d00 */
        /* <DEDUP_REMOVED lines=11> */
[----:B---3--:R-:W-:-:S05]  /*0ac0*/  FSEL R184, R3, RZ, !P0 ;  /* 0x000000ff03b87208 */ /* 0x008fca0004000000 */
[C---:B----4-:R-:W-:Y:S01]  /*0ad0*/  FADD.FTZ R3, -R184.reuse, R88 ;  /* 0x00000058b8037221 */ /* 0x050fe20000010100 */
[C---:B0-----:R-:W-:Y:S01]  /*0ae0*/  FADD.FTZ R165, -R184.reuse, R89 ;  /* 0x00000059b8a57221 */ /* 0x041fe20000010100 */
[----:B-1----:R-:W-:Y:S02]  /*0af0*/  FADD.FTZ R169, -R184, R91 ;  /* 0x0000005bb8a97221 */ /* 0x002fe40000010100 */
[----:B-----5:R-:W-:Y:S01]  /*0b00*/  FMUL.FTZ R3, R0, R3 ;  /* 0x0000000300037220 */ /* 0x020fe20000410000 */
[--C-:B--2---:R-:W-:Y:S02]  /*0b10*/  HADD2.F32 R162, -RZ, R92.reuse.H0_H0 ;  /* 0x2000005cffa27230 */ /* 0x104fe40000004100 */
[----:B------:R-:W-:Y:S01]  /*0b20*/  FADD.FTZ R167, -R184, R90 ;  /* 0x0000005ab8a77221 */ /* 0x000fe20000010100 */
[----:B------:R-:W-:Y:S02]  /*0b30*/  HADD2.F32 R92, -RZ, R92.H1_H1 ;  /* 0x3000005cff5c7230 */ /* 0x000fe40000004100 */
[----:B------:R-:W-:-:S02]  /*0b40*/  HADD2.F32 R164, -RZ, R93.H0_H0 ;  /* 0x2000005dffa47230 */ /* 0x000fc40000004100 */
[----:B------:R-:W-:Y:S01]  /*0b50*/  FADD.FTZ R129, -R184, R102 ;  /* 0x00000066b8817221 */ /* 0x000fe20000010100 */
[----:B------:R-:W-:Y:S02]  /*0b60*/  HADD2.F32 R93, -RZ, R93.H1_H1 ;  /* 0x3000005dff5d7230 */ /* 0x000fe40000004100 */
[----:B------:R-:W-:Y:S01]  /*0b70*/  FMUL.FTZ R102, R0, R165 ;  /* 0x000000a500667220 */ /* 0x000fe20000410000 */
[----:B------:R-:W-:Y:S01]  /*0b80*/  FADD.FTZ R195, -R184, R122 ;  /* 0x0000007ab8c37221 */ /* 0x000fe20000010100 */
[-C--:B------:R-:W-:Y:S01]  /*0b90*/  FFMA.FTZ R4, R3, R162.reuse, R4 ;  /* 0x000000a203047223 */ /* 0x080fe20000010004 */
[----:B------:R-:W-:Y:S01]  /*0ba0*/  FADD.FTZ R48, R48, R162 ;  /* 0x000000a230307221 */ /* 0x000fe20000010000 */
[----:B------:R-:W-:Y:S01]  /*0bb0*/  FMUL.FTZ R122, R0, R169 ;  /* 0x000000a9007a7220 */ /* 0x000fe20000410000 */
[----:B------:R-:W-:Y:S01]  /*0bc0*/  FMUL.FTZ R162, R153, R162 ;  /* 0x000000a299a27220 */ /* 0x000fe20000410000 */
[--C-:B------:R-:W-:Y:S02]  /*0bd0*/  HADD2.F32 R168, -RZ, R95.reuse.H0_H0 ;  /* 0x2000005fffa87230 */ /* 0x100fe40000004100 */
[----:B------:R-:W-:Y:S01]  /*0be0*/  FADD.FTZ R175, -R184, R103 ;  /* 0x00000067b8af7221 */ /* 0x000fe20000010100 */
[----:B------:R-:W-:-:S02]  /*0bf0*/  HADD2.F32 R171, -RZ, R95.H1_H1 ;  /* 0x3000005fffab7230 */ /* 0x000fc40000004100 */
[C---:B------:R-:W-:Y:S01]  /*0c00*/  FADD.FTZ R95, -R184.reuse, R96 ;  /* 0x00000060b85f7221 */ /* 0x040fe20000010100 */
[----:B------:R-:W-:Y:S01]  /*0c10*/  FADD.FTZ R97, -R184, R97 ;  /* 0x00000061b8617221 */ /* 0x000fe20000010100 */
        /* <DEDUP_REMOVED lines=8> */
[----:B------:R-:W-:-:S02]  /*0ca0*/  HADD2.F32 R166, -RZ, R94.H0_H0 ;  /* 0x2000005effa67230 */ /* 0x000fc40000004100 */
[----:B------:R-:W-:Y:S01]  /*0cb0*/  FFMA.FTZ R93, R3, R162, RZ ;  /* 0x000000a2035d7223 */ /* 0x000fe200000100ff */
[----:B------:R-:W-:Y:S02]  /*0cc0*/  HADD2.F32 R94, -RZ, R94.H1_H1 ;  /* 0x3000005eff5e7230 */ /* 0x000fe40000004100 */
[C---:B------:R-:W-:Y:S01]  /*0cd0*/  FADD.FTZ R191, -R184.reuse, R120 ;  /* 0x00000078b8bf7221 */ /* 0x040fe20000010100 */
        /* <DEDUP_REMOVED lines=24> */
[----:B------:R-:W-:-:S02]  /*0e60*/  HADD2.F32 R182, -RZ, R118.H0_H0 ;  /* 0x20000076ffb67230 */ /* 0x000fc40000004100 */
[----:B------:R-:W-:Y:S01]  /*0e70*/  FADD.FTZ R127, -R184, R100 ;  /* 0x00000064b87f7221 */ /* 0x000fe20000010100 */
[----:B------:R-:W-:Y:S02]  /*0e80*/  HADD2.F32 R90, -RZ, R118.H1_H1 ;  /* 0x30000076ff5a7230 */ /* 0x000fe40000004100 */
[----:B------:R-:W-:Y:S01]  /*0e90*/  FMUL.FTZ R118, R0, R99 ;  /* 0x0000006300767220 */ /* 0x000fe20000410000 */
[----:B------:R-:W-:Y:S01]  /*0ea0*/  FADD.FTZ R46, R46, R168 ;  /* 0x000000a82e2e7221 */ /* 0x000fe20000010000 */
[-C--:B------:R-:W-:Y:S01]  /*0eb0*/  FFMA.FTZ R10, R121, R168.reuse, R10 ;  /* 0x000000a8790a7223 */ /* 0x080fe2000001000a */
[----:B------:R-:W-:Y:S01]  /*0ec0*/  FMUL.FTZ R168, R147, R168 ;  /* 0x000000a893a87220 */ /* 0x000fe20000410000 */
[----:B------:R-:W-:Y:S01]  /*0ed0*/  FADD.FTZ R95, R94, R169 ;  /* 0x000000a95e5f7221 */ /* 0x000fe20000010000 */
[----:B------:R-:W-:Y:S01]  /*0ee0*/  FFMA.FTZ R92, R120, R169, R93 ;  /* 0x000000a9785c7223 */ /* 0x000fe2000001005d */
[----:B------:R-:W-:Y:S02]  /*0ef0*/  HADD2.F32 R170, -RZ, R104.H0_H0 ;  /* 0x20000068ffaa7230 */ /* 0x000fe40000004100 */
[----:B------:R-:W-:Y:S01]  /*0f00*/  FADD.FTZ R101, -R184, R101 ;  /* 0x00000065b8657221 */ /* 0x000fe20000010100 */
[----:B------:R-:W-:-:S02]  /*0f10*/  HADD2.F32 R89, -RZ, R119.H0_H0 ;  /* 0x20000077ff597230 */ /* 0x000fc40000004100 */
[----:B------:R-:W-:Y:S01]  /*0f20*/  FADD.FTZ R47, R47, R171 ;  /* 0x000000ab2f2f7221 */ /* 0x000fe20000010000 */
[----:B------:R-:W-:Y:S02]  /*0f30*/  HADD2.F32 R88, -RZ, R119.H1_H1 ;  /* 0x30000077ff587230 */ /* 0x000fe40000004100 */
[----:B------:R-:W-:Y:S01]  /*0f40*/  FMUL.FTZ R119, R0, R127 ;  /* 0x0000007f00777220 */ /* 0x000fe20000410000 */
[-C--:B------:R-:W-:Y:S01]  /*0f50*/  FFMA.FTZ R11, R118, R171.reuse, R11 ;  /* 0x000000ab760b7223 */ /* 0x080fe2000001000b */
[----:B------:R-:W-:Y:S01]  /*0f60*/  FMUL.FTZ R171, R146, R171 ;  /* 0x000000ab92ab7220 */ /* 0x000fe20000410000 */
[----:B------:R-:W-:Y:S01]  /*0f70*/  FADD.FTZ R94, R95, R168 ;  /* 0x000000a85f5e7221 */ /* 0x000fe20000010000 */
[----:B------:R-:W-:Y:S01]  /*0f80*/  FFMA.FTZ R93, R121, R168, R92 ;  /* 0x000000a8795d7223 */ /* 0x000fe2000001005c */
[----:B------:R-:W-:Y:S02]  /*0f90*/  HADD2.F32 R173, -RZ, R104.H1_H1 ;  /* 0x30000068ffad7230 */ /* 0x000fe40000004100 */
[----:B------:R-:W-:Y:S01]  /*0fa0*/  FFMA.FTZ R12, R119, R170, R12 ;  /* 0x000000aa770c7223 */ /* 0x000fe2000001000c */
[----:B------:R-:W-:-:S02]  /*0fb0*/  HADD2.F32 R178, -RZ, R116.H0_H0 ;  /* 0x20000074ffb27230 */ /* 0x000fc40000004100 */
[----:B------:R-:W-:Y:S01]  /*0fc0*/  FADD.FTZ R40, R40, R170 ;  /* 0x000000aa28287221 */ /* 0x000fe20000010000 */
[----:B------:R-:W-:Y:S02]  /*0fd0*/  HADD2.F32 R98, -RZ, R116.H1_H1 ;  /* 0x30000074ff627230 */ /* 0x000fe40000004100 */
[----:B------:R-:W-:Y:S01]  /*0fe0*/  FMUL.FTZ R116, R0, R101 ;  /* 0x0000006500747220 */ /* 0x000fe20000410000 */
[----:B------:R-:W-:Y:S01]  /*0ff0*/  FMUL.FTZ R170, R145, R170 ;  /* 0x000000aa91aa7220 */ /* 0x000fe20000410000 */
[----:B------:R-:W-:Y:S01]  /*1000*/  FADD.FTZ R95, R94, R171 ;  /* 0x000000ab5e5f7221 */ /* 0x000fe20000010000 */
[----:B------:R-:W-:Y:S01]  /*1010*/  FFMA.FTZ R94, R118, R171, R93 ;  /* 0x000000ab765e7223 */ /* 0x000fe2000001005d */
[----:B------:R-:W-:Y:S02]  /*1020*/  HADD2.F32 R172, -RZ, R105.H0_H0 ;  /* 0x20000069ffac7230 */ /* 0x000fe40000004100 */
        /* <DEDUP_REMOVED lines=8> */
[----:B------:R-:W-:Y:S02]  /*10b0*/  HADD2.F32 R96, -RZ, R105.H1_H1 ;  /* 0x30000069ff607230 */ /* 0x000fe40000004100 */
[----:B------:R-:W-:Y:S01]  /*10c0*/  FADD.FTZ R105, -R184, R108 ;  /* 0x0000006cb8697221 */ /* 0x000fe20000010100 */
[-C--:B------:R-:W-:Y:S01]  /*10d0*/  FFMA.FTZ R14, R117, R172.reuse, R14 ;  /* 0x000000ac750e7223 */ /* 0x080fe2000001000e */
[----:B------:R-:W-:Y:S01]  /*10e0*/  FADD.FTZ R42, R42, R172 ;  /* 0x000000ac2a2a7221 */ /* 0x000fe20000010000 */
[----:B------:R-:W-:Y:S01]  /*10f0*/  FMUL.FTZ R172, R143, R172 ;  /* 0x000000ac8fac7220 */ /* 0x000fe20000410000 */
[----:B------:R-:W-:Y:S01]  /*1100*/  FADD.FTZ R95, R92, R173 ;  /* 0x000000ad5c5f7221 */ /* 0x000fe20000010000 */
[----:B------:R-:W-:Y:S01]  /*1110*/  FFMA.FTZ R92, R116, R173, R93 ;  /* 0x000000ad745c7223 */ /* 0x000fe2000001005d */
[----:B------:R-:W-:-:S02]  /*1120*/  HADD2.F32 R174, -RZ, R106.H0_H0 ;  /* 0x2000006affae7230 */ /* 0x000fc40000004100 */
[C---:B------:R-:W-:Y:S01]  /*1130*/  FADD.FTZ R185, -R184.reuse, R114 ;  /* 0x00000072b8b97221 */ /* 0x040fe20000010100 */
[C---:B------:R-:W-:Y:S01]  /*1140*/  FADD.FTZ R189, -R184.reuse, R115 ;  /* 0x00000073b8bd7221 */ /* 0x040fe20000010100 */
[----:B------:R-:W-:Y:S01]  /*1150*/  FADD.FTZ R109, -R184, R109 ;  /* 0x0000006db86d7221 */ /* 0x000fe20000010100 */
[C---:B------:R-:W-:Y:S01]  /*1160*/  FMUL.FTZ R114, R0.reuse, R175 ;  /* 0x000000af00727220 */ /* 0x040fe20000410000 */
[----:B------:R-:W-:Y:S01]  /*1170*/  FMUL.FTZ R115, R0, R105 ;  /* 0x0000006900737220 */ /* 0x000fe20000410000 */
[----:B------:R-:W-:Y:S01]  /*1180*/  FMUL.FTZ R175, R142, R96 ;  /* 0x000000608eaf7220 */ /* 0x000fe20000410000 */
[----:B------:R-:W-:Y:S01]  /*1190*/  FADD.FTZ R94, R95, R172 ;  /* 0x000000ac5f5e7221 */ /* 0x000fe20000010000 */
[----:B------:R-:W-:Y:S01]  /*11a0*/  FFMA.FTZ R93, R117, R172, R92 ;  /* 0x000000ac755d7223 */ /* 0x000fe2000001005c */
[----:B------:R-:W-:Y:S02]  /*11b0*/  HADD2.F32 R177, -RZ, R106.H1_H1 ;  /* 0x3000006affb17230 */ /* 0x000fe40000004100 */
[----:B------:R-:W-:Y:S01]  /*11c0*/  FADD.FTZ R181, -R184, R112 ;  /* 0x00000070b8b57221 */ /* 0x000fe20000010100 */
[----:B------:R-:W-:-:S02]  /*11d0*/  HADD2.F32 R176, -RZ, R107.H0_H0 ;  /* 0x2000006bffb07230 */ /* 0x000fc40000004100 */
[----:B------:R-:W-:Y:S01]  /*11e0*/  FMUL.FTZ R112, R0, R109 ;  /* 0x0000006d00707220 */ /* 0x000fe20000410000 */
[----:B------:R-:W-:Y:S02]  /*11f0*/  HADD2.F32 R179, -RZ, R107.H1_H1 ;  /* 0x3000006bffb37230 */ /* 0x000fe40000004100 */
        /* <DEDUP_REMOVED lines=74> */
[C---:B------:R-:W-:Y:S01]  /*16a0*/  FFMA.FTZ R27, R188.reuse, R88, R27 ;  /* 0x00000058bc1b7223 */ /* 0x040fe2000001001b */
[----:B------:R-:W-:Y:S01]  /*16b0*/  FADD.FTZ R89, R89, R186 ;  /* 0x000000ba59597221 */ /* 0x000fe20000010000 */
[----:B------:R-:W-:-:S07]  /*16c0*/  FFMA.FTZ R91, R188, R186, R91 ;  /* 0x000000babc5b7223 */ /* 0x000fce000001005b */
.L_x_7267:
[----:B------:R-:W-:Y:S05]  /*16d0*/  BSYNC B1 ;  /* 0x0000000000017941 */ /* 0x000fea0003800000 */
.L_x_7265:
        /* <DEDUP_REMOVED lines=20> */
.L_x_7329:
        /* <DEDUP_REMOVED lines=45> */
.L_x_7270:
[----:B------:R-:W-:Y:S05]  /*1af0*/  BSYNC B1 ;  /* 0x0000000000017941 */ /* 0x000fea0003800000 */
.L_x_7269:
        /* <DEDUP_REMOVED lines=8> */
.L_x_7272:
[----:B------:R-:W-:Y:S05]  /*1b80*/  BSYNC B1 ;  /* 0x0000000000017941 */ /* 0x000fea0003800000 */
.L_x_7271:
[----:B------:R-:W-:Y:S01]  /*1b90*/  HFMA2.MMA R125, -RZ, RZ, 0, 0 ;  /* 0x00000000ff7d7435 */ /* 0x000fe200000001ff */
[----:B0-----:R-:W-:Y:S01]  /*1ba0*/  @P5 FMUL.FTZ R88, R93, R100 ;  /* 0x000000645d585220 */ /* 0x001fe20000410000 */
[----:B------:R-:W-:Y:S01]  /*1bb0*/  @P5 FMUL.FTZ R89, R94, R95 ;  /* 0x0000005f5e595220 */ /* 0x000fe20000410000 */
[----:B------:R-:W-:Y:S01]  /*1bc0*/  @!P4 ISETP.NE.AND.EX P2, PT, R156, RZ, PT, P2 ;  /* 0x000000ff9c00c20c */ /* 0x000fe20003f45320 */
[----:B------:R-:W-:Y:S01]  /*1bd0*/  BSSY B1, `(.L_x_7273) ;  /* 0x000000d000017945 */ /* 0x000fe20003800000 */
[----:B------:R-:W-:Y:S02]  /*1be0*/  @!P4 ISETP.NE.U32.AND P3, PT, R158, RZ, PT ;  /* 0x000000ff9e00c20c */ /* 0x000fe40003f65070 */
[----:B------:R-:W-:Y:S02]  /*1bf0*/  @P5 LEA.HI.SX32 R125, R160, R159, 0x1d ;  /* 0x0000009fa07d5211 */ /* 0x000fe400078feaff */
[----:B------:R-:W-:Y:S02]  /*1c00*/  @P5 F2FP.F16.F32.PACK_AB R88, RZ, R88 ;  /* 0x00000058ff58523e */ /* 0x000fe400000000ff */
[----:B------:R-:W-:-:S02]  /*1c10*/  @P5 F2FP.F16.F32.PACK_AB R89, RZ, R89 ;  /* 0x00000059ff59523e */ /* 0x000fc400000000ff */
        /* <DEDUP_REMOVED lines=8> */
.L_x_7274:
[----:B------:R-:W-:Y:S05]  /*1ca0*/  BSYNC B1 ;  /* 0x0000000000017941 */ /* 0x000fea0003800000 */
.L_x_7273:
        /* <DEDUP_REMOVED lines=8> */
.L_x_7276:
[----:B------:R-:W-:Y:S05]  /*1d30*/  BSYNC B1 ;  /* 0x0000000000017941 */ /* 0x000fea0003800000 */
.L_x_7275:
        /* <DEDUP_REMOVED lines=8> */
[----:B------:R-:W-:Y:S02]  /*1dc0*/  @P5 F2FP.F16.F32.PACK_AB R90, RZ, R90 ;  /* 0x0000005aff5a523e */ /* 0x000fe400000000ff */
[----:B------:R-:W-:Y:S02]  /*1dd0*/  @P5 F2FP.F16.F32.PACK_AB R92, RZ, R92 ;  /* 0x0000005cff5c523e */ /* 0x000fe400000000ff */
        /* <DEDUP_REMOVED lines=8> */
.L_x_7278:
[----:B------:R-:W-:Y:S05]  /*1e60*/  BSYNC B1 ;  /* 0x0000000000017941 */ /* 0x000fea0003800000 */
.L_x_7277:
        /* <DEDUP_REMOVED lines=10> */
.L_x_7280:
[----:B------:R-:W-:Y:S05]  /*1f10*/  BSYNC B1 ;  /* 0x0000000000017941 */ /* 0x000fea0003800000 */
.L_x_7279:
[----:B------:R-:W-:Y:S01]  /*1f20*/  @P5 FMUL.FTZ R95, R126, R129 ;  /* 0x000000817e5f5220 */ /* 0x000fe20000410000 */
[----:B------:R-:W-:Y:S01]  /*1f30*/  @P5 PRMT R85, R90, 0x7610, R85 ;  /* 0x000076105a555816 */ /* 0x000fe20000000055 */
[----:B------:R-:W-:Y:S01]  /*1f40*/  BSSY B1, `(.L_x_7281) ;  /* 0x000000d000017945 */ /* 0x000fe20003800000 */
[----:B------:R-:W-:Y:S02]  /*1f50*/  @!P4 ISETP.NE.AND.EX P2, PT, R156, RZ, PT, P2 ;  /* 0x000000ff9c00c20c */ /* 0x000fe40003f45320 */
[----:B------:R-:W-:Y:S02]  /*1f60*/  @P5 PRMT R85, R85, 0x5410, R92 ;  /* 0x0000541055555816 */ /* 0x000fe4000000005c */
        /* <DEDUP_REMOVED lines=10> */
.L_x_7282:
[----:B------:R-:W-:Y:S05]  /*2010*/  BSYNC B1 ;  /* 0x0000000000017941 */ /* 0x000fea0003800000 */
.L_x_7281:
        /* <DEDUP_REMOVED lines=10> */
[----:B------:R-:W-:Y:S02]  /*20c0*/  @P5 F2FP.F16.F32.PACK_AB R128, RZ, R90 ;  /* 0x0000005aff80523e */ /* 0x000fe400000000ff */
        /* <DEDUP_REMOVED lines=9> */
.L_x_7284:
[----:B------:R-:W-:Y:S05]  /*2160*/  BSYNC B1 ;  /* 0x0000000000017941 */ /* 0x000fea0003800000 */
.L_x_7283:
[----:B------:R-:W-:Y:S01]  /*2170*/  @P5 FMUL.FTZ R129, R100, R163 ;  /* 0x000000a364815220 */ /* 0x000fe20000410000 */
[----:B------:R-:W-:Y:S01]  /*2180*/  @P5 PRMT R87, R128, 0x7610, R87 ;  /* 0x0000761080575816 */ /* 0x000fe20000000057 */
[----:B------:R0:W-:Y:S01]  /*2190*/  @P0 STG.E.128 desc[UR4][R98.64], R92 ;  /* 0x0000005c62000986 */ /* 0x0001e2000c101d04 */
[----:B------:R-:W-:Y:S01]  /*21a0*/  SEL R88, R89, R80, P1 ;  /* 0x0000005059587207 */ /* 0x000fe20000800000 */
[----:B------:R-:W1:Y:S01]  /*21b0*/  @P5 LDC R128, c[0x0][0x29c] ;  /* 0x0000a700ff805b82 */ /* 0x000e620000000800 */
[----:B------:R-:W-:Y:S01]  /*21c0*/  @P5 F2FP.F16.F32.PACK_AB R129, RZ, R129 ;  /* 0x00000081ff81523e */ /* 0x000fe200000000ff */
        /* <DEDUP_REMOVED lines=35> */
.L_x_7286:
[----:B------:R-:W-:Y:S05]  /*2400*/  BSYNC B1 ;  /* 0x0000000000017941 */ /* 0x000fea0003800000 */
.L_x_7285:
        /* <DEDUP_REMOVED lines=8> */
.L_x_7288:
[----:B------:R-:W-:Y:S05]  /*2490*/  BSYNC B1 ;  /* 0x0000000000017941 */ /* 0x000fea0003800000 */
.L_x_7287:
[----:B------:R-:W-:Y:S01]  /*24a0*/  @P5 FMUL.FTZ R88, R89, R126 ;  /* 0x0000007e59585220 */ /* 0x000fe20000410000 */
[----:B------:R-:W-:Y:S01]  /*24b0*/  @P5 FMUL.FTZ R91, R90, R129 ;  /* 0x000000815a5b5220 */ /* 0x000fe20000410000 */
[----:B------:R-:W-:Y:S01]  /*24c0*/  @!P4 ISETP.NE.AND.EX P3, PT, R156, RZ, PT, P3 ;  /* 0x000000ff9c00c20c */ /* 0x000fe20003f65330 */
[----:B------:R-:W-:Y:S01]  /*24d0*/  BSSY B1, `(.L_x_7289) ;  /* 0x000000c000017945 */ /* 0x000fe20003800000 */
[----:B------:R-:W-:Y:S02]  /*24e0*/  @!P4 ISETP.NE.U32.AND P6, PT, R158, RZ, PT ;  /* 0x000000ff9e00c20c */ /* 0x000fe40003fc5070 */
        /* <DEDUP_REMOVED lines=10> */
.L_x_7290:
[----:B------:R-:W-:Y:S05]  /*2590*/  BSYNC B1 ;  /* 0x0000000000017941 */ /* 0x000fea0003800000 */
.L_x_7289:
        /* <DEDUP_REMOVED lines=8> */
.L_x_7292:
[----:B------:R-:W-:Y:S05]  /*2620*/  BSYNC B1 ;  /* 0x0000000000017941 */ /* 0x000fea0003800000 */
.L_x_7291:
        /* <DEDUP_REMOVED lines=18> */
.L_x_7294:
[----:B------:R-:W-:Y:S05]  /*2750*/  BSYNC B1 ;  /* 0x0000000000017941 */ /* 0x000fea0003800000 */
.L_x_7293:
        /* <DEDUP_REMOVED lines=10> */
.L_x_7296:
[----:B------:R-:W-:Y:S05]  /*2800*/  BSYNC B1 ;  /* 0x0000000000017941 */ /* 0x000fea0003800000 */
.L_x_7295:
        /* <DEDUP_REMOVED lines=15> */
.L_x_7298:
[----:B------:R-:W-:Y:S05]  /*2900*/  BSYNC B1 ;  /* 0x0000000000017941 */ /* 0x000fea0003800000 */
.L_x_7297:
        /* <DEDUP_REMOVED lines=8> */
[----:B------:R-:W-:-:S02]  /*2990*/  @P5 F2FP.F16.F32.PACK_AB R128, RZ, R92 ;  /* 0x0000005cff80523e */ /* 0x000fc400000000ff */
        /* <DEDUP_REMOVED lines=12> */
.L_x_7300:
[----:B------:R-:W-:Y:S05]  /*2a60*/  BSYNC B1 ;  /* 0x0000000000017941 */ /* 0x000fea0003800000 */
.L_x_7299:
[----:B------:R-:W-:Y:S01]  /*2a70*/  @P5 FMUL.FTZ R129, R100, R163 ;  /* 0x000000a364815220 */ /* 0x000fe20000410000 */
[----:B------:R-:W-:Y:S01]  /*2a80*/  @P5 PRMT R87, R128, 0x7610, R87 ;  /* 0x0000761080575816 */ /* 0x000fe20000000057 */
[----:B------:R-:W-:Y:S01]  /*2a90*/  @P5 IMAD.WIDE.U32 R96, R157, 0x10, R96 ;  /* 0x000000109d605825 */ /* 0x000fe200078e0060 */
[----:B------:R-:W-:Y:S01]  /*2aa0*/  SEL R88, R91, R80, P1 ;  /* 0x000000505b587207 */ /* 0x000fe20000800000 */
[----:B------:R0:W-:Y:S01]  /*2ab0*/  @P0 STG.E.128 desc[UR4][R98.64], R92 ;  /* 0x0000005c62000986 */ /* 0x0001e2000c101d04 */
[----:B------:R-:W-:Y:S01]  /*2ac0*/  @P5 F2FP.F16.F32.PACK_AB R129, RZ, R129 ;  /* 0x00000081ff81523e */ /* 0x000fe200000000ff */
        /* <DEDUP_REMOVED lines=35> */
.L_x_7302:
[----:B------:R-:W-:Y:S05]  /*2d00*/  BSYNC B1 ;  /* 0x0000000000017941 */ /* 0x000fea0003800000 */
.L_x_7301:
        /* <DEDUP_REMOVED lines=8> */
.L_x_7304:
[----:B------:R-:W-:Y:S05]  /*2d90*/  BSYNC B1 ;  /* 0x0000000000017941 */ /* 0x000fea0003800000 */
.L_x_7303:
        /* <DEDUP_REMOVED lines=8> */
.L_x_7306:
[----:B------:R-:W-:Y:S05]  /*2e20*/  BSYNC B1 ;  /* 0x0000000000017941 */ /* 0x000fea0003800000 */
.L_x_7305:
        /* <DEDUP_REMOVED lines=8> */
.L_x_7308:
[----:B------:R-:W-:Y:S05]  /*2eb0*/  BSYNC B1 ;  /* 0x0000000000017941 */ /* 0x000fea0003800000 */
.L_x_7307:
        /* <DEDUP_REMOVED lines=9> */
[----:B------:R-:W-:-:S02]  /*2f50*/  @P5 F2FP.F16.F32.PACK_AB R88, RZ, R88 ;  /* 0x00000058ff58523e */ /* 0x000fc400000000ff */
        /* <DEDUP_REMOVED lines=9> */
.L_x_7310:
[----:B------:R-:W-:Y:S05]  /*2ff0*/  BSYNC B1 ;  /* 0x0000000000017941 */ /* 0x000fea0003800000 */
.L_x_7309:
        /* <DEDUP_REMOVED lines=10> */
.L_x_7312:
[----:B------:R-:W-:Y:S05]  /*30a0*/  BSYNC B1 ;  /* 0x0000000000017941 */ /* 0x000fea0003800000 */
.L_x_7311:
        /* <DEDUP_REMOVED lines=10> */
.L_x_7314:
[----:B------:R-:W-:Y:S05]  /*3150*/  BSYNC B1 ;  /* 0x0000000000017941 */ /* 0x000fea0003800000 */
.L_x_7313:
[----:B------:R-:W-:Y:S01]  /*3160*/  @P5 FMUL.FTZ R100, R101, R160 ;  /* 0x000000a065645220 */ /* 0x000fe20000410000 */
[----:B------:R-:W-:Y:S01]  /*3170*/  @P5 F2FP.F16.F32.PACK_AB R92, RZ, R92 ;  /* 0x0000005cff5c523e */ /* 0x000fe200000000ff */
[----:B------:R-:W-:Y:S01]  /*3180*/  BSSY B1, `(.L_x_7315) ;  /* 0x000001d000017945 */ /* 0x000fe20003800000 */
[----:B------:R-:W-:Y:S02]  /*3190*/  @P5 F2FP.F16.F32.PACK_AB R96, RZ, R96 ;  /* 0x00000060ff60523e */ /* 0x000fe400000000ff */
[----:B------:R-:W-:Y:S02]  /*31a0*/  @!P4 ISETP.NE.U32.AND P2, PT, R158, RZ, PT ;  /* 0x000000ff9e00c20c */ /* 0x000fe40003f45070 */
[----:B------:R-:W-:Y:S02]  /*31b0*/  @P5 F2FP.F16.F32.PACK_AB R95, RZ, R95 ;  /* 0x0000005fff5f523e */ /* 0x000fe400000000ff */
[----:B------:R-:W-:Y:S02]  /*31c0*/  @P5 F2FP.F16.F32.PACK_AB R99, RZ, R99 ;  /* 0x00000063ff63523e */ /* 0x000fe400000000ff */
[----:B------:R-:W-:-:S02]  /*31d0*/  @P5 F2FP.F16.F32.PACK_AB R100, RZ, R100 ;  /* 0x00000064ff64523e */ /* 0x000fc400000000ff */
        /* <DEDUP_REMOVED lines=23> */
.L_x_7316:
[----:B------:R-:W-:Y:S05]  /*3350*/  BSYNC B1 ;  /* 0x0000000000017941 */ /* 0x000fea0003800000 */
.L_x_7315:
[----:B------:R-:W0:Y:S01]  /*3360*/  @P5 LDC R95, c[0x0][0x29c] ;  /* 0x0000a700ff5f5b82 */ /* 0x000e220000000800 */
[----:B------:R-:W-:Y:S02]  /*3370*/  @P5 IADD3 R125, R125, 0x40, RZ ;  /* 0x000000407d7d5810 */ /* 0x000fe40007ffe0ff */
[----:B------:R-:W-:-:S05]  /*3380*/  SEL R83, R94, R83, P1 ;  /* 0x000000535e537207 */ /* 0x000fca0000800000 */
[----:B------:R-:W1:Y:S08]  /*3390*/  @P0 LDC.64 R92, c[0x0][0x308] ;  /* 0x0000c200ff5c0b82 */ /* 0x000e700000000a00 */
[----:B------:R-:W2:Y:S08]  /*33a0*/  @P5 LDC.64 R90, c[0x0][0x2f8] ;  /* 0x0000be00ff5a5b82 */ /* 0x000eb00000000a00 */
[----:B------:R-:W3:Y:S01]  /*33b0*/  LDC.64 R88, c[0x0][0x210] ;  /* 0x00008400ff587b82 */ /* 0x000ee20000000a00 */
[----:B0-----:R-:W-:-:S05]  /*33c0*/  @P5 FMUL.FTZ R0, R94, R95 ;  /* 0x0000005f5e005220 */ /* 0x001fca0000410000 */
[----:B------:R-:W-:Y:S01]  /*33d0*/  @P5 F2FP.F16.F32.PACK_AB R0, RZ, R0 ;  /* 0x00000000ff00523e */ /* 0x000fe200000000ff */
        /* <DEDUP_REMOVED lines=9> */
.L_x_7264:
[----:B------:R-:W-:Y:S05]  /*3470*/  BSYNC B0 ;  /* 0x0000000000007941 */ /* 0x000fea0003800000 */
.L_x_7262:
        /* <DEDUP_REMOVED lines=146> */
.L_x_7268:
        /* <DEDUP_REMOVED lines=8> */
.L_x_7319:
[----:B------:R-:W-:Y:S05]  /*3e20*/  BSYNC B1 ;  /* 0x0000000000017941 */ /* 0x000fea0003800000 */
.L_x_7318:
        /* <DEDUP_REMOVED lines=8> */
.L_x_7320:
[----:B------:R-:W-:Y:S01]  /*3eb0*/  FADD.FTZ R88, R88, R89 ;  /* 0x0000005958587221 */ /* 0x000fe20000010000 */
[----:B------:R-:W-:-:S04]  /*3ec0*/  HFMA2.MMA R100, -RZ, RZ, 0, 1.1920928955078125e-07 ;  /* 0x00000002ff647435 */ /* 0x000fc800000001ff */
[----:B------:R-:W-:Y:S02]  /*3ed0*/  MOV R101, R88 ;  /* 0x0000005800657202 */ /* 0x000fe40000000f00 */
[----:B------:R-:W-:-:S07]  /*3ee0*/  MOV R90, R99 ;  /* 0x00000063005a7202 */ /* 0x000fce0000000f00 */
[----:B------:R-:W-:Y:S05]  /*3ef0*/  WARPSYNC.COLLECTIVE R98, `(.L_x_7321) ;  /* 0x0000000062087348 */ /* 0x000fea0003c00000 */
[----:B------:R0:W1:Y:S02]  /*3f00*/  SHFL.BFLY P0, R99, R101, R100, R125 ;  /* 0x0c00006465637389 */ /* 0x000064000000007d */
[----:B01----:R-:W-:Y:S01]  /*3f10*/  ENDCOLLECTIVE ;  /* 0x000000000000791b */ /* 0x003fe20003800000 */
.L_x_7321:
[----:B------:R-:W-:-:S05]  /*3f20*/  FADD.FTZ R90, R90, R91 ;  /* 0x0000005b5a5a7221 */ /* 0x000fca0000010000 */
[----:B------:R-:W-:Y:S02]  /*3f30*/  MOV R101, R90 ;  /* 0x0000005a00657202 */ /* 0x000fe40000000f00 */
[----:B------:R-:W-:-:S07]  /*3f40*/  MOV R93, R99 ;  /* 0x00000063005d7202 */ /* 0x000fce0000000f00 */
[----:B------:R-:W-:Y:S05]  /*3f50*/  WARPSYNC.COLLECTIVE R98, `(.L_x_7322) ;  /* 0x0000000062087348 */ /* 0x000fea0003c00000 */
[----:B------:R0:W1:Y:S02]  /*3f60*/  SHFL.BFLY P0, R99, R101, R100, R125 ;  /* 0x0c00006465637389 */ /* 0x000064000000007d */
[----:B01----:R-:W-:Y:S01]  /*3f70*/  ENDCOLLECTIVE ;  /* 0x000000000000791b */ /* 0x003fe20003800000 */
.L_x_7322:
[----:B------:R-:W-:Y:S01]  /*3f80*/  FADD.FTZ R93, R88, R93 ;  /* 0x0000005d585d7221 */ /* 0x000fe20000010000 */
[----:B------:R-:W-:-:S04]  /*3f90*/  HFMA2.MMA R100, -RZ, RZ, 0, 2.384185791015625e-07 ;  /* 0x00000004ff647435 */ /* 0x000fc800000001ff */
[----:B------:R-:W-:Y:S02]  /*3fa0*/  MOV R101, R93 ;  /* 0x0000005d00657202 */ /* 0x000fe40000000f00 */
[----:B------:R-:W-:-:S07]  /*3fb0*/  MOV R95, R99 ;  /* 0x00000063005f7202 */ /* 0x000fce0000000f00 */
[----:B------:R-:W-:Y:S05]  /*3fc0*/  WARPSYNC.COLLECTIVE R98, `(.L_x_7323) ;  /* 0x0000000062087348 */ /* 0x000fea0003c00000 */
[----:B------:R0:W1:Y:S02]  /*3fd0*/  SHFL.BFLY P0, R99, R101, R100, R125 ;  /* 0x0c00006465637389 */ /* 0x000064000000007d */
[----:B01----:R-:W-:Y:S01]  /*3fe0*/  ENDCOLLECTIVE ;  /* 0x000000000000791b */ /* 0x003fe20003800000 */
.L_x_7323:
[----:B------:R-:W-:-:S05]  /*3ff0*/  FADD.FTZ R95, R90, R95 ;  /* 0x0000005f5a5f7221 */ /* 0x000fca0000010000 */
[----:B------:R-:W-:Y:S02]  /*4000*/  MOV R101, R95 ;  /* 0x0000005f00657202 */ /* 0x000fe40000000f00 */
[----:B------:R-:W-:-:S07]  /*4010*/  MOV R92, R99 ;  /* 0x00000063005c7202 */ /* 0x000fce0000000f00 */
[----:B------:R-:W-:Y:S05]  /*4020*/  WARPSYNC.COLLECTIVE R98, `(.L_x_7324) ;  /* 0x0000000062087348 */ /* 0x000fea0003c00000 */
[----:B------:R0:W1:Y:S02]  /*4030*/  SHFL.BFLY P0, R99, R101, R100, R125 ;  /* 0x0c00006465637389 */ /* 0x000064000000007d */
[----:B01----:R-:W-:Y:S01]  /*4040*/  ENDCOLLECTIVE ;  /* 0x000000000000791b */ /* 0x003fe20003800000 */
.L_x_7324:
[----:B------:R-:W-:Y:S01]  /*4050*/  FADD.FTZ R92, R93, R92 ;  /* 0x0000005c5d5c7221 */ /* 0x000fe20000010000 */
[----:B------:R-:W-:-:S04]  /*4060*/  HFMA2.MMA R100, -RZ, RZ, 0, 4.76837158203125e-07 ;  /* 0x00000008ff647435 */ /* 0x000fc800000001ff */
[----:B------:R-:W-:Y:S02]  /*4070*/  MOV R101, R92 ;  /* 0x0000005c00657202 */ /* 0x000fe40000000f00 */
[----:B------:R-:W-:-:S07]  /*4080*/  MOV R94, R99 ;  /* 0x00000063005e7202 */ /* 0x000fce0000000f00 */
[----:B------:R-:W-:Y:S05]  /*4090*/  WARPSYNC.COLLECTIVE R98, `(.L_x_7325) ;  /* 0x0000000062087348 */ /* 0x000fea0003c00000 */
[----:B------:R0:W1:Y:S02]  /*40a0*/  SHFL.BFLY P0, R99, R101, R100, R125 ;  /* 0x0c00006465637389 */ /* 0x000064000000007d */
[----:B01----:R-:W-:Y:S01]  /*40b0*/  ENDCOLLECTIVE ;  /* 0x000000000000791b */ /* 0x003fe20003800000 */
.L_x_7325:
[----:B------:R-:W-:-:S05]  /*40c0*/  FADD.FTZ R94, R95, R94 ;  /* 0x0000005e5f5e7221 */ /* 0x000fca0000010000 */
[----:B------:R-:W-:Y:S02]  /*40d0*/  MOV R101, R94 ;  /* 0x0000005e00657202 */ /* 0x000fe40000000f00 */
[----:B------:R-:W-:-:S07]  /*40e0*/  MOV R89, R99 ;  /* 0x0000006300597202 */ /* 0x000fce0000000f00 */
[----:B------:R-:W-:Y:S05]  /*40f0*/  WARPSYNC.COLLECTIVE R98, `(.L_x_7326) ;  /* 0x0000000062087348 */ /* 0x000fea0003c00000 */
[----:B------:R0:W1:Y:S02]  /*4100*/  SHFL.BFLY P0, R99, R101, R100, R125 ;  /* 0x0c00006465637389 */ /* 0x000064000000007d */
[----:B01----:R-:W-:Y:S01]  /*4110*/  ENDCOLLECTIVE ;  /* 0x000000000000791b */ /* 0x003fe20003800000 */
.L_x_7326:
[----:B------:R-:W-:Y:S01]  /*4120*/  FADD.FTZ R96, R92, R89 ;  /* 0x000000595c607221 */ /* 0x000fe20000010000 */
[----:B------:R-:W-:-:S04]  /*4130*/  HFMA2.MMA R100, -RZ, RZ, 0, 9.5367431640625e-07 ;  /* 0x00000010ff647435 */ /* 0x000fc800000001ff */
[----:B------:R-:W-:Y:S02]  /*4140*/  MOV R101, R96 ;  /* 0x0000006000657202 */ /* 0x000fe40000000f00 */
[----:B------:R-:W-:-:S07]  /*4150*/  MOV R91, R99 ;  /* 0x00000063005b7202 */ /* 0x000fce0000000f00 */
[----:B------:R-:W-:Y:S05]  /*4160*/  WARPSYNC.COLLECTIVE R98, `(.L_x_7327) ;  /* 0x0000000062087348 */ /* 0x000fea0003c00000 */
[----:B------:R0:W1:Y:S02]  /*4170*/  SHFL.BFLY P0, R99, R101, R100, R125 ;  /* 0x0c00006465637389 */ /* 0x000064000000007d */
[----:B01----:R-:W-:Y:S01]  /*4180*/  ENDCOLLECTIVE ;  /* 0x000000000000791b */ /* 0x003fe20003800000 */
.L_x_7327:
[----:B------:R-:W-:-:S05]  /*4190*/  FADD.FTZ R91, R94, R91 ;  /* 0x0000005b5e5b7221 */ /* 0x000fca0000010000 */
[----:B------:R-:W-:Y:S02]  /*41a0*/  MOV R101, R91 ;  /* 0x0000005b00657202 */ /* 0x000fe40000000f00 */
[----:B------:R-:W-:-:S07]  /*41b0*/  MOV R97, R99 ;  /* 0x0000006300617202 */ /* 0x000fce0000000f00 */
[----:B------:R-:W-:Y:S05]  /*41c0*/  WARPSYNC.COLLECTIVE R98, `(.L_x_7328) ;  /* 0x0000000062087348 */ /* 0x000fea0003c00000 */
[----:B------:R0:W1:Y:S02]  /*41d0*/  SHFL.BFLY P0, R99, R101, R100, R125 ;  /* 0x0c00006465637389 */ /* 0x000064000000007d */
[----:B01----:R-:W-:Y:S01]  /*41e0*/  ENDCOLLECTIVE ;  /* 0x000000000000791b */ /* 0x003fe20003800000 */
.L_x_7328:
[----:B------:R-:W-:Y:S01]  /*41f0*/  MOV R90, R99 ;  /* 0x00000063005a7202 */ /* 0x000fe20000000f00 */
[----:B------:R-:W-:Y:S06]  /*4200*/  BRA `(.L_x_7329) ;  /* 0xffffffd400847947 */ /* 0x000fec000383ffff */
.L_x_7330:
        /* <DEDUP_REMOVED lines=15> */
.L_x_11779:


//--------------------- .text._ZN10layer_norm13ln_bwd_kernelINS_13Kernel_traitsI6__halfS2_fS2_fjLj768ELj1ELj4ELj1ELj16ENS_18Kernel_traits_baseILj768ES2_S2_fS2_fjLj128EEEEELb0ELb1ELb0ELb0EEEvNS_9BwdParamsE --------------------------
	.section	.text._ZN10layer_norm13ln_bwd_kernelINS_13Kernel_traitsI6__halfS2_fS2_fjLj768ELj1ELj4ELj1ELj16ENS_18Kernel_traits_baseILj768ES2_S2_fS2_fjLj128EEEEELb0ELb1ELb0ELb0EEEvNS_9BwdParamsE,"ax",@progbits
	.align	128
        .global         _ZN10layer_norm13ln_bwd_kernelINS_13Kernel_traitsI6__halfS2_fS2_fjLj768ELj1ELj4ELj1ELj16ENS_18Kernel_traits_baseILj768ES2_S2_fS2_fjLj128EEEEELb0ELb1ELb0ELb0EEEvNS_9BwdParamsE
        .type           _ZN10layer_norm13ln_bwd_kernelINS_13Kernel_traitsI6__halfS2_fS2_fjLj768ELj1ELj4ELj1ELj16ENS_18Kernel_traits_baseILj768ES2_S2_fS2_fjLj128EEEEELb0ELb1ELb0ELb0EEEvNS_9BwdParamsE,@function
        .size           _ZN10layer_norm13ln_bwd_kernelINS_13Kernel_traitsI6__halfS2_fS2_fjLj768ELj1ELj4ELj1ELj16ENS_18Kernel_traits_baseILj768ES2_S2_fS2_fjLj128EEEEELb0ELb1ELb0ELb0EEEvNS_9BwdParamsE,(.L_x_11780 - _ZN10layer_norm13ln_bwd_kernelINS_13Kernel_traitsI6__halfS2_fS2_fjLj768ELj1ELj4ELj1ELj16ENS_18Kernel_traits_baseILj768ES2_S2_fS2_fjLj128EEEEELb0ELb1ELb0ELb0EEEvNS_9BwdParamsE)
        .other          _ZN10layer_norm13ln_bwd_kernelINS_13Kernel_traitsI6__halfS2_fS2_fjLj768ELj1ELj4ELj1ELj16ENS_18Kernel_traits_baseILj768ES2_S2_fS2_fjLj128EEEEELb0ELb1ELb0ELb0EEEvNS_9BwdParamsE,@"STO_CUDA_ENTRY STV_DEFAULT"
_ZN10layer_norm13ln_bwd_kernelINS_13Kernel_traitsI6__halfS2_fS2_fjLj768ELj1ELj4ELj1ELj16ENS_18Kernel_traits_baseILj768ES2_S2_fS2_fjLj128EEEEELb0ELb1ELb0ELb0EEEvNS_9BwdParamsE:
.text._ZN10layer_norm13ln_bwd_kernelINS_13Kernel_traitsI6__halfS2_fS2_fjLj768ELj1ELj4ELj1ELj16ENS_18Kernel_traits_baseILj768ES2_S2_fS2_fjLj128EEEEELb0ELb1ELb0ELb0EEEvNS_9BwdParamsE:
        /* <DEDUP_REMOVED lines=137> */
.L_x_7346:
        /* <DEDUP_REMOVED lines=39> */
[----:B------:R-:W-:-:S03]  /*0b00*/  FADD.FTZ R215, -R221, R146 ;  /* 0x00000092ddd77221 */ /* 0x000fc60000010100 */
[C---:B-----5:R-:W-:Y:S01]  /*0b10*/  FMUL.FTZ R3, R172.reuse, R3 ;  /* 0x00000003ac037220 */ /* 0x060fe20000410000 */
[----:B---3--:R-:W-:Y:S01]  /*0b20*/  FADD.FTZ R177, -R221, R140 ;  /* 0x0000008cddb17221 */ /* 0x008fe20000010100 */
[C---:B------:R-:W-:Y:S01]  /*0b30*/  FMUL.FTZ R215, R172.reuse, R215 ;  /* 0x000000d7acd77220 */ /* 0x040fe20000410000 */
[----:B------:R-:W-:Y:S01]  /*0b40*/  FMUL.FTZ R218, R172, R181 ;  /* 0x000000b5acda7220 */ /* 0x000fe20000410000 */
[--C-:B----4-:R-:W-:Y:S02]  /*0b50*/  HADD2.F32 R145, -RZ, R148.reuse.H0_H0 ;  /* 0x20000094ff917230 */ /* 0x110fe40000004100 */
[----:B------:R-:W-:-:S03]  /*0b60*/  HADD2.F32 R148, -RZ, R148.H1_H1 ;  /* 0x30000094ff947230 */ /* 0x000fc60000004100 */
[----:B------:R-:W-:Y:S01]  /*0b70*/  FMUL.FTZ R220, R158, R145 ;  /* 0x000000919edc7220 */ /* 0x000fe20000410000 */
[----:B------:R-:W-:Y:S02]  /*0b80*/  HADD2.F32 R213, -RZ, R149.H0_H0 ;  /* 0x20000095ffd57230 */ /* 0x000fe40000004100 */
[----:B------:R-:W-:Y:S01]  /*0b90*/  FMUL.FTZ R217, R157, R148 ;  /* 0x000000949dd97220 */ /* 0x000fe20000410000 */
[--C-:B------:R-:W-:Y:S02]  /*0ba0*/  HADD2.F32 R225, -RZ, R151.reuse.H0_H0 ;  /* 0x20000097ffe17230 */ /* 0x100fe40000004100 */
[----:B------:R-:W-:Y:S01]  /*0bb0*/  FADD.FTZ R140, RZ, R220 ;  /* 0x000000dcff8c7221 */ /* 0x000fe20000010000 */
[----:B------:R-:W-:Y:S02]  /*0bc0*/  HADD2.F32 R146, -RZ, R151.H1_H1 ;  /* 0x30000097ff927230 */ /* 0x000fe40000004100 */
[----:B------:R-:W-:Y:S01]  /*0bd0*/  FADD.FTZ R151, -R221, R141 ;  /* 0x0000008ddd977221 */ /* 0x000fe20000010100 */
[----:B------:R-:W-:Y:S01]  /*0be0*/  FFMA.FTZ R141, R3, R220, RZ ;  /* 0x000000dc038d7223 */ /* 0x000fe200000100ff */
[----:B------:R-:W-:-:S02]  /*0bf0*/  HADD2.F32 R144, -RZ, R149.H1_H1 ;  /* 0x30000095ff907230 */ /* 0x000fc40000004100 */
[----:B------:R-:W-:Y:S01]  /*0c00*/  FADD.FTZ R66, R66, R213 ;  /* 0x000000d542427221 */ /* 0x000fe20000010000 */
[-C--:B------:R-:W-:Y:S01]  /*0c10*/  FFMA.FTZ R46, R215, R213.reuse, R46 ;  /* 0x000000d5d72e7223 */ /* 0x080fe2000001002e */
[C---:B------:R-:W-:Y:S01]  /*0c20*/  FADD.FTZ R223, -R221.reuse, R142 ;  /* 0x0000008edddf7221 */ /* 0x040fe20000010100 */
[----:B------:R-:W-:Y:S01]  /*0c30*/  FMUL.FTZ R213, R156, R213 ;  /* 0x000000d59cd57220 */ /* 0x000fe20000410000 */
[----:B------:R-:W-:Y:S01]  /*0c40*/  FADD.FTZ R140, R140, R217 ;  /* 0x000000d98c8c7221 */ /* 0x000fe20000010000 */
[----:B------:R-:W-:Y:S01]  /*0c50*/  FADD.FTZ R147, -R221, R147 ;  /* 0x00000093dd937221 */ /* 0x000fe20000010100 */
[----:B------:R-:W-:Y:S01]  /*0c60*/  FFMA.FTZ R142, R218, R217, R141 ;  /* 0x000000d9da8e7223 */ /* 0x000fe2000001008d */
[--C-:B------:R-:W-:Y:S02]  /*0c70*/  HADD2.F32 R149, -RZ, R150.reuse.H0_H0 ;  /* 0x20000096ff957230 */ /* 0x100fe40000004100 */
[----:B------:R-:W-:Y:S01]  /*0c80*/  FMUL.FTZ R211, R155, R144 ;  /* 0x000000909bd37220 */ /* 0x000fe20000410000 */
[----:B------:R-:W-:Y:S01]  /*0c90*/  FADD.FTZ R140, R140, R213 ;  /* 0x000000d58c8c7221 */ /* 0x000fe20000010000 */
[----:B------:R-:W-:Y:S01]  /*0ca0*/  FMUL.FTZ R216, R172, R147 ;  /* 0x00000093acd87220 */ /* 0x000fe20000410000 */
[----:B------:R-:W-:Y:S01]  /*0cb0*/  FFMA.FTZ R141, R215, R213, R142 ;  /* 0x000000d5d78d7223 */ /* 0x000fe2000001008e */
[----:B------:R-:W-:Y:S01]  /*0cc0*/  FADD.FTZ R227, -R221, R143 ;  /* 0x0000008fdde37221 */ /* 0x000fe20000010100 */
[----:B------:R-:W-:-:S02]  /*0cd0*/  HADD2.F32 R150, -RZ, R150.H1_H1 ;  /* 0x30000096ff967230 */ /* 0x000fc40000004100 */
        /* <DEDUP_REMOVED lines=33> */
.L_x_7334:
[----:B------:R-:W-:Y:S05]  /*0ef0*/  BSYNC B1 ;  /* 0x0000000000017941 */ /* 0x000fea0003800000 */
.L_x_7333:
        /* <DEDUP_REMOVED lines=19> */
[----:B------:R-:W-:Y:S02]  /*1030*/  FADD.FTZ R189, -R221, R142 ;  /* 0x0000008eddbd7221 */ /* 0x000fe40000010100 */
[C---:B-----5:R-:W-:Y:S01]  /*1040*/  FMUL.FTZ R188, R172.reuse, R191 ;  /* 0x000000bfacbc7220 */ /* 0x060fe20000410000 */
[C---:B------:R-:W-:Y:S01]  /*1050*/  FMUL.FTZ R175, R172.reuse, R175 ;  /* 0x000000afacaf7220 */ /* 0x040fe20000410000 */
[C---:B0-----:R-:W-:Y:S01]  /*1060*/  FMUL.FTZ R184, R172.reuse, R183 ;  /* 0x000000b7acb87220 */ /* 0x041fe20000410000 */
[----:B------:R-:W-:Y:S01]  /*1070*/  FMUL.FTZ R183, R172, R189 ;  /* 0x000000bdacb77220 */ /* 0x000fe20000410000 */
[----:B----4-:R-:W-:-:S02]  /*1080*/  HADD2.F32 R141, -RZ, R144.H0_H0 ;  /* 0x20000090ff8d7230 */ /* 0x010fc40000004100 */
[--C-:B------:R-:W-:Y:S02]  /*1090*/  HADD2.F32 R140, -RZ, R145.reuse.H1_H1 ;  /* 0x30000091ff8c7230 */ /* 0x100fe40000004100 */
        /* <DEDUP_REMOVED lines=17> */
[----:B---3--:R-:W-:Y:S01]  /*11b0*/  FADD.FTZ R145, -R221, R148 ;  /* 0x00000094dd917221 */ /* 0x008fe20000010100 */
[----:B------:R-:W-:Y:S01]  /*11c0*/  FADD.FTZ R142, R143, R190 ;  /* 0x000000be8f8e7221 */ /* 0x000fe20000010000 */
[----:B------:R-:W-:Y:S01]  /*11d0*/  FFMA.FTZ R141, R183, R190, R140 ;  /* 0x000000beb78d7223 */ /* 0x000fe2000001008c */
[----:B------:R-:W-:Y:S02]  /*11e0*/  HADD2.F32 R146, -RZ, R146.H1_H1 ;  /* 0x30000092ff927230 */ /* 0x000fe40000004100 */
[----:B------:R-:W-:Y:S01]  /*11f0*/  FADD.FTZ R149, -R221, R149 ;  /* 0x00000095dd957221 */ /* 0x000fe20000010100 */
[----:B------:R-:W-:Y:S01]  /*1200*/  FMUL.FTZ R189, R172, R145 ;  /* 0x00000091acbd7220 */ /* 0x000fe20000410000 */
[----:B------:R-:W-:Y:S01]  /*1210*/  FMUL.FTZ R192, R30, R193 ;  /* 0x000000c11ec07220 */ /* 0x000fe20000410000 */
[----:B------:R-:W-:Y:S01]  /*1220*/  FADD.FTZ R143, R142, R187 ;  /* 0x000000bb8e8f7221 */ /* 0x000fe20000010000 */
[----:B------:R-:W-:Y:S01]  /*1230*/  FFMA.FTZ R140, R188, R187, R141 ;  /* 0x000000bbbc8c7223 */ /* 0x000fe2000001008d */
[----:B------:R-:W-:-:S02]  /*1240*/  HADD2.F32 R195, -RZ, R147.H0_H0 ;  /* 0x20000093ffc37230 */ /* 0x000fc40000004100 */
[----:B------:R-:W-:Y:S02]  /*1250*/  HADD2.F32 R224, -RZ, R147.H1_H1 ;  /* 0x30000093ffe07230 */ /* 0x000fe40000004100 */
        /* <DEDUP_REMOVED lines=26> */
.L_x_7336:
[----:B------:R-:W-:Y:S05]  /*1400*/  BSYNC B1 ;  /* 0x0000000000017941 */ /* 0x000fea0003800000 */
.L_x_7335:
        /* <DEDUP_REMOVED lines=52> */
[----:B------:R-:W-:Y:S01]  /*1750*/  FADD.FTZ R207, -R221, R150 ;  /* 0x00000096ddcf7221 */ /* 0x000fe20000010100 */
[C---:B------:R-:W-:Y:S01]  /*1760*/  FMUL.FTZ R210, R172.reuse, R149 ;  /* 0x00000095acd27220 */ /* 0x040fe20000410000 */
[----:B------:R-:W-:Y:S01]  /*1770*/  FMUL.FTZ R205, R21, R146 ;  /* 0x0000009215cd7220 */ /* 0x000fe20000410000 */
        /* <DEDUP_REMOVED lines=24> */
.L_x_7338:
[----:B------:R-:W-:Y:S05]  /*1900*/  BSYNC B1 ;  /* 0x0000000000017941 */ /* 0x000fea0003800000 */
.L_x_7337:
        /* <DEDUP_REMOVED lines=21> */
.L_x_7368:
        /* <DEDUP_REMOVED lines=72> */
[----:B------:R-:W-:Y:S01]  /*1ee0*/  FMUL.FTZ R227, R12, R231 ;  /* 0x000000e70ce37220 */ /* 0x000fe20000410000 */
[----:B------:R-:W-:Y:S01]  /*1ef0*/  FMUL.FTZ R232, R11, R234 ;  /* 0x000000ea0be87220 */ /* 0x000fe20000410000 */
[----:B------:R-:W-:Y:S01]  /*1f00*/  F2FP.F16.F32.PACK_AB R144, R145, R144 ;  /* 0x000000909190723e */ /* 0x000fe200000000ff */
[----:B0-----:R-:W-:Y:S01]  /*1f10*/  @P6 IMAD.WIDE.U32 R150, R170, 0x20, R150 ;  /* 0x00000020aa966825 */ /* 0x001fe200078e0096 */
[----:B------:R-:W-:-:S02]  /*1f20*/  F2FP.F16.F32.PACK_AB R145, R147, R146 ;  /* 0x000000929391723e */ /* 0x000fc400000000ff */
[----:B------:R-:W-:Y:S01]  /*1f30*/  F2FP.F16.F32.PACK_AB R146, R228, R225 ;  /* 0x000000e1e492723e */ /* 0x000fe200000000ff */
[----:B-1----:R-:W-:Y:S01]  /*1f40*/  IMAD.WIDE.U32 R148, R170, 0x10, R148 ;  /* 0x00000010aa947825 */ /* 0x002fe200078e0094 */
[----:B------:R-:W-:Y:S01]  /*1f50*/  F2FP.F16.F32.PACK_AB R147, R232, R227 ;  /* 0x000000e3e893723e */ /* 0x000fe200000000ff */
[----:B------:R1:W-:Y:S01]  /*1f60*/  @P6 STG.E.128 desc[UR4][R150.64], R60 ;  /* 0x0000003c96006986 */ /* 0x0003e2000c101d04 */
[----:B------:R-:W-:-:S03]  /*1f70*/  IADD3 R170, R170, 0x20, RZ ;  /* 0x00000020aaaa7810 */ /* 0x000fc60007ffe0ff */
[----:B------:R1:W-:Y:S04]  /*1f80*/  @P6 STG.E.128 desc[UR4][R150.64+0x10], R80 ;  /* 0x0000105096006986 */ /* 0x0003e8000c101d04 */
[----:B------:R1:W-:Y:S01]  /*1f90*/  STG.E.128 desc[UR4][R148.64], R144 ;  /* 0x0000009094007986 */ /* 0x0003e2000c101d04 */
[----:B--2---:R-:W-:Y:S02]  /*1fa0*/  HADD2.F32 R225, -RZ, R140.H0_H0 ;  /* 0x2000008cffe17230 */ /* 0x004fe40000004100 */
[----:B------:R-:W-:Y:S02]  /*1fb0*/  HADD2.F32 R227, -RZ, R141.H0_H0 ;  /* 0x2000008dffe37230 */ /* 0x000fe40000004100 */
[----:B------:R-:W-:Y:S02]  /*1fc0*/  HADD2.F32 R228, -RZ, R142.H0_H0 ;  /* 0x2000008effe47230 */ /* 0x000fe40000004100 */
[----:B------:R-:W-:Y:S01]  /*1fd0*/  FFMA.FTZ R88, R221, R225, R88 ;  /* 0x000000e1dd587223 */ /* 0x000fe20000010058 */
[----:B------:R-:W-:-:S02]  /*1fe0*/  HADD2.F32 R232, -RZ, R143.H0_H0 ;  /* 0x2000008fffe87230 */ /* 0x000fc40000004100 */
[----:B------:R-:W-:Y:S01]  /*1ff0*/  FFMA.FTZ R90, R223, R227, R90 ;  /* 0x000000e3df5a7223 */ /* 0x000fe2000001005a */
[----:B------:R-:W-:Y:S02]  /*2000*/  HADD2.F32 R140, -RZ, R140.H1_H1 ;  /* 0x3000008cff8c7230 */ /* 0x000fe40000004100 */
[----:B------:R-:W-:Y:S01]  /*2010*/  FFMA.FTZ R92, R229, R228, R92 ;  /* 0x000000e4e55c7223 */ /* 0x000fe2000001005c */
[----:B------:R-:W-:Y:S02]  /*2020*/  HADD2.F32 R141, -RZ, R141.H1_H1 ;  /* 0x3000008dff8d7230 */ /* 0x000fe40000004100 */
[----:B------:R-:W-:Y:S01]  /*2030*/  FFMA.FTZ R94, R231, R232, R94 ;  /* 0x000000e8e75e7223 */ /* 0x000fe2000001005e */
[----:B------:R-:W-:Y:S02]  /*2040*/  HADD2.F32 R142, -RZ, R142.H1_H1 ;  /* 0x3000008eff8e7230 */ /* 0x000fe40000004100 */
[----:B------:R-:W-:Y:S01]  /*2050*/  FFMA.FTZ R89, R224, R140, R89 ;  /* 0x0000008ce0597223 */ /* 0x000fe20000010059 */
[----:B------:R-:W-:-:S02]  /*2060*/  HADD2.F32 R143, -RZ, R143.H1_H1 ;  /* 0x3000008fff8f7230 */ /* 0x000fc40000004100 */
[----:B------:R-:W-:Y:S01]  /*2070*/  FFMA.FTZ R91, R226, R141, R91 ;  /* 0x0000008de25b7223 */ /* 0x000fe2000001005b */
[----:B------:R-:W-:Y:S02]  /*2080*/  FFMA.FTZ R93, R230, R142, R93 ;  /* 0x0000008ee65d7223 */ /* 0x000fe4000001005d */
[----:B-1----:R-:W-:-:S07]  /*2090*/  FFMA.FTZ R95, R234, R143, R95 ;  /* 0x0000008fea5f7223 */ /* 0x002fce000001005f */
.L_x_7341:
[----:B------:R-:W-:Y:S05]  /*20a0*/  BSYNC B1 ;  /* 0x0000000000017941 */ /* 0x000fea0003800000 */
.L_x_7340:
        /* <DEDUP_REMOVED lines=68> */
[----:B------:R-:W-:-:S02]  /*24f0*/  F2FP.F16.F32.PACK_AB R144, R145, R144 ;  /* 0x000000909190723e */ /* 0x000fc400000000ff */
[C---:B------:R-:W-:Y:S02]  /*2500*/  @P6 LEA.HI.X R151, R170.reuse, UR15, RZ, 0x5, P1 ;  /* 0x0000000faa976c11 */ /* 0x040fe400088f2cff */
[----:B------:R-:W-:Y:S02]  /*2510*/  LEA R148, P1, R170, UR16, 0x4 ;  /* 0x00000010aa947c11 */ /* 0x000fe4000f8220ff */
[----:B------:R-:W-:Y:S01]  /*2520*/  F2FP.F16.F32.PACK_AB R145, R147, R146 ;  /* 0x000000929391723e */ /* 0x000fe200000000ff */
[----:B------:R1:W-:Y:S01]  /*2530*/  @P6 STG.E.128 desc[UR4][R150.64], R60 ;  /* 0x0000003c96006986 */ /* 0x0003e2000c101d04 */
[----:B------:R-:W-:Y:S02]  /*2540*/  F2FP.F16.F32.PACK_AB R146, R226, R149 ;  /* 0x00000095e292723e */ /* 0x000fe400000000ff */
[----:B------:R-:W-:Y:S01]  /*2550*/  LEA.HI.X R149, R170, UR17, RZ, 0x4, P1 ;  /* 0x00000011aa957c11 */ /* 0x000fe200088f24ff */
[----:B------:R1:W-:Y:S01]  /*2560*/  @P6 STG.E.128 desc[UR4][R150.64+0x10], R80 ;  /* 0x0000105096006986 */ /* 0x0003e2000c101d04 */
[----:B------:R-:W-:-:S02]  /*2570*/  F2FP.F16.F32.PACK_AB R147, R232, R223 ;  /* 0x000000dfe893723e */ /* 0x000fc400000000ff */
[----:B------:R-:W-:-:S03]  /*2580*/  IADD3 R170, R170, 0x20, RZ ;  /* 0x00000020aaaa7810 */ /* 0x000fc60007ffe0ff */
[----:B------:R1:W-:Y:S01]  /*2590*/  STG.E.128 desc[UR4][R148.64], R144 ;  /* 0x0000009094007986 */ /* 0x0003e2000c101d04 */
[----:B--2---:R-:W-:Y:S02]  /*25a0*/  HADD2.F32 R223, -RZ, R140.H0_H0 ;  /* 0x2000008cffdf7230 */ /* 0x004fe40000004100 */
[----:B------:R-:W-:Y:S02]  /*25b0*/  HADD2.F32 R226, -RZ, R141.H0_H0 ;  /* 0x2000008dffe27230 */ /* 0x000fe40000004100 */
        /* <DEDUP_REMOVED lines=8> */
[----:B------:R-:W-:Y:S02]  /*2640*/  HADD2.F32 R142, -RZ, R142.H1_H1 ;  /* 0x3000008eff8e7230 */ /* 0x000fe40000004100 */
[----:B------:R-:W-:Y:S01]  /*2650*/  FFMA.FTZ R97, R224, R140, R97 ;  /* 0x0000008ce0617223 */ /* 0x000fe20000010061 */
[----:B------:R-:W-:Y:S02]  /*2660*/  HADD2.F32 R143, -RZ, R143.H1_H1 ;  /* 0x3000008fff8f7230 */ /* 0x000fe40000004100 */
[----:B------:R-:W-:Y:S01]  /*2670*/  FFMA.FTZ R99, R228, R141, R99 ;  /* 0x0000008de4637223 */ /* 0x000fe20000010063 */
[----:B------:R-:W-:-:S02]  /*2680*/  FFMA.FTZ R101, R230, R142, R101 ;  /* 0x0000008ee6657223 */ /* 0x000fc40000010065 */
[----:B-1----:R-:W-:-:S07]  /*2690*/  FFMA.FTZ R103, R234, R143, R103 ;  /* 0x0000008fea677223 */ /* 0x002fce0000010067 */
.L_x_7343:
[----:B------:R-:W-:Y:S05]  /*26a0*/  BSYNC B1 ;  /* 0x0000000000017941 */ /* 0x000fea0003800000 */
.L_x_7342:
        /* <DEDUP_REMOVED lines=76> */
[----:B------:R-:W-:-:S05]  /*2b70*/  F2FP.F16.F32.PACK_AB R147, R230, R171 ;  /* 0x000000abe693723e */ /* 0x000fca00000000ff */
        /* <DEDUP_REMOVED lines=17> */
.L_x_7345:
[----:B------:R-:W-:Y:S05]  /*2c90*/  BSYNC B1 ;  /* 0x0000000000017941 */ /* 0x000fea0003800000 */
.L_x_7344:
[----:B------:R-:W1:Y:S02]  /*2ca0*/  LDC.64 R140, c[0x0][0x210] ;  /* 0x00008400ff8c7b82 */ /* 0x000e640000000a00 */
[----:B-1----:R-:W-:-:S04]  /*2cb0*/  LEA R169, R140, R169, 0x2 ;  /* 0x000000a98ca97211 */ /* 0x002fc800078e10ff */
[----:B------:R-:W-:-:S13]  /*2cc0*/  ISETP.GE.AND P1, PT, R169, R141, PT ;  /* 0x0000008da900720c */ /* 0x000fda0003f26270 */
[----:B------:R-:W-:Y:S05]  /*2cd0*/  @!P1 BRA `(.L_x_7346) ;  /* 0xffffffd800ec9947 */ /* 0x000fea000383ffff */
.L_x_7332:
[----:B------:R-:W-:Y:S05]  /*2ce0*/  BSYNC B0 ;  /* 0x0000000000007941 */ /* 0x000fea0003800000 */
.L_x_7331:
        /* <DEDUP_REMOVED lines=209> */
.L_x_7348:
[----:B------:R-:W-:Y:S05]  /*3a00*/  BSYNC B0 ;  /* 0x0000000000007941 */ /* 0x000fea0003800000 */
.L_x_7347:
        /* <DEDUP_REMOVED lines=17> */
.L_x_7350:
[----:B------:R-:W-:Y:S05]  /*3b20*/  BSYNC B0 ;  /* 0x0000000000007941 */ /* 0x000fea0003800000 */
.L_x_7349:
        /* <DEDUP_REMOVED lines=17> */
.L_x_7352:
[----:B------:R-:W-:Y:S05]  /*3c40*/  BSYNC B0 ;  /* 0x0000000000007941 */ /* 0x000fea0003800000 */
.L_x_7351:
        /* <DEDUP_REMOVED lines=17> */
.L_x_7354:
[----:B------:R-:W-:Y:S05]  /*3d60*/  BSYNC B0 ;  /* 0x0000000000007941 */ /* 0x000fea0003800000 */
.L_x_7353:
        /* <DEDUP_REMOVED lines=17> */
.L_x_7356:
[----:B------:R-:W-:Y:S05]  /*3e80*/  BSYNC B0 ;  /* 0x0000000000007941 */ /* 0x000fea0003800000 */
.L_x_7355:
        /* <DEDUP_REMOVED lines=10> */
.L_x_7339:
        /* <DEDUP_REMOVED lines=8> */
.L_x_7358:
[----:B------:R-:W-:Y:S05]  /*3fb0*/  BSYNC B1 ;  /* 0x0000000000017941 */ /* 0x000fea0003800000 */
.L_x_7357:
        /* <DEDUP_REMOVED lines=8> */
.L_x_7359:
[----:B------:R-:W-:Y:S01]  /*4040*/  FADD.FTZ R140, R140, R225 ;  /* 0x000000e18c8c7221 */ /* 0x000fe20000010000 */
[----:B------:R-:W-:-:S04]  /*4050*/  HFMA2.MMA R150, -RZ, RZ, 0, 1.1920928955078125e-07 ;  /* 0x00000002ff967435 */ /* 0x000fc800000001ff */
[----:B------:R-:W-:Y:S02]  /*4060*/  MOV R151, R140 ;  /* 0x0000008c00977202 */ /* 0x000fe40000000f00 */
[----:B------:R-:W-:-:S07]  /*4070*/  MOV R141, R149 ;  /* 0x00000095008d7202 */ /* 0x000fce0000000f00 */
[----:B------:R-:W-:Y:S05]  /*4080*/  WARPSYNC.COLLECTIVE R148, `(.L_x_7360) ;  /* 0x0000000094087348 */ /* 0x000fea0003c00000 */
[----:B------:R0:W1:Y:S02]  /*4090*/  SHFL.BFLY P1, R149, R151, R150, R219 ;  /* 0x0c00009697957389 */ /* 0x00006400000200db */
[----:B01----:R-:W-:Y:S01]  /*40a0*/  ENDCOLLECTIVE ;  /* 0x000000000000791b */ /* 0x003fe20003800000 */
.L_x_7360:
[----:B------:R-:W-:-:S05]  /*40b0*/  FADD.FTZ R141, R141, R222 ;  /* 0x000000de8d8d7221 */ /* 0x000fca0000010000 */
[----:B------:R-:W-:Y:S02]  /*40c0*/  MOV R151, R141 ;  /* 0x0000008d00977202 */ /* 0x000fe40000000f00 */
[----:B------:R-:W-:-:S07]  /*40d0*/  MOV R143, R149 ;  /* 0x00000095008f7202 */ /* 0x000fce0000000f00 */
[----:B------:R-:W-:Y:S05]  /*40e0*/  WARPSYNC.COLLECTIVE R148, `(.L_x_7361) ;  /* 0x0000000094087348 */ /* 0x000fea0003c00000 */
[----:B------:R0:W1:Y:S02]  /*40f0*/  SHFL.BFLY P1, R149, R151, R150, R219 ;  /* 0x0c00009697957389 */ /* 0x00006400000200db */
[----:B01----:R-:W-:Y:S01]  /*4100*/  ENDCOLLECTIVE ;  /* 0x000000000000791b */ /* 0x003fe20003800000 */
.L_x_7361:
[----:B------:R-:W-:Y:S01]  /*4110*/  FADD.FTZ R143, R140, R143 ;  /* 0x0000008f8c8f7221 */ /* 0x000fe20000010000 */
[----:B------:R-:W-:-:S04]  /*4120*/  HFMA2.MMA R150, -RZ, RZ, 0, 2.384185791015625e-07 ;  /* 0x00000004ff967435 */ /* 0x000fc800000001ff */
[----:B------:R-:W-:Y:S02]  /*4130*/  MOV R151, R143 ;  /* 0x0000008f00977202 */ /* 0x000fe40000000f00 */
[----:B------:R-:W-:-:S07]  /*4140*/  MOV R142, R149 ;  /* 0x00000095008e7202 */ /* 0x000fce0000000f00 */
[----:B------:R-:W-:Y:S05]  /*4150*/  WARPSYNC.COLLECTIVE R148, `(.L_x_7362) ;  /* 0x0000000094087348 */ /* 0x000fea0003c00000 */
[----:B------:R0:W1:Y:S02]  /*4160*/  SHFL.BFLY P1, R149, R151, R150, R219 ;  /* 0x0c00009697957389 */ /* 0x00006400000200db */
[----:B01----:R-:W-:Y:S01]  /*4170*/  ENDCOLLECTIVE ;  /* 0x000000000000791b */ /* 0x003fe20003800000 */
.L_x_7362:
[----:B------:R-:W-:-:S05]  /*4180*/  FADD.FTZ R142, R141, R142 ;  /* 0x0000008e8d8e7221 */ /* 0x000fca0000010000 */
[----:B------:R-:W-:Y:S02]  /*4190*/  MOV R151, R142 ;  /* 0x0000008e00977202 */ /* 0x000fe40000000f00 */
[----:B------:R-:W-:-:S07]  /*41a0*/  MOV R144, R149 ;  /* 0x0000009500907202 */ /* 0x000fce0000000f00 */
[----:B------:R-:W-:Y:S05]  /*41b0*/  WARPSYNC.COLLECTIVE R148, `(.L_x_7363) ;  /* 0x0000000094087348 */ /* 0x000fea0003c00000 */
[----:B------:R0:W1:Y:S02]  /*41c0*/  SHFL.BFLY P1, R149, R151, R150, R219 ;  /* 0x0c00009697957389 */ /* 0x00006400000200db */
[----:B01----:R-:W-:Y:S01]  /*41d0*/  ENDCOLLECTIVE ;  /* 0x000000000000791b */ /* 0x003fe20003800000 */
.L_x_7363:
[----:B------:R-:W-:Y:S01]  /*41e0*/  FADD.FTZ R144, R143, R144 ;  /* 0x000000908f907221 */ /* 0x000fe20000010000 */
[----:B------:R-:W-:-:S04]  /*41f0*/  HFMA2.MMA R150, -RZ, RZ, 0, 4.76837158203125e-07 ;  /* 0x00000008ff967435 */ /* 0x000fc800000001ff */
[----:B------:R-:W-:Y:S02]  /*4200*/  MOV R151, R144 ;  /* 0x0000009000977202 */ /* 0x000fe40000000f00 */
[----:B------:R-:W-:-:S07]  /*4210*/  MOV R145, R149 ;  /* 0x0000009500917202 */ /* 0x000fce0000000f00 */
[----:B------:R-:W-:Y:S05]  /*4220*/  WARPSYNC.COLLECTIVE R148, `(.L_x_7364) ;  /* 0x0000000094087348 */ /* 0x000fea0003c00000 */
[----:B------:R0:W1:Y:S02]  /*4230*/  SHFL.BFLY P1, R149, R151, R150, R219 ;  /* 0x0c00009697957389 */ /* 0x00006400000200db */
[----:B01----:R-:W-:Y:S01]  /*4240*/  ENDCOLLECTIVE ;  /* 0x000000000000791b */ /* 0x003fe20003800000 */
.L_x_7364:
[----:B------:R-:W-:-:S05]  /*4250*/  FADD.FTZ R145, R142, R145 ;  /* 0x000000918e917221 */ /* 0x000fca0000010000 */
[----:B------:R-:W-:Y:S02]  /*4260*/  MOV R151, R145 ;  /* 0x0000009100977202 */ /* 0x000fe40000000f00 */
[----:B------:R-:W-:-:S07]  /*4270*/  MOV R147, R149 ;  /* 0x0000009500937202 */ /* 0x000fce0000000f00 */
[----:B------:R-:W-:Y:S05]  /*4280*/  WARPSYNC.COLLECTIVE R148, `(.L_x_7365) ;  /* 0x0000000094087348 */ /* 0x000fea0003c00000 */
[----:B------:R0:W1:Y:S02]  /*4290*/  SHFL.BFLY P1, R149, R151, R150, R219 ;  /* 0x0c00009697957389 */ /* 0x00006400000200db */
[----:B01----:R-:W-:Y:S01]  /*42a0*/  ENDCOLLECTIVE ;  /* 0x000000000000791b */ /* 0x003fe20003800000 */
.L_x_7365:
[----:B------:R-:W-:Y:S01]  /*42b0*/  FADD.FTZ R147, R144, R147 ;  /* 0x0000009390937221 */ /* 0x000fe20000010000 */
[----:B------:R-:W-:-:S04]  /*42c0*/  HFMA2.MMA R150, -RZ, RZ, 0, 9.5367431640625e-07 ;  /* 0x00000010ff967435 */ /* 0x000fc800000001ff */
[----:B------:R-:W-:Y:S02]  /*42d0*/  MOV R151, R147 ;  /* 0x0000009300977202 */ /* 0x000fe40000000f00 */
[----:B------:R-:W-:-:S07]  /*42e0*/  MOV R146, R149 ;  /* 0x0000009500927202 */ /* 0x000fce0000000f00 */
[----:B------:R-:W-:Y:S05]  /*42f0*/  WARPSYNC.COLLECTIVE R148, `(.L_x_7366) ;  /* 0x0000000094087348 */ /* 0x000fea0003c00000 */
[----:B------:R0:W1:Y:S02]  /*4300*/  SHFL.BFLY P1, R149, R151, R150, R219 ;  /* 0x0c00009697957389 */ /* 0x00006400000200db */
[----:B01----:R-:W-:Y:S01]  /*4310*/  ENDCOLLECTIVE ;  /* 0x000000000000791b */ /* 0x003fe20003800000 */
.L_x_7366:
[----:B------:R-:W-:-:S05]  /*4320*/  FADD.FTZ R146, R145, R146 ;  /* 0x0000009291927221 */ /* 0x000fca0000010000 */
[----:B------:R-:W-:Y:S02]  /*4330*/  MOV R151, R146 ;  /* 0x0000009200977202 */ /* 0x000fe40000000f00 */
[----:B------:R-:W-:-:S07]  /*4340*/  MOV R140, R149 ;  /* 0x00000095008c7202 */ /* 0x000fce0000000f00 */
[----:B------:R-:W-:Y:S05]  /*4350*/  WARPSYNC.COLLECTIVE R148, `(.L_x_7367) ;  /* 0x0000000094087348 */ /* 0x000fea0003c00000 */
[----:B------:R0:W1:Y:S02]  /*4360*/  SHFL.BFLY P1, R149, R151, R150, R219 ;  /* 0x0c00009697957389 */ /* 0x00006400000200db */
[----:B01----:R-:W-:Y:S01]  /*4370*/  ENDCOLLECTIVE ;  /* 0x000000000000791b */ /* 0x003fe20003800000 */
.L_x_7367:
[----:B------:R-:W-:Y:S01]  /*4380*/  MOV R141, R149 ;  /* 0x00000095008d7202 */ /* 0x000fe20000000f00 */
[----:B------:R-:W-:Y:S06]  /*4390*/  BRA `(.L_x_7368) ;  /* 0xffffffd400b07947 */ /* 0x000fec000383ffff */
.L_x_7369:
        /* <DEDUP_REMOVED lines=14> */
.L_x_11780:


//--------------------- .text._ZN10layer_norm13ln_bwd_kernelINS_13Kernel_traitsI6__halfS2_fS2_fjLj768ELj1ELj4ELj1ELj16ENS_18Kernel_traits_baseILj768ES2_S2_fS2_fjLj128EEEEELb0ELb1ELb0ELb1EEEvNS_9BwdParamsE --------------------------
	.section	.text._ZN10layer_norm13ln_bwd_kernelINS_13Kernel_traitsI6__halfS2_fS2_fjLj768ELj1ELj4ELj1ELj16ENS_18Kernel_traits_baseILj768ES2_S2_fS2_fjLj128EEEEELb0ELb1ELb0ELb1EEEvNS_9BwdParamsE,"ax",@progbits
	.align	128
        .global         _ZN10layer_norm13ln_bwd_kernelINS_13Kernel_traitsI6__halfS2_fS2_fjLj768ELj1ELj4ELj1ELj16ENS_18Kernel_traits_baseILj768ES2_S2_fS2_fjLj128EEEEELb0ELb1ELb0ELb1EEEvNS_9BwdParamsE
        .type           _ZN10layer_norm13ln_bwd_kernelINS_13Kernel_traitsI6__halfS2_fS2_fjLj768ELj1ELj4ELj1ELj16ENS_18Kernel_traits_baseILj768ES2_S2_fS2_fjLj128EEEEELb0ELb1ELb0ELb1EEEvNS_9BwdParamsE,@function
        .size           _ZN10layer_norm13ln_bwd_kernelINS_13Kernel_traitsI6__halfS2_fS2_fjLj768ELj1ELj4ELj1ELj16ENS_18Kernel_traits_baseILj768ES2_S2_fS2_fjLj128EEEEELb0ELb1ELb0ELb1EEEvNS_9BwdParamsE,(.L_x_11781 - _ZN10layer_norm13ln_bwd_kernelINS_13Kernel_traitsI6__halfS2_fS2_fjLj768ELj1ELj4ELj1ELj16ENS_18Kernel_traits_baseILj768ES2_S2_fS2_fjLj128EEEEELb0ELb1ELb0ELb1EEEvNS_9BwdParamsE)
        .other          _ZN10layer_norm13ln_bwd_kernelINS_13Kernel_traitsI6__halfS2_fS2_fjLj768ELj1ELj4ELj1ELj16ENS_18Kernel_traits_baseILj768ES2_S2_fS2_fjLj128EEEEELb0ELb1ELb0ELb1EEEvNS_9BwdParamsE,@"STO_CUDA_ENTRY STV_DEFAULT"
_ZN10layer_norm13ln_bwd_kernelINS_13Kernel_traitsI6__halfS2_fS2_fjLj768ELj1ELj4ELj1ELj16ENS_18Kernel_traits_baseILj768ES2_S2_fS2_fjLj128EEEEELb0ELb1ELb0ELb1EEEvNS_9BwdParamsE:
.text._ZN10layer_norm13ln_bwd_kernelINS_13Kernel_traitsI6__halfS2_fS2_fjLj768ELj1ELj4ELj1ELj16ENS_18Kernel_traits_baseILj768ES2_S2_fS2_fjLj128EEEEELb0ELb1ELb0ELb1EEEvNS_9BwdParamsE:
        /* <DEDUP_REMOVED lines=51> */
.L_x_7371:
        /* <DEDUP_REMOVED lines=48> */
[----:B------:R-:W-:Y:S01]  /*0630*/  HADD2.F32 R145, -RZ, R9.H1_H1 ;  /* 0x30000009ff917230 */ /* 0x000fe20000004100 */
[----:B------:R-:W-:Y:S01]  /*0640*/  CS2R R8, SRZ ;  /* 0x0000000000087805 */ /* 0x000fe2000001ff00 */
[--C-:B------:R-:W-:Y:S02]  /*0650*/  HADD2.F32 R146, -RZ, R10.reuse.H0_H0 ;  /* 0x2000000aff927230 */ /* 0x100fe40000004100 */
[----:B------:R-:W-:-:S02]  /*0660*/  HADD2.F32 R147, -RZ, R10.H1_H1 ;  /* 0x3000000aff937230 */ /* 0x000fc40000004100 */
[--C-:B------:R-:W-:Y:S02]  /*0670*/  HADD2.F32 R148, -RZ, R11.reuse.H0_H0 ;  /* 0x2000000bff947230 */ /* 0x100fe40000004100 */
        /* <DEDUP_REMOVED lines=22> */
[----:B-----5:R-:W-:-:S02]  /*07e0*/  HADD2.F32 R178, -RZ, R12.H0_H0 ;  /* 0x2000000cffb27230 */ /* 0x020fc40000004100 */
        /* <DEDUP_REMOVED lines=28> */
[----:B------:R-:W-:-:S07]  /*09b0*/  CS2R R30, SRZ ;  /* 0x00000000001e7805 */ /* 0x000fce000001ff00 */
.L_x_7375:
[----:B------:R-:W0:Y:S01]  /*09c0*/  LDC.64 R82, c[0x0][0x250] ;  /* 0x00009400ff527b82 */ /* 0x000e220000000a00 */
[----:B------:R-:W-:Y:S01]  /*09d0*/  IMAD R84, R141, UR8, RZ ;  /* 0x000000088d547c24 */ /* 0x000fe2000f8e02ff */
[----:B------:R-:W-:-:S04]  /*09e0*/  SHF.R.S32.HI R86, RZ, 0x1f, R141 ;  /* 0x0000001fff567819 */ /* 0x000fc8000001148d */
[----:B------:R-:W-:Y:S02]  /*09f0*/  SHF.R.S32.HI R85, RZ, 0x1f, R84 ;  /* 0x0000001fff557819 */ /* 0x000fe40000011454 */
[----:B------:R-:W1:Y:S02]  /*0a00*/  LDC.64 R108, c[0x0][0x2b8] ;  /* 0x0000ae00ff6c7b82 */ /* 0x000e640000000a00 */
[----:B------:R-:W-:Y:S02]  /*0a10*/  LEA.HI R85, R85, R84, RZ, 0x3 ;  /* 0x0000005455557211 */ /* 0x000fe400078f18ff */
[----:B------:R-:W-:-:S04]  /*0a20*/  LOP3.LUT R84, R0, 0x1f, RZ, 0xc0, !PT ;  /* 0x0000001f00547812 */ /* 0x000fc800078ec0ff */
[----:B------:R-:W2:Y:S01]  /*0a30*/  @P0 LDC.64 R80, c[0x0][0x270] ;  /* 0x00009c00ff500b82 */ /* 0x000ea20000000a00 */
[----:B------:R-:W-:-:S07]  /*0a40*/  LEA.HI.SX32 R207, R85, R84, 0x1d ;  /* 0x0000005455cf7211 */ /* 0x000fce00078feaff */
[----:B------:R-:W3:Y:S01]  /*0a50*/  LDC.64 R170, c[0x0][0x238] ;  /* 0x00008e00ffaa7b82 */ /* 0x000ee20000000a00 */
[----:B0-----:R-:W-:-:S07]  /*0a60*/  IMAD.WIDE R98, R141, 0x4, R82 ;  /* 0x000000048d627825 */ /* 0x001fce00078e0252 */
[----:B------:R-:W0:Y:S01]  /*0a70*/  LDC.64 R168, c[0x0][0x258] ;  /* 0x00009600ffa87b82 */ /* 0x000e220000000a00 */
[C---:B-1----:R-:W-:Y:S01]  /*0a80*/  IMAD.WIDE.U32 R84, R207.reuse, 0x10, R108 ;  /* 0x00000010cf547825 */ /* 0x042fe200078e006c */
[C---:B------:R-:W-:Y:S01]  /*0a90*/  IADD3 R205, R207.reuse, 0x20, RZ ;  /* 0x00000020cfcd7810 */ /* 0x040fe20007ffe0ff */
[----:B------:R-:W4:Y:S01]  /*0aa0*/  LDG.E R206, desc[UR4][R98.64] ;  /* 0x0000000462ce7981 */ /* 0x000f22000c1e1900 */
[----:B------:R-:W-:Y:S02]  /*0ab0*/  IADD3 R203, R207, 0x40, RZ ;  /* 0x00000040cfcb7810 */ /* 0x000fe40007ffe0ff */
[C---:B--2---:R-:W-:Y:S02]  /*0ac0*/  @P0 LEA R100, P1, R141.reuse, R80, 0x1 ;  /* 0x000000508d640211 */ /* 0x044fe400078208ff */
[----:B------:R-:W1:Y:S02]  /*0ad0*/  LDC.64 R156, c[0x0][0x2c8] ;  /* 0x0000b200ff9c7b82 */ /* 0x000e640000000a00 */
[----:B------:R-:W-:-:S02]  /*0ae0*/  @P0 LEA.HI.X R101, R141, R81, R86, 0x1, P1 ;  /* 0x000000518d650211 */ /* 0x000fc400008f0c56 */
[----:B------:R-:W2:Y:S01]  /*0af0*/  LDG.E.128 R84, desc[UR4][R84.64] ;  /* 0x0000000454547981 */ /* 0x000ea2000c1e1d00 */
[----:B---3--:R-:W-:-:S03]  /*0b00*/  IMAD.WIDE.U32 R112, R207, 0x20, R170 ;  /* 0x00000020cf707825 */ /* 0x008fc600078e00aa */
[----:B------:R-:W3:Y:S01]  /*0b10*/  @P0 LDG.E.U16 R204, desc[UR4][R100.64] ;  /* 0x0000000464cc0981 */ /* 0x000ee2000c1e1500 */
[----:B------:R-:W-:-:S03]  /*0b20*/  IMAD.WIDE.U32 R160, R205, 0x20, R170 ;  /* 0x00000020cda07825 */ /* 0x000fc600078e00aa */
[----:B------:R-:W3:Y:S01]  /*0b30*/  LDG.E.128 R80, desc[UR4][R112.64] ;  /* 0x0000000470507981 */ /* 0x000ee2000c1e1d00 */
[----:B0-----:R-:W-:-:S03]  /*0b40*/  IMAD.WIDE R168, R141, 0x4, R168 ;  /* 0x000000048da87825 */ /* 0x001fc600078e02a8 */
[----:B------:R-:W3:Y:S01]  /*0b50*/  LDG.E.128 R92, desc[UR4][R160.64] ;  /* 0x00000004a05c7981 */ /* 0x000ee2000c1e1d00 */
[----:B------:R-:W-:-:S03]  /*0b60*/  IMAD.WIDE.U32 R170, R203, 0x20, R170 ;  /* 0x00000020cbaa7825 */ /* 0x000fc600078e00aa */
[----:B------:R-:W3:Y:S04]  /*0b70*/  LDG.E R168, desc[UR4][R168.64] ;  /* 0x00000004a8a87981 */ /* 0x000ee8000c1e1900 */
[----:B------:R-:W3:Y:S01]  /*0b80*/  LDG.E.128 R104, desc[UR4][R170.64] ;  /* 0x00000004aa687981 */ /* 0x000ee2000c1e1d00 */
[----:B------:R-:W-:-:S03]  /*0b90*/  IMAD.WIDE.U32 R96, R205, 0x10, R108 ;  /* 0x00000010cd607825 */ /* 0x000fc600078e006c */
[----:B------:R-:W3:Y:S01]  /*0ba0*/  LDG.E.128 R88, desc[UR4][R112.64+0x10] ;  /* 0x0000100470587981 */ /* 0x000ee2000c1e1d00 */
[----:B------:R-:W-:-:S03]  /*0bb0*/  IMAD.WIDE.U32 R108, R203, 0x10, R108 ;  /* 0x00000010cb6c7825 */ /* 0x000fc600078e006c */
[----:B------:R-:W3:Y:S04]  /*0bc0*/  LDG.E.128 R96, desc[UR4][R96.64] ;  /* 0x0000000460607981 */ /* 0x000ee8000c1e1d00 */
[----:B------:R0:W3:Y:S04]  /*0bd0*/  LDG.E.128 R100, desc[UR4][R160.64+0x10] ;  /* 0x00001004a0647981 */ /* 0x0000e8000c1e1d00 */
[----:B------:R-:W3:Y:S04]  /*0be0*/  LDG.E.128 R108, desc[UR4][R108.64] ;  /* 0x000000046c6c7981 */ /* 0x000ee8000c1e1d00 */
[----:B------:R4:W3:Y:S01]  /*0bf0*/  LDG.E.128 R112, desc[UR4][R170.64+0x10] ;  /* 0x00001004aa707981 */ /* 0x0008e2000c1e1d00 */
[----:B-1----:R-:W-:-:S04]  /*0c00*/  ISETP.NE.U32.AND P1, PT, R156, RZ, PT ;  /* 0x000000ff9c00720c */ /* 0x002fc80003f25070 */
[----:B------:R-:W-:-:S13]  /*0c10*/  ISETP.NE.AND.EX P1, PT, R157, RZ, PT, P1 ;  /* 0x000000ff9d00720c */ /* 0x000fda0003f25310 */
[----:B------:R-:W1:Y:S08]  /*0c20*/  @P1 LDC.64 R158, c[0x0][0x2c8] ;  /* 0x0000b200ff9e1b82 */ /* 0x000e700000000a00 */
[----:B------:R-:W1:Y:S08]  /*0c30*/  @P1 LDC.64 R162, c[0x0][0x2c8] ;  /* 0x0000b200ffa21b82 */ /* 0x000e700000000a00 */
[----:B0-----:R-:W0:Y:S01]  /*0c40*/  @P1 LDC.64 R160, c[0x0][0x2c8] ;  /* 0x0000b200ffa01b82 */ /* 0x001e220000000a00 */
[----:B------:R-:W-:Y:S01]  /*0c50*/  MOV R169, 0x3f800000 ;  /* 0x3f80000000a97802 */ /* 0x000fe20000000f00 */
[----:B-1----:R-:W-:-:S05]  /*0c60*/  @P1 IMAD.WIDE.U32 R158, R207, 0x20, R158 ;  /* 0x00000020cf9e1825 */ /* 0x002fca00078e009e */
[----:B------:R-:W5:Y:S01]  /*0c70*/  @P1 LDG.E.128 R48, desc[UR4][R158.64] ;  /* 0x000000049e301981 */ /* 0x000f62000c1e1d00 */
        /* <DEDUP_REMOVED lines=8> */
[----:B----4-:R-:W-:Y:S01]  /*0d00*/  FSEL R171, R206, RZ, !P4 ;  /* 0x000000ffceab7208 */ /* 0x010fe20006000000 */
[----:B--2---:R-:W-:-:S02]  /*0d10*/  HADD2.F32 R229, -RZ, R84.H0_H0 ;  /* 0x20000054ffe57230 */ /* 0x004fc40000004100 */
[----:B------:R-:W-:Y:S02]  /*0d20*/  HADD2.F32 R84, -RZ, R84.H1_H1 ;  /* 0x30000054ff547230 */ /* 0x000fe40000004100 */
[C---:B---3--:R-:W-:Y:S01]  /*0d30*/  FADD.FTZ R217, -R171.reuse, R80 ;  /* 0x00000050abd97221 */ /* 0x048fe20000010100 */
[C---:B------:R-:W-:Y:S01]  /*0d40*/  FADD.FTZ R231, -R171.reuse, R81 ;  /* 0x00000051abe77221 */ /* 0x040fe20000010100 */
[C---:B------:R-:W-:Y:S01]  /*0d50*/  FADD.FTZ R220, -R171.reuse, R94 ;  /* 0x0000005eabdc7221 */ /* 0x040fe20000010100 */
[----:B------:R-:W-:Y:S01]  /*0d60*/  FMUL.FTZ R94, R142, R229 ;  /* 0x000000e58e5e7220 */ /* 0x000fe20000410000 */
[C---:B------:R-:W-:Y:S01]  /*0d70*/  FADD.FTZ R237, -R171.reuse, R83 ;  /* 0x00000053abed7221 */ /* 0x040fe20000010100 */
[----:B------:R-:W-:Y:S01]  /*0d80*/  FMUL.FTZ R81, R168, R217 ;  /* 0x000000d9a8517220 */ /* 0x000fe20000410000 */
[----:B------:R-:W-:Y:S02]  /*0d90*/  HADD2.F32 R235, -RZ, R85.H0_H0 ;  /* 0x20000055ffeb7230 */ /* 0x000fe40000004100 */
[----:B------:R-:W-:Y:S01]  /*0da0*/  FADD.FTZ R249, -R171, R92 ;  /* 0x0000005cabf97221 */ /* 0x000fe20000010100 */
[----:B------:R-:W-:-:S02]  /*0db0*/  HADD2.F32 R83, -RZ, R87.H0_H0 ;  /* 0x20000057ff537230 */ /* 0x000fc40000004100 */
[C---:B------:R-:W-:Y:S01]  /*0dc0*/  FADD.FTZ R219, -R171.reuse, R106 ;  /* 0x0000006aabdb7221 */ /* 0x040fe20000010100 */
[----:B------:R-:W-:Y:S02]  /*0dd0*/  HADD2.F32 R80, -RZ, R87.H1_H1 ;  /* 0x30000057ff507230 */ /* 0x000fe40000004100 */
[----:B------:R-:W-:Y:S01]  /*0de0*/  FADD.FTZ R221, -R171, R107 ;  /* 0x0000006babdd7221 */ /* 0x000fe20000010100 */
[----:B------:R-:W-:Y:S01]  /*0df0*/  FMUL.FTZ R87, R143, R84 ;  /* 0x000000548f577220 */ /* 0x000fe20000410000 */
[----:B------:R-:W-:Y:S01]  /*0e00*/  FADD.FTZ R106, RZ, R94 ;  /* 0x0000005eff6a7221 */ /* 0x000fe20000010000 */
[----:B------:R-:W-:Y:S01]  /*0e10*/  FADD.FTZ R233, -R171, R82 ;  /* 0x00000052abe97221 */ /* 0x000fe20000010100 */
[----:B------:R-:W-:Y:S01]  /*0e20*/  FMUL.FTZ R92, R168, R231 ;  /* 0x000000e7a85c7220 */ /* 0x000fe20000410000 */
[----:B------:R-:W-:Y:S01]  /*0e30*/  FFMA.FTZ R107, R81, R94, RZ ;  /* 0x0000005e516b7223 */ /* 0x000fe200000100ff */
[----:B------:R-:W-:Y:S02]  /*0e40*/  HADD2.F32 R206, -RZ, R85.H1_H1 ;  /* 0x30000055ffce7230 */ /* 0x000fe40000004100 */
[C---:B------:R-:W-:Y:S01]  /*0e50*/  FADD.FTZ R243, -R171.reuse, R89 ;  /* 0x00000059abf37221 */ /* 0x040fe20000010100 */
[----:B------:R-:W-:Y:S01]  /*0e60*/  FADD.FTZ R245, -R171, R90 ;  /* 0x0000005aabf57221 */ /* 0x000fe20000010100 */
[----:B------:R-:W-:Y:S01]  /*0e70*/  FMUL.FTZ R89, R144, R235 ;  /* 0x000000eb90597220 */ /* 0x000fe20000410000 */
[----:B------:R-:W-:Y:S01]  /*0e80*/  FADD.FTZ R106, R106, R87 ;  /* 0x000000576a6a7221 */ /* 0x000fe20000010000 */
[----:B------:R-:W-:Y:S01]  /*0e90*/  FMUL.FTZ R90, R168, R233 ;  /* 0x000000e9a85a7220 */ /* 0x000fe20000410000 */
[----:B------:R-:W-:Y:S01]  /*0ea0*/  FFMA.FTZ R107, R92, R87, R107 ;  /* 0x000000575c6b7223 */ /* 0x000fe2000001006b */
[----:B------:R-:W-:-:S02]  /*0eb0*/  HADD2.F32 R241, -RZ, R86.H0_H0 ;  /* 0x20000056fff17230 */ /* 0x000fc40000004100 */
[C---:B------:R-:W-:Y:S01]  /*0ec0*/  FADD.FTZ R247, -R171.reuse, R91 ;  /* 0x0000005babf77221 */ /* 0x040fe20000010100 */
[----:B------:R-:W-:Y:S01]  /*0ed0*/  FADD.FTZ R239, -R171, R88 ;  /* 0x00000058abef7221 */ /* 0x000fe20000010100 */
[----:B------:R-:W-:Y:S01]  /*0ee0*/  FMUL.FTZ R91, R145, R206 ;  /* 0x000000ce915b7220 */ /* 0x000fe20000410000 */
[----:B------:R-:W-:Y:S01]  /*0ef0*/  FADD.FTZ R106, R106, R89 ;  /* 0x000000596a6a7221 */ /* 0x000fe20000010000 */
[----:B------:R-:W-:Y:S01]  /*0f00*/  FMUL.FTZ R88, R168, R237 ;  /* 0x000000eda8587220 */ /* 0x000fe20000410000 */
[----:B------:R-:W-:Y:S01]  /*0f10*/  FFMA.FTZ R107, R90, R89, R107 ;  /* 0x000000595a6b7223 */ /* 0x000fe2000001006b */
[----:B------:R-:W-:Y:S02]  /*0f20*/  HADD2.F32 R212, -RZ, R86.H1_H1 ;  /* 0x30000056ffd47230 */ /* 0x000fe40000004100 */
[----:B------:R-:W-:Y:S01]  /*0f30*/  FADD.FTZ R216, -R171, R93 ;  /* 0x0000005dabd87221 */ /* 0x000fe20000010100 */
[--C-:B------:R-:W-:Y:S02]  /*0f40*/  HADD2.F32 R251, -RZ, R96.reuse.H0_H0 ;  /* 0x20000060fffb7230 */ /* 0x100fe40000004100 */
[----:B------:R-:W-:Y:S01]  /*0f50*/  FMUL.FTZ R93, R146, R241 ;  /* 0x000000f1925d7220 */ /* 0x000fe20000410000 */
[----:B------:R-:W-:-:S02]  /*0f60*/  HADD2.F32 R218, -RZ, R96.H1_H1 ;  /* 0x30000060ffda7230 */ /* 0x000fc40000004100 */
[----:B------:R-:W-:Y:S01]  /*0f70*/  FADD.FTZ R106, R106, R91 ;  /* 0x0000005b6a6a7221 */ /* 0x000fe20000010000 */
[----:B------:R-:W-:Y:S01]  /*0f80*/  FMUL.FTZ R96, R168, R239 ;  /* 0x000000efa8607220 */ /* 0x000fe20000410000 */
[----:B------:R-:W-:Y:S01]  /*0f90*/  FFMA.FTZ R107, R88, R91, R107 ;  /* 0x0000005b586b7223 */ /* 0x000fe2000001006b */
[----:B------:R-:W-:Y:S01]  /*0fa0*/  FADD.FTZ R222, -R171, R95 ;  /* 0x0000005fabde7221 */ /* 0x000fe20000010100 */
[--C-:B------:R-:W-:Y:S02]  /*0fb0*/  HADD2.F32 R215, -RZ, R98.reuse.H0_H0 ;  /* 0x20000062ffd77230 */ /* 0x100fe40000004100 */
[----:B------:R-:W-:Y:S01]  /*0fc0*/  FMUL.FTZ R95, R147, R212 ;  /* 0x000000d4935f7220 */ /* 0x000fe20000410000 */
[----:B------:R-:W-:Y:S02]  /*0fd0*/  HADD2.F32 R214, -RZ, R98.H1_H1 ;  /* 0x30000062ffd67230 */ /* 0x000fe40000004100 */
[----:B------:R-:W-:Y:S01]  /*0fe0*/  FADD.FTZ R106, R106, R93 ;  /* 0x0000005d6a6a7221 */ /* 0x000fe20000010000 */
[----:B------:R-:W-:Y:S01]  /*0ff0*/  FMUL.FTZ R98, R168, R243 ;  /* 0x000000f3a8627220 */ /* 0x000fe20000410000 */
[----:B------:R-:W-:Y:S01]  /*1000*/  FFMA.FTZ R107, R96, R93, R107 ;  /* 0x0000005d606b7223 */ /* 0x000fe2000001006b */
[----:B------:R-:W-:-:S02]  /*1010*/  HADD2.F32 R210, -RZ, R99.H0_H0 ;  /* 0x20000063ffd27230 */ /* 0x000fc40000004100 */
[C---:B------:R-:W-:Y:S01]  /*1020*/  FADD.FTZ R213, -R171.reuse, R105 ;  /* 0x00000069abd57221 */ /* 0x040fe20000010100 */
[----:B------:R-:W-:Y:S02]  /*1030*/  HADD2.F32 R170, -RZ, R99.H1_H1 ;  /* 0x30000063ffaa7230 */ /* 0x000fe40000004100 */
[----:B------:R-:W-:Y:S01]  /*1040*/  FADD.FTZ R224, -R171, R100 ;  /* 0x00000064abe07221 */ /* 0x000fe20000010100 */
[--C-:B------:R-:W-:Y:S02]  /*1050*/  HADD2.F32 R105, -RZ, R109.reuse.H0_H0 ;  /* 0x2000006dff697230 */ /* 0x100fe40000004100 */
[----:B------:R-:W-:Y:S01]  /*1060*/  FMUL.FTZ R99, R148, R83 ;  /* 0x0000005394637220 */ /* 0x000fe20000410000 */
[----:B-1----:R-:W-:Y:S02]  /*1070*/  HADD2.F32 R158, -RZ, R109.H1_H1 ;  /* 0x3000006dff9e7230 */ /* 0x002fe40000004100 */
[----:B------:R-:W-:Y:S01]  /*1080*/  FADD.FTZ R106, R106, R95 ;  /* 0x0000005f6a6a7221 */ /* 0x000fe20000010000 */
[----:B------:R-:W-:Y:S01]  /*1090*/  FMUL.FTZ R100, R168, R245 ;  /* 0x000000f5a8647220 */ /* 0x000fe20000410000 */
[----:B------:R-:W-:Y:S01]  /*10a0*/  FFMA.FTZ R109, R98, R95, R107 ;  /* 0x0000005f626d7223 */ /* 0x000fe2000001006b */
[----:B------:R-:W-:-:S02]  /*10b0*/  @P0 HADD2.F32 R169, -RZ, R204.H0_H0 ;  /* 0x200000ccffa90230 */ /* 0x000fc40000004100 */
[C---:B------:R-:W-:Y:S01]  /*10c0*/  FADD.FTZ R227, -R171.reuse, R101 ;  /* 0x00000065abe37221 */ /* 0x040fe20000010100 */
[--C-:B------:R-:W-:Y:S02]  /*10d0*/  HADD2.F32 R204, -RZ, R108.reuse.H0_H0 ;  /* 0x2000006cffcc7230 */ /* 0x100fe40000004100 */
[----:B------:R-:W-:Y:S01]  /*10e0*/  FADD.FTZ R225, -R171, R102 ;  /* 0x00000066abe17221 */ /* 0x000fe20000010100 */
[----:B0-----:R-:W-:Y:S02]  /*10f0*/  HADD2.F32 R162, -RZ, R108.H1_H1 ;  /* 0x3000006cffa27230 */ /* 0x001fe40000004100 */
[----:B------:R-:W-:Y:S01]  /*1100*/  FMUL.FTZ R101, R149, R80 ;  /* 0x0000005095657220 */ /* 0x000fe20000410000 */
[----:B------:R-:W-:Y:S01]  /*1110*/  FADD.FTZ R108, R106, R99 ;  /* 0x000000636a6c7221 */ /* 0x000fe20000010000 */
[----:B------:R-:W-:Y:S01]  /*1120*/  FMUL.FTZ R102, R168, R247 ;  /* 0x000000f7a8667220 */ /* 0x000fe20000410000 */
[----:B------:R-:W-:Y:S01]  /*1130*/  FFMA.FTZ R109, R100, R99, R109 ;  /* 0x00000063646d7223 */ /* 0x000fe2000001006d */
[C---:B------:R-:W-:Y:S01]  /*1140*/  FADD.FTZ R161, -R171.reuse, R113 ;  /* 0x00000071aba17221 */ /* 0x040fe20000010100 */
[----:B------:R-:W-:Y:S01]  /*1150*/  FADD.FTZ R134, R206, R134 ;  /* 0x00000086ce867221 */ /* 0x000fe20000010000 */
[----:B------:R-:W-:Y:S01]  /*1160*/  FFMA.FTZ R135, R88, R206, R135 ;  /* 0x000000ce58877223 */ /* 0x000fe20000010087 */
[----:B------:R-:W-:Y:S01]  /*1170*/  FADD.FTZ R223, -R171, R103 ;  /* 0x00000067abdf7221 */ /* 0x000fe20000010100 */
[----:B------:R-:W-:Y:S01]  /*1180*/  FMUL.FTZ R206, R150, R251 ;  /* 0x000000fb96ce7220 */ /* 0x000fe20000410000 */
[----:B------:R-:W-:Y:S01]  /*1190*/  FADD.FTZ R113, R108, R101 ;  /* 0x000000656c717221 */ /* 0x000fe20000010000 */
[----:B------:R-:W-:Y:S01]  /*11a0*/  FMUL.FTZ R103, R168, R249 ;  /* 0x000000f9a8677220 */ /* 0x000fe20000410000 */
[----:B------:R-:W-:Y:S01]  /*11b0*/  FFMA.FTZ R108, R102, R101, R109 ;  /* 0x00000065666c7223 */ /* 0x000fe2000001006d */
[----:B------:R-:W-:-:S02]  /*11c0*/  HADD2.F32 R208, -RZ, R97.H0_H0 ;  /* 0x20000061ffd07230 */ /* 0x000fc40000004100 */
[C---:B------:R-:W-:Y:S01]  /*11d0*/  FADD.FTZ R209, -R171.reuse, R112 ;  /* 0x00000070abd17221 */ /* 0x040fe20000010100 */
[----:B------:R-:W-:Y:S02]  /*11e0*/  HADD2.F32 R86, -RZ, R97.H1_H1 ;  /* 0x30000061ff567230 */ /* 0x000fe40000004100 */
[----:B------:R-:W-:Y:S01]  /*11f0*/  FADD.FTZ R211, -R171, R104 ;  /* 0x00000068abd37221 */ /* 0x000fe20000010100 */
        /* <DEDUP_REMOVED lines=8> */
[----:B------:R-:W-:Y:S01]  /*1280*/  FADD.FTZ R126, R80, R126 ;  /* 0x0000007e507e7221 */ /* 0x000fe20000010000 */
[----:B------:R-:W-:Y:S01]  /*1290*/  FFMA.FTZ R127, R102, R80, R127 ;  /* 0x00000050667f7223 */ /* 0x000fe2000001007f */
[----:B------:R-:W-:Y:S01]  /*12a0*/  FMUL.FTZ R84, R168, R222 ;  /* 0x000000dea8547220 */ /* 0x000fe20000410000 */
[----:B------:R-:W-:Y:S01]  /*12b0*/  FADD.FTZ R128, R83, R128 ;  /* 0x0000008053807221 */ /* 0x000fe20000010000 */
[----:B------:R-:W-:Y:S01]  /*12c0*/  FFMA.FTZ R129, R100, R83, R129 ;  /* 0x0000005364817223 */ /* 0x000fe20000010081 */
[----:B------:R-:W-:Y:S01]  /*12d0*/  FMUL.FTZ R80, R152, R208 ;  /* 0x000000d098507220 */ /* 0x000fe20000410000 */
[----:B------:R-:W-:Y:S01]  /*12e0*/  FADD.FTZ R115, R112, R97 ;  /* 0x0000006170737221 */ /* 0x000fe20000010000 */
[----:B------:R-:W-:Y:S01]  /*12f0*/  FMUL.FTZ R83, R168, R220 ;  /* 0x000000dca8537220 */ /* 0x000fe20000410000 */
        /* <DEDUP_REMOVED lines=46> */
[--C-:B------:R-:W-:Y:S02]  /*15e0*/  HADD2.F32 R159, -RZ, R110.reuse.H0_H0 ;  /* 0x2000006eff9f7230 */ /* 0x100fe40000004100 */
[----:B------:R-:W-:Y:S01]  /*15f0*/  FADD.FTZ R105, R105, R112 ;  /* 0x0000007069697221 */ /* 0x000fe20000010000 */
[----:B------:R-:W-:Y:S02]  /*1600*/  HADD2.F32 R160, -RZ, R110.H1_H1 ;  /* 0x3000006effa07230 */ /* 0x000fe40000004100 */
[----:B------:R-:W-:Y:S01]  /*1610*/  FFMA.FTZ R162, R109, R112, R162 ;  /* 0x000000706da27223 */ /* 0x000fe200000100a2 */
[----:B------:R-:W-:Y:S01]  /*1620*/  FMUL.FTZ R110, R168, R221 ;  /* 0x000000dda86e7220 */ /* 0x000fe20000410000 */
[----:B------:R-:W-:Y:S01]  /*1630*/  FADD.FTZ R170, R105, R114 ;  /* 0x0000007269aa7221 */ /* 0x000fe20000010000 */
[----:B------:R-:W-:Y:S01]  /*1640*/  FADD.FTZ R39, R158, R39 ;  /* 0x000000279e277221 */ /* 0x000fe20000010000 */
[----:B------:R-:W-:Y:S01]  /*1650*/  FFMA.FTZ R105, R111, R114, R162 ;  /* 0x000000726f697223 */ /* 0x000fe200000100a2 */
        /* <DEDUP_REMOVED lines=15> */
[----:B------:R-:W-:Y:S01]  /*1750*/  FFMA.FTZ R170, R158, R159, R105 ;  /* 0x0000009f9eaa7223 */ /* 0x000fe20000010069 */
        /* <DEDUP_REMOVED lines=47> */
.L_x_7387:
[----:B-1----:R-:W-:Y:S01]  /*1a50*/  FADD.FTZ R82, R85, R82 ;  /* 0x0000005255527221 */ /* 0x002fe20000010000 */
[----:B------:R-:W-:Y:S01]  /*1a60*/  ISETP.NE.U32.AND P2, PT, RZ, UR10, PT ;  /* 0x0000000aff007c0c */ /* 0x000fe2000bf45070 */
[----:B0-2---:R-:W-:Y:S01]  /*1a70*/  FADD.FTZ R209, R209, R204 ;  /* 0x000000ccd1d17221 */ /* 0x005fe20000010000 */
        /* <DEDUP_REMOVED lines=11> */
[-CC-:B------:R-:W-:Y:S01]  /*1b30*/  FFMA.FTZ R92, R92, R209.reuse, R204.reuse ;  /* 0x000000d15c5c7223 */ /* 0x180fe200000100cc */
[-C--:B------:R-:W-:Y:S01]  /*1b40*/  FFMA.FTZ R219, R103, R209.reuse, R204 ;  /* 0x000000d167db7223 */ /* 0x080fe200000100cc */
[----:B------:R-:W-:Y:S01]  /*1b50*/  FADD.FTZ R99, R99, -R100 ;  /* 0x8000006463637221 */ /* 0x000fe20000010000 */
[----:B------:R-:W-:Y:S01]  /*1b60*/  FADD.FTZ R225, R101, -R102 ;  /* 0x8000006665e17221 */ /* 0x000fe20000010000 */
[----:B------:R-:W-:Y:S01]  /*1b70*/  FADD.FTZ R221, R97, -R104 ;  /* 0x8000006861dd7221 */ /* 0x000fe20000010000 */
[----:B------:R-:W0:Y:S01]  /*1b80*/  LDC.64 R100, c[0x0][0x220] ;  /* 0x00008800ff647b82 */ /* 0x000e220000000a00 */
[-C--:B------:R-:W-:Y:S01]  /*1b90*/  FFMA.FTZ R90, R90, R209.reuse, R204 ;  /* 0x000000d15a5a7223 */ /* 0x080fe200000100cc */
[----:B------:R-:W-:Y:S01]  /*1ba0*/  FADD.FTZ R81, R94, -R81 ;  /* 0x800000515e517221 */ /* 0x000fe20000010000 */
[----:B------:R-:W-:Y:S01]  /*1bb0*/  FADD.FTZ R87, R87, -R92 ;  /* 0x8000005c57577221 */ /* 0x000fe20000010000 */
[----:B------:R-:W-:Y:S01]  /*1bc0*/  FFMA.FTZ R88, R88, R209, R204 ;  /* 0x000000d158587223 */ /* 0x000fe200000100cc */
[----:B------:R-:W-:Y:S01]  /*1bd0*/  FADD.FTZ R89, R89, -R90 ;  /* 0x8000005a59597221 */ /* 0x000fe20000010000 */
[C---:B------:R-:W-:Y:S01]  /*1be0*/  FMUL.FTZ R85, R168.reuse, R81 ;  /* 0x00000051a8557220 */ /* 0x040fe20000410000 */
[----:B------:R-:W-:Y:S01]  /*1bf0*/  FMUL.FTZ R90, R168, R87 ;  /* 0x00000057a85a7220 */ /* 0x000fe20000410000 */
[----:B------:R-:W1:Y:S01]  /*1c00*/  LDC.64 R102, c[0x0][0x2f8] ;  /* 0x0000be00ff667b82 */ /* 0x000e620000000a00 */
[-CC-:B------:R-:W-:Y:S01]  /*1c10*/  FFMA.FTZ R96, R96, R209.reuse, R204.reuse ;  /* 0x000000d160607223 */ /* 0x180fe200000100cc */
[----:B------:R-:W-:Y:S01]  /*1c20*/  FFMA.FTZ R98, R98, R209, R204 ;  /* 0x000000d162627223 */ /* 0x000fe200000100cc */
[----:B-----5:R-:W-:Y:S01]  /*1c30*/  @P1 FADD.FTZ R85, R48, R85 ;  /* 0x0000005530551221 */ /* 0x020fe20000010000 */
[----:B------:R-:W-:Y:S01]  /*1c40*/  @P1 FADD.FTZ R90, R49, R90 ;  /* 0x0000005a315a1221 */ /* 0x000fe20000010000 */
[----:B------:R-:W-:Y:S01]  /*1c50*/  FADD.FTZ R91, R91, -R88 ;  /* 0x800000585b5b7221 */ /* 0x000fe20000010000 */
[----:B------:R-:W-:Y:S01]  /*1c60*/  FADD.FTZ R93, R93, -R96 ;  /* 0x800000605d5d7221 */ /* 0x000fe20000010000 */
[----:B------:R-:W-:Y:S01]  /*1c70*/  FADD.FTZ R95, R95, -R98 ;  /* 0x800000625f5f7221 */ /* 0x000fe20000010000 */
[----:B------:R-:W2:Y:S01]  /*1c80*/  @P2 LDC.64 R104, c[0x0][0x308] ;  /* 0x0000c200ff682b82 */ /* 0x000ea20000000a00 */
[-C--:B------:R-:W-:Y:S01]  /*1c90*/  FMUL.FTZ R157, R85, R169.reuse ;  /* 0x000000a9559d7220 */ /* 0x080fe20000410000 */
[----:B------:R-:W-:Y:S01]  /*1ca0*/  FMUL.FTZ R156, R90, R169 ;  /* 0x000000a95a9c7220 */ /* 0x000fe20000410000 */
[C---:B------:R-:W-:Y:S01]  /*1cb0*/  FMUL.FTZ R87, R168.reuse, R89 ;  /* 0x00000059a8577220 */ /* 0x040fe20000410000 */
[C---:B------:R-:W-:Y:S01]  /*1cc0*/  FMUL.FTZ R92, R168.reuse, R91 ;  /* 0x0000005ba85c7220 */ /* 0x040fe20000410000 */
[C---:B------:R-:W-:Y:S01]  /*1cd0*/  FMUL.FTZ R93, R168.reuse, R93 ;  /* 0x0000005da85d7220 */ /* 0x040fe20000410000 */
[C---:B------:R-:W-:Y:S01]  /*1ce0*/  FMUL.FTZ R94, R168.reuse, R95 ;  /* 0x0000005fa85e7220 */ /* 0x040fe20000410000 */
[C---:B------:R-:W-:Y:S01]  /*1cf0*/  FMUL.FTZ R99, R168.reuse, R99 ;  /* 0x00000063a8637220 */ /* 0x040fe20000410000 */
[----:B------:R-:W-:Y:S01]  /*1d00*/  FMUL.FTZ R220, R168, R225 ;  /* 0x000000e1a8dc7220 */ /* 0x000fe20000410000 */
[----:B------:R-:W-:Y:S01]  /*1d10*/  FMUL.FTZ R96, R178, R157 ;  /* 0x0000009db2607220 */ /* 0x000fe20000410000 */
[----:B------:R-:W-:Y:S01]  /*1d20*/  FMUL.FTZ R81, R179, R156 ;  /* 0x0000009cb3517220 */ /* 0x000fe20000410000 */
[----:B------:R-:W-:Y:S01]  /*1d30*/  FFMA.FTZ R223, R83, R209, R204 ;  /* 0x000000d153df7223 */ /* 0x000fe200000100cc */
[----:B------:R-:W-:Y:S01]  /*1d40*/  @P1 FADD.FTZ R87, R50, R87 ;  /* 0x0000005732571221 */ /* 0x000fe20000010000 */
[----:B------:R-:W-:Y:S01]  /*1d50*/  @P1 FADD.FTZ R92, R51, R92 ;  /* 0x0000005c335c1221 */ /* 0x000fe20000010000 */
[----:B------:R-:W-:Y:S01]  /*1d60*/  @P1 FADD.FTZ R93, R52, R93 ;  /* 0x0000005d345d1221 */ /* 0x000fe20000010000 */
[----:B------:R-:W-:Y:S01]  /*1d70*/  @P1 FADD.FTZ R94, R53, R94 ;  /* 0x0000005e355e1221 */ /* 0x000fe20000010000 */
[----:B------:R-:W-:Y:S01]  /*1d80*/  @P1 FADD.FTZ R99, R54, R99 ;  /* 0x0000006336631221 */ /* 0x000fe20000010000 */
[----:B------:R-:W-:Y:S01]  /*1d90*/  @P1 FADD.FTZ R220, R55, R220 ;  /* 0x000000dc37dc1221 */ /* 0x000fe20000010000 */
[----:B------:R-:W-:Y:S01]  /*1da0*/  FADD.FTZ R219, R206, -R219 ;  /* 0x800000dbcedb7221 */ /* 0x000fe20000010000 */
[----:B------:R-:W-:Y:S01]  /*1db0*/  FADD.FTZ R223, R80, -R223 ;  /* 0x800000df50df7221 */ /* 0x000fe20000010000 */
[----:B------:R-:W-:Y:S01]  /*1dc0*/  F2FP.F16.F32.PACK_AB R96, R81, R96 ;  /* 0x000000605160723e */ /* 0x000fe200000000ff */
[-C--:B------:R-:W-:Y:S01]  /*1dd0*/  FMUL.FTZ R211, R87, R169.reuse ;  /* 0x000000a957d37220 */ /* 0x080fe20000410000 */
[-C--:B------:R-:W-:Y:S01]  /*1de0*/  FMUL.FTZ R206, R92, R169.reuse ;  /* 0x000000a95cce7220 */ /* 0x080fe20000410000 */
[-C--:B------:R-:W-:Y:S01]  /*1df0*/  FMUL.FTZ R213, R93, R169.reuse ;  /* 0x000000a95dd57220 */ /* 0x080fe20000410000 */
[----:B------:R-:W-:Y:S01]  /*1e00*/  FMUL.FTZ R208, R94, R169 ;  /* 0x000000a95ed07220 */ /* 0x000fe20000410000 */
[----:B-1----:R-:W-:Y:S01]  /*1e10*/  IMAD.WIDE.U32 R102, R207, 0x10, R102 ;  /* 0x00000010cf667825 */ /* 0x002fe200078e0066 */
[----:B------:R-:W-:-:S03]  /*1e20*/  ISETP.NE.AND.EX P3, PT, RZ, UR11, PT, P3 ;  /* 0x0000000bff007c0c */ /* 0x000fc6000bf65330 */
[----:B------:R-:W-:Y:S01]  /*1e30*/  FMUL.FTZ R218, R220, R169 ;  /* 0x000000a9dcda7220 */ /* 0x000fe20000410000 */
[----:B------:R-:W-:Y:S01]  /*1e40*/  FMUL.FTZ R97, R180, R211 ;  /* 0x000000d3b4617220 */ /* 0x000fe20000410000 */
[----:B--2---:R-:W-:-:S04]  /*1e50*/  @P2 IMAD.WIDE.U32 R104, R207, 0x20, R104 ;  /* 0x00000020cf682825 */ /* 0x004fc800078e0068 */
[----:B------:R-:W-:Y:S01]  /*1e60*/  FMUL.FTZ R82, R181, R206 ;  /* 0x000000ceb5527220 */ /* 0x000fe20000410000 */
[----:B------:R-:W-:Y:S01]  /*1e70*/  FMUL.FTZ R98, R182, R213 ;  /* 0x000000d5b6627220 */ /* 0x000fe20000410000 */
[----:B------:R-:W-:Y:S01]  /*1e80*/  FMUL.FTZ R83, R183, R208 ;  /* 0x000000d0b7537220 */ /* 0x000fe20000410000 */
[----:B0-----:R-:W-:-:S04]  /*1e90*/  IMAD.WIDE.U32 R80, R207, 0x10, R100 ;  /* 0x00000010cf507825 */ /* 0x001fc800078e0064 */
[----:B------:R-:W-:Y:S01]  /*1ea0*/  FMUL.FTZ R207, R99, R169 ;  /* 0x000000a963cf7220 */ /* 0x000fe20000410000 */
[----:B------:R-:W-:Y:S01]  /*1eb0*/  FFMA.FTZ R225, R84, R209, R204 ;  /* 0x000000d154e17223 */ /* 0x000fe200000100cc */
[----:B------:R-:W-:Y:S01]  /*1ec0*/  SEL R88, R85, R72, P3 ;  /* 0x0000004855587207 */ /* 0x000fe20001800000 */
[----:B------:R-:W-:Y:S01]  /*1ed0*/  FMUL.FTZ R85, R185, R218 ;  /* 0x000000dab9557220 */ /* 0x000fe20000410000 */
[----:B------:R-:W-:Y:S01]  /*1ee0*/  FMUL.FTZ R84, R184, R207 ;  /* 0x000000cfb8547220 */ /* 0x000fe20000410000 */
[----:B------:R-:W-:Y:S02]  /*1ef0*/  SEL R91, R92, R75, P3 ;  /* 0x0000004b5c5b7207 */ /* 0x000fe40001800000 */
[----:B------:R-:W-:Y:S02]  /*1f00*/  SEL R92, R93, R76, P3 ;  /* 0x0000004c5d5c7207 */ /* 0x000fe40001800000 */
[----:B------:R-:W-:Y:S02]  /*1f10*/  SEL R93, R94, R77, P3 ;  /* 0x0000004d5e5d7207 */ /* 0x000fe40001800000 */
[----:B------:R-:W-:-:S02]  /*1f20*/  F2FP.F16.F32.PACK_AB R97, R82, R97 ;  /* 0x000000615261723e */ /* 0x000fc400000000ff */
[----:B------:R-:W-:Y:S02]  /*1f30*/  F2FP.F16.F32.PACK_AB R98, R83, R98 ;  /* 0x000000625362723e */ /* 0x000fe400000000ff */
[----:B------:R-:W-:Y:S01]  /*1f40*/  SEL R89, R90, R73, P3 ;  /* 0x000000495a597207 */ /* 0x000fe20001800000 */
[----:B------:R-:W2:Y:S01]  /*1f50*/  LDG.E.128 R80, desc[UR4][R80.64] ;  /* 0x0000000450507981 */ /* 0x000ea2000c1e1d00 */
[----:B------:R-:W-:Y:S01]  /*1f60*/  SEL R94, R99, R78, P3 ;  /* 0x0000004e635e7207 */ /* 0x000fe20001800000 */
[----:B------:R-:W-:Y:S01]  /*1f70*/  FADD.FTZ R225, R86, -R225 ;  /* 0x800000e156e17221 */ /* 0x000fe20000010000 */
[----:B------:R-:W-:Y:S02]  /*1f80*/  SEL R90, R87, R74, P3 ;  /* 0x0000004a575a7207 */ /* 0x000fe40001800000 */
[----:B------:R-:W-:Y:S02]  /*1f90*/  SEL R95, R220, R79, P3 ;  /* 0x0000004fdc5f7207 */ /* 0x000fe40001800000 */
[----:B------:R-:W-:Y:S01]  /*1fa0*/  F2FP.F16.F32.PACK_AB R99, R85, R84 ;  /* 0x000000545563723e */ /* 0x000fe200000000ff */
[----:B------:R-:W-:Y:S01]  /*1fb0*/  IMAD.WIDE.U32 R84, R205, 0x10, R100 ;  /* 0x00000010cd547825 */ /* 0x000fe200078e0064 */
[----:B------:R0:W-:Y:S04]  /*1fc0*/  @P2 STG.E.128 desc[UR4][R104.64], R88 ;  /* 0x0000005868002986 */ /* 0x0001e8000c101d04 */
[----:B------:R1:W-:Y:S04]  /*1fd0*/  @P2 STG.E.128 desc[UR4][R104.64+0x10], R92 ;  /* 0x0000105c68002986 */ /* 0x0003e8000c101d04 */
[----:B------:R3:W-:Y:S04]  /*1fe0*/  STG.E.128 desc[UR4][R102.64], R96 ;  /* 0x0000006066007986 */ /* 0x0007e8000c101d04 */
[----:B------:R-:W4:Y:S01]  /*1ff0*/  LDG.E.128 R84, desc[UR4][R84.64] ;  /* 0x0000000454547981 */ /* 0x000f22000c1e1d00 */
[-CC-:B------:R-:W-:Y:S01]  /*2000*/  FFMA.FTZ R107, R107, R209.reuse, R204.reuse ;  /* 0x000000d16b6b7223 */ /* 0x180fe200000100cc */
[-CC-:B------:R-:W-:Y:S01]  /*2010*/  FFMA.FTZ R217, R217, R209.reuse, R204.reuse ;  /* 0x000000d1d9d97223 */ /* 0x180fe200000100cc */
[-CC-:B------:R-:W-:Y:S01]  /*2020*/  FFMA.FTZ R215, R215, R209.reuse, R204.reuse ;  /* 0x000000d1d7d77223 */ /* 0x180fe200000100cc */
[----:B------:R-:W-:Y:S01]  /*2030*/  FFMA.FTZ R227, R212, R209, R204 ;  /* 0x000000d1d4e37223 */ /* 0x000fe200000100cc */
[----:B------:R-:W-:Y:S01]  /*2040*/  FADD.FTZ R229, R106, -R107 ;  /* 0x8000006b6ae57221 */ /* 0x000fe20000010000 */
[----:B------:R-:W-:Y:S01]  /*2050*/  FADD.FTZ R217, R216, -R217 ;  /* 0x800000d9d8d97221 */ /* 0x000fe20000010000 */
[----:B------:R-:W3:Y:S01]  /*2060*/  @P2 LDC.64 R106, c[0x0][0x308] ;  /* 0x0000c200ff6a2b82 */ /* 0x000ee20000000a00 */
[----:B------:R-:W-:Y:S01]  /*2070*/  FADD.FTZ R215, R214, -R215 ;  /* 0x800000d7d6d77221 */ /* 0x000fe20000010000 */
[C---:B0-----:R-:W-:Y:S01]  /*2080*/  FMUL.FTZ R89, R168.reuse, R219 ;  /* 0x000000dba8597220 */ /* 0x041fe20000410000 */
[----:B------:R-:W-:Y:S01]  /*2090*/  FMUL.FTZ R90, R168, R221 ;  /* 0x000000dda85a7220 */ /* 0x000fe20000410000 */
        /* <DEDUP_REMOVED lines=8> */
[----:B------:R-:W-:Y:S01]  /*2120*/  @P1 FADD.FTZ R92, R59, R92 ;  /* 0x0000005c3b5c1221 */ /* 0x000fe20000010000 */
[C---:B------:R-:W-:Y:S01]  /*2130*/  FMUL.FTZ R227, R168.reuse, R227 ;  /* 0x000000e3a8e37220 */ /* 0x040fe20000410000 */
[----:B---3--:R-:W-:Y:S01]  /*2140*/  FMUL.FTZ R102, R168, R229 ;  /* 0x000000e5a8667220 */ /* 0x008fe20000410000 */
[----:B------:R-:W-:Y:S01]  /*2150*/  @P1 FADD.FTZ R93, R60, R93 ;  /* 0x0000005d3c5d1221 */ /* 0x000fe20000010000 */
[----:B------:R-:W-:Y:S01]  /*2160*/  @P1 FADD.FTZ R94, R61, R94 ;  /* 0x0000005e3d5e1221 */ /* 0x000fe20000010000 */
[-C--:B------:R-:W-:Y:S01]  /*2170*/  FMUL.FTZ R215, R89, R169.reuse ;  /* 0x000000a959d77220 */ /* 0x080fe20000410000 */
[-C--:B------:R-:W-:Y:S01]  /*2180*/  FMUL.FTZ R212, R90, R169.reuse ;  /* 0x000000a95ad47220 */ /* 0x080fe20000410000 */
[-C--:B------:R-:W-:Y:S01]  /*2190*/  FMUL.FTZ R217, R223, R169.reuse ;  /* 0x000000a9dfd97220 */ /* 0x080fe20000410000 */
[-C--:B------:R-:W-:Y:S01]  /*21a0*/  FMUL.FTZ R214, R92, R169.reuse ;  /* 0x000000a95cd67220 */ /* 0x080fe20000410000 */
[----:B------:R-:W-:Y:S01]  /*21b0*/  @P1 FADD.FTZ R227, R62, R227 ;  /* 0x000000e33ee31221 */ /* 0x000fe20000010000 */
[----:B------:R-:W-:Y:S01]  /*21c0*/  @P1 FADD.FTZ R102, R63, R102 ;  /* 0x000000663f661221 */ /* 0x000fe20000010000 */
[-C--:B------:R-:W-:Y:S01]  /*21d0*/  FMUL.FTZ R219, R93, R169.reuse ;  /* 0x000000a95ddb7220 */ /* 0x080fe20000410000 */
[----:B------:R-:W-:Y:S01]  /*21e0*/  FMUL.FTZ R216, R94, R169 ;  /* 0x000000a95ed87220 */ /* 0x000fe20000410000 */
[----:B------:R-:W-:Y:S01]  /*21f0*/  FMUL.FTZ R96, R186, R215 ;  /* 0x000000d7ba607220 */ /* 0x000fe20000410000 */
[----:B------:R-:W-:Y:S01]  /*2200*/  FMUL.FTZ R91, R187, R212 ;  /* 0x000000d4bb5b7220 */ /* 0x000fe20000410000 */
[----:B------:R-:W-:Y:S01]  /*2210*/  FMUL.FTZ R97, R188, R217 ;  /* 0x000000d9bc617220 */ /* 0x000fe20000410000 */
[----:B------:R-:W-:Y:S01]  /*2220*/  FMUL.FTZ R88, R189, R214 ;  /* 0x000000d6bd587220 */ /* 0x000fe20000410000 */
[-C--:B------:R-:W-:Y:S01]  /*2230*/  FMUL.FTZ R221, R227, R169.reuse ;  /* 0x000000a9e3dd7220 */ /* 0x080fe20000410000 */
[----:B------:R-:W-:Y:S01]  /*2240*/  FMUL.FTZ R210, R102, R169 ;  /* 0x000000a966d27220 */ /* 0x000fe20000410000 */
[----:B------:R-:W-:Y:S01]  /*2250*/  FMUL.FTZ R98, R190, R219 ;  /* 0x000000dbbe627220 */ /* 0x000fe20000410000 */
[----:B------:R-:W-:Y:S01]  /*2260*/  FMUL.FTZ R95, R191, R216 ;  /* 0x000000d8bf5f7220 */ /* 0x000fe20000410000 */
[----:B------:R-:W-:Y:S01]  /*2270*/  F2FP.F16.F32.PACK_AB R96, R91, R96 ;  /* 0x000000605b60723e */ /* 0x000fe200000000ff */
[----:B------:R-:W-:Y:S01]  /*2280*/  FMUL.FTZ R99, R192, R221 ;  /* 0x000000ddc0637220 */ /* 0x000fe20000410000 */
[----:B------:R-:W-:Y:S01]  /*2290*/  FMUL.FTZ R220, R193, R210 ;  /* 0x000000d2c1dc7220 */ /* 0x000fe20000410000 */
[----:B------:R-:W-:Y:S01]  /*22a0*/  F2FP.F16.F32.PACK_AB R97, R88, R97 ;  /* 0x000000615861723e */ /* 0x000fe200000000ff */
[C---:B------:R-:W-:Y:S01]  /*22b0*/  @P2 IMAD.WIDE.U32 R106, R205.reuse, 0x20, R106 ;  /* 0x00000020cd6a2825 */ /* 0x040fe200078e006a */
[----:B------:R-:W-:-:S02]  /*22c0*/  LEA R104, P5, R205, UR12, 0x4 ;  /* 0x0000000ccd687c11 */ /* 0x000fc4000f8a20ff */
[----:B------:R-:W-:Y:S01]  /*22d0*/  SEL R91, R92, R75, P3 ;  /* 0x0000004b5c5b7207 */ /* 0x000fe20001800000 */
[----:B------:R-:W-:Y:S01]  /*22e0*/  IMAD.WIDE.U32 R100, R203, 0x10, R100 ;  /* 0x00000010cb647825 */ /* 0x000fe200078e0064 */
[----:B------:R-:W-:Y:S02]  /*22f0*/  SEL R88, R89, R72, P3 ;  /* 0x0000004859587207 */ /* 0x000fe40001800000 */
[----:B------:R-:W-:Y:S02]  /*2300*/  SEL R92, R93, R76, P3 ;  /* 0x0000004c5d5c7207 */ /* 0x000fe40001800000 */
[----:B------:R-:W-:Y:S02]  /*2310*/  F2FP.F16.F32.PACK_AB R98, R95, R98 ;  /* 0x000000625f62723e */ /* 0x000fe400000000ff */
[----:B------:R-:W-:Y:S02]  /*2320*/  SEL R89, R90, R73, P3 ;  /* 0x000000495a597207 */ /* 0x000fe40001800000 */
[----:B------:R-:W-:-:S02]  /*2330*/  SEL R93, R94, R77, P3 ;  /* 0x0000004d5e5d7207 */ /* 0x000fc40001800000 */
[----:B------:R-:W-:Y:S02]  /*2340*/  SEL R90, R223, R74, P3 ;  /* 0x0000004adf5a7207 */ /* 0x000fe40001800000 */
[----:B------:R-:W-:Y:S02]  /*2350*/  SEL R94, R227, R78, P3 ;  /* 0x0000004ee35e7207 */ /* 0x000fe40001800000 */
[----:B------:R-:W-:Y:S01]  /*2360*/  SEL R95, R102, R79, P3 ;  /* 0x0000004f665f7207 */ /* 0x000fe20001800000 */
[----:B------:R-:W-:Y:S01]  /*2370*/  @P2 STG.E.128 desc[UR4][R106.64], R88 ;  /* 0x000000586a002986 */ /* 0x000fe2000c101d04 */
[----:B------:R-:W-:Y:S02]  /*2380*/  LEA.HI.X R105, R205, UR13, RZ, 0x4, P5 ;  /* 0x0000000dcd697c11 */ /* 0x000fe4000a8f24ff */
[----:B------:R-:W-:Y:S01]  /*2390*/  F2FP.F16.F32.PACK_AB R99, R220, R99 ;  /* 0x00000063dc63723e */ /* 0x000fe200000000ff */
[----:B------:R0:W-:Y:S04]  /*23a0*/  @P2 STG.E.128 desc[UR4][R106.64+0x10], R92 ;  /* 0x0000105c6a002986 */ /* 0x0001e8000c101d04 */
[----:B------:R1:W-:Y:S04]  /*23b0*/  STG.E.128 desc[UR4][R104.64], R96 ;  /* 0x0000006068007986 */ /* 0x0003e8000c101d04 */
[----:B------:R-:W3:Y:S01]  /*23c0*/  LDG.E.128 R100, desc[UR4][R100.64] ;  /* 0x0000000464647981 */ /* 0x000ee2000c1e1d00 */
[-CC-:B------:R-:W-:Y:S01]  /*23d0*/  FFMA.FTZ R109, R109, R209.reuse, R204.reuse ;  /* 0x000000d16d6d7223 */ /* 0x180fe200000100cc */
[-CC-:B------:R-:W-:Y:S01]  /*23e0*/  FFMA.FTZ R111, R111, R209.reuse, R204.reuse ;  /* 0x000000d16f6f7223 */ /* 0x180fe200000100cc */
[-CC-:B------:R-:W-:Y:S01]  /*23f0*/  FFMA.FTZ R108, R108, R209.reuse, R204.reuse ;  /* 0x000000d16c6c7223 */ /* 0x180fe200000100cc */
[-CC-:B------:R-:W-:Y:S01]  /*2400*/  FFMA.FTZ R110, R110, R209.reuse, R204.reuse ;  /* 0x000000d16e6e7223 */ /* 0x180fe200000100cc */
[----:B------:R-:W-:Y:S01]  /*2410*/  FADD.FTZ R109, R112, -R109 ;  /* 0x8000006d706d7221 */ /* 0x000fe20000010000 */
[----:B------:R-:W-:Y:S01]  /*2420*/  FADD.FTZ R111, R114, -R111 ;  /* 0x8000006f726f7221 */ /* 0x000fe20000010000 */
[-CC-:B------:R-:W-:Y:S01]  /*2430*/  FFMA.FTZ R158, R158, R209.reuse, R204.reuse ;  /* 0x000000d19e9e7223 */ /* 0x180fe200000100cc */
[--C-:B------:R-:W-:Y:S01]  /*2440*/  FFMA.FTZ R161, R161, R209, R204.reuse ;  /* 0x000000d1a1a17223 */ /* 0x100fe200000100cc */
[C---:B------:R-:W-:Y:S01]  /*2450*/  FMUL.FTZ R109, R168.reuse, R109 ;  /* 0x0000006da86d7220 */ /* 0x040fe20000410000 */
[----:B0-----:R-:W-:Y:S01]  /*2460*/  FMUL.FTZ R92, R168, R111 ;  /* 0x0000006fa85c7220 */ /* 0x001fe20000410000 */
[-C--:B------:R-:W-:Y:S01]  /*2470*/  FFMA.FTZ R163, R163, R209.reuse, R204 ;  /* 0x000000d1a3a37223 */ /* 0x080fe200000100cc */
[----:B------:R-:W-:Y:S01]  /*2480*/  FADD.FTZ R113, R113, -R108 ;  /* 0x8000006c71717221 */ /* 0x000fe20000010000 */
[----:B------:R-:W-:Y:S01]  /*2490*/  FADD.FTZ R115, R115, -R110 ;  /* 0x8000006e73737221 */ /* 0x000fe20000010000 */
[----:B------:R-:W-:Y:S01]  /*24a0*/  FFMA.FTZ R171, R171, R209, R204 ;  /* 0x000000d1abab7223 */ /* 0x000fe200000100cc */
[----:B------:R-:W-:Y:S01]  /*24b0*/  FADD.FTZ R159, R159, -R158 ;  /* 0x8000009e9f9f7221 */ /* 0x000fe20000010000 */
[----:B------:R-:W-:Y:S01]  /*24c0*/  FADD.FTZ R161, R160, -R161 ;  /* 0x800000a1a0a17221 */ /* 0x000fe20000010000 */
[----:B------:R-:W-:Y:S01]  /*24d0*/  @P1 FADD.FTZ R109, R64, R109 ;  /* 0x0000006d406d1221 */ /* 0x000fe20000010000 */
[----:B------:R-:W-:Y:S01]  /*24e0*/  @P1 FADD.FTZ R92, R65, R92 ;  /* 0x0000005c415c1221 */ /* 0x000fe20000010000 */
[----:B------:R-:W-:Y:S01]  /*24f0*/  FADD.FTZ R163, R162, -R163 ;  /* 0x800000a3a2a37221 */ /* 0x000fe20000010000 */
[C---:B------:R-:W-:Y:S01]  /*2500*/  FMUL.FTZ R113, R168.reuse, R113 ;  /* 0x00000071a8717220 */ /* 0x040fe20000410000 */
[----:B------:R-:W-:Y:S01]  /*2510*/  FMUL.FTZ R94, R168, R115 ;  /* 0x00000073a85e7220 */ /* 0x000fe20000410000 */
[----:B------:R-:W-:Y:S01]  /*2520*/  FADD.FTZ R171, R170, -R171 ;  /* 0x800000abaaab7221 */ /* 0x000fe20000010000 */
[C---:B------:R-:W-:Y:S01]  /*2530*/  FMUL.FTZ R159, R168.reuse, R159 ;  /* 0x0000009fa89f7220 */ /* 0x040fe20000410000 */
[C---:B-1----:R-:W-:Y:S01]  /*2540*/  FMUL.FTZ R96, R168.reuse, R161 ;  /* 0x000000a1a8607220 */ /* 0x042fe20000410000 */
[----:B------:R-:W-:Y:S01]  /*2550*/  FMUL.FTZ R163, R168, R163 ;  /* 0x000000a3a8a37220 */ /* 0x000fe20000410000 */
[----:B------:R-:W-:Y:S01]  /*2560*/  SEL R72, R109, R72, P3 ;  /* 0x000000486d487207 */ /* 0x000fe20001800000 */
[----:B------:R-:W-:Y:S01]  /*2570*/  @P1 FADD.FTZ R113, R66, R113 ;  /* 0x0000007142711221 */ /* 0x000fe20000010000 */
[C---:B------:R-:W-:Y:S01]  /*2580*/  SEL R73, R92.reuse, R73, P3 ;  /* 0x000000495c497207 */ /* 0x040fe20001800000 */
[----:B------:R-:W-:Y:S01]  /*2590*/  @P1 FADD.FTZ R94, R67, R94 ;  /* 0x0000005e435e1221 */ /* 0x000fe20000010000 */
[-C--:B------:R-:W-:Y:S01]  /*25a0*/  FMUL.FTZ R109, R109, R169.reuse ;  /* 0x000000a96d6d7220 */ /* 0x080fe20000410000 */
[----:B------:R-:W-:Y:S01]  /*25b0*/  FMUL.FTZ R92, R92, R169 ;  /* 0x000000a95c5c7220 */ /* 0x000fe20000410000 */
[----:B------:R-:W-:Y:S01]  /*25c0*/  FMUL.FTZ R168, R168, R171 ;  /* 0x000000aba8a87220 */ /* 0x000fe20000410000 */
[----:B------:R-:W-:Y:S01]  /*25d0*/  @P1 FADD.FTZ R159, R68, R159 ;  /* 0x0000009f449f1221 */ /* 0x000fe20000010000 */
[----:B------:R-:W-:Y:S01]  /*25e0*/  @P1 FADD.FTZ R96, R69, R96 ;  /* 0x0000006045601221 */ /* 0x000fe20000010000 */
[----:B------:R-:W-:Y:S01]  /*25f0*/  @P1 FADD.FTZ R163, R70, R163 ;  /* 0x000000a346a31221 */ /* 0x000fe20000010000 */
[----:B------:R-:W-:Y:S01]  /*2600*/  @P1 FADD.FTZ R168, R71, R168 ;  /* 0x000000a847a81221 */ /* 0x000fe20000010000 */
        /* <DEDUP_REMOVED lines=14> */
[--C-:B--2---:R-:W-:Y:S02]  /*26f0*/  HADD2.F32 R90, -RZ, R82.reuse.H0_H0 ;  /* 0x20000052ff5a7230 */ /* 0x104fe40000004100 */
[--C-:B------:R-:W-:Y:S02]  /*2700*/  HADD2.F32 R91, -RZ, R83.reuse.H0_H0 ;  /* 0x20000053ff5b7230 */ /* 0x100fe40000004100 */
[----:B------:R-:W-:Y:S02]  /*2710*/  HADD2.F32 R82, -RZ, R82.H1_H1 ;  /* 0x30000052ff527230 */ /* 0x000fe40000004100 */
[----:B------:R-:W-:Y:S01]  /*2720*/  FFMA.FTZ R20, R213, R90, R20 ;  /* 0x0000005ad5147223 */ /* 0x000fe20000010014 */
[----:B------:R-:W-:Y:S02]  /*2730*/  HADD2.F32 R83, -RZ, R83.H1_H1 ;  /* 0x30000053ff537230 */ /* 0x000fe40000004100 */
[----:B------:R-:W-:Y:S01]  /*2740*/  FFMA.FTZ R18, R207, R91, R18 ;  /* 0x0000005bcf127223 */ /* 0x000fe20000010012 */
[----:B------:R-:W-:-:S02]  /*2750*/  HADD2.F32 R88, -RZ, R80.H0_H0 ;  /* 0x20000050ff587230 */ /* 0x000fc40000004100 */
[----:B------:R-:W-:Y:S01]  /*2760*/  FFMA.FTZ R21, R208, R82, R21 ;  /* 0x00000052d0157223 */ /* 0x000fe20000010015 */
[--C-:B------:R-:W-:Y:S02]  /*2770*/  HADD2.F32 R89, -RZ, R81.reuse.H0_H0 ;  /* 0x20000051ff597230 */ /* 0x100fe40000004100 */
[----:B------:R-:W-:Y:S01]  /*2780*/  FFMA.FTZ R19, R218, R83, R19 ;  /* 0x00000053da137223 */ /* 0x000fe20000010013 */
[----:B------:R-:W-:Y:S02]  /*2790*/  HADD2.F32 R80, -RZ, R80.H1_H1 ;  /* 0x30000050ff507230 */ /* 0x000fe40000004100 */
[----:B------:R-:W-:Y:S01]  /*27a0*/  FFMA.FTZ R24, R157, R88, R24 ;  /* 0x000000589d187223 */ /* 0x000fe20000010018 */
[----:B------:R-:W-:Y:S02]  /*27b0*/  HADD2.F32 R81, -RZ, R81.H1_H1 ;  /* 0x30000051ff517230 */ /* 0x000fe40000004100 */
[----:B------:R-:W-:Y:S01]  /*27c0*/  FMUL.FTZ R88, R197, R94 ;  /* 0x0000005ec5587220 */ /* 0x000fe20000410000 */
[----:B------:R-:W-:Y:S01]  /*27d0*/  FMUL.FTZ R91, R200, R163 ;  /* 0x000000a3c85b7220 */ /* 0x000fe20000410000 */
[----:B------:R-:W-:Y:S01]  /*27e0*/  FFMA.FTZ R25, R156, R80, R25 ;  /* 0x000000509c197223 */ /* 0x000fe20000010019 */
[----:B------:R-:W-:Y:S01]  /*27f0*/  FFMA.FTZ R22, R211, R89, R22 ;  /* 0x00000059d3167223 */ /* 0x000fe20000010016 */
[----:B------:R-:W-:Y:S01]  /*2800*/  FFMA.FTZ R23, R206, R81, R23 ;  /* 0x00000051ce177223 */ /* 0x000fe20000010017 */
[----:B----4-:R-:W-:-:S02]  /*2810*/  HADD2.F32 R82, -RZ, R86.H0_H0 ;  /* 0x20000056ff527230 */ /* 0x010fc40000004100 */
[----:B------:R-:W-:Y:S02]  /*2820*/  HADD2.F32 R83, -RZ, R87.H0_H0 ;  /* 0x20000057ff537230 */ /* 0x000fe40000004100 */
[--C-:B------:R-:W-:Y:S02]  /*2830*/  HADD2.F32 R80, -RZ, R84.reuse.H0_H0 ;  /* 0x20000054ff507230 */ /* 0x100fe40000004100 */
[----:B------:R-:W-:Y:S01]  /*2840*/  FFMA.FTZ R12, R219, R82, R12 ;  /* 0x00000052db0c7223 */ /* 0x000fe2000001000c */
[--C-:B------:R-:W-:Y:S02]  /*2850*/  HADD2.F32 R81, -RZ, R85.reuse.H0_H0 ;  /* 0x20000055ff517230 */ /* 0x100fe40000004100 */
[----:B------:R-:W-:Y:S01]  /*2860*/  FFMA.FTZ R10, R221, R83, R10 ;  /* 0x00000053dd0a7223 */ /* 0x000fe2000001000a */
[----:B------:R-:W-:Y:S01]  /*2870*/  HADD2.F32 R84, -RZ, R84.H1_H1 ;  /* 0x30000054ff547230 */ /* 0x000fe20000004100 */
[----:B------:R-:W0:Y:S01]  /*2880*/  @P2 LDC.64 R82, c[0x0][0x308] ;  /* 0x0000c200ff522b82 */ /* 0x000e220000000a00 */
[----:B------:R-:W-:-:S02]  /*2890*/  HADD2.F32 R85, -RZ, R85.H1_H1 ;  /* 0x30000055ff557230 */ /* 0x000fc40000004100 */
[----:B------:R-:W-:Y:S01]  /*28a0*/  FFMA.FTZ R16, R215, R80, R16 ;  /* 0x00000050d7107223 */ /* 0x000fe20000010010 */
[----:B------:R-:W-:Y:S01]  /*28b0*/  FFMA.FTZ R14, R217, R81, R14 ;  /* 0x00000051d90e7223 */ /* 0x000fe2000001000e */
[----:B------:R-:W-:Y:S01]  /*28c0*/  FFMA.FTZ R17, R212, R84, R17 ;  /* 0x00000054d4117223 */ /* 0x000fe20000010011 */
[----:B------:R-:W-:Y:S01]  /*28d0*/  FMUL.FTZ R80, R194, R109 ;  /* 0x0000006dc2507220 */ /* 0x000fe20000410000 */
[----:B------:R-:W-:Y:S01]  /*28e0*/  FFMA.FTZ R15, R214, R85, R15 ;  /* 0x00000055d60f7223 */ /* 0x000fe2000001000f */
[----:B------:R-:W-:Y:S01]  /*28f0*/  FMUL.FTZ R81, R195, R92 ;  /* 0x0000005cc3517220 */ /* 0x000fe20000410000 */
[----:B------:R-:W1:Y:S01]  /*2900*/  LDC.64 R84, c[0x0][0x210] ;  /* 0x00008400ff547b82 */ /* 0x000e620000000a00 */
[----:B------:R-:W-:Y:S02]  /*2910*/  HADD2.F32 R86, -RZ, R86.H1_H1 ;  /* 0x30000056ff567230 */ /* 0x000fe40000004100 */
[----:B------:R-:W-:Y:S01]  /*2920*/  HADD2.F32 R90, -RZ, R87.H1_H1 ;  /* 0x30000057ff5a7230 */ /* 0x000fe20000004100 */
[----:B------:R-:W-:Y:S01]  /*2930*/  F2FP.F16.F32.PACK_AB R80, R81, R80 ;  /* 0x000000505150723e */ /* 0x000fe200000000ff */
[----:B------:R-:W-:Y:S01]  /*2940*/  FMUL.FTZ R81, R196, R113 ;  /* 0x00000071c4517220 */ /* 0x000fe20000410000 */
[----:B------:R-:W-:Y:S01]  /*2950*/  FMUL.FTZ R87, R198, R159 ;  /* 0x0000009fc6577220 */ /* 0x000fe20000410000 */
[----:B------:R-:W-:Y:S01]  /*2960*/  FFMA.FTZ R13, R216, R86, R13 ;  /* 0x00000056d80d7223 */ /* 0x000fe2000001000d */
[C---:B------:R-:W-:Y:S01]  /*2970*/  LEA R86, P1, R203.reuse, UR12, 0x4 ;  /* 0x0000000ccb567c11 */ /* 0x040fe2000f8220ff */
[----:B------:R-:W-:Y:S01]  /*2980*/  FFMA.FTZ R11, R210, R90, R11 ;  /* 0x0000005ad20b7223 */ /* 0x000fe2000001000b */
[----:B------:R-:W-:Y:S01]  /*2990*/  F2FP.F16.F32.PACK_AB R81, R88, R81 ;  /* 0x000000515851723e */ /* 0x000fe200000000ff */
[----:B0-----:R-:W-:Y:S01]  /*29a0*/  @P2 IMAD.WIDE.U32 R88, R203, 0x20, R82 ;  /* 0x00000020cb582825 */ /* 0x001fe200078e0052 */
[----:B------:R-:W-:-:S02]  /*29b0*/  F2FP.F16.F32.PACK_AB R82, R98, R87 ;  /* 0x000000576252723e */ /* 0x000fc400000000ff */
[----:B------:R-:W-:Y:S02]  /*29c0*/  LEA.HI.X R87, R203, UR13, RZ, 0x4, P1 ;  /* 0x0000000dcb577c11 */ /* 0x000fe400088f24ff */
[----:B------:R-:W-:Y:S01]  /*29d0*/  F2FP.F16.F32.PACK_AB R83, R106, R91 ;  /* 0x0000005b6a53723e */ /* 0x000fe200000000ff */
[----:B------:R0:W-:Y:S01]  /*29e0*/  @P2 STG.E.128 desc[UR4][R88.64], R72 ;  /* 0x0000004858002986 */ /* 0x0001e2000c101d04 */
[----:B-1----:R-:W-:-:S03]  /*29f0*/  LEA R141, R84, R141, 0x2 ;  /* 0x0000008d548d7211 */ /* 0x002fc600078e10ff */
[----:B------:R0:W-:Y:S01]  /*2a00*/  @P2 STG.E.128 desc[UR4][R88.64+0x10], R76 ;  /* 0x0000104c58002986 */ /* 0x0001e2000c101d04 */
[----:B------:R-:W-:-:S03]  /*2a10*/  ISETP.GE.AND P1, PT, R141, R85, PT ;  /* 0x000000558d00720c */ /* 0x000fc60003f26270 */
[----:B------:R0:W-:Y:S01]  /*2a20*/  STG.E.128 desc[UR4][R86.64], R80 ;  /* 0x0000005056007986 */ /* 0x0001e2000c101d04 */
[----:B---3--:R-:W-:Y:S02]  /*2a30*/  HADD2.F32 R84, -RZ, R100.H0_H0 ;  /* 0x20000064ff547230 */ /* 0x008fe40000004100 */
        /* <DEDUP_REMOVED lines=14> */
[----:B------:R-:W-:Y:S01]  /*2b20*/  FFMA.FTZ R3, R104, R103, R3 ;  /* 0x0000006768037223 */ /* 0x000fe20000010003 */
[----:B0-----:R-:W-:Y:S06]  /*2b30*/  @!P1 BRA `(.L_x_7375) ;  /* 0xffffffdc00a09947 */ /* 0x001fec000383ffff */
[----:B------:R-:W-:Y:S05]  /*2b40*/  BSYNC B1 ;  /* 0x0000000000017941 */ /* 0x000fea0003800000 */
.L_x_7373:
        /* <DEDUP_REMOVED lines=59> */
.L_x_7372:
[----:B------:R-:W-:Y:S05]  /*2f00*/  BSYNC B0 ;  /* 0x0000000000007941 */ /* 0x000fea0003800000 */
.L_x_7370:
        /* <DEDUP_REMOVED lines=151> */
[----:B--2---:R-:W-:Y:S01]  /*3880*/  FADD.FTZ R24, R24, R3 ;  /* 0x0000000318187221 */ /* 0x004fe20000010000 */
[----:B------:R-:W-:Y:S02]  /*3890*/  IADD3.X R3, RZ, RZ, RZ, P0, !PT ;  /* 0x000000ffff037210 */ /* 0x000fe400007fe4ff */
[----:B------:R-:W2:Y:S01]  /*38a0*/  LDS R25, [R36+0x2600] ;  /* 0x0026000024197984 */ /* 0x000ea20000000800 */
[----:B------:R-:W-:Y:S01]  /*38b0*/  IADD3 R2, P0, R6, UR6, RZ ;  /* 0x0000000606027c10 */ /* 0x000fe2000ff1e0ff */
[----:B---3--:R-:W-:Y:S01]  /*38c0*/  FADD.FTZ R0, RZ, R0 ;  /* 0x00000000ff007221 */ /* 0x008fe20000010000 */
[----:B------:R-:W-:Y:S01]  /*38d0*/  SHF.L.U64.HI R26, R70, 0x2, R3 ;  /* 0x00000002461a7819 */ /* 0x000fe20000010203 */
[----:B------:R-:W3:Y:S01]  /*38e0*/  LDS R11, [R36+0xa00] ;  /* 0x000a0000240b7984 */ /* 0x000ee20000000800 */
[----:B----4-:R-:W-:Y:S02]  /*38f0*/  FADD.FTZ R8, RZ, R8 ;  /* 0x00000008ff087221 */ /* 0x010fe40000010000 */
[----:B------:R-:W-:Y:S01]  /*3900*/  IADD3.X R3, R26, UR7, RZ, P0, !PT ;  /* 0x000000071a037c10 */ /* 0x000fe200087fe4ff */
[----:B------:R-:W4:Y:S01]  /*3910*/  LDS R15, [R36+0x1400] ;  /* 0x00140000240f7984 */ /* 0x000f220000000800 */
[----:B------:R-:W-:Y:S01]  /*3920*/  ULDC.64 UR6, c[0x0][0x2f0] ;  /* 0x0000bc0000067ab9 */ /* 0x000fe20000000a00 */
[----:B-----5:R-:W-:Y:S01]  /*3930*/  FADD.FTZ R0, R0, R7 ;  /* 0x0000000700007221 */ /* 0x020fe20000010000 */
[----:B------:R-:W-:Y:S01]  /*3940*/  IADD3 R6, P0, R6, UR6, RZ ;  /* 0x0000000606067c10 */ /* 0x000fe2000ff1e0ff */
[----:B------:R-:W5:Y:S01]  /*3950*/  LDS R16, [R36+0x1e00] ;  /* 0x001e000024107984 */ /* 0x000f620000000800 */
[----:B------:R-:W-:Y:S01]  /*3960*/  FADD.FTZ R9, RZ, R9 ;  /* 0x00000009ff097221 */ /* 0x000fe20000010000 */
[----:B------:R-:W-:-:S02]  /*3970*/  IADD3.X R5, R26, UR15, RZ, P1, !PT ;  /* 0x0000000f1a057c10 */ /* 0x000fc40008ffe4ff */
[----:B------:R-:W5:Y:S01]  /*3980*/  LDS R27, [R36+0x2800] ;  /* 0x00280000241b7984 */ /* 0x000f620000000800 */
[----:B------:R-:W-:Y:S01]  /*3990*/  FADD.FTZ R8, R8, R13 ;  /* 0x0000000d08087221 */ /* 0x000fe20000010000 */
        /* <DEDUP_REMOVED lines=42> */
.L_x_7374:
        /* <DEDUP_REMOVED lines=8> */
.L_x_7377:
[----:B------:R-:W-:Y:S05]  /*3cc0*/  BSYNC B2 ;  /* 0x0000000000027941 */ /* 0x000fea0003800000 */
.L_x_7376:
        /* <DEDUP_REMOVED lines=8> */
.L_x_7378:
[----:B------:R-:W-:Y:S01]  /*3d50*/  FADD.FTZ R82, R209, R82 ;  /* 0x00000052d1527221 */ /* 0x000fe20000010000 */
[----:B------:R-:W-:-:S04]  /*3d60*/  HFMA2.MMA R221, -RZ, RZ, 0, 1.1920928955078125e-07 ;  /* 0x00000002ffdd7435 */ /* 0x000fc800000001ff */
[----:B------:R-:W-:Y:S02]  /*3d70*/  MOV R220, R82 ;  /* 0x0000005200dc7202 */ /* 0x000fe40000000f00 */
[----:B------:R-:W-:-:S07]  /*3d80*/  MOV R204, R219 ;  /* 0x000000db00cc7202 */ /* 0x000fce0000000f00 */
[----:B------:R-:W-:Y:S05]  /*3d90*/  WARPSYNC.COLLECTIVE R213, `(.L_x_7379) ;  /* 0x00000000d5087348 */ /* 0x000fea0003c00000 */
[----:B------:R0:W1:Y:S02]  /*3da0*/  SHFL.BFLY P1, R219, R220, R221, R222 ;  /* 0x0c0000dddcdb7389 */ /* 0x00006400000200de */
[----:B01----:R-:W-:Y:S01]  /*3db0*/  ENDCOLLECTIVE ;  /* 0x000000000000791b */ /* 0x003fe20003800000 */
.L_x_7379:
[----:B------:R-:W-:-:S05]  /*3dc0*/  FADD.FTZ R204, R85, R204 ;  /* 0x000000cc55cc7221 */ /* 0x000fca0000010000 */
[----:B------:R-:W-:Y:S02]  /*3dd0*/  MOV R220, R204 ;  /* 0x000000cc00dc7202 */ /* 0x000fe40000000f00 */
[----:B------:R-:W-:-:S07]  /*3de0*/  MOV R105, R219 ;  /* 0x000000db00697202 */ /* 0x000fce0000000f00 */
[----:B------:R-:W-:Y:S05]  /*3df0*/  WARPSYNC.COLLECTIVE R213, `(.L_x_7380) ;  /* 0x00000000d5087348 */ /* 0x000fea0003c00000 */
[----:B------:R0:W1:Y:S02]  /*3e00*/  SHFL.BFLY P1, R219, R220, R221, R222 ;  /* 0x0c0000dddcdb7389 */ /* 0x00006400000200de */
[----:B01----:R-:W-:Y:S01]  /*3e10*/  ENDCOLLECTIVE ;  /* 0x000000000000791b */ /* 0x003fe20003800000 */
.L_x_7380:
[----:B------:R-:W-:Y:S01]  /*3e20*/  FADD.FTZ R105, R82, R105 ;  /* 0x0000006952697221 */ /* 0x000fe20000010000 */
[----:B------:R-:W-:-:S04]  /*3e30*/  HFMA2.MMA R221, -RZ, RZ, 0, 2.384185791015625e-07 ;  /* 0x00000004ffdd7435 */ /* 0x000fc800000001ff */
[----:B------:R-:W-:Y:S02]  /*3e40*/  MOV R220, R105 ;  /* 0x0000006900dc7202 */ /* 0x000fe40000000f00 */
[----:B------:R-:W-:-:S07]  /*3e50*/  MOV R211, R219 ;  /* 0x000000db00d37202 */ /* 0x000fce0000000f00 */
[----:B------:R-:W-:Y:S05]  /*3e60*/  WARPSYNC.COLLECTIVE R213, `(.L_x_7381) ;  /* 0x00000000d5087348 */ /* 0x000fea0003c00000 */
[----:B------:R0:W1:Y:S02]  /*3e70*/  SHFL.BFLY P1, R219, R220, R221, R222 ;  /* 0x0c0000dddcdb7389 */ /* 0x00006400000200de */
[----:B01----:R-:W-:Y:S01]  /*3e80*/  ENDCOLLECTIVE ;  /* 0x000000000000791b */ /* 0x003fe20003800000 */
.L_x_7381:
[----:B------:R-:W-:-:S05]  /*3e90*/  FADD.FTZ R211, R204, R211 ;  /* 0x000000d3ccd37221 */ /* 0x000fca0000010000 */
[----:B------:R-:W-:Y:S02]  /*3ea0*/  MOV R220, R211 ;  /* 0x000000d300dc7202 */ /* 0x000fe40000000f00 */
[----:B------:R-:W-:-:S07]  /*3eb0*/  MOV R208, R219 ;  /* 0x000000db00d07202 */ /* 0x000fce0000000f00 */
[----:B------:R-:W-:Y:S05]  /*3ec0*/  WARPSYNC.COLLECTIVE R213, `(.L_x_7382) ;  /* 0x00000000d5087348 */ /* 0x000fea0003c00000 */
[----:B------:R0:W1:Y:S02]  /*3ed0*/  SHFL.BFLY P1, R219, R220, R221, R222 ;  /* 0x0c0000dddcdb7389 */ /* 0x00006400000200de */
[----:B01----:R-:W-:Y:S01]  /*3ee0*/  ENDCOLLECTIVE ;  /* 0x000000000000791b */ /* 0x003fe20003800000 */
.L_x_7382:
[----:B------:R-:W-:Y:S01]  /*3ef0*/  FADD.FTZ R208, R105, R208 ;  /* 0x000000d069d07221 */ /* 0x000fe20000010000 */
[----:B------:R-:W-:-:S04]  /*3f00*/  HFMA2.MMA R221, -RZ, RZ, 0, 4.76837158203125e-07 ;  /* 0x00000008ffdd7435 */ /* 0x000fc800000001ff */
[----:B------:R-:W-:Y:S02]  /*3f10*/  MOV R220, R208 ;  /* 0x000000d000dc7202 */ /* 0x000fe40000000f00 */
[----:B------:R-:W-:-:S07]  /*3f20*/  MOV R218, R219 ;  /* 0x000000db00da7202 */ /* 0x000fce0000000f00 */
[----:B------:R-:W-:Y:S05]  /*3f30*/  WARPSYNC.COLLECTIVE R213, `(.L_x_7383) ;  /* 0x00000000d5087348 */ /* 0x000fea0003c00000 */
[----:B------:R0:W1:Y:S02]  /*3f40*/  SHFL.BFLY P1, R219, R220, R221, R222 ;  /* 0x0c0000dddcdb7389 */ /* 0x00006400000200de */
[----:B01----:R-:W-:Y:S01]  /*3f50*/  ENDCOLLECTIVE ;  /* 0x000000000000791b */ /* 0x003fe20003800000 */
.L_x_7383:
[----:B------:R-:W-:-:S05]  /*3f60*/  FADD.FTZ R218, R211, R218 ;  /* 0x000000dad3da7221 */ /* 0x000fca0000010000 */
[----:B------:R-:W-:Y:S02]  /*3f70*/  MOV R220, R218 ;  /* 0x000000da00dc7202 */ /* 0x000fe40000000f00 */
[----:B------:R-:W-:-:S07]  /*3f80*/  MOV R85, R219 ;  /* 0x000000db00557202 */ /* 0x000fce0000000f00 */
[----:B------:R-:W-:Y:S05]  /*3f90*/  WARPSYNC.COLLECTIVE R213, `(.L_x_7384) ;  /* 0x00000000d5087348 */ /* 0x000fea0003c00000 */
[----:B------:R0:W1:Y:S02]  /*3fa0*/  SHFL.BFLY P1, R219, R220, R221, R222 ;  /* 0x0c0000dddcdb7389 */ /* 0x00006400000200de */
[----:B01----:R-:W-:Y:S01]  /*3fb0*/  ENDCOLLECTIVE ;  /* 0x000000000000791b */ /* 0x003fe20003800000 */
.L_x_7384:
[----:B------:R-:W-:Y:S01]  /*3fc0*/  FADD.FTZ R85, R208, R85 ;  /* 0x00000055d0557221 */ /* 0x000fe20000010000 */
[----:B------:R-:W-:-:S04]  /*3fd0*/  HFMA2.MMA R221, -RZ, RZ, 0, 9.5367431640625e-07 ;  /* 0x00000010ffdd7435 */ /* 0x000fc800000001ff */
[----:B------:R-:W-:Y:S02]  /*3fe0*/  MOV R220, R85 ;  /* 0x0000005500dc7202 */ /* 0x000fe40000000f00 */
[----:B------:R-:W-:-:S07]  /*3ff0*/  MOV R209, R219 ;  /* 0x000000db00d17202 */ /* 0x000fce0000000f00 */
[----:B------:R-:W-:Y:S05]  /*4000*/  WARPSYNC.COLLECTIVE R213, `(.L_x_7385) ;  /* 0x00000000d5087348 */ /* 0x000fea0003c00000 */
[----:B------:R0:W1:Y:S02]  /*4010*/  SHFL.BFLY P1, R219, R220, R221, R222 ;  /* 0x0c0000dddcdb7389 */ /* 0x00006400000200de */
[----:B01----:R-:W-:Y:S01]  /*4020*/  ENDCOLLECTIVE ;  /* 0x000000000000791b */ /* 0x003fe20003800000 */
.L_x_7385:
[----:B------:R-:W-:-:S05]  /*4030*/  FADD.FTZ R209, R218, R209 ;  /* 0x000000d1dad17221 */ /* 0x000fca0000010000 */
[----:B------:R-:W-:Y:S02]  /*4040*/  MOV R220, R209 ;  /* 0x000000d100dc7202 */ /* 0x000fe40000000f00 */
[----:B------:R-:W-:-:S07]  /*4050*/  MOV R82, R219 ;  /* 0x000000db00527202 */ /* 0x000fce0000000f00 */
[----:B------:R-:W-:Y:S05]  /*4060*/  WARPSYNC.COLLECTIVE R213, `(.L_x_7386) ;  /* 0x00000000d5087348 */ /* 0x000fea0003c00000 */
[----:B------:R0:W1:Y:S02]  /*4070*/  SHFL.BFLY P1, R219, R220, R221, R222 ;  /* 0x0c0000dddcdb7389 */ /* 0x00006400000200de */
[----:B01----:R-:W-:Y:S01]  /*4080*/  ENDCOLLECTIVE ;  /* 0x000000000000791b */ /* 0x003fe20003800000 */
.L_x_7386:
[----:B------:R-:W-:Y:S01]  /*4090*/  MOV R204, R219 ;  /* 0x000000db00cc7202 */ /* 0x000fe20000000f00 */
[----:B------:R-:W-:Y:S06]  /*40a0*/  BRA `(.L_x_7387) ;  /* 0xffffffd800687947 */ /* 0x000fec000383ffff */
.L_x_7388:
        /* <DEDUP_REMOVED lines=13> */
.L_x_11781:


//--------------------- .text._ZN10layer_norm13ln_bwd_kernelINS_13Kernel_traitsI6__halfS2_fS2_fjLj768ELj1ELj4ELj1ELj16ENS_18Kernel_traits_baseILj768ES2_S2_fS2_fjLj128EEEEELb0ELb1ELb1ELb0EEEvNS_9BwdParamsE --------------------------
	.section	.text._ZN10layer_norm13ln_bwd_kernelINS_13Kernel_traitsI6__halfS2_fS2_fjLj768ELj1ELj4ELj1ELj16ENS_18Kernel_traits_baseILj768ES2_S2_fS2_fjLj128EEEEELb0ELb1ELb1ELb0EEEvNS_9BwdParamsE,"ax",@progbits
	.align	128
        .global         _ZN10layer_norm13ln_bwd_kernelINS_13Kernel_traitsI6__halfS2_fS2_fjLj768ELj1ELj4ELj1ELj16ENS_18Kernel_traits_baseILj768ES2_S2_fS2_fjLj128EEEEELb0ELb1ELb1ELb0EEEvNS_9BwdParamsE
        .type           _ZN10layer_norm13ln_bwd_kernelINS_13Kernel_traitsI6__halfS2_fS2_fjLj768ELj1ELj4ELj1ELj16ENS_18Kernel_traits_baseILj768ES2_S2_fS2_fjLj128EEEEELb0ELb1ELb1ELb0EEEvNS_9BwdParamsE,@function
        .size           _ZN10layer_norm13ln_bwd_kernelINS_13Kernel_traitsI6__halfS2_fS2_fjLj768ELj1ELj4ELj1ELj16ENS_18Kernel_traits_baseILj768ES2_S2_fS2_fjLj128EEEEELb0ELb1ELb1ELb0EEEvNS_9BwdParamsE,(.L_x_11782 - _ZN10layer_norm13ln_bwd_kernelINS_13Kernel_traitsI6__halfS2_fS2_fjLj768ELj1ELj4ELj1ELj16ENS_18Kernel_traits_baseILj768ES2_S2_fS2_fjLj128EEEEELb0ELb1ELb1ELb0EEEvNS_9BwdParamsE)
        .other          _ZN10layer_norm13ln_bwd_kernelINS_13Kernel_traitsI6__halfS2_fS2_fjLj768ELj1ELj4ELj1ELj16ENS_18Kernel_traits_baseILj768ES2_S2_fS2_fjLj128EEEEELb0ELb1ELb1ELb0EEEvNS_9BwdParamsE,@"STO_CUDA_ENTRY STV_DEFAULT"
_ZN10layer_norm13ln_bwd_kernelINS_13Kernel_traitsI6__halfS2_fS2_fjLj768ELj1ELj4ELj1ELj16ENS_18Kernel_traits_baseILj768ES2_S2_fS2_fjLj128EEEEELb0ELb1ELb1ELb0EEEvNS_9BwdParamsE:
.text._ZN10layer_norm13ln_bwd_kernelINS_13Kernel_traitsI6__halfS2_fS2_fjLj768ELj1ELj4ELj1ELj16ENS_18Kernel_traits_baseILj768ES2_S2_fS2_fjLj128EEEEELb0ELb1ELb1ELb0EEEvNS_9BwdParamsE:
        /* <DEDUP_REMOVED lines=26> */
[----:B------:R-:W-:-:S04]  /*01a0*/  @P1 LOP3.LUT R23, R23, 0x20, RZ, 0xfc, !PT ;  /* 0x0000002017171812 */ /* 0x000fc800078efcff */
[----:B------:R0:W5:Y:S02]  /*01b0*/  @P1 LDG.E.128 R36, desc[UR4][R8.64] ;  /* 0x0000000408241981 */ /* 0x000164000c1e1d00 */
[----:B------:R-:W1:Y:S01]  /*01c0*/  @P3 LDC.64 R20, c[0x0][0x278] ;  /* 0x00009e00ff143b82 */ /* 0x000e620000000a00 */
[----:B--2---:R-:W-:-:S05]  /*01d0*/  @P2 IMAD.WIDE.U32 R14, R23, 0x10, R10 ;  /* 0x00000010170e2825 */ /* 0x004fca00078e000a */
[----:B------:R0:W5:Y:S01]  /*01e0*/  @P2 LDG.E.128 R112, desc[UR4][R14.64] ;  /* 0x000000040e702981 */ /* 0x000162000c1e1d00 */
[C---:B---3--:R-:W-:Y:S01]  /*01f0*/  @P2 IMAD.WIDE.U32 R16, R23.reuse, 0x10, R12 ;  /* 0x0000001017102825 */ /* 0x048fe200078e000c */
[----:B------:R-:W-:-:S04]  /*0200*/  @P2 IADD3 R23, R23, 0x20, RZ ;  /* 0x0000002017172810 */ /* 0x000fc80007ffe0ff */
[----:B------:R0:W5:Y:S01]  /*0210*/  @P2 LDG.E.128 R164, desc[UR4][R16.64] ;  /* 0x0000000410a42981 */ /* 0x000162000c1e1d00 */
[----:B----4-:R-:W-:-:S05]  /*0220*/  @P3 IMAD.WIDE.U32 R10, R23, 0x10, R18 ;  /* 0x00000010170a3825 */ /* 0x010fca00078e0012 */
[----:B------:R0:W5:Y:S01]  /*0230*/  @P3 LDG.E.128 R4, desc[UR4][R10.64] ;  /* 0x000000040a043981 */ /* 0x000162000c1e1d00 */
[----:B-1----:R-:W-:-:S05]  /*0240*/  @P3 IMAD.WIDE.U32 R12, R23, 0x10, R20 ;  /* 0x00000010170c3825 */ /* 0x002fca00078e0014 */
        /* <DEDUP_REMOVED lines=44> */
[----:B------:R-:W-:Y:S01]  /*0510*/  ULDC.64 UR6, c[0x0][0x2c8] ;  /* 0x0000b20000067ab9 */ /* 0x000fe20000000a00 */
[--C-:B-----5:R-:W-:Y:S01]  /*0520*/  HADD2.F32 R0, -RZ, R164.reuse.H0_H0 ;  /* 0x200000a4ff007230 */ /* 0x120fe20000004100 */
[----:B------:R-:W-:Y:S01]  /*0530*/  ISETP.NE.U32.AND P0, PT, RZ, UR6, PT ;  /* 0x00000006ff007c0c */ /* 0x000fe2000bf05070 */
[----:B------:R-:W-:Y:S01]  /*0540*/  HADD2.F32 R163, -RZ, R164.H1_H1 ;  /* 0x300000a4ffa37230 */ /* 0x000fe20000004100 */
[----:B------:R-:W-:Y:S01]  /*0550*/  HFMA2.MMA R41, -RZ, RZ, 0, 0 ;  /* 0x00000000ff297435 */ /* 0x000fe200000001ff */
        /* <DEDUP_REMOVED lines=48> */
[----:B0-----:R-:W-:-:S07]  /*0860*/  HADD2.F32 R177, -RZ, R35.H1_H1 ;  /* 0x30000023ffb17230 */ /* 0x001fce0000004100 */
.L_x_7465:
        /* <DEDUP_REMOVED lines=27> */
.L_x_7395:
[----:B------:R-:W-:-:S07]  /*0a20*/  IADD3 R147, R180, 0x20, RZ ;  /* 0x00000020b4937810 */ /* 0x000fce0007ffe0ff */
.L_x_7394:
[----:B------:R-:W-:Y:S05]  /*0a30*/  BSYNC B2 ;  /* 0x0000000000027941 */ /* 0x000fea0003800000 */
.L_x_7393:
        /* <DEDUP_REMOVED lines=8> */
.L_x_7398:
[----:B------:R-:W-:-:S07]  /*0ac0*/  IADD3 R147, R147, 0x20, RZ ;  /* 0x0000002093937810 */ /* 0x000fce0007ffe0ff */
.L_x_7397:
[----:B------:R-:W-:Y:S05]  /*0ad0*/  BSYNC B2 ;  /* 0x0000000000027941 */ /* 0x000fea0003800000 */
.L_x_7396:
        /* <DEDUP_REMOVED lines=8> */
.L_x_7392:
        /* <DEDUP_REMOVED lines=30> */
[----:B------:R-:W-:-:S03]  /*0d40*/  FADD.FTZ R228, -R229, R145 ;  /* 0x00000091e5e47221 */ /* 0x000fc60000010100 */
[----:B-----5:R-:W-:Y:S01]  /*0d50*/  FMUL.FTZ R227, R179, R144 ;  /* 0x00000090b3e37220 */ /* 0x020fe20000410000 */
[C---:B---3--:R-:W-:Y:S01]  /*0d60*/  FADD.FTZ R152, -R229.reuse, R152 ;  /* 0x00000098e5987221 */ /* 0x048fe20000010100 */
[--C-:B----4-:R-:W-:Y:S02]  /*0d70*/  HADD2.F32 R225, -RZ, R148.reuse.H0_H0 ;  /* 0x20000094ffe17230 */ /* 0x110fe40000004100 */
[C---:B------:R-:W-:Y:S01]  /*0d80*/  FADD.FTZ R186, -R229.reuse, R147 ;  /* 0x00000093e5ba7221 */ /* 0x040fe20000010100 */
[----:B------:R-:W-:Y:S02]  /*0d90*/  HADD2.F32 R148, -RZ, R148.H1_H1 ;  /* 0x30000094ff947230 */ /* 0x000fe40000004100 */
[----:B------:R-:W-:Y:S01]  /*0da0*/  FADD.FTZ R146, -R229, R146 ;  /* 0x00000092e5927221 */ /* 0x000fe20000010100 */
[----:B------:R-:W-:Y:S02]  /*0db0*/  HADD2.F32 R145, -RZ, R150.H0_H0 ;  /* 0x20000096ff917230 */ /* 0x000fe40000004100 */
[----:B------:R-:W-:Y:S01]  /*0dc0*/  FADD.FTZ R60, R60, R225 ;  /* 0x000000e13c3c7221 */ /* 0x000fe20000010000 */
[-C--:B------:R-:W-:Y:S01]  /*0dd0*/  FFMA.FTZ R40, R227, R225.reuse, R40 ;  /* 0x000000e1e3287223 */ /* 0x080fe20000010028 */
[----:B------:R-:W-:Y:S01]  /*0de0*/  FMUL.FTZ R225, R157, R225 ;  /* 0x000000e19de17220 */ /* 0x000fe20000410000 */
[----:B------:R-:W-:Y:S01]  /*0df0*/  FMUL.FTZ R185, R179, R152 ;  /* 0x00000098b3b97220 */ /* 0x000fe20000410000 */
[----:B------:R-:W-:-:S02]  /*0e00*/  HADD2.F32 R184, -RZ, R149.H0_H0 ;  /* 0x20000095ffb87230 */ /* 0x000fc40000004100 */
        /* <DEDUP_REMOVED lines=9> */
[----:B------:R-:W-:Y:S02]  /*0ea0*/  HADD2.F32 R149, -RZ, R149.H1_H1 ;  /* 0x30000095ff957230 */ /* 0x000fe40000004100 */
        /* <DEDUP_REMOVED lines=8> */
[----:B------:R-:W-:Y:S02]  /*0f30*/  HADD2.F32 R150, -RZ, R150.H1_H1 ;  /* 0x30000096ff967230 */ /* 0x000fe40000004100 */
[C---:B------:R-:W-:Y:S01]  /*0f40*/  FADD.FTZ R154, -R229.reuse, R154 ;  /* 0x0000009ae59a7221 */ /* 0x040fe20000010100 */
[----:B------:R-:W-:Y:S01]  /*0f50*/  FADD.FTZ R188, -R229, R153 ;  /* 0x00000099e5bc7221 */ /* 0x000fe20000010100 */
        /* <DEDUP_REMOVED lines=29> */
.L_x_7401:
[----:B------:R-:W-:Y:S05]  /*1130*/  BSYNC B2 ;  /* 0x0000000000027941 */ /* 0x000fea0003800000 */
.L_x_7400:
        /* <DEDUP_REMOVED lines=17> */
[----:B------:R-:W-:-:S03]  /*1250*/  FADD.FTZ R146, -R229, R146 ;  /* 0x00000092e5927221 */ /* 0x000fc60000010100 */
[----:B0----5:R-:W-:Y:S01]  /*1260*/  FMUL.FTZ R195, R179, R144 ;  /* 0x00000090b3c37220 */ /* 0x021fe20000410000 */
[C---:B------:R-:W-:Y:S01]  /*1270*/  FADD.FTZ R200, -R229.reuse, R145 ;  /* 0x00000091e5c87221 */ /* 0x040fe20000010100 */
[--C-:B----4-:R-:W-:Y:S02]  /*1280*/  HADD2.F32 R198, -RZ, R148.reuse.H0_H0 ;  /* 0x20000094ffc67230 */ /* 0x110fe40000004100 */
[----:B---3--:R-:W-:Y:S01]  /*1290*/  FADD.FTZ R152, -R229, R152 ;  /* 0x00000098e5987221 */ /* 0x008fe20000010100 */
[----:B------:R-:W-:Y:S02]  /*12a0*/  HADD2.F32 R148, -RZ, R148.H1_H1 ;  /* 0x30000094ff947230 */ /* 0x000fe40000004100 */
[----:B------:R-:W-:Y:S01]  /*12b0*/  FMUL.FTZ R197, R179, R146 ;  /* 0x00000092b3c57220 */ /* 0x000fe20000410000 */
[----:B------:R-:W-:Y:S02]  /*12c0*/  HADD2.F32 R145, -RZ, R149.H0_H0 ;  /* 0x20000095ff917230 */ /* 0x000fe40000004100 */
        /* <DEDUP_REMOVED lines=17> */
[----:B------:R-:W-:-:S02]  /*13e0*/  HADD2.F32 R149, -RZ, R149.H1_H1 ;  /* 0x30000095ff957230 */ /* 0x000fc40000004100 */
[----:B------:R-:W-:Y:S01]  /*13f0*/  FADD.FTZ R147, R144, R199 ;  /* 0x000000c790937221 */ /* 0x000fe20000010000 */
[----:B------:R-:W-:Y:S02]  /*1400*/  FFMA.FTZ R144, R194, R199, R145 ;  /* 0x000000c7c2907223 */ /* 0x000fe40000010091 */
[----:B------:R-:W-:Y:S01]  /*1410*/  FMUL.FTZ R203, R22, R149 ;  /* 0x0000009516cb7220 */ /* 0x000fe20000410000 */
[----:B------:R-:W-:Y:S01]  /*1420*/  FADD.FTZ R146, R147, R200 ;  /* 0x000000c893927221 */ /* 0x000fe20000010000 */
[----:B------:R-:W-:Y:S01]  /*1430*/  FFMA.FTZ R145, R197, R200, R144 ;  /* 0x000000c8c5917223 */ /* 0x000fe20000010090 */
[----:B------:R-:W-:Y:S02]  /*1440*/  HADD2.F32 R150, -RZ, R150.H1_H1 ;  /* 0x30000096ff967230 */ /* 0x000fe40000004100 */
[C---:B------:R-:W-:Y:S01]  /*1450*/  FADD.FTZ R154, -R229.reuse, R154 ;  /* 0x0000009ae59a7221 */ /* 0x040fe20000010100 */
[----:B------:R-:W-:Y:S01]  /*1460*/  FADD.FTZ R204, -R229, R153 ;  /* 0x00000099e5cc7221 */ /* 0x000fe20000010100 */
        /* <DEDUP_REMOVED lines=29> */
.L_x_7403:
[----:B------:R-:W-:Y:S05]  /*1640*/  BSYNC B2 ;  /* 0x0000000000027941 */ /* 0x000fea0003800000 */
.L_x_7402:
        /* <DEDUP_REMOVED lines=13> */
[----:B--2---:R-:W-:-:S04]  /*1720*/  FADD.FTZ R144, -R229, R144 ;  /* 0x00000090e5907221 */ /* 0x004fc80000010100 */
[----:B0----5:R-:W-:Y:S01]  /*1730*/  FMUL.FTZ R211, R179, R144 ;  /* 0x00000090b3d37220 */ /* 0x021fe20000410000 */
[--C-:B----4-:R-:W-:Y:S02]  /*1740*/  HADD2.F32 R214, -RZ, R148.reuse.H0_H0 ;  /* 0x20000094ffd67230 */ /* 0x110fe40000004100 */
[C---:B---3--:R-:W-:Y:S01]  /*1750*/  FADD.FTZ R152, -R229.reuse, R152 ;  /* 0x00000098e5987221 */ /* 0x048fe20000010100 */
[----:B------:R-:W-:Y:S02]  /*1760*/  HADD2.F32 R148, -RZ, R148.H1_H1 ;  /* 0x30000094ff947230 */ /* 0x000fe40000004100 */
[----:B------:R-:W-:Y:S01]  /*1770*/  FADD.FTZ R146, -R229, R146 ;  /* 0x00000092e5927221 */ /* 0x000fe20000010100 */
[----:B------:R-:W-:Y:S01]  /*1780*/  FADD.FTZ R76, R76, R214 ;  /* 0x000000d64c4c7221 */ /* 0x000fe20000010000 */
[-C--:B------:R-:W-:Y:S01]  /*1790*/  FFMA.FTZ R52, R211, R214.reuse, R52 ;  /* 0x000000d6d3347223 */ /* 0x080fe20000010034 */
[----:B------:R-:W-:Y:S01]  /*17a0*/  FMUL.FTZ R214, R17, R214 ;  /* 0x000000d611d67220 */ /* 0x000fe20000410000 */
[C---:B------:R-:W-:Y:S01]  /*17b0*/  FADD.FTZ R212, -R229.reuse, R145 ;  /* 0x00000091e5d47221 */ /* 0x040fe20000010100 */
[----:B------:R-:W-:Y:S01]  /*17c0*/  FADD.FTZ R218, -R229, R147 ;  /* 0x00000093e5da7221 */ /* 0x000fe20000010100 */
[----:B------:R-:W-:-:S02]  /*17d0*/  HADD2.F32 R147, -RZ, R150.H0_H0 ;  /* 0x20000096ff937230 */ /* 0x000fc40000004100 */
[C---:B------:R-:W-:Y:S01]  /*17e0*/  FMUL.FTZ R219, R179.reuse, R152 ;  /* 0x00000098b3db7220 */ /* 0x040fe20000410000 */
[--C-:B------:R-:W-:Y:S02]  /*17f0*/  HADD2.F32 R216, -RZ, R149.reuse.H0_H0 ;  /* 0x20000095ffd87230 */ /* 0x100fe40000004100 */
        /* <DEDUP_REMOVED lines=9> */
[----:B------:R-:W-:-:S02]  /*1890*/  HADD2.F32 R149, -RZ, R149.H1_H1 ;  /* 0x30000095ff957230 */ /* 0x000fc40000004100 */
[----:B------:R-:W-:Y:S01]  /*18a0*/  FADD.FTZ R78, R78, R216 ;  /* 0x000000d84e4e7221 */ /* 0x000fe20000010000 */
[-C--:B------:R-:W-:Y:S01]  /*18b0*/  FFMA.FTZ R54, R213, R216.reuse, R54 ;  /* 0x000000d8d5367223 */ /* 0x080fe20000010036 */
[----:B------:R-:W-:Y:S01]  /*18c0*/  FADD.FTZ R147, R144, R215 ;  /* 0x000000d790937221 */ /* 0x000fe20000010000 */
[----:B------:R-:W-:Y:S01]  /*18d0*/  FMUL.FTZ R216, R15, R216 ;  /* 0x000000d80fd87220 */ /* 0x000fe20000410000 */
[----:B------:R-:W-:Y:S01]  /*18e0*/  FFMA.FTZ R144, R210, R215, R145 ;  /* 0x000000d7d2907223 */ /* 0x000fe20000010091 */
[----:B------:R-:W-:Y:S02]  /*18f0*/  FMUL.FTZ R217, R14, R149 ;  /* 0x000000950ed97220 */ /* 0x000fe40000410000 */
        /* <DEDUP_REMOVED lines=33> */
[----:B-1----:R-:W-:-:S07]  /*1b10*/  FFMA.FTZ R236, R226, R224, R145 ;  /* 0x000000e0e2ec7223 */ /* 0x002fce0000010091 */
.L_x_7399:
[----:B------:R-:W-:Y:S05]  /*1b20*/  BSYNC B1 ;  /* 0x0000000000017941 */ /* 0x000fea0003800000 */
.L_x_7391:
        /* <DEDUP_REMOVED lines=20> */
.L_x_7487:
[----:B-----5:R-:W-:Y:S01]  /*1c70*/  ISETP.GE.AND P5, PT, R230, 0x1, PT ;  /* 0x00000001e600780c */ /* 0x020fe20003fa6270 */
[----:B---3--:R-:W-:Y:S01]  /*1c80*/  FADD.FTZ R144, R151, R144 ;  /* 0x0000009097907221 */ /* 0x008fe20000010000 */
[----:B-1----:R-:W-:Y:S01]  /*1c90*/  HFMA2.MMA R151, -RZ, RZ, 0, 0 ;  /* 0x00000000ff977435 */ /* 0x002fe200000001ff */
[----:B----4-:R-:W-:Y:S01]  /*1ca0*/  FADD.FTZ R145, R150, R145 ;  /* 0x0000009196917221 */ /* 0x010fe20000010000 */
[----:B------:R-:W-:Y:S01]  /*1cb0*/  BSSY B1, `(.L_x_7405) ;  /* 0x00000d1000017945 */ /* 0x000fe20003800000 */
[----:B------:R-:W-:Y:S02]  /*1cc0*/  FMUL.FTZ R150, R144, UR8 ;  /* 0x0000000890967c20 */ /* 0x000fe40008410000 */
        /* <DEDUP_REMOVED lines=18> */
.L_x_7408:
[----:B------:R-:W-:Y:S05]  /*1df0*/  BSYNC B2 ;  /* 0x0000000000027941 */ /* 0x000fea0003800000 */
.L_x_7407:
        /* <DEDUP_REMOVED lines=13> */
.L_x_7410:
[----:B------:R-:W-:Y:S05]  /*1ed0*/  BSYNC B2 ;  /* 0x0000000000027941 */ /* 0x000fea0003800000 */
.L_x_7409:
        /* <DEDUP_REMOVED lines=13> */
.L_x_7412:
[----:B------:R-:W-:Y:S05]  /*1fb0*/  BSYNC B2 ;  /* 0x0000000000027941 */ /* 0x000fea0003800000 */
.L_x_7411:
        /* <DEDUP_REMOVED lines=13> */
.L_x_7414:
[----:B------:R-:W-:Y:S05]  /*2090*/  BSYNC B2 ;  /* 0x0000000000027941 */ /* 0x000fea0003800000 */
.L_x_7413:
        /* <DEDUP_REMOVED lines=13> */
.L_x_7416:
[----:B------:R-:W-:Y:S05]  /*2170*/  BSYNC B2 ;  /* 0x0000000000027941 */ /* 0x000fea0003800000 */
.L_x_7415:
        /* <DEDUP_REMOVED lines=13> */
.L_x_7418:
[----:B------:R-:W-:Y:S05]  /*2250*/  BSYNC B2 ;  /* 0x0000000000027941 */ /* 0x000fea0003800000 */
.L_x_7417:
        /* <DEDUP_REMOVED lines=13> */
.L_x_7420:
[----:B------:R-:W-:Y:S05]  /*2330*/  BSYNC B2 ;  /* 0x0000000000027941 */ /* 0x000fea0003800000 */
.L_x_7419:
        /* <DEDUP_REMOVED lines=13> */
.L_x_7422:
[----:B------:R-:W-:Y:S05]  /*2410*/  BSYNC B2 ;  /* 0x0000000000027941 */ /* 0x000fea0003800000 */
.L_x_7421:
        /* <DEDUP_REMOVED lines=13> */
.L_x_7424:
[----:B------:R-:W-:Y:S05]  /*24f0*/  BSYNC B2 ;  /* 0x0000000000027941 */ /* 0x000fea0003800000 */
.L_x_7423:
[----:B------:R-:W1:Y:S01]  /*2500*/  @P5 LDC R144, c[0x0][0x29c] ;  /* 0x0000a700ff905b82 */ /* 0x000e620000000800 */
[----:B----4-:R-:W-:Y:S01]  /*2510*/  ISETP.NE.U32.AND P0, PT, R146, RZ, PT ;  /* 0x000000ff9200720c */ /* 0x010fe20003f05070 */
[----:B---3--:R-:W-:-:S03]  /*2520*/  @P5 FMUL.FTZ R149, R153, R149 ;  /* 0x0000009599955220 */ /* 0x008fc60000410000 */
[----:B------:R-:W-:-:S03]  /*2530*/  ISETP.NE.AND.EX P0, PT, R147, RZ, PT, P0 ;  /* 0x000000ff9300720c */ /* 0x000fc60003f05300 */
[----:B------:R-:W2:Y:S01]  /*2540*/  @P5 LDC R145, c[0x0][0x29c] ;  /* 0x0000a700ff915b82 */ /* 0x000ea20000000800 */
[----:B------:R-:W-:Y:S02]  /*2550*/  SEL R140, R153, R140, P0 ;  /* 0x0000008c998c7207 */ /* 0x000fe40000000000 */
[----:B------:R-:W-:Y:S02]  /*2560*/  SEL R141, R154, R141, P0 ;  /* 0x0000008d9a8d7207 */ /* 0x000fe40000000000 */
[----:B------:R-:W-:Y:S02]  /*2570*/  SEL R142, R231, R142, P0 ;  /* 0x0000008ee78e7207 */ /* 0x000fe40000000000 */
[----:B------:R-:W-:Y:S01]  /*2580*/  SEL R143, R148, R143, P0 ;  /* 0x0000008f948f7207 */ /* 0x000fe20000000000 */
[----:B------:R-:W3:Y:S01]  /*2590*/  @P5 LDC R233, c[0x0][0x29c] ;  /* 0x0000a700ffe95b82 */ /* 0x000ee20000000800 */
[----:B------:R-:W-:Y:S02]  /*25a0*/  SEL R132, R229, R132, P0 ;  /* 0x00000084e5847207 */ /* 0x000fe40000000000 */
[----:B------:R-:W-:-:S02]  /*25b0*/  SEL R133, R232, R133, P0 ;  /* 0x00000085e8857207 */ /* 0x000fc40000000000 */
[----:B------:R-:W-:Y:S02]  /*25c0*/  SEL R134, R155, R134, P0 ;  /* 0x000000869b867207 */ /* 0x000fe40000000000 */
[----:B------:R-:W-:Y:S01]  /*25d0*/  SEL R135, R230, R135, P0 ;  /* 0x00000087e6877207 */ /* 0x000fe20000000000 */
[----:B-1----:R-:W-:Y:S01]  /*25e0*/  @P5 FMUL.FTZ R153, R231, R144 ;  /* 0x00000090e7995220 */ /* 0x002fe20000410000 */
[----:B------:R-:W-:Y:S01]  /*25f0*/  ISETP.NE.U32.AND P0, PT, R146, RZ, PT ;  /* 0x000000ff9200720c */ /* 0x000fe20003f05070 */
[----:B0-----:R-:W0:Y:S01]  /*2600*/  @P5 LDC R234, c[0x0][0x29c] ;  /* 0x0000a700ffea5b82 */ /* 0x001e220000000800 */
[----:B------:R-:W-:Y:S01]  /*2610*/  @P5 FMUL.FTZ R144, R9, R149 ;  /* 0x0000009509905220 */ /* 0x000fe20000410000 */
[----:B------:R-:W-:Y:S01]  /*2620*/  @P5 FMUL.FTZ R146, R7, R153 ;  /* 0x0000009907925220 */ /* 0x000fe20000410000 */
[----:B------:R-:W-:Y:S01]  /*2630*/  ISETP.NE.AND.EX P0, PT, R147, RZ, PT, P0 ;  /* 0x000000ff9300720c */ /* 0x000fe20003f05300 */
[----:B--2---:R-:W-:Y:S02]  /*2640*/  @P5 FMUL.FTZ R154, R154, R145 ;  /* 0x000000919a9a5220 */ /* 0x004fe40000410000 */
[----:B------:R-:W-:-:S02]  /*2650*/  @P5 F2FP.F16.F32.PACK_AB R144, RZ, R144 ;  /* 0x00000090ff90523e */ /* 0x000fc400000000ff */
[----:B------:R-:W1:Y:S01]  /*2660*/  @P5 LDC R236, c[0x0][0x29c] ;  /* 0x0000a700ffec5b82 */ /* 0x000e620000000800 */
[----:B------:R-:W-:Y:S01]  /*2670*/  @P5 F2FP.F16.F32.PACK_AB R146, RZ, R146 ;  /* 0x00000092ff92523e */ /* 0x000fe200000000ff */
[----:B------:R-:W-:Y:S01]  /*2680*/  @P5 FMUL.FTZ R145, R8, R154 ;  /* 0x0000009a08915220 */ /* 0x000fe20000410000 */
[----:B------:R-:W-:Y:S02]  /*2690*/  @P5 PRMT R48, R144, 0x7610, R48 ;  /* 0x0000761090305816 */ /* 0x000fe40000000030 */
[----:B------:R-:W-:Y:S01]  /*26a0*/  @P5 PRMT R49, R146, 0x7610, R49 ;  /* 0x0000761092315816 */ /* 0x000fe20000000031 */
[----:B---3--:R-:W-:Y:S01]  /*26b0*/  @P5 FMUL.FTZ R148, R148, R233 ;  /* 0x000000e994945220 */ /* 0x008fe20000410000 */
[----:B------:R-:W-:Y:S01]  /*26c0*/  @P5 F2FP.F16.F32.PACK_AB R145, RZ, R145 ;  /* 0x00000091ff91523e */ /* 0x000fe200000000ff */
[----:B------:R-:W2:Y:S02]  /*26d0*/  @P5 LDC R231, c[0x0][0x29c] ;  /* 0x0000a700ffe75b82 */ /* 0x000ea40000000800 */
[----:B------:R-:W-:Y:S01]  /*26e0*/  @P5 FMUL.FTZ R147, R6, R148 ;  /* 0x0000009406935220 */ /* 0x000fe20000410000 */
[----:B------:R-:W-:-:S04]  /*26f0*/  @P5 PRMT R48, R48, 0x5410, R145 ;  /* 0x0000541030305816 */ /* 0x000fc80000000091 */
[----:B------:R-:W-:Y:S01]  /*2700*/  @P5 F2FP.F16.F32.PACK_AB R144, RZ, R147 ;  /* 0x00000093ff90523e */ /* 0x000fe200000000ff */
[----:B------:R-:W3:Y:S01]  /*2710*/  @P5 LDC R233, c[0x0][0x29c] ;  /* 0x0000a700ffe95b82 */ /* 0x000ee20000000800 */
[----:B0-----:R-:W-:Y:S02]  /*2720*/  @P5 FMUL.FTZ R229, R229, R234 ;  /* 0x000000eae5e55220 */ /* 0x001fe40000410000 */
[----:B------:R-:W-:-:S05]  /*2730*/  @P5 PRMT R49, R49, 0x5410, R144 ;  /* 0x0000541031315816 */ /* 0x000fca0000000090 */
[----:B------:R-:W0:Y:S01]  /*2740*/  @P0 LDC.64 R146, c[0x0][0x308] ;  /* 0x0000c200ff920b82 */ /* 0x000e220000000a00 */
[----:B-1----:R-:W-:-:S07]  /*2750*/  @P5 FMUL.FTZ R155, R155, R236 ;  /* 0x000000ec9b9b5220 */ /* 0x002fce0000410000 */
[----:B------:R-:W1:Y:S01]  /*2760*/  @P5 LDC.64 R144, c[0x0][0x2f8] ;  /* 0x0000be00ff905b82 */ /* 0x000e620000000a00 */
[----:B--2---:R-:W-:Y:S01]  /*2770*/  @P5 FMUL.FTZ R232, R232, R231 ;  /* 0x000000e7e8e85220 */ /* 0x004fe20000410000 */
[----:B------:R-:W-:-:S05]  /*2780*/  @P5 FMUL.FTZ R231, R5, R229 ;  /* 0x000000e505e75220 */ /* 0x000fca0000410000 */
[----:B------:R-:W-:Y:S01]  /*2790*/  @P5 F2FP.F16.F32.PACK_AB R231, RZ, R231 ;  /* 0x000000e7ffe7523e */ /* 0x000fe200000000ff */
[----:B---3--:R-:W-:Y:S01]  /*27a0*/  @P5 FMUL.FTZ R234, R230, R233 ;  /* 0x000000e9e6ea5220 */ /* 0x008fe20000410000 */
[----:B------:R-:W-:Y:S01]  /*27b0*/  @P5 FMUL.FTZ R233, R3, R155 ;  /* 0x0000009b03e95220 */ /* 0x000fe20000410000 */
[----:B------:R-:W-:Y:S01]  /*27c0*/  @P5 FMUL.FTZ R230, R4, R232 ;  /* 0x000000e804e65220 */ /* 0x000fe20000410000 */
[----:B------:R-:W-:Y:S01]  /*27d0*/  @P5 PRMT R50, R231, 0x7610, R50 ;  /* 0x00007610e7325816 */ /* 0x000fe20000000032 */
[----:B------:R-:W-:Y:S01]  /*27e0*/  @P5 FMUL.FTZ R235, R2, R234 ;  /* 0x000000ea02eb5220 */ /* 0x000fe20000410000 */
[----:B-----5:R-:W-:Y:S01]  /*27f0*/  @P5 HADD2.F32 R231, -RZ, R136.H1_H1 ;  /* 0x30000088ffe75230 */ /* 0x020fe20000004100 */
[----:B------:R-:W-:Y:S02]  /*2800*/  @P5 F2FP.F16.F32.PACK_AB R233, RZ, R233 ;  /* 0x000000e9ffe9523e */ /* 0x000fe400000000ff */
[----:B------:R-:W-:Y:S01]  /*2810*/  @P5 F2FP.F16.F32.PACK_AB R230, RZ, R230 ;  /* 0x000000e6ffe6523e */ /* 0x000fe200000000ff */
[----:B0-----:R-:W-:Y:S01]  /*2820*/  @P0 IMAD.WIDE.U32 R146, R180, 0x20, R146 ;  /* 0x00000020b4920825 */ /* 0x001fe200078e0092 */
[----:B------:R-:W-:-:S03]  /*2830*/  @P5 F2FP.F16.F32.PACK_AB R235, RZ, R235 ;  /* 0x000000ebffeb523e */ /* 0x000fc600000000ff */
[----:B------:R-:W-:Y:S01]  /*2840*/  @P5 FFMA.FTZ R85, R154, R231, R85 ;  /* 0x000000e79a555223 */ /* 0x000fe20000010055 */
[----:B------:R-:W-:Y:S01]  /*2850*/  @P5 PRMT R51, R233, 0x7610, R51 ;  /* 0x00007610e9335816 */ /* 0x000fe20000000033 */
[----:B------:R-:W-:Y:S01]  /*2860*/  @P5 HADD2.F32 R233, -RZ, R137.H0_H0 ;  /* 0x20000089ffe95230 */ /* 0x000fe20000004100 */
[----:B------:R-:W-:Y:S01]  /*2870*/  @P5 PRMT R50, R50, 0x5410, R230 ;  /* 0x0000541032325816 */ /* 0x000fe200000000e6 */
[----:B------:R-:W-:Y:S01]  /*2880*/  @P0 STG.E.128 desc[UR4][R146.64], R140 ;  /* 0x0000008c92000986 */ /* 0x000fe2000c101d04 */
[----:B------:R-:W-:Y:S01]  /*2890*/  @P5 PRMT R51, R51, 0x5410, R235 ;  /* 0x0000541033335816 */ /* 0x000fe200000000eb */
[----:B-1----:R-:W-:-:S04]  /*28a0*/  @P5 IMAD.WIDE.U32 R144, R151, 0x10, R144 ;  /* 0x0000001097905825 */ /* 0x002fc800078e0090 */
[----:B------:R-:W-:Y:S01]  /*28b0*/  @P5 FFMA.FTZ R86, R153, R233, R86 ;  /* 0x000000e999565223 */ /* 0x000fe20000010056 */
[----:B------:R0:W-:Y:S01]  /*28c0*/  @P0 STG.E.128 desc[UR4][R146.64+0x10], R132 ;  /* 0x0000108492000986 */ /* 0x0001e2000c101d04 */
[----:B------:R-:W-:Y:S01]  /*28d0*/  IADD3 R180, R180, 0x20, RZ ;  /* 0x00000020b4b47810 */ /* 0x000fe20007ffe0ff */
[----:B------:R-:W-:Y:S01]  /*28e0*/  @P5 HADD2.F32 R230, -RZ, R136.H0_H0 ;  /* 0x20000088ffe65230 */ /* 0x000fe20000004100 */
[----:B------:R-:W-:Y:S01]  /*28f0*/  IADD3 R151, R151, 0x20, RZ ;  /* 0x0000002097977810 */ /* 0x000fe20007ffe0ff */
[----:B------:R1:W-:Y:S01]  /*2900*/  @P5 STG.E.128 desc[UR4][R144.64], R48 ;  /* 0x0000003090005986 */ /* 0x0003e2000c101d04 */
[--C-:B------:R-:W-:Y:S02]  /*2910*/  @P5 HADD2.F32 R153, -RZ, R138.reuse.H0_H0 ;  /* 0x2000008aff995230 */ /* 0x100fe40000004100 */
[----:B------:R-:W-:Y:S01]  /*2920*/  @P5 FFMA.FTZ R84, R149, R230, R84 ;  /* 0x000000e695545223 */ /* 0x000fe20000010054 */
[----:B------:R-:W-:Y:S02]  /*2930*/  @P5 HADD2.F32 R149, -RZ, R137.H1_H1 ;  /* 0x30000089ff955230 */ /* 0x000fe40000004100 */
[----:B------:R-:W-:-:S02]  /*2940*/  @P5 HADD2.F32 R154, -RZ, R138.H1_H1 ;  /* 0x3000008aff9a5230 */ /* 0x000fc40000004100 */
[----:B------:R-:W-:Y:S01]  /*2950*/  @P5 FFMA.FTZ R88, R229, R153, R88 ;  /* 0x00000099e5585223 */ /* 0x000fe20000010058 */
[----:B------:R-:W-:Y:S02]  /*2960*/  @P5 FFMA.FTZ R87, R148, R149, R87 ;  /* 0x0000009594575223 */ /* 0x000fe40000010057 */
[----:B------:R-:W-:Y:S01]  /*2970*/  @P5 FFMA.FTZ R89, R232, R154, R89 ;  /* 0x0000009ae8595223 */ /* 0x000fe20000010059 */
[--C-:B0-----:R-:W-:Y:S02]  /*2980*/  @P5 HADD2.F32 R146, -RZ, R139.reuse.H0_H0 ;  /* 0x2000008bff925230 */ /* 0x101fe40000004100 */
[----:B------:R-:W-:-:S03]  /*2990*/  @P5 HADD2.F32 R147, -RZ, R139.H1_H1 ;  /* 0x3000008bff935230 */ /* 0x000fc60000004100 */
[----:B------:R-:W-:Y:S02]  /*29a0*/  @P5 FFMA.FTZ R90, R155, R146, R90 ;  /* 0x000000929b5a5223 */ /* 0x000fe4000001005a */
[----:B-1----:R-:W-:-:S07]  /*29b0*/  @P5 FFMA.FTZ R91, R234, R147, R91 ;  /* 0x00000093ea5b5223 */ /* 0x002fce000001005b */
.L_x_7406:
[----:B------:R-:W-:Y:S05]  /*29c0*/  BSYNC B1 ;  /* 0x0000000000017941 */ /* 0x000fea0003800000 */
.L_x_7405:
        /* <DEDUP_REMOVED lines=12> */
.L_x_7428:
[----:B------:R-:W-:Y:S05]  /*2a90*/  BSYNC B2 ;  /* 0x0000000000027941 */ /* 0x000fea0003800000 */
.L_x_7427:
        /* <DEDUP_REMOVED lines=13> */
.L_x_7430:
[----:B------:R-:W-:Y:S05]  /*2b70*/  BSYNC B2 ;  /* 0x0000000000027941 */ /* 0x000fea0003800000 */
.L_x_7429:
        /* <DEDUP_REMOVED lines=13> */
.L_x_7432:
[----:B------:R-:W-:Y:S05]  /*2c50*/  BSYNC B2 ;  /* 0x0000000000027941 */ /* 0x000fea0003800000 */
.L_x_7431:
        /* <DEDUP_REMOVED lines=13> */
.L_x_7434:
[----:B------:R-:W-:Y:S05]  /*2d30*/  BSYNC B2 ;  /* 0x0000000000027941 */ /* 0x000fea0003800000 */
.L_x_7433:
        /* <DEDUP_REMOVED lines=13> */
.L_x_7436:
[----:B------:R-:W-:Y:S05]  /*2e10*/  BSYNC B2 ;  /* 0x0000000000027941 */ /* 0x000fea0003800000 */
.L_x_7435:
        /* <DEDUP_REMOVED lines=13> */
.L_x_7438:
[----:B------:R-:W-:Y:S05]  /*2ef0*/  BSYNC B2 ;  /* 0x0000000000027941 */ /* 0x000fea0003800000 */
.L_x_7437:
        /* <DEDUP_REMOVED lines=13> */
.L_x_7440:
[----:B------:R-:W-:Y:S05]  /*2fd0*/  BSYNC B2 ;  /* 0x0000000000027941 */ /* 0x000fea0003800000 */
.L_x_7439:
        /* <DEDUP_REMOVED lines=13> */
.L_x_7442:
[----:B------:R-:W-:Y:S05]  /*30b0*/  BSYNC B2 ;  /* 0x0000000000027941 */ /* 0x000fea0003800000 */
.L_x_7441:
        /* <DEDUP_REMOVED lines=17> */
.L_x_7444:
[----:B------:R-:W-:Y:S05]  /*31d0*/  BSYNC B2 ;  /* 0x0000000000027941 */ /* 0x000fea0003800000 */
.L_x_7443:
[----:B------:R-:W-:Y:S01]  /*31e0*/  ISETP.NE.U32.AND P0, PT, R146, RZ, PT ;  /* 0x000000ff9200720c */ /* 0x000fe20003f05070 */
[----:B---3--:R-:W-:Y:S01]  /*31f0*/  @P5 FMUL.FTZ R149, R153, R149 ;  /* 0x0000009599955220 */ /* 0x008fe20000410000 */
[----:B------:R-:W2:Y:S01]  /*3200*/  @P5 LDC R236, c[0x0][0x29c] ;  /* 0x0000a700ffec5b82 */ /* 0x000ea20000000800 */
[C---:B------:R-:W-:Y:S01]  /*3210*/  SEL R141, R148.reuse, R141, P6 ;  /* 0x0000008d948d7207 */ /* 0x040fe20003000000 */
[----:B-1----:R-:W-:Y:S01]  /*3220*/  @P5 FMUL.FTZ R148, R148, R233 ;  /* 0x000000e994945220 */ /* 0x002fe20000410000 */
[----:B------:R-:W-:Y:S01]  /*3230*/  ISETP.NE.AND.EX P0, PT, R147, RZ, PT, P0 ;  /* 0x000000ff9300720c */ /* 0x000fe20003f05300 */
[----:B------:R-:W-:Y:S01]  /*3240*/  @P5 FMUL.FTZ R144, R0, R149 ;  /* 0x0000009500905220 */ /* 0x000fe20000410000 */
[----:B------:R-:W-:Y:S01]  /*3250*/  SEL R140, R153, R140, P6 ;  /* 0x0000008c998c7207 */ /* 0x000fe20003000000 */
[----:B------:R-:W-:Y:S01]  /*3260*/  @P5 FMUL.FTZ R145, R163, R148 ;  /* 0x00000094a3915220 */ /* 0x000fe20000410000 */
[----:B0-----:R-:W-:Y:S01]  /*3270*/  @P5 FMUL.FTZ R153, R231, R234 ;  /* 0x000000eae7995220 */ /* 0x001fe20000410000 */
[----:B------:R-:W0:Y:S01]  /*3280*/  @P5 LDC R238, c[0x0][0x29c] ;  /* 0x0000a700ffee5b82 */ /* 0x000e220000000800 */
[----:B------:R-:W-:-:S02]  /*3290*/  @P5 F2FP.F16.F32.PACK_AB R144, RZ, R144 ;  /* 0x00000090ff90523e */ /* 0x000fc400000000ff */
[----:B------:R-:W-:Y:S02]  /*32a0*/  @P5 F2FP.F16.F32.PACK_AB R145, RZ, R145 ;  /* 0x00000091ff91523e */ /* 0x000fe400000000ff */
[----:B------:R-:W-:Y:S02]  /*32b0*/  @P5 PRMT R48, R144, 0x7610, R48 ;  /* 0x0000761090305816 */ /* 0x000fe40000000030 */
[----:B------:R-:W-:Y:S01]  /*32c0*/  SEL R142, R231, R142, P6 ;  /* 0x0000008ee78e7207 */ /* 0x000fe20003000000 */
[----:B------:R-:W1:Y:S01]  /*32d0*/  @P5 LDC R235, c[0x0][0x29c] ;  /* 0x0000a700ffeb5b82 */ /* 0x000e620000000800 */
[----:B------:R-:W-:Y:S01]  /*32e0*/  @P5 PRMT R48, R48, 0x5410, R145 ;  /* 0x0000541030305816 */ /* 0x000fe20000000091 */
[----:B------:R-:W-:Y:S01]  /*32f0*/  @P5 FMUL.FTZ R231, R161, R153 ;  /* 0x00000099a1e75220 */ /* 0x000fe20000410000 */
[----:B------:R-:W-:Y:S02]  /*3300*/  SEL R132, R229, R132, P6 ;  /* 0x00000084e5847207 */ /* 0x000fe40003000000 */
[----:B------:R-:W-:-:S02]  /*3310*/  SEL R134, R155, R134, P6 ;  /* 0x000000869b867207 */ /* 0x000fc40003000000 */
[----:B------:R-:W-:Y:S01]  /*3320*/  SEL R143, R154, R143, P6 ;  /* 0x0000008f9a8f7207 */ /* 0x000fe20003000000 */
[----:B------:R-:W3:Y:S01]  /*3330*/  @P5 LDC R237, c[0x0][0x29c] ;  /* 0x0000a700ffed5b82 */ /* 0x000ee20000000800 */
[----:B--2---:R-:W-:Y:S01]  /*3340*/  @P5 FMUL.FTZ R229, R229, R236 ;  /* 0x000000ece5e55220 */ /* 0x004fe20000410000 */
[----:B------:R-:W-:Y:S02]  /*3350*/  SEL R133, R230, R133, P6 ;  /* 0x00000085e6857207 */ /* 0x000fe40003000000 */
[----:B------:R-:W-:Y:S01]  /*3360*/  SEL R135, R232, R135, P6 ;  /* 0x00000087e8877207 */ /* 0x000fe20003000000 */
[----:B------:R-:W-:Y:S01]  /*3370*/  @P5 FMUL.FTZ R233, R164, R229 ;  /* 0x000000e5a4e95220 */ /* 0x000fe20000410000 */
[----:B------:R-:W-:Y:S02]  /*3380*/  @P5 F2FP.F16.F32.PACK_AB R231, RZ, R231 ;  /* 0x000000e7ffe7523e */ /* 0x000fe400000000ff */
[----:B------:R-:W2:Y:S01]  /*3390*/  @P5 LDC R239, c[0x0][0x29c] ;  /* 0x0000a700ffef5b82 */ /* 0x000ea20000000800 */
[----:B0-----:R-:W-:Y:S01]  /*33a0*/  @P5 FMUL.FTZ R155, R155, R238 ;  /* 0x000000ee9b9b5220 */ /* 0x001fe20000410000 */
[----:B------:R-:W-:-:S02]  /*33b0*/  @P5 PRMT R49, R231, 0x7610, R49 ;  /* 0x00007610e7315816 */ /* 0x000fc40000000031 */
[----:B------:R-:W-:-:S04]  /*33c0*/  @P5 F2FP.F16.F32.PACK_AB R233, RZ, R233 ;  /* 0x000000e9ffe9523e */ /* 0x000fc800000000ff */
[----:B------:R-:W0:Y:S01]  /*33d0*/  @P0 LDC.64 R146, c[0x0][0x308] ;  /* 0x0000c200ff920b82 */ /* 0x000e220000000a00 */
[----:B-1----:R-:W-:Y:S01]  /*33e0*/  @P5 FMUL.FTZ R154, R154, R235 ;  /* 0x000000eb9a9a5220 */ /* 0x002fe20000410000 */
[----:B------:R-:W-:Y:S01]  /*33f0*/  @P5 FMUL.FTZ R235, R166, R155 ;  /* 0x0000009ba6eb5220 */ /* 0x000fe20000410000 */
[----:B------:R-:W-:Y:S01]  /*3400*/  @P5 PRMT R50, R233, 0x7610, R50 ;  /* 0x00007610e9325816 */ /* 0x000fe20000000032 */
[----:B-----5:R-:W-:Y:S02]  /*3410*/  @P5 HADD2.F32 R233, -RZ, R137.H0_H0 ;  /* 0x20000089ffe95230 */ /* 0x020fe40000004100 */
[----:B------:R-:W-:Y:S01]  /*3420*/  @P5 FMUL.FTZ R231, R165, R154 ;  /* 0x0000009aa5e75220 */ /* 0x000fe20000410000 */
[----:B------:R-:W-:Y:S01]  /*3430*/  @P5 F2FP.F16.F32.PACK_AB R235, RZ, R235 ;  /* 0x000000ebffeb523e */ /* 0x000fe200000000ff */
[----:B------:R-:W1:Y:S01]  /*3440*/  @P5 LDC.64 R144, c[0x0][0x2f8] ;  /* 0x0000be00ff905b82 */ /* 0x000e620000000a00 */
[----:B---3--:R-:W-:Y:S02]  /*3450*/  @P5 FMUL.FTZ R230, R230, R237 ;  /* 0x000000ede6e65220 */ /* 0x008fe40000410000 */
[----:B------:R-:W-:Y:S01]  /*3460*/  @P5 F2FP.F16.F32.PACK_AB R231, RZ, R231 ;  /* 0x000000e7ffe7523e */ /* 0x000fe200000000ff */
[----:B------:R-:W-:Y:S01]  /*3470*/  @P5 FFMA.FTZ R94, R233, R153, R94 ;  /* 0x00000099e95e5223 */ /* 0x000fe2000001005e */
[----:B------:R-:W-:Y:S01]  /*3480*/  @P5 PRMT R51, R235, 0x7610, R51 ;  /* 0x00007610eb335816 */ /* 0x000fe20000000033 */
[----:B------:R-:W-:Y:S01]  /*3490*/  @P5 FMUL.FTZ R234, R168, R230 ;  /* 0x000000e6a8ea5220 */ /* 0x000fe20000410000 */
[----:B------:R-:W-:Y:S01]  /*34a0*/  @P5 PRMT R49, R49, 0x5410, R231 ;  /* 0x0000541031315816 */ /* 0x000fe200000000e7 */
[----:B------:R-:W-:-:S02]  /*34b0*/  @P5 HADD2.F32 R231, -RZ, R136.H0_H0 ;  /* 0x20000088ffe75230 */ /* 0x000fc40000004100 */
[----:B--2---:R-:W-:Y:S01]  /*34c0*/  @P5 FMUL.FTZ R232, R232, R239 ;  /* 0x000000efe8e85220 */ /* 0x004fe20000410000 */
[----:B------:R-:W-:-:S03]  /*34d0*/  @P5 F2FP.F16.F32.PACK_AB R234, RZ, R234 ;  /* 0x000000eaffea523e */ /* 0x000fc600000000ff */
[----:B------:R-:W-:Y:S01]  /*34e0*/  @P5 FMUL.FTZ R236, R169, R232 ;  /* 0x000000e8a9ec5220 */ /* 0x000fe20000410000 */
[----:B------:R-:W-:Y:S01]  /*34f0*/  @P5 FFMA.FTZ R92, R231, R149, R92 ;  /* 0x00000095e75c5223 */ /* 0x000fe2000001005c */
[----:B------:R-:W-:Y:S01]  /*3500*/  @P5 PRMT R50, R50, 0x5410, R234 ;  /* 0x0000541032325816 */ /* 0x000fe200000000ea */
[----:B------:R-:W-:Y:S02]  /*3510*/  @P5 HADD2.F32 R234, -RZ, R136.H1_H1 ;  /* 0x30000088ffea5230 */ /* 0x000fe40000004100 */
[----:B------:R-:W-:Y:S01]  /*3520*/  @P5 F2FP.F16.F32.PACK_AB R236, RZ, R236 ;  /* 0x000000ecffec523e */ /* 0x000fe200000000ff */
[C---:B0-----:R-:W-:Y:S01]  /*3530*/  @P0 IMAD.WIDE.U32 R146, R180.reuse, 0x20, R146 ;  /* 0x00000020b4920825 */ /* 0x041fe200078e0092 */
[----:B------:R-:W-:-:S03]  /*3540*/  IADD3 R180, R180, 0x20, RZ ;  /* 0x00000020b4b47810 */ /* 0x000fc60007ffe0ff */
[----:B------:R-:W-:Y:S01]  /*3550*/  @P5 FFMA.FTZ R93, R234, R148, R93 ;  /* 0x00000094ea5d5223 */ /* 0x000fe2000001005d */
[----:B------:R-:W-:Y:S01]  /*3560*/  @P5 PRMT R51, R51, 0x5410, R236 ;  /* 0x0000541033335816 */ /* 0x000fe200000000ec */
[----:B------:R-:W-:Y:S01]  /*3570*/  @P5 HADD2.F32 R148, -RZ, R137.H1_H1 ;  /* 0x30000089ff945230 */ /* 0x000fe20000004100 */
[----:B------:R-:W-:Y:S01]  /*3580*/  @P0 STG.E.128 desc[UR4][R146.64], R140 ;  /* 0x0000008c92000986 */ /* 0x000fe2000c101d04 */
[C---:B-1----:R-:W-:Y:S01]  /*3590*/  @P5 IMAD.WIDE.U32 R144, R151.reuse, 0x10, R144 ;  /* 0x0000001097905825 */ /* 0x042fe200078e0090 */
[----:B------:R-:W-:Y:S02]  /*35a0*/  IADD3 R151, R151, 0x20, RZ ;  /* 0x0000002097977810 */ /* 0x000fe40007ffe0ff */
[----:B------:R0:W-:Y:S01]  /*35b0*/  @P0 STG.E.128 desc[UR4][R146.64+0x10], R132 ;  /* 0x0000108492000986 */ /* 0x0001e2000c101d04 */
[--C-:B------:R-:W-:Y:S02]  /*35c0*/  @P5 HADD2.F32 R149, -RZ, R138.reuse.H0_H0 ;  /* 0x2000008aff955230 */ /* 0x100fe40000004100 */
[----:B------:R-:W-:Y:S01]  /*35d0*/  @P5 FFMA.FTZ R95, R148, R154, R95 ;  /* 0x0000009a945f5223 */ /* 0x000fe2000001005f */
[----:B------:R-:W-:Y:S01]  /*35e0*/  @P5 HADD2.F32 R234, -RZ, R138.H1_H1 ;  /* 0x3000008affea5230 */ /* 0x000fe20000004100 */
[----:B------:R1:W-:Y:S01]  /*35f0*/  @P5 STG.E.128 desc[UR4][R144.64], R48 ;  /* 0x0000003090005986 */ /* 0x0003e2000c101d04 */
[----:B------:R-:W-:-:S03]  /*3600*/  @P5 FFMA.FTZ R96, R149, R229, R96 ;  /* 0x000000e595605223 */ /* 0x000fc60000010060 */
[----:B------:R-:W-:Y:S01]  /*3610*/  @P5 FFMA.FTZ R97, R234, R230, R97 ;  /* 0x000000e6ea615223 */ /* 0x000fe20000010061 */
[--C-:B0-----:R-:W-:Y:S02]  /*3620*/  @P5 HADD2.F32 R147, -RZ, R139.reuse.H0_H0 ;  /* 0x2000008bff935230 */ /* 0x101fe40000004100 */
[----:B------:R-:W-:-:S03]  /*3630*/  @P5 HADD2.F32 R146, -RZ, R139.H1_H1 ;  /* 0x3000008bff925230 */ /* 0x000fc60000004100 */
[----:B------:R-:W-:Y:S02]  /*3640*/  @P5 FFMA.FTZ R98, R147, R155, R98 ;  /* 0x0000009b93625223 */ /* 0x000fe40000010062 */
[----:B-1----:R-:W-:-:S07]  /*3650*/  @P5 FFMA.FTZ R99, R146, R232, R99 ;  /* 0x000000e892635223 */ /* 0x002fce0000010063 */
.L_x_7426:
[----:B------:R-:W-:Y:S05]  /*3660*/  BSYNC B1 ;  /* 0x0000000000017941 */ /* 0x000fea0003800000 */
.L_x_7425:
        /* <DEDUP_REMOVED lines=11> */
.L_x_7448:
[----:B------:R-:W-:Y:S05]  /*3720*/  BSYNC B2 ;  /* 0x0000000000027941 */ /* 0x000fea0003800000 */
.L_x_7447:
        /* <DEDUP_REMOVED lines=13> */
.L_x_7450:
[----:B------:R-:W-:Y:S05]  /*3800*/  BSYNC B2 ;  /* 0x0000000000027941 */ /* 0x000fea0003800000 */
.L_x_7449:
        /* <DEDUP_REMOVED lines=13> */
.L_x_7452:
[----:B------:R-:W-:Y:S05]  /*38e0*/  BSYNC B2 ;  /* 0x0000000000027941 */ /* 0x000fea0003800000 */
.L_x_7451:
        /* <DEDUP_REMOVED lines=13> */
.L_x_7454:
[----:B------:R-:W-:Y:S05]  /*39c0*/  BSYNC B2 ;  /* 0x0000000000027941 */ /* 0x000fea0003800000 */
.L_x_7453:
[----:B------:R-:W-:Y:S01]  /*39d0*/  @!P4 ISETP.NE.U32.AND P0, PT, R144, RZ, PT ;  /* 0x000000ff9000c20c */ /* 0x000fe20003f05070 */
[----:B------:R-:W-:Y:S03]  /*39e0*/  BSSY B2, `(.L_x_7455) ;  /* 0x000000c000027945 */ /* 0x000fe60003800000 */
[----:B------:R-:W-:-:S04]  /*39f0*/  @!P4 ISETP.NE.AND.EX P0, PT, R145, RZ, PT, P0 ;  /* 0x000000ff9100c20c */ /* 0x000fc80003f05300 */
[----:B0-----:R-:W-:Y:S01]  /*3a00*/  @!P4 FSEL R234, R119, RZ, P0 ;  /* 0x000000ff77eac208 */ /* 0x001fe20000000000 */
        /* <DEDUP_REMOVED lines=9> */
.L_x_7456:
[----:B------:R-:W-:Y:S05]  /*3aa0*/  BSYNC B2 ;  /* 0x0000000000027941 */ /* 0x000fea0003800000 */
.L_x_7455:
        /* <DEDUP_REMOVED lines=13> */
.L_x_7458:
[----:B------:R-:W-:Y:S05]  /*3b80*/  BSYNC B2 ;  /* 0x0000000000027941 */ /* 0x000fea0003800000 */
.L_x_7457:
        /* <DEDUP_REMOVED lines=13> */
.L_x_7460:
[----:B------:R-:W-:Y:S05]  /*3c60*/  BSYNC B2 ;  /* 0x0000000000027941 */ /* 0x000fea0003800000 */
.L_x_7459:
        /* <DEDUP_REMOVED lines=13> */
.L_x_7462:
[----:B------:R-:W-:Y:S05]  /*3d40*/  BSYNC B2 ;  /* 0x0000000000027941 */ /* 0x000fea0003800000 */
.L_x_7461:
[----:B------:R-:W-:Y:S01]  /*3d50*/  @!P4 ISETP.NE.U32.AND P0, PT, R144, RZ, PT ;  /* 0x000000ff9000c20c */ /* 0x000fe20003f05070 */
[----:B------:R-:W0:Y:S01]  /*3d60*/  @P5 LDC R236, c[0x0][0x29c] ;  /* 0x0000a700ffec5b82 */ /* 0x000e220000000800 */
        /* <DEDUP_REMOVED lines=12> */
[----:B------:R-:W-:-:S04]  /*3e30*/  ISETP.NE.U32.AND P4, PT, R144, RZ, PT ;  /* 0x000000ff9000720c */ /* 0x000fc80003f85070 */
[----:B------:R-:W-:Y:S01]  /*3e40*/  ISETP.NE.AND.EX P4, PT, R145, RZ, PT, P4 ;  /* 0x000000ff9100720c */ /* 0x000fe20003f85340 */
[----:B------:R-:W-:-:S04]  /*3e50*/  FFMA.FTZ R145, R226, R152, R233 ;  /* 0x00000098e2917223 */ /* 0x000fc800000100e9 */
[----:B------:R-:W-:-:S04]  /*3e60*/  FADD.FTZ R154, R224, -R145 ;  /* 0x80000091e09a7221 */ /* 0x000fc80000010000 */
[----:B------:R-:W-:-:S04]  /*3e70*/  FMUL.FTZ R154, R179, R154 ;  /* 0x0000009ab39a7220 */ /* 0x000fc80000410000 */
[----:B------:R-:W-:-:S07]  /*3e80*/  @P4 FADD.FTZ R154, R123, R154 ;  /* 0x0000009a7b9a4221 */ /* 0x000fce0000010000 */
.L_x_7464:
[----:B------:R-:W-:Y:S05]  /*3e90*/  BSYNC B2 ;  /* 0x0000000000027941 */ /* 0x000fea0003800000 */
.L_x_7463:
[----:B------:R-:W4:Y:S01]  /*3ea0*/  @P5 LDC R240, c[0x0][0x29c] ;  /* 0x0000a700fff05b82 */ /* 0x000f220000000800 */
[----:B------:R-:W-:Y:S01]  /*3eb0*/  ISETP.NE.U32.AND P4, PT, R146, RZ, PT ;  /* 0x000000ff9200720c */ /* 0x000fe20003f85070 */
[----:B--2---:R-:W-:Y:S01]  /*3ec0*/  @P5 FMUL.FTZ R150, R155, R238 ;  /* 0x000000ee9b965220 */ /* 0x004fe20000410000 */
[----:B0-----:R-:W-:Y:S01]  /*3ed0*/  @P5 FMUL.FTZ R146, R231, R236 ;  /* 0x000000ece7925220 */ /* 0x001fe20000410000 */
[----:B-1----:R-:W-:Y:S01]  /*3ee0*/  @P5 FMUL.FTZ R152, R232, R235 ;  /* 0x000000ebe8985220 */ /* 0x002fe20000410000 */
[----:B------:R-:W-:Y:S01]  /*3ef0*/  ISETP.NE.AND.EX P4, PT, R147, RZ, PT, P4 ;  /* 0x000000ff9300720c */ /* 0x000fe20003f85340 */
[----:B---3--:R-:W-:Y:S01]  /*3f00*/  @P5 FMUL.FTZ R147, R234, R237 ;  /* 0x000000edea935220 */ /* 0x008fe20000410000 */
[----:B------:R-:W-:Y:S01]  /*3f10*/  @P5 FMUL.FTZ R144, R171, R150 ;  /* 0x00000096ab905220 */ /* 0x000fe20000410000 */
[----:B------:R-:W0:Y:S01]  /*3f20*/  @P5 LDC R242, c[0x0][0x29c] ;  /* 0x0000a700fff25b82 */ /* 0x000e220000000800 */
[----:B------:R-:W-:Y:S01]  /*3f30*/  SEL R140, R231, R140, P4 ;  /* 0x0000008ce78c7207 */ /* 0x000fe20002000000 */
[----:B------:R-:W-:Y:S01]  /*3f40*/  @P5 FMUL.FTZ R145, R174, R147 ;  /* 0x00000093ae915220 */ /* 0x000fe20000410000 */
[----:B------:R-:W-:Y:S01]  /*3f50*/  SEL R142, R155, R142, P4 ;  /* 0x0000008e9b8e7207 */ /* 0x000fe20002000000 */
[----:B------:R-:W-:Y:S01]  /*3f60*/  @P5 FMUL.FTZ R179, R167, R146 ;  /* 0x00000092a7b35220 */ /* 0x000fe20000410000 */
[----:B------:R-:W-:Y:S01]  /*3f70*/  @P5 F2FP.F16.F32.PACK_AB R235, RZ, R144 ;  /* 0x00000090ffeb523e */ /* 0x000fe200000000ff */
[----:B----4-:R-:W-:Y:S01]  /*3f80*/  @P0 IMAD.WIDE.U32 R148, R180, 0x20, R148 ;  /* 0x00000020b4940825 */ /* 0x010fe200078e0094 */
[----:B------:R-:W-:Y:S01]  /*3f90*/  @P5 F2FP.F16.F32.PACK_AB R236, RZ, R145 ;  /* 0x00000091ffec523e */ /* 0x000fe200000000ff */
[----:B------:R-:W1:Y:S01]  /*3fa0*/  @P5 LDC R239, c[0x0][0x29c] ;  /* 0x0000a700ffef5b82 */ /* 0x000e620000000800 */
[----:B------:R-:W-:Y:S01]  /*3fb0*/  SEL R141, R232, R141, P4 ;  /* 0x0000008de88d7207 */ /* 0x000fe20002000000 */
[----:B------:R-:W-:Y:S01]  /*3fc0*/  @P5 FMUL.FTZ R180, R172, R152 ;  /* 0x00000098acb45220 */ /* 0x000fe20000410000 */
[----:B------:R-:W-:-:S02]  /*3fd0*/  SEL R143, R234, R143, P4 ;  /* 0x0000008fea8f7207 */ /* 0x000fc40002000000 */
[C---:B------:R-:W-:Y:S02]  /*3fe0*/  SEL R132, R229.reuse, R132, P4 ;  /* 0x00000084e5847207 */ /* 0x040fe40002000000 */
[----:B------:R-:W-:Y:S01]  /*3ff0*/  @P5 F2FP.F16.F32.PACK_AB R179, RZ, R179 ;  /* 0x000000b3ffb3523e */ /* 0x000fe200000000ff */
[----:B------:R-:W2:Y:S01]  /*4000*/  @P5 LDC R233, c[0x0][0x29c] ;  /* 0x0000a700ffe95b82 */ /* 0x000ea20000000800 */
[----:B------:R-:W-:Y:S01]  /*4010*/  @P5 FMUL.FTZ R155, R229, R240 ;  /* 0x000000f0e59b5220 */ /* 0x000fe20000410000 */
[----:B------:R-:W-:Y:S01]  /*4020*/  @P5 F2FP.F16.F32.PACK_AB R180, RZ, R180 ;  /* 0x000000b4ffb4523e */ /* 0x000fe200000000ff */
[----:B------:R-:W-:Y:S01]  /*4030*/  @P0 STG.E.128 desc[UR4][R148.64], R140 ;  /* 0x0000008c94000986 */ /* 0x000fe2000c101d04 */
[----:B------:R-:W-:Y:S01]  /*4040*/  @P5 PRMT R48, R179, 0x7610, R48 ;  /* 0x00007610b3305816 */ /* 0x000fe20000000030 */
[----:B------:R-:W-:Y:S01]  /*4050*/  @P5 FMUL.FTZ R232, R173, R155 ;  /* 0x0000009bade85220 */ /* 0x000fe20000410000 */
[----:B------:R-:W-:Y:S02]  /*4060*/  @P5 PRMT R49, R235, 0x7610, R49 ;  /* 0x00007610eb315816 */ /* 0x000fe40000000031 */
[----:B------:R-:W3:Y:S01]  /*4070*/  @P5 LDC.64 R144, c[0x0][0x2f8] ;  /* 0x0000be00ff905b82 */ /* 0x000ee20000000a00 */
[----:B0-----:R-:W-:Y:S01]  /*4080*/  @P5 FMUL.FTZ R231, R153, R242 ;  /* 0x000000f299e75220 */ /* 0x001fe20000410000 */
[----:B------:R-:W-:-:S02]  /*4090*/  @P5 F2FP.F16.F32.PACK_AB R232, RZ, R232 ;  /* 0x000000e8ffe8523e */ /* 0x000fc400000000ff */
[----:B------:R-:W-:Y:S01]  /*40a0*/  SEL R133, R230, R133, P4 ;  /* 0x00000085e6857207 */ /* 0x000fe20002000000 */
[----:B------:R-:W-:Y:S01]  /*40b0*/  @P5 FMUL.FTZ R234, R175, R231 ;  /* 0x000000e7afea5220 */ /* 0x000fe20000410000 */
[----:B------:R-:W-:Y:S01]  /*40c0*/  @P5 PRMT R50, R232, 0x7610, R50 ;  /* 0x00007610e8325816 */ /* 0x000fe20000000032 */
[----:B-1----:R-:W-:Y:S01]  /*40d0*/  @P5 FMUL.FTZ R229, R230, R239 ;  /* 0x000000efe6e55220 */ /* 0x002fe20000410000 */
[----:B------:R-:W-:Y:S01]  /*40e0*/  SEL R134, R153, R134, P4 ;  /* 0x0000008699867207 */ /* 0x000fe20002000000 */
[----:B-----5:R-:W-:Y:S01]  /*40f0*/  @P5 HADD2.F32 R153, -RZ, R137.H0_H0 ;  /* 0x20000089ff995230 */ /* 0x020fe20000004100 */
[----:B------:R-:W-:Y:S02]  /*4100*/  @P5 F2FP.F16.F32.PACK_AB R234, RZ, R234 ;  /* 0x000000eaffea523e */ /* 0x000fe400000000ff */
[----:B------:R-:W-:Y:S02]  /*4110*/  SEL R135, R154, R135, P4 ;  /* 0x000000879a877207 */ /* 0x000fe40002000000 */
[----:B------:R-:W-:Y:S01]  /*4120*/  @P5 PRMT R51, R234, 0x7610, R51 ;  /* 0x00007610ea335816 */ /* 0x000fe20000000033 */
[----:B--2---:R-:W-:Y:S01]  /*4130*/  @P5 FMUL.FTZ R238, R154, R233 ;  /* 0x000000e99aee5220 */ /* 0x004fe20000410000 */
[----:B------:R-:W-:Y:S01]  /*4140*/  @P5 FMUL.FTZ R233, R176, R229 ;  /* 0x000000e5b0e95220 */ /* 0x000fe20000410000 */
[----:B------:R-:W-:Y:S01]  /*4150*/  @P5 PRMT R48, R48, 0x5410, R180 ;  /* 0x0000541030305816 */ /* 0x000fe200000000b4 */
[----:B------:R0:W-:Y:S01]  /*4160*/  @P0 STG.E.128 desc[UR4][R148.64+0x10], R132 ;  /* 0x0000108494000986 */ /* 0x0001e2000c101d04 */
[----:B------:R-:W-:Y:S01]  /*4170*/  @P5 FMUL.FTZ R237, R177, R238 ;  /* 0x000000eeb1ed5220 */ /* 0x000fe20000410000 */
[----:B------:R-:W-:Y:S01]  /*4180*/  @P5 PRMT R49, R49, 0x5410, R236 ;  /* 0x0000541031315816 */ /* 0x000fe200000000ec */
[----:B------:R-:W-:Y:S01]  /*4190*/  @P5 FFMA.FTZ R102, R153, R150, R102 ;  /* 0x0000009699665223 */ /* 0x000fe20000010066 */
[----:B------:R-:W-:Y:S01]  /*41a0*/  @P5 F2FP.F16.F32.PACK_AB R233, RZ, R233 ;  /* 0x000000e9ffe9523e */ /* 0x000fe200000000ff */
[----:B---3--:R-:W-:Y:S01]  /*41b0*/  @P5 IMAD.WIDE.U32 R144, R151, 0x10, R144 ;  /* 0x0000001097905825 */ /* 0x008fe200078e0090 */
[----:B------:R-:W-:-:S02]  /*41c0*/  @P5 F2FP.F16.F32.PACK_AB R237, RZ, R237 ;  /* 0x000000edffed523e */ /* 0x000fc400000000ff */
[----:B------:R-:W-:Y:S01]  /*41d0*/  @P5 PRMT R50, R50, 0x5410, R233 ;  /* 0x0000541032325816 */ /* 0x000fe200000000e9 */
[--C-:B------:R-:W-:Y:S01]  /*41e0*/  @P5 HADD2.F32 R151, -RZ, R136.reuse.H0_H0 ;  /* 0x20000088ff975230 */ /* 0x100fe20000004100 */
[----:B------:R-:W-:Y:S01]  /*41f0*/  @P5 PRMT R51, R51, 0x5410, R237 ;  /* 0x0000541033335816 */ /* 0x000fe200000000ed */
[----:B------:R-:W-:Y:S02]  /*4200*/  @P5 HADD2.F32 R154, -RZ, R136.H1_H1 ;  /* 0x30000088ff9a5230 */ /* 0x000fe40000004100 */
[--C-:B------:R-:W-:Y:S02]  /*4210*/  @P5 HADD2.F32 R150, -RZ, R138.reuse.H1_H1 ;  /* 0x3000008aff965230 */ /* 0x100fe40000004100 */
[----:B------:R-:W-:Y:S01]  /*4220*/  @P5 FFMA.FTZ R100, R151, R146, R100 ;  /* 0x0000009297645223 */ /* 0x000fe20000010064 */
[----:B------:R1:W-:Y:S01]  /*4230*/  @P5 STG.E.128 desc[UR4][R144.64], R48 ;  /* 0x0000003090005986 */ /* 0x0003e2000c101d04 */
[----:B------:R-:W-:Y:S02]  /*4240*/  @P5 HADD2.F32 R146, -RZ, R137.H1_H1 ;  /* 0x30000089ff925230 */ /* 0x000fe40000004100 */
[----:B------:R-:W-:Y:S01]  /*4250*/  @P5 FFMA.FTZ R101, R154, R152, R101 ;  /* 0x000000989a655223 */ /* 0x000fe20000010065 */
[----:B------:R-:W-:-:S02]  /*4260*/  @P5 HADD2.F32 R151, -RZ, R138.H0_H0 ;  /* 0x2000008aff975230 */ /* 0x000fc40000004100 */
[----:B------:R-:W-:Y:S01]  /*4270*/  @P5 FFMA.FTZ R105, R150, R229, R105 ;  /* 0x000000e596695223 */ /* 0x000fe20000010069 */
[--C-:B0-----:R-:W-:Y:S02]  /*4280*/  @P5 HADD2.F32 R149, -RZ, R139.reuse.H0_H0 ;  /* 0x2000008bff955230 */ /* 0x101fe40000004100 */
[----:B------:R-:W-:Y:S01]  /*4290*/  @P5 FFMA.FTZ R103, R146, R147, R103 ;  /* 0x0000009392675223 */ /* 0x000fe20000010067 */
[----:B------:R-:W-:Y:S02]  /*42a0*/  @P5 HADD2.F32 R148, -RZ, R139.H1_H1 ;  /* 0x3000008bff945230 */ /* 0x000fe40000004100 */
[----:B------:R-:W-:Y:S01]  /*42b0*/  @P5 FFMA.FTZ R104, R151, R155, R104 ;  /* 0x0000009b97685223 */ /* 0x000fe20000010068 */
[----:B------:R-:W-:Y:S02]  /*42c0*/  @P5 FFMA.FTZ R106, R149, R231, R106 ;  /* 0x000000e7956a5223 */ /* 0x000fe4000001006a */
[----:B------:R-:W-:-:S07]  /*42d0*/  @P5 FFMA.FTZ R107, R148, R238, R107 ;  /* 0x000000ee946b5223 */ /* 0x000fce000001006b */
.L_x_7446:
[----:B------:R-:W-:Y:S05]  /*42e0*/  BSYNC B1 ;  /* 0x0000000000017941 */ /* 0x000fea0003800000 */
.L_x_7445:
[----:B-1----:R-:W1:Y:S02]  /*42f0*/  LDC.64 R144, c[0x0][0x210] ;  /* 0x00008400ff907b82 */ /* 0x002e640000000a00 */
[----:B-1----:R-:W-:-:S04]  /*4300*/  LEA R178, R144, R178, 0x2 ;  /* 0x000000b290b27211 */ /* 0x002fc800078e10ff */
[----:B------:R-:W-:-:S13]  /*4310*/  ISETP.GE.AND P0, PT, R178, R145, PT ;  /* 0x00000091b200720c */ /* 0x000fda0003f06270 */
[----:B------:R-:W-:Y:S05]  /*4320*/  @!P0 BRA `(.L_x_7465) ;  /* 0xffffffc400508947 */ /* 0x000fea000383ffff */
.L_x_7390:
[----:B------:R-:W-:Y:S05]  /*4330*/  BSYNC B0 ;  /* 0x0000000000007941 */ /* 0x000fea0003800000 */
.L_x_7389:
        /* <DEDUP_REMOVED lines=20> */
[----:B---3--:R-:W-:Y:S02]  /*4480*/  IMAD R159, R18, R159, RZ ;  /* 0x0000009f129f7224 */ /* 0x008fe400078e02ff */
        /* <DEDUP_REMOVED lines=8> */
[----:B------:R-:W1:Y:S04]  /*4510*/  LDS R4, [R3+0x200] ;  /* 0x0002000003047984 */ /* 0x000e680000000800 */
[----:B------:R-:W3:Y:S04]  /*4520*/  LDS R5, [R3+0x400] ;  /* 0x0004000003057984 */ /* 0x000ee80000000800 */
[----:B------:R-:W4:Y:S04]  /*4530*/  LDS R8, [R3+0xa00] ;  /* 0x000a000003087984 */ /* 0x000f280000000800 */
[----:B------:R-:W0:Y:S04]  /*4540*/  LDS R11, [R3+0xe00] ;  /* 0x000e0000030b7984 */ /* 0x000e280000000800 */
[----:B------:R-:W2:Y:S04]  /*4550*/  LDS R10, [R3+0x1000] ;  /* 0x00100000030a7984 */ /* 0x000ea80000000800 */
[----:B------:R-:W2:Y:S04]  /*4560*/  LDS R15, [R3+0x1600] ;  /* 0x00160000030f7984 */ /* 0x000ea80000000800 */
[----:B------:R-:W2:Y:S04]  /*4570*/  LDS R2, [R3] ;  /* 0x0000000003027984 */ /* 0x000ea80000000800 */
        /* <DEDUP_REMOVED lines=21> */
[----:B------:R-:W-:-:S03]  /*46d0*/  FADD.FTZ R7, RZ, R7 ;  /* 0x00000007ff077221 */ /* 0x000fc60000010000 */
[----:B------:R-:W2:Y:S04]  /*46e0*/  LDS R27, [R3+0x2600] ;  /* 0x00260000031b7984 */ /* 0x000ea80000000800 */
[----:B------:R-:W2:Y:S01]  /*46f0*/  LDS R18, [R3+0x2800] ;  /* 0x0028000003127984 */ /* 0x000ea20000000800 */
[----:B-1----:R-:W-:-:S03]  /*4700*/  FADD.FTZ R6, R6, R13 ;  /* 0x0000000d06067221 */ /* 0x002fc60000010000 */
        /* <DEDUP_REMOVED lines=78> */
[----:B------:R-:W-:Y:S02]  /*4bf0*/  IADD3.X R5, RZ, RZ, RZ, P6, !PT ;  /* 0x000000ffff057210 */ /* 0x000fe400037fe4ff */
[----:B------:R-:W-:Y:S01]  /*4c00*/  STS.128 [R0+0x800], R100 ;  /* 0x0008006400007388 */ /* 0x000fe20000000c00 */
[----:B------:R-:W-:-:S03]  /*4c10*/  IADD3 R2, P6, R14, UR6, RZ ;  /* 0x000000060e027c10 */ /* 0x000fc6000ffde0ff */
        /* <DEDUP_REMOVED lines=20> */
[----:B------:R-:W-:Y:S02]  /*4d60*/  SHF.L.U64.HI R19, R160, 0x2, R5 ;  /* 0x00000002a0137819 */ /* 0x000fe40000010205 */
[----:B------:R-:W3:Y:S01]  /*4d70*/  LDS R57, [R3+0x2e00] ;  /* 0x002e000003397984 */ /* 0x000ee20000000800 */
[----:B----4-:R-:W-:-:S03]  /*4d80*/  FADD.FTZ R24, R24, R53 ;  /* 0x0000003518187221 */ /* 0x010fc60000010000 */
        /* <DEDUP_REMOVED lines=44> */
.L_x_7467:
[----:B------:R-:W-:Y:S05]  /*5050*/  BSYNC B0 ;  /* 0x0000000000007941 */ /* 0x000fea0003800000 */
.L_x_7466:
        /* <DEDUP_REMOVED lines=16> */
.L_x_7469:
[----:B------:R-:W-:Y:S05]  /*5160*/  BSYNC B0 ;  /* 0x0000000000007941 */ /* 0x000fea0003800000 */
.L_x_7468:
        /* <DEDUP_REMOVED lines=16> */
.L_x_7471:
[----:B------:R-:W-:Y:S05]  /*5270*/  BSYNC B0 ;  /* 0x0000000000007941 */ /* 0x000fea0003800000 */
.L_x_7470:
        /* <DEDUP_REMOVED lines=16> */
.L_x_7473:
[----:B------:R-:W-:Y:S05]  /*5380*/  BSYNC B0 ;  /* 0x0000000000007941 */ /* 0x000fea0003800000 */
.L_x_7472:
        /* <DEDUP_REMOVED lines=16> */
.L_x_7475:
[----:B------:R-:W-:Y:S05]  /*5490*/  BSYNC B0 ;  /* 0x0000000000007941 */ /* 0x000fea0003800000 */
.L_x_7474:
        /* <DEDUP_REMOVED lines=9> */
.L_x_7404:
[----:B------:R-:W-:Y:S01]  /*5530*/  HFMA2.MMA R154, -RZ, RZ, 0, 5.9604644775390625e-08 ;  /* 0x00000001ff9a7435 */ /* 0x000fe200000001ff */
[----:B------:R-:W-:Y:S01]  /*5540*/  BSSY B1, `(.L_x_7476) ;  /* 0x0000006000017945 */ /* 0x000fe20003800000 */
[----:B------:R-:W-:Y:S02]  /*5550*/  MOV R155, 0x1f ;  /* 0x0000001f009b7802 */ /* 0x000fe40000000f00 */
[----:B------:R-:W-:-:S07]  /*5560*/  MOV R152, 0xffffffff ;  /* 0xffffffff00987802 */ /* 0x000fce0000000f00 */
[----:B012--5:R-:W-:Y:S05]  /*5570*/  WARPSYNC.COLLECTIVE R152, `(.L_x_7477) ;  /* 0x0000000098087348 */ /* 0x027fea0003c00000 */
[----:B------:R3:W4:Y:S02]  /*5580*/  SHFL.BFLY P0, R153, R231, R154, R155 ;  /* 0x0c00009ae7997389 */ /* 0x000724000000009b */
[----:B012345:R-:W-:Y:S01]  /*5590*/  ENDCOLLECTIVE ;  /* 0x000000000000791b */ /* 0x03ffe20003800000 */
.L_x_7477:
[----:B------:R-:W-:Y:S05]  /*55a0*/  BSYNC B1 ;  /* 0x0000000000017941 */ /* 0x000fea0003800000 */
.L_x_7476:
        /* <DEDUP_REMOVED lines=9> */
.L_x_7478:
[----:B------:R-:W-:Y:S01]  /*5640*/  HFMA2.MMA R154, -RZ, RZ, 0, 1.1920928955078125e-07 ;  /* 0x00000002ff9a7435 */ /* 0x000fe200000001ff */
[----:B------:R-:W-:Y:S02]  /*5650*/  MOV R231, R144 ;  /* 0x0000009000e77202 */ /* 0x000fe40000000f00 */
[----:B------:R-:W-:-:S08]  /*5660*/  MOV R145, R153 ;  /* 0x0000009900917202 */ /* 0x000fd00000000f00 */
[----:B------:R-:W-:Y:S05]  /*5670*/  WARPSYNC.COLLECTIVE R152, `(.L_x_7479) ;  /* 0x0000000098087348 */ /* 0x000fea0003c00000 */
[----:B------:R0:W1:Y:S02]  /*5680*/  SHFL.BFLY P0, R153, R231, R154, R155 ;  /* 0x0c00009ae7997389 */ /* 0x000064000000009b */
[----:B01----:R-:W-:Y:S01]  /*5690*/  ENDCOLLECTIVE ;  /* 0x000000000000791b */ /* 0x003fe20003800000 */
.L_x_7479:
[----:B------:R-:W-:-:S05]  /*56a0*/  FADD.FTZ R145, R145, R236 ;  /* 0x000000ec91917221 */ /* 0x000fca0000010000 */
[----:B------:R-:W-:Y:S02]  /*56b0*/  MOV R231, R145 ;  /* 0x0000009100e77202 */ /* 0x000fe40000000f00 */
[----:B------:R-:W-:-:S07]  /*56c0*/  MOV R147, R153 ;  /* 0x0000009900937202 */ /* 0x000fce0000000f00 */
[----:B------:R-:W-:Y:S05]  /*56d0*/  WARPSYNC.COLLECTIVE R152, `(.L_x_7480) ;  /* 0x0000000098087348 */ /* 0x000fea0003c00000 */
[----:B------:R0:W1:Y:S02]  /*56e0*/  SHFL.BFLY P0, R153, R231, R154, R155 ;  /* 0x0c00009ae7997389 */ /* 0x000064000000009b */
[----:B01----:R-:W-:Y:S01]  /*56f0*/  ENDCOLLECTIVE ;  /* 0x000000000000791b */ /* 0x003fe20003800000 */
.L_x_7480:
[----:B------:R-:W-:Y:S01]  /*5700*/  FADD.FTZ R147, R144, R147 ;  /* 0x0000009390937221 */ /* 0x000fe20000010000 */
[----:B------:R-:W-:-:S04]  /*5710*/  HFMA2.MMA R154, -RZ, RZ, 0, 2.384185791015625e-07 ;  /* 0x00000004ff9a7435 */ /* 0x000fc800000001ff */
[----:B------:R-:W-:Y:S02]  /*5720*/  MOV R231, R147 ;  /* 0x0000009300e77202 */ /* 0x000fe40000000f00 */
[----:B------:R-:W-:-:S07]  /*5730*/  MOV R146, R153 ;  /* 0x0000009900927202 */ /* 0x000fce0000000f00 */
[----:B------:R-:W-:Y:S05]  /*5740*/  WARPSYNC.COLLECTIVE R152, `(.L_x_7481) ;  /* 0x0000000098087348 */ /* 0x000fea0003c00000 */
[----:B------:R0:W1:Y:S02]  /*5750*/  SHFL.BFLY P0, R153, R231, R154, R155 ;  /* 0x0c00009ae7997389 */ /* 0x000064000000009b */
[----:B01----:R-:W-:Y:S01]  /*5760*/  ENDCOLLECTIVE ;  /* 0x000000000000791b */ /* 0x003fe20003800000 */
.L_x_7481:
[----:B------:R-:W-:-:S05]  /*5770*/  FADD.FTZ R146, R145, R146 ;  /* 0x0000009291927221 */ /* 0x000fca0000010000 */
[----:B------:R-:W-:Y:S02]  /*5780*/  MOV R231, R146 ;  /* 0x0000009200e77202 */ /* 0x000fe40000000f00 */
[----:B------:R-:W-:-:S07]  /*5790*/  MOV R148, R153 ;  /* 0x0000009900947202 */ /* 0x000fce0000000f00 */
[----:B------:R-:W-:Y:S05]  /*57a0*/  WARPSYNC.COLLECTIVE R152, `(.L_x_7482) ;  /* 0x0000000098087348 */ /* 0x000fea0003c00000 */
[----:B------:R0:W1:Y:S02]  /*57b0*/  SHFL.BFLY P0, R153, R231, R154, R155 ;  /* 0x0c00009ae7997389 */ /* 0x000064000000009b */
[----:B01----:R-:W-:Y:S01]  /*57c0*/  ENDCOLLECTIVE ;  /* 0x000000000000791b */ /* 0x003fe20003800000 */
.L_x_7482:
[----:B------:R-:W-:Y:S01]  /*57d0*/  FADD.FTZ R148, R147, R148 ;  /* 0x0000009493947221 */ /* 0x000fe20000010000 */
[----:B------:R-:W-:-:S04]  /*57e0*/  HFMA2.MMA R154, -RZ, RZ, 0, 4.76837158203125e-07 ;  /* 0x00000008ff9a7435 */ /* 0x000fc800000001ff */
[----:B------:R-:W-:Y:S02]  /*57f0*/  MOV R231, R148 ;  /* 0x0000009400e77202 */ /* 0x000fe40000000f00 */
[----:B------:R-:W-:-:S07]  /*5800*/  MOV R149, R153 ;  /* 0x0000009900957202 */ /* 0x000fce0000000f00 */
[----:B------:R-:W-:Y:S05]  /*5810*/  WARPSYNC.COLLECTIVE R152, `(.L_x_7483) ;  /* 0x0000000098087348 */ /* 0x000fea0003c00000 */
[----:B------:R0:W1:Y:S02]  /*5820*/  SHFL.BFLY P0, R153, R231, R154, R155 ;  /* 0x0c00009ae7997389 */ /* 0x000064000000009b */
[----:B01----:R-:W-:Y:S01]  /*5830*/  ENDCOLLECTIVE ;  /* 0x000000000000791b */ /* 0x003fe20003800000 */
.L_x_7483:
[----:B------:R-:W-:-:S05]  /*5840*/  FADD.FTZ R149, R146, R149 ;  /* 0x0000009592957221 */ /* 0x000fca0000010000 */
[----:B------:R-:W-:Y:S02]  /*5850*/  MOV R231, R149 ;  /* 0x0000009500e77202 */ /* 0x000fe40000000f00 */
[----:B------:R-:W-:-:S07]  /*5860*/  MOV R151, R153 ;  /* 0x0000009900977202 */ /* 0x000fce0000000f00 */
[----:B------:R-:W-:Y:S05]  /*5870*/  WARPSYNC.COLLECTIVE R152, `(.L_x_7484) ;  /* 0x0000000098087348 */ /* 0x000fea0003c00000 */
[----:B------:R0:W1:Y:S02]  /*5880*/  SHFL.BFLY P0, R153, R231, R154, R155 ;  /* 0x0c00009ae7997389 */ /* 0x000064000000009b */
[----:B01----:R-:W-:Y:S01]  /*5890*/  ENDCOLLECTIVE ;  /* 0x000000000000791b */ /* 0x003fe20003800000 */
.L_x_7484:
[----:B------:R-:W-:Y:S01]  /*58a0*/  FADD.FTZ R151, R148, R151 ;  /* 0x0000009794977221 */ /* 0x000fe20000010000 */
[----:B------:R-:W-:-:S04]  /*58b0*/  HFMA2.MMA R154, -RZ, RZ, 0, 9.5367431640625e-07 ;  /* 0x00000010ff9a7435 */ /* 0x000fc800000001ff */
[----:B------:R-:W-:Y:S02]  /*58c0*/  MOV R231, R151 ;  /* 0x0000009700e77202 */ /* 0x000fe40000000f00 */
[----:B------:R-:W-:-:S07]  /*58d0*/  MOV R150, R153 ;  /* 0x0000009900967202 */ /* 0x000fce0000000f00 */
[----:B------:R-:W-:Y:S05]  /*58e0*/  WARPSYNC.COLLECTIVE R152, `(.L_x_7485) ;  /* 0x0000000098087348 */ /* 0x000fea0003c00000 */
[----:B------:R0:W1:Y:S02]  /*58f0*/  SHFL.BFLY P0, R153, R231, R154, R155 ;  /* 0x0c00009ae7997389 */ /* 0x000064000000009b */
[----:B01----:R-:W-:Y:S01]  /*5900*/  ENDCOLLECTIVE ;  /* 0x000000000000791b */ /* 0x003fe20003800000 */
.L_x_7485:
[----:B------:R-:W-:-:S05]  /*5910*/  FADD.FTZ R150, R149, R150 ;  /* 0x0000009695967221 */ /* 0x000fca0000010000 */
[----:B------:R-:W-:Y:S02]  /*5920*/  MOV R231, R150 ;  /* 0x0000009600e77202 */ /* 0x000fe40000000f00 */
[----:B------:R-:W-:-:S07]  /*5930*/  MOV R144, R153 ;  /* 0x0000009900907202 */ /* 0x000fce0000000f00 */
[----:B------:R-:W-:Y:S05]  /*5940*/  WARPSYNC.COLLECTIVE R152, `(.L_x_7486) ;  /* 0x0000000098087348 */ /* 0x000fea0003c00000 */
[----:B------:R0:W1:Y:S02]  /*5950*/  SHFL.BFLY P0, R153, R231, R154, R155 ;  /* 0x0c00009ae7997389 */ /* 0x000064000000009b */
[----:B01----:R-:W-:Y:S01]  /*5960*/  ENDCOLLECTIVE ;  /* 0x000000000000791b */ /* 0x003fe20003800000 */
.L_x_7486:
[----:B------:R-:W-:Y:S01]  /*5970*/  MOV R145, R153 ;  /* 0x0000009900917202 */ /* 0x000fe20000000f00 */
[----:B------:R-:W-:Y:S06]  /*5980*/  BRA `(.L_x_7487) ;  /* 0xffffffc000b87947 */ /* 0x000fec000383ffff */
.L_x_7488:
        /* <DEDUP_REMOVED lines=15> */
.L_x_11782:


//--------------------- .text._ZN10layer_norm13ln_bwd_kernelINS_13Kernel_traitsI6__halfS2_fS2_fjLj768ELj1ELj4ELj1ELj16ENS_18Kernel_traits_baseILj768ES2_S2_fS2_fjLj128EEEEELb0ELb1ELb1ELb1EEEvNS_9BwdParamsE --------------------------
	.section	.text._ZN10layer_norm13ln_bwd_kernelINS_13Kernel_traitsI6__halfS2_fS2_fjLj768ELj1ELj4ELj1ELj16ENS_18Kernel_traits_baseILj768ES2_S2_fS2_fjLj128EEEEELb0ELb1ELb1ELb1EEEvNS_9BwdParamsE,"ax",@progbits
	.align	128
        .global         _ZN10layer_norm13ln_bwd_kernelINS_13Kernel_traitsI6__halfS2_fS2_fjLj768ELj1ELj4ELj1ELj16ENS_18Kernel_traits_baseILj768ES2_S2_fS2_fjLj128EEEEELb0ELb1ELb1ELb1EEEvNS_9BwdParamsE
        .type           _ZN10layer_norm13ln_bwd_kernelINS_13Kernel_traitsI6__halfS2_fS2_fjLj768ELj1ELj4ELj1ELj16ENS_18Kernel_traits_baseILj768ES2_S2_fS2_fjLj128EEEEELb0ELb1ELb1ELb1EEEvNS_9BwdParamsE,@function
        .size           _ZN10layer_norm13ln_bwd_kernelINS_13Kernel_traitsI6__halfS2_fS2_fjLj768ELj1ELj4ELj1ELj16ENS_18Kernel_traits_baseILj768ES2_S2_fS2_fjLj128EEEEELb0ELb1ELb1ELb1EEEvNS_9BwdParamsE,(.L_x_11783 - _ZN10layer_norm13ln_bwd_kernelINS_13Kernel_traitsI6__halfS2_fS2_fjLj768ELj1ELj4ELj1ELj16ENS_18Kernel_traits_baseILj768ES2_S2_fS2_fjLj128EEEEELb0ELb1ELb1ELb1EEEvNS_9BwdParamsE)
        .other          _ZN10layer_norm13ln_bwd_kernelINS_13Kernel_traitsI6__halfS2_fS2_fjLj768ELj1ELj4ELj1ELj16ENS_18Kernel_traits_baseILj768ES2_S2_fS2_fjLj128EEEEELb0ELb1ELb1ELb1EEEvNS_9BwdParamsE,@"STO_CUDA_ENTRY STV_DEFAULT"
_ZN10layer_norm13ln_bwd_kernelINS_13Kernel_traitsI6__halfS2_fS2_fjLj768ELj1ELj4ELj1ELj16ENS_18Kernel_traits_baseILj768ES2_S2_fS2_fjLj128EEEEELb0ELb1ELb1ELb1EEEvNS_9BwdParamsE:
.text._ZN10layer_norm13ln_bwd_kernelINS_13Kernel_traitsI6__halfS2_fS2_fjLj768ELj1ELj4ELj1ELj16ENS_18Kernel_traits_baseILj768ES2_S2_fS2_fjLj128EEEEELb0ELb1ELb1ELb1EEEvNS_9BwdParamsE:
        /* <DEDUP_REMOVED lines=17> */
[----:B------:R-:W-:-:S02]  /*0110*/  LOP3.LUT R191, R191, 0x1f, RZ, 0xc0, !PT ;  /* 0x0000001fbfbf7812 */ /* 0x000fc400078ec0ff */
        /* <DEDUP_REMOVED lines=40> */
.L_x_7490:
        /* <DEDUP_REMOVED lines=44> */
[----:B------:R-:W0:Y:S01]  /*0660*/  LDC.U8 R6, c[0x0][0x2a0] ;  /* 0x0000a800ff067b82 */ /* 0x000e220000000000 */
[----:B---3--:R-:W-:-:S02]  /*0670*/  HADD2.F32 R190, -RZ, R20.H0_H0 ;  /* 0x20000014ffbe7230 */ /* 0x008fc40000004100 */
[----:B------:R-:W-:Y:S02]  /*0680*/  HADD2.F32 R189, -RZ, R20.H1_H1 ;  /* 0x30000014ffbd7230 */ /* 0x000fe40000004100 */
[--C-:B------:R-:W-:Y:S02]  /*0690*/  HADD2.F32 R188, -RZ, R21.reuse.H0_H0 ;  /* 0x20000015ffbc7230 */ /* 0x100fe40000004100 */
[----:B------:R-:W-:Y:S02]  /*06a0*/  HADD2.F32 R187, -RZ, R21.H1_H1 ;  /* 0x30000015ffbb7230 */ /* 0x000fe40000004100 */
[--C-:B------:R-:W-:Y:S02]  /*06b0*/  HADD2.F32 R186, -RZ, R22.reuse.H0_H0 ;  /* 0x20000016ffba7230 */ /* 0x100fe40000004100 */
[----:B------:R-:W-:Y:S02]  /*06c0*/  HADD2.F32 R185, -RZ, R22.H1_H1 ;  /* 0x30000016ffb97230 */ /* 0x000fe40000004100 */
[----:B------:R-:W-:-:S02]  /*06d0*/  HADD2.F32 R184, -RZ, R23.H0_H0 ;  /* 0x20000017ffb87230 */ /* 0x000fc40000004100 */
[--C-:B----4-:R-:W-:Y:S02]  /*06e0*/  HADD2.F32 R22, -RZ, R12.reuse.H0_H0 ;  /* 0x2000000cff167230 */ /* 0x110fe40000004100 */
[----:B------:R-:W-:Y:S02]  /*06f0*/  HADD2.F32 R21, -RZ, R12.H1_H1 ;  /* 0x3000000cff157230 */ /* 0x000fe40000004100 */
[--C-:B------:R-:W-:Y:S02]  /*0700*/  HADD2.F32 R20, -RZ, R13.reuse.H0_H0 ;  /* 0x2000000dff147230 */ /* 0x100fe40000004100 */
[----:B------:R-:W-:Y:S02]  /*0710*/  HADD2.F32 R19, -RZ, R13.H1_H1 ;  /* 0x3000000dff137230 */ /* 0x000fe40000004100 */
[--C-:B------:R-:W-:Y:S02]  /*0720*/  HADD2.F32 R18, -RZ, R14.reuse.H0_H0 ;  /* 0x2000000eff127230 */ /* 0x100fe40000004100 */
[----:B------:R-:W-:-:S02]  /*0730*/  HADD2.F32 R17, -RZ, R14.H1_H1 ;  /* 0x3000000eff117230 */ /* 0x000fc40000004100 */
[----:B------:R-:W-:Y:S02]  /*0740*/  HADD2.F32 R16, -RZ, R15.H0_H0 ;  /* 0x2000000fff107230 */ /* 0x000fe40000004100 */
[----:B------:R-:W-:Y:S02]  /*0750*/  HADD2.F32 R8, -RZ, R7.H0_H0 ;  /* 0x20000007ff087230 */ /* 0x000fe40000004100 */
[----:B------:R-:W-:Y:S02]  /*0760*/  HADD2.F32 R23, -RZ, R23.H1_H1 ;  /* 0x30000017ff177230 */ /* 0x000fe40000004100 */
[----:B------:R-:W-:Y:S02]  /*0770*/  HADD2.F32 R15, -RZ, R15.H1_H1 ;  /* 0x3000000fff0f7230 */ /* 0x000fe40000004100 */
[--C-:B------:R-:W-:Y:S02]  /*0780*/  HADD2.F32 R14, -RZ, R4.reuse.H0_H0 ;  /* 0x20000004ff0e7230 */ /* 0x100fe40000004100 */
[----:B------:R-:W-:-:S02]  /*0790*/  HADD2.F32 R13, -RZ, R4.H1_H1 ;  /* 0x30000004ff0d7230 */ /* 0x000fc40000004100 */
[--C-:B------:R-:W-:Y:S02]  /*07a0*/  HADD2.F32 R12, -RZ, R5.reuse.H0_H0 ;  /* 0x20000005ff0c7230 */ /* 0x100fe40000004100 */
[----:B------:R-:W-:Y:S02]  /*07b0*/  HADD2.F32 R11, -RZ, R5.H1_H1 ;  /* 0x30000005ff0b7230 */ /* 0x000fe40000004100 */
[----:B------:R-:W-:-:S07]  /*07c0*/  HADD2.F32 R7, -RZ, R7.H1_H1 ;  /* 0x30000007ff077230 */ /* 0x000fce0000004100 */
.L_x_7544:
        /* <DEDUP_REMOVED lines=17> */
[C---:B--2---:R-:W-:Y:S01]  /*08e0*/  IMAD.WIDE.U32 R200, R194.reuse, 0x20, R196 ;  /* 0x00000020c2c87825 */ /* 0x044fe200078e00c4 */
[----:B------:R-:W-:-:S03]  /*08f0*/  IADD3 R4, R194, 0x40, RZ ;  /* 0x00000040c2047810 */ /* 0x000fc60007ffe0ff */
[----:B------:R-:W-:-:S04]  /*0900*/  IMAD.WIDE.U32 R198, R193, 0x20, R196 ;  /* 0x00000020c1c67825 */ /* 0x000fc800078e00c4 */
[----:B------:R-:W-:Y:S01]  /*0910*/  IMAD.WIDE.U32 R196, R4, 0x20, R196 ;  /* 0x0000002004c47825 */ /* 0x000fe200078e00c4 */
[----:B----4-:R-:W-:-:S13]  /*0920*/  ISETP.GT.AND P4, PT, R148, RZ, PT ;  /* 0x000000ff9400720c */ /* 0x010fda0003f84270 */
[----:B---3--:R-:W-:Y:S05]  /*0930*/  @P4 BRA `(.L_x_7493) ;  /* 0x0000000000404947 */ /* 0x008fea0003800000 */
        /* <DEDUP_REMOVED lines=16> */
.L_x_7493:
        /* <DEDUP_REMOVED lines=8> */
[C---:B------:R-:W-:Y:S01]  /*0ac0*/  IADD3 R167, R177.reuse, 0x20, RZ ;  /* 0x00000020b1a77810 */ /* 0x040fe20007ffe0ff */
[C---:B-1----:R-:W-:Y:S01]  /*0ad0*/  IMAD.WIDE.U32 R152, R177.reuse, 0x10, R2 ;  /* 0x00000010b1987825 */ /* 0x042fe200078e0002 */
[----:B------:R-:W-:-:S03]  /*0ae0*/  IADD3 R177, R177, 0x40, RZ ;  /* 0x00000040b1b17810 */ /* 0x000fc60007ffe0ff */
[----:B--2---:R-:W-:Y:S02]  /*0af0*/  IMAD.WIDE R164, R192, 0x4, R164 ;  /* 0x00000004c0a47825 */ /* 0x004fe400078e02a4 */
[----:B------:R-:W2:Y:S02]  /*0b00*/  LDG.E.128 R152, desc[UR4][R152.64] ;  /* 0x0000000498987981 */ /* 0x000ea4000c1e1d00 */
[----:B------:R-:W-:Y:S02]  /*0b10*/  IMAD.WIDE.U32 R176, R177, 0x10, R2 ;  /* 0x00000010b1b07825 */ /* 0x000fe400078e0002 */
[----:B------:R-:W4:Y:S02]  /*0b20*/  LDG.E R208, desc[UR4][R164.64] ;  /* 0x00000004a4d07981 */ /* 0x000f24000c1e1900 */
[--C-:B---3--:R-:W-:Y:S02]  /*0b30*/  IMAD.WIDE.U32 R202, R194, 0x20, R206.reuse ;  /* 0x00000020c2ca7825 */ /* 0x108fe400078e00ce */
[----:B------:R-:W3:Y:S02]  /*0b40*/  LDG.E.128 R176, desc[UR4][R176.64] ;  /* 0x00000004b0b07981 */ /* 0x000ee4000c1e1d00 */
[----:B------:R-:W-:-:S02]  /*0b50*/  IMAD.WIDE.U32 R204, R193, 0x20, R206 ;  /* 0x00000020c1cc7825 */ /* 0x000fc400078e00ce */
[----:B------:R-:W3:Y:S02]  /*0b60*/  LDG.E.128 R148, desc[UR4][R202.64] ;  /* 0x00000004ca947981 */ /* 0x000ee4000c1e1d00 */
[----:B------:R-:W-:Y:S02]  /*0b70*/  IMAD.WIDE.U32 R206, R4, 0x20, R206 ;  /* 0x0000002004ce7825 */ /* 0x000fe400078e00ce */
[----:B------:R-:W3:Y:S02]  /*0b80*/  LDG.E.128 R156, desc[UR4][R202.64+0x10] ;  /* 0x00001004ca9c7981 */ /* 0x000ee4000c1e1d00 */
[----:B------:R-:W-:Y:S02]  /*0b90*/  IMAD.WIDE.U32 R166, R167, 0x10, R2 ;  /* 0x00000010a7a67825 */ /* 0x000fe400078e0002 */
[----:B------:R-:W3:Y:S04]  /*0ba0*/  LDG.E.128 R180, desc[UR4][R206.64+0x10] ;  /* 0x00001004ceb47981 */ /* 0x000ee8000c1e1d00 */
[----:B------:R-:W3:Y:S04]  /*0bb0*/  LDG.E.128 R160, desc[UR4][R204.64] ;  /* 0x00000004cca07981 */ /* 0x000ee8000c1e1d00 */
[----:B------:R-:W3:Y:S04]  /*0bc0*/  LDG.E.128 R168, desc[UR4][R204.64+0x10] ;  /* 0x00001004cca87981 */ /* 0x000ee8000c1e1d00 */
[----:B------:R-:W3:Y:S04]  /*0bd0*/  LDG.E.128 R172, desc[UR4][R206.64] ;  /* 0x00000004ceac7981 */ /* 0x000ee8000c1e1d00 */
[----:B------:R-:W3:Y:S01]  /*0be0*/  LDG.E.128 R164, desc[UR4][R166.64] ;  /* 0x00000004a6a47981 */ /* 0x000ee2000c1e1d00 */
        /* <DEDUP_REMOVED lines=10> */
[----:B0-----:R-:W-:-:S04]  /*0c90*/  ISETP.NE.AND P0, PT, R6, RZ, PT ;  /* 0x000000ff0600720c */ /* 0x001fc80003f05270 */
[----:B----4-:R-:W-:Y:S01]  /*0ca0*/  FSEL R3, R208, RZ, !P0 ;  /* 0x000000ffd0037208 */ /* 0x010fe20004000000 */
[----:B--2---:R-:W-:Y:S02]  /*0cb0*/  HADD2.F32 R227, -RZ, R152.H0_H0 ;  /* 0x20000098ffe37230 */ /* 0x004fe40000004100 */
[--C-:B-1----:R-:W-:Y:S02]  /*0cc0*/  HADD2.F32 R201, -RZ, R153.reuse.H0_H0 ;  /* 0x20000099ffc97230 */ /* 0x102fe40000004100 */
[----:B------:R-:W-:Y:S02]  /*0cd0*/  HADD2.F32 R200, -RZ, R153.H1_H1 ;  /* 0x30000099ffc87230 */ /* 0x000fe40000004100 */
[--C-:B------:R-:W-:Y:S02]  /*0ce0*/  HADD2.F32 R199, -RZ, R154.reuse.H0_H0 ;  /* 0x2000009affc77230 */ /* 0x100fe40000004100 */
[----:B---3--:R-:W-:Y:S01]  /*0cf0*/  FADD.FTZ R202, -R3, R148 ;  /* 0x0000009403ca7221 */ /* 0x008fe20000010100 */
[----:B------:R-:W-:-:S02]  /*0d00*/  HADD2.F32 R198, -RZ, R154.H1_H1 ;  /* 0x3000009affc67230 */ /* 0x000fc40000004100 */
[C---:B------:R-:W-:Y:S01]  /*0d10*/  FADD.FTZ R208, -R3.reuse, R158 ;  /* 0x0000009e03d07221 */ /* 0x040fe20000010100 */
[C---:B------:R-:W-:Y:S01]  /*0d20*/  FADD.FTZ R218, -R3.reuse, R159 ;  /* 0x0000009f03da7221 */ /* 0x040fe20000010100 */
[--C-:B------:R-:W-:Y:S02]  /*0d30*/  HADD2.F32 R159, -RZ, R176.reuse.H0_H0 ;  /* 0x200000b0ff9f7230 */ /* 0x100fe40000004100 */
        /* <DEDUP_REMOVED lines=24> */
[----:B------:R-:W-:-:S02]  /*0ec0*/  HADD2.F32 R226, -RZ, R152.H1_H1 ;  /* 0x30000098ffe27230 */ /* 0x000fc40000004100 */
[C---:B-----5:R-:W-:Y:S01]  /*0ed0*/  FMUL.FTZ R3, R5.reuse, R202 ;  /* 0x000000ca05037220 */ /* 0x060fe20000410000 */
[----:B------:R-:W-:Y:S01]  /*0ee0*/  FMUL.FTZ R202, R190, R227 ;  /* 0x000000e3beca7220 */ /* 0x000fe20000410000 */
[----:B------:R-:W-:Y:S02]  /*0ef0*/  HADD2.F32 R163, -RZ, R164.H0_H0 ;  /* 0x200000a4ffa37230 */ /* 0x000fe40000004100 */
[----:B------:R-:W-:Y:S01]  /*0f00*/  FMUL.FTZ R217, R5, R160 ;  /* 0x000000a005d97220 */ /* 0x000fe20000410000 */
[--C-:B------:R-:W-:Y:S02]  /*0f10*/  HADD2.F32 R157, -RZ, R179.reuse.H0_H0 ;  /* 0x200000b3ff9d7230 */ /* 0x100fe40000004100 */
[----:B------:R-:W-:Y:S01]  /*0f20*/  FADD.FTZ R160, RZ, R202 ;  /* 0x000000caffa07221 */ /* 0x000fe20000010000 */
[----:B------:R-:W-:Y:S02]  /*0f30*/  HADD2.F32 R150, -RZ, R179.H1_H1 ;  /* 0x300000b3ff967230 */ /* 0x000fe40000004100 */
[----:B------:R-:W-:Y:S01]  /*0f40*/  FMUL.FTZ R179, R189, R226 ;  /* 0x000000e2bdb37220 */ /* 0x000fe20000410000 */
[----:B------:R-:W-:-:S02]  /*0f50*/  HADD2.F32 R161, -RZ, R165.H0_H0 ;  /* 0x200000a5ffa17230 */ /* 0x000fc40000004100 */
[----:B------:R-:W-:Y:S01]  /*0f60*/  FMUL.FTZ R224, R5, R224 ;  /* 0x000000e005e07220 */ /* 0x000fe20000410000 */
[----:B------:R-:W-:Y:S02]  /*0f70*/  HADD2.F32 R152, -RZ, R165.H1_H1 ;  /* 0x300000a5ff987230 */ /* 0x000fe40000004100 */
[----:B------:R-:W-:Y:S01]  /*0f80*/  FFMA.FTZ R165, R3, R202, RZ ;  /* 0x000000ca03a57223 */ /* 0x000fe200000100ff */
[C---:B------:R-:W-:Y:S01]  /*0f90*/  FMUL.FTZ R223, R5.reuse, R204 ;  /* 0x000000cc05df7220 */ /* 0x040fe20000410000 */
[C---:B------:R-:W-:Y:S01]  /*0fa0*/  FMUL.FTZ R209, R5.reuse, R172 ;  /* 0x000000ac05d17220 */ /* 0x040fe20000410000 */
[----:B------:R-:W-:Y:S01]  /*0fb0*/  FMUL.FTZ R204, R5, R178 ;  /* 0x000000b205cc7220 */ /* 0x000fe20000410000 */
[-C--:B------:R-:W-:Y:S01]  /*0fc0*/  FFMA.FTZ R104, R217, R163.reuse, R104 ;  /* 0x000000a3d9687223 */ /* 0x080fe20000010068 */
[----:B------:R-:W-:Y:S01]  /*0fd0*/  FADD.FTZ R108, R108, R163 ;  /* 0x000000a36c6c7221 */ /* 0x000fe20000010000 */
[----:B------:R-:W-:Y:S01]  /*0fe0*/  FMUL.FTZ R172, R22, R163 ;  /* 0x000000a316ac7220 */ /* 0x000fe20000410000 */
[----:B------:R-:W-:Y:S01]  /*0ff0*/  FMUL.FTZ R178, R188, R201 ;  /* 0x000000c9bcb27220 */ /* 0x000fe20000410000 */
[----:B------:R-:W-:Y:S01]  /*1000*/  FADD.FTZ R163, R160, R179 ;  /* 0x000000b3a0a37221 */ /* 0x000fe20000010000 */
[----:B------:R-:W-:Y:S01]  /*1010*/  FFMA.FTZ R160, R224, R179, R165 ;  /* 0x000000b3e0a07223 */ /* 0x000fe200000100a5 */
[----:B------:R-:W-:-:S02]  /*1020*/  HADD2.F32 R197, -RZ, R155.H0_H0 ;  /* 0x2000009bffc57230 */ /* 0x000fc40000004100 */
[----:B------:R-:W-:Y:S01]  /*1030*/  FMUL.FTZ R215, R5, R162 ;  /* 0x000000a205d77220 */ /* 0x000fe20000410000 */
[----:B------:R-:W-:Y:S02]  /*1040*/  HADD2.F32 R196, -RZ, R155.H1_H1 ;  /* 0x3000009bffc47230 */ /* 0x000fe40000004100 */
[----:B------:R-:W-:Y:S01]  /*1050*/  FADD.FTZ R162, R163, R178 ;  /* 0x000000b2a3a27221 */ /* 0x000fe20000010000 */
[--C-:B------:R-:W-:Y:S02]  /*1060*/  HADD2.F32 R155, -RZ, R177.reuse.H0_H0 ;  /* 0x200000b1ff9b7230 */ /* 0x100fe40000004100 */
[----:B------:R-:W-:Y:S02]  /*1070*/  HADD2.F32 R156, -RZ, R177.H1_H1 ;  /* 0x300000b1ff9c7230 */ /* 0x000fe40000004100 */
[----:B------:R-:W-:Y:S01]  /*1080*/  FMUL.FTZ R177, R187, R200 ;  /* 0x000000c8bbb17220 */ /* 0x000fe20000410000 */
[----:B------:R-:W-:Y:S01]  /*1090*/  FMUL.FTZ R222, R5, R222 ;  /* 0x000000de05de7220 */ /* 0x000fe20000410000 */
[----:B------:R-:W-:Y:S01]  /*10a0*/  FFMA.FTZ R163, R223, R178, R160 ;  /* 0x000000b2dfa37223 */ /* 0x000fe200000100a0 */
[C---:B------:R-:W-:Y:S01]  /*10b0*/  FMUL.FTZ R211, R5.reuse, R170 ;  /* 0x000000aa05d37220 */ /* 0x040fe20000410000 */
[----:B------:R-:W-:Y:S01]  /*10c0*/  FMUL.FTZ R205, R5, R176 ;  /* 0x000000b005cd7220 */ /* 0x000fe20000410000 */
        /* <DEDUP_REMOVED lines=12> */
[----:B------:R-:W-:-:S02]  /*1190*/  HADD2.F32 R151, -RZ, R166.H0_H0 ;  /* 0x200000a6ff977230 */ /* 0x000fc40000004100 */
[C---:B------:R-:W-:Y:S01]  /*11a0*/  FMUL.FTZ R207, R5.reuse, R174 ;  /* 0x000000ae05cf7220 */ /* 0x040fe20000410000 */
[----:B------:R-:W-:Y:S01]  /*11b0*/  FMUL.FTZ R213, R5, R168 ;  /* 0x000000a805d57220 */ /* 0x000fe20000410000 */
[----:B------:R-:W-:Y:S01]  /*11c0*/  FMUL.FTZ R174, R184, R197 ;  /* 0x000000c5b8ae7220 */ /* 0x000fe20000410000 */
[-C--:B------:R-:W-:Y:S01]  /*11d0*/  FFMA.FTZ R107, R214, R152.reuse, R107 ;  /* 0x00000098d66b7223 */ /* 0x080fe2000001006b */
[----:B------:R-:W-:Y:S01]  /*11e0*/  FADD.FTZ R111, R111, R152 ;  /* 0x000000986f6f7221 */ /* 0x000fe20000010000 */
        /* <DEDUP_REMOVED lines=11> */
[----:B------:R-:W-:-:S02]  /*12a0*/  HADD2.F32 R164, -RZ, R164.H1_H1 ;  /* 0x300000a4ffa47230 */ /* 0x000fc40000004100 */
[----:B------:R-:W-:Y:S01]  /*12b0*/  FADD.FTZ R161, R160, R173 ;  /* 0x000000ada0a17221 */ /* 0x000fe20000010000 */
[----:B------:R-:W-:Y:S02]  /*12c0*/  HADD2.F32 R166, -RZ, R166.H1_H1 ;  /* 0x300000a6ffa67230 */ /* 0x000fe40000004100 */
[----:B------:R-:W-:Y:S01]  /*12d0*/  FFMA.FTZ R160, R218, R173, R151 ;  /* 0x000000addaa07223 */ /* 0x000fe20000010097 */
[--C-:B------:R-:W-:Y:S02]  /*12e0*/  HADD2.F32 R149, -RZ, R167.reuse.H0_H0 ;  /* 0x200000a7ff957230 */ /* 0x100fe40000004100 */
[----:B------:R-:W-:Y:S01]  /*12f0*/  FMUL.FTZ R212, R5, R212 ;  /* 0x000000d405d47220 */ /* 0x000fe20000410000 */
[----:B------:R-:W-:Y:S01]  /*1300*/  FMUL.FTZ R171, R21, R164 ;  /* 0x000000a415ab7220 */ /* 0x000fe20000410000 */
[----:B------:R-:W-:Y:S01]  /*1310*/  FADD.FTZ R152, R161, R172 ;  /* 0x000000aca1987221 */ /* 0x000fe20000010000 */
[----:B------:R-:W-:Y:S02]  /*1320*/  HADD2.F32 R148, -RZ, R167.H1_H1 ;  /* 0x300000a7ff947230 */ /* 0x000fe40000004100 */
        /* <DEDUP_REMOVED lines=35> */
[----:B------:R-:W-:Y:S01]  /*1560*/  FFMA.FTZ R148, R208, R163, R149 ;  /* 0x000000a3d0947223 */ /* 0x000fe20000010095 */
        /* <DEDUP_REMOVED lines=52> */
.L_x_7494:
[----:B------:R-:W-:Y:S05]  /*18b0*/  BSYNC B1 ;  /* 0x0000000000017941 */ /* 0x000fea0003800000 */
.L_x_7492:
        /* <DEDUP_REMOVED lines=20> */
.L_x_7556:
[----:B-----5:R-:W-:Y:S01]  /*1a00*/  ISETP.GE.AND P5, PT, R195, 0x1, PT ;  /* 0x00000001c300780c */ /* 0x020fe20003fa6270 */
[----:B------:R-:W-:-:S12]  /*1a10*/  HFMA2.MMA R197, -RZ, RZ, 0, 0 ;  /* 0x00000000ffc57435 */ /* 0x000fd800000001ff */
[----:B------:R-:W-:Y:S01]  /*1a20*/  @P5 IADD3 R150, R195, -0x1, RZ ;  /* 0xffffffffc3965810 */ /* 0x000fe20007ffe0ff */
[----:B------:R-:W4:Y:S04]  /*1a30*/  @P5 LDC.64 R148, c[0x0][0x220] ;  /* 0x00008800ff945b82 */ /* 0x000f280000000a00 */
[----:B------:R-:W-:-:S04]  /*1a40*/  @P5 IMAD R150, R150, R225, RZ ;  /* 0x000000e196965224 */ /* 0x000fc800078e02ff */
[----:B------:R-:W0:Y:S01]  /*1a50*/  @P5 LDC R154, c[0x0][0x29c] ;  /* 0x0000a700ff9a5b82 */ /* 0x000e220000000800 */
[----:B------:R-:W-:-:S04]  /*1a60*/  @P5 SHF.R.S32.HI R151, RZ, 0x1f, R150 ;  /* 0x0000001fff975819 */ /* 0x000fc80000011496 */
[----:B------:R-:W-:-:S03]  /*1a70*/  @P5 LEA.HI R150, R151, R150, RZ, 0x3 ;  /* 0x0000009697965211 */ /* 0x000fc600078f18ff */
[----:B------:R-:W0:Y:S01]  /*1a80*/  @P5 LDC R195, c[0x0][0x29c] ;  /* 0x0000a700ffc35b82 */ /* 0x000e220000000800 */
[----:B------:R-:W-:-:S07]  /*1a90*/  @P5 LEA.HI.SX32 R197, R150, R191, 0x1d ;  /* 0x000000bf96c55211 */ /* 0x000fce00078feaff */
[----:B------:R-:W1:Y:S01]  /*1aa0*/  LDC.64 R150, c[0x0][0x308] ;  /* 0x0000c200ff967b82 */ /* 0x000e620000000a00 */
[----:B----4-:R-:W-:-:S05]  /*1ab0*/  @P5 IMAD.WIDE.U32 R148, R197, 0x10, R148 ;  /* 0x00000010c5945825 */ /* 0x010fca00078e0094 */
[----:B------:R4:W5:Y:S01]  /*1ac0*/  @P5 LDG.E.128 R144, desc[UR4][R148.64] ;  /* 0x0000000494905981 */ /* 0x000962000c1e1d00 */
[----:B------:R-:W-:Y:S01]  /*1ad0*/  @!P4 ISETP.NE.U32.AND P3, PT, R2, RZ, PT ;  /* 0x000000ff0200c20c */ /* 0x000fe20003f65070 */
[----:B------:R-:W0:Y:S01]  /*1ae0*/  @P5 LDC R232, c[0x0][0x29c] ;  /* 0x0000a700ffe85b82 */ /* 0x000e220000000800 */
[----:B--2---:R-:W-:Y:S01]  /*1af0*/  FADD.FTZ R199, R180, R199 ;  /* 0x000000c7b4c77221 */ /* 0x004fe20000010000 */
[----:B------:R-:W-:Y:S01]  /*1b00*/  @!P4 ISETP.NE.U32.AND P2, PT, R2, RZ, PT ;  /* 0x000000ff0200c20c */ /* 0x000fe20003f45070 */
[----:B---3--:R-:W-:Y:S01]  /*1b10*/  FADD.FTZ R196, R181, R196 ;  /* 0x000000c4b5c47221 */ /* 0x008fe20000010000 */
[C---:B------:R-:W-:Y:S01]  /*1b20*/  @!P4 ISETP.NE.AND.EX P3, PT, R0.reuse, RZ, PT, P3 ;  /* 0x000000ff0000c20c */ /* 0x040fe20003f65330 */
[----:B------:R-:W-:Y:S01]  /*1b30*/  BSSY B1, `(.L_x_7496) ;  /* 0x000001a000017945 */ /* 0x000fe20003800000 */
[----:B------:R-:W-:Y:S01]  /*1b40*/  @!P4 ISETP.NE.AND.EX P2, PT, R0, RZ, PT, P2 ;  /* 0x000000ff0000c20c */ /* 0x000fe20003f45320 */
[----:B------:R-:W-:Y:S01]  /*1b50*/  FMUL.FTZ R200, R199, UR8 ;  /* 0x00000008c7c87c20 */ /* 0x000fe20008410000 */
[----:B------:R-:W2:Y:S01]  /*1b60*/  @P5 LDC R228, c[0x0][0x29c] ;  /* 0x0000a700ffe45b82 */ /* 0x000ea20000000800 */
[----:B------:R-:W-:Y:S01]  /*1b70*/  FMUL.FTZ R198, R196, UR8 ;  /* 0x00000008c4c67c20 */ /* 0x000fe20008410000 */
[--C-:B------:R-:W-:Y:S01]  /*1b80*/  @P5 HADD2.F32 R152, -RZ, R48.reuse.H0_H0 ;  /* 0x20000030ff985230 */ /* 0x100fe20000004100 */
[----:B------:R-:W-:Y:S01]  /*1b90*/  @!P4 FSEL R153, R44, RZ, P3 ;  /* 0x000000ff2c99c208 */ /* 0x000fe20001800000 */
[----:B------:R-:W-:Y:S01]  /*1ba0*/  @P5 HADD2.F32 R155, -RZ, R48.H1_H1 ;  /* 0x30000030ff9b5230 */ /* 0x000fe20000004100 */
[----:B-1----:R-:W-:-:S03]  /*1bb0*/  ISETP.NE.U32.AND P0, PT, R150, RZ, PT ;  /* 0x000000ff9600720c */ /* 0x002fc60003f05070 */
[----:B------:R-:W1:Y:S01]  /*1bc0*/  @P5 LDC R227, c[0x0][0x29c] ;  /* 0x0000a700ffe35b82 */ /* 0x000e620000000800 */
[----:B------:R-:W-:Y:S02]  /*1bd0*/  ISETP.NE.U32.AND P1, PT, R150, RZ, PT ;  /* 0x000000ff9600720c */ /* 0x000fe40003f25070 */
[----:B------:R-:W-:-:S05]  /*1be0*/  ISETP.NE.AND.EX P0, PT, R151, RZ, PT, P0 ;  /* 0x000000ff9700720c */ /* 0x000fca0003f05300 */
[----:B------:R-:W3:Y:S08]  /*1bf0*/  @P5 LDC R230, c[0x0][0x29c] ;  /* 0x0000a700ffe65b82 */ /* 0x000ef00000000800 */
[----:B------:R-:W0:Y:S08]  /*1c00*/  @P5 LDC R225, c[0x0][0x29c] ;  /* 0x0000a700ffe15b82 */ /* 0x000e300000000800 */
[----:B------:R-:W0:Y:S08]  /*1c10*/  @P5 LDC R226, c[0x0][0x29c] ;  /* 0x0000a700ffe25b82 */ /* 0x000e300000000800 */
[----:B------:R-:W0:Y:S08]  /*1c20*/  @P5 LDC.64 R182, c[0x0][0x2f8] ;  /* 0x0000be00ffb65b82 */ /* 0x000e300000000a00 */
[----:B----4-:R-:W4:Y:S01]  /*1c30*/  @P0 LDC.64 R148, c[0x0][0x308] ;  /* 0x0000c200ff940b82 */ /* 0x010f220000000a00 */
[----:B--2---:R-:W-:Y:S05]  /*1c40*/  @!P4 BRA `(.L_x_7497) ;  /* 0x000000000020c947 */ /* 0x004fea0003800000 */
        /* <DEDUP_REMOVED lines=8> */
.L_x_7497:
[----:B------:R-:W-:Y:S05]  /*1cd0*/  BSYNC B1 ;  /* 0x0000000000017941 */ /* 0x000fea0003800000 */
.L_x_7496:
        /* <DEDUP_REMOVED lines=12> */
.L_x_7499:
[----:B------:R-:W-:Y:S05]  /*1da0*/  BSYNC B1 ;  /* 0x0000000000017941 */ /* 0x000fea0003800000 */
.L_x_7498:
[----:B------:R-:W-:Y:S01]  /*1db0*/  @P5 FMUL.FTZ R196, R150, R195 ;  /* 0x000000c396c45220 */ /* 0x000fe20000410000 */
[----:B------:R-:W-:Y:S01]  /*1dc0*/  @!P4 ISETP.NE.U32.AND P2, PT, R2, RZ, PT ;  /* 0x000000ff0200c20c */ /* 0x000fe20003f45070 */
[----:B------:R-:W-:Y:S01]  /*1dd0*/  @P5 FMUL.FTZ R152, R199, R152 ;  /* 0x00000098c7985220 */ /* 0x000fe20000410000 */
[----:B------:R-:W-:Y:S01]  /*1de0*/  BSSY B1, `(.L_x_7500) ;  /* 0x0000011000017945 */ /* 0x000fe20003800000 */
[----:B------:R-:W-:Y:S01]  /*1df0*/  @P5 FMUL.FTZ R155, R196, R155 ;  /* 0x0000009bc49b5220 */ /* 0x000fe20000410000 */
[----:B------:R-:W-:Y:S01]  /*1e00*/  @!P4 ISETP.NE.AND.EX P2, PT, R0, RZ, PT, P2 ;  /* 0x000000ff0000c20c */ /* 0x000fe20003f45320 */
[----:B------:R-:W-:Y:S01]  /*1e10*/  @P5 HADD2.F32 R180, -RZ, R49.H0_H0 ;  /* 0x20000031ffb45230 */ /* 0x000fe20000004100 */
[----:B------:R-:W-:Y:S02]  /*1e20*/  ISETP.NE.AND.EX P1, PT, R151, RZ, PT, P1 ;  /* 0x000000ff9700720c */ /* 0x000fe40003f25310 */
[----:B------:R-:W-:Y:S02]  /*1e30*/  @P5 F2FP.F16.F32.PACK_AB R152, RZ, R152 ;  /* 0x00000098ff98523e */ /* 0x000fe400000000ff */
[----:B------:R-:W-:-:S02]  /*1e40*/  @P5 F2FP.F16.F32.PACK_AB R155, RZ, R155 ;  /* 0x0000009bff9b523e */ /* 0x000fc400000000ff */
        /* <DEDUP_REMOVED lines=10> */
.L_x_7501:
[----:B------:R-:W-:Y:S05]  /*1ef0*/  BSYNC B1 ;  /* 0x0000000000017941 */ /* 0x000fea0003800000 */
.L_x_7500:
[----:B------:R-:W-:Y:S01]  /*1f00*/  @P5 FMUL.FTZ R201, R151, R232 ;  /* 0x000000e897c95220 */ /* 0x000fe20000410000 */
[C---:B------:R-:W-:Y:S01]  /*1f10*/  @!P4 ISETP.NE.U32.AND P6, PT, R2.reuse, RZ, PT ;  /* 0x000000ff0200c20c */ /* 0x040fe20003fc5070 */
[----:B------:R-:W-:Y:S01]  /*1f20*/  BSSY B1, `(.L_x_7502) ;  /* 0x0000014000017945 */ /* 0x000fe20003800000 */
[----:B------:R-:W-:Y:S01]  /*1f30*/  @!P4 ISETP.NE.U32.AND P3, PT, R2, RZ, PT ;  /* 0x000000ff0200c20c */ /* 0x000fe20003f65070 */
[----:B------:R-:W-:Y:S01]  /*1f40*/  @P5 FMUL.FTZ R180, R201, R180 ;  /* 0x000000b4c9b45220 */ /* 0x000fe20000410000 */
[----:B------:R-:W-:Y:S02]  /*1f50*/  @P5 PRMT R92, R152, 0x7610, R92 ;  /* 0x00007610985c5816 */ /* 0x000fe4000000005c */
[C---:B------:R-:W-:Y:S02]  /*1f60*/  @!P4 ISETP.NE.AND.EX P3, PT, R0.reuse, RZ, PT, P3 ;  /* 0x000000ff0000c20c */ /* 0x040fe40003f65330 */
[----:B------:R-:W-:Y:S02]  /*1f70*/  @!P4 ISETP.NE.AND.EX P6, PT, R0, RZ, PT, P6 ;  /* 0x000000ff0000c20c */ /* 0x000fe40003fc5360 */
[----:B------:R-:W-:-:S02]  /*1f80*/  @P5 PRMT R92, R92, 0x5410, R155 ;  /* 0x000054105c5c5816 */ /* 0x000fc4000000009b */
[----:B------:R-:W-:Y:S02]  /*1f90*/  @!P4 ISETP.NE.U32.AND P2, PT, R2, RZ, PT ;  /* 0x000000ff0200c20c */ /* 0x000fe40003f45070 */
[----:B------:R-:W-:Y:S02]  /*1fa0*/  @P5 F2FP.F16.F32.PACK_AB R180, RZ, R180 ;  /* 0x000000b4ffb4523e */ /* 0x000fe400000000ff */
        /* <DEDUP_REMOVED lines=11> */
.L_x_7503:
[----:B------:R-:W-:Y:S05]  /*2060*/  BSYNC B1 ;  /* 0x0000000000017941 */ /* 0x000fea0003800000 */
.L_x_7502:
        /* <DEDUP_REMOVED lines=10> */
.L_x_7505:
[----:B------:R-:W-:Y:S05]  /*2110*/  BSYNC B1 ;  /* 0x0000000000017941 */ /* 0x000fea0003800000 */
.L_x_7504:
[----:B------:R-:W-:Y:S02]  /*2120*/  @P5 HADD2.F32 R154, -RZ, R50.H0_H0 ;  /* 0x20000032ff9a5230 */ /* 0x000fe40000004100 */
[----:B-1----:R-:W-:Y:S01]  /*2130*/  @P5 FMUL.FTZ R227, R155, R227 ;  /* 0x000000e39be35220 */ /* 0x002fe20000410000 */
[----:B------:R-:W-:Y:S02]  /*2140*/  @P5 HADD2.F32 R181, -RZ, R49.H1_H1 ;  /* 0x30000031ffb55230 */ /* 0x000fe40000004100 */
[----:B------:R-:W-:Y:S01]  /*2150*/  @P5 FMUL.FTZ R228, R152, R228 ;  /* 0x000000e498e45220 */ /* 0x000fe20000410000 */
[----:B------:R-:W-:Y:S01]  /*2160*/  @!P4 ISETP.NE.AND.EX P2, PT, R0, RZ, PT, P2 ;  /* 0x000000ff0000c20c */ /* 0x000fe20003f45320 */
[----:B------:R-:W-:Y:S01]  /*2170*/  BSSY B1, `(.L_x_7506) ;  /* 0x000000f000017945 */ /* 0x000fe20003800000 */
[----:B------:R-:W-:Y:S01]  /*2180*/  @P5 PRMT R93, R180, 0x7610, R93 ;  /* 0x00007610b45d5816 */ /* 0x000fe2000000005d */
[----:B------:R-:W-:Y:S01]  /*2190*/  @P5 FMUL.FTZ R180, R227, R154 ;  /* 0x0000009ae3b45220 */ /* 0x000fe20000410000 */
[----:B------:R-:W-:Y:S01]  /*21a0*/  @!P4 ISETP.NE.U32.AND P3, PT, R2, RZ, PT ;  /* 0x000000ff0200c20c */ /* 0x000fe20003f65070 */
[----:B------:R-:W-:Y:S01]  /*21b0*/  @P5 FMUL.FTZ R181, R228, R181 ;  /* 0x000000b5e4b55220 */ /* 0x000fe20000410000 */
        /* <DEDUP_REMOVED lines=10> */
.L_x_7507:
[----:B------:R-:W-:Y:S05]  /*2260*/  BSYNC B1 ;  /* 0x0000000000017941 */ /* 0x000fea0003800000 */
.L_x_7506:
[----:B------:R-:W-:Y:S01]  /*2270*/  @!P4 ISETP.NE.AND.EX P3, PT, R0, RZ, PT, P3 ;  /* 0x000000ff0000c20c */ /* 0x000fe20003f65330 */
[----:B------:R-:W-:Y:S01]  /*2280*/  BSSY B1, `(.L_x_7508) ;  /* 0x0000011000017945 */ /* 0x000fe20003800000 */
[----:B------:R-:W-:Y:S01]  /*2290*/  @P5 F2FP.F16.F32.PACK_AB R195, RZ, R181 ;  /* 0x000000b5ffc3523e */ /* 0x000fe200000000ff */
[----:B------:R-:W-:Y:S01]  /*22a0*/  @P5 HADD2.F32 R181, -RZ, R50.H1_H1 ;  /* 0x30000032ffb55230 */ /* 0x000fe20000004100 */
[----:B------:R-:W-:Y:S01]  /*22b0*/  @!P4 ISETP.NE.U32.AND P2, PT, R2, RZ, PT ;  /* 0x000000ff0200c20c */ /* 0x000fe20003f45070 */
[----:B------:R-:W-:Y:S01]  /*22c0*/  @P5 HADD2.F32 R234, -RZ, R51.H0_H0 ;  /* 0x20000033ffea5230 */ /* 0x000fe20000004100 */
[----:B------:R-:W-:Y:S01]  /*22d0*/  @P5 F2FP.F16.F32.PACK_AB R231, RZ, R180 ;  /* 0x000000b4ffe7523e */ /* 0x000fe200000000ff */
[----:B---3--:R-:W-:Y:S01]  /*22e0*/  @P5 FMUL.FTZ R230, R154, R230 ;  /* 0x000000e69ae65220 */ /* 0x008fe20000410000 */
        /* <DEDUP_REMOVED lines=10> */
.L_x_7509:
[----:B------:R-:W-:Y:S05]  /*2390*/  BSYNC B1 ;  /* 0x0000000000017941 */ /* 0x000fea0003800000 */
.L_x_7508:
[----:B------:R-:W-:Y:S01]  /*23a0*/  @P5 FMUL.FTZ R225, R229, R225 ;  /* 0x000000e1e5e15220 */ /* 0x000fe20000410000 */
[----:B------:R-:W-:Y:S01]  /*23b0*/  @!P4 ISETP.NE.AND.EX P2, PT, R0, RZ, PT, P2 ;  /* 0x000000ff0000c20c */ /* 0x000fe20003f45320 */
[----:B------:R-:W-:Y:S01]  /*23c0*/  BSSY B1, `(.L_x_7510) ;  /* 0x000000e000017945 */ /* 0x000fe20003800000 */
[----:B------:R-:W-:Y:S02]  /*23d0*/  @P5 HADD2.F32 R233, -RZ, R51.H1_H1 ;  /* 0x30000033ffe95230 */ /* 0x000fe40000004100 */
        /* <DEDUP_REMOVED lines=12> */
.L_x_7511:
[----:B------:R-:W-:Y:S05]  /*24a0*/  BSYNC B1 ;  /* 0x0000000000017941 */ /* 0x000fea0003800000 */
.L_x_7510:
[----:B------:R-:W0:Y:S01]  /*24b0*/  @P5 LDC.64 R180, c[0x0][0x220] ;  /* 0x00008800ffb45b82 */ /* 0x000e220000000a00 */
[----:B------:R-:W-:Y:S01]  /*24c0*/  @P5 FMUL.FTZ R226, R236, R226 ;  /* 0x000000e2ece25220 */ /* 0x000fe20000410000 */
[----:B------:R-:W-:Y:S01]  /*24d0*/  @P5 PRMT R93, R93, 0x5410, R195 ;  /* 0x000054105d5d5816 */ /* 0x000fe200000000c3 */
[----:B----4-:R-:W-:Y:S01]  /*24e0*/  @P0 IMAD.WIDE.U32 R194, R194, 0x20, R148 ;  /* 0x00000020c2c20825 */ /* 0x010fe200078e0094 */
[----:B------:R-:W-:-:S03]  /*24f0*/  @P5 F2FP.F16.F32.PACK_AB R234, RZ, R234 ;  /* 0x000000eaffea523e */ /* 0x000fc600000000ff */
[----:B------:R-:W-:Y:S01]  /*2500*/  @P5 FMUL.FTZ R233, R226, R233 ;  /* 0x000000e9e2e95220 */ /* 0x000fe20000410000 */
[----:B------:R-:W-:Y:S01]  /*2510*/  SEL R148, R153, R128, P1 ;  /* 0x0000008099947207 */ /* 0x000fe20000800000 */
[----:B------:R-:W-:Y:S01]  /*2520*/  @P5 IMAD.WIDE.U32 R182, R197, 0x10, R182 ;  /* 0x00000010c5b65825 */ /* 0x000fe200078e00b6 */
[----:B------:R-:W-:Y:S02]  /*2530*/  SEL R153, R154, R141, P1 ;  /* 0x0000008d9a997207 */ /* 0x000fe40000800000 */
[----:B------:R-:W-:Y:S01]  /*2540*/  SEL R149, R150, R129, P1 ;  /* 0x0000008196957207 */ /* 0x000fe20000800000 */
[----:B-----5:R-:W-:Y:S01]  /*2550*/  @P5 HADD2.F32 R237, -RZ, R144.H1_H1 ;  /* 0x30000090ffed5230 */ /* 0x020fe20000004100 */
[----:B------:R-:W-:Y:S01]  /*2560*/  SEL R154, R229, R142, P1 ;  /* 0x0000008ee59a7207 */ /* 0x000fe20000800000 */
[----:B------:R-:W-:Y:S01]  /*2570*/  @P5 HADD2.F32 R235, -RZ, R145.H1_H1 ;  /* 0x30000091ffeb5230 */ /* 0x000fe20000004100 */
[----:B------:R-:W-:Y:S02]  /*2580*/  @P5 F2FP.F16.F32.PACK_AB R232, RZ, R232 ;  /* 0x000000e8ffe8523e */ /* 0x000fe400000000ff */
[----:B------:R-:W-:Y:S01]  /*2590*/  @P5 PRMT R94, R231, 0x7610, R94 ;  /* 0x00007610e75e5816 */ /* 0x000fe2000000005e */
[----:B------:R-:W-:Y:S01]  /*25a0*/  @P5 HADD2.F32 R231, -RZ, R147.H1_H1 ;  /* 0x30000093ffe75230 */ /* 0x000fe20000004100 */
[----:B------:R-:W-:Y:S01]  /*25b0*/  @P5 PRMT R95, R234, 0x7610, R95 ;  /* 0x00007610ea5f5816 */ /* 0x000fe2000000005f */
[----:B------:R-:W-:Y:S01]  /*25c0*/  @P5 HADD2.F32 R234, -RZ, R146.H0_H0 ;  /* 0x20000092ffea5230 */ /* 0x000fe20000004100 */
[----:B------:R-:W-:-:S02]  /*25d0*/  @P5 F2FP.F16.F32.PACK_AB R233, RZ, R233 ;  /* 0x000000e9ffe9523e */ /* 0x000fc400000000ff */
[----:B------:R-:W-:Y:S02]  /*25e0*/  SEL R150, R151, R130, P1 ;  /* 0x0000008297967207 */ /* 0x000fe40000800000 */
[----:B------:R-:W-:Y:S02]  /*25f0*/  @P5 IADD3 R229, R197, 0x20, RZ ;  /* 0x00000020c5e55810 */ /* 0x000fe40007ffe0ff */
[----:B------:R-:W-:Y:S02]  /*2600*/  SEL R151, R152, R131, P1 ;  /* 0x0000008398977207 */ /* 0x000fe40000800000 */
[----:B------:R-:W-:Y:S01]  /*2610*/  SEL R152, R155, R140, P1 ;  /* 0x0000008c9b987207 */ /* 0x000fe20000800000 */
[----:B0-----:R-:W-:Y:S01]  /*2620*/  @P5 IMAD.WIDE.U32 R180, R229, 0x10, R180 ;  /* 0x00000010e5b45825 */ /* 0x001fe200078e00b4 */
[----:B------:R-:W-:Y:S01]  /*2630*/  SEL R155, R236, R143, P1 ;  /* 0x0000008fec9b7207 */ /* 0x000fe20000800000 */
[----:B------:R-:W-:Y:S01]  /*2640*/  @P0 STG.E.128 desc[UR4][R194.64], R148 ;  /* 0x00000094c2000986 */ /* 0x000fe2000c101d04 */
[----:B------:R-:W-:Y:S01]  /*2650*/  @P5 PRMT R94, R94, 0x5410, R232 ;  /* 0x000054105e5e5816 */ /* 0x000fe200000000e8 */
[----:B------:R-:W-:Y:S01]  /*2660*/  @P5 HADD2.F32 R229, -RZ, R144.H0_H0 ;  /* 0x20000090ffe55230 */ /* 0x000fe20000004100 */
[----:B------:R-:W-:Y:S01]  /*2670*/  @P5 PRMT R95, R95, 0x5410, R233 ;  /* 0x000054105f5f5816 */ /* 0x000fe200000000e9 */
[----:B------:R0:W-:Y:S01]  /*2680*/  @P0 STG.E.128 desc[UR4][R194.64+0x10], R152 ;  /* 0x00001098c2000986 */ /* 0x0001e2000c101d04 */
[----:B------:R-:W-:-:S02]  /*2690*/  @P5 HADD2.F32 R236, -RZ, R145.H0_H0 ;  /* 0x20000091ffec5230 */ /* 0x000fc40000004100 */
[----:B------:R-:W-:Y:S01]  /*26a0*/  @P5 HADD2.F32 R233, -RZ, R146.H1_H1 ;  /* 0x30000092ffe95230 */ /* 0x000fe20000004100 */
[----:B------:R1:W-:Y:S01]  /*26b0*/  @P5 STG.E.128 desc[UR4][R182.64], R92 ;  /* 0x0000005cb6005986 */ /* 0x0003e2000c101d04 */
[----:B------:R-:W-:-:S03]  /*26c0*/  @P5 HADD2.F32 R232, -RZ, R147.H0_H0 ;  /* 0x20000093ffe85230 */ /* 0x000fc60000004100 */
[----:B------:R1:W5:Y:S01]  /*26d0*/  @P5 LDG.E.128 R144, desc[UR4][R180.64] ;  /* 0x00000004b4905981 */ /* 0x000362000c1e1d00 */
[C---:B------:R-:W-:Y:S01]  /*26e0*/  @!P4 ISETP.NE.U32.AND P3, PT, R2.reuse, RZ, PT ;  /* 0x000000ff0200c20c */ /* 0x040fe20003f65070 */
[----:B------:R-:W-:Y:S01]  /*26f0*/  BSSY B1, `(.L_x_7512) ;  /* 0x0000011000017945 */ /* 0x000fe20003800000 */
[----:B------:R-:W-:Y:S02]  /*2700*/  @!P4 ISETP.NE.U32.AND P6, PT, R2, RZ, PT ;  /* 0x000000ff0200c20c */ /* 0x000fe40003fc5070 */
[C---:B------:R-:W-:Y:S02]  /*2710*/  @!P4 ISETP.NE.AND.EX P3, PT, R0.reuse, RZ, PT, P3 ;  /* 0x000000ff0000c20c */ /* 0x040fe40003f65330 */
[----:B------:R-:W-:Y:S02]  /*2720*/  @!P4 ISETP.NE.AND.EX P6, PT, R0, RZ, PT, P6 ;  /* 0x000000ff0000c20c */ /* 0x000fe40003fc5360 */
[----:B------:R-:W-:Y:S01]  /*2730*/  @!P4 ISETP.NE.U32.AND P2, PT, R2, RZ, PT ;  /* 0x000000ff0200c20c */ /* 0x000fe20003f45070 */
[----:B0-----:R-:W0:Y:S01]  /*2740*/  @P0 LDC.64 R152, c[0x0][0x308] ;  /* 0x0000c200ff980b82 */ /* 0x001e220000000a00 */
[----:B------:R-:W-:-:S02]  /*2750*/  @!P4 FSEL R154, R37, RZ, P3 ;  /* 0x000000ff259ac208 */ /* 0x000fc40001800000 */
        /* <DEDUP_REMOVED lines=10> */
.L_x_7513:
[----:B------:R-:W-:Y:S05]  /*2800*/  BSYNC B1 ;  /* 0x0000000000017941 */ /* 0x000fea0003800000 */
.L_x_7512:
        /* <DEDUP_REMOVED lines=10> */
.L_x_7515:
[----:B------:R-:W-:Y:S05]  /*28b0*/  BSYNC B1 ;  /* 0x0000000000017941 */ /* 0x000fea0003800000 */
.L_x_7514:
[----:B------:R-:W-:Y:S01]  /*28c0*/  @!P4 ISETP.NE.U32.AND P3, PT, R2, RZ, PT ;  /* 0x000000ff0200c20c */ /* 0x000fe20003f65070 */
[----:B------:R-:W-:Y:S01]  /*28d0*/  BSSY B1, `(.L_x_7516) ;  /* 0x0000010000017945 */ /* 0x000fe20003800000 */
[----:B0-----:R-:W-:Y:S01]  /*28e0*/  @P0 IMAD.WIDE.U32 R152, R193, 0x20, R152 ;  /* 0x00000020c1980825 */ /* 0x001fe200078e0098 */
[C---:B------:R-:W-:Y:S02]  /*28f0*/  @!P4 ISETP.NE.AND.EX P2, PT, R0.reuse, RZ, PT, P2 ;  /* 0x000000ff0000c20c */ /* 0x040fe40003f45320 */
        /* <DEDUP_REMOVED lines=13> */
.L_x_7517:
[----:B------:R-:W-:Y:S05]  /*29d0*/  BSYNC B1 ;  /* 0x0000000000017941 */ /* 0x000fea0003800000 */
.L_x_7516:
        /* <DEDUP_REMOVED lines=12> */
.L_x_7519:
[----:B------:R-:W-:Y:S05]  /*2aa0*/  BSYNC B1 ;  /* 0x0000000000017941 */ /* 0x000fea0003800000 */
.L_x_7518:
[----:B------:R-:W-:Y:S01]  /*2ab0*/  SEL R151, R194, R131, P1 ;  /* 0x00000083c2977207 */ /* 0x000fe20000800000 */
[----:B------:R-:W0:Y:S01]  /*2ac0*/  @P5 LDC R238, c[0x0][0x29c] ;  /* 0x0000a700ffee5b82 */ /* 0x000e220000000800 */
[C---:B------:R-:W-:Y:S01]  /*2ad0*/  @!P4 ISETP.NE.U32.AND P2, PT, R2.reuse, RZ, PT ;  /* 0x000000ff0200c20c */ /* 0x040fe20003f45070 */
[----:B------:R-:W-:Y:S01]  /*2ae0*/  BSSY B1, `(.L_x_7520) ;  /* 0x0000016000017945 */ /* 0x000fe20003800000 */
[----:B------:R-:W-:Y:S01]  /*2af0*/  @!P4 ISETP.NE.U32.AND P6, PT, R2, RZ, PT ;  /* 0x000000ff0200c20c */ /* 0x000fe20003fc5070 */
[----:B------:R1:W-:Y:S01]  /*2b00*/  @P0 STG.E.128 desc[UR4][R152.64], R148 ;  /* 0x0000009498000986 */ /* 0x0003e2000c101d04 */
[----:B------:R-:W-:Y:S02]  /*2b10*/  @!P4 ISETP.NE.AND.EX P3, PT, R0, RZ, PT, P2 ;  /* 0x000000ff0000c20c */ /* 0x000fe40003f65320 */
[----:B------:R-:W-:Y:S01]  /*2b20*/  @!P4 ISETP.NE.U32.AND P2, PT, R2, RZ, PT ;  /* 0x000000ff0200c20c */ /* 0x000fe20003f45070 */
[----:B------:R-:W2:Y:S01]  /*2b30*/  @P5 LDC R195, c[0x0][0x29c] ;  /* 0x0000a700ffc35b82 */ /* 0x000ea20000000800 */
[----:B------:R-:W-:-:S02]  /*2b40*/  @!P4 FSEL R180, R33, RZ, P3 ;  /* 0x000000ff21b4c208 */ /* 0x000fc40001800000 */
[----:B------:R-:W-:Y:S02]  /*2b50*/  @!P4 ISETP.NE.U32.AND P3, PT, R2, RZ, PT ;  /* 0x000000ff0200c20c */ /* 0x000fe40003f65070 */
[C---:B------:R-:W-:Y:S02]  /*2b60*/  @!P4 ISETP.NE.AND.EX P6, PT, R0.reuse, RZ, PT, P6 ;  /* 0x000000ff0000c20c */ /* 0x040fe40003fc5360 */
[C---:B------:R-:W-:Y:S02]  /*2b70*/  @!P4 ISETP.NE.AND.EX P3, PT, R0.reuse, RZ, PT, P3 ;  /* 0x000000ff0000c20c */ /* 0x040fe40003f65330 */
[----:B------:R-:W-:Y:S02]  /*2b80*/  @!P4 ISETP.NE.AND.EX P2, PT, R0, RZ, PT, P2 ;  /* 0x000000ff0000c20c */ /* 0x000fe40003f45320 */
        /* <DEDUP_REMOVED lines=11> */
.L_x_7521:
[----:B------:R-:W-:Y:S05]  /*2c40*/  BSYNC B1 ;  /* 0x0000000000017941 */ /* 0x000fea0003800000 */
.L_x_7520:
        /* <DEDUP_REMOVED lines=10> */
.L_x_7523:
[----:B------:R-:W-:Y:S05]  /*2cf0*/  BSYNC B1 ;  /* 0x0000000000017941 */ /* 0x000fea0003800000 */
.L_x_7522:
        /* <DEDUP_REMOVED lines=10> */
.L_x_7525:
[----:B------:R-:W-:Y:S05]  /*2da0*/  BSYNC B1 ;  /* 0x0000000000017941 */ /* 0x000fea0003800000 */
.L_x_7524:
        /* <DEDUP_REMOVED lines=11> */
.L_x_7527:
[----:B------:R-:W-:Y:S05]  /*2e60*/  BSYNC B1 ;  /* 0x0000000000017941 */ /* 0x000fea0003800000 */
.L_x_7526:
[----:B------:R-:W1:Y:S01]  /*2e70*/  @P5 LDC R240, c[0x0][0x29c] ;  /* 0x0000a700fff05b82 */ /* 0x000e620000000800 */
[----:B0-----:R-:W-:Y:S01]  /*2e80*/  @P5 FMUL.FTZ R155, R155, R238 ;  /* 0x000000ee9b9b5220 */ /* 0x001fe20000410000 */
[--C-:B------:R-:W-:Y:S02]  /*2e90*/  @P5 HADD2.F32 R238, -RZ, R52.reuse.H0_H0 ;  /* 0x20000034ffee5230 */ /* 0x100fe40000004100 */
[----:B--2---:R-:W-:Y:S01]  /*2ea0*/  @P5 FMUL.FTZ R154, R154, R195 ;  /* 0x000000c39a9a5220 */ /* 0x004fe20000410000 */
[----:B------:R-:W-:Y:S01]  /*2eb0*/  @P5 HADD2.F32 R195, -RZ, R52.H1_H1 ;  /* 0x30000034ffc35230 */ /* 0x000fe20000004100 */
[----:B------:R-:W-:Y:S01]  /*2ec0*/  SEL R148, R181, R140, P1 ;  /* 0x0000008cb5947207 */ /* 0x000fe20000800000 */
[--C-:B-----5:R-:W-:Y:S02]  /*2ed0*/  @P5 HADD2.F32 R241, -RZ, R144.reuse.H0_H0 ;  /* 0x20000090fff15230 */ /* 0x120fe40000004100 */
[----:B------:R-:W-:Y:S01]  /*2ee0*/  @P5 FMUL.FTZ R238, R155, R238 ;  /* 0x000000ee9bee5220 */ /* 0x000fe20000410000 */
[----:B------:R-:W0:Y:S01]  /*2ef0*/  @P5 LDC R239, c[0x0][0x29c] ;  /* 0x0000a700ffef5b82 */ /* 0x000e220000000800 */
[----:B------:R-:W-:Y:S01]  /*2f00*/  SEL R149, R180, R141, P1 ;  /* 0x0000008db4957207 */ /* 0x000fe20000800000 */
[----:B------:R-:W-:Y:S01]  /*2f10*/  @P5 FMUL.FTZ R195, R154, R195 ;  /* 0x000000c39ac35220 */ /* 0x000fe20000410000 */
[----:B------:R-:W-:Y:S01]  /*2f20*/  SEL R150, R183, R142, P1 ;  /* 0x0000008eb7967207 */ /* 0x000fe20000800000 */
[----:B------:R-:W-:Y:S01]  /*2f30*/  @P5 HADD2.F32 R242, -RZ, R144.H1_H1 ;  /* 0x30000090fff25230 */ /* 0x000fe20000004100 */
[----:B------:R-:W-:-:S02]  /*2f40*/  SEL R151, R182, R143, P1 ;  /* 0x0000008fb6977207 */ /* 0x000fc40000800000 */
[----:B------:R-:W-:Y:S02]  /*2f50*/  @P5 F2FP.F16.F32.PACK_AB R238, RZ, R238 ;  /* 0x000000eeffee523e */ /* 0x000fe400000000ff */
[----:B------:R-:W-:Y:S01]  /*2f60*/  @P5 F2FP.F16.F32.PACK_AB R195, RZ, R195 ;  /* 0x000000c3ffc3523e */ /* 0x000fe200000000ff */
[----:B------:R2:W-:Y:S01]  /*2f70*/  @P0 STG.E.128 desc[UR4][R152.64+0x10], R148 ;  /* 0x0000109498000986 */ /* 0x0005e2000c101d04 */
[----:B------:R-:W-:Y:S02]  /*2f80*/  @P5 PRMT R92, R238, 0x7610, R92 ;  /* 0x00007610ee5c5816 */ /* 0x000fe4000000005c */
[----:B------:R-:W3:Y:S02]  /*2f90*/  @P5 LDC R238, c[0x0][0x29c] ;  /* 0x0000a700ffee5b82 */ /* 0x000ee40000000800 */
[----:B------:R-:W-:-:S06]  /*2fa0*/  @P5 PRMT R92, R92, 0x5410, R195 ;  /* 0x000054105c5c5816 */ /* 0x000fcc00000000c3 */
[----:B------:R-:W4:Y:S01]  /*2fb0*/  @P5 LDC R195, c[0x0][0x29c] ;  /* 0x0000a700ffc35b82 */ /* 0x000f220000000800 */
[----:B--2---:R-:W-:-:S07]  /*2fc0*/  @P5 HADD2.F32 R148, -RZ, R53.H0_H0 ;  /* 0x20000035ff945230 */ /* 0x004fce0000004100 */
[----:B------:R-:W2:Y:S01]  /*2fd0*/  @P5 LDC R150, c[0x0][0x29c] ;  /* 0x0000a700ff965b82 */ /* 0x000ea20000000800 */
[----:B-1----:R-:W-:Y:S01]  /*2fe0*/  @P5 FMUL.FTZ R153, R193, R240 ;  /* 0x000000f0c1995220 */ /* 0x002fe20000410000 */
[----:B------:R-:W-:Y:S02]  /*2ff0*/  @P5 HADD2.F32 R149, -RZ, R53.H1_H1 ;  /* 0x30000035ff955230 */ /* 0x000fe40000004100 */
[----:B0-----:R-:W-:Y:S01]  /*3000*/  @P5 FMUL.FTZ R152, R194, R239 ;  /* 0x000000efc2985220 */ /* 0x001fe20000410000 */
[----:B------:R-:W-:Y:S01]  /*3010*/  @P5 FFMA.FTZ R61, R196, R237, R61 ;  /* 0x000000edc43d5223 */ /* 0x000fe2000001003d */
[----:B------:R-:W-:Y:S01]  /*3020*/  @P5 FMUL.FTZ R148, R153, R148 ;  /* 0x0000009499945220 */ /* 0x000fe20000410000 */
[----:B------:R-:W-:Y:S01]  /*3030*/  @P5 FFMA.FTZ R62, R201, R236, R62 ;  /* 0x000000ecc93e5223 */ /* 0x000fe2000001003e */
[----:B------:R-:W-:Y:S01]  /*3040*/  @P5 FMUL.FTZ R149, R152, R149 ;  /* 0x0000009598955220 */ /* 0x000fe20000410000 */
[----:B------:R-:W0:Y:S01]  /*3050*/  @P5 LDC R151, c[0x0][0x29c] ;  /* 0x0000a700ff975b82 */ /* 0x000e220000000800 */
[----:B---3--:R-:W-:Y:S01]  /*3060*/  @P5 FMUL.FTZ R183, R183, R238 ;  /* 0x000000eeb7b75220 */ /* 0x008fe20000410000 */
[----:B------:R-:W-:Y:S01]  /*3070*/  @P5 F2FP.F16.F32.PACK_AB R148, RZ, R148 ;  /* 0x00000094ff94523e */ /* 0x000fe200000000ff */
[----:B------:R-:W-:Y:S01]  /*3080*/  @P5 HADD2.F32 R238, -RZ, R55.H0_H0 ;  /* 0x20000037ffee5230 */ /* 0x000fe20000004100 */
[----:B------:R-:W-:Y:S01]  /*3090*/  @P5 F2FP.F16.F32.PACK_AB R149, RZ, R149 ;  /* 0x00000095ff95523e */ /* 0x000fe200000000ff */
[----:B------:R-:W-:Y:S01]  /*30a0*/  @P5 FFMA.FTZ R63, R228, R235, R63 ;  /* 0x000000ebe43f5223 */ /* 0x000fe2000001003f */
[----:B------:R-:W-:-:S02]  /*30b0*/  @P5 PRMT R93, R148, 0x7610, R93 ;  /* 0x00007610945d5816 */ /* 0x000fc4000000005d */
[----:B------:R-:W-:Y:S01]  /*30c0*/  @!P4 ISETP.NE.U32.AND P3, PT, R2, RZ, PT ;  /* 0x000000ff0200c20c */ /* 0x000fe20003f65070 */
[----:B----4-:R-:W-:Y:S01]  /*30d0*/  @P5 FMUL.FTZ R182, R182, R195 ;  /* 0x000000c3b6b65220 */ /* 0x010fe20000410000 */
[----:B------:R-:W-:Y:S01]  /*30e0*/  @P5 PRMT R93, R93, 0x5410, R149 ;  /* 0x000054105d5d5816 */ /* 0x000fe20000000095 */
[----:B------:R-:W-:Y:S01]  /*30f0*/  @P5 HADD2.F32 R195, -RZ, R55.H1_H1 ;  /* 0x30000037ffc35230 */ /* 0x000fe20000004100 */
[----:B------:R-:W1:Y:S01]  /*3100*/  @P5 LDC.64 R148, c[0x0][0x2f8] ;  /* 0x0000be00ff945b82 */ /* 0x000e620000000a00 */
[----:B------:R-:W-:Y:S01]  /*3110*/  @P5 FMUL.FTZ R238, R183, R238 ;  /* 0x000000eeb7ee5220 */ /* 0x000fe20000410000 */
[----:B------:R-:W-:Y:S01]  /*3120*/  @!P4 ISETP.NE.U32.AND P6, PT, R2, RZ, PT ;  /* 0x000000ff0200c20c */ /* 0x000fe20003fc5070 */
[----:B------:R-:W-:Y:S01]  /*3130*/  BSSY B1, `(.L_x_7528) ;  /* 0x0000035000017945 */ /* 0x000fe20003800000 */
[----:B--2---:R-:W-:Y:S01]  /*3140*/  @P5 FMUL.FTZ R181, R181, R150 ;  /* 0x00000096b5b55220 */ /* 0x004fe20000410000 */
[----:B------:R-:W-:Y:S02]  /*3150*/  @P5 HADD2.F32 R150, -RZ, R54.H0_H0 ;  /* 0x20000036ff965230 */ /* 0x000fe40000004100 */
[----:B------:R-:W-:Y:S01]  /*3160*/  @P5 FMUL.FTZ R195, R182, R195 ;  /* 0x000000c3b6c35220 */ /* 0x000fe20000410000 */
[----:B------:R-:W-:Y:S01]  /*3170*/  @P5 F2FP.F16.F32.PACK_AB R238, RZ, R238 ;  /* 0x000000eeffee523e */ /* 0x000fe200000000ff */
[----:B------:R-:W2:Y:S01]  /*3180*/  @P5 LDC R236, c[0x0][0x29c] ;  /* 0x0000a700ffec5b82 */ /* 0x000ea20000000800 */
[----:B------:R-:W-:-:S02]  /*3190*/  @P5 HADD2.F32 R239, -RZ, R145.H0_H0 ;  /* 0x20000091ffef5230 */ /* 0x000fc40000004100 */
[----:B------:R-:W-:Y:S01]  /*31a0*/  @P5 FMUL.FTZ R150, R181, R150 ;  /* 0x00000096b5965220 */ /* 0x000fe20000410000 */
[----:B------:R-:W-:Y:S01]  /*31b0*/  @P5 F2FP.F16.F32.PACK_AB R195, RZ, R195 ;  /* 0x000000c3ffc3523e */ /* 0x000fe200000000ff */
[----:B0-----:R-:W-:Y:S01]  /*31c0*/  @P5 FMUL.FTZ R180, R180, R151 ;  /* 0x00000097b4b45220 */ /* 0x001fe20000410000 */
[----:B------:R-:W-:Y:S01]  /*31d0*/  @P5 HADD2.F32 R151, -RZ, R54.H1_H1 ;  /* 0x30000036ff975230 */ /* 0x000fe20000004100 */
[----:B------:R-:W-:Y:S01]  /*31e0*/  @P5 PRMT R95, R238, 0x7610, R95 ;  /* 0x00007610ee5f5816 */ /* 0x000fe2000000005f */
[----:B------:R-:W-:Y:S01]  /*31f0*/  @P5 HADD2.F32 R240, -RZ, R145.H1_H1 ;  /* 0x30000091fff05230 */ /* 0x000fe20000004100 */
[----:B------:R-:W-:Y:S01]  /*3200*/  @P5 F2FP.F16.F32.PACK_AB R193, RZ, R150 ;  /* 0x00000096ffc1523e */ /* 0x000fe200000000ff */
[----:B------:R-:W0:Y:S01]  /*3210*/  @P5 LDC R201, c[0x0][0x29c] ;  /* 0x0000a700ffc95b82 */ /* 0x000e220000000800 */
[----:B------:R-:W-:Y:S01]  /*3220*/  @P5 FMUL.FTZ R151, R180, R151 ;  /* 0x00000097b4975220 */ /* 0x000fe20000410000 */
[----:B------:R-:W-:Y:S01]  /*3230*/  @P5 PRMT R95, R95, 0x5410, R195 ;  /* 0x000054105f5f5816 */ /* 0x000fe200000000c3 */
[--C-:B------:R-:W-:Y:S01]  /*3240*/  @P5 HADD2.F32 R195, -RZ, R146.reuse.H0_H0 ;  /* 0x20000092ffc35230 */ /* 0x100fe20000004100 */
[----:B------:R-:W-:Y:S01]  /*3250*/  @P5 PRMT R94, R193, 0x7610, R94 ;  /* 0x00007610c15e5816 */ /* 0x000fe2000000005e */
[----:B------:R-:W-:Y:S01]  /*3260*/  @P5 HADD2.F32 R238, -RZ, R146.H1_H1 ;  /* 0x30000092ffee5230 */ /* 0x000fe20000004100 */
[----:B------:R-:W-:-:S02]  /*3270*/  @P5 F2FP.F16.F32.PACK_AB R194, RZ, R151 ;  /* 0x00000097ffc2523e */ /* 0x000fc400000000ff */
[C---:B------:R-:W-:Y:S01]  /*3280*/  @P5 IADD3 R193, R197.reuse, 0x20, RZ ;  /* 0x00000020c5c15810 */ /* 0x040fe20007ffe0ff */
[----:B------:R-:W3:Y:S01]  /*3290*/  @P5 LDC.64 R150, c[0x0][0x220] ;  /* 0x00008800ff965b82 */ /* 0x000ee20000000a00 */
[----:B------:R-:W-:Y:S01]  /*32a0*/  @P5 PRMT R94, R94, 0x5410, R194 ;  /* 0x000054105e5e5816 */ /* 0x000fe200000000c2 */
[----:B------:R-:W-:Y:S01]  /*32b0*/  @P5 HADD2.F32 R194, -RZ, R147.H1_H1 ;  /* 0x30000093ffc25230 */ /* 0x000fe20000004100 */
[----:B------:R-:W-:Y:S01]  /*32c0*/  IADD3 R197, R197, 0x40, RZ ;  /* 0x00000040c5c57810 */ /* 0x000fe20007ffe0ff */
[----:B-1----:R-:W-:-:S04]  /*32d0*/  @P5 IMAD.WIDE.U32 R148, R193, 0x10, R148 ;  /* 0x00000010c1945825 */ /* 0x002fc800078e0094 */
[----:B------:R-:W1:Y:S01]  /*32e0*/  @P5 LDC R228, c[0x0][0x29c] ;  /* 0x0000a700ffe45b82 */ /* 0x000e620000000800 */
[----:B------:R4:W-:Y:S07]  /*32f0*/  @P5 STG.E.128 desc[UR4][R148.64], R92 ;  /* 0x0000005c94005986 */ /* 0x0009ee000c101d04 */
[----:B------:R-:W0:Y:S01]  /*3300*/  @P5 LDC R196, c[0x0][0x29c] ;  /* 0x0000a700ffc45b82 */ /* 0x000e220000000800 */
[C---:B------:R-:W-:Y:S01]  /*3310*/  @!P4 ISETP.NE.AND.EX P3, PT, R0.reuse, RZ, PT, P3 ;  /* 0x000000ff0000c20c */ /* 0x040fe20003f65330 */
[----:B------:R-:W-:Y:S01]  /*3320*/  @P5 HADD2.F32 R193, -RZ, R147.H0_H0 ;  /* 0x20000093ffc15230 */ /* 0x000fe20000004100 */
[----:B------:R-:W-:Y:S01]  /*3330*/  @!P4 ISETP.NE.AND.EX P6, PT, R0, RZ, PT, P6 ;  /* 0x000000ff0000c20c */ /* 0x000fe20003fc5360 */
[----:B---3--:R-:W-:-:S04]  /*3340*/  @P5 IMAD.WIDE.U32 R150, R197, 0x10, R150 ;  /* 0x00000010c5965825 */ /* 0x008fc800078e0096 */
[----:B----4-:R-:W3:Y:S01]  /*3350*/  @P5 LDC R149, c[0x0][0x29c] ;  /* 0x0000a700ff955b82 */ /* 0x010ee20000000800 */
[----:B------:R-:W-:Y:S01]  /*3360*/  @P5 FFMA.FTZ R60, R199, R229, R60 ;  /* 0x000000e5c73c5223 */ /* 0x000fe2000001003c */
[----:B------:R4:W5:Y:S01]  /*3370*/  @P5 LDG.E.128 R144, desc[UR4][R150.64] ;  /* 0x0000000496905981 */ /* 0x000962000c1e1d00 */
[----:B------:R-:W-:Y:S01]  /*3380*/  @P5 FFMA.FTZ R64, R227, R234, R64 ;  /* 0x000000eae3405223 */ /* 0x000fe20000010040 */
[----:B------:R-:W-:Y:S01]  /*3390*/  @P5 FFMA.FTZ R65, R230, R233, R65 ;  /* 0x000000e9e6415223 */ /* 0x000fe20000010041 */
[----:B------:R-:W-:Y:S01]  /*33a0*/  @!P4 ISETP.NE.U32.AND P2, PT, R2, RZ, PT ;  /* 0x000000ff0200c20c */ /* 0x000fe20003f45070 */
[----:B------:R-:W-:Y:S02]  /*33b0*/  @P5 FFMA.FTZ R66, R225, R232, R66 ;  /* 0x000000e8e1425223 */ /* 0x000fe40000010042 */
[----:B------:R-:W0:Y:S01]  /*33c0*/  @P5 LDC R148, c[0x0][0x29c] ;  /* 0x0000a700ff945b82 */ /* 0x000e220000000800 */
[----:B----4-:R-:W-:Y:S02]  /*33d0*/  @!P4 FSEL R150, R29, RZ, P3 ;  /* 0x000000ff1d96c208 */ /* 0x010fe40001800000 */
[----:B------:R-:W-:Y:S01]  /*33e0*/  @!P4 FSEL R151, R28, RZ, P6 ;  /* 0x000000ff1c97c208 */ /* 0x000fe20003000000 */
[----:B-12---:R-:W-:Y:S06]  /*33f0*/  @!P4 BRA `(.L_x_7529) ;  /* 0x000000000020c947 */ /* 0x006fec0003800000 */
        /* <DEDUP_REMOVED lines=8> */
.L_x_7529:
[----:B------:R-:W-:Y:S05]  /*3480*/  BSYNC B1 ;  /* 0x0000000000017941 */ /* 0x000fea0003800000 */
.L_x_7528:
        /* <DEDUP_REMOVED lines=10> */
.L_x_7531:
[----:B------:R-:W-:Y:S05]  /*3530*/  BSYNC B1 ;  /* 0x0000000000017941 */ /* 0x000fea0003800000 */
.L_x_7530:
[----:B------:R-:W-:Y:S01]  /*3540*/  @!P4 ISETP.NE.AND.EX P2, PT, R0, RZ, PT, P2 ;  /* 0x000000ff0000c20c */ /* 0x000fe20003f45320 */
[----:B------:R-:W-:Y:S01]  /*3550*/  BSSY B1, `(.L_x_7532) ;  /* 0x0000011000017945 */ /* 0x000fe20003800000 */
[----:B------:R-:W-:Y:S01]  /*3560*/  @P5 FFMA.FTZ R67, R226, R231, R67 ;  /* 0x000000e7e2435223 */ /* 0x000fe20000010043 */
[----:B0-----:R-:W-:Y:S01]  /*3570*/  @P5 FMUL.FTZ R226, R150, R201 ;  /* 0x000000c996e25220 */ /* 0x001fe20000410000 */
[----:B------:R-:W-:Y:S01]  /*3580*/  @!P4 ISETP.NE.U32.AND P3, PT, R2, RZ, PT ;  /* 0x000000ff0200c20c */ /* 0x000fe20003f65070 */
[--C-:B------:R-:W-:Y:S02]  /*3590*/  @P5 HADD2.F32 R230, -RZ, R56.reuse.H0_H0 ;  /* 0x20000038ffe65230 */ /* 0x100fe40000004100 */
[----:B------:R-:W-:Y:S01]  /*35a0*/  @P5 FMUL.FTZ R199, R151, R236 ;  /* 0x000000ec97c75220 */ /* 0x000fe20000410000 */
[----:B------:R-:W-:Y:S01]  /*35b0*/  @P5 HADD2.F32 R227, -RZ, R56.H1_H1 ;  /* 0x30000038ffe35230 */ /* 0x000fe20000004100 */
[----:B------:R-:W-:Y:S01]  /*35c0*/  @!P4 FSEL R201, R30, RZ, P2 ;  /* 0x000000ff1ec9c208 */ /* 0x000fe20001000000 */
[----:B------:R-:W-:Y:S07]  /*35d0*/  @!P4 BRA `(.L_x_7533) ;  /* 0x000000000020c947 */ /* 0x000fee0003800000 */
        /* <DEDUP_REMOVED lines=8> */
.L_x_7533:
[----:B------:R-:W-:Y:S05]  /*3660*/  BSYNC B1 ;  /* 0x0000000000017941 */ /* 0x000fea0003800000 */
.L_x_7532:
[----:B------:R-:W-:Y:S01]  /*3670*/  @P5 FMUL.FTZ R225, R199, R230 ;  /* 0x000000e6c7e15220 */ /* 0x000fe20000410000 */
[----:B------:R-:W-:Y:S01]  /*3680*/  @P5 FMUL.FTZ R227, R226, R227 ;  /* 0x000000e3e2e35220 */ /* 0x000fe20000410000 */
[----:B------:R-:W-:Y:S01]  /*3690*/  @!P4 ISETP.NE.AND.EX P3, PT, R0, RZ, PT, P3 ;  /* 0x000000ff0000c20c */ /* 0x000fe20003f65330 */
[----:B------:R-:W-:Y:S01]  /*36a0*/  BSSY B1, `(.L_x_7534) ;  /* 0x000000f000017945 */ /* 0x000fe20003800000 */
[----:B------:R-:W-:Y:S01]  /*36b0*/  @P5 FMUL.FTZ R229, R201, R228 ;  /* 0x000000e4c9e55220 */ /* 0x000fe20000410000 */
[----:B------:R-:W-:Y:S02]  /*36c0*/  @!P4 ISETP.NE.U32.AND P2, PT, R2, RZ, PT ;  /* 0x000000ff0200c20c */ /* 0x000fe40003f45070 */
[----:B------:R-:W-:Y:S02]  /*36d0*/  @P5 F2FP.F16.F32.PACK_AB R225, RZ, R225 ;  /* 0x000000e1ffe1523e */ /* 0x000fe400000000ff */
[----:B------:R-:W-:Y:S02]  /*36e0*/  @P5 F2FP.F16.F32.PACK_AB R227, RZ, R227 ;  /* 0x000000e3ffe3523e */ /* 0x000fe400000000ff */
        /* <DEDUP_REMOVED lines=10> */
.L_x_7535:
[----:B------:R-:W-:Y:S05]  /*3790*/  BSYNC B1 ;  /* 0x0000000000017941 */ /* 0x000fea0003800000 */
.L_x_7534:
[--C-:B------:R-:W-:Y:S02]  /*37a0*/  @P5 HADD2.F32 R230, -RZ, R57.reuse.H0_H0 ;  /* 0x20000039ffe65230 */ /* 0x100fe40000004100 */
[----:B------:R-:W-:Y:S01]  /*37b0*/  @P5 FMUL.FTZ R196, R228, R196 ;  /* 0x000000c4e4c45220 */ /* 0x000fe20000410000 */
[----:B------:R-:W-:Y:S01]  /*37c0*/  @P5 HADD2.F32 R231, -RZ, R57.H1_H1 ;  /* 0x30000039ffe75230 */ /* 0x000fe20000004100 */
[----:B------:R-:W-:Y:S01]  /*37d0*/  @!P4 ISETP.NE.U32.AND P3, PT, R2, RZ, PT ;  /* 0x000000ff0200c20c */ /* 0x000fe20003f65070 */
[----:B------:R-:W-:Y:S01]  /*37e0*/  BSSY B1, `(.L_x_7536) ;  /* 0x0000011000017945 */ /* 0x000fe20003800000 */
[----:B------:R-:W-:Y:S01]  /*37f0*/  @P5 FMUL.FTZ R230, R229, R230 ;  /* 0x000000e6e5e65220 */ /* 0x000fe20000410000 */
[----:B------:R-:W-:Y:S01]  /*3800*/  @!P4 ISETP.NE.AND.EX P2, PT, R0, RZ, PT, P2 ;  /* 0x000000ff0000c20c */ /* 0x000fe20003f45320 */
[----:B------:R-:W-:Y:S01]  /*3810*/  @P5 FMUL.FTZ R231, R196, R231 ;  /* 0x000000e7c4e75220 */ /* 0x000fe20000410000 */
[----:B------:R-:W-:Y:S02]  /*3820*/  @!P4 ISETP.NE.AND.EX P3, PT, R0, RZ, PT, P3 ;  /* 0x000000ff0000c20c */ /* 0x000fe40003f65330 */
[----:B------:R-:W-:-:S02]  /*3830*/  @P5 F2FP.F16.F32.PACK_AB R230, RZ, R230 ;  /* 0x000000e6ffe6523e */ /* 0x000fc400000000ff */
        /* <DEDUP_REMOVED lines=11> */
.L_x_7537:
[----:B------:R-:W-:Y:S05]  /*38f0*/  BSYNC B1 ;  /* 0x0000000000017941 */ /* 0x000fea0003800000 */
.L_x_7536:
[----:B------:R-:W-:Y:S01]  /*3900*/  BSSY B1, `(.L_x_7538) ;  /* 0x000000c000017945 */ /* 0x000fe20003800000 */
[----:B---3--:R-:W-:Y:S01]  /*3910*/  @P5 FMUL.FTZ R149, R235, R149 ;  /* 0x00000095eb955220 */ /* 0x008fe20000410000 */
        /* <DEDUP_REMOVED lines=10> */
.L_x_7539:
[----:B------:R-:W-:Y:S05]  /*39c0*/  BSYNC B1 ;  /* 0x0000000000017941 */ /* 0x000fea0003800000 */
.L_x_7538:
[----:B------:R-:W0:Y:S01]  /*39d0*/  @P5 LDC R236, c[0x0][0x29c] ;  /* 0x0000a700ffec5b82 */ /* 0x000e220000000800 */
[--C-:B------:R-:W-:Y:S02]  /*39e0*/  @P5 HADD2.F32 R232, -RZ, R58.reuse.H0_H0 ;  /* 0x2000003affe85230 */ /* 0x100fe40000004100 */
[----:B------:R-:W-:Y:S01]  /*39f0*/  @P5 FMUL.FTZ R148, R234, R148 ;  /* 0x00000094ea945220 */ /* 0x000fe20000410000 */
[----:B------:R-:W-:Y:S01]  /*3a00*/  @P5 HADD2.F32 R237, -RZ, R58.H1_H1 ;  /* 0x3000003affed5230 */ /* 0x000fe20000004100 */
[----:B------:R-:W-:Y:S01]  /*3a10*/  @!P4 ISETP.NE.U32.AND P2, PT, R2, RZ, PT ;  /* 0x000000ff0200c20c */ /* 0x000fe20003f45070 */
[----:B------:R-:W-:Y:S01]  /*3a20*/  BSSY B1, `(.L_x_7540) ;  /* 0x0000015000017945 */ /* 0x000fe20003800000 */
[----:B------:R-:W-:Y:S01]  /*3a30*/  @P5 FMUL.FTZ R233, R149, R232 ;  /* 0x000000e895e95220 */ /* 0x000fe20000410000 */
[----:B------:R-:W-:Y:S01]  /*3a40*/  SEL R128, R151, R128, P1 ;  /* 0x0000008097807207 */ /* 0x000fe20000800000 */
[----:B------:R-:W-:Y:S01]  /*3a50*/  @P5 FMUL.FTZ R232, R148, R237 ;  /* 0x000000ed94e85220 */ /* 0x000fe20000410000 */
[----:B------:R-:W-:-:S02]  /*3a60*/  @!P4 ISETP.NE.AND.EX P2, PT, R0, RZ, PT, P2 ;  /* 0x000000ff0000c20c */ /* 0x000fc40003f45320 */
[----:B------:R-:W-:Y:S02]  /*3a70*/  @P5 F2FP.F16.F32.PACK_AB R233, RZ, R233 ;  /* 0x000000e9ffe9523e */ /* 0x000fe400000000ff */
[----:B------:R-:W-:Y:S02]  /*3a80*/  @P5 F2FP.F16.F32.PACK_AB R232, RZ, R232 ;  /* 0x000000e8ffe8523e */ /* 0x000fe400000000ff */
[----:B------:R-:W-:Y:S02]  /*3a90*/  SEL R129, R150, R129, P1 ;  /* 0x0000008196817207 */ /* 0x000fe40000800000 */
[----:B------:R-:W-:Y:S02]  /*3aa0*/  SEL R130, R201, R130, P1 ;  /* 0x00000082c9827207 */ /* 0x000fe40000800000 */
        /* <DEDUP_REMOVED lines=12> */
.L_x_7541:
[----:B------:R-:W-:Y:S05]  /*3b70*/  BSYNC B1 ;  /* 0x0000000000017941 */ /* 0x000fea0003800000 */
.L_x_7540:
[----:B------:R-:W-:Y:S01]  /*3b80*/  @P5 FFMA.FTZ R71, R240, R152, R71 ;  /* 0x00000098f0475223 */ /* 0x000fe20000010047 */
[--C-:B-----5:R-:W-:Y:S02]  /*3b90*/  @P5 HADD2.F32 R152, -RZ, R144.reuse.H1_H1 ;  /* 0x30000090ff985230 */ /* 0x120fe40000004100 */
[C---:B0-----:R-:W-:Y:S01]  /*3ba0*/  @P5 FMUL.FTZ R201, R151.reuse, R236 ;  /* 0x000000ec97c95220 */ /* 0x041fe20000410000 */
[----:B------:R-:W-:Y:S01]  /*3bb0*/  @P5 HADD2.F32 R150, -RZ, R59.H0_H0 ;  /* 0x2000003bff965230 */ /* 0x000fe20000004100 */
[----:B------:R-:W-:Y:S01]  /*3bc0*/  SEL R142, R151, R142, P1 ;  /* 0x0000008e978e7207 */ /* 0x000fe20000800000 */
[----:B------:R-:W-:Y:S01]  /*3bd0*/  @P5 FFMA.FTZ R70, R239, R153, R70 ;  /* 0x00000099ef465223 */ /* 0x000fe20000010046 */
[----:B------:R-:W-:Y:S01]  /*3be0*/  @P5 FFMA.FTZ R77, R152, R226, R77 ;  /* 0x000000e2984d5223 */ /* 0x000fe2000001004d */
[----:B------:R-:W-:Y:S02]  /*3bf0*/  @P5 HADD2.F32 R151, -RZ, R144.H0_H0 ;  /* 0x20000090ff975230 */ /* 0x000fe40000004100 */
[----:B------:R-:W-:Y:S01]  /*3c00*/  @P5 FMUL.FTZ R150, R201, R150 ;  /* 0x00000096c9965220 */ /* 0x000fe20000410000 */
[--C-:B------:R-:W-:Y:S01]  /*3c10*/  @P5 HADD2.F32 R153, -RZ, R145.reuse.H0_H0 ;  /* 0x20000091ff995230 */ /* 0x100fe20000004100 */
[----:B------:R-:W-:Y:S01]  /*3c20*/  @!P4 ISETP.NE.U32.AND P2, PT, R2, RZ, PT ;  /* 0x000000ff0200c20c */ /* 0x000fe20003f45070 */
[----:B------:R-:W-:-:S02]  /*3c30*/  @P5 HADD2.F32 R152, -RZ, R145.H1_H1 ;  /* 0x30000091ff985230 */ /* 0x000fc40000004100 */
[----:B------:R-:W-:Y:S01]  /*3c40*/  @P5 FFMA.FTZ R76, R151, R199, R76 ;  /* 0x000000c7974c5223 */ /* 0x000fe2000001004c */
[--C-:B------:R-:W-:Y:S02]  /*3c50*/  @P5 HADD2.F32 R151, -RZ, R146.reuse.H0_H0 ;  /* 0x20000092ff975230 */ /* 0x100fe40000004100 */
[----:B------:R-:W-:Y:S01]  /*3c60*/  @P5 FFMA.FTZ R78, R153, R229, R78 ;  /* 0x000000e5994e5223 */ /* 0x000fe2000001004e */
[----:B------:R-:W-:Y:S02]  /*3c70*/  @P5 HADD2.F32 R153, -RZ, R147.H0_H0 ;  /* 0x20000093ff995230 */ /* 0x000fe40000004100 */
[----:B------:R-:W-:Y:S01]  /*3c80*/  @P5 FFMA.FTZ R79, R152, R196, R79 ;  /* 0x000000c4984f5223 */ /* 0x000fe2000001004f */
[----:B------:R-:W-:Y:S01]  /*3c90*/  @P5 HADD2.F32 R152, -RZ, R146.H1_H1 ;  /* 0x30000092ff985230 */ /* 0x000fe20000004100 */
[----:B------:R-:W-:Y:S01]  /*3ca0*/  @P5 F2FP.F16.F32.PACK_AB R150, RZ, R150 ;  /* 0x00000096ff96523e */ /* 0x000fe200000000ff */
[----:B------:R-:W-:Y:S01]  /*3cb0*/  BSSY B1, `(.L_x_7542) ;  /* 0x000001d000017945 */ /* 0x000fe20003800000 */
        /* <DEDUP_REMOVED lines=10> */
[----:B------:R-:W-:Y:S01]  /*3d60*/  @P5 FFMA.FTZ R75, R194, R182, R75 ;  /* 0x000000b6c24b5223 */ /* 0x000fe2000001004b */
[----:B------:R-:W-:Y:S01]  /*3d70*/  @P5 PRMT R92, R92, 0x5410, R227 ;  /* 0x000054105c5c5816 */ /* 0x000fe200000000e3 */
[----:B------:R-:W-:Y:S01]  /*3d80*/  @P5 FFMA.FTZ R80, R151, R149, R80 ;  /* 0x0000009597505223 */ /* 0x000fe20000010050 */
[----:B------:R-:W-:Y:S01]  /*3d90*/  @P5 PRMT R93, R93, 0x5410, R231 ;  /* 0x000054105d5d5816 */ /* 0x000fe200000000e7 */
[----:B------:R-:W-:Y:S01]  /*3da0*/  @P5 FFMA.FTZ R81, R152, R148, R81 ;  /* 0x0000009498515223 */ /* 0x000fe20000010051 */
[----:B------:R-:W-:Y:S01]  /*3db0*/  @P5 FFMA.FTZ R82, R153, R201, R82 ;  /* 0x000000c999525223 */ /* 0x000fe20000010052 */
[----:B------:R-:W-:-:S02]  /*3dc0*/  @!P4 FSEL R154, R27, RZ, P2 ;  /* 0x000000ff1b9ac208 */ /* 0x000fc40001000000 */
        /* <DEDUP_REMOVED lines=11> */
.L_x_7543:
[----:B------:R-:W-:Y:S05]  /*3e80*/  BSYNC B1 ;  /* 0x0000000000017941 */ /* 0x000fea0003800000 */
.L_x_7542:
[----:B------:R-:W0:Y:S01]  /*3e90*/  @P5 LDC R155, c[0x0][0x29c] ;  /* 0x0000a700ff9b5b82 */ /* 0x000e220000000800 */
[----:B------:R-:W-:Y:S01]  /*3ea0*/  @P5 HADD2.F32 R5, -RZ, R59.H1_H1 ;  /* 0x3000003bff055230 */ /* 0x000fe20000004100 */
[----:B------:R-:W-:Y:S01]  /*3eb0*/  SEL R143, R154, R143, P1 ;  /* 0x0000008f9a8f7207 */ /* 0x000fe20000800000 */
[----:B------:R-:W-:-:S05]  /*3ec0*/  @P5 HADD2.F32 R2, -RZ, R147.H1_H1 ;  /* 0x30000093ff025230 */ /* 0x000fca0000004100 */
[----:B------:R-:W1:Y:S08]  /*3ed0*/  @P0 LDC.64 R152, c[0x0][0x308] ;  /* 0x0000c200ff980b82 */ /* 0x000e700000000a00 */
[----:B------:R-:W2:Y:S08]  /*3ee0*/  @P5 LDC.64 R150, c[0x0][0x2f8] ;  /* 0x0000be00ff965b82 */ /* 0x000eb00000000a00 */
[----:B------:R-:W3:Y:S01]  /*3ef0*/  LDC.64 R148, c[0x0][0x210] ;  /* 0x00008400ff947b82 */ /* 0x000ee20000000a00 */
[----:B0-----:R-:W-:-:S04]  /*3f00*/  @P5 FMUL.FTZ R0, R154, R155 ;  /* 0x0000009b9a005220 */ /* 0x001fc80000410000 */
[----:B------:R-:W-:Y:S01]  /*3f10*/  @P5 FMUL.FTZ R5, R0, R5 ;  /* 0x0000000500055220 */ /* 0x000fe20000410000 */
[----:B------:R-:W-:Y:S01]  /*3f20*/  @P5 FFMA.FTZ R83, R2, R0, R83 ;  /* 0x0000000002535223 */ /* 0x000fe20000010053 */
[----:B-1----:R-:W-:-:S03]  /*3f30*/  @P0 IMAD.WIDE.U32 R152, R4, 0x20, R152 ;  /* 0x0000002004980825 */ /* 0x002fc600078e0098 */
[----:B------:R-:W-:Y:S02]  /*3f40*/  @P5 F2FP.F16.F32.PACK_AB R5, RZ, R5 ;  /* 0x00000005ff05523e */ /* 0x000fe400000000ff */
        /* <DEDUP_REMOVED lines=8> */
.L_x_7491:
[----:B------:R-:W-:Y:S05]  /*3fd0*/  BSYNC B0 ;  /* 0x0000000000007941 */ /* 0x000fea0003800000 */
.L_x_7489:
        /* <DEDUP_REMOVED lines=74> */
[C---:B------:R-:W-:Y:S01]  /*4480*/  SHF.L.U32 R6, R46.reuse, 0x2, RZ ;  /* 0x000000022e067819 */ /* 0x040fe200000006ff */
        /* <DEDUP_REMOVED lines=136> */
.L_x_7495:
[----:B-1----:R-:W-:Y:S01]  /*4d10*/  HFMA2.MMA R197, -RZ, RZ, 0, 5.9604644775390625e-08 ;  /* 0x00000001ffc57435 */ /* 0x002fe200000001ff */
[----:B------:R-:W-:Y:S01]  /*4d20*/  BSSY B1, `(.L_x_7545) ;  /* 0x0000007000017945 */ /* 0x000fe20003800000 */
[----:B------:R-:W-:Y:S02]  /*4d30*/  MOV R183, R149 ;  /* 0x0000009500b77202 */ /* 0x000fe40000000f00 */
[----:B------:R-:W-:Y:S02]  /*4d40*/  MOV R198, 0x1f ;  /* 0x0000001f00c67802 */ /* 0x000fe40000000f00 */
[----:B------:R-:W-:-:S07]  /*4d50*/  MOV R182, 0xffffffff ;  /* 0xffffffff00b67802 */ /* 0x000fce0000000f00 */
[----:B0----5:R-:W-:Y:S05]  /*4d60*/  WARPSYNC.COLLECTIVE R182, `(.L_x_7546) ;  /* 0x00000000b6087348 */ /* 0x021fea0003c00000 */
[----:B------:R1:W2:Y:S02]  /*4d70*/  SHFL.BFLY P0, R196, R183, R197, R198 ;  /* 0x0c0000c5b7c47389 */ /* 0x0002a400000000c6 */
[----:B012--5:R-:W-:Y:S01]  /*4d80*/  ENDCOLLECTIVE ;  /* 0x000000000000791b */ /* 0x027fe20003800000 */
.L_x_7546:
[----:B------:R-:W-:Y:S05]  /*4d90*/  BSYNC B1 ;  /* 0x0000000000017941 */ /* 0x000fea0003800000 */
.L_x_7545:
        /* <DEDUP_REMOVED lines=8> */
.L_x_7547:
[----:B------:R-:W-:Y:S01]  /*4e20*/  FADD.FTZ R148, R148, R149 ;  /* 0x0000009594947221 */ /* 0x000fe20000010000 */
[----:B------:R-:W-:-:S04]  /*4e30*/  HFMA2.MMA R197, -RZ, RZ, 0, 1.1920928955078125e-07 ;  /* 0x00000002ffc57435 */ /* 0x000fc800000001ff */
[----:B------:R-:W-:Y:S02]  /*4e40*/  MOV R183, R148 ;  /* 0x0000009400b77202 */ /* 0x000fe40000000f00 */
[----:B------:R-:W-:-:S07]  /*4e50*/  MOV R150, R196 ;  /* 0x000000c400967202 */ /* 0x000fce0000000f00 */
[----:B------:R-:W-:Y:S05]  /*4e60*/  WARPSYNC.COLLECTIVE R182, `(.L_x_7548) ;  /* 0x00000000b6087348 */ /* 0x000fea0003c00000 */
[----:B------:R0:W1:Y:S02]  /*4e70*/  SHFL.BFLY P0, R196, R183, R197, R198 ;  /* 0x0c0000c5b7c47389 */ /* 0x00006400000000c6 */
[----:B01----:R-:W-:Y:S01]  /*4e80*/  ENDCOLLECTIVE ;  /* 0x000000000000791b */ /* 0x003fe20003800000 */
.L_x_7548:
[----:B------:R-:W-:-:S05]  /*4e90*/  FADD.FTZ R150, R150, R151 ;  /* 0x0000009796967221 */ /* 0x000fca0000010000 */
[----:B------:R-:W-:Y:S02]  /*4ea0*/  MOV R183, R150 ;  /* 0x0000009600b77202 */ /* 0x000fe40000000f00 */
[----:B------:R-:W-:-:S07]  /*4eb0*/  MOV R153, R196 ;  /* 0x000000c400997202 */ /* 0x000fce0000000f00 */
[----:B------:R-:W-:Y:S05]  /*4ec0*/  WARPSYNC.COLLECTIVE R182, `(.L_x_7549) ;  /* 0x00000000b6087348 */ /* 0x000fea0003c00000 */
[----:B------:R0:W1:Y:S02]  /*4ed0*/  SHFL.BFLY P0, R196, R183, R197, R198 ;  /* 0x0c0000c5b7c47389 */ /* 0x00006400000000c6 */
[----:B01----:R-:W-:Y:S01]  /*4ee0*/  ENDCOLLECTIVE ;  /* 0x000000000000791b */ /* 0x003fe20003800000 */
.L_x_7549:
[----:B------:R-:W-:Y:S01]  /*4ef0*/  FADD.FTZ R153, R148, R153 ;  /* 0x0000009994997221 */ /* 0x000fe20000010000 */
[----:B------:R-:W-:-:S04]  /*4f00*/  HFMA2.MMA R197, -RZ, RZ, 0, 2.384185791015625e-07 ;  /* 0x00000004ffc57435 */ /* 0x000fc800000001ff */
[----:B------:R-:W-:Y:S02]  /*4f10*/  MOV R183, R153 ;  /* 0x0000009900b77202 */ /* 0x000fe40000000f00 */
[----:B------:R-:W-:-:S07]  /*4f20*/  MOV R155, R196 ;  /* 0x000000c4009b7202 */ /* 0x000fce0000000f00 */
[----:B------:R-:W-:Y:S05]  /*4f30*/  WARPSYNC.COLLECTIVE R182, `(.L_x_7550) ;  /* 0x00000000b6087348 */ /* 0x000fea0003c00000 */
[----:B------:R0:W1:Y:S02]  /*4f40*/  SHFL.BFLY P0, R196, R183, R197, R198 ;  /* 0x0c0000c5b7c47389 */ /* 0x00006400000000c6 */
[----:B01----:R-:W-:Y:S01]  /*4f50*/  ENDCOLLECTIVE ;  /* 0x000000000000791b */ /* 0x003fe20003800000 */
.L_x_7550:
[----:B------:R-:W-:-:S05]  /*4f60*/  FADD.FTZ R155, R150, R155 ;  /* 0x0000009b969b7221 */ /* 0x000fca0000010000 */
[----:B------:R-:W-:Y:S02]  /*4f70*/  MOV R183, R155 ;  /* 0x0000009b00b77202 */ /* 0x000fe40000000f00 */
[----:B------:R-:W-:-:S07]  /*4f80*/  MOV R152, R196 ;  /* 0x000000c400987202 */ /* 0x000fce0000000f00 */
[----:B------:R-:W-:Y:S05]  /*4f90*/  WARPSYNC.COLLECTIVE R182, `(.L_x_7551) ;  /* 0x00000000b6087348 */ /* 0x000fea0003c00000 */
[----:B------:R0:W1:Y:S02]  /*4fa0*/  SHFL.BFLY P0, R196, R183, R197, R198 ;  /* 0x0c0000c5b7c47389 */ /* 0x00006400000000c6 */
[----:B01----:R-:W-:Y:S01]  /*4fb0*/  ENDCOLLECTIVE ;  /* 0x000000000000791b */ /* 0x003fe20003800000 */
.L_x_7551:
[----:B------:R-:W-:Y:S01]  /*4fc0*/  FADD.FTZ R152, R153, R152 ;  /* 0x0000009899987221 */ /* 0x000fe20000010000 */
[----:B------:R-:W-:-:S04]  /*4fd0*/  HFMA2.MMA R197, -RZ, RZ, 0, 4.76837158203125e-07 ;  /* 0x00000008ffc57435 */ /* 0x000fc800000001ff */
[----:B------:R-:W-:Y:S02]  /*4fe0*/  MOV R183, R152 ;  /* 0x0000009800b77202 */ /* 0x000fe40000000f00 */
[----:B------:R-:W-:-:S07]  /*4ff0*/  MOV R154, R196 ;  /* 0x000000c4009a7202 */ /* 0x000fce0000000f00 */
[----:B------:R-:W-:Y:S05]  /*5000*/  WARPSYNC.COLLECTIVE R182, `(.L_x_7552) ;  /* 0x00000000b6087348 */ /* 0x000fea0003c00000 */
[----:B------:R0:W1:Y:S02]  /*5010*/  SHFL.BFLY P0, R196, R183, R197, R198 ;  /* 0x0c0000c5b7c47389 */ /* 0x00006400000000c6 */
[----:B01----:R-:W-:Y:S01]  /*5020*/  ENDCOLLECTIVE ;  /* 0x000000000000791b */ /* 0x003fe20003800000 */
.L_x_7552:
[----:B------:R-:W-:-:S05]  /*5030*/  FADD.FTZ R154, R155, R154 ;  /* 0x0000009a9b9a7221 */ /* 0x000fca0000010000 */
[----:B------:R-:W-:Y:S02]  /*5040*/  MOV R183, R154 ;  /* 0x0000009a00b77202 */ /* 0x000fe40000000f00 */
[----:B------:R-:W-:-:S07]  /*5050*/  MOV R149, R196 ;  /* 0x000000c400957202 */ /* 0x000fce0000000f00 */
[----:B------:R-:W-:Y:S05]  /*5060*/  WARPSYNC.COLLECTIVE R182, `(.L_x_7553) ;  /* 0x00000000b6087348 */ /* 0x000fea0003c00000 */
[----:B------:R0:W1:Y:S02]  /*5070*/  SHFL.BFLY P0, R196, R183, R197, R198 ;  /* 0x0c0000c5b7c47389 */ /* 0x00006400000000c6 */
[----:B01----:R-:W-:Y:S01]  /*5080*/  ENDCOLLECTIVE ;  /* 0x000000000000791b */ /* 0x003fe20003800000 */
.L_x_7553:
[----:B------:R-:W-:Y:S01]  /*5090*/  FADD.FTZ R180, R152, R149 ;  /* 0x0000009598b47221 */ /* 0x000fe20000010000 */
[----:B------:R-:W-:-:S04]  /*50a0*/  HFMA2.MMA R197, -RZ, RZ, 0, 9.5367431640625e-07 ;  /* 0x00000010ffc57435 */ /* 0x000fc800000001ff */
[----:B------:R-:W-:Y:S02]  /*50b0*/  MOV R183, R180 ;  /* 0x000000b400b77202 */ /* 0x000fe40000000f00 */
[----:B------:R-:W-:-:S07]  /*50c0*/  MOV R151, R196 ;  /* 0x000000c400977202 */ /* 0x000fce0000000f00 */
[----:B------:R-:W-:Y:S05]  /*50d0*/  WARPSYNC.COLLECTIVE R182, `(.L_x_7554) ;  /* 0x00000000b6087348 */ /* 0x000fea0003c00000 */
[----:B------:R0:W1:Y:S02]  /*50e0*/  SHFL.BFLY P0, R196, R183, R197, R198 ;  /* 0x0c0000c5b7c47389 */ /* 0x00006400000000c6 */
[----:B01----:R-:W-:Y:S01]  /*50f0*/  ENDCOLLECTIVE ;  /* 0x000000000000791b */ /* 0x003fe20003800000 */
.L_x_7554:
[----:B------:R-:W-:-:S05]  /*5100*/  FADD.FTZ R181, R154, R151 ;  /* 0x000000979ab57221 */ /* 0x000fca0000010000 */
[----:B------:R-:W-:Y:S02]  /*5110*/  MOV R183, R181 ;  /* 0x000000b500b77202 */ /* 0x000fe40000000f00 */
[----:B------:R-:W-:-:S07]  /*5120*/  MOV R199, R196 ;  /* 0x000000c400c77202 */ /* 0x000fce0000000f00 */
[----:B------:R-:W-:Y:S05]  /*5130*/  WARPSYNC.COLLECTIVE R182, `(.L_x_7555) ;  /* 0x00000000b6087348 */ /* 0x000fea0003c00000 */
[----:B------:R0:W1:Y:S02]  /*5140*/  SHFL.BFLY P0, R196, R183, R197, R198 ;  /* 0x0c0000c5b7c47389 */ /* 0x00006400000000c6 */
[----:B01----:R-:W-:Y:S01]  /*5150*/  ENDCOLLECTIVE ;  /* 0x000000000000791b */ /* 0x003fe20003800000 */
.L_x_7555:
[----:B------:R-:W-:Y:S05]  /*5160*/  BRA `(.L_x_7556) ;  /* 0xffffffc800247947 */ /* 0x000fea000383ffff */
.L_x_7557:
        /* <DEDUP_REMOVED lines=9> */
.L_x_11783:


//--------------------- .text._ZN10layer_norm13ln_bwd_kernelINS_13Kernel_traitsI6__halfS2_fS2_fjLj768ELj1ELj4ELj1ELj16ENS_18Kernel_traits_baseILj768ES2_S2_fS2_fjLj128EEEEELb1ELb0ELb0ELb0EEEvNS_9BwdParamsE --------------------------
	.section	.text._ZN10layer_norm13ln_bwd_kernelINS_13Kernel_traitsI6__halfS2_fS2_fjLj768ELj1ELj4ELj1ELj16ENS_18Kernel_traits_baseILj768ES2_S2_fS2_fjLj128EEEEELb1ELb0ELb0ELb0EEEvNS_9BwdParamsE,"ax",@progbits
	.align	128
        .global         _ZN10layer_norm13ln_bwd_kernelINS_13Kernel_traitsI6__halfS2_fS2_fjLj768ELj1ELj4ELj1ELj16ENS_18Kernel_traits_baseILj768ES2_S2_fS2_fjLj128EEEEELb1ELb0ELb0ELb0EEEvNS_9BwdParamsE
        .type           _ZN10layer_norm13ln_bwd_kernelINS_13Kernel_traitsI6__halfS2_fS2_fjLj768ELj1ELj4ELj1ELj16ENS_18Kernel_traits_baseILj768ES2_S2_fS2_fjLj128EEEEELb1ELb0ELb0ELb0EEEvNS_9BwdParamsE,@function
        .size           _ZN10layer_norm13ln_bwd_kernelINS_13Kernel_traitsI6__halfS2_fS2_fjLj768ELj1ELj4ELj1ELj16ENS_18Kernel_traits_baseILj768ES2_S2_fS2_fjLj128EEEEELb1ELb0ELb0ELb0EEEvNS_9BwdParamsE,(.L_x_11784 - _ZN10layer_norm13ln_bwd_kernelINS_13Kernel_traitsI6__halfS2_fS2_fjLj768ELj1ELj4ELj1ELj16ENS_18Kernel_traits_baseILj768ES2_S2_fS2_fjLj128EEEEELb1ELb0ELb0ELb0EEEvNS_9BwdParamsE)
        .other          _ZN10layer_norm13ln_bwd_kernelINS_13Kernel_traitsI6__halfS2_fS2_fjLj768ELj1ELj4ELj1ELj16ENS_18Kernel_traits_baseILj768ES2_S2_fS2_fjLj128EEEEELb1ELb0ELb0ELb0EEEvNS_9BwdParamsE,@"STO_CUDA_ENTRY STV_DEFAULT"
_ZN10layer_norm13ln_bwd_kernelINS_13Kernel_traitsI6__halfS2_fS2_fjLj768ELj1ELj4ELj1ELj16ENS_18Kernel_traits_baseILj768ES2_S2_fS2_fjLj128EEEEELb1ELb0ELb0ELb0EEEvNS_9BwdParamsE:
.text._ZN10layer_norm13ln_bwd_kernelINS_13Kernel_traitsI6__halfS2_fS2_fjLj768ELj1ELj4ELj1ELj16ENS_18Kernel_traits_baseILj768ES2_S2_fS2_fjLj128EEEEELb1ELb0ELb0ELb0EEEvNS_9BwdParamsE:
        /* <DEDUP_REMOVED lines=93> */
.L_x_7573:
        /* <DEDUP_REMOVED lines=42> */
[----:B0-----:R-:W-:-:S03]  /*0870*/  FADD.FTZ R151, -R179, R90 ;  /* 0x0000005ab3977221 */ /* 0x001fc60000010100 */
[C---:B-----5:R-:W-:Y:S01]  /*0880*/  FMUL.FTZ R3, R130.reuse, R3 ;  /* 0x0000000382037220 */ /* 0x060fe20000410000 */
[C---:B-1----:R-:W-:Y:S01]  /*0890*/  FMUL.FTZ R148, R130.reuse, R147 ;  /* 0x0000009382947220 */ /* 0x042fe20000410000 */
[----:B------:R-:W-:Y:S01]  /*08a0*/  FMUL.FTZ R147, R130, R151 ;  /* 0x0000009782937220 */ /* 0x000fe20000410000 */
[--C-:B----4-:R-:W-:Y:S02]  /*08b0*/  HADD2.F32 R89, -RZ, R92.reuse.H0_H0 ;  /* 0x2000005cff597230 */ /* 0x110fe40000004100 */
[----:B------:R-:W-:-:S03]  /*08c0*/  HADD2.F32 R92, -RZ, R92.H1_H1 ;  /* 0x3000005cff5c7230 */ /* 0x000fc60000004100 */
[----:B------:R-:W-:Y:S01]  /*08d0*/  FMUL.FTZ R150, R102, R89 ;  /* 0x0000005966967220 */ /* 0x000fe20000410000 */
[----:B------:R-:W-:Y:S02]  /*08e0*/  HADD2.F32 R154, -RZ, R93.H0_H0 ;  /* 0x2000005dff9a7230 */ /* 0x000fe40000004100 */
[C---:B---3--:R-:W-:Y:S01]  /*08f0*/  FADD.FTZ R153, -R179.reuse, R84 ;  /* 0x00000054b3997221 */ /* 0x048fe20000010100 */
[--C-:B------:R-:W-:Y:S02]  /*0900*/  HADD2.F32 R160, -RZ, R95.reuse.H0_H0 ;  /* 0x2000005fffa07230 */ /* 0x100fe40000004100 */
[----:B------:R-:W-:Y:S01]  /*0910*/  FMUL.FTZ R149, R104, R92 ;  /* 0x0000005c68957220 */ /* 0x000fe20000410000 */
[----:B------:R-:W-:Y:S02]  /*0920*/  HADD2.F32 R88, -RZ, R95.H1_H1 ;  /* 0x3000005fff587230 */ /* 0x000fe40000004100 */
[----:B------:R-:W-:Y:S01]  /*0930*/  FADD.FTZ R95, -R179, R85 ;  /* 0x00000055b35f7221 */ /* 0x000fe20000010100 */
        /* <DEDUP_REMOVED lines=49> */
.L_x_7561:
[----:B------:R-:W-:Y:S05]  /*0c50*/  BSYNC B1 ;  /* 0x0000000000017941 */ /* 0x000fea0003800000 */
.L_x_7560:
        /* <DEDUP_REMOVED lines=8> */
[----:B------:R-:W3:Y:S04]  /*0ce0*/  LDG.E.128 R92, desc[UR4][R166.64+0x10] ;  /* 0x00001004a65c7981 */ /* 0x000ee8000c1e1d00 */
        /* <DEDUP_REMOVED lines=10> */
[----:B--2---:R-:W-:-:S04]  /*0d90*/  FADD.FTZ R161, -R179, R84 ;  /* 0x00000054b3a17221 */ /* 0x004fc80000010100 */
[C---:B-----5:R-:W-:Y:S01]  /*0da0*/  FMUL.FTZ R161, R130.reuse, R161 ;  /* 0x000000a182a17220 */ /* 0x060fe20000410000 */
[C---:B------:R-:W-:Y:S01]  /*0db0*/  FADD.FTZ R85, -R179.reuse, R85 ;  /* 0x00000055b3557221 */ /* 0x040fe20000010100 */
[C---:B------:R-:W-:Y:S01]  /*0dc0*/  FADD.FTZ R163, -R179.reuse, R86 ;  /* 0x00000056b3a37221 */ /* 0x040fe20000010100 */
[----:B------:R-:W-:Y:S02]  /*0dd0*/  FADD.FTZ R87, -R179, R87 ;  /* 0x00000057b3577221 */ /* 0x000fe40000010100 */
[C---:B0-----:R-:W-:Y:S01]  /*0de0*/  FMUL.FTZ R164, R130.reuse, R85 ;  /* 0x0000005582a47220 */ /* 0x041fe20000410000 */
[----:B------:R-:W-:Y:S01]  /*0df0*/  FMUL.FTZ R163, R130, R163 ;  /* 0x000000a382a37220 */ /* 0x000fe20000410000 */
[--C-:B----4-:R-:W-:Y:S02]  /*0e00*/  HADD2.F32 R166, -RZ, R88.reuse.H0_H0 ;  /* 0x20000058ffa67230 */ /* 0x110fe40000004100 */
[----:B------:R-:W-:-:S03]  /*0e10*/  HADD2.F32 R88, -RZ, R88.H1_H1 ;  /* 0x30000058ff587230 */ /* 0x000fc60000004100 */
[----:B------:R-:W-:Y:S01]  /*0e20*/  FADD.FTZ R16, R16, R166 ;  /* 0x000000a610107221 */ /* 0x000fe20000010000 */
[-C--:B------:R-:W-:Y:S01]  /*0e30*/  FFMA.FTZ R40, R161, R166.reuse, R40 ;  /* 0x000000a6a1287223 */ /* 0x080fe20000010028 */
[----:B------:R-:W-:Y:S01]  /*0e40*/  FMUL.FTZ R166, R111, R166 ;  /* 0x000000a66fa67220 */ /* 0x000fe20000410000 */
[--C-:B------:R-:W-:Y:S02]  /*0e50*/  HADD2.F32 R170, -RZ, R89.reuse.H0_H0 ;  /* 0x20000059ffaa7230 */ /* 0x100fe40000004100 */
        /* <DEDUP_REMOVED lines=51> */
.L_x_7563:
[----:B------:R-:W-:Y:S05]  /*1190*/  BSYNC B1 ;  /* 0x0000000000017941 */ /* 0x000fea0003800000 */
.L_x_7562:
        /* <DEDUP_REMOVED lines=18> */
[----:B--2---:R-:W-:-:S04]  /*12c0*/  FADD.FTZ R131, -R179, R88 ;  /* 0x00000058b3837221 */ /* 0x004fc80000010100 */
[----:B-----5:R-:W-:Y:S01]  /*12d0*/  FMUL.FTZ R131, R130, R131 ;  /* 0x0000008382837220 */ /* 0x020fe20000410000 */
[C---:B0-----:R-:W-:Y:S01]  /*12e0*/  FADD.FTZ R135, -R179.reuse, R90 ;  /* 0x0000005ab3877221 */ /* 0x041fe20000010100 */
[----:B------:R-:W-:-:S03]  /*12f0*/  FADD.FTZ R89, -R179, R89 ;  /* 0x00000059b3597221 */ /* 0x000fc60000010100 */
[----:B-1----:R-:W-:Y:S01]  /*1300*/  FMUL.FTZ R133, R130, R135 ;  /* 0x0000008782857220 */ /* 0x002fe20000410000 */
[--C-:B----4-:R-:W-:Y:S02]  /*1310*/  HADD2.F32 R134, -RZ, R92.reuse.H0_H0 ;  /* 0x2000005cff867230 */ /* 0x110fe40000004100 */
[----:B------:R-:W-:-:S03]  /*1320*/  HADD2.F32 R92, -RZ, R92.H1_H1 ;  /* 0x3000005cff5c7230 */ /* 0x000fc60000004100 */
[----:B------:R-:W-:Y:S01]  /*1330*/  FADD.FTZ R8, R8, R134 ;  /* 0x0000008608087221 */ /* 0x000fe20000010000 */
[-C--:B------:R-:W-:Y:S01]  /*1340*/  FFMA.FTZ R32, R131, R134.reuse, R32 ;  /* 0x0000008683207223 */ /* 0x080fe20000010020 */
[----:B------:R-:W-:Y:S01]  /*1350*/  FMUL.FTZ R134, R119, R134 ;  /* 0x0000008677867220 */ /* 0x000fe20000410000 */
[----:B------:R-:W-:Y:S02]  /*1360*/  HADD2.F32 R138, -RZ, R93.H0_H0 ;  /* 0x2000005dff8a7230 */ /* 0x000fe40000004100 */
[C---:B---3--:R-:W-:Y:S01]  /*1370*/  FADD.FTZ R139, -R179.reuse, R84 ;  /* 0x00000054b38b7221 */ /* 0x048fe20000010100 */
[--C-:B------:R-:W-:Y:S02]  /*1380*/  HADD2.F32 R144, -RZ, R95.reuse.H0_H0 ;  /* 0x2000005fff907230 */ /* 0x100fe40000004100 */
[----:B------:R-:W-:Y:S01]  /*1390*/  FMUL.FTZ R135, R120, R92 ;  /* 0x0000005c78877220 */ /* 0x000fe20000410000 */
[----:B------:R-:W-:Y:S02]  /*13a0*/  HADD2.F32 R88, -RZ, R95.H1_H1 ;  /* 0x3000005fff587230 */ /* 0x000fe40000004100 */
[----:B------:R-:W-:Y:S01]  /*13b0*/  FADD.FTZ R95, -R179, R85 ;  /* 0x00000055b35f7221 */ /* 0x000fe20000010100 */
[----:B------:R-:W-:Y:S01]  /*13c0*/  FADD.FTZ R84, R181, R134 ;  /* 0x00000086b5547221 */ /* 0x000fe20000010000 */
        /* <DEDUP_REMOVED lines=47> */
.L_x_7565:
[----:B------:R-:W-:Y:S05]  /*16c0*/  BSYNC B1 ;  /* 0x0000000000017941 */ /* 0x000fea0003800000 */
.L_x_7564:
        /* <DEDUP_REMOVED lines=21> */
.L_x_7585:
        /* <DEDUP_REMOVED lines=30> */
[----:B------:R-:W-:Y:S01]  /*1a00*/  FMUL.FTZ R87, R86, R127 ;  /* 0x0000007f56577220 */ /* 0x000fe20000410000 */
        /* <DEDUP_REMOVED lines=14> */
[----:B------:R-:W-:Y:S02]  /*1af0*/  F2FP.F16.F32.PACK_AB R84, R87, R84 ;  /* 0x000000545754723e */ /* 0x000fe400000000ff */
        /* <DEDUP_REMOVED lines=22> */
[----:B------:R-:W-:Y:S01]  /*1c60*/  FMUL.FTZ R95, R183, R127 ;  /* 0x0000007fb75f7220 */ /* 0x000fe20000410000 */
        /* <DEDUP_REMOVED lines=19> */
[----:B------:R-:W-:Y:S01]  /*1da0*/  F2FP.F16.F32.PACK_AB R85, R177, R94 ;  /* 0x0000005eb155723e */ /* 0x000fe200000000ff */
[C---:B-1----:R-:W-:Y:S01]  /*1db0*/  @P6 IMAD.WIDE.U32 R90, R129.reuse, 0x20, R90 ;  /* 0x00000020815a6825 */ /* 0x042fe200078e005a */
[----:B------:R-:W-:Y:S02]  /*1dc0*/  F2FP.F16.F32.PACK_AB R86, R180, R181 ;  /* 0x000000b5b456723e */ /* 0x000fe400000000ff */
[----:B------:R-:W-:Y:S02]  /*1dd0*/  F2FP.F16.F32.PACK_AB R87, R184, R95 ;  /* 0x0000005fb857723e */ /* 0x000fe400000000ff */
[----:B------:R1:W-:Y:S01]  /*1de0*/  @P6 STG.E.128 desc[UR4][R90.64], R76 ;  /* 0x0000004c5a006986 */ /* 0x0003e2000c101d04 */
[----:B------:R-:W-:-:S03]  /*1df0*/  IADD3 R129, R129, 0x20, RZ ;  /* 0x0000002081817810 */ /* 0x000fc60007ffe0ff */
[----:B------:R1:W-:Y:S04]  /*1e00*/  @P6 STG.E.128 desc[UR4][R90.64+0x10], R80 ;  /* 0x000010505a006986 */ /* 0x0003e8000c101d04 */
[----:B------:R1:W-:Y:S02]  /*1e10*/  STG.E.128 desc[UR4][R88.64], R84 ;  /* 0x0000005458007986 */ /* 0x0003e4000c101d04 */
.L_x_7568:
[----:B------:R-:W-:Y:S05]  /*1e20*/  BSYNC B1 ;  /* 0x0000000000017941 */ /* 0x000fea0003800000 */
.L_x_7567:
        /* <DEDUP_REMOVED lines=91> */
.L_x_7570:
[----:B------:R-:W-:Y:S05]  /*23e0*/  BSYNC B1 ;  /* 0x0000000000017941 */ /* 0x000fea0003800000 */
.L_x_7569:
        /* <DEDUP_REMOVED lines=15> */
[-C--:B0-----:R-:W-:Y:S01]  /*24e0*/  FFMA.FTZ R91, R139, R92.reuse, R93 ;  /* 0x0000005c8b5b7223 */ /* 0x081fe2000001005d */
        /* <DEDUP_REMOVED lines=15> */
[-C--:B------:R-:W-:Y:S01]  /*25e0*/  FFMA.FTZ R88, R142, R92.reuse, R93 ;  /* 0x0000005c8e587223 */ /* 0x080fe2000001005d */
[----:B------:R-:W-:Y:S01]  /*25f0*/  FSEL R94, R84, RZ, P6 ;  /* 0x000000ff545e7208 */ /* 0x000fe20003000000 */
[-C--:B------:R-:W-:Y:S01]  /*2600*/  FMUL.FTZ R84, R182, R127.reuse ;  /* 0x0000007fb6547220 */ /* 0x080fe20000410000 */
[----:B------:R-:W-:Y:S01]  /*2610*/  LOP3.LUT P6, RZ, R96, 0xff00, RZ, 0xc0, !PT ;  /* 0x0000ff0060ff7812 */ /* 0x000fe200078cc0ff */
[----:B------:R-:W-:Y:S01]  /*2620*/  @P1 FADD.FTZ R183, R72, R183 ;  /* 0x000000b748b71221 */ /* 0x000fe20000010000 */
[-CC-:B------:R-:W-:Y:S01]  /*2630*/  FFMA.FTZ R91, R143, R92.reuse, R93.reuse ;  /* 0x0000005c8f5b7223 */ /* 0x180fe2000001005d */
        /* <DEDUP_REMOVED lines=43> */
[----:B------:R-:W-:Y:S01]  /*28f0*/  F2FP.F16.F32.PACK_AB R84, R177, R94 ;  /* 0x0000005eb154723e */ /* 0x000fe200000000ff */
[----:B------:R3:W-:Y:S01]  /*2900*/  @P6 STG.E.128 desc[UR4][R88.64], R76 ;  /* 0x0000004c58006986 */ /* 0x0007e2000c101d04 */
[----:B------:R-:W-:Y:S02]  /*2910*/  FSEL R87, R85, RZ, P1 ;  /* 0x000000ff55577208 */ /* 0x000fe40000800000 */
[----:B------:R-:W-:Y:S01]  /*2920*/  LOP3.LUT P1, RZ, R97, 0xff000000, RZ, 0xc0, !PT ;  /* 0xff00000061ff7812 */ /* 0x000fe2000782c0ff */
[----:B------:R3:W-:Y:S01]  /*2930*/  @P6 STG.E.128 desc[UR4][R88.64+0x10], R80 ;  /* 0x0000105058006986 */ /* 0x0007e2000c101d04 */
[----:B------:R-:W-:Y:S02]  /*2940*/  F2FP.F16.F32.PACK_AB R85, R184, R181 ;  /* 0x000000b5b855723e */ /* 0x000fe400000000ff */
[----:B------:R-:W-:Y:S02]  /*2950*/  FSEL R92, R127, RZ, P1 ;  /* 0x000000ff7f5c7208 */ /* 0x000fe40000800000 */
[----:B------:R-:W-:-:S02]  /*2960*/  F2FP.F16.F32.PACK_AB R86, R86, R185 ;  /* 0x000000b95656723e */ /* 0x000fc400000000ff */
[----:B------:R-:W-:-:S05]  /*2970*/  F2FP.F16.F32.PACK_AB R87, R92, R87 ;  /* 0x000000575c57723e */ /* 0x000fca00000000ff */
[----:B------:R3:W-:Y:S02]  /*2980*/  STG.E.128 desc[UR4][R90.64], R84 ;  /* 0x000000545a007986 */ /* 0x0007e4000c101d04 */
.L_x_7572:
[----:B------:R-:W-:Y:S05]  /*2990*/  BSYNC B1 ;  /* 0x0000000000017941 */ /* 0x000fea0003800000 */
.L_x_7571:
[----:B-123--:R-:W1:Y:S02]  /*29a0*/  LDC.64 R84, c[0x0][0x210] ;  /* 0x00008400ff547b82 */ /* 0x00ee640000000a00 */
[----:B-1----:R-:W-:-:S04]  /*29b0*/  LEA R128, R84, R128, 0x2 ;  /* 0x0000008054807211 */ /* 0x002fc800078e10ff */
[----:B------:R-:W-:-:S13]  /*29c0*/  ISETP.GE.AND P1, PT, R128, R85, PT ;  /* 0x000000558000720c */ /* 0x000fda0003f26270 */
[----:B------:R-:W-:Y:S05]  /*29d0*/  @!P1 BRA `(.L_x_7573) ;  /* 0xffffffd800fc9947 */ /* 0x000fea000383ffff */
.L_x_7559:
[----:B------:R-:W-:Y:S05]  /*29e0*/  BSYNC B0 ;  /* 0x0000000000007941 */ /* 0x000fea0003800000 */
.L_x_7558:
        /* <DEDUP_REMOVED lines=196> */
.L_x_7566:
        /* <DEDUP_REMOVED lines=8> */
.L_x_7575:
[----:B------:R-:W-:Y:S05]  /*36b0*/  BSYNC B1 ;  /* 0x0000000000017941 */ /* 0x000fea0003800000 */
.L_x_7574:
        /* <DEDUP_REMOVED lines=8> */
.L_x_7576:
[----:B------:R-:W-:Y:S01]  /*3740*/  FADD.FTZ R84, R84, R181 ;  /* 0x000000b554547221 */ /* 0x000fe20000010000 */
[----:B------:R-:W-:-:S04]  /*3750*/  HFMA2.MMA R94, -RZ, RZ, 0, 1.1920928955078125e-07 ;  /* 0x00000002ff5e7435 */ /* 0x000fc800000001ff */
[----:B------:R-:W-:Y:S02]  /*3760*/  MOV R95, R84 ;  /* 0x00000054005f7202 */ /* 0x000fe40000000f00 */
[----:B------:R-:W-:-:S07]  /*3770*/  MOV R85, R93 ;  /* 0x0000005d00557202 */ /* 0x000fce0000000f00 */
[----:B------:R-:W-:Y:S05]  /*3780*/  WARPSYNC.COLLECTIVE R92, `(.L_x_7577) ;  /* 0x000000005c087348 */ /* 0x000fea0003c00000 */
[----:B------:R0:W1:Y:S02]  /*3790*/  SHFL.BFLY P1, R93, R95, R94, R177 ;  /* 0x0c00005e5f5d7389 */ /* 0x00006400000200b1 */
[----:B01----:R-:W-:Y:S01]  /*37a0*/  ENDCOLLECTIVE ;  /* 0x000000000000791b */ /* 0x003fe20003800000 */
.L_x_7577:
[----:B------:R-:W-:-:S05]  /*37b0*/  FADD.FTZ R85, R85, R180 ;  /* 0x000000b455557221 */ /* 0x000fca0000010000 */
[----:B------:R-:W-:Y:S02]  /*37c0*/  MOV R95, R85 ;  /* 0x00000055005f7202 */ /* 0x000fe40000000f00 */
[----:B------:R-:W-:-:S07]  /*37d0*/  MOV R87, R93 ;  /* 0x0000005d00577202 */ /* 0x000fce0000000f00 */
[----:B------:R-:W-:Y:S05]  /*37e0*/  WARPSYNC.COLLECTIVE R92, `(.L_x_7578) ;  /* 0x000000005c087348 */ /* 0x000fea0003c00000 */
[----:B------:R0:W1:Y:S02]  /*37f0*/  SHFL.BFLY P1, R93, R95, R94, R177 ;  /* 0x0c00005e5f5d7389 */ /* 0x00006400000200b1 */
[----:B01----:R-:W-:Y:S01]  /*3800*/  ENDCOLLECTIVE ;  /* 0x000000000000791b */ /* 0x003fe20003800000 */
.L_x_7578:
[----:B------:R-:W-:Y:S01]  /*3810*/  FADD.FTZ R87, R84, R87 ;  /* 0x0000005754577221 */ /* 0x000fe20000010000 */
[----:B------:R-:W-:-:S04]  /*3820*/  HFMA2.MMA R94, -RZ, RZ, 0, 2.384185791015625e-07 ;  /* 0x00000004ff5e7435 */ /* 0x000fc800000001ff */
[----:B------:R-:W-:Y:S02]  /*3830*/  MOV R95, R87 ;  /* 0x00000057005f7202 */ /* 0x000fe40000000f00 */
[----:B------:R-:W-:-:S07]  /*3840*/  MOV R86, R93 ;  /* 0x0000005d00567202 */ /* 0x000fce0000000f00 */
[----:B------:R-:W-:Y:S05]  /*3850*/  WARPSYNC.COLLECTIVE R92, `(.L_x_7579) ;  /* 0x000000005c087348 */ /* 0x000fea0003c00000 */
[----:B------:R0:W1:Y:S02]  /*3860*/  SHFL.BFLY P1, R93, R95, R94, R177 ;  /* 0x0c00005e5f5d7389 */ /* 0x00006400000200b1 */
[----:B01----:R-:W-:Y:S01]  /*3870*/  ENDCOLLECTIVE ;  /* 0x000000000000791b */ /* 0x003fe20003800000 */
.L_x_7579:
[----:B------:R-:W-:-:S05]  /*3880*/  FADD.FTZ R86, R85, R86 ;  /* 0x0000005655567221 */ /* 0x000fca0000010000 */
[----:B------:R-:W-:Y:S02]  /*3890*/  MOV R95, R86 ;  /* 0x00000056005f7202 */ /* 0x000fe40000000f00 */
[----:B------:R-:W-:-:S07]  /*38a0*/  MOV R88, R93 ;  /* 0x0000005d00587202 */ /* 0x000fce0000000f00 */
[----:B------:R-:W-:Y:S05]  /*38b0*/  WARPSYNC.COLLECTIVE R92, `(.L_x_7580) ;  /* 0x000000005c087348 */ /* 0x000fea0003c00000 */
[----:B------:R0:W1:Y:S02]  /*38c0*/  SHFL.BFLY P1, R93, R95, R94, R177 ;  /* 0x0c00005e5f5d7389 */ /* 0x00006400000200b1 */
[----:B01----:R-:W-:Y:S01]  /*38d0*/  ENDCOLLECTIVE ;  /* 0x000000000000791b */ /* 0x003fe20003800000 */
.L_x_7580:
[----:B------:R-:W-:Y:S01]  /*38e0*/  FADD.FTZ R88, R87, R88 ;  /* 0x0000005857587221 */ /* 0x000fe20000010000 */
[----:B------:R-:W-:-:S04]  /*38f0*/  HFMA2.MMA R94, -RZ, RZ, 0, 4.76837158203125e-07 ;  /* 0x00000008ff5e7435 */ /* 0x000fc800000001ff */
[----:B------:R-:W-:Y:S02]  /*3900*/  MOV R95, R88 ;  /* 0x00000058005f7202 */ /* 0x000fe40000000f00 */
[----:B------:R-:W-:-:S07]  /*3910*/  MOV R89, R93 ;  /* 0x0000005d00597202 */ /* 0x000fce0000000f00 */
[----:B------:R-:W-:Y:S05]  /*3920*/  WARPSYNC.COLLECTIVE R92, `(.L_x_7581) ;  /* 0x000000005c087348 */ /* 0x000fea0003c00000 */
[----:B------:R0:W1:Y:S02]  /*3930*/  SHFL.BFLY P1, R93, R95, R94, R177 ;  /* 0x0c00005e5f5d7389 */ /* 0x00006400000200b1 */
[----:B01----:R-:W-:Y:S01]  /*3940*/  ENDCOLLECTIVE ;  /* 0x000000000000791b */ /* 0x003fe20003800000 */
.L_x_7581:
[----:B------:R-:W-:-:S05]  /*3950*/  FADD.FTZ R89, R86, R89 ;  /* 0x0000005956597221 */ /* 0x000fca0000010000 */
[----:B------:R-:W-:Y:S02]  /*3960*/  MOV R95, R89 ;  /* 0x00000059005f7202 */ /* 0x000fe40000000f00 */
[----:B------:R-:W-:-:S07]  /*3970*/  MOV R91, R93 ;  /* 0x0000005d005b7202 */ /* 0x000fce0000000f00 */
[----:B------:R-:W-:Y:S05]  /*3980*/  WARPSYNC.COLLECTIVE R92, `(.L_x_7582) ;  /* 0x000000005c087348 */ /* 0x000fea0003c00000 */
[----:B------:R0:W1:Y:S02]  /*3990*/  SHFL.BFLY P1, R93, R95, R94, R177 ;  /* 0x0c00005e5f5d7389 */ /* 0x00006400000200b1 */
[----:B01----:R-:W-:Y:S01]  /*39a0*/  ENDCOLLECTIVE ;  /* 0x000000000000791b */ /* 0x003fe20003800000 */
.L_x_7582:
[----:B------:R-:W-:Y:S01]  /*39b0*/  FADD.FTZ R91, R88, R91 ;  /* 0x0000005b585b7221 */ /* 0x000fe20000010000 */
[----:B------:R-:W-:-:S04]  /*39c0*/  HFMA2.MMA R94, -RZ, RZ, 0, 9.5367431640625e-07 ;  /* 0x00000010ff5e7435 */ /* 0x000fc800000001ff */
[----:B------:R-:W-:Y:S02]  /*39d0*/  MOV R95, R91 ;  /* 0x0000005b005f7202 */ /* 0x000fe40000000f00 */
[----:B------:R-:W-:-:S07]  /*39e0*/  MOV R90, R93 ;  /* 0x0000005d005a7202 */ /* 0x000fce0000000f00 */
[----:B------:R-:W-:Y:S05]  /*39f0*/  WARPSYNC.COLLECTIVE R92, `(.L_x_7583) ;  /* 0x000000005c087348 */ /* 0x000fea0003c00000 */
[----:B------:R0:W1:Y:S02]  /*3a00*/  SHFL.BFLY P1, R93, R95, R94, R177 ;  /* 0x0c00005e5f5d7389 */ /* 0x00006400000200b1 */
[----:B01----:R-:W-:Y:S01]  /*3a10*/  ENDCOLLECTIVE ;  /* 0x000000000000791b */ /* 0x003fe20003800000 */
.L_x_7583:
[----:B------:R-:W-:-:S05]  /*3a20*/  FADD.FTZ R90, R89, R90 ;  /* 0x0000005a595a7221 */ /* 0x000fca0000010000 */
[----:B------:R-:W-:Y:S02]  /*3a30*/  MOV R95, R90 ;  /* 0x0000005a005f7202 */ /* 0x000fe40000000f00 */
[----:B------:R-:W-:-:S07]  /*3a40*/  MOV R84, R93 ;  /* 0x0000005d00547202 */ /* 0x000fce0000000f00 */
[----:B------:R-:W-:Y:S05]  /*3a50*/  WARPSYNC.COLLECTIVE R92, `(.L_x_7584) ;  /* 0x000000005c087348 */ /* 0x000fea0003c00000 */
[----:B------:R0:W1:Y:S02]  /*3a60*/  SHFL.BFLY P1, R93, R95, R94, R177 ;  /* 0x0c00005e5f5d7389 */ /* 0x00006400000200b1 */
[----:B01----:R-:W-:Y:S01]  /*3a70*/  ENDCOLLECTIVE ;  /* 0x000000000000791b */ /* 0x003fe20003800000 */
.L_x_7584:
[----:B------:R-:W-:Y:S01]  /*3a80*/  MOV R85, R93 ;  /* 0x0000005d00557202 */ /* 0x000fe20000000f00 */
[----:B------:R-:W-:Y:S06]  /*3a90*/  BRA `(.L_x_7585) ;  /* 0xffffffdc00607947 */ /* 0x000fec000383ffff */
.L_x_7586:
        /* <DEDUP_REMOVED lines=14> */
.L_x_11784:


//--------------------- .text._ZN10layer_norm13ln_bwd_kernelINS_13Kernel_traitsI6__halfS2_fS2_fjLj768ELj1ELj4ELj1ELj16ENS_18Kernel_traits_baseILj768ES2_S2_fS2_fjLj128EEEEELb1ELb0ELb0ELb1EEEvNS_9BwdParamsE --------------------------
	.section	.text._ZN10layer_norm13ln_bwd_kernelINS_13Kernel_traitsI6__halfS2_fS2_fjLj768ELj1ELj4ELj1ELj16ENS_18Kernel_traits_baseILj768ES2_S2_fS2_fjLj128EEEEELb1ELb0ELb0ELb1EEEvNS_9BwdParamsE,"ax",@progbits
	.align	128
        .global         _ZN10layer_norm13ln_bwd_kernelINS_13Kernel_traitsI6__halfS2_fS2_fjLj768ELj1ELj4ELj1ELj16ENS_18Kernel_traits_baseILj768ES2_S2_fS2_fjLj128EEEEELb1ELb0ELb0ELb1EEEvNS_9BwdParamsE
        .type           _ZN10layer_norm13ln_bwd_kernelINS_13Kernel_traitsI6__halfS2_fS2_fjLj768ELj1ELj4ELj1ELj16ENS_18Kernel_traits_baseILj768ES2_S2_fS2_fjLj128EEEEELb1ELb0ELb0ELb1EEEvNS_9BwdParamsE,@function
        .size           _ZN10layer_norm13ln_bwd_kernelINS_13Kernel_traitsI6__halfS2_fS2_fjLj768ELj1ELj4ELj1ELj16ENS_18Kernel_traits_baseILj768ES2_S2_fS2_fjLj128EEEEELb1ELb0ELb0ELb1EEEvNS_9BwdParamsE,(.L_x_11785 - _ZN10layer_norm13ln_bwd_kernelINS_13Kernel_traitsI6__halfS2_fS2_fjLj768ELj1ELj4ELj1ELj16ENS_18Kernel_traits_baseILj768ES2_S2_fS2_fjLj128EEEEELb1ELb0ELb0ELb1EEEvNS_9BwdParamsE)
        .other          _ZN10layer_norm13ln_bwd_kernelINS_13Kernel_traitsI6__halfS2_fS2_fjLj768ELj1ELj4ELj1ELj16ENS_18Kernel_traits_baseILj768ES2_S2_fS2_fjLj128EEEEELb1ELb0ELb0ELb1EEEvNS_9BwdParamsE,@"STO_CUDA_ENTRY STV_DEFAULT"
_ZN10layer_norm13ln_bwd_kernelINS_13Kernel_traitsI6__halfS2_fS2_fjLj768ELj1ELj4ELj1ELj16ENS_18Kernel_traits_baseILj768ES2_S2_fS2_fjLj128EEEEELb1ELb0ELb0ELb1EEEvNS_9BwdParamsE:
.text._ZN10layer_norm13ln_bwd_kernelINS_13Kernel_traitsI6__halfS2_fS2_fjLj768ELj1ELj4ELj1ELj16ENS_18Kernel_traits_baseILj768ES2_S2_fS2_fjLj128EEEEELb1ELb0ELb0ELb1EEEvNS_9BwdParamsE:
        /* <DEDUP_REMOVED lines=39> */
.L_x_7588:
        /* <DEDUP_REMOVED lines=38> */
[----:B------:R-:W-:Y:S01]  /*04d0*/  MOV R150, RZ ;  /* 0x000000ff00967202 */ /* 0x000fe20000000f00 */
[--C-:B--2---:R-:W-:Y:S02]  /*04e0*/  HADD2.F32 R79, -RZ, R4.reuse.H0_H0 ;  /* 0x20000004ff4f7230 */ /* 0x104fe40000004100 */
[----:B------:R-:W-:Y:S02]  /*04f0*/  HADD2.F32 R80, -RZ, R4.H1_H1 ;  /* 0x30000004ff507230 */ /* 0x000fe40000004100 */
[--C-:B------:R-:W-:Y:S02]  /*0500*/  HADD2.F32 R81, -RZ, R5.reuse.H0_H0 ;  /* 0x20000005ff517230 */ /* 0x100fe40000004100 */
[----:B------:R-:W-:Y:S02]  /*0510*/  HADD2.F32 R82, -RZ, R5.H1_H1 ;  /* 0x30000005ff527230 */ /* 0x000fe40000004100 */
[--C-:B------:R-:W-:Y:S02]  /*0520*/  HADD2.F32 R83, -RZ, R6.reuse.H0_H0 ;  /* 0x20000006ff537230 */ /* 0x100fe40000004100 */
[----:B------:R-:W-:-:S02]  /*0530*/  HADD2.F32 R84, -RZ, R6.H1_H1 ;  /* 0x30000006ff547230 */ /* 0x000fc40000004100 */
[--C-:B------:R-:W-:Y:S02]  /*0540*/  HADD2.F32 R85, -RZ, R7.reuse.H0_H0 ;  /* 0x20000007ff557230 */ /* 0x100fe40000004100 */
        /* <DEDUP_REMOVED lines=9> */
[--C-:B----4-:R-:W-:Y:S02]  /*05e0*/  HADD2.F32 R95, -RZ, R12.reuse.H0_H0 ;  /* 0x2000000cff5f7230 */ /* 0x110fe40000004100 */
[----:B------:R-:W-:-:S02]  /*05f0*/  HADD2.F32 R96, -RZ, R12.H1_H1 ;  /* 0x3000000cff607230 */ /* 0x000fc40000004100 */
[--C-:B------:R-:W-:Y:S02]  /*0600*/  HADD2.F32 R97, -RZ, R13.reuse.H0_H0 ;  /* 0x2000000dff617230 */ /* 0x100fe40000004100 */
[----:B------:R-:W-:Y:S02]  /*0610*/  HADD2.F32 R98, -RZ, R13.H1_H1 ;  /* 0x3000000dff627230 */ /* 0x000fe40000004100 */
[--C-:B------:R-:W-:Y:S02]  /*0620*/  HADD2.F32 R99, -RZ, R14.reuse.H0_H0 ;  /* 0x2000000eff637230 */ /* 0x100fe40000004100 */
[----:B------:R-:W-:Y:S02]  /*0630*/  HADD2.F32 R100, -RZ, R14.H1_H1 ;  /* 0x3000000eff647230 */ /* 0x000fe40000004100 */
[--C-:B------:R-:W-:Y:S02]  /*0640*/  HADD2.F32 R101, -RZ, R15.reuse.H0_H0 ;  /* 0x2000000fff657230 */ /* 0x100fe40000004100 */
[----:B------:R-:W-:-:S07]  /*0650*/  HADD2.F32 R102, -RZ, R15.H1_H1 ;  /* 0x3000000fff667230 */ /* 0x000fce0000004100 */
.L_x_7592:
[----:B------:R-:W0:Y:S01]  /*0660*/  LDC.64 R2, c[0x0][0x250] ;  /* 0x00009400ff027b82 */ /* 0x000e220000000a00 */
[----:B------:R-:W-:Y:S01]  /*0670*/  IMAD R0, R151, UR8, RZ ;  /* 0x0000000897007c24 */ /* 0x000fe2000f8e02ff */
[----:B-1----:R-:W-:-:S04]  /*0680*/  SHF.R.S32.HI R36, RZ, 0x1f, R151 ;  /* 0x0000001fff247819 */ /* 0x002fc80000011497 */
        /* <DEDUP_REMOVED lines=9> */
[----:B-1----:R-:W-:Y:S01]  /*0720*/  @P0 LEA R56, P1, R151, R56, 0x1 ;  /* 0x0000003897380211 */ /* 0x002fe200078208ff */
[----:B------:R-:W4:Y:S01]  /*0730*/  LDG.E R164, desc[UR4][R2.64] ;  /* 0x0000000402a47981 */ /* 0x000f22000c1e1900 */
[----:B------:R-:W-:Y:S02]  /*0740*/  IADD3 R154, R155, 0x20, RZ ;  /* 0x000000209b9a7810 */ /* 0x000fe40007ffe0ff */
[----:B------:R-:W-:Y:S01]  /*0750*/  @P0 LEA.HI.X R57, R151, R57, R36, 0x1, P1 ;  /* 0x0000003997390211 */ /* 0x000fe200008f0c24 */
[C---:B--2---:R-:W-:Y:S01]  /*0760*/  IMAD.WIDE.U32 R68, R155.reuse, 0x20, R74 ;  /* 0x000000209b447825 */ /* 0x044fe200078e004a */
[----:B------:R-:W-:-:S03]  /*0770*/  IADD3 R153, R155, 0x40, RZ ;  /* 0x000000409b997810 */ /* 0x000fc60007ffe0ff */
[----:B------:R-:W2:Y:S01]  /*0780*/  @P0 LDG.E.U16 R0, desc[UR4][R56.64] ;  /* 0x0000000438000981 */ /* 0x000ea2000c1e1500 */
[----:B------:R-:W1:Y:S03]  /*0790*/  LDC.64 R162, c[0x0][0x240] ;  /* 0x00009000ffa27b82 */ /* 0x000e660000000a00 */
[----:B------:R-:W2:Y:S01]  /*07a0*/  LDG.E.128 R36, desc[UR4][R68.64] ;  /* 0x0000000444247981 */ /* 0x000ea2000c1e1d00 */
[----:B---3--:R-:W-:-:S03]  /*07b0*/  IMAD.WIDE.U32 R40, R155, 0x10, R64 ;  /* 0x000000109b287825 */ /* 0x008fc600078e0040 */
[----:B------:R-:W3:Y:S01]  /*07c0*/  LDG.E.128 R44, desc[UR4][R68.64+0x10] ;  /* 0x00001004442c7981 */ /* 0x000ee2000c1e1d00 */
[----:B------:R-:W1:Y:S01]  /*07d0*/  LDC.64 R76, c[0x0][0x2c8] ;  /* 0x0000b200ff4c7b82 */ /* 0x000e620000000a00 */
[C---:B------:R-:W-:Y:S02]  /*07e0*/  IMAD.WIDE.U32 R52, R154.reuse, 0x10, R64 ;  /* 0x000000109a347825 */ /* 0x040fe400078e0040 */
[----:B------:R-:W3:Y:S02]  /*07f0*/  LDG.E.128 R40, desc[UR4][R40.64] ;  /* 0x0000000428287981 */ /* 0x000ee4000c1e1d00 */
[----:B0-----:R-:W-:Y:S02]  /*0800*/  IMAD.WIDE R156, R151, 0x4, R156 ;  /* 0x00000004979c7825 */ /* 0x001fe400078e029c */
[----:B------:R-:W3:Y:S02]  /*0810*/  LDG.E.128 R52, desc[UR4][R52.64] ;  /* 0x0000000434347981 */ /* 0x000ee4000c1e1d00 */
[----:B------:R-:W-:-:S02]  /*0820*/  IMAD.WIDE.U32 R72, R154, 0x20, R74 ;  /* 0x000000209a487825 */ /* 0x000fc400078e004a */
[----:B------:R-:W3:Y:S02]  /*0830*/  LDG.E R156, desc[UR4][R156.64] ;  /* 0x000000049c9c7981 */ /* 0x000ee4000c1e1900 */
[C---:B------:R-:W-:Y:S02]  /*0840*/  IMAD.WIDE.U32 R64, R153.reuse, 0x10, R64 ;  /* 0x0000001099407825 */ /* 0x040fe400078e0040 */
[----:B------:R-:W3:Y:S04]  /*0850*/  LDG.E.128 R56, desc[UR4][R72.64+0x10] ;  /* 0x0000100448387981 */ /* 0x000ee8000c1e1d00 */
[----:B------:R-:W3:Y:S01]  /*0860*/  LDG.E.128 R64, desc[UR4][R64.64] ;  /* 0x0000000440407981 */ /* 0x000ee2000c1e1d00 */
[----:B------:R-:W-:-:S03]  /*0870*/  IMAD.WIDE.U32 R74, R153, 0x20, R74 ;  /* 0x00000020994a7825 */ /* 0x000fc600078e004a */
[----:B------:R1:W3:Y:S04]  /*0880*/  LDG.E.128 R48, desc[UR4][R72.64] ;  /* 0x0000000448307981 */ /* 0x0002e8000c1e1d00 */
[----:B------:R-:W3:Y:S04]  /*0890*/  LDG.E.128 R60, desc[UR4][R74.64] ;  /* 0x000000044a3c7981 */ /* 0x000ee8000c1e1d00 */
[----:B------:R0:W3:Y:S01]  /*08a0*/  LDG.E.128 R68, desc[UR4][R74.64+0x10] ;  /* 0x000010044a447981 */ /* 0x0000e2000c1e1d00 */
[----:B-1----:R-:W-:-:S06]  /*08b0*/  IMAD.WIDE.U32 R72, R154, 0x8, R162 ;  /* 0x000000089a487825 */ /* 0x002fcc00078e00a2 */
[----:B------:R-:W5:Y:S01]  /*08c0*/  LDG.E.64 R72, desc[UR4][R72.64] ;  /* 0x0000000448487981 */ /* 0x000f62000c1e1b00 */
[----:B0-----:R-:W-:-:S06]  /*08d0*/  IMAD.WIDE.U32 R74, R155, 0x8, R162 ;  /* 0x000000089b4a7825 */ /* 0x001fcc00078e00a2 */
[----:B------:R-:W5:Y:S01]  /*08e0*/  LDG.E.64 R74, desc[UR4][R74.64] ;  /* 0x000000044a4a7981 */ /* 0x000f62000c1e1b00 */
[----:B------:R-:W-:-:S04]  /*08f0*/  ISETP.NE.U32.AND P1, PT, R76, RZ, PT ;  /* 0x000000ff4c00720c */ /* 0x000fc80003f25070 */
[----:B------:R-:W-:-:S13]  /*0900*/  ISETP.NE.AND.EX P1, PT, R77, RZ, PT, P1 ;  /* 0x000000ff4d00720c */ /* 0x000fda0003f25310 */
[----:B------:R-:W0:Y:S08]  /*0910*/  @P1 LDC.64 R158, c[0x0][0x2c8] ;  /* 0x0000b200ff9e1b82 */ /* 0x000e300000000a00 */
[----:B------:R-:W1:Y:S08]  /*0920*/  @P1 LDC.64 R160, c[0x0][0x2c8] ;  /* 0x0000b200ffa01b82 */ /* 0x000e700000000a00 */
[----:B------:R-:W1:Y:S01]  /*0930*/  @P1 LDC.64 R2, c[0x0][0x2c8] ;  /* 0x0000b200ff021b82 */ /* 0x000e620000000a00 */
[----:B------:R-:W-:Y:S01]  /*0940*/  MOV R152, 0x3f800000 ;  /* 0x3f80000000987802 */ /* 0x000fe20000000f00 */
[----:B0-----:R-:W-:-:S05]  /*0950*/  @P1 IMAD.WIDE.U32 R158, R154, 0x20, R158 ;  /* 0x000000209a9e1825 */ /* 0x001fca00078e009e */
[----:B------:R-:W5:Y:S04]  /*0960*/  @P1 LDG.E.128 R12, desc[UR4][R158.64] ;  /* 0x000000049e0c1981 */ /* 0x000f68000c1e1d00 */
[----:B------:R0:W5:Y:S01]  /*0970*/  @P1 LDG.E.128 R16, desc[UR4][R158.64+0x10] ;  /* 0x000010049e101981 */ /* 0x000162000c1e1d00 */
[----:B-1----:R-:W-:-:S04]  /*0980*/  @P1 IMAD.WIDE.U32 R160, R153, 0x20, R160 ;  /* 0x0000002099a01825 */ /* 0x002fc800078e00a0 */
[----:B------:R-:W-:Y:S01]  /*0990*/  IMAD.WIDE.U32 R162, R153, 0x8, R162 ;  /* 0x0000000899a27825 */ /* 0x000fe200078e00a2 */
[----:B------:R-:W5:Y:S03]  /*09a0*/  @P1 LDG.E.128 R20, desc[UR4][R160.64] ;  /* 0x00000004a0141981 */ /* 0x000f66000c1e1d00 */
[----:B------:R-:W-:Y:S01]  /*09b0*/  @P1 IMAD.WIDE.U32 R2, R155, 0x20, R2 ;  /* 0x000000209b021825 */ /* 0x000fe200078e0002 */
        /* <DEDUP_REMOVED lines=8> */
[----:B------:R-:W-:Y:S02]  /*0a40*/  @P0 HADD2.F32 R152, -RZ, R0.H0_H0 ;  /* 0x20000000ff980230 */ /* 0x000fe40000004100 */
[C---:B------:R-:W-:Y:S01]  /*0a50*/  FADD.FTZ R37, -R172.reuse, R37 ;  /* 0x00000025ac257221 */ /* 0x040fe20000010100 */
[----:B---3--:R-:W-:Y:S01]  /*0a60*/  FADD.FTZ R173, -R172, R47 ;  /* 0x0000002facad7221 */ /* 0x008fe20000010100 */
[--C-:B------:R-:W-:Y:S02]  /*0a70*/  HADD2.F32 R38, -RZ, R40.reuse.H0_H0 ;  /* 0x20000028ff267230 */ /* 0x100fe40000004100 */
[----:B0-----:R-:W-:-:S03]  /*0a80*/  HADD2.F32 R159, -RZ, R40.H1_H1 ;  /* 0x30000028ff9f7230 */ /* 0x001fc60000004100 */
[----:B------:R-:W-:Y:S01]  /*0a90*/  FMUL.FTZ R47, R79, R38 ;  /* 0x000000264f2f7220 */ /* 0x000fe20000410000 */
[----:B------:R-:W-:Y:S01]  /*0aa0*/  FADD.FTZ R167, -R172, R39 ;  /* 0x00000027aca77221 */ /* 0x000fe20000010100 */
[----:B------:R-:W-:Y:S01]  /*0ab0*/  FMUL.FTZ R0, R156, R157 ;  /* 0x0000009d9c007220 */ /* 0x000fe20000410000 */
[----:B------:R-:W-:Y:S02]  /*0ac0*/  HADD2.F32 R40, -RZ, R41.H0_H0 ;  /* 0x20000029ff287230 */ /* 0x000fe40000004100 */
[C---:B------:R-:W-:Y:S01]  /*0ad0*/  FADD.FTZ R171, -R172.reuse, R46 ;  /* 0x0000002eacab7221 */ /* 0x040fe20000010100 */
[--C-:B------:R-:W-:Y:S02]  /*0ae0*/  HADD2.F32 R168, -RZ, R55.reuse.H0_H0 ;  /* 0x20000037ffa87230 */ /* 0x100fe40000004100 */
[----:B------:R-:W-:Y:S01]  /*0af0*/  FADD.FTZ R189, -R172, R56 ;  /* 0x00000038acbd7221 */ /* 0x000fe20000010100 */
[----:B------:R-:W-:Y:S02]  /*0b00*/  HADD2.F32 R199, -RZ, R55.H1_H1 ;  /* 0x30000037ffc77230 */ /* 0x000fe40000004100 */
[----:B------:R-:W-:Y:S01]  /*0b10*/  FMUL.FTZ R39, R156, R37 ;  /* 0x000000259c277220 */ /* 0x000fe20000410000 */
[----:B------:R-:W-:Y:S01]  /*0b20*/  FMUL.FTZ R46, R80, R159 ;  /* 0x0000009f502e7220 */ /* 0x000fe20000410000 */
[----:B------:R-:W-:Y:S01]  /*0b30*/  FADD.FTZ R55, RZ, R47 ;  /* 0x0000002fff377221 */ /* 0x000fe20000010000 */
[----:B------:R-:W-:Y:S01]  /*0b40*/  FFMA.FTZ R56, R0, R47, RZ ;  /* 0x0000002f00387223 */ /* 0x000fe200000100ff */
[----:B-1----:R-:W-:-:S02]  /*0b50*/  HADD2.F32 R161, -RZ, R41.H1_H1 ;  /* 0x30000029ffa17230 */ /* 0x002fc40000004100 */
[--C-:B------:R-:W-:Y:S02]  /*0b60*/  HADD2.F32 R160, -RZ, R43.reuse.H0_H0 ;  /* 0x2000002bffa07230 */ /* 0x100fe40000004100 */
[----:B------:R-:W-:Y:S02]  /*0b70*/  HADD2.F32 R175, -RZ, R43.H1_H1 ;  /* 0x3000002bffaf7230 */ /* 0x000fe40000004100 */
[----:B------:R-:W-:Y:S01]  /*0b80*/  FMUL.FTZ R43, R156, R167 ;  /* 0x000000a79c2b7220 */ /* 0x000fe20000410000 */
[--C-:B------:R-:W-:Y:S02]  /*0b90*/  HADD2.F32 R164, -RZ, R53.reuse.H0_H0 ;  /* 0x20000035ffa47230 */ /* 0x100fe40000004100 */
[----:B------:R-:W-:Y:S01]  /*0ba0*/  FADD.FTZ R126, R159, R126 ;  /* 0x0000007e9f7e7221 */ /* 0x000fe20000010000 */
[----:B------:R-:W-:Y:S02]  /*0bb0*/  HADD2.F32 R187, -RZ, R53.H1_H1 ;  /* 0x30000035ffbb7230 */ /* 0x000fe40000004100 */
[----:B------:R-:W-:Y:S01]  /*0bc0*/  FFMA.FTZ R150, R39, R159, R150 ;  /* 0x0000009f27967223 */ /* 0x000fe20000010096 */
[----:B------:R-:W-:-:S02]  /*0bd0*/  HADD2.F32 R170, -RZ, R64.H0_H0 ;  /* 0x20000040ffaa7230 */ /* 0x000fc40000004100 */
[----:B------:R-:W-:Y:S01]  /*0be0*/  FMUL.FTZ R53, R81, R40 ;  /* 0x0000002851357220 */ /* 0x000fe20000410000 */
[----:B------:R-:W-:Y:S02]  /*0bf0*/  HADD2.F32 R205, -RZ, R64.H1_H1 ;  /* 0x30000040ffcd7230 */ /* 0x000fe40000004100 */
[----:B------:R-:W-:Y:S01]  /*0c00*/  FADD.FTZ R64, R55, R46 ;  /* 0x0000002e37407221 */ /* 0x000fe20000010000 */
[--C-:B------:R-:W-:Y:S02]  /*0c10*/  HADD2.F32 R158, -RZ, R42.reuse.H0_H0 ;  /* 0x2000002aff9e7230 */ /* 0x100fe40000004100 */
[----:B------:R-:W-:Y:S01]  /*0c20*/  FFMA.FTZ R159, R39, R46, R56 ;  /* 0x0000002e279f7223 */ /* 0x000fe20000010038 */
[----:B------:R-:W-:Y:S02]  /*0c30*/  HADD2.F32 R169, -RZ, R42.H1_H1 ;  /* 0x3000002affa97230 */ /* 0x000fe40000004100 */
[----:B------:R-:W-:Y:S01]  /*0c40*/  FMUL.FTZ R42, R156, R165 ;  /* 0x000000a59c2a7220 */ /* 0x000fe20000410000 */
[----:B------:R-:W-:-:S02]  /*0c50*/  HADD2.F32 R162, -RZ, R52.H0_H0 ;  /* 0x20000034ffa27230 */ /* 0x000fc40000004100 */
[----:B------:R-:W-:Y:S01]  /*0c60*/  FADD.FTZ R124, R161, R124 ;  /* 0x0000007ca17c7221 */ /* 0x000fe20000010000 */
[----:B------:R-:W-:Y:S02]  /*0c70*/  HADD2.F32 R181, -RZ, R52.H1_H1 ;  /* 0x30000034ffb57230 */ /* 0x000fe40000004100 */
[-C--:B------:R-:W-:Y:S01]  /*0c80*/  FFMA.FTZ R148, R43, R161.reuse, R148 ;  /* 0x000000a12b947223 */ /* 0x080fe20000010094 */
[----:B------:R-:W-:Y:S01]  /*0c90*/  FMUL.FTZ R52, R82, R161 ;  /* 0x000000a152347220 */ /* 0x000fe20000410000 */
[----:B------:R-:W-:Y:S01]  /*0ca0*/  FADD.FTZ R161, R64, R53 ;  /* 0x0000003540a17221 */ /* 0x000fe20000010000 */
[----:B------:R-:W-:Y:S01]  /*0cb0*/  FADD.FTZ R163, -R172, R44 ;  /* 0x0000002caca37221 */ /* 0x000fe20000010100 */
[----:B------:R-:W-:Y:S01]  /*0cc0*/  FFMA.FTZ R64, R42, R53, R159 ;  /* 0x000000352a407223 */ /* 0x000fe2000001009f */
[C---:B------:R-:W-:Y:S01]  /*0cd0*/  FADD.FTZ R209, -R172.reuse, R63 ;  /* 0x0000003facd17221 */ /* 0x040fe20000010100 */
[C---:B------:R-:W-:Y:S01]  /*0ce0*/  FADD.FTZ R213, -R172.reuse, R68 ;  /* 0x00000044acd57221 */ /* 0x040fe20000010100 */
[C---:B------:R-:W-:Y:S01]  /*0cf0*/  FADD.FTZ R183, -R172.reuse, R50 ;  /* 0x00000032acb77221 */ /* 0x040fe20000010100 */
[----:B------:R-:W-:Y:S01]  /*0d00*/  FMUL.FTZ R63, R83, R158 ;  /* 0x0000009e533f7220 */ /* 0x000fe20000410000 */
[----:B------:R-:W-:Y:S01]  /*0d10*/  FADD.FTZ R68, R161, R52 ;  /* 0x00000034a1447221 */ /* 0x000fe20000010000 */
[----:B------:R-:W-:Y:S01]  /*0d20*/  FADD.FTZ R45, -R172, R45 ;  /* 0x0000002dac2d7221 */ /* 0x000fe20000010100 */
        /* <DEDUP_REMOVED lines=9> */
[C---:B------:R-:W-:Y:S01]  /*0dc0*/  FADD.FTZ R179, -R172.reuse, R49 ;  /* 0x00000031acb37221 */ /* 0x040fe20000010100 */
[----:B------:R-:W-:Y:S01]  /*0dd0*/  FADD.FTZ R51, -R172, R70 ;  /* 0x00000046ac337221 */ /* 0x000fe20000010100 */
        /* <DEDUP_REMOVED lines=8> */
[----:B------:R-:W-:Y:S01]  /*0e60*/  FADD.FTZ R177, -R172, R48 ;  /* 0x00000030acb17221 */ /* 0x000fe20000010100 */
[----:B------:R-:W-:Y:S01]  /*0e70*/  FMUL.FTZ R45, R156, R173 ;  /* 0x000000ad9c2d7220 */ /* 0x000fe20000410000 */
[----:B------:R-:W-:Y:S01]  /*0e80*/  FFMA.FTZ R70, R40, R49, R163 ;  /* 0x0000003128467223 */ /* 0x000fe200000100a3 */
[----:B------:R-:W-:Y:S01]  /*0e90*/  FADD.FTZ R203, -R172, R61 ;  /* 0x0000003daccb7221 */ /* 0x000fe20000010100 */
[----:B------:R-:W-:Y:S01]  /*0ea0*/  FADD.FTZ R121, R158, R121 ;  /* 0x000000799e797221 */ /* 0x000fe20000010000 */
[----:B------:R-:W-:Y:S01]  /*0eb0*/  FFMA.FTZ R145, R50, R158, R145 ;  /* 0x0000009e32917223 */ /* 0x000fe20000010091 */
[----:B------:R-:W-:Y:S01]  /*0ec0*/  FMUL.FTZ R61, R87, R162 ;  /* 0x000000a2573d7220 */ /* 0x000fe20000410000 */
[----:B------:R-:W-:Y:S01]  /*0ed0*/  FADD.FTZ R158, R165, R44 ;  /* 0x0000002ca59e7221 */ /* 0x000fe20000010000 */
[----:B------:R-:W-:Y:S01]  /*0ee0*/  FMUL.FTZ R48, R156, R177 ;  /* 0x000000b19c307220 */ /* 0x000fe20000410000 */
[----:B------:R-:W-:Y:S01]  /*0ef0*/  FFMA.FTZ R165, R45, R44, R70 ;  /* 0x0000002c2da57223 */ /* 0x000fe20000010046 */
        /* <DEDUP_REMOVED lines=8> */
[----:B------:R-:W-:-:S02]  /*0f80*/  HADD2.F32 R174, -RZ, R65.H0_H0 ;  /* 0x20000041ffae7230 */ /* 0x000fc40000004100 */
[----:B------:R-:W-:Y:S01]  /*0f90*/  FADD.FTZ R117, R162, R117 ;  /* 0x00000075a2757221 */ /* 0x000fe20000010000 */
[----:B------:R-:W-:Y:S02]  /*0fa0*/  HADD2.F32 R211, -RZ, R65.H1_H1 ;  /* 0x30000041ffd37230 */ /* 0x000fe40000004100 */
[----:B------:R-:W-:Y:S01]  /*0fb0*/  FFMA.FTZ R141, R48, R162, R141 ;  /* 0x000000a2308d7223 */ /* 0x000fe2000001008d */
[--C-:B------:R-:W-:Y:S02]  /*0fc0*/  HADD2.F32 R166, -RZ, R54.reuse.H0_H0 ;  /* 0x20000036ffa67230 */ /* 0x100fe40000004100 */
[----:B------:R-:W-:Y:S01]  /*0fd0*/  FMUL.FTZ R65, R89, R164 ;  /* 0x000000a459417220 */ /* 0x000fe20000410000 */
[----:B------:R-:W-:Y:S02]  /*0fe0*/  HADD2.F32 R193, -RZ, R54.H1_H1 ;  /* 0x30000036ffc17230 */ /* 0x000fe40000004100 */
[----:B------:R-:W-:Y:S01]  /*0ff0*/  FADD.FTZ R162, R167, R60 ;  /* 0x0000003ca7a27221 */ /* 0x000fe20000010000 */
[----:B------:R-:W-:Y:S01]  /*1000*/  FMUL.FTZ R54, R156, R183 ;  /* 0x000000b79c367220 */ /* 0x000fe20000410000 */
[----:B------:R-:W-:Y:S01]  /*1010*/  FFMA.FTZ R167, R59, R60, R160 ;  /* 0x0000003c3ba77223 */ /* 0x000fe200000100a0 */
[C---:B------:R-:W-:Y:S01]  /*1020*/  FADD.FTZ R191, -R172.reuse, R57 ;  /* 0x00000039acbf7221 */ /* 0x040fe20000010100 */
[C---:B------:R-:W-:Y:S01]  /*1030*/  FADD.FTZ R195, -R172.reuse, R58 ;  /* 0x0000003aacc37221 */ /* 0x040fe20000010100 */
[C---:B------:R-:W-:Y:S01]  /*1040*/  FADD.FTZ R207, -R172.reuse, R62 ;  /* 0x0000003eaccf7221 */ /* 0x040fe20000010100 */
[C---:B------:R-:W-:Y:S01]  /*1050*/  FADD.FTZ R69, -R172.reuse, R69 ;  /* 0x00000045ac457221 */ /* 0x040fe20000010100 */
[----:B------:R-:W-:Y:S01]  /*1060*/  FADD.FTZ R71, -R172, R71 ;  /* 0x00000047ac477221 */ /* 0x000fe20000010100 */
[----:B------:R-:W-:-:S02]  /*1070*/  HADD2.F32 R62, -RZ, R66.H0_H0 ;  /* 0x20000042ff3e7230 */ /* 0x000fc40000004100 */
[----:B------:R-:W-:Y:S01]  /*1080*/  FADD.FTZ R172, R170, R109 ;  /* 0x0000006daaac7221 */ /* 0x000fe20000010000 */
[----:B------:R-:W-:Y:S02]  /*1090*/  HADD2.F32 R41, -RZ, R66.H1_H1 ;  /* 0x30000042ff297230 */ /* 0x000fe40000004100 */
[----:B------:R-:W-:Y:S01]  /*10a0*/  FMUL.FTZ R66, R90, R187 ;  /* 0x000000bb5a427220 */ /* 0x000fe20000410000 */
[----:B------:R-:W-:Y:S01]  /*10b0*/  FADD.FTZ R109, R162, R65 ;  /* 0x00000041a26d7221 */ /* 0x000fe20000010000 */
[----:B------:R-:W-:Y:S01]  /*10c0*/  FMUL.FTZ R57, R156, R185 ;  /* 0x000000b99c397220 */ /* 0x000fe20000410000 */
[----:B------:R-:W-:Y:S01]  /*10d0*/  FFMA.FTZ R160, R54, R65, R167 ;  /* 0x0000004136a07223 */ /* 0x000fe200000100a7 */
[C---:B------:R-:W-:Y:S01]  /*10e0*/  FMUL.FTZ R64, R156.reuse, R195 ;  /* 0x000000c39c407220 */ /* 0x040fe20000410000 */
[C---:B------:R-:W-:Y:S01]  /*10f0*/  FMUL.FTZ R70, R156.reuse, R201 ;  /* 0x000000c99c467220 */ /* 0x040fe20000410000 */
        /* <DEDUP_REMOVED lines=9> */
[-C--:B------:R-:W-:Y:S01]  /*1190*/  FFMA.FTZ R168, R70, R170.reuse, R133 ;  /* 0x000000aa46a87223 */ /* 0x080fe20000010085 */
[----:B------:R-:W-:Y:S01]  /*11a0*/  FMUL.FTZ R56, R92, R193 ;  /* 0x000000c15c387220 */ /* 0x000fe20000410000 */
[----:B------:R-:W-:Y:S01]  /*11b0*/  FADD.FTZ R133, R110, R157 ;  /* 0x0000009d6e857221 */ /* 0x000fe20000010000 */
[----:B------:R-:W-:Y:S01]  /*11c0*/  FMUL.FTZ R55, R156, R191 ;  /* 0x000000bf9c377220 */ /* 0x000fe20000410000 */
[----:B------:R-:W-:Y:S01]  /*11d0*/  FFMA.FTZ R110, R58, R157, R109 ;  /* 0x0000009d3a6e7223 */ /* 0x000fe2000001006d */
[----:B------:R-:W-:Y:S01]  /*11e0*/  FMUL.FTZ R167, R95, R170 ;  /* 0x000000aa5fa77220 */ /* 0x000fe20000410000 */
[----:B------:R-:W-:Y:S01]  /*11f0*/  FADD.FTZ R120, R175, R120 ;  /* 0x00000078af787221 */ /* 0x000fe20000010000 */
[----:B------:R-:W-:Y:S01]  /*1200*/  FFMA.FTZ R144, R45, R175, R144 ;  /* 0x000000af2d907223 */ /* 0x000fe20000010090 */
[----:B------:R-:W-:Y:S01]  /*1210*/  FMUL.FTZ R158, R156, R207 ;  /* 0x000000cf9c9e7220 */ /* 0x000fe20000410000 */
[----:B------:R-:W-:Y:S01]  /*1220*/  FFMA.FTZ R170, R163, R205, R134 ;  /* 0x000000cda3aa7223 */ /* 0x000fe20000010086 */
[----:B------:R-:W-:Y:S01]  /*1230*/  FADD.FTZ R175, R174, R107 ;  /* 0x0000006baeaf7221 */ /* 0x000fe20000010000 */
[----:B------:R-:W-:Y:S01]  /*1240*/  FADD.FTZ R134, R133, R56 ;  /* 0x0000003885867221 */ /* 0x000fe20000010000 */
[----:B------:R-:W-:Y:S01]  /*1250*/  FFMA.FTZ R107, R55, R56, R110 ;  /* 0x00000038376b7223 */ /* 0x000fe2000001006e */
[----:B------:R-:W-:Y:S01]  /*1260*/  FADD.FTZ R122, R169, R122 ;  /* 0x0000007aa97a7221 */ /* 0x000fe20000010000 */
[----:B------:R-:W-:Y:S01]  /*1270*/  FFMA.FTZ R146, R37, R169, R146 ;  /* 0x000000a925927223 */ /* 0x000fe20000010092 */
[-C--:B------:R-:W-:Y:S01]  /*1280*/  FFMA.FTZ R131, R158, R174.reuse, R131 ;  /* 0x000000ae9e837223 */ /* 0x080fe20000010083 */
[----:B------:R-:W-:Y:S01]  /*1290*/  FMUL.FTZ R169, R97, R174 ;  /* 0x000000ae61a97220 */ /* 0x000fe20000410000 */
[----:B------:R-:W-:Y:S01]  /*12a0*/  FMUL.FTZ R68, R94, R199 ;  /* 0x000000c75e447220 */ /* 0x000fe20000410000 */
[----:B------:R-:W-:Y:S01]  /*12b0*/  FADD.FTZ R174, R211, R108 ;  /* 0x0000006cd3ae7221 */ /* 0x000fe20000010000 */
[----:B------:R-:W-:Y:S01]  /*12c0*/  FADD.FTZ R109, R134, R159 ;  /* 0x0000009f866d7221 */ /* 0x000fe20000010000 */
[----:B------:R-:W-:Y:S01]  /*12d0*/  FMUL.FTZ R161, R156, R197 ;  /* 0x000000c59ca17220 */ /* 0x000fe20000410000 */
[----:B------:R-:W-:-:S02]  /*12e0*/  FFMA.FTZ R108, R64, R159, R107 ;  /* 0x0000009f406c7223 */ /* 0x000fc4000001006b */
[----:B------:R-:W-:Y:S01]  /*12f0*/  FADD.FTZ R110, R109, R68 ;  /* 0x000000446d6e7221 */ /* 0x000fe20000010000 */
[----:B------:R-:W-:Y:S01]  /*1300*/  FADD.FTZ R115, R164, R115 ;  /* 0x00000073a4737221 */ /* 0x000fe20000010000 */
[----:B------:R-:W-:Y:S01]  /*1310*/  FFMA.FTZ R107, R161, R68, R108 ;  /* 0x00000044a16b7223 */ /* 0x000fe2000001006c */
        /* <DEDUP_REMOVED lines=13> */
[----:B------:R-:W-:Y:S01]  /*13f0*/  FADD.FTZ R107, R62, R169 ;  /* 0x000000a93e6b7221 */ /* 0x000fe20000010000 */
[----:B------:R-:W-:Y:S01]  /*1400*/  FMUL.FTZ R165, R156, R209 ;  /* 0x000000d19ca57220 */ /* 0x000fe20000410000 */
        /* <DEDUP_REMOVED lines=8> */
[----:B------:R-:W-:-:S02]  /*1490*/  HADD2.F32 R36, -RZ, R67.H0_H0 ;  /* 0x20000043ff247230 */ /* 0x000fc40000004100 */
[----:B------:R-:W-:Y:S01]  /*14a0*/  FADD.FTZ R51, R108, R171 ;  /* 0x000000ab6c337221 */ /* 0x000fe20000010000 */
[----:B------:R-:W-:Y:S01]  /*14b0*/  FFMA.FTZ R106, R164, R171, R41 ;  /* 0x000000aba46a7223 */ /* 0x000fe20000010029 */
[----:B------:R-:W-:Y:S02]  /*14c0*/  HADD2.F32 R67, -RZ, R67.H1_H1 ;  /* 0x30000043ff437230 */ /* 0x000fe40000004100 */
[----:B------:R-:W-:Y:S01]  /*14d0*/  FADD.FTZ R108, R51, R62 ;  /* 0x0000003e336c7221 */ /* 0x000fe20000010000 */
        /* <DEDUP_REMOVED lines=45> */
[----:B------:R0:W1:Y:S01]  /*17b0*/  SHFL.BFLY PT, R180, R51, 0x10, 0x1f ;  /* 0x0e001f0033b47f89 */ /* 0x00006200000e0000 */
[----:B------:R-:W-:Y:S02]  /*17c0*/  MOV R134, R170 ;  /* 0x000000aa00867202 */ /* 0x000fe40000000f00 */
[----:B------:R-:W-:Y:S01]  /*17d0*/  MOV R103, R178 ;  /* 0x000000b200677202 */ /* 0x000fe20000000f00 */
[----:B------:R0:W2:Y:S06]  /*17e0*/  SHFL.BFLY PT, R182, R179, 0x10, 0x1f ;  /* 0x0e001f00b3b67f89 */ /* 0x0000ac00000e0000 */
.L_x_7604:
[----:B-1----:R-:W-:Y:S01]  /*17f0*/  FADD.FTZ R180, R51, R180 ;  /* 0x000000b433b47221 */ /* 0x002fe20000010000 */
[----:B--2---:R-:W-:Y:S01]  /*1800*/  FADD.FTZ R168, R179, R182 ;  /* 0x000000b6b3a87221 */ /* 0x004fe20000010000 */
[----:B------:R-:W-:Y:S02]  /*1810*/  ISETP.NE.U32.AND P2, PT, R76, RZ, PT ;  /* 0x000000ff4c00720c */ /* 0x000fe40003f45070 */
[----:B------:R-:W-:Y:S01]  /*1820*/  FMUL.FTZ R67, R180, UR9 ;  /* 0x00000009b4437c20 */ /* 0x000fe20008410000 */
[----:B------:R-:W-:Y:S01]  /*1830*/  FMUL.FTZ R168, R168, UR9 ;  /* 0x00000009a8a87c20 */ /* 0x000fe20008410000 */
[----:B0----5:R-:W-:Y:S02]  /*1840*/  MOV R51, R74 ;  /* 0x0000004a00337202 */ /* 0x021fe40000000f00 */
[----:B------:R-:W-:Y:S02]  /*1850*/  ISETP.NE.AND.EX P2, PT, R77, RZ, PT, P2 ;  /* 0x000000ff4d00720c */ /* 0x000fe40003f45320 */
        /* <DEDUP_REMOVED lines=12> */
[----:B------:R-:W-:Y:S01]  /*1920*/  FMUL.FTZ R43, R156, R43 ;  /* 0x0000002b9c2b7220 */ /* 0x000fe20000410000 */
[----:B------:R-:W-:Y:S01]  /*1930*/  FFMA.FTZ R50, R50, R168, R67 ;  /* 0x000000a832327223 */ /* 0x000fe20000010043 */
[----:B------:R-:W-:Y:S01]  /*1940*/  FMUL.FTZ R46, R156, R51 ;  /* 0x000000339c2e7220 */ /* 0x000fe20000410000 */
[----:B------:R-:W-:Y:S01]  /*1950*/  @P2 FADD.FTZ R0, R5, R0 ;  /* 0x0000000005002221 */ /* 0x000fe20000010000 */
[----:B------:R-:W-:Y:S01]  /*1960*/  @P2 FADD.FTZ R43, R6, R43 ;  /* 0x0000002b062b2221 */ /* 0x000fe20000010000 */
[----:B------:R-:W-:Y:S01]  /*1970*/  FADD.FTZ R63, R63, -R50 ;  /* 0x800000323f3f7221 */ /* 0x000fe20000010000 */
[----:B------:R-:W-:Y:S01]  /*1980*/  @P2 FADD.FTZ R46, R7, R46 ;  /* 0x0000002e072e2221 */ /* 0x000fe20000010000 */
[-C--:B------:R-:W-:Y:S01]  /*1990*/  FMUL.FTZ R42, R0, R152.reuse ;  /* 0x00000098002a7220 */ /* 0x080fe20000410000 */
[-C--:B------:R-:W-:Y:S01]  /*19a0*/  FMUL.FTZ R50, R43, R152.reuse ;  /* 0x000000982b327220 */ /* 0x080fe20000410000 */
[----:B------:R-:W-:Y:S01]  /*19b0*/  FMUL.FTZ R47, R156, R47 ;  /* 0x0000002f9c2f7220 */ /* 0x000fe20000410000 */
[----:B------:R-:W-:Y:S01]  /*19c0*/  FMUL.FTZ R52, R46, R152 ;  /* 0x000000982e347220 */ /* 0x000fe20000410000 */
[----:B------:R-:W-:Y:S01]  /*19d0*/  FMUL.FTZ R42, R42, UR12 ;  /* 0x0000000c2a2a7c20 */ /* 0x000fe20008410000 */
[----:B------:R-:W-:Y:S01]  /*19e0*/  FMUL.FTZ R50, R50, UR12 ;  /* 0x0000000c32327c20 */ /* 0x000fe20008410000 */
[----:B------:R-:W-:Y:S01]  /*19f0*/  LOP3.LUT P5, RZ, R74, 0xff0000, RZ, 0xc0, !PT ;  /* 0x00ff00004aff7812 */ /* 0x000fe200078ac0ff */
[----:B------:R-:W-:Y:S01]  /*1a00*/  FMUL.FTZ R53, R52, UR12 ;  /* 0x0000000c34357c20 */ /* 0x000fe20008410000 */
[----:B------:R-:W-:Y:S01]  /*1a10*/  @P2 FADD.FTZ R47, R4, R47 ;  /* 0x0000002f042f2221 */ /* 0x000fe20000010000 */
[----:B------:R-:W-:Y:S01]  /*1a20*/  FSEL R52, R42, RZ, P1 ;  /* 0x000000ff2a347208 */ /* 0x000fe20000800000 */
[-CC-:B------:R-:W-:Y:S01]  /*1a30*/  FFMA.FTZ R37, R37, R168.reuse, R67.reuse ;  /* 0x000000a825257223 */ /* 0x180fe20000010043 */
[----:B------:R-:W-:Y:S01]  /*1a40*/  FMUL.FTZ R51, R156, R63 ;  /* 0x0000003f9c337220 */ /* 0x000fe20000410000 */
[----:B------:R-:W-:Y:S01]  /*1a50*/  FSEL R42, R50, RZ, P5 ;  /* 0x000000ff322a7208 */ /* 0x000fe20002800000 */
[-CC-:B------:R-:W-:Y:S01]  /*1a60*/  FFMA.FTZ R50, R40, R168.reuse, R67.reuse ;  /* 0x000000a828327223 */ /* 0x180fe20000010043 */
[----:B------:R-:W-:Y:S01]  /*1a70*/  FFMA.FTZ R48, R48, R168, R67 ;  /* 0x000000a830307223 */ /* 0x000fe20000010043 */
[-C--:B------:R-:W-:Y:S01]  /*1a80*/  FMUL.FTZ R39, R47, R152.reuse ;  /* 0x000000982f277220 */ /* 0x080fe20000410000 */
[----:B------:R-:W-:Y:S01]  /*1a90*/  FADD.FTZ R37, R38, -R37 ;  /* 0x8000002526257221 */ /* 0x000fe20000010000 */
[----:B------:R-:W-:Y:S01]  /*1aa0*/  @P2 FADD.FTZ R51, R8, R51 ;  /* 0x0000003308332221 */ /* 0x000fe20000010000 */
[----:B------:R-:W-:Y:S01]  /*1ab0*/  FADD.FTZ R49, R49, -R50 ;  /* 0x8000003231317221 */ /* 0x000fe20000010000 */
[----:B------:R-:W-:Y:S01]  /*1ac0*/  FADD.FTZ R61, R61, -R48 ;  /* 0x800000303d3d7221 */ /* 0x000fe20000010000 */
[----:B------:R-:W-:Y:S01]  /*1ad0*/  FMUL.FTZ R39, R39, UR12 ;  /* 0x0000000c27277c20 */ /* 0x000fe20008410000 */
[C---:B------:R-:W-:Y:S01]  /*1ae0*/  FMUL.FTZ R48, R156.reuse, R37 ;  /* 0x000000259c307220 */ /* 0x040fe20000410000 */
[----:B------:R-:W-:Y:S01]  /*1af0*/  FMUL.FTZ R63, R51, R152 ;  /* 0x00000098333f7220 */ /* 0x000fe20000410000 */
[-CC-:B------:R-:W-:Y:S01]  /*1b00*/  FFMA.FTZ R45, R45, R168.reuse, R67.reuse ;  /* 0x000000a82d2d7223 */ /* 0x180fe20000010043 */
[----:B------:R-:W-:Y:S01]  /*1b10*/  FMUL.FTZ R49, R156, R49 ;  /* 0x000000319c317220 */ /* 0x000fe20000410000 */
[----:B------:R-:W-:Y:S01]  /*1b20*/  LOP3.LUT P3, RZ, R74, 0xff000000, RZ, 0xc0, !PT ;  /* 0xff0000004aff7812 */ /* 0x000fe2000786c0ff */
[----:B------:R-:W-:Y:S01]  /*1b30*/  FFMA.FTZ R59, R59, R168, R67 ;  /* 0x000000a83b3b7223 */ /* 0x000fe20000010043 */
[----:B------:R-:W-:Y:S01]  /*1b40*/  @P2 FADD.FTZ R48, R9, R48 ;  /* 0x0000003009302221 */ /* 0x000fe20000010000 */
[----:B------:R-:W-:Y:S01]  /*1b50*/  FSEL R39, R39, RZ, P6 ;  /* 0x000000ff27277208 */ /* 0x000fe20003000000 */
[----:B------:R-:W-:Y:S01]  /*1b60*/  FMUL.FTZ R63, R63, UR12 ;  /* 0x0000000c3f3f7c20 */ /* 0x000fe20008410000 */
[----:B------:R-:W-:Y:S01]  /*1b70*/  LOP3.LUT P6, RZ, R75, 0xff, RZ, 0xc0, !PT ;  /* 0x000000ff4bff7812 */ /* 0x000fe200078cc0ff */
[----:B------:R-:W-:Y:S01]  /*1b80*/  FADD.FTZ R45, R44, -R45 ;  /* 0x8000002d2c2d7221 */ /* 0x000fe20000010000 */
[----:B------:R-:W-:Y:S01]  /*1b90*/  @P2 FADD.FTZ R49, R10, R49 ;  /* 0x000000310a312221 */ /* 0x000fe20000010000 */
[----:B------:R-:W-:Y:S01]  /*1ba0*/  MOV R74, R72 ;  /* 0x00000048004a7202 */ /* 0x000fe20000000f00 */
[----:B------:R-:W-:Y:S01]  /*1bb0*/  FADD.FTZ R59, R60, -R59 ;  /* 0x8000003b3c3b7221 */ /* 0x000fe20000010000 */
[----:B------:R-:W-:Y:S01]  /*1bc0*/  FSEL R53, R53, RZ, P3 ;  /* 0x000000ff35357208 */ /* 0x000fe20001800000 */
[-C--:B------:R-:W-:Y:S01]  /*1bd0*/  FMUL.FTZ R37, R48, R152.reuse ;  /* 0x0000009830257220 */ /* 0x080fe20000410000 */
[C---:B------:R-:W-:Y:S01]  /*1be0*/  LOP3.LUT P1, RZ, R75.reuse, 0xff00, RZ, 0xc0, !PT ;  /* 0x0000ff004bff7812 */ /* 0x040fe2000782c0ff */
[C---:B------:R-:W-:Y:S01]  /*1bf0*/  FMUL.FTZ R50, R156.reuse, R45 ;  /* 0x0000002d9c327220 */ /* 0x040fe20000410000 */
[----:B------:R-:W-:Y:S01]  /*1c00*/  LOP3.LUT P5, RZ, R75, 0xff0000, RZ, 0xc0, !PT ;  /* 0x00ff00004bff7812 */ /* 0x000fe200078ac0ff */
[----:B------:R-:W-:Y:S01]  /*1c10*/  FMUL.FTZ R38, R49, R152 ;  /* 0x0000009831267220 */ /* 0x000fe20000410000 */
[----:B------:R-:W-:Y:S01]  /*1c20*/  LOP3.LUT P3, RZ, R75, 0xff000000, RZ, 0xc0, !PT ;  /* 0xff0000004bff7812 */ /* 0x000fe2000786c0ff */
[----:B------:R-:W-:Y:S01]  /*1c30*/  FMUL.FTZ R75, R156, R61 ;  /* 0x0000003d9c4b7220 */ /* 0x000fe20000410000 */
[----:B------:R-:W-:Y:S01]  /*1c40*/  FSEL R40, R63, RZ, P6 ;  /* 0x000000ff3f287208 */ /* 0x000fe20003000000 */
[-CC-:B------:R-:W-:Y:S01]  /*1c50*/  FFMA.FTZ R54, R54, R168.reuse, R67.reuse ;  /* 0x000000a836367223 */ /* 0x180fe20000010043 */
[----:B------:R-:W-:Y:S01]  /*1c60*/  LOP3.LUT P6, RZ, R74, 0xff, RZ, 0xc0, !PT ;  /* 0x000000ff4aff7812 */ /* 0x000fe200078cc0ff */
[-CC-:B------:R-:W-:Y:S01]  /*1c70*/  FFMA.FTZ R57, R57, R168.reuse, R67.reuse ;  /* 0x000000a839397223 */ /* 0x180fe20000010043 */
[----:B------:R-:W-:Y:S01]  /*1c80*/  FMUL.FTZ R37, R37, UR12 ;  /* 0x0000000c25257c20 */ /* 0x000fe20008410000 */
[----:B------:R-:W-:Y:S01]  /*1c90*/  FMUL.FTZ R74, R156, R59 ;  /* 0x0000003b9c4a7220 */ /* 0x000fe20000410000 */
[----:B------:R-:W-:Y:S01]  /*1ca0*/  FFMA.FTZ R58, R58, R168, R67 ;  /* 0x000000a83a3a7223 */ /* 0x000fe20000010043 */
[----:B------:R-:W-:Y:S01]  /*1cb0*/  @P2 FADD.FTZ R50, R11, R50 ;  /* 0x000000320b322221 */ /* 0x000fe20000010000 */
[----:B------:R-:W-:Y:S01]  /*1cc0*/  FMUL.FTZ R38, R38, UR12 ;  /* 0x0000000c26267c20 */ /* 0x000fe20008410000 */
[----:B------:R-:W-:Y:S01]  /*1cd0*/  @P2 FADD.FTZ R75, R12, R75 ;  /* 0x0000004b0c4b2221 */ /* 0x000fe20000010000 */
[----:B------:R-:W-:Y:S01]  /*1ce0*/  FADD.FTZ R65, R65, -R54 ;  /* 0x8000003641417221 */ /* 0x000fe20000010000 */
[----:B------:R-:W-:Y:S01]  /*1cf0*/  FADD.FTZ R57, R66, -R57 ;  /* 0x8000003942397221 */ /* 0x000fe20000010000 */
[----:B------:R-:W-:Y:S01]  /*1d00*/  @P2 FADD.FTZ R74, R13, R74 ;  /* 0x0000004a0d4a2221 */ /* 0x000fe20000010000 */
[----:B------:R-:W-:Y:S01]  /*1d10*/  FSEL R45, R37, RZ, P1 ;  /* 0x000000ff252d7208 */ /* 0x000fe20000800000 */
[----:B------:R-:W-:Y:S01]  /*1d20*/  FADD.FTZ R63, R157, -R58 ;  /* 0x8000003a9d3f7221 */ /* 0x000fe20000010000 */
[-C--:B------:R-:W-:Y:S01]  /*1d30*/  FMUL.FTZ R44, R50, R152.reuse ;  /* 0x00000098322c7220 */ /* 0x080fe20000410000 */
[-C--:B------:R-:W-:Y:S01]  /*1d40*/  FMUL.FTZ R37, R75, R152.reuse ;  /* 0x000000984b257220 */ /* 0x080fe20000410000 */
[----:B------:R-:W-:Y:S01]  /*1d50*/  FSEL R54, R38, RZ, P5 ;  /* 0x000000ff26367208 */ /* 0x000fe20002800000 */
[C---:B------:R-:W-:Y:S01]  /*1d60*/  FMUL.FTZ R157, R156.reuse, R65 ;  /* 0x000000419c9d7220 */ /* 0x040fe20000410000 */
[----:B------:R-:W-:Y:S01]  /*1d70*/  FMUL.FTZ R76, R156, R57 ;  /* 0x000000399c4c7220 */ /* 0x000fe20000410000 */
[-C--:B------:R-:W-:Y:S01]  /*1d80*/  FMUL.FTZ R38, R74, R152.reuse ;  /* 0x000000984a267220 */ /* 0x080fe20000410000 */
[----:B------:R-:W-:Y:S01]  /*1d90*/  FMUL.FTZ R44, R44, UR12 ;  /* 0x0000000c2c2c7c20 */ /* 0x000fe20008410000 */
[----:B------:R-:W-:Y:S01]  /*1da0*/  FMUL.FTZ R37, R37, UR12 ;  /* 0x0000000c25257c20 */ /* 0x000fe20008410000 */
[----:B------:R-:W-:Y:S01]  /*1db0*/  FMUL.FTZ R65, R156, R63 ;  /* 0x0000003f9c417220 */ /* 0x000fe20000410000 */
[----:B------:R-:W-:Y:S01]  /*1dc0*/  @P2 FADD.FTZ R157, R14, R157 ;  /* 0x0000009d0e9d2221 */ /* 0x000fe20000010000 */
[----:B------:R-:W-:Y:S01]  /*1dd0*/  @P2 FADD.FTZ R76, R15, R76 ;  /* 0x0000004c0f4c2221 */ /* 0x000fe20000010000 */
[----:B------:R-:W-:Y:S01]  /*1de0*/  FMUL.FTZ R38, R38, UR12 ;  /* 0x0000000c26267c20 */ /* 0x000fe20008410000 */
[----:B------:R-:W-:Y:S01]  /*1df0*/  LOP3.LUT P1, RZ, R72, 0xff00, RZ, 0xc0, !PT ;  /* 0x0000ff0048ff7812 */ /* 0x000fe2000782c0ff */
[----:B------:R-:W-:Y:S01]  /*1e00*/  @P2 FADD.FTZ R65, R16, R65 ;  /* 0x0000004110412221 */ /* 0x000fe20000010000 */
[----:B------:R-:W-:Y:S01]  /*1e10*/  FSEL R59, R44, RZ, P3 ;  /* 0x000000ff2c3b7208 */ /* 0x000fe20001800000 */
[-C--:B------:R-:W-:Y:S01]  /*1e20*/  FMUL.FTZ R44, R157, R152.reuse ;  /* 0x000000989d2c7220 */ /* 0x080fe20000410000 */
[----:B------:R-:W-:Y:S01]  /*1e30*/  FSEL R63, R37, RZ, P6 ;  /* 0x000000ff253f7208 */ /* 0x000fe20003000000 */
[-C--:B------:R-:W-:Y:S01]  /*1e40*/  FMUL.FTZ R37, R76, R152.reuse ;  /* 0x000000984c257220 */ /* 0x080fe20000410000 */
[----:B------:R-:W-:Y:S01]  /*1e50*/  FSEL R66, R38, RZ, P1 ;  /* 0x000000ff26427208 */ /* 0x000fe20000800000 */
[----:B------:R-:W-:Y:S01]  /*1e60*/  FMUL.FTZ R38, R65, R152 ;  /* 0x0000009841267220 */ /* 0x000fe20000410000 */
[----:B------:R-:W-:Y:S01]  /*1e70*/  FMUL.FTZ R44, R44, UR12 ;  /* 0x0000000c2c2c7c20 */ /* 0x000fe20008410000 */
[----:B------:R-:W-:Y:S01]  /*1e80*/  FMUL.FTZ R37, R37, UR12 ;  /* 0x0000000c25257c20 */ /* 0x000fe20008410000 */
[C---:B------:R-:W-:Y:S01]  /*1e90*/  LOP3.LUT P5, RZ, R72.reuse, 0xff0000, RZ, 0xc0, !PT ;  /* 0x00ff000048ff7812 */ /* 0x040fe200078ac0ff */
[-C--:B------:R-:W-:Y:S01]  /*1ea0*/  FFMA.FTZ R55, R55, R168.reuse, R67 ;  /* 0x000000a837377223 */ /* 0x080fe20000010043 */
[----:B------:R-:W-:Y:S01]  /*1eb0*/  LOP3.LUT P3, RZ, R72, 0xff000000, RZ, 0xc0, !PT ;  /* 0xff00000048ff7812 */ /* 0x000fe2000786c0ff */
[----:B------:R-:W-:Y:S01]  /*1ec0*/  FMUL.FTZ R38, R38, UR12 ;  /* 0x0000000c26267c20 */ /* 0x000fe20008410000 */
[----:B------:R-:W-:Y:S01]  /*1ed0*/  LOP3.LUT P6, RZ, R73, 0xff, RZ, 0xc0, !PT ;  /* 0x000000ff49ff7812 */ /* 0x000fe200078cc0ff */
[----:B------:R-:W-:Y:S01]  /*1ee0*/  FADD.FTZ R55, R56, -R55 ;  /* 0x8000003738377221 */ /* 0x000fe20000010000 */
[----:B------:R-:W-:Y:S01]  /*1ef0*/  FSEL R72, R44, RZ, P5 ;  /* 0x000000ff2c487208 */ /* 0x000fe20002800000 */
[-CC-:B------:R-:W-:Y:S01]  /*1f00*/  FFMA.FTZ R69, R69, R168.reuse, R67.reuse ;  /* 0x000000a845457223 */ /* 0x180fe20000010043 */
[----:B------:R-:W-:Y:S01]  /*1f10*/  FSEL R77, R37, RZ, P3 ;  /* 0x000000ff254d7208 */ /* 0x000fe20001800000 */
[-C--:B------:R-:W-:Y:S01]  /*1f20*/  FFMA.FTZ R161, R161, R168.reuse, R67 ;  /* 0x000000a8a1a17223 */ /* 0x080fe20000010043 */
[C---:B------:R-:W-:Y:S01]  /*1f30*/  LOP3.LUT P1, RZ, R73.reuse, 0xff00, RZ, 0xc0, !PT ;  /* 0x0000ff0049ff7812 */ /* 0x040fe2000782c0ff */
[----:B------:R-:W-:Y:S01]  /*1f40*/  FADD.FTZ R69, R62, -R69 ;  /* 0x800000453e457221 */ /* 0x000fe20000010000 */
[C---:B------:R-:W-:Y:S01]  /*1f50*/  LOP3.LUT P5, RZ, R73.reuse, 0xff0000, RZ, 0xc0, !PT ;  /* 0x00ff000049ff7812 */ /* 0x040fe200078ac0ff */
[----:B------:R-:W-:Y:S01]  /*1f60*/  FADD.FTZ R161, R68, -R161 ;  /* 0x800000a144a17221 */ /* 0x000fe20000010000 */
[----:B------:R-:W-:Y:S01]  /*1f70*/  LOP3.LUT P3, RZ, R73, 0xff000000, RZ, 0xc0, !PT ;  /* 0xff00000049ff7812 */ /* 0x000fe2000786c0ff */
[-CC-:B------:R-:W-:Y:S01]  /*1f80*/  FFMA.FTZ R70, R70, R168.reuse, R67.reuse ;  /* 0x000000a846467223 */ /* 0x180fe20000010043 */
[----:B------:R-:W-:Y:S01]  /*1f90*/  FSEL R73, R38, RZ, P6 ;  /* 0x000000ff26497208 */ /* 0x000fe20003000000 */
[-CC-:B------:R-:W-:Y:S01]  /*1fa0*/  FFMA.FTZ R38, R64, R168.reuse, R67.reuse ;  /* 0x000000a840267223 */ /* 0x180fe20000010043 */
[C---:B------:R-:W-:Y:S01]  /*1fb0*/  FMUL.FTZ R64, R156.reuse, R55 ;  /* 0x000000379c407220 */ /* 0x040fe20000410000 */
[----:B------:R-:W-:Y:S01]  /*1fc0*/  FMUL.FTZ R68, R156, R161 ;  /* 0x000000a19c447220 */ /* 0x000fe20000410000 */
[-CC-:B------:R-:W-:Y:S01]  /*1fd0*/  FFMA.FTZ R166, R166, R168.reuse, R67.reuse ;  /* 0x000000a8a6a67223 */ /* 0x180fe20000010043 */
[----:B------:R-:W-:Y:S01]  /*1fe0*/  FADD.FTZ R159, R159, -R38 ;  /* 0x800000269f9f7221 */ /* 0x000fe20000010000 */
[----:B------:R-:W-:Y:S01]  /*1ff0*/  @P2 FADD.FTZ R64, R17, R64 ;  /* 0x0000004011402221 */ /* 0x000fe20000010000 */
[----:B------:R-:W-:Y:S01]  /*2000*/  FFMA.FTZ R158, R158, R168, R67 ;  /* 0x000000a89e9e7223 */ /* 0x000fe20000010043 */
[----:B------:R-:W-:Y:S01]  /*2010*/  @P2 FADD.FTZ R68, R19, R68 ;  /* 0x0000004413442221 */ /* 0x000fe20000010000 */
[----:B------:R-:W-:Y:S01]  /*2020*/  FMUL.FTZ R159, R156, R159 ;  /* 0x0000009f9c9f7220 */ /* 0x000fe20000410000 */
[----:B------:R-:W-:Y:S01]  /*2030*/  FMUL.FTZ R37, R64, R152 ;  /* 0x0000009840257220 */ /* 0x000fe20000410000 */
[----:B------:R-:W-:Y:S01]  /*2040*/  FADD.FTZ R167, R167, -R70 ;  /* 0x80000046a7a77221 */ /* 0x000fe20000010000 */
[----:B------:R-:W-:Y:S01]  /*2050*/  FADD.FTZ R41, R41, -R166 ;  /* 0x800000a629297221 */ /* 0x000fe20000010000 */
[----:B------:R-:W-:Y:S01]  /*2060*/  @P2 FADD.FTZ R159, R18, R159 ;  /* 0x0000009f129f2221 */ /* 0x000fe20000010000 */
[----:B------:R-:W-:Y:S01]  /*2070*/  FMUL.FTZ R37, R37, UR12 ;  /* 0x0000000c25257c20 */ /* 0x000fe20008410000 */
[-CC-:B------:R-:W-:Y:S01]  /*2080*/  FFMA.FTZ R163, R163, R168.reuse, R67.reuse ;  /* 0x000000a8a3a37223 */ /* 0x180fe20000010043 */
[----:B------:R-:W-:Y:S01]  /*2090*/  FADD.FTZ R169, R169, -R158 ;  /* 0x8000009ea9a97221 */ /* 0x000fe20000010000 */
[-CC-:B------:R-:W-:Y:S01]  /*20a0*/  FFMA.FTZ R165, R165, R168.reuse, R67.reuse ;  /* 0x000000a8a5a57223 */ /* 0x180fe20000010043 */
[--C-:B------:R-:W-:Y:S01]  /*20b0*/  FFMA.FTZ R164, R164, R168, R67.reuse ;  /* 0x000000a8a4a47223 */ /* 0x100fe20000010043 */
[----:B------:R-:W-:Y:S01]  /*20c0*/  FSEL R62, R37, RZ, P1 ;  /* 0x000000ff253e7208 */ /* 0x000fe20000800000 */
[----:B------:R-:W-:Y:S01]  /*20d0*/  FMUL.FTZ R37, R159, R152 ;  /* 0x000000989f257220 */ /* 0x000fe20000410000 */
[----:B------:R-:W-:Y:S01]  /*20e0*/  ISETP.NE.U32.AND P1, PT, RZ, UR10, PT ;  /* 0x0000000aff007c0c */ /* 0x000fe2000bf25070 */
[----:B------:R-:W-:Y:S01]  /*20f0*/  FFMA.FTZ R67, R71, R168, R67 ;  /* 0x000000a847437223 */ /* 0x000fe20000010043 */
[----:B------:R-:W-:Y:S01]  /*2100*/  FMUL.FTZ R38, R68, R152 ;  /* 0x0000009844267220 */ /* 0x000fe20000410000 */
[C---:B------:R-:W-:Y:S01]  /*2110*/  FMUL.FTZ R167, R156.reuse, R167 ;  /* 0x000000a79ca77220 */ /* 0x040fe20000410000 */
[----:B------:R-:W-:Y:S01]  /*2120*/  ISETP.NE.AND.EX P1, PT, RZ, UR11, PT, P1 ;  /* 0x0000000bff007c0c */ /* 0x000fe2000bf25310 */
[----:B------:R-:W-:Y:S01]  /*2130*/  FMUL.FTZ R161, R156, R41 ;  /* 0x000000299ca17220 */ /* 0x000fe20000410000 */
[----:B------:R-:W-:Y:S01]  /*2140*/  FADD.FTZ R163, R160, -R163 ;  /* 0x800000a3a0a37221 */ /* 0x000fe20000010000 */
[----:B------:R-:W-:Y:S01]  /*2150*/  FMUL.FTZ R169, R156, R169 ;  /* 0x000000a99ca97220 */ /* 0x000fe20000410000 */
[----:B------:R-:W-:Y:S01]  /*2160*/  FMUL.FTZ R41, R37, UR12 ;  /* 0x0000000c25297c20 */ /* 0x000fe20008410000 */
[----:B------:R-:W-:Y:S01]  /*2170*/  F2FP.F16.F32.PACK_AB R37, R53, R42 ;  /* 0x0000002a3525723e */ /* 0x000fe200000000ff */
[----:B------:R-:W-:Y:S01]  /*2180*/  FADD.FTZ R67, R36, -R67 ;  /* 0x8000004324437221 */ /* 0x000fe20000010000 */
[----:B------:R-:W-:Y:S01]  /*2190*/  FMUL.FTZ R42, R38, UR12 ;  /* 0x0000000c262a7c20 */ /* 0x000fe20008410000 */
[----:B------:R-:W-:Y:S01]  /*21a0*/  F2FP.F16.F32.PACK_AB R36, R52, R39 ;  /* 0x000000273424723e */ /* 0x000fe200000000ff */
[----:B------:R-:W-:Y:S01]  /*21b0*/  @P2 FADD.FTZ R167, R20, R167 ;  /* 0x000000a714a72221 */ /* 0x000fe20000010000 */
[----:B------:R-:W-:Y:S01]  /*21c0*/  FMUL.FTZ R70, R156, R163 ;  /* 0x000000a39c467220 */ /* 0x000fe20000410000 */
[----:B------:R-:W-:Y:S01]  /*21d0*/  F2FP.F16.F32.PACK_AB R39, R59, R54 ;  /* 0x000000363b27723e */ /* 0x000fe200000000ff */
[----:B------:R-:W-:Y:S01]  /*21e0*/  @P2 FADD.FTZ R169, R22, R169 ;  /* 0x000000a916a92221 */ /* 0x000fe20000010000 */
[----:B------:R-:W0:Y:S01]  /*21f0*/  @P1 LDC.64 R56, c[0x0][0x308] ;  /* 0x0000c200ff381b82 */ /* 0x000e220000000a00 */
[----:B------:R-:W-:Y:S01]  /*2200*/  FADD.FTZ R171, R171, -R164 ;  /* 0x800000a4abab7221 */ /* 0x000fe20000010000 */
[----:B------:R-:W-:Y:S01]  /*2210*/  FADD.FTZ R165, R162, -R165 ;  /* 0x800000a5a2a57221 */ /* 0x000fe20000010000 */
[----:B------:R-:W-:Y:S01]  /*2220*/  F2FP.F16.F32.PACK_AB R38, R45, R40 ;  /* 0x000000282d26723e */ /* 0x000fe200000000ff */
[----:B------:R-:W-:Y:S01]  /*2230*/  FMUL.FTZ R40, R167, R152 ;  /* 0x00000098a7287220 */ /* 0x000fe20000410000 */
[----:B------:R-:W-:Y:S01]  /*2240*/  FSEL R164, R42, RZ, P3 ;  /* 0x000000ff2aa47208 */ /* 0x000fe20001800000 */
[----:B------:R-:W-:Y:S01]  /*2250*/  @P2 FADD.FTZ R70, R21, R70 ;  /* 0x0000004615462221 */ /* 0x000fe20000010000 */
[----:B------:R-:W-:Y:S01]  /*2260*/  MOV R44, R2 ;  /* 0x00000002002c7202 */ /* 0x000fe20000000f00 */
[----:B------:R-:W1:Y:S01]  /*2270*/  LDC.64 R54, c[0x0][0x2f8] ;  /* 0x0000be00ff367b82 */ /* 0x000e620000000a00 */
[-C--:B------:R-:W-:Y:S01]  /*2280*/  FMUL.FTZ R42, R169, R152.reuse ;  /* 0x00000098a92a7220 */ /* 0x080fe20000410000 */
[C---:B------:R-:W-:Y:S01]  /*2290*/  FMUL.FTZ R171, R156.reuse, R171 ;  /* 0x000000ab9cab7220 */ /* 0x040fe20000410000 */
[----:B------:R-:W-:Y:S01]  /*22a0*/  FMUL.FTZ R158, R156, R165 ;  /* 0x000000a59c9e7220 */ /* 0x000fe20000410000 */
[----:B------:R-:W-:Y:S01]  /*22b0*/  FSEL R163, R41, RZ, P5 ;  /* 0x000000ff29a37208 */ /* 0x000fe20002800000 */
[----:B------:R-:W-:Y:S01]  /*22c0*/  FMUL.FTZ R40, R40, UR12 ;  /* 0x0000000c28287c20 */ /* 0x000fe20008410000 */
[----:B------:R-:W-:Y:S01]  /*22d0*/  LOP3.LUT P6, RZ, R44, 0xff, RZ, 0xc0, !PT ;  /* 0x000000ff2cff7812 */ /* 0x000fe200078cc0ff */
[-C--:B------:R-:W-:Y:S01]  /*22e0*/  FMUL.FTZ R41, R70, R152.reuse ;  /* 0x0000009846297220 */ /* 0x080fe20000410000 */
[----:B------:R-:W2:Y:S01]  /*22f0*/  @P1 LDC.64 R52, c[0x0][0x308] ;  /* 0x0000c200ff341b82 */ /* 0x000ea20000000a00 */
[----:B------:R-:W-:Y:S01]  /*2300*/  FMUL.FTZ R42, R42, UR12 ;  /* 0x0000000c2a2a7c20 */ /* 0x000fe20008410000 */
[----:B------:R-:W-:Y:S01]  /*2310*/  LOP3.LUT P3, RZ, R2, 0xff0000, RZ, 0xc0, !PT ;  /* 0x00ff000002ff7812 */ /* 0x000fe2000786c0ff */
[----:B------:R-:W-:Y:S01]  /*2320*/  @P2 FADD.FTZ R171, R24, R171 ;  /* 0x000000ab18ab2221 */ /* 0x000fe20000010000 */
[----:B------:R-:W-:Y:S01]  /*2330*/  @P2 FADD.FTZ R158, R23, R158 ;  /* 0x0000009e179e2221 */ /* 0x000fe20000010000 */
[C---:B------:R-:W-:Y:S01]  /*2340*/  FMUL.FTZ R162, R156.reuse, R67 ;  /* 0x000000439ca27220 */ /* 0x040fe20000410000 */
[----:B------:R-:W-:Y:S01]  /*2350*/  FMUL.FTZ R160, R156, R69 ;  /* 0x000000459ca07220 */ /* 0x000fe20000410000 */
[----:B------:R-:W-:Y:S01]  /*2360*/  FMUL.FTZ R41, R41, UR12 ;  /* 0x0000000c29297c20 */ /* 0x000fe20008410000 */
[----:B------:R-:W-:Y:S01]  /*2370*/  FSEL R67, R40, RZ, P6 ;  /* 0x000000ff28437208 */ /* 0x000fe20003000000 */
[-C--:B------:R-:W-:Y:S01]  /*2380*/  FMUL.FTZ R40, R171, R152.reuse ;  /* 0x00000098ab287220 */ /* 0x080fe20000410000 */
[----:B------:R-:W-:Y:S01]  /*2390*/  LOP3.LUT P5, RZ, R2, 0xff00, RZ, 0xc0, !PT ;  /* 0x0000ff0002ff7812 */ /* 0x000fe200078ac0ff */
[----:B------:R-:W-:Y:S01]  /*23a0*/  FMUL.FTZ R44, R158, R152 ;  /* 0x000000989e2c7220 */ /* 0x000fe20000410000 */
[----:B------:R-:W-:Y:S01]  /*23b0*/  FSEL R69, R42, RZ, P3 ;  /* 0x000000ff2a457208 */ /* 0x000fe20001800000 */
[----:B------:R-:W-:Y:S01]  /*23c0*/  FMUL.FTZ R40, R40, UR12 ;  /* 0x0000000c28287c20 */ /* 0x000fe20008410000 */
[----:B------:R-:W-:Y:S01]  /*23d0*/  ISETP.NE.U32.AND P3, PT, RZ, UR10, PT ;  /* 0x0000000aff007c0c */ /* 0x000fe2000bf65070 */
[----:B------:R-:W-:Y:S01]  /*23e0*/  FMUL.FTZ R44, R44, UR12 ;  /* 0x0000000c2c2c7c20 */ /* 0x000fe20008410000 */
[----:B------:R-:W-:Y:S01]  /*23f0*/  LOP3.LUT P6, RZ, R2, 0xff000000, RZ, 0xc0, !PT ;  /* 0xff00000002ff7812 */ /* 0x000fe200078cc0ff */
[----:B0-----:R-:W-:Y:S01]  /*2400*/  @P1 IMAD.WIDE.U32 R56, R155, 0x20, R56 ;  /* 0x000000209b381825 */ /* 0x001fe200078e0038 */
[----:B------:R-:W-:Y:S01]  /*2410*/  FSEL R2, R41, RZ, P5 ;  /* 0x000000ff29027208 */ /* 0x000fe20002800000 */
[----:B------:R-:W0:Y:S01]  /*2420*/  @P1 LDC.64 R60, c[0x0][0x308] ;  /* 0x0000c200ff3c1b82 */ /* 0x000e220000000a00 */
[----:B------:R-:W-:Y:S01]  /*2430*/  LOP3.LUT P5, RZ, R3, 0xff, RZ, 0xc0, !PT ;  /* 0x000000ff03ff7812 */ /* 0x000fe200078ac0ff */
[----:B-1----:R-:W-:Y:S01]  /*2440*/  IMAD.WIDE.U32 R58, R155, 0x10, R54 ;  /* 0x000000109b3a7825 */ /* 0x002fe200078e0036 */
[----:B------:R-:W-:-:S03]  /*2450*/  ISETP.NE.AND.EX P3, PT, RZ, UR11, PT, P3 ;  /* 0x0000000bff007c0c */ /* 0x000fc6000bf65330 */
[----:B------:R-:W-:Y:S01]  /*2460*/  @P2 FADD.FTZ R160, R25, R160 ;  /* 0x000000a019a02221 */ /* 0x000fe20000010000 */
[----:B------:R-:W-:Y:S01]  /*2470*/  FSEL R71, R40, RZ, P5 ;  /* 0x000000ff28477208 */ /* 0x000fe20002800000 */
[----:B--2---:R-:W-:Y:S01]  /*2480*/  @P1 IMAD.WIDE.U32 R52, R154, 0x20, R52 ;  /* 0x000000209a341825 */ /* 0x004fe200078e0034 */
[----:B------:R-:W-:-:S03]  /*2490*/  SEL R42, R43, R30, P3 ;  /* 0x0000001e2b2a7207 */ /* 0x000fc60001800000 */
[----:B------:R-:W-:Y:S01]  /*24a0*/  @P2 FADD.FTZ R161, R26, R161 ;  /* 0x000000a11aa12221 */ /* 0x000fe20000010000 */
[----:B------:R-:W-:Y:S01]  /*24b0*/  FSEL R156, R44, RZ, P6 ;  /* 0x000000ff2c9c7208 */ /* 0x000fe20003000000 */
[----:B------:R-:W-:Y:S01]  /*24c0*/  @P2 FADD.FTZ R162, R27, R162 ;  /* 0x000000a21ba22221 */ /* 0x000fe20000010000 */
[----:B------:R-:W-:Y:S01]  /*24d0*/  SEL R40, R47, R28, P3 ;  /* 0x0000001c2f287207 */ /* 0x000fe20001800000 */
[--C-:B------:R-:W-:Y:S01]  /*24e0*/  IMAD.WIDE.U32 R154, R154, 0x10, R54.reuse ;  /* 0x000000109a9a7825 */ /* 0x100fe200078e0036 */
[----:B------:R-:W-:Y:S02]  /*24f0*/  SEL R43, R46, R31, P3 ;  /* 0x0000001f2e2b7207 */ /* 0x000fe40001800000 */
[----:B------:R-:W-:Y:S01]  /*2500*/  SEL R41, R0, R29, P3 ;  /* 0x0000001d00297207 */ /* 0x000fe20001800000 */
[----:B------:R-:W-:Y:S01]  /*2510*/  IMAD.WIDE.U32 R54, R153, 0x10, R54 ;  /* 0x0000001099367825 */ /* 0x000fe200078e0036 */
[----:B------:R-:W-:Y:S02]  /*2520*/  SEL R44, R51, R32, P3 ;  /* 0x00000020332c7207 */ /* 0x000fe40001800000 */
[----:B------:R-:W-:Y:S01]  /*2530*/  SEL R45, R48, R33, P3 ;  /* 0x00000021302d7207 */ /* 0x000fe20001800000 */
[----:B------:R1:W-:Y:S01]  /*2540*/  @P1 STG.E.128 desc[UR4][R56.64], R40 ;  /* 0x0000002838001986 */ /* 0x0003e2000c101d04 */
[----:B------:R-:W-:-:S02]  /*2550*/  SEL R46, R49, R34, P3 ;  /* 0x00000022312e7207 */ /* 0x000fc40001800000 */
[----:B------:R-:W-:Y:S01]  /*2560*/  SEL R47, R50, R35, P3 ;  /* 0x00000023322f7207 */ /* 0x000fe20001800000 */
[----:B0-----:R-:W-:Y:S01]  /*2570*/  @P1 IMAD.WIDE.U32 R60, R153, 0x20, R60 ;  /* 0x00000020993c1825 */ /* 0x001fe200078e003c */
[----:B------:R-:W-:Y:S02]  /*2580*/  SEL R48, R75, R28, P3 ;  /* 0x0000001c4b307207 */ /* 0x000fe40001800000 */
        /* <DEDUP_REMOVED lines=21> */
[----:B0-----:R-:W0:Y:S01]  /*26e0*/  LDC.64 R48, c[0x0][0x210] ;  /* 0x00008400ff307b82 */ /* 0x001e220000000a00 */
[----:B------:R-:W-:-:S02]  /*26f0*/  FSEL R46, R160, RZ, P6 ;  /* 0x000000ffa02e7208 */ /* 0x000fc40003000000 */
[----:B------:R-:W-:Y:S01]  /*2700*/  FSEL R47, R161, RZ, P5 ;  /* 0x000000ffa12f7208 */ /* 0x000fe20002800000 */
[----:B------:R1:W-:Y:S01]  /*2710*/  @P1 STG.E.128 desc[UR4][R52.64+0x10], R40 ;  /* 0x0000102834001986 */ /* 0x0003e2000c101d04 */
[----:B------:R-:W-:Y:S02]  /*2720*/  FSEL R152, R152, RZ, P2 ;  /* 0x000000ff98987208 */ /* 0x000fe40001000000 */
[----:B------:R-:W-:Y:S02]  /*2730*/  F2FP.F16.F32.PACK_AB R36, R66, R63 ;  /* 0x0000003f4224723e */ /* 0x000fe400000000ff */
[----:B------:R-:W-:Y:S02]  /*2740*/  F2FP.F16.F32.PACK_AB R37, R77, R72 ;  /* 0x000000484d25723e */ /* 0x000fe400000000ff */
[----:B------:R-:W-:Y:S02]  /*2750*/  F2FP.F16.F32.PACK_AB R38, R62, R73 ;  /* 0x000000493e26723e */ /* 0x000fe400000000ff */
[----:B------:R-:W-:-:S02]  /*2760*/  F2FP.F16.F32.PACK_AB R39, R164, R163 ;  /* 0x000000a3a427723e */ /* 0x000fc400000000ff */
        /* <DEDUP_REMOVED lines=8> */
[----:B------:R-:W-:-:S02]  /*27f0*/  F2FP.F16.F32.PACK_AB R44, R2, R67 ;  /* 0x00000043022c723e */ /* 0x000fc400000000ff */
[----:B------:R-:W-:Y:S01]  /*2800*/  F2FP.F16.F32.PACK_AB R45, R156, R69 ;  /* 0x000000459c2d723e */ /* 0x000fe200000000ff */
[----:B------:R1:W-:Y:S01]  /*2810*/  @P1 STG.E.128 desc[UR4][R60.64+0x10], R32 ;  /* 0x000010203c001986 */ /* 0x0003e2000c101d04 */
[----:B------:R-:W-:Y:S02]  /*2820*/  F2FP.F16.F32.PACK_AB R46, R46, R71 ;  /* 0x000000472e2e723e */ /* 0x000fe400000000ff */
[----:B------:R-:W-:Y:S02]  /*2830*/  F2FP.F16.F32.PACK_AB R47, R152, R47 ;  /* 0x0000002f982f723e */ /* 0x000fe400000000ff */
[----:B0-----:R-:W-:-:S03]  /*2840*/  LEA R151, R48, R151, 0x2 ;  /* 0x0000009730977211 */ /* 0x001fc600078e10ff */
[----:B------:R1:W-:Y:S01]  /*2850*/  STG.E.128 desc[UR4][R54.64], R44 ;  /* 0x0000002c36007986 */ /* 0x0003e2000c101d04 */
[----:B------:R-:W-:-:S13]  /*2860*/  ISETP.GE.AND P1, PT, R151, R49, PT ;  /* 0x000000319700720c */ /* 0x000fda0003f26270 */
[----:B------:R-:W-:Y:S05]  /*2870*/  @!P1 BRA `(.L_x_7592) ;  /* 0xffffffdc00789947 */ /* 0x000fea000383ffff */
[----:B------:R-:W-:Y:S05]  /*2880*/  BSYNC B1 ;  /* 0x0000000000017941 */ /* 0x000fea0003800000 */
.L_x_7590:
        /* <DEDUP_REMOVED lines=9> */
[----:B-1----:R-:W-:Y:S02]  /*2920*/  MOV R28, R121 ;  /* 0x00000079001c7202 */ /* 0x002fe40000000f00 */
        /* <DEDUP_REMOVED lines=38> */
.L_x_7589:
[----:B------:R-:W-:Y:S05]  /*2b90*/  BSYNC B0 ;  /* 0x0000000000007941 */ /* 0x000fea0003800000 */
.L_x_7587:
        /* <DEDUP_REMOVED lines=146> */
.L_x_7591:
        /* <DEDUP_REMOVED lines=8> */
.L_x_7594:
[----:B------:R-:W-:Y:S05]  /*3540*/  BSYNC B2 ;  /* 0x0000000000027941 */ /* 0x000fea0003800000 */
.L_x_7593:
        /* <DEDUP_REMOVED lines=9> */
.L_x_7595:
        /* <DEDUP_REMOVED lines=8> */
.L_x_7596:
[----:B------:R-:W-:-:S05]  /*3660*/  FADD.FTZ R108, R51, R108 ;  /* 0x0000006c336c7221 */ /* 0x000fca0000010000 */
[----:B------:R-:W-:Y:S02]  /*3670*/  MOV R184, R108 ;  /* 0x0000006c00b87202 */ /* 0x000fe40000000f00 */
[----:B------:R-:W-:-:S07]  /*3680*/  MOV R67, R134 ;  /* 0x0000008600437202 */ /* 0x000fce0000000f00 */
[----:B------:R-:W-:Y:S05]  /*3690*/  WARPSYNC.COLLECTIVE R181, `(.L_x_7597) ;  /* 0x00000000b5087348 */ /* 0x000fea0003c00000 */
[----:B------:R0:W1:Y:S02]  /*36a0*/  SHFL.BFLY P1, R134, R184, R183, R186 ;  /* 0x0c0000b7b8867389 */ /* 0x00006400000200ba */
[----:B01----:R-:W-:Y:S01]  /*36b0*/  ENDCOLLECTIVE ;  /* 0x000000000000791b */ /* 0x003fe20003800000 */
.L_x_7597:
        /* <DEDUP_REMOVED lines=8> */
.L_x_7598:
[----:B------:R-:W-:Y:S01]  /*3740*/  FADD.FTZ R105, R108, R105 ;  /* 0x000000696c697221 */ /* 0x000fe20000010000 */
[----:B------:R-:W-:-:S04]  /*3750*/  MOV R108, R174 ;  /* 0x000000ae006c7202 */ /* 0x000fc80000000f00 */
[----:B------:R-:W-:Y:S02]  /*3760*/  MOV R184, R105 ;  /* 0x0000006900b87202 */ /* 0x000fe40000000f00 */
[----:B------:R-:W-:-:S07]  /*3770*/  MOV R110, R134 ;  /* 0x00000086006e7202 */ /* 0x000fce0000000f00 */
[----:B------:R-:W-:Y:S05]  /*3780*/  WARPSYNC.COLLECTIVE R181, `(.L_x_7599) ;  /* 0x00000000b5087348 */ /* 0x000fea0003c00000 */
[----:B------:R0:W1:Y:S02]  /*3790*/  SHFL.BFLY P1, R134, R184, R183, R186 ;  /* 0x0c0000b7b8867389 */ /* 0x00006400000200ba */
[----:B01----:R-:W-:Y:S01]  /*37a0*/  ENDCOLLECTIVE ;  /* 0x000000000000791b */ /* 0x003fe20003800000 */
.L_x_7599:
[----:B------:R-:W-:Y:S01]  /*37b0*/  FADD.FTZ R107, R67, R110 ;  /* 0x0000006e436b7221 */ /* 0x000fe20000010000 */
[----:B------:R-:W-:-:S04]  /*37c0*/  HFMA2.MMA R183, -RZ, RZ, 0, 4.76837158203125e-07 ;  /* 0x00000008ffb77435 */ /* 0x000fc800000001ff */
[----:B------:R-:W-:Y:S01]  /*37d0*/  MOV R184, R107 ;  /* 0x0000006b00b87202 */ /* 0x000fe20000000f00 */
[----:B------:R-:W-:Y:S01]  /*37e0*/  FADD.FTZ R103, R105, R134 ;  /* 0x0000008669677221 */ /* 0x000fe20000010000 */
[----:B------:R-:W-:-:S07]  /*37f0*/  MOV R105, R176 ;  /* 0x000000b000697202 */ /* 0x000fce0000000f00 */
[----:B------:R-:W-:Y:S05]  /*3800*/  WARPSYNC.COLLECTIVE R181, `(.L_x_7600) ;  /* 0x00000000b5087348 */ /* 0x000fea0003c00000 */
[----:B------:R0:W1:Y:S02]  /*3810*/  SHFL.BFLY P1, R134, R184, R183, R186 ;  /* 0x0c0000b7b8867389 */ /* 0x00006400000200ba */
[----:B01----:R-:W-:Y:S01]  /*3820*/  ENDCOLLECTIVE ;  /* 0x000000000000791b */ /* 0x003fe20003800000 */
.L_x_7600:
[----:B------:R-:W-:Y:S02]  /*3830*/  MOV R184, R103 ;  /* 0x0000006700b87202 */ /* 0x000fe40000000f00 */
[----:B------:R-:W-:-:S07]  /*3840*/  MOV R110, R134 ;  /* 0x00000086006e7202 */ /* 0x000fce0000000f00 */
[----:B------:R-:W-:Y:S05]  /*3850*/  WARPSYNC.COLLECTIVE R181, `(.L_x_7601) ;  /* 0x00000000b5087348 */ /* 0x000fea0003c00000 */
[----:B------:R0:W1:Y:S02]  /*3860*/  SHFL.BFLY P1, R134, R184, R183, R186 ;  /* 0x0c0000b7b8867389 */ /* 0x00006400000200ba */
[----:B01----:R-:W-:Y:S01]  /*3870*/  ENDCOLLECTIVE ;  /* 0x000000000000791b */ /* 0x003fe20003800000 */
.L_x_7601:
[----:B------:R-:W-:Y:S01]  /*3880*/  FADD.FTZ R51, R107, R110 ;  /* 0x0000006e6b337221 */ /* 0x000fe20000010000 */
[----:B------:R-:W-:Y:S02]  /*3890*/  MOV R110, R173 ;  /* 0x000000ad006e7202 */ /* 0x000fe40000000f00 */
[----:B------:R-:W-:Y:S01]  /*38a0*/  MOV R107, R175 ;  /* 0x000000af006b7202 */ /* 0x000fe20000000f00 */
[----:B------:R-:W-:Y:S01]  /*38b0*/  HFMA2.MMA R183, -RZ, RZ, 0, 9.5367431640625e-07 ;  /* 0x00000010ffb77435 */ /* 0x000fe200000001ff */
[----:B------:R-:W-:Y:S01]  /*38c0*/  MOV R184, R51 ;  /* 0x0000003300b87202 */ /* 0x000fe20000000f00 */
[----:B------:R-:W-:Y:S01]  /*38d0*/  FADD.FTZ R179, R103, R134 ;  /* 0x0000008667b37221 */ /* 0x000fe20000010000 */
[----:B------:R-:W-:-:S08]  /*38e0*/  MOV R103, R178 ;  /* 0x000000b200677202 */ /* 0x000fd00000000f00 */
[----:B------:R-:W-:Y:S05]  /*38f0*/  WARPSYNC.COLLECTIVE R181, `(.L_x_7602) ;  /* 0x00000000b5087348 */ /* 0x000fea0003c00000 */
[----:B------:R0:W1:Y:S02]  /*3900*/  SHFL.BFLY P1, R134, R184, R183, R186 ;  /* 0x0c0000b7b8867389 */ /* 0x00006400000200ba */
[----:B01----:R-:W-:Y:S01]  /*3910*/  ENDCOLLECTIVE ;  /* 0x000000000000791b */ /* 0x003fe20003800000 */
.L_x_7602:
[----:B------:R-:W-:Y:S02]  /*3920*/  MOV R184, R179 ;  /* 0x000000b300b87202 */ /* 0x000fe40000000f00 */
[----:B------:R-:W-:-:S07]  /*3930*/  MOV R180, R134 ;  /* 0x0000008600b47202 */ /* 0x000fce0000000f00 */
[----:B------:R-:W-:Y:S05]  /*3940*/  WARPSYNC.COLLECTIVE R181, `(.L_x_7603) ;  /* 0x00000000b5087348 */ /* 0x000fea0003c00000 */
[----:B------:R0:W1:Y:S02]  /*3950*/  SHFL.BFLY P1, R134, R184, R183, R186 ;  /* 0x0c0000b7b8867389 */ /* 0x00006400000200ba */
[----:B01----:R-:W-:Y:S01]  /*3960*/  ENDCOLLECTIVE ;  /* 0x000000000000791b */ /* 0x003fe20003800000 */
.L_x_7603:
[----:B------:R-:W-:Y:S02]  /*3970*/  MOV R182, R134 ;  /* 0x0000008600b67202 */ /* 0x000fe40000000f00 */
[----:B------:R-:W-:Y:S01]  /*3980*/  MOV R134, R170 ;  /* 0x000000aa00867202 */ /* 0x000fe20000000f00 */
[----:B------:R-:W-:Y:S06]  /*3990*/  BRA `(.L_x_7604) ;  /* 0xffffffdc00947947 */ /* 0x000fec000383ffff */
.L_x_7605:
        /* <DEDUP_REMOVED lines=14> */
.L_x_11785:


//--------------------- .text._ZN10layer_norm22ln_bwd_finalize_kernelINS_22Kernel_traits_finalizeILj768E6__halfS2_fS2_fjLb0ELj1024ELj4ENS_18Kernel_traits_baseILj768ES2_S2_fS2_fjLj1024EEEEELb0ELb0EEEvNS_9BwdParamsE --------------------------
	.section	.text._ZN10layer_norm22ln_bwd_finalize_kernelINS_22Kernel_traits_finalizeILj768E6__halfS2_fS2_fjLb0ELj1024ELj4ENS_18Kernel_traits_baseILj768ES2_S2_fS2_fjLj1024EEEEELb0ELb0EEEvNS_9BwdParamsE,"ax",@progbits
	.align	128
        .global         _ZN10layer_norm22ln_bwd_finalize_kernelINS_22Kernel_traits_finalizeILj768E6__halfS2_fS2_fjLb0ELj1024ELj4ENS_18Kernel_traits_baseILj768ES2_S2_fS2_fjLj1024EEEEELb0ELb0EEEvNS_9BwdParamsE
        .type           _ZN10layer_norm22ln_bwd_finalize_kernelINS_22Kernel_traits_finalizeILj768E6__halfS2_fS2_fjLb0ELj1024ELj4ENS_18Kernel_traits_baseILj768ES2_S2_fS2_fjLj1024EEEEELb0ELb0EEEvNS_9BwdParamsE,@function
        .size           _ZN10layer_norm22ln_bwd_finalize_kernelINS_22Kernel_traits_finalizeILj768E6__halfS2_fS2_fjLb0ELj1024ELj4ENS_18Kernel_traits_baseILj768ES2_S2_fS2_fjLj1024EEEEELb0ELb0EEEvNS_9BwdParamsE,(.L_x_11786 - _ZN10layer_norm22ln_bwd_finalize_kernelINS_22Kernel_traits_finalizeILj768E6__halfS2_fS2_fjLb0ELj1024ELj4ENS_18Kernel_traits_baseILj768ES2_S2_fS2_fjLj1024EEEEELb0ELb0EEEvNS_9BwdParamsE)
        .other          _ZN10layer_norm22ln_bwd_finalize_kernelINS_22Kernel_traits_finalizeILj768E6__halfS2_fS2_fjLb0ELj1024ELj4ENS_18Kernel_traits_baseILj768ES2_S2_fS2_fjLj1024EEEEELb0ELb0EEEvNS_9BwdParamsE,@"STO_CUDA_ENTRY STV_DEFAULT"
_ZN10layer_norm22ln_bwd_finalize_kernelINS_22Kernel_traits_finalizeILj768E6__halfS2_fS2_fjLb0ELj1024ELj4ENS_18Kernel_traits_baseILj768ES2_S2_fS2_fjLj1024EEEEELb0ELb0EEEvNS_9BwdParamsE:
.text._ZN10layer_norm22ln_bwd_finalize_kernelINS_22Kernel_traits_finalizeILj768E6__halfS2_fS2_fjLb0ELj1024ELj4ENS_18Kernel_traits_baseILj768ES2_S2_fS2_fjLj1024EEEEELb0ELb0EEEvNS_9BwdParamsE:
        /* <DEDUP_REMOVED lines=25> */
.L_x_7618:
        /* <DEDUP_REMOVED lines=30> */
.L_x_7610:
        /* <DEDUP_REMOVED lines=36> */
.L_x_7609:
[----:B------:R-:W-:Y:S05]  /*05b0*/  BSYNC B1 ;  /* 0x0000000000017941 */ /* 0x000fea0003800000 */
.L_x_7608:
        /* <DEDUP_REMOVED lines=24> */
.L_x_7612:
[----:B------:R-:W-:Y:S05]  /*0740*/  BSYNC B1 ;  /* 0x0000000000017941 */ /* 0x000fea0003800000 */
.L_x_7611:
        /* <DEDUP_REMOVED lines=12> */
.L_x_7613:
[----:B------:R-:W-:Y:S05]  /*0810*/  BSYNC B1 ;  /* 0x0000000000017941 */ /* 0x000fea0003800000 */
.L_x_7607:
[----:B------:R-:W-:Y:S05]  /*0820*/  BSYNC B0 ;  /* 0x0000000000007941 */ /* 0x000fea0003800000 */
.L_x_7606:
        /* <DEDUP_REMOVED lines=29> */
.L_x_7629:
[----:B---3--:R-:W-:Y:S01]  /*0a00*/  FADD.FTZ R9, R18, R9 ;  /* 0x0000000912097221 */ /* 0x008fe20000010000 */
[----:B--2---:R-:W-:-:S04]  /*0a10*/  FADD.FTZ R11, R10, R11 ;  /* 0x0000000b0a0b7221 */ /* 0x004fc80000010000 */
[----:B------:R2:W-:Y:S04]  /*0a20*/  @!P1 STS [R6+0x2000], R9 ;  /* 0x0020000906009388 */ /* 0x0005e80000000800 */
[----:B------:R2:W-:Y:S02]  /*0a30*/  @!P1 STS [R6+0x2080], R11 ;  /* 0x0020800b06009388 */ /* 0x0005e40000000800 */
.L_x_7614:
        /* <DEDUP_REMOVED lines=18> */
.L_x_7617:
[----:B------:R-:W-:Y:S05]  /*0b60*/  BSYNC B0 ;  /* 0x0000000000007941 */ /* 0x000fea0003800000 */
.L_x_7616:
[C---:B------:R-:W-:Y:S01]  /*0b70*/  ISETP.GT.U32.AND P1, PT, R3.reuse, -0x301, PT ;  /* 0xfffffcff0300780c */ /* 0x040fe20003f24070 */
[----:B------:R-:W-:Y:S01]  /*0b80*/  VIADD R4, R4, 0x180 ;  /* 0x0000018004047836 */ /* 0x000fe20000000000 */
[----:B------:R-:W-:-:S11]  /*0b90*/  IADD3 R3, R3, 0x300, RZ ;  /* 0x0000030003037810 */ /* 0x000fd60007ffe0ff */
[----:B------:R-:W-:Y:S05]  /*0ba0*/  @P1 BRA `(.L_x_7618) ;  /* 0xfffffff400781947 */ /* 0x000fea000383ffff */
[----:B------:R-:W-:Y:S05]  /*0bb0*/  EXIT ;  /* 0x000000000000794d */ /* 0x000fea0003800000 */
.L_x_7615:
[----:B------:R-:W-:Y:S01]  /*0bc0*/  HFMA2.MMA R21, -RZ, RZ, 0, 5.9604644775390625e-08 ;  /* 0x00000001ff157435 */ /* 0x000fe200000001ff */
[----:B0--3--:R-:W-:Y:S01]  /*0bd0*/  MOV R22, R10 ;  /* 0x0000000a00167202 */ /* 0x009fe20000000f00 */
[----:B------:R-:W-:Y:S01]  /*0be0*/  IMAD.MOV.U32 R19, RZ, RZ, -0x1 ;  /* 0xffffffffff137424 */ /* 0x000fe200078e00ff */
[----:B------:R-:W-:-:S08]  /*0bf0*/  MOV R24, 0x1f ;  /* 0x0000001f00187802 */ /* 0x000fd00000000f00 */
[----:B-12---:R-:W-:Y:S05]  /*0c00*/  WARPSYNC.COLLECTIVE R19, `(.L_x_7619) ;  /* 0x0000000013087348 */ /* 0x006fea0003c00000 */
[----:B------:R0:W3:Y:S02]  /*0c10*/  SHFL.BFLY P2, R20, R22, R21, R24 ;  /* 0x0c00001516147389 */ /* 0x0000e40000040018 */
[----:B0123--:R-:W-:Y:S01]  /*0c20*/  ENDCOLLECTIVE ;  /* 0x000000000000791b */ /* 0x00ffe20003800000 */
.L_x_7619:
[----:B------:R-:W-:Y:S01]  /*0c30*/  HFMA2.MMA R21, -RZ, RZ, 0, 1.1920928955078125e-07 ;  /* 0x00000002ff157435 */ /* 0x000fe200000001ff */
[----:B------:R-:W-:-:S05]  /*0c40*/  MOV R11, R20 ;  /* 0x00000014000b7202 */ /* 0x000fca0000000f00 */
[----:B------:R-:W-:-:S05]  /*0c50*/  FADD.FTZ R11, R10, R11 ;  /* 0x0000000b0a0b7221 */ /* 0x000fca0000010000 */
[----:B------:R-:W-:-:S07]  /*0c60*/  MOV R22, R11 ;  /* 0x0000000b00167202 */ /* 0x000fce0000000f00 */
[----:B------:R-:W-:Y:S05]  /*0c70*/  WARPSYNC.COLLECTIVE R19, `(.L_x_7620) ;  /* 0x0000000013087348 */ /* 0x000fea0003c00000 */
[----:B------:R0:W1:Y:S02]  /*0c80*/  SHFL.BFLY P2, R20, R22, R21, R24 ;  /* 0x0c00001516147389 */ /* 0x0000640000040018 */
[----:B01----:R-:W-:Y:S01]  /*0c90*/  ENDCOLLECTIVE ;  /* 0x000000000000791b */ /* 0x003fe20003800000 */
.L_x_7620:
[----:B------:R-:W-:Y:S01]  /*0ca0*/  HFMA2.MMA R21, -RZ, RZ, 0, 2.384185791015625e-07 ;  /* 0x00000004ff157435 */ /* 0x000fe200000001ff */
[----:B------:R-:W-:-:S04]  /*0cb0*/  IMAD.MOV.U32 R14, RZ, RZ, R20 ;  /* 0x000000ffff0e7224 */ /* 0x000fc800078e0014 */
[----:B------:R-:W-:-:S05]  /*0cc0*/  FADD.FTZ R14, R11, R14 ;  /* 0x0000000e0b0e7221 */ /* 0x000fca0000010000 */
[----:B------:R-:W-:-:S07]  /*0cd0*/  MOV R22, R14 ;  /* 0x0000000e00167202 */ /* 0x000fce0000000f00 */
[----:B------:R-:W-:Y:S05]  /*0ce0*/  WARPSYNC.COLLECTIVE R19, `(.L_x_7621) ;  /* 0x0000000013087348 */ /* 0x000fea0003c00000 */
[----:B------:R0:W1:Y:S02]  /*0cf0*/  SHFL.BFLY P2, R20, R22, R21, R24 ;  /* 0x0c00001516147389 */ /* 0x0000640000040018 */
[----:B01----:R-:W-:Y:S01]  /*0d00*/  ENDCOLLECTIVE ;  /* 0x000000000000791b */ /* 0x003fe20003800000 */
.L_x_7621:
[----:B------:R-:W-:Y:S01]  /*0d10*/  HFMA2.MMA R21, -RZ, RZ, 0, 4.76837158203125e-07 ;  /* 0x00000008ff157435 */ /* 0x000fe200000001ff */
[----:B------:R-:W-:-:S05]  /*0d20*/  MOV R13, R20 ;  /* 0x00000014000d7202 */ /* 0x000fca0000000f00 */
[----:B------:R-:W-:-:S04]  /*0d30*/  FADD.FTZ R13, R14, R13 ;  /* 0x0000000d0e0d7221 */ /* 0x000fc80000010000 */
[----:B------:R-:W-:-:S07]  /*0d40*/  IMAD.MOV.U32 R22, RZ, RZ, R13 ;  /* 0x000000ffff167224 */ /* 0x000fce00078e000d */
[----:B------:R-:W-:Y:S05]  /*0d50*/  WARPSYNC.COLLECTIVE R19, `(.L_x_7622) ;  /* 0x0000000013087348 */ /* 0x000fea0003c00000 */
[----:B------:R0:W1:Y:S02]  /*0d60*/  SHFL.BFLY P2, R20, R22, R21, R24 ;  /* 0x0c00001516147389 */ /* 0x0000640000040018 */
[----:B01----:R-:W-:Y:S01]  /*0d70*/  ENDCOLLECTIVE ;  /* 0x000000000000791b */ /* 0x003fe20003800000 */
.L_x_7622:
[----:B------:R-:W-:Y:S01]  /*0d80*/  IMAD.MOV.U32 R21, RZ, RZ, 0x10 ;  /* 0x00000010ff157424 */ /* 0x000fe200078e00ff */
[----:B------:R-:W-:-:S05]  /*0d90*/  MOV R10, R20 ;  /* 0x00000014000a7202 */ /* 0x000fca0000000f00 */
[----:B------:R-:W-:-:S05]  /*0da0*/  FADD.FTZ R10, R13, R10 ;  /* 0x0000000a0d0a7221 */ /* 0x000fca0000010000 */
[----:B------:R-:W-:-:S07]  /*0db0*/  MOV R22, R10 ;  /* 0x0000000a00167202 */ /* 0x000fce0000000f00 */
[----:B------:R-:W-:Y:S05]  /*0dc0*/  WARPSYNC.COLLECTIVE R19, `(.L_x_7623) ;  /* 0x0000000013087348 */ /* 0x000fea0003c00000 */
[----:B------:R0:W1:Y:S02]  /*0dd0*/  SHFL.BFLY P2, R20, R22, R21, R24 ;  /* 0x0c00001516147389 */ /* 0x0000640000040018 */
[----:B01----:R-:W-:Y:S01]  /*0de0*/  ENDCOLLECTIVE ;  /* 0x000000000000791b */ /* 0x003fe20003800000 */
.L_x_7623:
[----:B------:R-:W-:Y:S01]  /*0df0*/  HFMA2.MMA R21, -RZ, RZ, 0, 5.9604644775390625e-08 ;  /* 0x00000001ff157435 */ /* 0x000fe200000001ff */
[----:B------:R-:W-:Y:S02]  /*0e00*/  MOV R22, R9 ;  /* 0x0000000900167202 */ /* 0x000fe40000000f00 */
[----:B------:R-:W-:-:S08]  /*0e10*/  MOV R11, R20 ;  /* 0x00000014000b7202 */ /* 0x000fd00000000f00 */
[----:B------:R-:W-:Y:S05]  /*0e20*/  WARPSYNC.COLLECTIVE R19, `(.L_x_7624) ;  /* 0x0000000013087348 */ /* 0x000fea0003c00000 */
[----:B------:R0:W1:Y:S02]  /*0e30*/  SHFL.BFLY P2, R20, R22, R21, R24 ;  /* 0x0c00001516147389 */ /* 0x0000640000040018 */
[----:B01----:R-:W-:Y:S01]  /*0e40*/  ENDCOLLECTIVE ;  /* 0x000000000000791b */ /* 0x003fe20003800000 */
.L_x_7624:
[----:B------:R-:W-:Y:S01]  /*0e50*/  HFMA2.MMA R21, -RZ, RZ, 0, 1.1920928955078125e-07 ;  /* 0x00000002ff157435 */ /* 0x000fe200000001ff */
[----:B------:R-:W-:-:S04]  /*0e60*/  IMAD.MOV.U32 R14, RZ, RZ, R20 ;  /* 0x000000ffff0e7224 */ /* 0x000fc800078e0014 */
[----:B------:R-:W-:-:S05]  /*0e70*/  FADD.FTZ R15, R9, R14 ;  /* 0x0000000e090f7221 */ /* 0x000fca0000010000 */
[----:B------:R-:W-:-:S07]  /*0e80*/  MOV R22, R15 ;  /* 0x0000000f00167202 */ /* 0x000fce0000000f00 */
[----:B------:R-:W-:Y:S05]  /*0e90*/  WARPSYNC.COLLECTIVE R19, `(.L_x_7625) ;  /* 0x0000000013087348 */ /* 0x000fea0003c00000 */
[----:B------:R0:W1:Y:S02]  /*0ea0*/  SHFL.BFLY P2, R20, R22, R21, R24 ;  /* 0x0c00001516147389 */ /* 0x0000640000040018 */
[----:B01----:R-:W-:Y:S01]  /*0eb0*/  ENDCOLLECTIVE ;  /* 0x000000000000791b */ /* 0x003fe20003800000 */
.L_x_7625:
[----:B------:R-:W-:Y:S01]  /*0ec0*/  HFMA2.MMA R21, -RZ, RZ, 0, 2.384185791015625e-07 ;  /* 0x00000004ff157435 */ /* 0x000fe200000001ff */
[----:B------:R-:W-:-:S05]  /*0ed0*/  MOV R16, R20 ;  /* 0x0000001400107202 */ /* 0x000fca0000000f00 */
[----:B------:R-:W-:-:S04]  /*0ee0*/  FADD.FTZ R16, R15, R16 ;  /* 0x000000100f107221 */ /* 0x000fc80000010000 */
[----:B------:R-:W-:-:S07]  /*0ef0*/  IMAD.MOV.U32 R22, RZ, RZ, R16 ;  /* 0x000000ffff167224 */ /* 0x000fce00078e0010 */
[----:B------:R-:W-:Y:S05]  /*0f00*/  WARPSYNC.COLLECTIVE R19, `(.L_x_7626) ;  /* 0x0000000013087348 */ /* 0x000fea0003c00000 */
[----:B------:R0:W1:Y:S02]  /*0f10*/  SHFL.BFLY P2, R20, R22, R21, R24 ;  /* 0x0c00001516147389 */ /* 0x0000640000040018 */
[----:B01----:R-:W-:Y:S01]  /*0f20*/  ENDCOLLECTIVE ;  /* 0x000000000000791b */ /* 0x003fe20003800000 */
.L_x_7626:
[----:B------:R-:W-:Y:S01]  /*0f30*/  IMAD.MOV.U32 R21, RZ, RZ, 0x8 ;  /* 0x00000008ff157424 */ /* 0x000fe200078e00ff */
[----:B------:R-:W-:-:S05]  /*0f40*/  MOV R17, R20 ;  /* 0x0000001400117202 */ /* 0x000fca0000000f00 */
[----:B------:R-:W-:-:S05]  /*0f50*/  FADD.FTZ R17, R16, R17 ;  /* 0x0000001110117221 */ /* 0x000fca0000010000 */
[----:B------:R-:W-:-:S07]  /*0f60*/  MOV R22, R17 ;  /* 0x0000001100167202 */ /* 0x000fce0000000f00 */
[----:B------:R-:W-:Y:S05]  /*0f70*/  WARPSYNC.COLLECTIVE R19, `(.L_x_7627) ;  /* 0x0000000013087348 */ /* 0x000fea0003c00000 */
[----:B------:R0:W1:Y:S02]  /*0f80*/  SHFL.BFLY P2, R20, R22, R21, R24 ;  /* 0x0c00001516147389 */ /* 0x0000640000040018 */
[----:B01----:R-:W-:Y:S01]  /*0f90*/  ENDCOLLECTIVE ;  /* 0x000000000000791b */ /* 0x003fe20003800000 */
.L_x_7627:
[----:B------:R-:W-:Y:S01]  /*0fa0*/  HFMA2.MMA R21, -RZ, RZ, 0, 9.5367431640625e-07 ;  /* 0x00000010ff157435 */ /* 0x000fe200000001ff */
[----:B------:R-:W-:-:S05]  /*0fb0*/  MOV R18, R20 ;  /* 0x0000001400127202 */ /* 0x000fca0000000f00 */
[----:B------:R-:W-:-:S05]  /*0fc0*/  FADD.FTZ R18, R17, R18 ;  /* 0x0000001211127221 */ /* 0x000fca0000010000 */
[----:B------:R-:W-:-:S07]  /*0fd0*/  MOV R22, R18 ;  /* 0x0000001200167202 */ /* 0x000fce0000000f00 */
[----:B------:R-:W-:Y:S05]  /*0fe0*/  WARPSYNC.COLLECTIVE R19, `(.L_x_7628) ;  /* 0x0000000013087348 */ /* 0x000fea0003c00000 */
[----:B------:R0:W1:Y:S02]  /*0ff0*/  SHFL.BFLY P2, R20, R22, R21, R24 ;  /* 0x0c00001516147389 */ /* 0x0000640000040018 */
[----:B01----:R-:W-:Y:S01]  /*1000*/  ENDCOLLECTIVE ;  /* 0x000000000000791b */ /* 0x003fe20003800000 */
.L_x_7628:
[----:B------:R-:W-:Y:S01]  /*1010*/  MOV R9, R20 ;  /* 0x0000001400097202 */ /* 0x000fe20000000f00 */
[----:B------:R-:W-:Y:S06]  /*1020*/  BRA `(.L_x_7629) ;  /* 0xfffffff800747947 */ /* 0x000fec000383ffff */
.L_x_7630:
        /* <DEDUP_REMOVED lines=13> */
.L_x_11786:


//--------------------- .text._ZN10layer_norm13ln_bwd_kernelINS_13Kernel_traitsI6__halfS2_fS2_fjLj768ELj1ELj4ELj1ELj16ENS_18Kernel_traits_baseILj768ES2_S2_fS2_fjLj128EEEEELb1ELb0ELb1ELb0EEEvNS_9BwdParamsE --------------------------
	.section	.text._ZN10layer_norm13ln_bwd_kernelINS_13Kernel_traitsI6__halfS2_fS2_fjLj768ELj1ELj4ELj1ELj16ENS_18Kernel_traits_baseILj768ES2_S2_fS2_fjLj128EEEEELb1ELb0ELb1ELb0EEEvNS_9BwdParamsE,"ax",@progbits
	.align	128
        .global         _ZN10layer_norm13ln_bwd_kernelINS_13Kernel_traitsI6__halfS2_fS2_fjLj768ELj1ELj4ELj1ELj16ENS_18Kernel_traits_baseILj768ES2_S2_fS2_fjLj128EEEEELb1ELb0ELb1ELb0EEEvNS_9BwdParamsE
        .type           _ZN10layer_norm13ln_bwd_kernelINS_13Kernel_traitsI6__halfS2_fS2_fjLj768ELj1ELj4ELj1ELj16ENS_18Kernel_traits_baseILj768ES2_S2_fS2_fjLj128EEEEELb1ELb0ELb1ELb0EEEvNS_9BwdParamsE,@function
        .size           _ZN10layer_norm13ln_bwd_kernelINS_13Kernel_traitsI6__halfS2_fS2_fjLj768ELj1ELj4ELj1ELj16ENS_18Kernel_traits_baseILj768ES2_S2_fS2_fjLj128EEEEELb1ELb0ELb1ELb0EEEvNS_9BwdParamsE,(.L_x_11787 - _ZN10layer_norm13ln_bwd_kernelINS_13Kernel_traitsI6__halfS2_fS2_fjLj768ELj1ELj4ELj1ELj16ENS_18Kernel_traits_baseILj768ES2_S2_fS2_fjLj128EEEEELb1ELb0ELb1ELb0EEEvNS_9BwdParamsE)
        .other          _ZN10layer_norm13ln_bwd_kernelINS_13Kernel_traitsI6__halfS2_fS2_fjLj768ELj1ELj4ELj1ELj16ENS_18Kernel_traits_baseILj768ES2_S2_fS2_fjLj128EEEEELb1ELb0ELb1ELb0EEEvNS_9BwdParamsE,@"STO_CUDA_ENTRY STV_DEFAULT"
_ZN10layer_norm13ln_bwd_kernelINS_13Kernel_traitsI6__halfS2_fS2_fjLj768ELj1ELj4ELj1ELj16ENS_18Kernel_traits_baseILj768ES2_S2_fS2_fjLj128EEEEELb1ELb0ELb1ELb0EEEvNS_9BwdParamsE:
.text._ZN10layer_norm13ln_bwd_kernelINS_13Kernel_traitsI6__halfS2_fS2_fjLj768ELj1ELj4ELj1ELj16ENS_18Kernel_traits_baseILj768ES2_S2_fS2_fjLj128EEEEELb1ELb0ELb1ELb0EEEvNS_9BwdParamsE:
        /* <DEDUP_REMOVED lines=60> */
[----:B------:R-:W-:Y:S01]  /*03c0*/  HFMA2.MMA R49, -RZ, RZ, 0, 0 ;  /* 0x00000000ff317435 */ /* 0x000fe200000001ff */
[--C-:B-----5:R-:W-:Y:S01]  /*03d0*/  HADD2.F32 R28, -RZ, R12.reuse.H0_H0 ;  /* 0x2000000cff1c7230 */ /* 0x120fe20000004100 */
[----:B------:R-:W-:Y:S01]  /*03e0*/  MOV R3, R0 ;  /* 0x0000000000037202 */ /* 0x000fe20000000f00 */
        /* <DEDUP_REMOVED lines=23> */
.L_x_7699:
[----:B0-----:R-:W0:Y:S08]  /*0560*/  LDC.64 R128, c[0x0][0x288] ;  /* 0x0000a200ff807b82 */ /* 0x001e300000000a00 */
[----:B------:R-:W1:Y:S08]  /*0570*/  LDC.64 R126, c[0x0][0x258] ;  /* 0x00009600ff7e7b82 */ /* 0x000e700000000a00 */
[----:B------:R-:W2:Y:S01]  /*0580*/  LDC.64 R124, c[0x0][0x280] ;  /* 0x0000a000ff7c7b82 */ /* 0x000ea20000000a00 */
[----:B0-----:R-:W-:-:S07]  /*0590*/  IMAD.WIDE R128, R3, 0x4, R128 ;  /* 0x0000000403807825 */ /* 0x001fce00078e0280 */
[----:B---3--:R-:W0:Y:S01]  /*05a0*/  LDC.64 R174, c[0x0][0x2c8] ;  /* 0x0000b200ffae7b82 */ /* 0x008e220000000a00 */
[----:B------:R0:W3:Y:S01]  /*05b0*/  LDG.E R130, desc[UR4][R128.64] ;  /* 0x0000000480827981 */ /* 0x0000e2000c1e1900 */
        /* <DEDUP_REMOVED lines=33> */
.L_x_7636:
[----:B------:R-:W-:Y:S05]  /*07d0*/  BSYNC B2 ;  /* 0x0000000000027941 */ /* 0x000fea0003800000 */
.L_x_7635:
        /* <DEDUP_REMOVED lines=10> */
[----:B------:R-:W-:Y:S02]  /*0880*/  IADD3 R127, R127, 0x20, RZ ;  /* 0x000000207f7f7810 */ /* 0x000fe40007ffe0ff */
[----:B------:R-:W-:-:S07]  /*0890*/  IADD3 R131, R131, 0x20, RZ ;  /* 0x0000002083837810 */ /* 0x000fce0007ffe0ff */
.L_x_7638:
[----:B------:R-:W-:Y:S05]  /*08a0*/  BSYNC B2 ;  /* 0x0000000000027941 */ /* 0x000fea0003800000 */
.L_x_7637:
[----:B------:R-:W-:Y:S01]  /*08b0*/  HFMA2.MMA R191, -RZ, RZ, 0, 0 ;  /* 0x00000000ffbf7435 */ /* 0x000fe200000001ff */
[----:B------:R-:W-:Y:S01]  /*08c0*/  MOV R180, RZ ;  /* 0x000000ff00b47202 */ /* 0x000fe20000000f00 */
[----:B------:R-:W-:Y:S09]  /*08d0*/  @!P4 BRA `(.L_x_7639) ;  /* 0x000000100060c947 */ /* 0x000ff20003800000 */
        /* <DEDUP_REMOVED lines=10> */
.L_x_7634:
[----:B------:R-:W0:Y:S02]  /*0980*/  LDC.64 R124, c[0x0][0x250] ;  /* 0x00009400ff7c7b82 */ /* 0x000e240000000a00 */
[----:B0-----:R-:W-:-:S06]  /*0990*/  IMAD.WIDE R124, R3, 0x4, R124 ;  /* 0x00000004037c7825 */ /* 0x001fcc00078e027c */
[----:B------:R-:W2:Y:S01]  /*09a0*/  LDG.E R124, desc[UR4][R124.64] ;  /* 0x000000047c7c7981 */ /* 0x000ea2000c1e1900 */
[----:B-----5:R-:W-:Y:S01]  /*09b0*/  ISETP.GE.AND P2, PT, R176, 0x1, PT ;  /* 0x00000001b000780c */ /* 0x020fe20003f46270 */
[----:B------:R-:W-:Y:S01]  /*09c0*/  HFMA2.MMA R178, -RZ, RZ, 0, 0 ;  /* 0x00000000ffb27435 */ /* 0x000fe200000001ff */
[----:B------:R-:W-:Y:S01]  /*09d0*/  ISETP.NE.AND P0, PT, R19, RZ, PT ;  /* 0x000000ff1300720c */ /* 0x000fe20003f05270 */
        /* <DEDUP_REMOVED lines=31> */
[----:B------:R-:W-:Y:S02]  /*0bd0*/  IADD3 R181, R0, 0x20, RZ ;  /* 0x0000002000b57810 */ /* 0x000fe40007ffe0ff */
[----:B------:R-:W-:Y:S02]  /*0be0*/  IADD3 R179, R179, 0x20, RZ ;  /* 0x00000020b3b37810 */ /* 0x000fe40007ffe0ff */
[----:B------:R-:W-:Y:S01]  /*0bf0*/  IADD3 R178, R178, 0x20, RZ ;  /* 0x00000020b2b27810 */ /* 0x000fe20007ffe0ff */
[C---:B---3--:R-:W-:Y:S01]  /*0c00*/  FADD.FTZ R189, -R177.reuse, R32 ;  /* 0x00000020b1bd7221 */ /* 0x048fe20000010100 */
[----:B------:R-:W-:-:S03]  /*0c10*/  FADD.FTZ R135, -R177, R35 ;  /* 0x00000023b1877221 */ /* 0x000fc60000010100 */
[----:B------:R-:W-:Y:S01]  /*0c20*/  FMUL.FTZ R189, R2, R189 ;  /* 0x000000bd02bd7220 */ /* 0x000fe20000410000 */
[--C-:B----4-:R-:W-:Y:S02]  /*0c30*/  HADD2.F32 R35, -RZ, R36.reuse.H0_H0 ;  /* 0x20000024ff237230 */ /* 0x110fe40000004100 */
[----:B------:R-:W-:Y:S01]  /*0c40*/  FADD.FTZ R33, -R177, R33 ;  /* 0x00000021b1217221 */ /* 0x000fe20000010100 */
[----:B------:R-:W-:Y:S02]  /*0c50*/  HADD2.F32 R36, -RZ, R36.H1_H1 ;  /* 0x30000024ff247230 */ /* 0x000fe40000004100 */
[----:B------:R-:W-:Y:S01]  /*0c60*/  FADD.FTZ R68, R68, R35 ;  /* 0x0000002344447221 */ /* 0x000fe20000010000 */
[-C--:B------:R-:W-:Y:S01]  /*0c70*/  FFMA.FTZ R48, R189, R35.reuse, R48 ;  /* 0x00000023bd307223 */ /* 0x080fe20000010030 */
[----:B------:R-:W-:Y:S01]  /*0c80*/  FMUL.FTZ R35, R28, R35 ;  /* 0x000000231c237220 */ /* 0x000fe20000410000 */
[--C-:B------:R-:W-:Y:S02]  /*0c90*/  HADD2.F32 R143, -RZ, R39.reuse.H0_H0 ;  /* 0x20000027ff8f7230 */ /* 0x100fe40000004100 */
[----:B------:R-:W-:-:S02]  /*0ca0*/  HADD2.F32 R132, -RZ, R39.H1_H1 ;  /* 0x30000027ff847230 */ /* 0x000fc40000004100 */
[C---:B------:R-:W-:Y:S01]  /*0cb0*/  FADD.FTZ R39, -R177.reuse, R124 ;  /* 0x0000007cb1277221 */ /* 0x040fe20000010100 */
[--C-:B------:R-:W-:Y:S02]  /*0cc0*/  HADD2.F32 R131, -RZ, R37.reuse.H0_H0 ;  /* 0x20000025ff837230 */ /* 0x100fe40000004100 */
[----:B0-----:R-:W-:Y:S01]  /*0cd0*/  FADD.FTZ R129, -R177, R125 ;  /* 0x0000007db1817221 */ /* 0x001fe20000010100 */
[----:B------:R-:W-:Y:S02]  /*0ce0*/  HADD2.F32 R130, -RZ, R37.H1_H1 ;  /* 0x30000025ff827230 */ /* 0x000fe40000004100 */
[----:B------:R-:W-:Y:S01]  /*0cf0*/  FMUL.FTZ R32, R2, R33 ;  /* 0x0000002102207220 */ /* 0x000fe20000410000 */
[-C--:B------:R-:W-:Y:S01]  /*0d00*/  FMUL.FTZ R37, R27, R36.reuse ;  /* 0x000000241b257220 */ /* 0x080fe20000410000 */
[----:B------:R-:W-:Y:S01]  /*0d10*/  FADD.FTZ R124, RZ, R35 ;  /* 0x00000023ff7c7221 */ /* 0x000fe20000010000 */
[----:B------:R-:W-:Y:S01]  /*0d20*/  FADD.FTZ R133, -R177, R34 ;  /* 0x00000022b1857221 */ /* 0x000fe20000010100 */
[----:B------:R-:W-:Y:S01]  /*0d30*/  FFMA.FTZ R125, R189, R35, RZ ;  /* 0x00000023bd7d7223 */ /* 0x000fe200000100ff */
[----:B------:R-:W-:Y:S01]  /*0d40*/  FADD.FTZ R191, -R177, R127 ;  /* 0x0000007fb1bf7221 */ /* 0x000fe20000010100 */
[----:B------:R-:W-:Y:S01]  /*0d50*/  FADD.FTZ R69, R69, R36 ;  /* 0x0000002445457221 */ /* 0x000fe20000010000 */
[----:B------:R-:W-:Y:S01]  /*0d60*/  FFMA.FTZ R49, R32, R36, R49 ;  /* 0x0000002420317223 */ /* 0x000fe20000010031 */
[----:B------:R-:W-:Y:S01]  /*0d70*/  FADD.FTZ R127, R124, R37 ;  /* 0x000000257c7f7221 */ /* 0x000fe20000010000 */
[----:B------:R-:W-:Y:S01]  /*0d80*/  FMUL.FTZ R33, R2, R133 ;  /* 0x0000008502217220 */ /* 0x000fe20000410000 */
[----:B------:R-:W-:Y:S01]  /*0d90*/  FMUL.FTZ R36, R26, R131 ;  /* 0x000000831a247220 */ /* 0x000fe20000410000 */
        /* <DEDUP_REMOVED lines=9> */
[----:B------:R-:W-:Y:S01]  /*0e30*/  FMUL.FTZ R38, R24, R139 ;  /* 0x0000008b18267220 */ /* 0x000fe20000410000 */
[----:B------:R-:W-:Y:S01]  /*0e40*/  FADD.FTZ R127, R126, R137 ;  /* 0x000000897e7f7221 */ /* 0x000fe20000010000 */
[----:B------:R-:W-:Y:S01]  /*0e50*/  FFMA.FTZ R124, R34, R137, R125 ;  /* 0x00000089227c7223 */ /* 0x000fe2000001007d */
[----:B------:R-:W-:Y:S01]  /*0e60*/  FADD.FTZ R72, R72, R139 ;  /* 0x0000008b48487221 */ /* 0x000fe20000010000 */
        /* <DEDUP_REMOVED lines=25> */
.L_x_7641:
[----:B------:R-:W-:Y:S05]  /*1000*/  BSYNC B2 ;  /* 0x0000000000027941 */ /* 0x000fea0003800000 */
.L_x_7640:
        /* <DEDUP_REMOVED lines=17> */
[----:B------:R-:W-:Y:S02]  /*1120*/  IADD3 R179, R179, 0x20, RZ ;  /* 0x00000020b3b37810 */ /* 0x000fe40007ffe0ff */
[----:B------:R-:W-:Y:S02]  /*1130*/  IADD3 R178, R178, 0x20, RZ ;  /* 0x00000020b2b27810 */ /* 0x000fe40007ffe0ff */
[----:B------:R-:W-:Y:S01]  /*1140*/  IADD3 R181, R181, 0x20, RZ ;  /* 0x00000020b5b57810 */ /* 0x000fe20007ffe0ff */
[C---:B----4-:R-:W-:Y:S01]  /*1150*/  FADD.FTZ R153, -R177.reuse, R125 ;  /* 0x0000007db1997221 */ /* 0x050fe20000010100 */
[C---:B0-----:R-:W-:Y:S01]  /*1160*/  FADD.FTZ R147, -R177.reuse, R126 ;  /* 0x0000007eb1937221 */ /* 0x041fe20000010100 */
[----:B------:R-:W-:Y:S01]  /*1170*/  FADD.FTZ R151, -R177, R124 ;  /* 0x0000007cb1977221 */ /* 0x000fe20000010100 */
[----:B---3--:R-:W-:-:S02]  /*1180*/  HADD2.F32 R125, -RZ, R128.H0_H0 ;  /* 0x20000080ff7d7230 */ /* 0x008fc40000004100 */
[C---:B------:R-:W-:Y:S01]  /*1190*/  FMUL.FTZ R147, R2.reuse, R147 ;  /* 0x0000009302937220 */ /* 0x040fe20000410000 */
[----:B------:R-:W-:Y:S02]  /*11a0*/  HADD2.F32 R124, -RZ, R129.H0_H0 ;  /* 0x20000081ff7c7230 */ /* 0x000fe40000004100 */
[----:B-1----:R-:W-:Y:S01]  /*11b0*/  FMUL.FTZ R145, R2, R151 ;  /* 0x0000009702917220 */ /* 0x002fe20000410000 */
[----:B------:R-:W-:Y:S02]  /*11c0*/  HADD2.F32 R128, -RZ, R128.H1_H1 ;  /* 0x30000080ff807230 */ /* 0x000fe40000004100 */
[-C--:B------:R-:W-:Y:S01]  /*11d0*/  FMUL.FTZ R146, R20, R125.reuse ;  /* 0x0000007d14927220 */ /* 0x080fe20000410000 */
        /* <DEDUP_REMOVED lines=10> */
[----:B------:R-:W-:-:S02]  /*1280*/  HADD2.F32 R154, -RZ, R131.H0_H0 ;  /* 0x20000083ff9a7230 */ /* 0x000fc40000004100 */
[----:B------:R-:W-:Y:S01]  /*1290*/  FMUL.FTZ R144, R2, R127 ;  /* 0x0000007f02907220 */ /* 0x000fe20000410000 */
[----:B------:R-:W-:Y:S02]  /*12a0*/  HADD2.F32 R159, -RZ, R131.H1_H1 ;  /* 0x30000083ff9f7230 */ /* 0x000fe40000004100 */
[----:B------:R-:W-:Y:S01]  /*12b0*/  FADD.FTZ R131, -R177, R132 ;  /* 0x00000084b1837221 */ /* 0x000fe20000010100 */
[----:B------:R-:W-:Y:S02]  /*12c0*/  HADD2.F32 R129, -RZ, R129.H1_H1 ;  /* 0x30000081ff817230 */ /* 0x000fe40000004100 */
        /* <DEDUP_REMOVED lines=40> */
.L_x_7643:
[----:B------:R-:W-:Y:S05]  /*1550*/  BSYNC B2 ;  /* 0x0000000000027941 */ /* 0x000fea0003800000 */
.L_x_7642:
        /* <DEDUP_REMOVED lines=16> */
[----:B---3--:R-:W-:-:S04]  /*1660*/  FADD.FTZ R169, -R177, R124 ;  /* 0x0000007cb1a97221 */ /* 0x008fc80000010100 */
[----:B0-----:R-:W-:Y:S01]  /*1670*/  FMUL.FTZ R167, R2, R169 ;  /* 0x000000a902a77220 */ /* 0x001fe20000410000 */
        /* <DEDUP_REMOVED lines=16> */
[----:B------:R-:W-:Y:S01]  /*1780*/  FADD.FTZ R183, -R177, R132 ;  /* 0x00000084b1b77221 */ /* 0x000fe20000010100 */
        /* <DEDUP_REMOVED lines=45> */
.L_x_7639:
[----:B------:R-:W-:Y:S05]  /*1a60*/  BSYNC B1 ;  /* 0x0000000000017941 */ /* 0x000fea0003800000 */
.L_x_7633:
        /* <DEDUP_REMOVED lines=20> */
.L_x_7711:
[----:B------:R-:W-:Y:S01]  /*1bb0*/  @P2 IADD3 R127, R176, -0x1, RZ ;  /* 0xffffffffb07f2810 */ /* 0x000fe20007ffe0ff */
[----:B-1----:R-:W-:Y:S01]  /*1bc0*/  FADD.FTZ R124, R131, R124 ;  /* 0x0000007c837c7221 */ /* 0x002fe20000010000 */
[----:B------:R-:W-:Y:S01]  /*1bd0*/  HFMA2.MMA R193, -RZ, RZ, 0, 0 ;  /* 0x00000000ffc17435 */ /* 0x000fe200000001ff */
[----:B--2---:R-:W-:Y:S01]  /*1be0*/  FADD.FTZ R125, R130, R125 ;  /* 0x0000007d827d7221 */ /* 0x004fe20000010000 */
[----:B------:R-:W-:Y:S01]  /*1bf0*/  ISETP.NE.AND P0, PT, R19, RZ, PT ;  /* 0x000000ff1300720c */ /* 0x000fe20003f05270 */
[----:B------:R-:W-:Y:S02]  /*1c00*/  @P2 IMAD R127, R127, R30, RZ ;  /* 0x0000001e7f7f2224 */ /* 0x000fe400078e02ff */
[----:B------:R-:W-:Y:S01]  /*1c10*/  FMUL.FTZ R124, R124, UR8 ;  /* 0x000000087c7c7c20 */ /* 0x000fe20008410000 */
[----:B------:R-:W-:Y:S01]  /*1c20*/  @P2 LOP3.LUT R29, R31, 0x1f, RZ, 0xc0, !PT ;  /* 0x0000001f1f1d2812 */ /* 0x000fe200078ec0ff */
[----:B------:R-:W-:Y:S01]  /*1c30*/  BSSY B1, `(.L_x_7645) ;  /* 0x00000b8000017945 */ /* 0x000fe20003800000 */
[----:B------:R-:W-:Y:S01]  /*1c40*/  FMUL.FTZ R192, R125, UR8 ;  /* 0x000000087dc07c20 */ /* 0x000fe20008410000 */
[----:B------:R-:W-:-:S02]  /*1c50*/  @P2 SHF.R.S32.HI R126, RZ, 0x1f, R127 ;  /* 0x0000001fff7e2819 */ /* 0x000fc4000001147f */
[----:B------:R-:W-:Y:S02]  /*1c60*/  FSEL R195, R124, RZ, !P0 ;  /* 0x000000ff7cc37208 */ /* 0x000fe40004000000 */
[----:B------:R-:W-:-:S04]  /*1c70*/  @P2 LEA.HI R126, R126, R127, RZ, 0x3 ;  /* 0x0000007f7e7e2211 */ /* 0x000fc800078f18ff */
[----:B------:R-:W-:Y:S01]  /*1c80*/  @P2 LEA.HI.SX32 R193, R126, R29, 0x1d ;  /* 0x0000001d7ec12211 */ /* 0x000fe200078feaff */
[----:B------:R-:W-:Y:S06]  /*1c90*/  @!P6 BRA `(.L_x_7646) ;  /* 0x0000000800c4e947 */ /* 0x000fec0003800000 */
[----:B------:R-:W1:Y:S01]  /*1ca0*/  LDC.64 R124, c[0x0][0x308] ;  /* 0x0000c200ff7c7b82 */ /* 0x000e620000000a00 */
[----:B------:R-:W-:Y:S07]  /*1cb0*/  BSSY B2, `(.L_x_7647) ;  /* 0x0000019000027945 */ /* 0x000fee0003800000 */
[----:B------:R-:W2:Y:S08]  /*1cc0*/  @!P3 LDC.64 R126, c[0x0][0x2c8] ;  /* 0x0000b200ff7ebb82 */ /* 0x000eb00000000a00 */
[----:B------:R-:W4:Y:S01]  /*1cd0*/  @P2 LDC.64 R128, c[0x0][0x298] ;  /* 0x0000a600ff802b82 */ /* 0x000f220000000a00 */
[----:B-1----:R-:W-:-:S07]  /*1ce0*/  ISETP.NE.U32.AND P0, PT, R124, RZ, PT ;  /* 0x000000ff7c00720c */ /* 0x002fce0003f05070 */
[----:B0-----:R-:W0:Y:S01]  /*1cf0*/  @P2 LDC.64 R130, c[0x0][0x298] ;  /* 0x0000a600ff822b82 */ /* 0x001e220000000a00 */
[----:B------:R-:W-:Y:S02]  /*1d00*/  ISETP.NE.AND.EX P0, PT, R125, RZ, PT, P0 ;  /* 0x000000ff7d00720c */ /* 0x000fe40003f05300 */
[----:B--2---:R-:W-:-:S05]  /*1d10*/  @!P3 ISETP.NE.U32.AND P1, PT, R126, RZ, PT ;  /* 0x000000ff7e00b20c */ /* 0x004fca0003f25070 */
[----:B------:R-:W1:Y:S01]  /*1d20*/  @P2 LDC.64 R132, c[0x0][0x298] ;  /* 0x0000a600ff842b82 */ /* 0x000e620000000a00 */
[----:B------:R-:W-:-:S04]  /*1d30*/  @!P3 ISETP.NE.AND.EX P1, PT, R127, RZ, PT, P1 ;  /* 0x000000ff7f00b20c */ /* 0x000fc80003f25310 */
[----:B-----5:R-:W-:-:S03]  /*1d40*/  @!P3 FSEL R197, R92, RZ, P1 ;  /* 0x000000ff5cc5b208 */ /* 0x020fc60000800000 */
[----:B------:R-:W2:Y:S08]  /*1d50*/  @P2 LDC.64 R134, c[0x0][0x298] ;  /* 0x0000a600ff862b82 */ /* 0x000eb00000000a00 */
[----:B---3--:R-:W3:Y:S08]  /*1d60*/  @P2 LDC.64 R174, c[0x0][0x298] ;  /* 0x0000a600ffae2b82 */ /* 0x008ef00000000a00 */
[----:B------:R-:W0:Y:S08]  /*1d70*/  @P2 LDC.64 R176, c[0x0][0x298] ;  /* 0x0000a600ffb02b82 */ /* 0x000e300000000a00 */
[----:B------:R-:W0:Y:S08]  /*1d80*/  @P2 LDC.64 R178, c[0x0][0x298] ;  /* 0x0000a600ffb22b82 */ /* 0x000e300000000a00 */
[----:B------:R-:W0:Y:S08]  /*1d90*/  @P2 LDC.64 R180, c[0x0][0x298] ;  /* 0x0000a600ffb42b82 */ /* 0x000e300000000a00 */
        /* <DEDUP_REMOVED lines=10> */
.L_x_7648:
[----:B------:R-:W-:Y:S05]  /*1e40*/  BSYNC B2 ;  /* 0x0000000000027941 */ /* 0x000fea0003800000 */
.L_x_7647:
        /* <DEDUP_REMOVED lines=15> */
.L_x_7650:
[----:B------:R-:W-:Y:S05]  /*1f40*/  BSYNC B2 ;  /* 0x0000000000027941 */ /* 0x000fea0003800000 */
.L_x_7649:
        /* <DEDUP_REMOVED lines=15> */
.L_x_7652:
[----:B------:R-:W-:Y:S05]  /*2040*/  BSYNC B2 ;  /* 0x0000000000027941 */ /* 0x000fea0003800000 */
.L_x_7651:
        /* <DEDUP_REMOVED lines=15> */
.L_x_7654:
[----:B------:R-:W-:Y:S05]  /*2140*/  BSYNC B2 ;  /* 0x0000000000027941 */ /* 0x000fea0003800000 */
.L_x_7653:
        /* <DEDUP_REMOVED lines=15> */
.L_x_7656:
[----:B------:R-:W-:Y:S05]  /*2240*/  BSYNC B2 ;  /* 0x0000000000027941 */ /* 0x000fea0003800000 */
.L_x_7655:
        /* <DEDUP_REMOVED lines=15> */
.L_x_7658:
[----:B------:R-:W-:Y:S05]  /*2340*/  BSYNC B2 ;  /* 0x0000000000027941 */ /* 0x000fea0003800000 */
.L_x_7657:
        /* <DEDUP_REMOVED lines=15> */
.L_x_7660:
[----:B------:R-:W-:Y:S05]  /*2440*/  BSYNC B2 ;  /* 0x0000000000027941 */ /* 0x000fea0003800000 */
.L_x_7659:
        /* <DEDUP_REMOVED lines=15> */
.L_x_7662:
[----:B------:R-:W-:Y:S05]  /*2540*/  BSYNC B2 ;  /* 0x0000000000027941 */ /* 0x000fea0003800000 */
.L_x_7661:
[----:B------:R-:W-:Y:S01]  /*2550*/  @P2 FMUL.FTZ R181, R200, R181 ;  /* 0x000000b5c8b52220 */ /* 0x000fe20000410000 */
[----:B------:R-:W-:Y:S01]  /*2560*/  @P2 LOP3.LUT P1, RZ, R165, 0xff000000, RZ, 0xc0, !PT ;  /* 0xff000000a5ff2812 */ /* 0x000fe2000782c0ff */
[----:B------:R-:W-:Y:S01]  /*2570*/  @P0 IMAD.WIDE.U32 R190, R0, 0x20, R190 ;  /* 0x0000002000be0825 */ /* 0x000fe200078e00be */
[----:B------:R-:W-:-:S03]  /*2580*/  @P2 F2FP.F16.F32.PACK_AB R128, RZ, R128 ;  /* 0x00000080ff80223e */ /* 0x000fc600000000ff */
[----:B------:R-:W-:Y:S01]  /*2590*/  @P2 FMUL.FTZ R180, R181, R180 ;  /* 0x000000b4b5b42220 */ /* 0x000fe20000410000 */
[----:B------:R-:W-:Y:S02]  /*25a0*/  @P2 F2FP.F16.F32.PACK_AB R132, RZ, R132 ;  /* 0x00000084ff84223e */ /* 0x000fe400000000ff */
[----:B------:R-:W-:Y:S02]  /*25b0*/  @P2 F2FP.F16.F32.PACK_AB R174, RZ, R174 ;  /* 0x000000aeffae223e */ /* 0x000fe400000000ff */
[----:B------:R-:W-:Y:S02]  /*25c0*/  @P2 FSEL R180, R180, RZ, P1 ;  /* 0x000000ffb4b42208 */ /* 0x000fe40000800000 */
[----:B------:R-:W-:Y:S02]  /*25d0*/  ISETP.NE.U32.AND P1, PT, R124, RZ, PT ;  /* 0x000000ff7c00720c */ /* 0x000fe40003f25070 */
[----:B------:R-:W-:Y:S02]  /*25e0*/  @P2 F2FP.F16.F32.PACK_AB R178, RZ, R178 ;  /* 0x000000b2ffb2223e */ /* 0x000fe400000000ff */
[----:B------:R-:W-:-:S02]  /*25f0*/  ISETP.NE.AND.EX P1, PT, R125, RZ, PT, P1 ;  /* 0x000000ff7d00720c */ /* 0x000fc40003f25310 */
[----:B------:R-:W0:Y:S01]  /*2600*/  @P2 LDC.64 R124, c[0x0][0x2f8] ;  /* 0x0000be00ff7c2b82 */ /* 0x000e220000000a00 */
[----:B------:R-:W-:Y:S02]  /*2610*/  @P2 F2FP.F16.F32.PACK_AB R130, RZ, R130 ;  /* 0x00000082ff82223e */ /* 0x000fe400000000ff */
[----:B------:R-:W-:Y:S02]  /*2620*/  @P2 F2FP.F16.F32.PACK_AB R134, RZ, R134 ;  /* 0x00000086ff86223e */ /* 0x000fe400000000ff */
[----:B------:R-:W-:Y:S02]  /*2630*/  @P2 F2FP.F16.F32.PACK_AB R176, RZ, R176 ;  /* 0x000000b0ffb0223e */ /* 0x000fe400000000ff */
[----:B------:R-:W-:Y:S02]  /*2640*/  @P2 F2FP.F16.F32.PACK_AB R180, RZ, R180 ;  /* 0x000000b4ffb4223e */ /* 0x000fe400000000ff */
        /* <DEDUP_REMOVED lines=22> */
.L_x_7646:
[----:B------:R-:W-:Y:S05]  /*27b0*/  BSYNC B1 ;  /* 0x0000000000017941 */ /* 0x000fea0003800000 */
.L_x_7645:
[----:B------:R-:W-:Y:S04]  /*27c0*/  BSSY B1, `(.L_x_7663) ;  /* 0x00000b3000017945 */ /* 0x000fe80003800000 */
[----:B------:R-:W-:Y:S05]  /*27d0*/  @!P5 BRA `(.L_x_7664) ;  /* 0x0000000800c4d947 */ /* 0x000fea0003800000 */
[----:B-1----:R-:W1:Y:S01]  /*27e0*/  @!P3 LDC.64 R124, c[0x0][0x2c8] ;  /* 0x0000b200ff7cbb82 */ /* 0x002e620000000a00 */
[----:B------:R-:W-:Y:S07]  /*27f0*/  BSSY B2, `(.L_x_7665) ;  /* 0x0000016000027945 */ /* 0x000fee0003800000 */
[----:B------:R-:W2:Y:S08]  /*2800*/  LDC.64 R126, c[0x0][0x308] ;  /* 0x0000c200ff7e7b82 */ /* 0x000eb00000000a00 */
[----:B------:R-:W4:Y:S08]  /*2810*/  @P2 LDC.64 R128, c[0x0][0x298] ;  /* 0x0000a600ff802b82 */ /* 0x000f300000000a00 */
[----:B0-----:R-:W0:Y:S01]  /*2820*/  @P2 LDC.64 R130, c[0x0][0x298] ;  /* 0x0000a600ff822b82 */ /* 0x001e220000000a00 */
[----:B-1----:R-:W-:-:S04]  /*2830*/  @!P3 ISETP.NE.U32.AND P0, PT, R124, RZ, PT ;  /* 0x000000ff7c00b20c */ /* 0x002fc80003f05070 */
[----:B------:R-:W-:-:S03]  /*2840*/  @!P3 ISETP.NE.AND.EX P0, PT, R125, RZ, PT, P0 ;  /* 0x000000ff7d00b20c */ /* 0x000fc60003f05300 */
[----:B------:R-:W1:Y:S01]  /*2850*/  @P2 LDC.64 R132, c[0x0][0x298] ;  /* 0x0000a600ff842b82 */ /* 0x000e620000000a00 */
[----:B-----5:R-:W-:-:S07]  /*2860*/  @!P3 FSEL R191, R100, RZ, P0 ;  /* 0x000000ff64bfb208 */ /* 0x020fce0000000000 */
[----:B------:R-:W0:Y:S08]  /*2870*/  @P2 LDC.64 R134, c[0x0][0x298] ;  /* 0x0000a600ff862b82 */ /* 0x000e300000000a00 */
[----:B---3--:R-:W3:Y:S08]  /*2880*/  @P2 LDC.64 R174, c[0x0][0x298] ;  /* 0x0000a600ffae2b82 */ /* 0x008ef00000000a00 */
[----:B------:R-:W0:Y:S08]  /*2890*/  @P2 LDC.64 R176, c[0x0][0x298] ;  /* 0x0000a600ffb02b82 */ /* 0x000e300000000a00 */
        /* <DEDUP_REMOVED lines=11> */
.L_x_7666:
[----:B------:R-:W-:Y:S05]  /*2950*/  BSYNC B2 ;  /* 0x0000000000027941 */ /* 0x000fea0003800000 */
.L_x_7665:
        /* <DEDUP_REMOVED lines=15> */
.L_x_7668:
[----:B------:R-:W-:Y:S05]  /*2a50*/  BSYNC B2 ;  /* 0x0000000000027941 */ /* 0x000fea0003800000 */
.L_x_7667:
        /* <DEDUP_REMOVED lines=15> */
.L_x_7670:
[----:B------:R-:W-:Y:S05]  /*2b50*/  BSYNC B2 ;  /* 0x0000000000027941 */ /* 0x000fea0003800000 */
.L_x_7669:
        /* <DEDUP_REMOVED lines=15> */
.L_x_7672:
[----:B------:R-:W-:Y:S05]  /*2c50*/  BSYNC B2 ;  /* 0x0000000000027941 */ /* 0x000fea0003800000 */
.L_x_7671:
        /* <DEDUP_REMOVED lines=15> */
.L_x_7674:
[----:B------:R-:W-:Y:S05]  /*2d50*/  BSYNC B2 ;  /* 0x0000000000027941 */ /* 0x000fea0003800000 */
.L_x_7673:
[----:B---3--:R-:W-:Y:S01]  /*2d60*/  @P2 FMUL.FTZ R175, R131, R175 ;  /* 0x000000af83af2220 */ /* 0x008fe20000410000 */
        /* <DEDUP_REMOVED lines=14> */
.L_x_7676:
[----:B------:R-:W-:Y:S05]  /*2e50*/  BSYNC B2 ;  /* 0x0000000000027941 */ /* 0x000fea0003800000 */
.L_x_7675:
        /* <DEDUP_REMOVED lines=15> */
.L_x_7678:
[----:B------:R-:W-:Y:S05]  /*2f50*/  BSYNC B2 ;  /* 0x0000000000027941 */ /* 0x000fea0003800000 */
.L_x_7677:
        /* <DEDUP_REMOVED lines=16> */
.L_x_7680:
[----:B------:R-:W-:Y:S05]  /*3060*/  BSYNC B2 ;  /* 0x0000000000027941 */ /* 0x000fea0003800000 */
.L_x_7679:
[----:B------:R-:W-:Y:S01]  /*3070*/  @P2 FMUL.FTZ R181, R198, R181 ;  /* 0x000000b5c6b52220 */ /* 0x000fe20000410000 */
[----:B------:R-:W-:Y:S02]  /*3080*/  ISETP.NE.AND.EX P0, PT, R127, RZ, PT, P0 ;  /* 0x000000ff7f00720c */ /* 0x000fe40003f05300 */
[----:B------:R-:W-:Y:S01]  /*3090*/  @P2 LOP3.LUT P1, RZ, R163, 0xff000000, RZ, 0xc0, !PT ;  /* 0xff000000a3ff2812 */ /* 0x000fe2000782c0ff */
[----:B------:R-:W-:Y:S01]  /*30a0*/  @P2 FMUL.FTZ R180, R181, R180 ;  /* 0x000000b4b5b42220 */ /* 0x000fe20000410000 */
[----:B------:R-:W-:Y:S02]  /*30b0*/  @P2 F2FP.F16.F32.PACK_AB R128, RZ, R128 ;  /* 0x00000080ff80223e */ /* 0x000fe400000000ff */
[----:B------:R-:W-:Y:S02]  /*30c0*/  @P2 F2FP.F16.F32.PACK_AB R132, RZ, R132 ;  /* 0x00000084ff84223e */ /* 0x000fe400000000ff */
[----:B------:R-:W-:Y:S02]  /*30d0*/  @P2 FSEL R180, R180, RZ, P1 ;  /* 0x000000ffb4b42208 */ /* 0x000fe40000800000 */
[----:B------:R-:W-:-:S02]  /*30e0*/  ISETP.NE.U32.AND P1, PT, R126, RZ, PT ;  /* 0x000000ff7e00720c */ /* 0x000fc40003f25070 */
[----:B------:R-:W-:Y:S01]  /*30f0*/  @P2 F2FP.F16.F32.PACK_AB R174, RZ, R174 ;  /* 0x000000aeffae223e */ /* 0x000fe200000000ff */
[----:B------:R-:W0:Y:S01]  /*3100*/  @P0 LDC.64 R124, c[0x0][0x308] ;  /* 0x0000c200ff7c0b82 */ /* 0x000e220000000a00 */
[----:B------:R-:W-:Y:S02]  /*3110*/  ISETP.NE.AND.EX P1, PT, R127, RZ, PT, P1 ;  /* 0x000000ff7f00720c */ /* 0x000fe40003f25310 */
[----:B------:R-:W-:Y:S02]  /*3120*/  @P2 F2FP.F16.F32.PACK_AB R178, RZ, R178 ;  /* 0x000000b2ffb2223e */ /* 0x000fe400000000ff */
[----:B------:R-:W-:Y:S02]  /*3130*/  @P2 F2FP.F16.F32.PACK_AB R130, RZ, R130 ;  /* 0x00000082ff82223e */ /* 0x000fe400000000ff */
[----:B------:R-:W-:Y:S01]  /*3140*/  @P2 F2FP.F16.F32.PACK_AB R134, RZ, R134 ;  /* 0x00000086ff86223e */ /* 0x000fe200000000ff */
[----:B------:R-:W1:Y:S01]  /*3150*/  @P2 LDC.64 R126, c[0x0][0x2f8] ;  /* 0x0000be00ff7e2b82 */ /* 0x000e620000000a00 */
[----:B------:R-:W-:-:S02]  /*3160*/  @P2 F2FP.F16.F32.PACK_AB R176, RZ, R176 ;  /* 0x000000b0ffb0223e */ /* 0x000fc400000000ff */
[----:B------:R-:W-:Y:S02]  /*3170*/  @P2 F2FP.F16.F32.PACK_AB R180, RZ, R180 ;  /* 0x000000b4ffb4223e */ /* 0x000fe400000000ff */
        /* <DEDUP_REMOVED lines=8> */
[----:B------:R-:W-:Y:S02]  /*3200*/  SEL R123, R194, R123, P1 ;  /* 0x0000007bc27b7207 */ /* 0x000fe40000800000 */
        /* <DEDUP_REMOVED lines=14> */
.L_x_7664:
[----:B------:R-:W-:Y:S05]  /*32f0*/  BSYNC B1 ;  /* 0x0000000000017941 */ /* 0x000fea0003800000 */
.L_x_7663:
[----:B------:R-:W-:Y:S04]  /*3300*/  BSSY B1, `(.L_x_7681) ;  /* 0x00000b1000017945 */ /* 0x000fe80003800000 */
[----:B------:R-:W-:Y:S05]  /*3310*/  @!P4 BRA `(.L_x_7682) ;  /* 0x0000000800bcc947 */ /* 0x000fea0003800000 */
[----:B------:R-:W4:Y:S01]  /*3320*/  @!P3 LDC.64 R176, c[0x0][0x2c8] ;  /* 0x0000b200ffb0bb82 */ /* 0x000f220000000a00 */
[----:B------:R-:W-:Y:S07]  /*3330*/  BSSY B2, `(.L_x_7683) ;  /* 0x0000014000027945 */ /* 0x000fee0003800000 */
[----:B0-----:R-:W0:Y:S08]  /*3340*/  LDC.64 R130, c[0x0][0x308] ;  /* 0x0000c200ff827b82 */ /* 0x001e300000000a00 */
[----:B---3--:R-:W3:Y:S08]  /*3350*/  @P2 LDC.64 R174, c[0x0][0x298] ;  /* 0x0000a600ffae2b82 */ /* 0x008ef00000000a00 */
[----:B------:R-:W0:Y:S01]  /*3360*/  @P2 LDC.64 R134, c[0x0][0x298] ;  /* 0x0000a600ff862b82 */ /* 0x000e220000000a00 */
[----:B----4-:R-:W-:-:S04]  /*3370*/  @!P3 ISETP.NE.U32.AND P0, PT, R176, RZ, PT ;  /* 0x000000ffb000b20c */ /* 0x010fc80003f05070 */
[----:B------:R-:W-:-:S03]  /*3380*/  @!P3 ISETP.NE.AND.EX P0, PT, R177, RZ, PT, P0 ;  /* 0x000000ffb100b20c */ /* 0x000fc60003f05300 */
[----:B--2---:R-:W2:Y:S01]  /*3390*/  @P2 LDC.64 R126, c[0x0][0x298] ;  /* 0x0000a600ff7e2b82 */ /* 0x004ea20000000a00 */
[----:B-----5:R-:W-:-:S07]  /*33a0*/  @!P3 FSEL R181, R44, RZ, P0 ;  /* 0x000000ff2cb5b208 */ /* 0x020fce0000000000 */
[----:B------:R-:W4:Y:S08]  /*33b0*/  @P2 LDC.64 R128, c[0x0][0x298] ;  /* 0x0000a600ff802b82 */ /* 0x000f300000000a00 */
[----:B-1----:R-:W1:Y:S08]  /*33c0*/  @P2 LDC.64 R124, c[0x0][0x298] ;  /* 0x0000a600ff7c2b82 */ /* 0x002e700000000a00 */
[----:B------:R-:W0:Y:S01]  /*33d0*/  @P2 LDC.64 R132, c[0x0][0x298] ;  /* 0x0000a600ff842b82 */ /* 0x000e220000000a00 */
[----:B---3--:R-:W-:Y:S05]  /*33e0*/  @!P3 BRA `(.L_x_7684) ;  /* 0x000000000020b947 */ /* 0x008fea0003800000 */
        /* <DEDUP_REMOVED lines=8> */
.L_x_7684:
[----:B------:R-:W-:Y:S05]  /*3470*/  BSYNC B2 ;  /* 0x0000000000027941 */ /* 0x000fea0003800000 */
.L_x_7683:
        /* <DEDUP_REMOVED lines=11> */
.L_x_7686:
[----:B------:R-:W-:Y:S05]  /*3530*/  BSYNC B2 ;  /* 0x0000000000027941 */ /* 0x000fea0003800000 */
.L_x_7685:
        /* <DEDUP_REMOVED lines=11> */
.L_x_7688:
[----:B------:R-:W-:Y:S05]  /*35f0*/  BSYNC B2 ;  /* 0x0000000000027941 */ /* 0x000fea0003800000 */
.L_x_7687:
        /* <DEDUP_REMOVED lines=11> */
.L_x_7690:
[----:B------:R-:W-:Y:S05]  /*36b0*/  BSYNC B2 ;  /* 0x0000000000027941 */ /* 0x000fea0003800000 */
.L_x_7689:
        /* <DEDUP_REMOVED lines=11> */
.L_x_7692:
[----:B------:R-:W-:Y:S05]  /*3770*/  BSYNC B2 ;  /* 0x0000000000027941 */ /* 0x000fea0003800000 */
.L_x_7691:
        /* <DEDUP_REMOVED lines=11> */
.L_x_7694:
[----:B------:R-:W-:Y:S05]  /*3830*/  BSYNC B2 ;  /* 0x0000000000027941 */ /* 0x000fea0003800000 */
.L_x_7693:
[----:B------:R-:W-:Y:S01]  /*3840*/  @!P3 ISETP.NE.U32.AND P0, PT, R176, RZ, PT ;  /* 0x000000ffb000b20c */ /* 0x000fe20003f05070 */
[----:B------:R-:W-:Y:S01]  /*3850*/  BSSY B2, `(.L_x_7695) ;  /* 0x000000b000027945 */ /* 0x000fe20003800000 */
[----:B0-----:R-:W-:Y:S02]  /*3860*/  ISETP.NE.U32.AND P1, PT, R130, RZ, PT ;  /* 0x000000ff8200720c */ /* 0x001fe40003f25070 */
        /* <DEDUP_REMOVED lines=9> */
.L_x_7696:
[----:B------:R-:W-:Y:S05]  /*3900*/  BSYNC B2 ;  /* 0x0000000000027941 */ /* 0x000fea0003800000 */
.L_x_7695:
        /* <DEDUP_REMOVED lines=12> */
.L_x_7698:
[----:B------:R-:W-:Y:S05]  /*39d0*/  BSYNC B2 ;  /* 0x0000000000027941 */ /* 0x000fea0003800000 */
.L_x_7697:
[----:B------:R-:W0:Y:S01]  /*39e0*/  @P2 LDC.64 R176, c[0x0][0x298] ;  /* 0x0000a600ffb02b82 */ /* 0x000e220000000a00 */
[----:B------:R-:W-:Y:S01]  /*39f0*/  @P2 FMUL.FTZ R175, R181, R175 ;  /* 0x000000afb5af2220 */ /* 0x000fe20000410000 */
[----:B--2---:R-:W-:Y:S01]  /*3a00*/  @P2 FMUL.FTZ R127, R191, R127 ;  /* 0x0000007fbf7f2220 */ /* 0x004fe20000410000 */
[----:B------:R-:W-:Y:S01]  /*3a10*/  @P2 LOP3.LUT P3, RZ, R160, 0xff, RZ, 0xc0, !PT ;  /* 0x000000ffa0ff2812 */ /* 0x000fe2000786c0ff */
[----:B-1----:R-:W-:Y:S01]  /*3a20*/  @P2 FMUL.FTZ R125, R197, R125 ;  /* 0x0000007dc57d2220 */ /* 0x002fe20000410000 */
[----:B------:R-:W-:Y:S01]  /*3a30*/  @P2 FMUL.FTZ R174, R175, R174 ;  /* 0x000000aeafae2220 */ /* 0x000fe20000410000 */
[----:B------:R-:W-:Y:S01]  /*3a40*/  @P2 FMUL.FTZ R2, R127, R126 ;  /* 0x0000007e7f022220 */ /* 0x000fe20000410000 */
[----:B----4-:R-:W-:Y:S01]  /*3a50*/  @P2 FMUL.FTZ R129, R190, R129 ;  /* 0x00000081be812220 */ /* 0x010fe20000410000 */
[----:B------:R-:W1:Y:S01]  /*3a60*/  @P2 LDC.64 R178, c[0x0][0x298] ;  /* 0x0000a600ffb22b82 */ /* 0x000e620000000a00 */
        /* <DEDUP_REMOVED lines=13> */
[----:B0-----:R-:W-:Y:S02]  /*3b40*/  @P2 FMUL.FTZ R177, R199, R177 ;  /* 0x000000b1c7b12220 */ /* 0x001fe40000410000 */
[----:B------:R-:W0:Y:S01]  /*3b50*/  @P2 LDC.64 R124, c[0x0][0x2f8] ;  /* 0x0000be00ff7c2b82 */ /* 0x000e220000000a00 */
[----:B------:R-:W-:Y:S01]  /*3b60*/  @P2 LOP3.LUT P3, RZ, R161, 0xff00, RZ, 0xc0, !PT ;  /* 0x0000ff00a1ff2812 */ /* 0x000fe2000786c0ff */
[----:B------:R-:W-:Y:S01]  /*3b70*/  @P2 FMUL.FTZ R176, R177, R176 ;  /* 0x000000b0b1b02220 */ /* 0x000fe20000410000 */
[----:B------:R-:W-:Y:S02]  /*3b80*/  @P2 FSEL R134, R134, RZ, P0 ;  /* 0x000000ff86862208 */ /* 0x000fe40000000000 */
[----:B------:R-:W-:Y:S01]  /*3b90*/  @P2 FSEL R132, R132, RZ, P3 ;  /* 0x000000ff84842208 */ /* 0x000fe20001800000 */
[----:B-1----:R-:W-:Y:S01]  /*3ba0*/  @P2 FMUL.FTZ R179, R196, R179 ;  /* 0x000000b3c4b32220 */ /* 0x002fe20000410000 */
        /* <DEDUP_REMOVED lines=8> */
[----:B------:R-:W-:-:S02]  /*3c30*/  @P2 F2FP.F16.F32.PACK_AB R174, RZ, R174 ;  /* 0x000000aeffae223e */ /* 0x000fc400000000ff */
[----:B------:R-:W-:Y:S02]  /*3c40*/  @P2 F2FP.F16.F32.PACK_AB R2, RZ, R2 ;  /* 0x00000002ff02223e */ /* 0x000fe400000000ff */
[----:B------:R-:W-:Y:S01]  /*3c50*/  @P2 FSEL R178, R178, RZ, P3 ;  /* 0x000000ffb2b22208 */ /* 0x000fe20001800000 */
[----:B0-----:R-:W-:Y:S01]  /*3c60*/  @P2 IMAD.WIDE.U32 R124, R193, 0x10, R124 ;  /* 0x00000010c17c2825 */ /* 0x001fe200078e007c */
[----:B------:R-:W-:Y:S02]  /*3c70*/  @P2 F2FP.F16.F32.PACK_AB R129, RZ, R129 ;  /* 0x00000081ff81223e */ /* 0x000fe400000000ff */
[----:B------:R-:W-:Y:S02]  /*3c80*/  @P2 F2FP.F16.F32.PACK_AB R176, RZ, R176 ;  /* 0x000000b0ffb0223e */ /* 0x000fe400000000ff */
[----:B------:R-:W-:Y:S02]  /*3c90*/  ISETP.NE.AND.EX P0, PT, R131, RZ, PT, P0 ;  /* 0x000000ff8300720c */ /* 0x000fe40003f05300 */
[----:B------:R-:W-:-:S02]  /*3ca0*/  @P2 F2FP.F16.F32.PACK_AB R134, RZ, R134 ;  /* 0x00000086ff86223e */ /* 0x000fc400000000ff */
[----:B------:R-:W-:Y:S02]  /*3cb0*/  @P2 F2FP.F16.F32.PACK_AB R128, RZ, R128 ;  /* 0x00000080ff80223e */ /* 0x000fe400000000ff */
[----:B------:R-:W-:Y:S02]  /*3cc0*/  @P2 F2FP.F16.F32.PACK_AB R132, RZ, R132 ;  /* 0x00000084ff84223e */ /* 0x000fe400000000ff */
[----:B------:R-:W-:Y:S02]  /*3cd0*/  @P2 F2FP.F16.F32.PACK_AB R178, RZ, R178 ;  /* 0x000000b2ffb2223e */ /* 0x000fe400000000ff */
        /* <DEDUP_REMOVED lines=19> */
.L_x_7682:
[----:B------:R-:W-:Y:S05]  /*3e10*/  BSYNC B1 ;  /* 0x0000000000017941 */ /* 0x000fea0003800000 */
.L_x_7681:
[----:B-12-4-:R-:W1:Y:S02]  /*3e20*/  LDC.64 R124, c[0x0][0x210] ;  /* 0x00008400ff7c7b82 */ /* 0x016e640000000a00 */
[----:B-1----:R-:W-:-:S04]  /*3e30*/  LEA R3, R124, R3, 0x2 ;  /* 0x000000037c037211 */ /* 0x002fc800078e10ff */
[----:B------:R-:W-:-:S13]  /*3e40*/  ISETP.GE.AND P0, PT, R3, R125, PT ;  /* 0x0000007d0300720c */ /* 0x000fda0003f06270 */
[----:B------:R-:W-:Y:S05]  /*3e50*/  @!P0 BRA `(.L_x_7699) ;  /* 0xffffffc400c08947 */ /* 0x000fea000383ffff */
.L_x_7632:
[----:B------:R-:W-:Y:S05]  /*3e60*/  BSYNC B0 ;  /* 0x0000000000007941 */ /* 0x000fea0003800000 */
.L_x_7631:
[----:B------:R-:W1:Y:S01]  /*3e70*/  S2R R3, SR_CgaCtaId ;  /* 0x0000000000037919 */ /* 0x000e620000008800 */
        /* <DEDUP_REMOVED lines=29> */
[----:B------:R-:W4:Y:S04]  /*4050*/  LDS R3, [R4+0x200] ;  /* 0x0002000004037984 */ /* 0x000f280000000800 */
[----:B------:R-:W0:Y:S04]  /*4060*/  LDS R10, [R4+0xe00] ;  /* 0x000e0000040a7984 */ /* 0x000e280000000800 */
[----:B------:R-:W3:Y:S04]  /*4070*/  LDS R5, [R4+0x400] ;  /* 0x0004000004057984 */ /* 0x000ee80000000800 */
[----:B------:R-:W3:Y:S04]  /*4080*/  LDS R12, [R4+0x1000] ;  /* 0x00100000040c7984 */ /* 0x000ee80000000800 */
[----:B------:R-:W3:Y:S04]  /*4090*/  LDS R6, [R4+0x600] ;  /* 0x0006000004067984 */ /* 0x000ee80000000800 */
[----:B------:R-:W3:Y:S04]  /*40a0*/  LDS R11, [R4+0x1200] ;  /* 0x00120000040b7984 */ /* 0x000ee80000000800 */
[----:B------:R-:W3:Y:S04]  /*40b0*/  LDS R7, [R4+0x800] ;  /* 0x0008000004077984 */ /* 0x000ee80000000800 */
[----:B------:R-:W3:Y:S04]  /*40c0*/  LDS R14, [R4+0x1400] ;  /* 0x00140000040e7984 */ /* 0x000ee80000000800 */
[----:B------:R-:W3:Y:S01]  /*40d0*/  LDS R8, [R4+0xa00] ;  /* 0x000a000004087984 */ /* 0x000ee20000000800 */
[----:B-1----:R-:W-:-:S03]  /*40e0*/  FADD.FTZ R2, RZ, R2 ;  /* 0x00000002ff027221 */ /* 0x002fc60000010000 */
[----:B------:R-:W1:Y:S01]  /*40f0*/  LDS R13, [R4+0x1600] ;  /* 0x00160000040d7984 */ /* 0x000e620000000800 */
[----:B--2---:R-:W-:-:S03]  /*4100*/  FADD.FTZ R2, R2, R9 ;  /* 0x0000000902027221 */ /* 0x004fc60000010000 */
[----:B------:R-:W2:Y:S01]  /*4110*/  LDS R15, [R4+0x1800] ;  /* 0x00180000040f7984 */ /* 0x000ea20000000800 */
[----:B----4-:R-:W-:-:S03]  /*4120*/  FADD.FTZ R3, RZ, R3 ;  /* 0x00000003ff037221 */ /* 0x010fc60000010000 */
[----:B------:R-:W4:Y:S01]  /*4130*/  LDS R16, [R4+0x1a00] ;  /* 0x001a000004107984 */ /* 0x000f220000000800 */
[----:B0-----:R-:W-:-:S03]  /*4140*/  FADD.FTZ R3, R3, R10 ;  /* 0x0000000a03037221 */ /* 0x001fc60000010000 */
[----:B------:R-:W0:Y:S01]  /*4150*/  LDS R18, [R4+0x1c00] ;  /* 0x001c000004127984 */ /* 0x000e220000000800 */
        /* <DEDUP_REMOVED lines=11> */
[----:B------:R-:W-:Y:S02]  /*4210*/  SHF.L.U32 R14, R31, 0x2, RZ ;  /* 0x000000021f0e7819 */ /* 0x000fe400000006ff */
[----:B------:R-:W3:Y:S01]  /*4220*/  LDS R24, [R4+0x2800] ;  /* 0x0028000004187984 */ /* 0x000ee20000000800 */
[----:B------:R-:W-:-:S03]  /*4230*/  FADD.FTZ R8, RZ, R8 ;  /* 0x00000008ff087221 */ /* 0x000fc60000010000 */
[----:B------:R-:W3:Y:S01]  /*4240*/  LDS R23, [R4+0x2a00] ;  /* 0x002a000004177984 */ /* 0x000ee20000000800 */
[----:B-1----:R-:W-:-:S03]  /*4250*/  FADD.FTZ R8, R8, R13 ;  /* 0x0000000d08087221 */ /* 0x002fc60000010000 */
[----:B------:R-:W1:Y:S01]  /*4260*/  LDS R26, [R4+0x2c00] ;  /* 0x002c0000041a7984 */ /* 0x000e620000000800 */
[----:B--2---:R-:W-:-:S03]  /*4270*/  FADD.FTZ R2, R2, R15 ;  /* 0x0000000f02027221 */ /* 0x004fc60000010000 */
[----:B------:R-:W2:Y:S01]  /*4280*/  LDS R25, [R4+0x2e00] ;  /* 0x002e000004197984 */ /* 0x000ea20000000800 */
[----:B----4-:R-:W-:Y:S01]  /*4290*/  FADD.FTZ R3, R3, R16 ;  /* 0x0000001003037221 */ /* 0x010fe20000010000 */
[----:B------:R-:W-:Y:S01]  /*42a0*/  BAR.SYNC.DEFER_BLOCKING 0x0 ;  /* 0x0000000000007b1d */ /* 0x000fe20000010000 */
[----:B0-----:R-:W-:Y:S01]  /*42b0*/  FADD.FTZ R5, R5, R18 ;  /* 0x0000001205057221 */ /* 0x001fe20000010000 */
[----:B---3--:R-:W-:Y:S01]  /*42c0*/  FADD.FTZ R6, R6, R17 ;  /* 0x0000001106067221 */ /* 0x008fe20000010000 */
        /* <DEDUP_REMOVED lines=16> */
[----:B-1----:R-:W-:Y:S01]  /*43d0*/  FADD.FTZ R11, R7, R26 ;  /* 0x0000001a070b7221 */ /* 0x002fe20000010000 */
[----:B------:R-:W-:-:S02]  /*43e0*/  IADD3.X R41, R41, UR13, RZ, P6, !PT ;  /* 0x0000000d29297c10 */ /* 0x000fc4000b7fe4ff */
[----:B------:R-:W-:Y:S01]  /*43f0*/  STS.128 [R0+0x410], R60 ;  /* 0x0004103c00007388 */ /* 0x000fe20000000c00 */
[----:B--2---:R-:W-:Y:S01]  /*4400*/  FADD.FTZ R25, R8, R25 ;  /* 0x0000001908197221 */ /* 0x004fe20000010000 */
[----:B------:R-:W-:Y:S02]  /*4410*/  @P5 IADD3 R16, P6, R16, 0x200, RZ ;  /* 0x0000020010105810 */ /* 0x000fe40007fde0ff */
[----:B------:R-:W-:Y:S02]  /*4420*/  STS.128 [R0+0x800], R84 ;  /* 0x0008005400007388 */ /* 0x000fe40000000c00 */
[----:B------:R-:W-:Y:S02]  /*4430*/  @P5 IADD3.X R43, RZ, R43, RZ, P6, !PT ;  /* 0x0000002bff2b5210 */ /* 0x000fe400037fe4ff */
        /* <DEDUP_REMOVED lines=51> */
[----:B0-----:R-:W-:Y:S02]  /*4770*/  @P4 MOV R2, R16 ;  /* 0x0000001000024202 */ /* 0x001fe40000000f00 */
[----:B------:R-:W-:Y:S01]  /*4780*/  @P4 MOV R3, R43 ;  /* 0x0000002b00034202 */ /* 0x000fe20000000f00 */
[----:B------:R-:W-:Y:S01]  /*4790*/  FADD.FTZ R7, RZ, R7 ;  /* 0x00000007ff077221 */ /* 0x000fe20000010000 */
[----:B------:R-:W-:-:S03]  /*47a0*/  @P4 IADD3 R16, P5, R16, 0x200, RZ ;  /* 0x0000020010104810 */ /* 0x000fc60007fbe0ff */
[----:B------:R0:W-:Y:S01]  /*47b0*/  @P4 STG.E desc[UR4][R2.64], R33 ;  /* 0x0000002102004986 */ /* 0x0001e2000c101904 */
[----:B------:R-:W-:Y:S01]  /*47c0*/  @P4 IADD3.X R43, RZ, R43, RZ, P5, !PT ;  /* 0x0000002bff2b4210 */ /* 0x000fe20002ffe4ff */
[----:B------:R-:W-:Y:S01]  /*47d0*/  FADD.FTZ R39, R0, R39 ;  /* 0x0000002700277221 */ /* 0x000fe20000010000 */
[----:B-1----:R-:W-:Y:S01]  /*47e0*/  FADD.FTZ R8, R7, R8 ;  /* 0x0000000807087221 */ /* 0x002fe20000010000 */
[----:B0-----:R-:W-:-:S03]  /*47f0*/  @P4 MOV R2, R14 ;  /* 0x0000000e00024202 */ /* 0x001fc60000000f00 */
[----:B--2---:R-:W-:Y:S01]  /*4800*/  FADD.FTZ R8, R8, R13 ;  /* 0x0000000d08087221 */ /* 0x004fe20000010000 */
[-C--:B------:R-:W-:Y:S02]  /*4810*/  @P4 MOV R3, R41.reuse ;  /* 0x0000002900034202 */ /* 0x080fe40000000f00 */
[----:B------:R-:W-:Y:S01]  /*4820*/  @P4 IADD3 R14, P6, R14, 0x200, RZ ;  /* 0x000002000e0e4810 */ /* 0x000fe20007fde0ff */
[----:B------:R-:W-:Y:S02]  /*4830*/  FADD.FTZ R19, R8, R19 ;  /* 0x0000001308137221 */ /* 0x000fe40000010000 */
        /* <DEDUP_REMOVED lines=40> */
.L_x_7644:
[----:B------:R-:W-:Y:S01]  /*4ac0*/  HFMA2.MMA R134, -RZ, RZ, 0, 5.9604644775390625e-08 ;  /* 0x00000001ff867435 */ /* 0x000fe200000001ff */
[----:B------:R-:W-:Y:S01]  /*4ad0*/  BSSY B1, `(.L_x_7700) ;  /* 0x0000007000017945 */ /* 0x000fe20003800000 */
[----:B------:R-:W-:Y:S02]  /*4ae0*/  MOV R135, R191 ;  /* 0x000000bf00877202 */ /* 0x000fe40000000f00 */
[----:B---3--:R-:W-:Y:S02]  /*4af0*/  MOV R175, 0x1f ;  /* 0x0000001f00af7802 */ /* 0x008fe40000000f00 */
[----:B------:R-:W-:-:S07]  /*4b00*/  MOV R132, 0xffffffff ;  /* 0xffffffff00847802 */ /* 0x000fce0000000f00 */
[----:B-12--5:R-:W-:Y:S05]  /*4b10*/  WARPSYNC.COLLECTIVE R132, `(.L_x_7701) ;  /* 0x0000000084087348 */ /* 0x026fea0003c00000 */
[----:B------:R0:W3:Y:S02]  /*4b20*/  SHFL.BFLY P0, R133, R135, R134, R175 ;  /* 0x0c00008687857389 */ /* 0x0000e400000000af */
[----:B0123-5:R-:W-:Y:S01]  /*4b30*/  ENDCOLLECTIVE ;  /* 0x000000000000791b */ /* 0x02ffe20003800000 */
.L_x_7701:
[----:B------:R-:W-:Y:S05]  /*4b40*/  BSYNC B1 ;  /* 0x0000000000017941 */ /* 0x000fea0003800000 */
.L_x_7700:
        /* <DEDUP_REMOVED lines=8> */
.L_x_7702:
[----:B------:R-:W-:Y:S01]  /*4bd0*/  FADD.FTZ R124, R124, R191 ;  /* 0x000000bf7c7c7221 */ /* 0x000fe20000010000 */
[----:B------:R-:W-:-:S04]  /*4be0*/  HFMA2.MMA R134, -RZ, RZ, 0, 1.1920928955078125e-07 ;  /* 0x00000002ff867435 */ /* 0x000fc800000001ff */
[----:B------:R-:W-:Y:S02]  /*4bf0*/  MOV R135, R124 ;  /* 0x0000007c00877202 */ /* 0x000fe40000000f00 */
[----:B------:R-:W-:-:S07]  /*4c00*/  MOV R125, R133 ;  /* 0x00000085007d7202 */ /* 0x000fce0000000f00 */
[----:B------:R-:W-:Y:S05]  /*4c10*/  WARPSYNC.COLLECTIVE R132, `(.L_x_7703) ;  /* 0x0000000084087348 */ /* 0x000fea0003c00000 */
[----:B------:R0:W1:Y:S02]  /*4c20*/  SHFL.BFLY P0, R133, R135, R134, R175 ;  /* 0x0c00008687857389 */ /* 0x00006400000000af */
[----:B01----:R-:W-:Y:S01]  /*4c30*/  ENDCOLLECTIVE ;  /* 0x000000000000791b */ /* 0x003fe20003800000 */
.L_x_7703:
[----:B------:R-:W-:-:S05]  /*4c40*/  FADD.FTZ R125, R125, R180 ;  /* 0x000000b47d7d7221 */ /* 0x000fca0000010000 */
[----:B------:R-:W-:Y:S02]  /*4c50*/  MOV R135, R125 ;  /* 0x0000007d00877202 */ /* 0x000fe40000000f00 */
[----:B------:R-:W-:-:S07]  /*4c60*/  MOV R127, R133 ;  /* 0x00000085007f7202 */ /* 0x000fce0000000f00 */
[----:B------:R-:W-:Y:S05]  /*4c70*/  WARPSYNC.COLLECTIVE R132, `(.L_x_7704) ;  /* 0x0000000084087348 */ /* 0x000fea0003c00000 */
[----:B------:R0:W1:Y:S02]  /*4c80*/  SHFL.BFLY P0, R133, R135, R134, R175 ;  /* 0x0c00008687857389 */ /* 0x00006400000000af */
[----:B01----:R-:W-:Y:S01]  /*4c90*/  ENDCOLLECTIVE ;  /* 0x000000000000791b */ /* 0x003fe20003800000 */
.L_x_7704:
[----:B------:R-:W-:Y:S01]  /*4ca0*/  FADD.FTZ R127, R124, R127 ;  /* 0x0000007f7c7f7221 */ /* 0x000fe20000010000 */
[----:B------:R-:W-:-:S04]  /*4cb0*/  HFMA2.MMA R134, -RZ, RZ, 0, 2.384185791015625e-07 ;  /* 0x00000004ff867435 */ /* 0x000fc800000001ff */
[----:B------:R-:W-:Y:S02]  /*4cc0*/  MOV R135, R127 ;  /* 0x0000007f00877202 */ /* 0x000fe40000000f00 */
[----:B------:R-:W-:-:S07]  /*4cd0*/  MOV R126, R133 ;  /* 0x00000085007e7202 */ /* 0x000fce0000000f00 */
[----:B------:R-:W-:Y:S05]  /*4ce0*/  WARPSYNC.COLLECTIVE R132, `(.L_x_7705) ;  /* 0x0000000084087348 */ /* 0x000fea0003c00000 */
[----:B------:R0:W1:Y:S02]  /*4cf0*/  SHFL.BFLY P0, R133, R135, R134, R175 ;  /* 0x0c00008687857389 */ /* 0x00006400000000af */
[----:B01----:R-:W-:Y:S01]  /*4d00*/  ENDCOLLECTIVE ;  /* 0x000000000000791b */ /* 0x003fe20003800000 */
.L_x_7705:
[----:B------:R-:W-:-:S05]  /*4d10*/  FADD.FTZ R126, R125, R126 ;  /* 0x0000007e7d7e7221 */ /* 0x000fca0000010000 */
[----:B------:R-:W-:Y:S02]  /*4d20*/  MOV R135, R126 ;  /* 0x0000007e00877202 */ /* 0x000fe40000000f00 */
[----:B------:R-:W-:-:S07]  /*4d30*/  MOV R128, R133 ;  /* 0x0000008500807202 */ /* 0x000fce0000000f00 */
[----:B------:R-:W-:Y:S05]  /*4d40*/  WARPSYNC.COLLECTIVE R132, `(.L_x_7706) ;  /* 0x0000000084087348 */ /* 0x000fea0003c00000 */
[----:B------:R0:W1:Y:S02]  /*4d50*/  SHFL.BFLY P0, R133, R135, R134, R175 ;  /* 0x0c00008687857389 */ /* 0x00006400000000af */
[----:B01----:R-:W-:Y:S01]  /*4d60*/  ENDCOLLECTIVE ;  /* 0x000000000000791b */ /* 0x003fe20003800000 */
.L_x_7706:
[----:B------:R-:W-:Y:S01]  /*4d70*/  FADD.FTZ R128, R127, R128 ;  /* 0x000000807f807221 */ /* 0x000fe20000010000 */
[----:B------:R-:W-:-:S04]  /*4d80*/  HFMA2.MMA R134, -RZ, RZ, 0, 4.76837158203125e-07 ;  /* 0x00000008ff867435 */ /* 0x000fc800000001ff */
[----:B------:R-:W-:Y:S02]  /*4d90*/  MOV R135, R128 ;  /* 0x0000008000877202 */ /* 0x000fe40000000f00 */
[----:B------:R-:W-:-:S07]  /*4da0*/  MOV R129, R133 ;  /* 0x0000008500817202 */ /* 0x000fce0000000f00 */
[----:B------:R-:W-:Y:S05]  /*4db0*/  WARPSYNC.COLLECTIVE R132, `(.L_x_7707) ;  /* 0x0000000084087348 */ /* 0x000fea0003c00000 */
[----:B------:R0:W1:Y:S02]  /*4dc0*/  SHFL.BFLY P0, R133, R135, R134, R175 ;  /* 0x0c00008687857389 */ /* 0x00006400000000af */
[----:B01----:R-:W-:Y:S01]  /*4dd0*/  ENDCOLLECTIVE ;  /* 0x000000000000791b */ /* 0x003fe20003800000 */
.L_x_7707:
[----:B------:R-:W-:-:S05]  /*4de0*/  FADD.FTZ R129, R126, R129 ;  /* 0x000000817e817221 */ /* 0x000fca0000010000 */
[----:B------:R-:W-:Y:S02]  /*4df0*/  MOV R135, R129 ;  /* 0x0000008100877202 */ /* 0x000fe40000000f00 */
[----:B------:R-:W-:-:S07]  /*4e00*/  MOV R131, R133 ;  /* 0x0000008500837202 */ /* 0x000fce0000000f00 */
[----:B------:R-:W-:Y:S05]  /*4e10*/  WARPSYNC.COLLECTIVE R132, `(.L_x_7708) ;  /* 0x0000000084087348 */ /* 0x000fea0003c00000 */
[----:B------:R0:W1:Y:S02]  /*4e20*/  SHFL.BFLY P0, R133, R135, R134, R175 ;  /* 0x0c00008687857389 */ /* 0x00006400000000af */
[----:B01----:R-:W-:Y:S01]  /*4e30*/  ENDCOLLECTIVE ;  /* 0x000000000000791b */ /* 0x003fe20003800000 */
.L_x_7708:
[----:B------:R-:W-:Y:S01]  /*4e40*/  FADD.FTZ R131, R128, R131 ;  /* 0x0000008380837221 */ /* 0x000fe20000010000 */
[----:B------:R-:W-:-:S04]  /*4e50*/  HFMA2.MMA R134, -RZ, RZ, 0, 9.5367431640625e-07 ;  /* 0x00000010ff867435 */ /* 0x000fc800000001ff */
[----:B------:R-:W-:Y:S02]  /*4e60*/  MOV R135, R131 ;  /* 0x0000008300877202 */ /* 0x000fe40000000f00 */
[----:B------:R-:W-:-:S07]  /*4e70*/  MOV R130, R133 ;  /* 0x0000008500827202 */ /* 0x000fce0000000f00 */
[----:B------:R-:W-:Y:S05]  /*4e80*/  WARPSYNC.COLLECTIVE R132, `(.L_x_7709) ;  /* 0x0000000084087348 */ /* 0x000fea0003c00000 */
[----:B------:R0:W1:Y:S02]  /*4e90*/  SHFL.BFLY P0, R133, R135, R134, R175 ;  /* 0x0c00008687857389 */ /* 0x00006400000000af */
[----:B01----:R-:W-:Y:S01]  /*4ea0*/  ENDCOLLECTIVE ;  /* 0x000000000000791b */ /* 0x003fe20003800000 */
.L_x_7709:
[----:B------:R-:W-:-:S05]  /*4eb0*/  FADD.FTZ R130, R129, R130 ;  /* 0x0000008281827221 */ /* 0x000fca0000010000 */
[----:B------:R-:W-:Y:S02]  /*4ec0*/  MOV R135, R130 ;  /* 0x0000008200877202 */ /* 0x000fe40000000f00 */
[----:B------:R-:W-:-:S07]  /*4ed0*/  MOV R124, R133 ;  /* 0x00000085007c7202 */ /* 0x000fce0000000f00 */
[----:B------:R-:W-:Y:S05]  /*4ee0*/  WARPSYNC.COLLECTIVE R132, `(.L_x_7710) ;  /* 0x0000000084087348 */ /* 0x000fea0003c00000 */
[----:B------:R0:W1:Y:S02]  /*4ef0*/  SHFL.BFLY P0, R133, R135, R134, R175 ;  /* 0x0c00008687857389 */ /* 0x00006400000000af */
[----:B01----:R-:W-:Y:S01]  /*4f00*/  ENDCOLLECTIVE ;  /* 0x000000000000791b */ /* 0x003fe20003800000 */
.L_x_7710:
[----:B------:R-:W-:Y:S01]  /*4f10*/  MOV R125, R133 ;  /* 0x00000085007d7202 */ /* 0x000fe20000000f00 */
[----:B------:R-:W-:Y:S06]  /*4f20*/  BRA `(.L_x_7711) ;  /* 0xffffffcc00207947 */ /* 0x000fec000383ffff */
.L_x_7712:
        /* <DEDUP_REMOVED lines=13> */
.L_x_11787:


//--------------------- .text._ZN10layer_norm22ln_bwd_finalize_kernelINS_22Kernel_traits_finalizeILj768E6__halfS2_fS2_fjLb0ELj1024ELj4ENS_18Kernel_traits_baseILj768ES2_S2_fS2_fjLj1024EEEEELb0ELb1EEEvNS_9BwdParamsE --------------------------
	.section	.text._ZN10layer_norm22ln_bwd_finalize_kernelINS_22Kernel_traits_finalizeILj768E6__halfS2_fS2_fjLb0ELj1024ELj4ENS_18Kernel_traits_baseILj768ES2_S2_fS2_fjLj1024EEEEELb0ELb1EEEvNS_9BwdParamsE,"ax",@progbits
	.align	128
        .global         _ZN10layer_norm22ln_bwd_finalize_kernelINS_22Kernel_traits_finalizeILj768E6__halfS2_fS2_fjLb0ELj1024ELj4ENS_18Kernel_traits_baseILj768ES2_S2_fS2_fjLj1024EEEEELb0ELb1EEEvNS_9BwdParamsE
        .type           _ZN10layer_norm22ln_bwd_finalize_kernelINS_22Kernel_traits_finalizeILj768E6__halfS2_fS2_fjLb0ELj1024ELj4ENS_18Kernel_traits_baseILj768ES2_S2_fS2_fjLj1024EEEEELb0ELb1EEEvNS_9BwdParamsE,@function
        .size           _ZN10layer_norm22ln_bwd_finalize_kernelINS_22Kernel_traits_finalizeILj768E6__halfS2_fS2_fjLb0ELj1024ELj4ENS_18Kernel_traits_baseILj768ES2_S2_fS2_fjLj1024EEEEELb0ELb1EEEvNS_9BwdParamsE,(.L_x_11788 - _ZN10layer_norm22ln_bwd_finalize_kernelINS_22Kernel_traits_finalizeILj768E6__halfS2_fS2_fjLb0ELj1024ELj4ENS_18Kernel_traits_baseILj768ES2_S2_fS2_fjLj1024EEEEELb0ELb1EEEvNS_9BwdParamsE)
        .other          _ZN10layer_norm22ln_bwd_finalize_kernelINS_22Kernel_traits_finalizeILj768E6__halfS2_fS2_fjLb0ELj1024ELj4ENS_18Kernel_traits_baseILj768ES2_S2_fS2_fjLj1024EEEEELb0ELb1EEEvNS_9BwdParamsE,@"STO_CUDA_ENTRY STV_DEFAULT"
_ZN10layer_norm22ln_bwd_finalize_kernelINS_22Kernel_traits_finalizeILj768E6__halfS2_fS2_fjLb0ELj1024ELj4ENS_18Kernel_traits_baseILj768ES2_S2_fS2_fjLj1024EEEEELb0ELb1EEEvNS_9BwdParamsE:
.text._ZN10layer_norm22ln_bwd_finalize_kernelINS_22Kernel_traits_finalizeILj768E6__halfS2_fS2_fjLb0ELj1024ELj4ENS_18Kernel_traits_baseILj768ES2_S2_fS2_fjLj1024EEEEELb0ELb1EEEvNS_9BwdParamsE:
        /* <DEDUP_REMOVED lines=26> */
.L_x_7724:
        /* <DEDUP_REMOVED lines=31> */
.L_x_7717:
        /* <DEDUP_REMOVED lines=34> */
.L_x_7716:
[----:B------:R-:W-:Y:S05]  /*05b0*/  BSYNC B1 ;  /* 0x0000000000017941 */ /* 0x000fea0003800000 */
.L_x_7715:
        /* <DEDUP_REMOVED lines=25> */
.L_x_7719:
[----:B------:R-:W-:Y:S05]  /*0750*/  BSYNC B1 ;  /* 0x0000000000017941 */ /* 0x000fea0003800000 */
.L_x_7718:
        /* <DEDUP_REMOVED lines=12> */
.L_x_7714:
[----:B------:R-:W-:Y:S05]  /*0820*/  BSYNC B0 ;  /* 0x0000000000007941 */ /* 0x000fea0003800000 */
.L_x_7713:
        /* <DEDUP_REMOVED lines=29> */
.L_x_7735:
[----:B------:R-:W-:Y:S01]  /*0a00*/  @!P1 SHF.R.U32.HI R12, RZ, 0x3, R0 ;  /* 0x00000003ff0c9819 */ /* 0x000fe20000011600 */
[----:B----4-:R-:W-:Y:S01]  /*0a10*/  FADD.FTZ R14, R9, R14 ;  /* 0x0000000e090e7221 */ /* 0x010fe20000010000 */
[----:B---3--:R-:W-:Y:S02]  /*0a20*/  FADD.FTZ R11, R10, R11 ;  /* 0x0000000b0a0b7221 */ /* 0x008fe40000010000 */
[----:B------:R-:W-:-:S05]  /*0a30*/  @!P1 LOP3.LUT R12, R12, 0x1ffffffc, RZ, 0xc0, !PT ;  /* 0x1ffffffc0c0c9812 */ /* 0x000fca00078ec0ff */
[----:B------:R3:W-:Y:S04]  /*0a40*/  @!P1 STS [R12+UR4+0x2000], R14 ;  /* 0x0020000e0c009988 */ /* 0x0007e80008000804 */
[----:B------:R3:W-:Y:S02]  /*0a50*/  @!P1 STS [R12+UR4+0x2080], R11 ;  /* 0x0020800b0c009988 */ /* 0x0007e40008000804 */
.L_x_7720:
        /* <DEDUP_REMOVED lines=14> */
.L_x_7723:
[----:B------:R-:W-:Y:S05]  /*0b40*/  BSYNC B0 ;  /* 0x0000000000007941 */ /* 0x000fea0003800000 */
.L_x_7722:
[C---:B------:R-:W-:Y:S02]  /*0b50*/  ISETP.GT.U32.AND P1, PT, R3.reuse, -0x301, PT ;  /* 0xfffffcff0300780c */ /* 0x040fe40003f24070 */
[----:B------:R-:W-:Y:S02]  /*0b60*/  IADD3 R3, R3, 0x300, RZ ;  /* 0x0000030003037810 */ /* 0x000fe40007ffe0ff */
[----:B------:R-:W-:-:S09]  /*0b70*/  IADD3 R4, R4, 0x180, RZ ;  /* 0x0000018004047810 */ /* 0x000fd20007ffe0ff */
[----:B------:R-:W-:Y:S05]  /*0b80*/  @P1 BRA `(.L_x_7724) ;  /* 0xfffffff400841947 */ /* 0x000fea000383ffff */
[----:B------:R-:W-:Y:S05]  /*0b90*/  EXIT ;  /* 0x000000000000794d */ /* 0x000fea0003800000 */
.L_x_7721:
[----:B------:R-:W-:Y:S01]  /*0ba0*/  HFMA2.MMA R22, -RZ, RZ, 0, 1.847743988037109375e-06 ;  /* 0x0000001fff167435 */ /* 0x000fe200000001ff */
[----:B0--3--:R-:W-:Y:S01]  /*0bb0*/  MOV R20, R10 ;  /* 0x0000000a00147202 */ /* 0x009fe20000000f00 */
[----:B------:R-:W-:Y:S01]  /*0bc0*/  IMAD.MOV.U32 R19, RZ, RZ, 0x1 ;  /* 0x00000001ff137424 */ /* 0x000fe200078e00ff */
[----:B------:R-:W-:-:S08]  /*0bd0*/  MOV R17, 0xffffffff ;  /* 0xffffffff00117802 */ /* 0x000fd00000000f00 */
[----:B-12---:R-:W-:Y:S05]  /*0be0*/  WARPSYNC.COLLECTIVE R17, `(.L_x_7725) ;  /* 0x0000000011087348 */ /* 0x006fea0003c00000 */
[----:B------:R0:W3:Y:S02]  /*0bf0*/  SHFL.BFLY P2, R18, R20, R19, R22 ;  /* 0x0c00001314127389 */ /* 0x0000e40000040016 */
[----:B0123--:R-:W-:Y:S01]  /*0c00*/  ENDCOLLECTIVE ;  /* 0x000000000000791b */ /* 0x00ffe20003800000 */
.L_x_7725:
[----:B------:R-:W-:Y:S01]  /*0c10*/  HFMA2.MMA R19, -RZ, RZ, 0, 1.1920928955078125e-07 ;  /* 0x00000002ff137435 */ /* 0x000fe200000001ff */
[----:B------:R-:W-:-:S05]  /*0c20*/  MOV R11, R18 ;  /* 0x00000012000b7202 */ /* 0x000fca0000000f00 */
[----:B------:R-:W-:-:S04]  /*0c30*/  FADD.FTZ R11, R10, R11 ;  /* 0x0000000b0a0b7221 */ /* 0x000fc80000010000 */
[----:B------:R-:W-:-:S07]  /*0c40*/  IMAD.MOV.U32 R20, RZ, RZ, R11 ;  /* 0x000000ffff147224 */ /* 0x000fce00078e000b */
[----:B------:R-:W-:Y:S05]  /*0c50*/  WARPSYNC.COLLECTIVE R17, `(.L_x_7726) ;  /* 0x0000000011087348 */ /* 0x000fea0003c00000 */
[----:B------:R0:W1:Y:S02]  /*0c60*/  SHFL.BFLY P2, R18, R20, R19, R22 ;  /* 0x0c00001314127389 */ /* 0x0000640000040016 */
[----:B01----:R-:W-:Y:S01]  /*0c70*/  ENDCOLLECTIVE ;  /* 0x000000000000791b */ /* 0x003fe20003800000 */
.L_x_7726:
[----:B------:R-:W-:Y:S01]  /*0c80*/  IMAD.MOV.U32 R19, RZ, RZ, 0x4 ;  /* 0x00000004ff137424 */ /* 0x000fe200078e00ff */
[----:B------:R-:W-:-:S05]  /*0c90*/  MOV R12, R18 ;  /* 0x00000012000c7202 */ /* 0x000fca0000000f00 */
[----:B------:R-:W-:-:S05]  /*0ca0*/  FADD.FTZ R12, R11, R12 ;  /* 0x0000000c0b0c7221 */ /* 0x000fca0000010000 */
[----:B------:R-:W-:-:S07]  /*0cb0*/  MOV R20, R12 ;  /* 0x0000000c00147202 */ /* 0x000fce0000000f00 */
[----:B------:R-:W-:Y:S05]  /*0cc0*/  WARPSYNC.COLLECTIVE R17, `(.L_x_7727) ;  /* 0x0000000011087348 */ /* 0x000fea0003c00000 */
[----:B------:R0:W1:Y:S02]  /*0cd0*/  SHFL.BFLY P2, R18, R20, R19, R22 ;  /* 0x0c00001314127389 */ /* 0x0000640000040016 */
[----:B01----:R-:W-:Y:S01]  /*0ce0*/  ENDCOLLECTIVE ;  /* 0x000000000000791b */ /* 0x003fe20003800000 */
.L_x_7727:
[----:B------:R-:W-:Y:S01]  /*0cf0*/  HFMA2.MMA R19, -RZ, RZ, 0, 4.76837158203125e-07 ;  /* 0x00000008ff137435 */ /* 0x000fe200000001ff */
[----:B------:R-:W-:-:S05]  /*0d00*/  MOV R13, R18 ;  /* 0x00000012000d7202 */ /* 0x000fca0000000f00 */
[----:B------:R-:W-:-:S05]  /*0d10*/  FADD.FTZ R13, R12, R13 ;  /* 0x0000000d0c0d7221 */ /* 0x000fca0000010000 */
[----:B------:R-:W-:-:S07]  /*0d20*/  MOV R20, R13 ;  /* 0x0000000d00147202 */ /* 0x000fce0000000f00 */
[----:B------:R-:W-:Y:S05]  /*0d30*/  WARPSYNC.COLLECTIVE R17, `(.L_x_7728) ;  /* 0x0000000011087348 */ /* 0x000fea0003c00000 */
[----:B------:R0:W1:Y:S02]  /*0d40*/  SHFL.BFLY P2, R18, R20, R19, R22 ;  /* 0x0c00001314127389 */ /* 0x0000640000040016 */
[----:B01----:R-:W-:Y:S01]  /*0d50*/  ENDCOLLECTIVE ;  /* 0x000000000000791b */ /* 0x003fe20003800000 */
.L_x_7728:
[----:B------:R-:W-:Y:S01]  /*0d60*/  HFMA2.MMA R19, -RZ, RZ, 0, 9.5367431640625e-07 ;  /* 0x00000010ff137435 */ /* 0x000fe200000001ff */
[----:B------:R-:W-:-:S04]  /*0d70*/  IMAD.MOV.U32 R10, RZ, RZ, R18 ;  /* 0x000000ffff0a7224 */ /* 0x000fc800078e0012 */
[----:B------:R-:W-:-:S05]  /*0d80*/  FADD.FTZ R10, R13, R10 ;  /* 0x0000000a0d0a7221 */ /* 0x000fca0000010000 */
[----:B------:R-:W-:-:S07]  /*0d90*/  MOV R20, R10 ;  /* 0x0000000a00147202 */ /* 0x000fce0000000f00 */
[----:B------:R-:W-:Y:S05]  /*0da0*/  WARPSYNC.COLLECTIVE R17, `(.L_x_7729) ;  /* 0x0000000011087348 */ /* 0x000fea0003c00000 */
[----:B------:R0:W1:Y:S02]  /*0db0*/  SHFL.BFLY P2, R18, R20, R19, R22 ;  /* 0x0c00001314127389 */ /* 0x0000640000040016 */
[----:B01----:R-:W-:Y:S01]  /*0dc0*/  ENDCOLLECTIVE ;  /* 0x000000000000791b */ /* 0x003fe20003800000 */
.L_x_7729:
[----:B------:R-:W-:Y:S01]  /*0dd0*/  HFMA2.MMA R19, -RZ, RZ, 0, 5.9604644775390625e-08 ;  /* 0x00000001ff137435 */ /* 0x000fe200000001ff */
[----:B------:R-:W-:Y:S01]  /*0de0*/  IMAD.MOV.U32 R20, RZ, RZ, R9 ;  /* 0x000000ffff147224 */ /* 0x000fe200078e0009 */
[----:B------:R-:W-:-:S09]  /*0df0*/  MOV R11, R18 ;  /* 0x00000012000b7202 */ /* 0x000fd20000000f00 */
[----:B------:R-:W-:Y:S05]  /*0e00*/  WARPSYNC.COLLECTIVE R17, `(.L_x_7730) ;  /* 0x0000000011087348 */ /* 0x000fea0003c00000 */
[----:B------:R0:W1:Y:S02]  /*0e10*/  SHFL.BFLY P2, R18, R20, R19, R22 ;  /* 0x0c00001314127389 */ /* 0x0000640000040016 */
[----:B01----:R-:W-:Y:S01]  /*0e20*/  ENDCOLLECTIVE ;  /* 0x000000000000791b */ /* 0x003fe20003800000 */
.L_x_7730:
[----:B------:R-:W-:Y:S01]  /*0e30*/  HFMA2.MMA R19, -RZ, RZ, 0, 1.1920928955078125e-07 ;  /* 0x00000002ff137435 */ /* 0x000fe200000001ff */
[----:B------:R-:W-:-:S05]  /*0e40*/  MOV R12, R18 ;  /* 0x00000012000c7202 */ /* 0x000fca0000000f00 */
[----:B------:R-:W-:-:S05]  /*0e50*/  FADD.FTZ R14, R9, R12 ;  /* 0x0000000c090e7221 */ /* 0x000fca0000010000 */
[----:B------:R-:W-:-:S07]  /*0e60*/  MOV R20, R14 ;  /* 0x0000000e00147202 */ /* 0x000fce0000000f00 */
[----:B------:R-:W-:Y:S05]  /*0e70*/  WARPSYNC.COLLECTIVE R17, `(.L_x_7731) ;  /* 0x0000000011087348 */ /* 0x000fea0003c00000 */
[----:B------:R0:W1:Y:S02]  /*0e80*/  SHFL.BFLY P2, R18, R20, R19, R22 ;  /* 0x0c00001314127389 */ /* 0x0000640000040016 */
[----:B01----:R-:W-:Y:S01]  /*0e90*/  ENDCOLLECTIVE ;  /* 0x000000000000791b */ /* 0x003fe20003800000 */
.L_x_7731:
[----:B------:R-:W-:Y:S01]  /*0ea0*/  HFMA2.MMA R19, -RZ, RZ, 0, 2.384185791015625e-07 ;  /* 0x00000004ff137435 */ /* 0x000fe200000001ff */
[----:B------:R-:W-:-:S04]  /*0eb0*/  IMAD.MOV.U32 R13, RZ, RZ, R18 ;  /* 0x000000ffff0d7224 */ /* 0x000fc800078e0012 */
[----:B------:R-:W-:-:S05]  /*0ec0*/  FADD.FTZ R15, R14, R13 ;  /* 0x0000000d0e0f7221 */ /* 0x000fca0000010000 */
[----:B------:R-:W-:-:S07]  /*0ed0*/  MOV R20, R15 ;  /* 0x0000000f00147202 */ /* 0x000fce0000000f00 */
[----:B------:R-:W-:Y:S05]  /*0ee0*/  WARPSYNC.COLLECTIVE R17, `(.L_x_7732) ;  /* 0x0000000011087348 */ /* 0x000fea0003c00000 */
[----:B------:R0:W1:Y:S02]  /*0ef0*/  SHFL.BFLY P2, R18, R20, R19, R22 ;  /* 0x0c00001314127389 */ /* 0x0000640000040016 */
[----:B01----:R-:W-:Y:S01]  /*0f00*/  ENDCOLLECTIVE ;  /* 0x000000000000791b */ /* 0x003fe20003800000 */
.L_x_7732:
[----:B------:R-:W-:Y:S01]  /*0f10*/  IMAD.MOV.U32 R19, RZ, RZ, 0x8 ;  /* 0x00000008ff137424 */ /* 0x000fe200078e00ff */
[----:B------:R-:W-:-:S05]  /*0f20*/  MOV R16, R18 ;  /* 0x0000001200107202 */ /* 0x000fca0000000f00 */
[----:B------:R-:W-:-:S05]  /*0f30*/  FADD.FTZ R16, R15, R16 ;  /* 0x000000100f107221 */ /* 0x000fca0000010000 */
[----:B------:R-:W-:-:S07]  /*0f40*/  MOV R20, R16 ;  /* 0x0000001000147202 */ /* 0x000fce0000000f00 */
[----:B------:R-:W-:Y:S05]  /*0f50*/  WARPSYNC.COLLECTIVE R17, `(.L_x_7733) ;  /* 0x0000000011087348 */ /* 0x000fea0003c00000 */
[----:B------:R0:W1:Y:S02]  /*0f60*/  SHFL.BFLY P2, R18, R20, R19, R22 ;  /* 0x0c00001314127389 */ /* 0x0000640000040016 */
[----:B01----:R-:W-:Y:S01]  /*0f70*/  ENDCOLLECTIVE ;  /* 0x000000000000791b */ /* 0x003fe20003800000 */
.L_x_7733:
[----:B------:R-:W-:Y:S01]  /*0f80*/  HFMA2.MMA R19, -RZ, RZ, 0, 9.5367431640625e-07 ;  /* 0x00000010ff137435 */ /* 0x000fe200000001ff */
[----:B------:R-:W-:-:S05]  /*0f90*/  MOV R9, R18 ;  /* 0x0000001200097202 */ /* 0x000fca0000000f00 */
[----:B------:R-:W-:-:S05]  /*0fa0*/  FADD.FTZ R9, R16, R9 ;  /* 0x0000000910097221 */ /* 0x000fca0000010000 */
[----:B------:R-:W-:-:S07]  /*0fb0*/  MOV R20, R9 ;  /* 0x0000000900147202 */ /* 0x000fce0000000f00 */
[----:B------:R-:W-:Y:S05]  /*0fc0*/  WARPSYNC.COLLECTIVE R17, `(.L_x_7734) ;  /* 0x0000000011087348 */ /* 0x000fea0003c00000 */
[----:B------:R0:W1:Y:S02]  /*0fd0*/  SHFL.BFLY P2, R18, R20, R19, R22 ;  /* 0x0c00001314127389 */ /* 0x0000640000040016 */
[----:B01----:R-:W-:Y:S01]  /*0fe0*/  ENDCOLLECTIVE ;  /* 0x000000000000791b */ /* 0x003fe20003800000 */
.L_x_7734:
[----:B------:R-:W-:Y:S01]  /*0ff0*/  MOV R14, R18 ;  /* 0x00000012000e7202 */ /* 0x000fe20000000f00 */
[----:B------:R-:W-:Y:S06]  /*1000*/  BRA `(.L_x_7735) ;  /* 0xfffffff8007c7947 */ /* 0x000fec000383ffff */
.L_x_7736:
        /* <DEDUP_REMOVED lines=15> */
.L_x_11788:


//--------------------- .text._ZN10layer_norm13ln_bwd_kernelINS_13Kernel_traitsI6__halfS2_fS2_fjLj768ELj1ELj4ELj1ELj16ENS_18Kernel_traits_baseILj768ES2_S2_fS2_fjLj128EEEEELb1ELb0ELb1ELb1EEEvNS_9BwdParamsE --------------------------
	.section	.text._ZN10layer_norm13ln_bwd_kernelINS_13Kernel_traitsI6__halfS2_fS2_fjLj768ELj1ELj4ELj1ELj16ENS_18Kernel_traits_baseILj768ES2_S2_fS2_fjLj128EEEEELb1ELb0ELb1ELb1EEEvNS_9BwdParamsE,"ax",@progbits
	.align	128
        .global         _ZN10layer_norm13ln_bwd_kernelINS_13Kernel_traitsI6__halfS2_fS2_fjLj768ELj1ELj4ELj1ELj16ENS_18Kernel_traits_baseILj768ES2_S2_fS2_fjLj128EEEEELb1ELb0ELb1ELb1EEEvNS_9BwdParamsE
        .type           _ZN10layer_norm13ln_bwd_kernelINS_13Kernel_traitsI6__halfS2_fS2_fjLj768ELj1ELj4ELj1ELj16ENS_18Kernel_traits_baseILj768ES2_S2_fS2_fjLj128EEEEELb1ELb0ELb1ELb1EEEvNS_9BwdParamsE,@function
        .size           _ZN10layer_norm13ln_bwd_kernelINS_13Kernel_traitsI6__halfS2_fS2_fjLj768ELj1ELj4ELj1ELj16ENS_18Kernel_traits_baseILj768ES2_S2_fS2_fjLj128EEEEELb1ELb0ELb1ELb1EEEvNS_9BwdParamsE,(.L_x_11789 - _ZN10layer_norm13ln_bwd_kernelINS_13Kernel_traitsI6__halfS2_fS2_fjLj768ELj1ELj4ELj1ELj16ENS_18Kernel_traits_baseILj768ES2_S2_fS2_fjLj128EEEEELb1ELb0ELb1ELb1EEEvNS_9BwdParamsE)
        .other          _ZN10layer_norm13ln_bwd_kernelINS_13Kernel_traitsI6__halfS2_fS2_fjLj768ELj1ELj4ELj1ELj16ENS_18Kernel_traits_baseILj768ES2_S2_fS2_fjLj128EEEEELb1ELb0ELb1ELb1EEEvNS_9BwdParamsE,@"STO_CUDA_ENTRY STV_DEFAULT"
_ZN10layer_norm13ln_bwd_kernelINS_13Kernel_traitsI6__halfS2_fS2_fjLj768ELj1ELj4ELj1ELj16ENS_18Kernel_traits_baseILj768ES2_S2_fS2_fjLj128EEEEELb1ELb0ELb1ELb1EEEvNS_9BwdParamsE:
.text._ZN10layer_norm13ln_bwd_kernelINS_13Kernel_traitsI6__halfS2_fS2_fjLj768ELj1ELj4ELj1ELj16ENS_18Kernel_traits_baseILj768ES2_S2_fS2_fjLj128EEEEELb1ELb0ELb1ELb1EEEvNS_9BwdParamsE:
        /* <DEDUP_REMOVED lines=37> */
.L_x_7738:
        /* <DEDUP_REMOVED lines=57> */
.L_x_7792:
        /* <DEDUP_REMOVED lines=53> */
[----:B------:R-:W-:Y:S01]  /*0930*/  MOV R132, RZ ;  /* 0x000000ff00847202 */ /* 0x000fe20000000f00 */
[----:B--2---:R-:W-:Y:S09]  /*0940*/  BRA `(.L_x_7742) ;  /* 0x0000000c00d47947 */ /* 0x004ff20003800000 */
.L_x_7741:
        /* <DEDUP_REMOVED lines=13> */
[C---:B----4-:R-:W-:Y:S01]  /*0a20*/  IMAD.WIDE.U32 R40, R33.reuse, 0x10, R152 ;  /* 0x0000001021287825 */ /* 0x050fe200078e0098 */
[----:B------:R1:W4:Y:S03]  /*0a30*/  LDG.E.128 R128, desc[UR4][R2.64+0x10] ;  /* 0x0000100402807981 */ /* 0x000326000c1e1d00 */
[----:B------:R-:W-:Y:S01]  /*0a40*/  IMAD.WIDE.U32 R144, R4, 0x20, R144 ;  /* 0x0000002004907825 */ /* 0x000fe200078e0090 */
[----:B------:R-:W-:Y:S01]  /*0a50*/  IADD3 R33, R33, 0x40, RZ ;  /* 0x0000004021217810 */ /* 0x000fe20007ffe0ff */
[----:B------:R-:W4:Y:S02]  /*0a60*/  LDG.E.128 R40, desc[UR4][R40.64] ;  /* 0x0000000428287981 */ /* 0x000f24000c1e1d00 */
[----:B------:R-:W-:-:S02]  /*0a70*/  IMAD.WIDE.U32 R136, R137, 0x10, R152 ;  /* 0x0000001089887825 */ /* 0x000fc400078e0098 */
[----:B------:R-:W4:Y:S02]  /*0a80*/  LDG.E.128 R148, desc[UR4][R144.64] ;  /* 0x0000000490947981 */ /* 0x000f24000c1e1d00 */
[----:B------:R-:W-:Y:S02]  /*0a90*/  IMAD.WIDE.U32 R152, R33, 0x10, R152 ;  /* 0x0000001021987825 */ /* 0x000fe400078e0098 */
[----:B------:R-:W4:Y:S04]  /*0aa0*/  LDG.E.128 R136, desc[UR4][R136.64] ;  /* 0x0000000488887981 */ /* 0x000f28000c1e1d00 */
[----:B------:R-:W4:Y:S04]  /*0ab0*/  LDG.E.128 R132, desc[UR4][R34.64] ;  /* 0x0000000422847981 */ /* 0x000f28000c1e1d00 */
[----:B------:R-:W4:Y:S04]  /*0ac0*/  LDG.E.128 R152, desc[UR4][R152.64] ;  /* 0x0000000498987981 */ /* 0x000f28000c1e1d00 */
[----:B------:R3:W4:Y:S04]  /*0ad0*/  LDG.E.128 R140, desc[UR4][R34.64+0x10] ;  /* 0x00001004228c7981 */ /* 0x000728000c1e1d00 */
[----:B------:R-:W4:Y:S01]  /*0ae0*/  LDG.E.128 R156, desc[UR4][R144.64+0x10] ;  /* 0x00001004909c7981 */ /* 0x000f22000c1e1d00 */
[----:B-----5:R-:W-:-:S13]  /*0af0*/  ISETP.GE.AND P5, PT, R191, 0x1, PT ;  /* 0x00000001bf00780c */ /* 0x020fda0003fa6270 */
        /* <DEDUP_REMOVED lines=28> */
[--C-:B----4-:R-:W-:Y:S02]  /*0cc0*/  HADD2.F32 R169, -RZ, R40.reuse.H0_H0 ;  /* 0x20000028ffa97230 */ /* 0x110fe40000004100 */
[C---:B------:R-:W-:Y:S01]  /*0cd0*/  FADD.FTZ R148, -R188.reuse, R148 ;  /* 0x00000094bc947221 */ /* 0x040fe20000010100 */
[----:B-1----:R-:W-:Y:S02]  /*0ce0*/  HADD2.F32 R166, -RZ, R40.H1_H1 ;  /* 0x30000028ffa67230 */ /* 0x002fe40000004100 */
[--C-:B------:R-:W-:Y:S02]  /*0cf0*/  HADD2.F32 R181, -RZ, R139.reuse.H0_H0 ;  /* 0x2000008bffb57230 */ /* 0x100fe40000004100 */
[----:B------:R-:W-:Y:S02]  /*0d00*/  HADD2.F32 R196, -RZ, R139.H1_H1 ;  /* 0x3000008bffc47230 */ /* 0x000fe40000004100 */
[C---:B------:R-:W-:Y:S01]  /*0d10*/  FMUL.FTZ R139, R5.reuse, R148 ;  /* 0x00000094058b7220 */ /* 0x040fe20000410000 */
[----:B------:R-:W-:Y:S01]  /*0d20*/  FADD.FTZ R134, -R188, R134 ;  /* 0x00000086bc867221 */ /* 0x000fe20000010100 */
[----:B------:R-:W-:Y:S01]  /*0d30*/  FMUL.FTZ R148, R30, R169 ;  /* 0x000000a91e947220 */ /* 0x000fe20000410000 */
[----:B------:R-:W-:Y:S01]  /*0d40*/  FMUL.FTZ R3, R5, R36 ;  /* 0x0000002405037220 */ /* 0x000fe20000410000 */
[----:B------:R-:W-:-:S02]  /*0d50*/  HADD2.F32 R167, -RZ, R41.H0_H0 ;  /* 0x20000029ffa77230 */ /* 0x000fc40000004100 */
[C---:B------:R-:W-:Y:S01]  /*0d60*/  FADD.FTZ R198, -R188.reuse, R149 ;  /* 0x00000095bcc67221 */ /* 0x040fe20000010100 */
[----:B------:R-:W-:Y:S02]  /*0d70*/  HADD2.F32 R168, -RZ, R41.H1_H1 ;  /* 0x30000029ffa87230 */ /* 0x000fe40000004100 */
[C---:B------:R-:W-:Y:S01]  /*0d80*/  FADD.FTZ R150, -R188.reuse, R150 ;  /* 0x00000096bc967221 */ /* 0x040fe20000010100 */
[----:B------:R-:W-:Y:S01]  /*0d90*/  FMUL.FTZ R41, R5, R134 ;  /* 0x0000008605297220 */ /* 0x000fe20000410000 */
[C---:B------:R-:W-:Y:S01]  /*0da0*/  FADD.FTZ R182, -R188.reuse, R135 ;  /* 0x00000087bcb67221 */ /* 0x040fe20000010100 */
[----:B------:R-:W-:Y:S01]  /*0db0*/  FMUL.FTZ R149, R29, R166 ;  /* 0x000000a61d957220 */ /* 0x000fe20000410000 */
[----:B------:R-:W-:Y:S01]  /*0dc0*/  FADD.FTZ R134, RZ, R148 ;  /* 0x00000094ff867221 */ /* 0x000fe20000010000 */
[----:B------:R-:W-:Y:S01]  /*0dd0*/  FADD.FTZ R38, -R188, R38 ;  /* 0x00000026bc267221 */ /* 0x000fe20000010100 */
[--C-:B------:R-:W-:Y:S02]  /*0de0*/  HADD2.F32 R171, -RZ, R42.reuse.H0_H0 ;  /* 0x2000002affab7230 */ /* 0x100fe40000004100 */
[----:B------:R-:W-:Y:S01]  /*0df0*/  FMUL.FTZ R34, R5, R34 ;  /* 0x0000002205227220 */ /* 0x000fe20000410000 */
[----:B------:R-:W-:-:S02]  /*0e00*/  HADD2.F32 R170, -RZ, R42.H1_H1 ;  /* 0x3000002affaa7230 */ /* 0x000fc40000004100 */
[----:B------:R-:W-:Y:S01]  /*0e10*/  FFMA.FTZ R135, R3, R148, RZ ;  /* 0x0000009403877223 */ /* 0x000fe200000100ff */
        /* <DEDUP_REMOVED lines=23> */
[----:B------:R-:W-:Y:S01]  /*0f90*/  FMUL.FTZ R33, R5, R38 ;  /* 0x0000002605217220 */ /* 0x000fe20000410000 */
[C---:B------:R-:W-:Y:S01]  /*0fa0*/  FFMA.FTZ R134, R34.reuse, R149, R135 ;  /* 0x0000009522867223 */ /* 0x040fe20000010087 */
[----:B------:R-:W-:Y:S01]  /*0fb0*/  FFMA.FTZ R89, R34, R166, R89 ;  /* 0x000000a622597223 */ /* 0x000fe20000010059 */
[----:B------:R-:W-:Y:S01]  /*0fc0*/  FADD.FTZ R45, R45, R166 ;  /* 0x000000a62d2d7221 */ /* 0x000fe20000010000 */
[----:B------:R-:W-:Y:S01]  /*0fd0*/  FMUL.FTZ R151, R27, R168 ;  /* 0x000000a81b977220 */ /* 0x000fe20000410000 */
[----:B------:R-:W-:Y:S01]  /*0fe0*/  FADD.FTZ R166, R159, R150 ;  /* 0x000000969fa67221 */ /* 0x000fe20000010000 */
[----:B------:R-:W-:Y:S01]  /*0ff0*/  FMUL.FTZ R36, R5, R144 ;  /* 0x0000009005247220 */ /* 0x000fe20000410000 */
[----:B------:R-:W-:Y:S01]  /*1000*/  FFMA.FTZ R135, R33, R150, R134 ;  /* 0x0000009621877223 */ /* 0x000fe20000010086 */
[C---:B------:R-:W-:Y:S01]  /*1010*/  FMUL.FTZ R37, R5.reuse, R146 ;  /* 0x0000009205257220 */ /* 0x040fe20000410000 */
[C---:B------:R-:W-:Y:S01]  /*1020*/  FMUL.FTZ R146, R5.reuse, R152 ;  /* 0x0000009805927220 */ /* 0x040fe20000410000 */
[----:B------:R-:W-:Y:S01]  /*1030*/  FMUL.FTZ R152, R26, R171 ;  /* 0x000000ab1a987220 */ /* 0x000fe20000410000 */
[----:B------:R-:W-:Y:S01]  /*1040*/  FADD.FTZ R159, R166, R151 ;  /* 0x00000097a69f7221 */ /* 0x000fe20000010000 */
[----:B------:R-:W-:Y:S01]  /*1050*/  FMUL.FTZ R35, R5, R40 ;  /* 0x0000002805237220 */ /* 0x000fe20000410000 */
[----:B------:R-:W-:Y:S01]  /*1060*/  FFMA.FTZ R134, R36, R151, R135 ;  /* 0x0000009724867223 */ /* 0x000fe20000010087 */
[----:B------:R-:W-:-:S02]  /*1070*/  HADD2.F32 R173, -RZ, R43.H0_H0 ;  /* 0x2000002bffad7230 */ /* 0x000fc40000004100 */
[----:B------:R-:W-:Y:S01]  /*1080*/  FADD.FTZ R166, R159, R152 ;  /* 0x000000989fa67221 */ /* 0x000fe20000010000 */
[--C-:B------:R-:W-:Y:S02]  /*1090*/  HADD2.F32 R133, -RZ, R153.reuse.H0_H0 ;  /* 0x20000099ff857230 */ /* 0x100fe40000004100 */
[----:B------:R-:W-:Y:S02]  /*10a0*/  HADD2.F32 R132, -RZ, R153.H1_H1 ;  /* 0x30000099ff847230 */ /* 0x000fe40000004100 */
[----:B------:R-:W-:Y:S01]  /*10b0*/  FMUL.FTZ R153, R25, R170 ;  /* 0x000000aa19997220 */ /* 0x000fe20000410000 */
[----:B------:R-:W-:Y:S01]  /*10c0*/  FMUL.FTZ R38, R5, R42 ;  /* 0x0000002a05267220 */ /* 0x000fe20000410000 */
[----:B------:R-:W-:Y:S01]  /*10d0*/  FFMA.FTZ R135, R35, R152, R134 ;  /* 0x0000009823877223 */ /* 0x000fe20000010086 */
[----:B------:R-:W-:Y:S02]  /*10e0*/  HADD2.F32 R174, -RZ, R43.H1_H1 ;  /* 0x3000002bffae7230 */ /* 0x000fe40000004100 */
[----:B------:R-:W-:Y:S01]  /*10f0*/  FFMA.FTZ R90, R33, R167, R90 ;  /* 0x000000a7215a7223 */ /* 0x000fe2000001005a */
[----:B------:R-:W-:-:S02]  /*1100*/  HADD2.F32 R131, -RZ, R154.H0_H0 ;  /* 0x2000009aff837230 */ /* 0x000fc40000004100 */
[----:B------:R-:W-:Y:S01]  /*1110*/  FADD.FTZ R46, R46, R167 ;  /* 0x000000a72e2e7221 */ /* 0x000fe20000010000 */
[----:B------:R-:W-:Y:S02]  /*1120*/  HADD2.F32 R130, -RZ, R154.H1_H1 ;  /* 0x3000009aff827230 */ /* 0x000fe40000004100 */
[----:B------:R-:W-:Y:S01]  /*1130*/  FMUL.FTZ R154, R24, R173 ;  /* 0x000000ad189a7220 */ /* 0x000fe20000410000 */
[----:B------:R-:W-:Y:S01]  /*1140*/  FADD.FTZ R167, R166, R153 ;  /* 0x00000099a6a77221 */ /* 0x000fe20000010000 */
[----:B------:R-:W-:Y:S01]  /*1150*/  FFMA.FTZ R134, R38, R153, R135 ;  /* 0x0000009926867223 */ /* 0x000fe20000010087 */
[----:B------:R-:W-:Y:S02]  /*1160*/  HADD2.F32 R175, -RZ, R136.H0_H0 ;  /* 0x20000088ffaf7230 */ /* 0x000fe40000004100 */
[--C-:B------:R-:W-:Y:S02]  /*1170*/  HADD2.F32 R129, -RZ, R155.reuse.H0_H0 ;  /* 0x2000009bff817230 */ /* 0x100fe40000004100 */
[----:B------:R-:W-:Y:S01]  /*1180*/  FADD.FTZ R166, R167, R154 ;  /* 0x0000009aa7a67221 */ /* 0x000fe20000010000 */
[----:B------:R-:W-:-:S02]  /*1190*/  HADD2.F32 R128, -RZ, R155.H1_H1 ;  /* 0x3000009bff807230 */ /* 0x000fc40000004100 */
[----:B------:R-:W-:Y:S01]  /*11a0*/  FMUL.FTZ R155, R23, R174 ;  /* 0x000000ae179b7220 */ /* 0x000fe20000410000 */
[----:B------:R-:W-:Y:S01]  /*11b0*/  FMUL.FTZ R40, R5, R172 ;  /* 0x000000ac05287220 */ /* 0x000fe20000410000 */
[----:B------:R-:W-:Y:S01]  /*11c0*/  FFMA.FTZ R135, R37, R154, R134 ;  /* 0x0000009a25877223 */ /* 0x000fe20000010086 */
[----:B------:R-:W-:Y:S02]  /*11d0*/  HADD2.F32 R180, -RZ, R136.H1_H1 ;  /* 0x30000088ffb47230 */ /* 0x000fe40000004100 */
[C---:B------:R-:W-:Y:S01]  /*11e0*/  FMUL.FTZ R143, R5.reuse, R156 ;  /* 0x0000009c058f7220 */ /* 0x040fe20000410000 */
[----:B------:R-:W-:Y:S01]  /*11f0*/  FMUL.FTZ R156, R22, R175 ;  /* 0x000000af169c7220 */ /* 0x000fe20000410000 */
[----:B------:R-:W-:Y:S01]  /*1200*/  FADD.FTZ R167, R166, R155 ;  /* 0x0000009ba6a77221 */ /* 0x000fe20000010000 */
[----:B------:R-:W-:Y:S01]  /*1210*/  FMUL.FTZ R39, R5, R176 ;  /* 0x000000b005277220 */ /* 0x000fe20000410000 */
[----:B------:R-:W-:Y:S01]  /*1220*/  FFMA.FTZ R166, R40, R155, R135 ;  /* 0x0000009b28a67223 */ /* 0x000fe20000010087 */
[----:B------:R-:W-:-:S02]  /*1230*/  HADD2.F32 R177, -RZ, R137.H0_H0 ;  /* 0x20000089ffb17230 */ /* 0x000fc40000004100 */
        /* <DEDUP_REMOVED lines=49> */
[C---:B------:R-:W-:Y:S01]  /*1550*/  FFMA.FTZ R133, R139.reuse, R180, R166 ;  /* 0x000000b48b857223 */ /* 0x040fe200000100a6 */
        /* <DEDUP_REMOVED lines=51> */
[----:B------:R-:W-:-:S07]  /*1890*/  FFMA.FTZ R130, R188, R187, R130 ;  /* 0x000000bbbc827223 */ /* 0x000fce0000010082 */
.L_x_7742:
[----:B------:R-:W-:Y:S05]  /*18a0*/  BSYNC B1 ;  /* 0x0000000000017941 */ /* 0x000fea0003800000 */
.L_x_7740:
        /* <DEDUP_REMOVED lines=26> */
.L_x_7804:
        /* <DEDUP_REMOVED lines=26> */
.L_x_7745:
[----:B------:R-:W-:Y:S05]  /*1bf0*/  BSYNC B1 ;  /* 0x0000000000017941 */ /* 0x000fea0003800000 */
.L_x_7744:
        /* <DEDUP_REMOVED lines=16> */
.L_x_7747:
[----:B------:R-:W-:Y:S05]  /*1d00*/  BSYNC B1 ;  /* 0x0000000000017941 */ /* 0x000fea0003800000 */
.L_x_7746:
        /* <DEDUP_REMOVED lines=10> */
.L_x_7749:
[----:B------:R-:W-:Y:S05]  /*1db0*/  BSYNC B1 ;  /* 0x0000000000017941 */ /* 0x000fea0003800000 */
.L_x_7748:
        /* <DEDUP_REMOVED lines=10> */
.L_x_7751:
[----:B------:R-:W-:Y:S05]  /*1e60*/  BSYNC B1 ;  /* 0x0000000000017941 */ /* 0x000fea0003800000 */
.L_x_7750:
        /* <DEDUP_REMOVED lines=10> */
.L_x_7753:
[----:B------:R-:W-:Y:S05]  /*1f10*/  BSYNC B1 ;  /* 0x0000000000017941 */ /* 0x000fea0003800000 */
.L_x_7752:
        /* <DEDUP_REMOVED lines=54> */
.L_x_7755:
[----:B------:R-:W-:Y:S05]  /*2280*/  BSYNC B1 ;  /* 0x0000000000017941 */ /* 0x000fea0003800000 */
.L_x_7754:
        /* <DEDUP_REMOVED lines=8> */
.L_x_7757:
[----:B------:R-:W-:Y:S05]  /*2310*/  BSYNC B1 ;  /* 0x0000000000017941 */ /* 0x000fea0003800000 */
.L_x_7756:
        /* <DEDUP_REMOVED lines=16> */
.L_x_7759:
[----:B------:R-:W-:Y:S05]  /*2420*/  BSYNC B1 ;  /* 0x0000000000017941 */ /* 0x000fea0003800000 */
.L_x_7758:
        /* <DEDUP_REMOVED lines=8> */
.L_x_7761:
[----:B------:R-:W-:Y:S05]  /*24b0*/  BSYNC B1 ;  /* 0x0000000000017941 */ /* 0x000fea0003800000 */
.L_x_7760:
        /* <DEDUP_REMOVED lines=8> */
.L_x_7763:
[----:B------:R-:W-:Y:S05]  /*2540*/  BSYNC B1 ;  /* 0x0000000000017941 */ /* 0x000fea0003800000 */
.L_x_7762:
        /* <DEDUP_REMOVED lines=17> */
.L_x_7765:
[----:B------:R-:W-:Y:S05]  /*2660*/  BSYNC B1 ;  /* 0x0000000000017941 */ /* 0x000fea0003800000 */
.L_x_7764:
        /* <DEDUP_REMOVED lines=9> */
.L_x_7767:
[----:B------:R-:W-:Y:S05]  /*2700*/  BSYNC B1 ;  /* 0x0000000000017941 */ /* 0x000fea0003800000 */
.L_x_7766:
        /* <DEDUP_REMOVED lines=8> */
.L_x_7769:
[----:B------:R-:W-:Y:S05]  /*2790*/  BSYNC B1 ;  /* 0x0000000000017941 */ /* 0x000fea0003800000 */
.L_x_7768:
        /* <DEDUP_REMOVED lines=29> */
[----:B------:R-:W-:Y:S02]  /*2970*/  @P5 F2FP.F16.F32.PACK_AB R130, RZ, R211 ;  /* 0x000000d3ff82523e */ /* 0x000fe400000000ff */
        /* <DEDUP_REMOVED lines=12> */
.L_x_7771:
[----:B------:R-:W-:Y:S05]  /*2a40*/  BSYNC B1 ;  /* 0x0000000000017941 */ /* 0x000fea0003800000 */
.L_x_7770:
        /* <DEDUP_REMOVED lines=8> */
.L_x_7773:
[----:B------:R-:W-:Y:S05]  /*2ad0*/  BSYNC B1 ;  /* 0x0000000000017941 */ /* 0x000fea0003800000 */
.L_x_7772:
[----:B------:R-:W-:Y:S01]  /*2ae0*/  @P5 F2FP.F16.F32.PACK_AB R164, RZ, R164 ;  /* 0x000000a4ffa4523e */ /* 0x000fe200000000ff */
        /* <DEDUP_REMOVED lines=8> */
[----:B------:R-:W-:-:S02]  /*2b70*/  @P5 F2FP.F16.F32.PACK_AB R168, RZ, R131 ;  /* 0x00000083ffa8523e */ /* 0x000fc400000000ff */
[----:B------:R-:W-:Y:S02]  /*2b80*/  @P5 F2FP.F16.F32.PACK_AB R169, RZ, R132 ;  /* 0x00000084ffa9523e */ /* 0x000fe400000000ff */
        /* <DEDUP_REMOVED lines=10> */
[----:B------:R-:W-:Y:S01]  /*2c30*/  @P5 F2FP.F16.F32.PACK_AB R190, RZ, R178 ;  /* 0x000000b2ffbe523e */ /* 0x000fe200000000ff */
[----:B-1----:R-:W-:Y:S01]  /*2c40*/  @P5 IMAD.WIDE.U32 R178, R191, 0x10, R162 ;  /* 0x00000010bfb25825 */ /* 0x002fe200078e00a2 */
[----:B------:R-:W-:Y:S01]  /*2c50*/  @P5 PRMT R118, R118, 0x5410, R168 ;  /* 0x0000541076765816 */ /* 0x000fe200000000a8 */
[----:B------:R1:W-:Y:S01]  /*2c60*/  @P2 STG.E.128 desc[UR4][R170.64+0x10], R132 ;  /* 0x00001084aa002986 */ /* 0x0003e2000c101d04 */
[----:B------:R-:W-:Y:S01]  /*2c70*/  @P5 PRMT R119, R169, 0x7610, R119 ;  /* 0x00007610a9775816 */ /* 0x000fe20000000077 */
[----:B------:R-:W3:Y:S01]  /*2c80*/  @P5 LDC.64 R162, c[0x0][0x298] ;  /* 0x0000a600ffa25b82 */ /* 0x000ee20000000a00 */
[----:B------:R-:W-:Y:S01]  /*2c90*/  @P5 F2FP.F16.F32.PACK_AB R189, RZ, R177 ;  /* 0x000000b1ffbd523e */ /* 0x000fe200000000ff */
[----:B0-----:R-:W-:Y:S01]  /*2ca0*/  @P5 FMUL.FTZ R165, R212, R165 ;  /* 0x000000a5d4a55220 */ /* 0x001fe20000410000 */
[----:B------:R-:W-:-:S02]  /*2cb0*/  @P5 F2FP.F16.F32.PACK_AB R208, RZ, R208 ;  /* 0x000000d0ffd0523e */ /* 0x000fc400000000ff */
[----:B------:R-:W-:Y:S01]  /*2cc0*/  @P5 F2FP.F16.F32.PACK_AB R210, RZ, R210 ;  /* 0x000000d2ffd2523e */ /* 0x000fe200000000ff */
[----:B------:R-:W-:Y:S01]  /*2cd0*/  @P5 FMUL.FTZ R164, R165, R164 ;  /* 0x000000a4a5a45220 */ /* 0x000fe20000410000 */
[----:B------:R-:W-:Y:S01]  /*2ce0*/  @P5 F2FP.F16.F32.PACK_AB R206, RZ, R206 ;  /* 0x000000ceffce523e */ /* 0x000fe200000000ff */
[----:B------:R-:W0:Y:S01]  /*2cf0*/  @P5 LDC.64 R168, c[0x0][0x2f8] ;  /* 0x0000be00ffa85b82 */ /* 0x000e220000000a00 */
[----:B------:R-:W-:Y:S01]  /*2d00*/  @P5 PRMT R117, R208, 0x7610, R117 ;  /* 0x00007610d0755816 */ /* 0x000fe20000000075 */
[----:B--2---:R-:W-:Y:S01]  /*2d10*/  @P5 FMUL.FTZ R167, R211, R167 ;  /* 0x000000a7d3a75220 */ /* 0x004fe20000410000 */
[----:B------:R-:W-:Y:S02]  /*2d20*/  @P5 PRMT R116, R116, 0x5410, R210 ;  /* 0x0000541074745816 */ /* 0x000fe400000000d2 */
[----:B------:R-:W-:Y:S01]  /*2d30*/  @P5 PRMT R117, R117, 0x5410, R206 ;  /* 0x0000541075755816 */ /* 0x000fe200000000ce */
[----:B------:R-:W-:Y:S01]  /*2d40*/  @P5 FMUL.FTZ R166, R167, R166 ;  /* 0x000000a6a7a65220 */ /* 0x000fe20000410000 */
[----:B------:R-:W-:-:S02]  /*2d50*/  @P5 FSEL R164, R164, RZ, P3 ;  /* 0x000000ffa4a45208 */ /* 0x000fc40001800000 */
[----:B-1----:R-:W-:Y:S02]  /*2d60*/  @P5 F2FP.F16.F32.PACK_AB R171, RZ, R176 ;  /* 0x000000b0ffab523e */ /* 0x002fe400000000ff */
[----:B------:R-:W1:Y:S01]  /*2d70*/  @P2 LDC.64 R176, c[0x0][0x308] ;  /* 0x0000c200ffb02b82 */ /* 0x000e620000000a00 */
[----:B------:R-:W-:Y:S02]  /*2d80*/  @P5 F2FP.F16.F32.PACK_AB R213, RZ, R213 ;  /* 0x000000d5ffd5523e */ /* 0x000fe400000000ff */
[----:B------:R-:W-:Y:S02]  /*2d90*/  @P5 PRMT R119, R119, 0x5410, R171 ;  /* 0x0000541077775816 */ /* 0x000fe400000000ab */
[----:B------:R-:W-:Y:S02]  /*2da0*/  @!P4 ISETP.NE.U32.AND P3, PT, R2, RZ, PT ;  /* 0x000000ff0200c20c */ /* 0x000fe40003f65070 */
[----:B------:R-:W-:Y:S01]  /*2db0*/  @P5 F2FP.F16.F32.PACK_AB R214, RZ, R214 ;  /* 0x000000d6ffd6523e */ /* 0x000fe200000000ff */
[----:B------:R2:W-:Y:S01]  /*2dc0*/  @P5 STG.E.128 desc[UR4][R178.64], R116 ;  /* 0x00000074b2005986 */ /* 0x0005e2000c101d04 */
[----:B------:R-:W-:-:S02]  /*2dd0*/  @P5 F2FP.F16.F32.PACK_AB R215, RZ, R215 ;  /* 0x000000d7ffd7523e */ /* 0x000fc400000000ff */
[----:B------:R-:W-:Y:S02]  /*2de0*/  @!P4 ISETP.NE.AND.EX P3, PT, R0, RZ, PT, P3 ;  /* 0x000000ff0000c20c */ /* 0x000fe40003f65330 */
[----:B------:R-:W-:Y:S02]  /*2df0*/  @P5 F2FP.F16.F32.PACK_AB R164, RZ, R164 ;  /* 0x000000a4ffa4523e */ /* 0x000fe400000000ff */
        /* <DEDUP_REMOVED lines=13> */
.L_x_7775:
[----:B------:R-:W-:Y:S05]  /*2ed0*/  BSYNC B1 ;  /* 0x0000000000017941 */ /* 0x000fea0003800000 */
.L_x_7774:
[----:B------:R-:W-:Y:S01]  /*2ee0*/  @P5 FMUL.FTZ R163, R178, R163 ;  /* 0x000000a3b2a35220 */ /* 0x000fe20000410000 */
[----:B------:R-:W-:Y:S01]  /*2ef0*/  @P5 FSEL R166, R166, RZ, P0 ;  /* 0x000000ffa6a65208 */ /* 0x000fe20000000000 */
[----:B-1----:R-:W-:Y:S01]  /*2f00*/  @P2 IMAD.WIDE.U32 R170, R147, 0x20, R176 ;  /* 0x0000002093aa2825 */ /* 0x002fe200078e00b0 */
[----:B------:R-:W-:-:S03]  /*2f10*/  SEL R128, R203, R120, P6 ;  /* 0x00000078cb807207 */ /* 0x000fc60003000000 */
[----:B------:R-:W-:Y:S01]  /*2f20*/  @P5 FMUL.FTZ R162, R163, R162 ;  /* 0x000000a2a3a25220 */ /* 0x000fe20000410000 */
[----:B------:R-:W-:Y:S01]  /*2f30*/  @P5 F2FP.F16.F32.PACK_AB R166, RZ, R166 ;  /* 0x000000a6ffa6523e */ /* 0x000fe200000000ff */
[----:B------:R-:W-:Y:S01]  /*2f40*/  BSSY B1, `(.L_x_7776) ;  /* 0x0000031000017945 */ /* 0x000fe20003800000 */
[----:B------:R-:W-:Y:S02]  /*2f50*/  SEL R129, R200, R121, P6 ;  /* 0x00000079c8817207 */ /* 0x000fe40003000000 */
[----:B------:R-:W-:Y:S02]  /*2f60*/  @P5 FSEL R162, R162, RZ, P1 ;  /* 0x000000ffa2a25208 */ /* 0x000fe40000800000 */
[----:B------:R-:W-:Y:S02]  /*2f70*/  SEL R130, R201, R122, P6 ;  /* 0x0000007ac9827207 */ /* 0x000fe40003000000 */
[----:B------:R-:W-:Y:S02]  /*2f80*/  SEL R131, R192, R123, P6 ;  /* 0x0000007bc0837207 */ /* 0x000fe40003000000 */
[----:B------:R-:W-:-:S02]  /*2f90*/  SEL R132, R209, R124, P6 ;  /* 0x0000007cd1847207 */ /* 0x000fc40003000000 */
[----:B------:R-:W-:Y:S01]  /*2fa0*/  SEL R133, R212, R125, P6 ;  /* 0x0000007dd4857207 */ /* 0x000fe20003000000 */
[----:B------:R0:W-:Y:S01]  /*2fb0*/  @P2 STG.E.128 desc[UR4][R170.64], R128 ;  /* 0x00000080aa002986 */ /* 0x0001e2000c101d04 */
[----:B------:R-:W-:Y:S02]  /*2fc0*/  SEL R134, R211, R126, P6 ;  /* 0x0000007ed3867207 */ /* 0x000fe40003000000 */
[----:B------:R-:W-:Y:S02]  /*2fd0*/  SEL R135, R178, R127, P6 ;  /* 0x0000007fb2877207 */ /* 0x000fe40003000000 */
[----:B------:R-:W-:Y:S02]  /*2fe0*/  @P5 F2FP.F16.F32.PACK_AB R162, RZ, R162 ;  /* 0x000000a2ffa2523e */ /* 0x000fe400000000ff */
[----:B------:R-:W-:Y:S01]  /*2ff0*/  @P5 PRMT R119, R166, 0x7610, R119 ;  /* 0x00007610a6775816 */ /* 0x000fe20000000077 */
[----:B------:R1:W-:Y:S01]  /*3000*/  @P2 STG.E.128 desc[UR4][R170.64+0x10], R132 ;  /* 0x00001084aa002986 */ /* 0x0003e2000c101d04 */
[----:B------:R-:W-:Y:S01]  /*3010*/  @P5 PRMT R118, R118, 0x5410, R164 ;  /* 0x0000541076765816 */ /* 0x000fe200000000a4 */
[----:B------:R-:W2:Y:S01]  /*3020*/  @P5 LDC.64 R166, c[0x0][0x298] ;  /* 0x0000a600ffa65b82 */ /* 0x000ea20000000a00 */
[----:B------:R-:W-:-:S02]  /*3030*/  @P5 PRMT R119, R119, 0x5410, R162 ;  /* 0x0000541077775816 */ /* 0x000fc400000000a2 */
[----:B------:R-:W-:Y:S02]  /*3040*/  @P5 IADD3 R147, R191, 0x20, RZ ;  /* 0x00000020bf935810 */ /* 0x000fe40007ffe0ff */
[C---:B------:R-:W-:Y:S02]  /*3050*/  @!P4 ISETP.NE.U32.AND P3, PT, R2.reuse, RZ, PT ;  /* 0x000000ff0200c20c */ /* 0x040fe40003f65070 */
[----:B------:R-:W-:Y:S01]  /*3060*/  @!P4 ISETP.NE.U32.AND P0, PT, R2, RZ, PT ;  /* 0x000000ff0200c20c */ /* 0x000fe20003f05070 */
[----:B------:R-:W3:Y:S01]  /*3070*/  @P5 LDC.64 R162, c[0x0][0x298] ;  /* 0x0000a600ffa25b82 */ /* 0x000ee20000000a00 */
[----:B------:R-:W-:Y:S01]  /*3080*/  @P5 IMAD.WIDE.U32 R168, R147, 0x10, R168 ;  /* 0x0000001093a85825 */ /* 0x000fe200078e00a8 */
[C---:B------:R-:W-:Y:S02]  /*3090*/  @!P4 ISETP.NE.AND.EX P3, PT, R0.reuse, RZ, PT, P3 ;  /* 0x000000ff0000c20c */ /* 0x040fe40003f65330 */
[----:B------:R-:W-:Y:S02]  /*30a0*/  @!P4 ISETP.NE.AND.EX P0, PT, R0, RZ, PT, P0 ;  /* 0x000000ff0000c20c */ /* 0x000fe40003f05300 */
[----:B------:R4:W-:Y:S01]  /*30b0*/  @P5 STG.E.128 desc[UR4][R168.64], R116 ;  /* 0x00000074a8005986 */ /* 0x0009e2000c101d04 */
[----:B------:R-:W-:Y:S01]  /*30c0*/  @!P4 FSEL R147, R108, RZ, P3 ;  /* 0x000000ff6c93c208 */ /* 0x000fe20001800000 */
[----:B------:R-:W2:Y:S01]  /*30d0*/  @P5 LDC.64 R164, c[0x0][0x298] ;  /* 0x0000a600ffa45b82 */ /* 0x000ea20000000a00 */
[----:B------:R-:W-:-:S02]  /*30e0*/  @!P4 ISETP.NE.U32.AND P1, PT, R2, RZ, PT ;  /* 0x000000ff0200c20c */ /* 0x000fc40003f25070 */
[----:B------:R-:W-:Y:S02]  /*30f0*/  @!P4 ISETP.NE.U32.AND P3, PT, R2, RZ, PT ;  /* 0x000000ff0200c20c */ /* 0x000fe40003f65070 */
[C---:B------:R-:W-:Y:S02]  /*3100*/  @!P4 ISETP.NE.AND.EX P1, PT, R0.reuse, RZ, PT, P1 ;  /* 0x000000ff0000c20c */ /* 0x040fe40003f25310 */
[----:B------:R-:W-:Y:S01]  /*3110*/  @!P4 ISETP.NE.AND.EX P3, PT, R0, RZ, PT, P3 ;  /* 0x000000ff0000c20c */ /* 0x000fe20003f65330 */
[----:B0-----:R-:W0:Y:S01]  /*3120*/  @P5 LDC.64 R128, c[0x0][0x298] ;  /* 0x0000a600ff805b82 */ /* 0x001e220000000a00 */
[----:B-1----:R-:W-:Y:S02]  /*3130*/  @!P4 FSEL R170, R109, RZ, P1 ;  /* 0x000000ff6daac208 */ /* 0x002fe40000800000 */
[----:B------:R-:W-:Y:S02]  /*3140*/  @!P4 FSEL R176, R111, RZ, P3 ;  /* 0x000000ff6fb0c208 */ /* 0x000fe40001800000 */
[----:B------:R-:W-:-:S02]  /*3150*/  @P5 LOP3.LUT P1, RZ, R195, 0xff, RZ, 0xc0, !PT ;  /* 0x000000ffc3ff5812 */ /* 0x000fc4000782c0ff */
[----:B------:R-:W-:Y:S01]  /*3160*/  @!P4 ISETP.NE.U32.AND P3, PT, R2, RZ, PT ;  /* 0x000000ff0200c20c */ /* 0x000fe20003f65070 */
[----:B------:R-:W1:Y:S01]  /*3170*/  @P5 LDC.64 R130, c[0x0][0x298] ;  /* 0x0000a600ff825b82 */ /* 0x000e620000000a00 */
[----:B----4-:R-:W-:Y:S02]  /*3180*/  @!P4 FSEL R169, R110, RZ, P0 ;  /* 0x000000ff6ea9c208 */ /* 0x010fe40000000000 */
[----:B------:R-:W-:-:S04]  /*3190*/  @!P4 ISETP.NE.U32.AND P0, PT, R2, RZ, PT ;  /* 0x000000ff0200c20c */ /* 0x000fc80003f05070 */
[----:B------:R-:W-:Y:S01]  /*31a0*/  @!P4 ISETP.NE.AND.EX P0, PT, R0, RZ, PT, P0 ;  /* 0x000000ff0000c20c */ /* 0x000fe20003f05300 */
[----:B------:R-:W4:Y:S03]  /*31b0*/  @P5 LDC.64 R132, c[0x0][0x298] ;  /* 0x0000a600ff845b82 */ /* 0x000f260000000a00 */
[----:B------:R-:W-:-:S05]  /*31c0*/  @!P4 FSEL R171, R112, RZ, P0 ;  /* 0x000000ff70abc208 */ /* 0x000fca0000000000 */
        /* <DEDUP_REMOVED lines=8> */
.L_x_7777:
[----:B------:R-:W-:Y:S05]  /*3250*/  BSYNC B1 ;  /* 0x0000000000017941 */ /* 0x000fea0003800000 */
.L_x_7776:
        /* <DEDUP_REMOVED lines=8> */
.L_x_7779:
[----:B------:R-:W-:Y:S05]  /*32e0*/  BSYNC B1 ;  /* 0x0000000000017941 */ /* 0x000fea0003800000 */
.L_x_7778:
[----:B---3--:R-:W-:Y:S01]  /*32f0*/  @P5 FMUL.FTZ R163, R147, R163 ;  /* 0x000000a393a35220 */ /* 0x008fe20000410000 */
[----:B--2---:R-:W-:Y:S01]  /*3300*/  @P5 FMUL.FTZ R165, R170, R165 ;  /* 0x000000a5aaa55220 */ /* 0x004fe20000410000 */
        /* <DEDUP_REMOVED lines=13> */
.L_x_7781:
[----:B------:R-:W-:Y:S05]  /*33e0*/  BSYNC B1 ;  /* 0x0000000000017941 */ /* 0x000fea0003800000 */
.L_x_7780:
        /* <DEDUP_REMOVED lines=9> */
.L_x_7783:
[----:B------:R-:W-:Y:S05]  /*3480*/  BSYNC B1 ;  /* 0x0000000000017941 */ /* 0x000fea0003800000 */
.L_x_7782:
        /* <DEDUP_REMOVED lines=8> */
.L_x_7785:
[----:B------:R-:W-:Y:S05]  /*3510*/  BSYNC B1 ;  /* 0x0000000000017941 */ /* 0x000fea0003800000 */
.L_x_7784:
        /* <DEDUP_REMOVED lines=8> */
.L_x_7787:
[----:B------:R-:W-:Y:S05]  /*35a0*/  BSYNC B1 ;  /* 0x0000000000017941 */ /* 0x000fea0003800000 */
.L_x_7786:
[----:B------:R-:W-:Y:S01]  /*35b0*/  @!P4 ISETP.NE.U32.AND P3, PT, R2, RZ, PT ;  /* 0x000000ff0200c20c */ /* 0x000fe20003f65070 */
[----:B0-----:R-:W-:Y:S01]  /*35c0*/  @P5 FMUL.FTZ R129, R176, R129 ;  /* 0x00000081b0815220 */ /* 0x001fe20000410000 */
[----:B-1----:R-:W-:Y:S01]  /*35d0*/  @P5 FMUL.FTZ R131, R171, R131 ;  /* 0x00000083ab835220 */ /* 0x002fe20000410000 */
[----:B------:R-:W-:Y:S01]  /*35e0*/  BSSY B1, `(.L_x_7788) ;  /* 0x000000e000017945 */ /* 0x000fe20003800000 */
[----:B------:R-:W-:Y:S01]  /*35f0*/  @!P4 ISETP.NE.AND.EX P3, PT, R0, RZ, PT, P3 ;  /* 0x000000ff0000c20c */ /* 0x000fe20003f65330 */
[----:B------:R-:W-:Y:S01]  /*3600*/  @P5 FMUL.FTZ R128, R129, R128 ;  /* 0x0000008081805220 */ /* 0x000fe20000410000 */
[----:B------:R-:W-:Y:S01]  /*3610*/  @P5 FMUL.FTZ R166, R167, R166 ;  /* 0x000000a6a7a65220 */ /* 0x000fe20000410000 */
[----:B------:R-:W-:Y:S01]  /*3620*/  @P5 FMUL.FTZ R130, R131, R130 ;  /* 0x0000008283825220 */ /* 0x000fe20000410000 */
[----:B----4-:R-:W-:Y:S01]  /*3630*/  @P5 FMUL.FTZ R133, R178, R133 ;  /* 0x00000085b2855220 */ /* 0x010fe20000410000 */
        /* <DEDUP_REMOVED lines=8> */
.L_x_7789:
[----:B------:R-:W-:Y:S05]  /*36c0*/  BSYNC B1 ;  /* 0x0000000000017941 */ /* 0x000fea0003800000 */
.L_x_7788:
        /* <DEDUP_REMOVED lines=15> */
[----:B------:R-:W-:-:S02]  /*37c0*/  @P5 F2FP.F16.F32.PACK_AB R162, RZ, R162 ;  /* 0x000000a2ffa2523e */ /* 0x000fc400000000ff */
[----:B------:R-:W-:Y:S02]  /*37d0*/  @P5 F2FP.F16.F32.PACK_AB R166, RZ, R166 ;  /* 0x000000a6ffa6523e */ /* 0x000fe400000000ff */
[----:B------:R-:W-:Y:S02]  /*37e0*/  @P5 FSEL R132, R132, RZ, P3 ;  /* 0x000000ff84845208 */ /* 0x000fe40001800000 */
[----:B------:R-:W-:Y:S02]  /*37f0*/  @P5 F2FP.F16.F32.PACK_AB R130, RZ, R130 ;  /* 0x00000082ff82523e */ /* 0x000fe400000000ff */
[----:B------:R-:W-:Y:S02]  /*3800*/  @!P4 ISETP.NE.U32.AND P0, PT, R2, RZ, PT ;  /* 0x000000ff0200c20c */ /* 0x000fe40003f05070 */
[----:B------:R-:W-:Y:S02]  /*3810*/  @P5 F2FP.F16.F32.PACK_AB R164, RZ, R164 ;  /* 0x000000a4ffa4523e */ /* 0x000fe400000000ff */
[----:B------:R-:W-:-:S02]  /*3820*/  @P5 F2FP.F16.F32.PACK_AB R128, RZ, R128 ;  /* 0x00000080ff80523e */ /* 0x000fc400000000ff */
[----:B------:R-:W-:Y:S02]  /*3830*/  @P5 F2FP.F16.F32.PACK_AB R132, RZ, R132 ;  /* 0x00000084ff84523e */ /* 0x000fe400000000ff */
[----:B------:R-:W-:Y:S02]  /*3840*/  @P5 F2FP.F16.F32.PACK_AB R134, RZ, R134 ;  /* 0x00000086ff86523e */ /* 0x000fe400000000ff */
        /* <DEDUP_REMOVED lines=23> */
.L_x_7791:
[----:B------:R-:W-:Y:S05]  /*39c0*/  BSYNC B1 ;  /* 0x0000000000017941 */ /* 0x000fea0003800000 */
.L_x_7790:
        /* <DEDUP_REMOVED lines=11> */
[----:B------:R-:W-:Y:S01]  /*3a80*/  @P5 F2FP.F16.F32.PACK_AB R5, RZ, R5 ;  /* 0x00000005ff05523e */ /* 0x000fe200000000ff */
        /* <DEDUP_REMOVED lines=8> */
.L_x_7739:
[----:B------:R-:W-:Y:S05]  /*3b10*/  BSYNC B0 ;  /* 0x0000000000007941 */ /* 0x000fea0003800000 */
.L_x_7737:
        /* <DEDUP_REMOVED lines=146> */
.L_x_7743:
[----:B------:R-:W-:Y:S01]  /*4440*/  HFMA2.MMA R176, -RZ, RZ, 0, 5.9604644775390625e-08 ;  /* 0x00000001ffb07435 */ /* 0x000fe200000001ff */
[----:B------:R-:W-:Y:S01]  /*4450*/  BSSY B1, `(.L_x_7793) ;  /* 0x0000007000017945 */ /* 0x000fe20003800000 */
[----:B------:R-:W-:Y:S02]  /*4460*/  MOV R167, R132 ;  /* 0x0000008400a77202 */ /* 0x000fe40000000f00 */
[----:B------:R-:W-:Y:S02]  /*4470*/  MOV R177, 0x1f ;  /* 0x0000001f00b17802 */ /* 0x000fe40000000f00 */
[----:B------:R-:W-:-:S07]  /*4480*/  MOV R166, 0xffffffff ;  /* 0xffffffff00a67802 */ /* 0x000fce0000000f00 */
[----:B0-----:R-:W-:Y:S05]  /*4490*/  WARPSYNC.COLLECTIVE R166, `(.L_x_7794) ;  /* 0x00000000a6087348 */ /* 0x001fea0003c00000 */
[----:B------:R1:W2:Y:S02]  /*44a0*/  SHFL.BFLY P0, R170, R167, R176, R177 ;  /* 0x0c0000b0a7aa7389 */ /* 0x0002a400000000b1 */
[----:B012---:R-:W-:Y:S01]  /*44b0*/  ENDCOLLECTIVE ;  /* 0x000000000000791b */ /* 0x007fe20003800000 */
.L_x_7794:
[----:B------:R-:W-:Y:S05]  /*44c0*/  BSYNC B1 ;  /* 0x0000000000017941 */ /* 0x000fea0003800000 */
.L_x_7793:
        /* <DEDUP_REMOVED lines=8> */
.L_x_7795:
[----:B------:R-:W-:Y:S01]  /*4550*/  FADD.FTZ R129, R129, R132 ;  /* 0x0000008481817221 */ /* 0x000fe20000010000 */
[----:B------:R-:W-:-:S04]  /*4560*/  HFMA2.MMA R176, -RZ, RZ, 0, 1.1920928955078125e-07 ;  /* 0x00000002ffb07435 */ /* 0x000fc800000001ff */
[----:B------:R-:W-:Y:S02]  /*4570*/  MOV R167, R129 ;  /* 0x0000008100a77202 */ /* 0x000fe40000000f00 */
[----:B------:R-:W-:-:S07]  /*4580*/  MOV R131, R170 ;  /* 0x000000aa00837202 */ /* 0x000fce0000000f00 */
[----:B------:R-:W-:Y:S05]  /*4590*/  WARPSYNC.COLLECTIVE R166, `(.L_x_7796) ;  /* 0x00000000a6087348 */ /* 0x000fea0003c00000 */
[----:B------:R0:W1:Y:S02]  /*45a0*/  SHFL.BFLY P0, R170, R167, R176, R177 ;  /* 0x0c0000b0a7aa7389 */ /* 0x00006400000000b1 */
[----:B01----:R-:W-:Y:S01]  /*45b0*/  ENDCOLLECTIVE ;  /* 0x000000000000791b */ /* 0x003fe20003800000 */
.L_x_7796:
[----:B------:R-:W-:-:S05]  /*45c0*/  FADD.FTZ R131, R131, R130 ;  /* 0x0000008283837221 */ /* 0x000fca0000010000 */
[----:B------:R-:W-:Y:S02]  /*45d0*/  MOV R167, R131 ;  /* 0x0000008300a77202 */ /* 0x000fe40000000f00 */
[----:B------:R-:W-:-:S07]  /*45e0*/  MOV R128, R170 ;  /* 0x000000aa00807202 */ /* 0x000fce0000000f00 */
[----:B------:R-:W-:Y:S05]  /*45f0*/  WARPSYNC.COLLECTIVE R166, `(.L_x_7797) ;  /* 0x00000000a6087348 */ /* 0x000fea0003c00000 */
[----:B------:R0:W1:Y:S02]  /*4600*/  SHFL.BFLY P0, R170, R167, R176, R177 ;  /* 0x0c0000b0a7aa7389 */ /* 0x00006400000000b1 */
[----:B01----:R-:W-:Y:S01]  /*4610*/  ENDCOLLECTIVE ;  /* 0x000000000000791b */ /* 0x003fe20003800000 */
.L_x_7797:
[----:B------:R-:W-:Y:S01]  /*4620*/  FADD.FTZ R128, R129, R128 ;  /* 0x0000008081807221 */ /* 0x000fe20000010000 */
[----:B------:R-:W-:-:S04]  /*4630*/  HFMA2.MMA R176, -RZ, RZ, 0, 2.384185791015625e-07 ;  /* 0x00000004ffb07435 */ /* 0x000fc800000001ff */
[----:B------:R-:W-:Y:S02]  /*4640*/  MOV R167, R128 ;  /* 0x0000008000a77202 */ /* 0x000fe40000000f00 */
[----:B------:R-:W-:-:S07]  /*4650*/  MOV R134, R170 ;  /* 0x000000aa00867202 */ /* 0x000fce0000000f00 */
[----:B------:R-:W-:Y:S05]  /*4660*/  WARPSYNC.COLLECTIVE R166, `(.L_x_7798) ;  /* 0x00000000a6087348 */ /* 0x000fea0003c00000 */
[----:B------:R0:W1:Y:S02]  /*4670*/  SHFL.BFLY P0, R170, R167, R176, R177 ;  /* 0x0c0000b0a7aa7389 */ /* 0x00006400000000b1 */
[----:B01----:R-:W-:Y:S01]  /*4680*/  ENDCOLLECTIVE ;  /* 0x000000000000791b */ /* 0x003fe20003800000 */
.L_x_7798:
[----:B------:R-:W-:-:S05]  /*4690*/  FADD.FTZ R134, R131, R134 ;  /* 0x0000008683867221 */ /* 0x000fca0000010000 */
[----:B------:R-:W-:Y:S02]  /*46a0*/  MOV R167, R134 ;  /* 0x0000008600a77202 */ /* 0x000fe40000000f00 */
[----:B------:R-:W-:-:S07]  /*46b0*/  MOV R133, R170 ;  /* 0x000000aa00857202 */ /* 0x000fce0000000f00 */
[----:B------:R-:W-:Y:S05]  /*46c0*/  WARPSYNC.COLLECTIVE R166, `(.L_x_7799) ;  /* 0x00000000a6087348 */ /* 0x000fea0003c00000 */
[----:B------:R0:W1:Y:S02]  /*46d0*/  SHFL.BFLY P0, R170, R167, R176, R177 ;  /* 0x0c0000b0a7aa7389 */ /* 0x00006400000000b1 */
[----:B01----:R-:W-:Y:S01]  /*46e0*/  ENDCOLLECTIVE ;  /* 0x000000000000791b */ /* 0x003fe20003800000 */
.L_x_7799:
[----:B------:R-:W-:Y:S01]  /*46f0*/  FADD.FTZ R133, R128, R133 ;  /* 0x0000008580857221 */ /* 0x000fe20000010000 */
[----:B------:R-:W-:-:S04]  /*4700*/  HFMA2.MMA R176, -RZ, RZ, 0, 4.76837158203125e-07 ;  /* 0x00000008ffb07435 */ /* 0x000fc800000001ff */
[----:B------:R-:W-:Y:S02]  /*4710*/  MOV R167, R133 ;  /* 0x0000008500a77202 */ /* 0x000fe40000000f00 */
[----:B------:R-:W-:-:S07]  /*4720*/  MOV R135, R170 ;  /* 0x000000aa00877202 */ /* 0x000fce0000000f00 */
[----:B------:R-:W-:Y:S05]  /*4730*/  WARPSYNC.COLLECTIVE R166, `(.L_x_7800) ;  /* 0x00000000a6087348 */ /* 0x000fea0003c00000 */
[----:B------:R0:W1:Y:S02]  /*4740*/  SHFL.BFLY P0, R170, R167, R176, R177 ;  /* 0x0c0000b0a7aa7389 */ /* 0x00006400000000b1 */
[----:B01----:R-:W-:Y:S01]  /*4750*/  ENDCOLLECTIVE ;  /* 0x000000000000791b */ /* 0x003fe20003800000 */
.L_x_7800:
[----:B------:R-:W-:-:S05]  /*4760*/  FADD.FTZ R135, R134, R135 ;  /* 0x0000008786877221 */ /* 0x000fca0000010000 */
[----:B------:R-:W-:Y:S02]  /*4770*/  MOV R167, R135 ;  /* 0x0000008700a77202 */ /* 0x000fe40000000f00 */
[----:B------:R-:W-:-:S07]  /*4780*/  MOV R130, R170 ;  /* 0x000000aa00827202 */ /* 0x000fce0000000f00 */
[----:B------:R-:W-:Y:S05]  /*4790*/  WARPSYNC.COLLECTIVE R166, `(.L_x_7801) ;  /* 0x00000000a6087348 */ /* 0x000fea0003c00000 */
[----:B------:R0:W1:Y:S02]  /*47a0*/  SHFL.BFLY P0, R170, R167, R176, R177 ;  /* 0x0c0000b0a7aa7389 */ /* 0x00006400000000b1 */
[----:B01----:R-:W-:Y:S01]  /*47b0*/  ENDCOLLECTIVE ;  /* 0x000000000000791b */ /* 0x003fe20003800000 */
.L_x_7801:
[----:B------:R-:W-:Y:S01]  /*47c0*/  FADD.FTZ R168, R133, R130 ;  /* 0x0000008285a87221 */ /* 0x000fe20000010000 */
[----:B------:R-:W-:-:S04]  /*47d0*/  HFMA2.MMA R176, -RZ, RZ, 0, 9.5367431640625e-07 ;  /* 0x00000010ffb07435 */ /* 0x000fc800000001ff */
[----:B------:R-:W-:Y:S02]  /*47e0*/  MOV R167, R168 ;  /* 0x000000a800a77202 */ /* 0x000fe40000000f00 */
[----:B------:R-:W-:-:S07]  /*47f0*/  MOV R132, R170 ;  /* 0x000000aa00847202 */ /* 0x000fce0000000f00 */
[----:B------:R-:W-:Y:S05]  /*4800*/  WARPSYNC.COLLECTIVE R166, `(.L_x_7802) ;  /* 0x00000000a6087348 */ /* 0x000fea0003c00000 */
[----:B------:R0:W1:Y:S02]  /*4810*/  SHFL.BFLY P0, R170, R167, R176, R177 ;  /* 0x0c0000b0a7aa7389 */ /* 0x00006400000000b1 */
[----:B01----:R-:W-:Y:S01]  /*4820*/  ENDCOLLECTIVE ;  /* 0x000000000000791b */ /* 0x003fe20003800000 */
.L_x_7802:
[----:B------:R-:W-:-:S05]  /*4830*/  FADD.FTZ R169, R135, R132 ;  /* 0x0000008487a97221 */ /* 0x000fca0000010000 */
[----:B------:R-:W-:Y:S02]  /*4840*/  MOV R167, R169 ;  /* 0x000000a900a77202 */ /* 0x000fe40000000f00 */
[----:B------:R-:W-:-:S07]  /*4850*/  MOV R171, R170 ;  /* 0x000000aa00ab7202 */ /* 0x000fce0000000f00 */
[----:B------:R-:W-:Y:S05]  /*4860*/  WARPSYNC.COLLECTIVE R166, `(.L_x_7803) ;  /* 0x00000000a6087348 */ /* 0x000fea0003c00000 */
[----:B------:R0:W1:Y:S02]  /*4870*/  SHFL.BFLY P0, R170, R167, R176, R177 ;  /* 0x0c0000b0a7aa7389 */ /* 0x00006400000000b1 */
[----:B01----:R-:W-:Y:S01]  /*4880*/  ENDCOLLECTIVE ;  /* 0x000000000000791b */ /* 0x003fe20003800000 */
.L_x_7803:
[----:B------:R-:W-:Y:S05]  /*4890*/  BRA `(.L_x_7804) ;  /* 0xffffffd0006c7947 */ /* 0x000fea000383ffff */
.L_x_7805:
        /* <DEDUP_REMOVED lines=14> */
.L_x_11789:


//--------------------- .text._ZN10layer_norm13ln_bwd_kernelINS_13Kernel_traitsI6__halfS2_fS2_fjLj768ELj1ELj4ELj1ELj16ENS_18Kernel_traits_baseILj768ES2_S2_fS2_fjLj128EEEEELb1ELb1ELb0ELb0EEEvNS_9BwdParamsE --------------------------
	.section	.text._ZN10layer_norm13ln_bwd_kernelINS_13Kernel_traitsI6__halfS2_fS2_fjLj768ELj1ELj4ELj1ELj16ENS_18Kernel_traits_baseILj768ES2_S2_fS2_fjLj128EEEEELb1ELb1ELb0ELb0EEEvNS_9BwdParamsE,"ax",@progbits
	.align	128
        .global         _ZN10layer_norm13ln_bwd_kernelINS_13Kernel_traitsI6__halfS2_fS2_fjLj768ELj1ELj4ELj1ELj16ENS_18Kernel_traits_baseILj768ES2_S2_fS2_fjLj128EEEEELb1ELb1ELb0ELb0EEEvNS_9BwdParamsE
        .type           _ZN10layer_norm13ln_bwd_kernelINS_13Kernel_traitsI6__halfS2_fS2_fjLj768ELj1ELj4ELj1ELj16ENS_18Kernel_traits_baseILj768ES2_S2_fS2_fjLj128EEEEELb1ELb1ELb0ELb0EEEvNS_9BwdParamsE,@function
        .size           _ZN10layer_norm13ln_bwd_kernelINS_13Kernel_traitsI6__halfS2_fS2_fjLj768ELj1ELj4ELj1ELj16ENS_18Kernel_traits_baseILj768ES2_S2_fS2_fjLj128EEEEELb1ELb1ELb0ELb0EEEvNS_9BwdParamsE,(.L_x_11790 - _ZN10layer_norm13ln_bwd_kernelINS_13Kernel_traitsI6__halfS2_fS2_fjLj768ELj1ELj4ELj1ELj16ENS_18Kernel_traits_baseILj768ES2_S2_fS2_fjLj128EEEEELb1ELb1ELb0ELb0EEEvNS_9BwdParamsE)
        .other          _ZN10layer_norm13ln_bwd_kernelINS_13Kernel_traitsI6__halfS2_fS2_fjLj768ELj1ELj4ELj1ELj16ENS_18Kernel_traits_baseILj768ES2_S2_fS2_fjLj128EEEEELb1ELb1ELb0ELb0EEEvNS_9BwdParamsE,@"STO_CUDA_ENTRY STV_DEFAULT"
_ZN10layer_norm13ln_bwd_kernelINS_13Kernel_traitsI6__halfS2_fS2_fjLj768ELj1ELj4ELj1ELj16ENS_18Kernel_traits_baseILj768ES2_S2_fS2_fjLj128EEEEELb1ELb1ELb0ELb0EEEvNS_9BwdParamsE:
.text._ZN10layer_norm13ln_bwd_kernelINS_13Kernel_traitsI6__halfS2_fS2_fjLj768ELj1ELj4ELj1ELj16ENS_18Kernel_traits_baseILj768ES2_S2_fS2_fjLj128EEEEELb1ELb1ELb0ELb0EEEvNS_9BwdParamsE:
        /* <DEDUP_REMOVED lines=139> */
.L_x_7821:
        /* <DEDUP_REMOVED lines=45> */
[C---:B------:R-:W-:Y:S01]  /*0b80*/  FMUL.FTZ R215, R172.reuse, R215 ;  /* 0x000000d7acd77220 */ /* 0x040fe20000410000 */
[----:B------:R-:W-:Y:S01]  /*0b90*/  FMUL.FTZ R218, R172, R179 ;  /* 0x000000b3acda7220 */ /* 0x000fe20000410000 */
[--C-:B----4-:R-:W-:Y:S02]  /*0ba0*/  HADD2.F32 R145, -RZ, R148.reuse.H0_H0 ;  /* 0x20000094ff917230 */ /* 0x110fe40000004100 */
[----:B------:R-:W-:-:S03]  /*0bb0*/  HADD2.F32 R148, -RZ, R148.H1_H1 ;  /* 0x30000094ff947230 */ /* 0x000fc60000004100 */
[----:B------:R-:W-:Y:S01]  /*0bc0*/  FMUL.FTZ R220, R158, R145 ;  /* 0x000000919edc7220 */ /* 0x000fe20000410000 */
[----:B------:R-:W-:Y:S02]  /*0bd0*/  HADD2.F32 R213, -RZ, R149.H0_H0 ;  /* 0x20000095ffd57230 */ /* 0x000fe40000004100 */
[----:B---3--:R-:W-:Y:S01]  /*0be0*/  FADD.FTZ R177, -R221, R140 ;  /* 0x0000008cddb17221 */ /* 0x008fe20000010100 */
[--C-:B------:R-:W-:Y:S02]  /*0bf0*/  HADD2.F32 R229, -RZ, R151.reuse.H0_H0 ;  /* 0x20000097ffe57230 */ /* 0x100fe40000004100 */
[----:B------:R-:W-:Y:S01]  /*0c00*/  FMUL.FTZ R217, R157, R148 ;  /* 0x000000949dd97220 */ /* 0x000fe20000410000 */
[----:B------:R-:W-:Y:S02]  /*0c10*/  HADD2.F32 R146, -RZ, R151.H1_H1 ;  /* 0x30000097ff927230 */ /* 0x000fe40000004100 */
[----:B------:R-:W-:Y:S01]  /*0c20*/  FADD.FTZ R151, -R221, R141 ;  /* 0x0000008ddd977221 */ /* 0x000fe20000010100 */
[----:B------:R-:W-:Y:S01]  /*0c30*/  FADD.FTZ R140, RZ, R220 ;  /* 0x000000dcff8c7221 */ /* 0x000fe20000010000 */
        /* <DEDUP_REMOVED lines=48> */
.L_x_7809:
[----:B------:R-:W-:Y:S05]  /*0f40*/  BSYNC B1 ;  /* 0x0000000000017941 */ /* 0x000fea0003800000 */
.L_x_7808:
        /* <DEDUP_REMOVED lines=21> */
[C---:B------:R-:W-:Y:S01]  /*10a0*/  FADD.FTZ R175, -R221.reuse, R140 ;  /* 0x0000008cddaf7221 */ /* 0x040fe20000010100 */
[----:B0-----:R-:W-:Y:S02]  /*10b0*/  FADD.FTZ R187, -R221, R142 ;  /* 0x0000008eddbb7221 */ /* 0x001fe40000010100 */
[C---:B-----5:R-:W-:Y:S01]  /*10c0*/  FMUL.FTZ R188, R172.reuse, R189 ;  /* 0x000000bdacbc7220 */ /* 0x060fe20000410000 */
[C---:B------:R-:W-:Y:S01]  /*10d0*/  FMUL.FTZ R175, R172.reuse, R175 ;  /* 0x000000afacaf7220 */ /* 0x040fe20000410000 */
[C---:B-1----:R-:W-:Y:S01]  /*10e0*/  FMUL.FTZ R184, R172.reuse, R183 ;  /* 0x000000b7acb87220 */ /* 0x042fe20000410000 */
        /* <DEDUP_REMOVED lines=29> */
[----:B------:R-:W-:-:S02]  /*12c0*/  HADD2.F32 R195, -RZ, R147.H0_H0 ;  /* 0x20000093ffc37230 */ /* 0x000fc40000004100 */
[----:B------:R-:W-:Y:S01]  /*12d0*/  FADD.FTZ R193, -R221, R150 ;  /* 0x00000096ddc17221 */ /* 0x000fe20000010100 */
[----:B------:R-:W-:Y:S01]  /*12e0*/  FADD.FTZ R80, R80, R191 ;  /* 0x000000bf50507221 */ /* 0x000fe20000010000 */
[----:B------:R-:W-:Y:S01]  /*12f0*/  FFMA.FTZ R56, R189, R191, R56 ;  /* 0x000000bfbd387223 */ /* 0x000fe20000010038 */
        /* <DEDUP_REMOVED lines=24> */
.L_x_7811:
[----:B------:R-:W-:Y:S05]  /*1480*/  BSYNC B1 ;  /* 0x0000000000017941 */ /* 0x000fea0003800000 */
.L_x_7810:
        /* <DEDUP_REMOVED lines=19> */
[C---:B0-----:R-:W-:Y:S01]  /*15c0*/  FADD.FTZ R203, -R221.reuse, R143 ;  /* 0x0000008fddcb7221 */ /* 0x041fe20000010100 */
[C---:B------:R-:W-:Y:S01]  /*15d0*/  FADD.FTZ R173, -R221.reuse, R140 ;  /* 0x0000008cddad7221 */ /* 0x040fe20000010100 */
[----:B------:R-:W-:Y:S02]  /*15e0*/  FADD.FTZ R199, -R221, R142 ;  /* 0x0000008eddc77221 */ /* 0x000fe40000010100 */
        /* <DEDUP_REMOVED lines=60> */
.L_x_7813:
[----:B------:R-:W-:Y:S05]  /*19b0*/  BSYNC B1 ;  /* 0x0000000000017941 */ /* 0x000fea0003800000 */
.L_x_7812:
        /* <DEDUP_REMOVED lines=21> */
.L_x_7843:
        /* <DEDUP_REMOVED lines=11> */
[----:B------:R-:W-:Y:S01]  /*1bc0*/  FSEL R145, R149, RZ, !P6 ;  /* 0x000000ff95917208 */ /* 0x000fe20007000000 */
[----:B------:R-:W-:Y:S01]  /*1bd0*/  HFMA2.MMA R230, -RZ, RZ, 0, 0 ;  /* 0x00000000ffe67435 */ /* 0x000fe200000001ff */
[----:B------:R-:W-:Y:S02]  /*1be0*/  ISETP.NE.AND.EX P2, PT, RZ, UR9, PT, P2 ;  /* 0x00000009ff007c0c */ /* 0x000fe4000bf45320 */
[----:B------:R-:W-:Y:S01]  /*1bf0*/  MOV R144, R226 ;  /* 0x000000e200907202 */ /* 0x000fe20000000f00 */
[-CC-:B0-----:R-:W-:Y:S01]  /*1c00*/  FFMA.FTZ R147, R3, R148.reuse, R145.reuse ;  /* 0x0000009403937223 */ /* 0x181fe20000010091 */
[-CC-:B------:R-:W-:Y:S01]  /*1c10*/  FFMA.FTZ R228, R218, R148.reuse, R145.reuse ;  /* 0x00000094dae47223 */ /* 0x180fe20000010091 */
[----:B------:R-:W-:Y:S01]  /*1c20*/  MOV R232, RZ ;  /* 0x000000ff00e87202 */ /* 0x000fe20000000f00 */
[----:B------:R-:W-:Y:S01]  /*1c30*/  FFMA.FTZ R239, R182, R148, R145 ;  /* 0x00000094b6ef7223 */ /* 0x000fe20000010091 */
[----:B------:R-:W-:Y:S01]  /*1c40*/  FADD.FTZ R147, R220, -R147 ;  /* 0x80000093dc937221 */ /* 0x000fe20000010000 */
[----:B------:R-:W-:Y:S01]  /*1c50*/  LOP3.LUT P1, RZ, R144, 0xff, RZ, 0xc0, !PT ;  /* 0x000000ff90ff7812 */ /* 0x000fe2000782c0ff */
[----:B------:R-:W-:Y:S01]  /*1c60*/  FADD.FTZ R219, R217, -R228 ;  /* 0x800000e4d9db7221 */ /* 0x000fe20000010000 */
[----:B------:R-:W-:Y:S01]  /*1c70*/  CS2R R228, SRZ ;  /* 0x0000000000e47805 */ /* 0x000fe2000001ff00 */
[----:B------:R-:W-:Y:S01]  /*1c80*/  FMUL.FTZ R147, R172, R147 ;  /* 0x00000093ac937220 */ /* 0x000fe20000410000 */
[----:B------:R-:W-:-:S03]  /*1c90*/  FADD.FTZ R241, R180, -R239 ;  /* 0x800000efb4f17221 */ /* 0x000fc60000010000 */
[----:B------:R-:W-:Y:S01]  /*1ca0*/  @P2 FADD.FTZ R147, R116, R147 ;  /* 0x0000009374932221 */ /* 0x000fe20000010000 */
[----:B------:R-:W-:-:S03]  /*1cb0*/  FMUL.FTZ R238, R172, R241 ;  /* 0x000000f1acee7220 */ /* 0x000fc60000410000 */
[----:B------:R-:W-:Y:S01]  /*1cc0*/  FMUL.FTZ R144, R147, R171 ;  /* 0x000000ab93907220 */ /* 0x000fe20000410000 */
[----:B------:R-:W-:-:S03]  /*1cd0*/  @P2 FADD.FTZ R238, R123, R238 ;  /* 0x000000ee7bee2221 */ /* 0x000fc60000010000 */
[----:B------:R-:W-:Y:S01]  /*1ce0*/  FMUL.FTZ R221, R144, UR15 ;  /* 0x0000000f90dd7c20 */ /* 0x000fe20008410000 */
[----:B------:R-:W-:Y:S01]  /*1cf0*/  FMUL.FTZ R144, R172, R219 ;  /* 0x000000dbac907220 */ /* 0x000fe20000410000 */
[----:B------:R-:W-:Y:S02]  /*1d00*/  HFMA2.MMA R219, -RZ, RZ, 0, 0 ;  /* 0x00000000ffdb7435 */ /* 0x000fe400000001ff */
[----:B------:R-:W-:Y:S01]  /*1d10*/  @P1 FMUL.FTZ R150, R18, R221 ;  /* 0x000000dd12961220 */ /* 0x000fe20000410000 */
[----:B------:R-:W-:Y:S01]  /*1d20*/  @P2 FADD.FTZ R144, R117, R144 ;  /* 0x0000009075902221 */ /* 0x000fe20000010000 */
[----:B--2---:R-:W-:-:S05]  /*1d30*/  @P1 HADD2.F32 R146, -RZ, R140.H0_H0 ;  /* 0x2000008cff921230 */ /* 0x004fca0000004100 */
[----:B------:R-:W-:Y:S01]  /*1d40*/  @P1 FMUL.FTZ R151, R221, R146 ;  /* 0x00000092dd971220 */ /* 0x000fe20000410000 */
[----:B------:R-:W-:Y:S01]  /*1d50*/  LOP3.LUT P1, RZ, R226, 0xff00, RZ, 0xc0, !PT ;  /* 0x0000ff00e2ff7812 */ /* 0x000fe2000782c0ff */
[----:B------:R-:W-:Y:S02]  /*1d60*/  FMUL.FTZ R146, R144, R171 ;  /* 0x000000ab90927220 */ /* 0x000fe40000410000 */
[----:B------:R-:W-:Y:S02]  /*1d70*/  FADD.FTZ R92, R92, R151 ;  /* 0x000000975c5c7221 */ /* 0x000fe40000010000 */
[----:B------:R-:W-:Y:S01]  /*1d80*/  FMUL.FTZ R221, R146, UR15 ;  /* 0x0000000f92dd7c20 */ /* 0x000fe20008410000 */
[----:B------:R-:W-:-:S04]  /*1d90*/  FFMA.FTZ R146, R215, R148, R145 ;  /* 0x00000094d7927223 */ /* 0x000fc80000010091 */
[----:B------:R-:W-:-:S03]  /*1da0*/  FADD.FTZ R233, R213, -R146 ;  /* 0x80000092d5e97221 */ /* 0x000fc60000010000 */
[----:B------:R-:W-:Y:S02]  /*1db0*/  @P1 HADD2.F32 R140, -RZ, R140.H1_H1 ;  /* 0x3000008cff8c1230 */ /* 0x000fe40000004100 */
[----:B------:R-:W-:Y:S01]  /*1dc0*/  @P1 FMUL.FTZ R219, R17, R221 ;  /* 0x000000dd11db1220 */ /* 0x000fe20000410000 */
[----:B------:R-:W-:Y:S02]  /*1dd0*/  FMUL.FTZ R233, R172, R233 ;  /* 0x000000e9ace97220 */ /* 0x000fe40000410000 */
[----:B------:R-:W-:Y:S01]  /*1de0*/  @P1 FMUL.FTZ R228, R221, R140 ;  /* 0x0000008cdde41220 */ /* 0x000fe20000410000 */
[----:B------:R-:W-:Y:S01]  /*1df0*/  LOP3.LUT P1, RZ, R226, 0xff0000, RZ, 0xc0, !PT ;  /* 0x00ff0000e2ff7812 */ /* 0x000fe2000782c0ff */
[----:B------:R-:W-:Y:S01]  /*1e00*/  @P2 FADD.FTZ R233, R118, R233 ;  /* 0x000000e976e92221 */ /* 0x000fe20000010000 */
[----:B------:R-:W-:Y:S01]  /*1e10*/  MOV R221, RZ ;  /* 0x000000ff00dd7202 */ /* 0x000fe20000000f00 */
[----:B------:R-:W-:Y:S02]  /*1e20*/  FADD.FTZ R93, R93, R228 ;  /* 0x000000e45d5d7221 */ /* 0x000fe40000010000 */
[----:B------:R-:W-:-:S04]  /*1e30*/  FMUL.FTZ R140, R233, R171 ;  /* 0x000000abe98c7220 */ /* 0x000fc80000410000 */
[----:B------:R-:W-:Y:S01]  /*1e40*/  FMUL.FTZ R235, R140, UR15 ;  /* 0x0000000f8ceb7c20 */ /* 0x000fe20008410000 */
[----:B------:R-:W-:-:S03]  /*1e50*/  FFMA.FTZ R140, R216, R148, R145 ;  /* 0x00000094d88c7223 */ /* 0x000fc60000010091 */
[----:B------:R-:W-:Y:S02]  /*1e60*/  @P1 HADD2.F32 R146, -RZ, R141.H0_H0 ;  /* 0x2000008dff921230 */ /* 0x000fe40000004100 */
[----:B------:R-:W-:Y:S01]  /*1e70*/  FADD.FTZ R231, R211, -R140 ;  /* 0x8000008cd3e77221 */ /* 0x000fe20000010000 */
[----:B------:R-:W-:Y:S02]  /*1e80*/  @P1 FMUL.FTZ R229, R16, R235 ;  /* 0x000000eb10e51220 */ /* 0x000fe40000410000 */
[----:B------:R-:W-:Y:S01]  /*1e90*/  @P1 FMUL.FTZ R221, R235, R146 ;  /* 0x00000092ebdd1220 */ /* 0x000fe20000410000 */
[----:B------:R-:W-:Y:S01]  /*1ea0*/  LOP3.LUT P1, RZ, R226, 0xff000000, RZ, 0xc0, !PT ;  /* 0xff000000e2ff7812 */ /* 0x000fe2000782c0ff */
[----:B------:R-:W-:Y:S01]  /*1eb0*/  FMUL.FTZ R234, R172, R231 ;  /* 0x000000e7acea7220 */ /* 0x000fe20000410000 */
[----:B------:R-:W-:Y:S01]  /*1ec0*/  FFMA.FTZ R231, R177, R148, R145 ;  /* 0x00000094b1e77223 */ /* 0x000fe20000010091 */
[----:B------:R-:W-:Y:S01]  /*1ed0*/  MOV R146, RZ ;  /* 0x000000ff00927202 */ /* 0x000fe20000000f00 */
[----:B------:R-:W-:Y:S01]  /*1ee0*/  FADD.FTZ R94, R94, R221 ;  /* 0x000000dd5e5e7221 */ /* 0x000fe20000010000 */
[----:B------:R-:W-:Y:S01]  /*1ef0*/  @P2 FADD.FTZ R234, R119, R234 ;  /* 0x000000ea77ea2221 */ /* 0x000fe20000010000 */
[----:B------:R-:W-:Y:S01]  /*1f00*/  FADD.FTZ R231, R174, -R231 ;  /* 0x800000e7aee77221 */ /* 0x000fe20000010000 */
[----:B------:R-:W-:-:S02]  /*1f10*/  MOV R235, RZ ;  /* 0x000000ff00eb7202 */ /* 0x000fc40000000f00 */
[----:B------:R-:W-:Y:S01]  /*1f20*/  FMUL.FTZ R140, R234, R171 ;  /* 0x000000abea8c7220 */ /* 0x000fe20000410000 */
[----:B------:R-:W-:Y:S01]  /*1f30*/  FMUL.FTZ R237, R172, R231 ;  /* 0x000000e7aced7220 */ /* 0x000fe20000410000 */
[----:B------:R-:W-:Y:S02]  /*1f40*/  HFMA2.MMA R231, -RZ, RZ, 0, 0 ;  /* 0x00000000ffe77435 */ /* 0x000fe400000001ff */
[----:B------:R-:W-:Y:S02]  /*1f50*/  @P1 HADD2.F32 R141, -RZ, R141.H1_H1 ;  /* 0x3000008dff8d1230 */ /* 0x000fe40000004100 */
        /* <DEDUP_REMOVED lines=8> */
[----:B------:R-:W-:Y:S02]  /*1fe0*/  @P1 HADD2.F32 R140, -RZ, R142.H0_H0 ;  /* 0x2000008eff8c1230 */ /* 0x000fe40000004100 */
[----:B------:R-:W-:-:S03]  /*1ff0*/  @P1 FMUL.FTZ R146, R14, R141 ;  /* 0x0000008d0e921220 */ /* 0x000fc60000410000 */
[----:B------:R-:W-:Y:S01]  /*2000*/  @P1 FMUL.FTZ R231, R141, R140 ;  /* 0x0000008c8de71220 */ /* 0x000fe20000410000 */
[----:B------:R-:W-:Y:S01]  /*2010*/  FFMA.FTZ R140, R176, R148, R145 ;  /* 0x00000094b08c7223 */ /* 0x000fe20000010091 */
[----:B------:R-:W-:Y:S02]  /*2020*/  LOP3.LUT P1, RZ, R227, 0xff00, RZ, 0xc0, !PT ;  /* 0x0000ff00e3ff7812 */ /* 0x000fe4000782c0ff */
[----:B------:R-:W-:Y:S01]  /*2030*/  FADD.FTZ R96, R96, R231 ;  /* 0x000000e760607221 */ /* 0x000fe20000010000 */
[----:B------:R-:W-:-:S04]  /*2040*/  FADD.FTZ R141, R179, -R140 ;  /* 0x8000008cb38d7221 */ /* 0x000fc80000010000 */
[----:B------:R-:W-:-:S04]  /*2050*/  FMUL.FTZ R236, R172, R141 ;  /* 0x0000008dacec7220 */ /* 0x000fc80000410000 */
[----:B------:R-:W-:Y:S02]  /*2060*/  @P2 FADD.FTZ R236, R121, R236 ;  /* 0x000000ec79ec2221 */ /* 0x000fe40000010000 */
[----:B------:R-:W-:Y:S01]  /*2070*/  @P1 HADD2.F32 R141, -RZ, R142.H1_H1 ;  /* 0x3000008eff8d1230 */ /* 0x000fe20000004100 */
[----:B------:R-:W-:Y:S01]  /*2080*/  HFMA2.MMA R142, -RZ, RZ, 0, 0 ;  /* 0x00000000ff8e7435 */ /* 0x000fe200000001ff */
[----:B------:R-:W-:-:S04]  /*2090*/  FMUL.FTZ R140, R236, R171 ;  /* 0x000000abec8c7220 */ /* 0x000fc80000410000 */
[----:B------:R-:W-:-:S04]  /*20a0*/  FMUL.FTZ R140, R140, UR15 ;  /* 0x0000000f8c8c7c20 */ /* 0x000fc80008410000 */
[----:B------:R-:W-:Y:S01]  /*20b0*/  @P1 FMUL.FTZ R142, R140, R141 ;  /* 0x0000008d8c8e1220 */ /* 0x000fe20000410000 */
[----:B------:R-:W-:Y:S01]  /*20c0*/  @P1 FMUL.FTZ R235, R13, R140 ;  /* 0x0000008c0deb1220 */ /* 0x000fe20000410000 */
[----:B------:R-:W-:Y:S01]  /*20d0*/  ISETP.NE.U32.AND P1, PT, RZ, UR16, PT ;  /* 0x00000010ff007c0c */ /* 0x000fe2000bf25070 */
[----:B------:R-:W-:Y:S01]  /*20e0*/  FFMA.FTZ R141, R181, R148, R145 ;  /* 0x00000094b58d7223 */ /* 0x000fe20000010091 */
[----:B------:R-:W-:Y:S02]  /*20f0*/  FADD.FTZ R97, R97, R142 ;  /* 0x0000008e61617221 */ /* 0x000fe40000010000 */
[----:B------:R-:W-:Y:S01]  /*2100*/  ISETP.NE.AND.EX P1, PT, RZ, UR17, PT, P1 ;  /* 0x00000011ff007c0c */ /* 0x000fe2000bf25310 */
[----:B------:R-:W-:Y:S01]  /*2110*/  FADD.FTZ R145, R178, -R141 ;  /* 0x8000008db2917221 */ /* 0x000fe20000010000 */
[----:B------:R-:W-:-:S03]  /*2120*/  F2FP.F16.F32.PACK_AB R146, R235, R146 ;  /* 0x00000092eb92723e */ /* 0x000fc600000000ff */
[----:B------:R-:W-:-:S04]  /*2130*/  FMUL.FTZ R239, R172, R145 ;  /* 0x00000091acef7220 */ /* 0x000fc80000410000 */
[----:B------:R-:W-:Y:S01]  /*2140*/  @P2 FADD.FTZ R239, R122, R239 ;  /* 0x000000ef7aef2221 */ /* 0x000fe20000010000 */
[----:B------:R-:W-:-:S03]  /*2150*/  ISETP.NE.U32.AND P2, PT, RZ, UR16, PT ;  /* 0x00000010ff007c0c */ /* 0x000fc6000bf45070 */
[----:B------:R-:W0:Y:S01]  /*2160*/  @P1 LDC.64 R140, c[0x0][0x308] ;  /* 0x0000c200ff8c1b82 */ /* 0x000e220000000a00 */
[----:B------:R-:W-:-:S04]  /*2170*/  ISETP.NE.AND.EX P2, PT, RZ, UR17, PT, P2 ;  /* 0x00000011ff007c0c */ /* 0x000fc8000bf45320 */
[----:B------:R-:W-:Y:S02]  /*2180*/  SEL R61, R144, R61, P2 ;  /* 0x0000003d903d7207 */ /* 0x000fe40001000000 */
[----:B------:R-:W-:Y:S01]  /*2190*/  SEL R60, R147, R60, P2 ;  /* 0x0000003c933c7207 */ /* 0x000fe20001000000 */
[----:B------:R-:W-:Y:S01]  /*21a0*/  HFMA2.MMA R147, -RZ, RZ, 0, 0 ;  /* 0x00000000ff937435 */ /* 0x000fe200000001ff */
[----:B------:R-:W-:Y:S02]  /*21b0*/  SEL R62, R233, R62, P2 ;  /* 0x0000003ee93e7207 */ /* 0x000fe40001000000 */
[----:B------:R-:W-:Y:S02]  /*21c0*/  SEL R63, R234, R63, P2 ;  /* 0x0000003fea3f7207 */ /* 0x000fe40001000000 */
[----:B------:R-:W-:Y:S02]  /*21d0*/  SEL R84, R237, R84, P2 ;  /* 0x00000054ed547207 */ /* 0x000fe40001000000 */
[----:B------:R-:W-:-:S02]  /*21e0*/  SEL R85, R236, R85, P2 ;  /* 0x00000055ec557207 */ /* 0x000fc40001000000 */
[C---:B------:R-:W-:Y:S01]  /*21f0*/  SEL R86, R239.reuse, R86, P2 ;  /* 0x00000056ef567207 */ /* 0x040fe20001000000 */
[----:B------:R-:W-:Y:S01]  /*2200*/  FMUL.FTZ R239, R239, R171 ;  /* 0x000000abefef7220 */ /* 0x000fe20000410000 */
[C---:B------:R-:W-:Y:S01]  /*2210*/  SEL R87, R238.reuse, R87, P2 ;  /* 0x00000057ee577207 */ /* 0x040fe20001000000 */
[----:B------:R-:W-:Y:S01]  /*2220*/  FMUL.FTZ R238, R238, R171 ;  /* 0x000000abeeee7220 */ /* 0x000fe20000410000 */
[----:B------:R-:W-:Y:S01]  /*2230*/  LOP3.LUT P2, RZ, R227, 0xff000000, RZ, 0xc0, !PT ;  /* 0xff000000e3ff7812 */ /* 0x000fe2000784c0ff */
[----:B------:R-:W-:Y:S01]  /*2240*/  FMUL.FTZ R239, R239, UR15 ;  /* 0x0000000fefef7c20 */ /* 0x000fe20008410000 */
[----:B------:R-:W-:Y:S01]  /*2250*/  MOV R234, RZ ;  /* 0x000000ff00ea7202 */ /* 0x000fe20000000f00 */
        /* <DEDUP_REMOVED lines=9> */
[----:B-1----:R-:W-:-:S03]  /*22f0*/  F2FP.F16.F32.PACK_AB R145, R232, R229 ;  /* 0x000000e5e891723e */ /* 0x002fc600000000ff */
[----:B------:R-:W-:Y:S02]  /*2300*/  F2FP.F16.F32.PACK_AB R147, R234, R147 ;  /* 0x00000093ea93723e */ /* 0x000fe400000000ff */
[----:B------:R-:W-:Y:S01]  /*2310*/  F2FP.F16.F32.PACK_AB R144, R219, R150 ;  /* 0x00000096db90723e */ /* 0x000fe200000000ff */
[--C-:B------:R-:W-:Y:S01]  /*2320*/  @P1 HADD2.F32 R150, -RZ, R143.reuse.H0_H0 ;  /* 0x2000008fff961230 */ /* 0x100fe20000004100 */
[----:B------:R-:W-:Y:S01]  /*2330*/  MOV R232, RZ ;  /* 0x000000ff00e87202 */ /* 0x000fe20000000f00 */
[----:B------:R-:W-:Y:S01]  /*2340*/  @P2 HADD2.F32 R219, -RZ, R143.H1_H1 ;  /* 0x3000008fffdb2230 */ /* 0x000fe20000004100 */
[----:B------:R-:W-:Y:S01]  /*2350*/  HFMA2.MMA R143, -RZ, RZ, 0, 0 ;  /* 0x00000000ff8f7435 */ /* 0x000fe200000001ff */
[----:B------:R1:W-:Y:S01]  /*2360*/  STG.E.128 desc[UR4][R140.64], R144 ;  /* 0x000000908c007986 */ /* 0x0003e2000c101d04 */
[----:B------:R-:W-:Y:S02]  /*2370*/  IADD3 R170, R170, 0x20, RZ ;  /* 0x00000020aaaa7810 */ /* 0x000fe40007ffe0ff */
[----:B------:R-:W-:-:S02]  /*2380*/  @P2 FMUL.FTZ R232, R238, R219 ;  /* 0x000000dbeee82220 */ /* 0x000fc40000410000 */
[----:B------:R-:W-:Y:S02]  /*2390*/  @P1 FMUL.FTZ R143, R239, R150 ;  /* 0x00000096ef8f1220 */ /* 0x000fe40000410000 */
[----:B------:R-:W-:Y:S02]  /*23a0*/  FADD.FTZ R99, R99, R232 ;  /* 0x000000e863637221 */ /* 0x000fe40000010000 */
[----:B------:R-:W-:-:S07]  /*23b0*/  FADD.FTZ R98, R98, R143 ;  /* 0x0000008f62627221 */ /* 0x000fce0000010000 */
.L_x_7816:
[----:B------:R-:W-:Y:S05]  /*23c0*/  BSYNC B1 ;  /* 0x0000000000017941 */ /* 0x000fea0003800000 */
.L_x_7815:
[----:B------:R-:W-:Y:S04]  /*23d0*/  BSSY B1, `(.L_x_7817) ;  /* 0x0000086000017945 */ /* 0x000fe80003800000 */
[----:B------:R-:W-:Y:S05]  /*23e0*/  @!P4 BRA `(.L_x_7818) ;  /* 0x000000080010c947 */ /* 0x000fea0003800000 */
[----:B-1----:R-:W1:Y:S02]  /*23f0*/  LDC.64 R140, c[0x0][0x220] ;  /* 0x00008800ff8c7b82 */ /* 0x002e640000000a00 */
        /* <DEDUP_REMOVED lines=17> */
[----:B------:R-:W-:Y:S01]  /*2510*/  MOV R234, RZ ;  /* 0x000000ff00ea7202 */ /* 0x000fe20000000f00 */
[----:B------:R-:W-:-:S02]  /*2520*/  FADD.FTZ R237, R196, -R237 ;  /* 0x800000edc4ed7221 */ /* 0x000fc40000010000 */
[----:B------:R-:W-:Y:S02]  /*2530*/  @P2 FADD.FTZ R147, R124, R147 ;  /* 0x000000937c932221 */ /* 0x000fe40000010000 */
[----:B------:R-:W-:Y:S02]  /*2540*/  FMUL.FTZ R237, R172, R237 ;  /* 0x000000edaced7220 */ /* 0x000fe40000410000 */
[----:B------:R-:W-:Y:S02]  /*2550*/  FMUL.FTZ R144, R147, R171 ;  /* 0x000000ab93907220 */ /* 0x000fe40000410000 */
[----:B------:R-:W-:Y:S02]  /*2560*/  @P2 FADD.FTZ R237, R130, R237 ;  /* 0x000000ed82ed2221 */ /* 0x000fe40000010000 */
[----:B------:R-:W-:-:S04]  /*2570*/  FMUL.FTZ R221, R144, UR15 ;  /* 0x0000000f90dd7c20 */ /* 0x000fc80008410000 */
[----:B------:R-:W-:Y:S01]  /*2580*/  @P1 FMUL.FTZ R150, R10, R221 ;  /* 0x000000dd0a961220 */ /* 0x000fe20000410000 */
[----:B--2---:R-:W-:-:S05]  /*2590*/  @P1 HADD2.F32 R146, -RZ, R140.H0_H0 ;  /* 0x2000008cff921230 */ /* 0x004fca0000004100 */
[----:B------:R-:W-:Y:S01]  /*25a0*/  @P1 FMUL.FTZ R151, R221, R146 ;  /* 0x00000092dd971220 */ /* 0x000fe20000410000 */
[----:B------:R-:W-:Y:S01]  /*25b0*/  LOP3.LUT P1, RZ, R224, 0xff00, RZ, 0xc0, !PT ;  /* 0x0000ff00e0ff7812 */ /* 0x000fe2000782c0ff */
[----:B------:R-:W-:Y:S01]  /*25c0*/  FMUL.FTZ R146, R172, R219 ;  /* 0x000000dbac927220 */ /* 0x000fe20000410000 */
[----:B------:R-:W-:Y:S01]  /*25d0*/  FFMA.FTZ R221, R183, R148, R145 ;  /* 0x00000094b7dd7223 */ /* 0x000fe20000010091 */
[----:B------:R-:W-:Y:S01]  /*25e0*/  HFMA2.MMA R219, -RZ, RZ, 0, 0 ;  /* 0x00000000ffdb7435 */ /* 0x000fe200000001ff */
[----:B------:R-:W-:Y:S01]  /*25f0*/  FADD.FTZ R100, R100, R151 ;  /* 0x0000009764647221 */ /* 0x000fe20000010000 */
[----:B------:R-:W-:Y:S01]  /*2600*/  @P2 FADD.FTZ R146, R125, R146 ;  /* 0x000000927d922221 */ /* 0x000fe20000010000 */
[----:B------:R-:W-:-:S03]  /*2610*/  FADD.FTZ R221, R190, -R221 ;  /* 0x800000ddbedd7221 */ /* 0x000fc60000010000 */
[----:B------:R-:W-:Y:S01]  /*2620*/  FMUL.FTZ R144, R146, R171 ;  /* 0x000000ab92907220 */ /* 0x000fe20000410000 */
[----:B------:R-:W-:Y:S01]  /*2630*/  FMUL.FTZ R233, R172, R221 ;  /* 0x000000ddace97220 */ /* 0x000fe20000410000 */
[----:B------:R-:W-:Y:S02]  /*2640*/  MOV R221, RZ ;  /* 0x000000ff00dd7202 */ /* 0x000fe40000000f00 */
        /* <DEDUP_REMOVED lines=11> */
[----:B------:R-:W-:Y:S02]  /*2700*/  @P1 HADD2.F32 R144, -RZ, R141.H0_H0 ;  /* 0x2000008dff901230 */ /* 0x000fe40000004100 */
[----:B------:R-:W-:Y:S01]  /*2710*/  @P1 FMUL.FTZ R229, R8, R235 ;  /* 0x000000eb08e51220 */ /* 0x000fe20000410000 */
[----:B------:R-:W-:Y:S01]  /*2720*/  FMUL.FTZ R140, R172, R231 ;  /* 0x000000e7ac8c7220 */ /* 0x000fe20000410000 */
[----:B------:R-:W-:Y:S01]  /*2730*/  FFMA.FTZ R231, R189, R148, R145 ;  /* 0x00000094bde77223 */ /* 0x000fe20000010091 */
[----:B------:R-:W-:Y:S01]  /*2740*/  @P1 FMUL.FTZ R221, R235, R144 ;  /* 0x00000090ebdd1220 */ /* 0x000fe20000410000 */
[----:B------:R-:W-:Y:S01]  /*2750*/  LOP3.LUT P1, RZ, R224, 0xff000000, RZ, 0xc0, !PT ;  /* 0xff000000e0ff7812 */ /* 0x000fe2000782c0ff */
[----:B------:R-:W-:Y:S01]  /*2760*/  @P2 FADD.FTZ R140, R127, R140 ;  /* 0x0000008c7f8c2221 */ /* 0x000fe20000010000 */
[----:B------:R-:W-:Y:S01]  /*2770*/  FADD.FTZ R231, R192, -R231 ;  /* 0x800000e7c0e77221 */ /* 0x000fe20000010000 */
[----:B------:R-:W-:Y:S02]  /*2780*/  FADD.FTZ R102, R102, R221 ;  /* 0x000000dd66667221 */ /* 0x000fe40000010000 */
[----:B------:R-:W-:-:S04]  /*2790*/  FMUL.FTZ R144, R140, R171 ;  /* 0x000000ab8c907220 */ /* 0x000fc80000410000 */
[----:B------:R-:W-:-:S04]  /*27a0*/  FMUL.FTZ R144, R144, UR15 ;  /* 0x0000000f90907c20 */ /* 0x000fc80008410000 */
[----:B------:R-:W-:Y:S02]  /*27b0*/  @P1 HADD2.F32 R141, -RZ, R141.H1_H1 ;  /* 0x3000008dff8d1230 */ /* 0x000fe40000004100 */
[----:B------:R-:W-:-:S03]  /*27c0*/  @P1 FMUL.FTZ R232, R7, R144 ;  /* 0x0000009007e81220 */ /* 0x000fc60000410000 */
        /* <DEDUP_REMOVED lines=8> */
[----:B------:R-:W-:-:S03]  /*2850*/  @P1 HADD2.F32 R144, -RZ, R142.H0_H0 ;  /* 0x2000008eff901230 */ /* 0x000fc60000004100 */
[----:B------:R-:W-:Y:S02]  /*2860*/  @P1 FMUL.FTZ R234, R6, R235 ;  /* 0x000000eb06ea1220 */ /* 0x000fe40000410000 */
        /* <DEDUP_REMOVED lines=12> */
[----:B------:R-:W-:Y:S01]  /*2930*/  MOV R235, RZ ;  /* 0x000000ff00eb7202 */ /* 0x000fe20000000f00 */
[----:B------:R-:W-:Y:S01]  /*2940*/  @P1 FMUL.FTZ R235, R5, R144 ;  /* 0x0000009005eb1220 */ /* 0x000fe20000410000 */
[----:B------:R-:W-:Y:S01]  /*2950*/  ISETP.NE.U32.AND P1, PT, RZ, UR16, PT ;  /* 0x00000010ff007c0c */ /* 0x000fe2000bf25070 */
[----:B------:R-:W-:Y:S01]  /*2960*/  FFMA.FTZ R144, R198, R148, R145 ;  /* 0x00000094c6907223 */ /* 0x000fe20000010091 */
[----:B------:R-:W-:Y:S02]  /*2970*/  FADD.FTZ R105, R105, R142 ;  /* 0x0000008e69697221 */ /* 0x000fe40000010000 */
        /* <DEDUP_REMOVED lines=30> */
[----:B0-----:R-:W-:-:S04]  /*2b60*/  F2FP.F16.F32.PACK_AB R145, R232, R229 ;  /* 0x000000e5e891723e */ /* 0x001fc800000000ff */
[----:B------:R-:W-:Y:S02]  /*2b70*/  F2FP.F16.F32.PACK_AB R147, R146, R147 ;  /* 0x000000939293723e */ /* 0x000fe400000000ff */
[----:B------:R-:W-:Y:S02]  /*2b80*/  F2FP.F16.F32.PACK_AB R146, R235, R234 ;  /* 0x000000eaeb92723e */ /* 0x000fe400000000ff */
[----:B------:R-:W-:Y:S01]  /*2b90*/  F2FP.F16.F32.PACK_AB R144, R219, R150 ;  /* 0x00000096db90723e */ /* 0x000fe200000000ff */
[--C-:B------:R-:W-:Y:S01]  /*2ba0*/  @P1 HADD2.F32 R150, -RZ, R143.reuse.H0_H0 ;  /* 0x2000008fff961230 */ /* 0x100fe20000004100 */
[----:B------:R-:W-:Y:S01]  /*2bb0*/  MOV R232, RZ ;  /* 0x000000ff00e87202 */ /* 0x000fe20000000f00 */
[----:B------:R-:W-:Y:S01]  /*2bc0*/  @P2 HADD2.F32 R219, -RZ, R143.H1_H1 ;  /* 0x3000008fffdb2230 */ /* 0x000fe20000004100 */
[----:B------:R-:W-:Y:S01]  /*2bd0*/  HFMA2.MMA R143, -RZ, RZ, 0, 0 ;  /* 0x00000000ff8f7435 */ /* 0x000fe200000001ff */
[----:B------:R2:W-:Y:S03]  /*2be0*/  STG.E.128 desc[UR4][R140.64], R144 ;  /* 0x000000908c007986 */ /* 0x0005e6000c101d04 */
[----:B------:R-:W-:-:S02]  /*2bf0*/  @P2 FMUL.FTZ R232, R238, R219 ;  /* 0x000000dbeee82220 */ /* 0x000fc40000410000 */
[----:B------:R-:W-:Y:S02]  /*2c00*/  @P1 FMUL.FTZ R143, R237, R150 ;  /* 0x00000096ed8f1220 */ /* 0x000fe40000410000 */
[----:B------:R-:W-:Y:S02]  /*2c10*/  FADD.FTZ R107, R107, R232 ;  /* 0x000000e86b6b7221 */ /* 0x000fe40000010000 */
[----:B------:R-:W-:-:S07]  /*2c20*/  FADD.FTZ R106, R106, R143 ;  /* 0x0000008f6a6a7221 */ /* 0x000fce0000010000 */
.L_x_7818:
[----:B------:R-:W-:Y:S05]  /*2c30*/  BSYNC B1 ;  /* 0x0000000000017941 */ /* 0x000fea0003800000 */
.L_x_7817:
[----:B------:R-:W-:Y:S04]  /*2c40*/  BSSY B1, `(.L_x_7819) ;  /* 0x0000088000017945 */ /* 0x000fe80003800000 */
[----:B------:R-:W-:Y:S05]  /*2c50*/  @!P5 BRA `(.L_x_7820) ;  /* 0x000000080018d947 */ /* 0x000fea0003800000 */
[----:B-12---:R-:W1:Y:S02]  /*2c60*/  LDC.64 R140, c[0x0][0x220] ;  /* 0x00008800ff8c7b82 */ /* 0x006e640000000a00 */
[----:B-1----:R-:W-:-:S06]  /*2c70*/  IMAD.WIDE.U32 R140, R170, 0x10, R140 ;  /* 0x00000010aa8c7825 */ /* 0x002fcc00078e008c */
[----:B------:R-:W2:Y:S01]  /*2c80*/  LDG.E.128 R140, desc[UR4][R140.64] ;  /* 0x000000048c8c7981 */ /* 0x000ea2000c1e1d00 */
[----:B------:R-:W-:Y:S01]  /*2c90*/  FSEL R145, R149, RZ, !P6 ;  /* 0x000000ff95917208 */ /* 0x000fe20007000000 */
[----:B------:R-:W-:Y:S01]  /*2ca0*/  HFMA2.MMA R149, -RZ, RZ, 0, 0 ;  /* 0x00000000ff957435 */ /* 0x000fe200000001ff */
[----:B------:R-:W-:Y:S02]  /*2cb0*/  ISETP.NE.U32.AND P1, PT, RZ, UR8, PT ;  /* 0x00000008ff007c0c */ /* 0x000fe4000bf25070 */
[----:B------:R-:W-:Y:S01]  /*2cc0*/  MOV R144, R222 ;  /* 0x000000de00907202 */ /* 0x000fe20000000f00 */
[-CC-:B0-----:R-:W-:Y:S01]  /*2cd0*/  FFMA.FTZ R147, R173, R148.reuse, R145.reuse ;  /* 0x00000094ad937223 */ /* 0x181fe20000010091 */
[----:B------:R-:W-:Y:S01]  /*2ce0*/  ISETP.NE.AND.EX P1, PT, RZ, UR9, PT, P1 ;  /* 0x00000009ff007c0c */ /* 0x000fe2000bf25310 */
[-C--:B------:R-:W-:Y:S01]  /*2cf0*/  FFMA.FTZ R228, R200, R148.reuse, R145 ;  /* 0x00000094c8e47223 */ /* 0x080fe20000010091 */
[----:B------:R-:W-:Y:S01]  /*2d00*/  LOP3.LUT P2, RZ, R144, 0xff, RZ, 0xc0, !PT ;  /* 0x000000ff90ff7812 */ /* 0x000fe2000784c0ff */
[----:B------:R-:W-:Y:S01]  /*2d10*/  FADD.FTZ R147, R202, -R147 ;  /* 0x80000093ca937221 */ /* 0x000fe20000010000 */
[----:B------:R-:W-:Y:S01]  /*2d20*/  MOV R150, RZ ;  /* 0x000000ff00967202 */ /* 0x000fe20000000f00 */
[----:B------:R-:W-:Y:S01]  /*2d30*/  FADD.FTZ R151, R199, -R228 ;  /* 0x800000e4c7977221 */ /* 0x000fe20000010000 */
[----:B------:R-:W-:Y:S01]  /*2d40*/  HFMA2.MMA R228, -RZ, RZ, 0, 0 ;  /* 0x00000000ffe47435 */ /* 0x000fe200000001ff */
[----:B------:R-:W-:Y:S01]  /*2d50*/  FMUL.FTZ R147, R172, R147 ;  /* 0x00000093ac937220 */ /* 0x000fe20000410000 */
[----:B------:R-:W-:Y:S01]  /*2d60*/  MOV R221, RZ ;  /* 0x000000ff00dd7202 */ /* 0x000fe20000000f00 */
[----:B------:R-:W-:Y:S01]  /*2d70*/  FFMA.FTZ R234, R210, R148, R145 ;  /* 0x00000094d2ea7223 */ /* 0x000fe20000010091 */
[----:B------:R-:W-:-:S03]  /*2d80*/  MOV R232, RZ ;  /* 0x000000ff00e87202 */ /* 0x000fc60000000f00 */
[----:B------:R-:W-:-:S04]  /*2d90*/  @P1 FADD.FTZ R147, R40, R147 ;  /* 0x0000009328931221 */ /* 0x000fc80000010000 */
[----:B------:R-:W-:-:S04]  /*2da0*/  FMUL.FTZ R144, R147, R171 ;  /* 0x000000ab93907220 */ /* 0x000fc80000410000 */
[----:B------:R-:W-:Y:S01]  /*2db0*/  FMUL.FTZ R219, R144, UR15 ;  /* 0x0000000f90db7c20 */ /* 0x000fe20008410000 */
[----:B------:R-:W-:Y:S01]  /*2dc0*/  FMUL.FTZ R144, R172, R151 ;  /* 0x00000097ac907220 */ /* 0x000fe20000410000 */
[----:B------:R-:W-:Y:S02]  /*2dd0*/  MOV R151, RZ ;  /* 0x000000ff00977202 */ /* 0x000fe40000000f00 */
[----:B------:R-:W-:Y:S01]  /*2de0*/  @P2 FMUL.FTZ R150, R0, R219 ;  /* 0x000000db00962220 */ /* 0x000fe20000410000 */
[----:B------:R-:W-:Y:S01]  /*2df0*/  @P1 FADD.FTZ R144, R41, R144 ;  /* 0x0000009029901221 */ /* 0x000fe20000010000 */
[----:B--2---:R-:W-:-:S05]  /*2e00*/  @P2 HADD2.F32 R146, -RZ, R140.H0_H0 ;  /* 0x2000008cff922230 */ /* 0x004fca0000004100 */
[----:B------:R-:W-:Y:S01]  /*2e10*/  @P2 FMUL.FTZ R149, R219, R146 ;  /* 0x00000092db952220 */ /* 0x000fe20000410000 */
[----:B------:R-:W-:Y:S01]  /*2e20*/  LOP3.LUT P2, RZ, R222, 0xff00, RZ, 0xc0, !PT ;  /* 0x0000ff00deff7812 */ /* 0x000fe2000784c0ff */
[----:B------:R-:W-:Y:S01]  /*2e30*/  FMUL.FTZ R146, R144, R171 ;  /* 0x000000ab90927220 */ /* 0x000fe20000410000 */
[----:B------:R-:W-:Y:S01]  /*2e40*/  FFMA.FTZ R219, R197, R148, R145 ;  /* 0x00000094c5db7223 */ /* 0x000fe20000010091 */
[----:B------:R-:W-:Y:S02]  /*2e50*/  FADD.FTZ R108, R108, R149 ;  /* 0x000000956c6c7221 */ /* 0x000fe40000010000 */
[----:B------:R-:W-:Y:S01]  /*2e60*/  FMUL.FTZ R146, R146, UR15 ;  /* 0x0000000f92927c20 */ /* 0x000fe20008410000 */
[----:B------:R-:W-:-:S04]  /*2e70*/  FADD.FTZ R219, R206, -R219 ;  /* 0x800000dbcedb7221 */ /* 0x000fc80000010000 */
[----:B------:R-:W-:Y:S01]  /*2e80*/  FMUL.FTZ R229, R172, R219 ;  /* 0x000000dbace57220 */ /* 0x000fe20000410000 */
[----:B------:R-:W-:Y:S02]  /*2e90*/  HFMA2.MMA R219, -RZ, RZ, 0, 0 ;  /* 0x00000000ffdb7435 */ /* 0x000fe400000001ff */
[----:B------:R-:W-:Y:S02]  /*2ea0*/  @P2 HADD2.F32 R140, -RZ, R140.H1_H1 ;  /* 0x3000008cff8c2230 */ /* 0x000fe40000004100 */
[----:B------:R-:W-:Y:S01]  /*2eb0*/  @P2 FMUL.FTZ R151, R163, R146 ;  /* 0x00000092a3972220 */ /* 0x000fe20000410000 */
[----:B------:R-:W-:Y:S02]  /*2ec0*/  @P1 FADD.FTZ R229, R42, R229 ;  /* 0x000000e52ae51221 */ /* 0x000fe40000010000 */
[----:B------:R-:W-:Y:S01]  /*2ed0*/  @P2 FMUL.FTZ R228, R146, R140 ;  /* 0x0000008c92e42220 */ /* 0x000fe20000410000 */
[----:B------:R-:W-:Y:S01]  /*2ee0*/  LOP3.LUT P2, RZ, R222, 0xff0000, RZ, 0xc0, !PT ;  /* 0x00ff0000deff7812 */ /* 0x000fe2000784c0ff */
[----:B------:R-:W-:-:S02]  /*2ef0*/  FMUL.FTZ R140, R229, R171 ;  /* 0x000000abe58c7220 */ /* 0x000fc40000410000 */
[----:B------:R-:W-:Y:S02]  /*2f00*/  FADD.FTZ R109, R109, R228 ;  /* 0x000000e46d6d7221 */ /* 0x000fe40000010000 */
        /* <DEDUP_REMOVED lines=10> */
[----:B------:R-:W-:Y:S01]  /*2fb0*/  HFMA2.MMA R230, -RZ, RZ, 0, 0 ;  /* 0x00000000ffe67435 */ /* 0x000fe200000001ff */
[----:B------:R-:W-:Y:S01]  /*2fc0*/  FADD.FTZ R231, R208, -R231 ;  /* 0x800000e7d0e77221 */ /* 0x000fe20000010000 */
[----:B------:R-:W-:Y:S01]  /*2fd0*/  FADD.FTZ R110, R110, R219 ;  /* 0x000000db6e6e7221 */ /* 0x000fe20000010000 */
        /* <DEDUP_REMOVED lines=11> */
[----:B------:R-:W-:Y:S02]  /*3090*/  @P2 HADD2.F32 R233, -RZ, R142.H0_H0 ;  /* 0x2000008effe92230 */ /* 0x000fe40000004100 */
[----:B------:R-:W-:Y:S01]  /*30a0*/  FMUL.FTZ R235, R146, UR15 ;  /* 0x0000000f92eb7c20 */ /* 0x000fe20008410000 */
[----:B------:R-:W-:-:S03]  /*30b0*/  MOV R146, RZ ;  /* 0x000000ff00927202 */ /* 0x000fc60000000f00 */
[----:B------:R-:W-:Y:S01]  /*30c0*/  @P2 FMUL.FTZ R231, R235, R233 ;  /* 0x000000e9ebe72220 */ /* 0x000fe20000410000 */
[----:B------:R-:W-:Y:S01]  /*30d0*/  @P2 FMUL.FTZ R146, R164, R235 ;  /* 0x000000eba4922220 */ /* 0x000fe20000410000 */
[----:B------:R-:W-:Y:S01]  /*30e0*/  FADD.FTZ R233, R205, -R234 ;  /* 0x800000eacde97221 */ /* 0x000fe20000010000 */
[----:B------:R-:W-:Y:S01]  /*30f0*/  LOP3.LUT P2, RZ, R223, 0xff00, RZ, 0xc0, !PT ;  /* 0x0000ff00dfff7812 */ /* 0x000fe2000784c0ff */
[----:B------:R-:W-:Y:S02]  /*3100*/  FADD.FTZ R112, R112, R231 ;  /* 0x000000e770707221 */ /* 0x000fe40000010000 */
[----:B------:R-:W-:Y:S01]  /*3110*/  FMUL.FTZ R234, R172, R233 ;  /* 0x000000e9acea7220 */ /* 0x000fe20000410000 */
[-CC-:B------:R-:W-:Y:S01]  /*3120*/  FFMA.FTZ R233, R207, R148.reuse, R145.reuse ;  /* 0x00000094cfe97223 */ /* 0x180fe20000010091 */
[----:B------:R-:W-:Y:S02]  /*3130*/  FFMA.FTZ R148, R214, R148, R145 ;  /* 0x00000094d6947223 */ /* 0x000fe40000010091 */
[----:B------:R-:W-:Y:S01]  /*3140*/  @P1 FADD.FTZ R234, R37, R234 ;  /* 0x000000ea25ea1221 */ /* 0x000fe20000010000 */
[----:B------:R-:W-:Y:S01]  /*3150*/  FADD.FTZ R233, R212, -R233 ;  /* 0x800000e9d4e97221 */ /* 0x000fe20000010000 */
[----:B------:R-:W-:-:S02]  /*3160*/  FADD.FTZ R237, R209, -R148 ;  /* 0x80000094d1ed7221 */ /* 0x000fc40000010000 */
[----:B------:R-:W-:Y:S01]  /*3170*/  FMUL.FTZ R145, R234, R171 ;  /* 0x000000abea917220 */ /* 0x000fe20000410000 */
[C---:B------:R-:W-:Y:S01]  /*3180*/  FMUL.FTZ R235, R172.reuse, R233 ;  /* 0x000000e9aceb7220 */ /* 0x040fe20000410000 */
[----:B------:R-:W-:Y:S01]  /*3190*/  @P2 HADD2.F32 R148, -RZ, R142.H1_H1 ;  /* 0x3000008eff942230 */ /* 0x000fe20000004100 */
[----:B------:R-:W-:Y:S01]  /*31a0*/  HFMA2.MMA R142, -RZ, RZ, 0, 0 ;  /* 0x00000000ff8e7435 */ /* 0x000fe200000001ff */
[----:B------:R-:W-:Y:S01]  /*31b0*/  FMUL.FTZ R145, R145, UR15 ;  /* 0x0000000f91917c20 */ /* 0x000fe20008410000 */
[----:B------:R-:W-:Y:S01]  /*31c0*/  MOV R233, RZ ;  /* 0x000000ff00e97202 */ /* 0x000fe20000000f00 */
[----:B------:R-:W-:Y:S01]  /*31d0*/  FMUL.FTZ R172, R172, R237 ;  /* 0x000000edacac7220 */ /* 0x000fe20000410000 */
[----:B------:R-:W-:Y:S01]  /*31e0*/  @P1 FADD.FTZ R235, R38, R235 ;  /* 0x000000eb26eb1221 */ /* 0x000fe20000010000 */
[----:B------:R-:W-:Y:S01]  /*31f0*/  @P2 FMUL.FTZ R233, R167, R145 ;  /* 0x00000091a7e92220 */ /* 0x000fe20000410000 */
[----:B------:R-:W-:Y:S01]  /*3200*/  @P2 FMUL.FTZ R142, R145, R148 ;  /* 0x00000094918e2220 */ /* 0x000fe20000410000 */
[----:B------:R-:W-:Y:S01]  /*3210*/  ISETP.NE.U32.AND P2, PT, RZ, UR16, PT ;  /* 0x00000010ff007c0c */ /* 0x000fe2000bf45070 */
[----:B------:R-:W-:Y:S01]  /*3220*/  @P1 FADD.FTZ R172, R39, R172 ;  /* 0x000000ac27ac1221 */ /* 0x000fe20000010000 */
[----:B------:R-:W-:Y:S01]  /*3230*/  ISETP.NE.U32.AND P1, PT, RZ, UR16, PT ;  /* 0x00000010ff007c0c */ /* 0x000fe2000bf25070 */
[----:B------:R-:W-:Y:S01]  /*3240*/  FADD.FTZ R113, R113, R142 ;  /* 0x0000008e71717221 */ /* 0x000fe20000010000 */
[----:B------:R-:W-:-:S02]  /*3250*/  ISETP.NE.AND.EX P2, PT, RZ, UR17, PT, P2 ;  /* 0x00000011ff007c0c */ /* 0x000fc4000bf45320 */
[----:B------:R-:W-:Y:S02]  /*3260*/  ISETP.NE.AND.EX P1, PT, RZ, UR17, PT, P1 ;  /* 0x00000011ff007c0c */ /* 0x000fe4000bf25310 */
[----:B------:R-:W-:Y:S02]  /*3270*/  MOV R148, RZ ;  /* 0x000000ff00947202 */ /* 0x000fe40000000f00 */
        /* <DEDUP_REMOVED lines=13> */
[----:B------:R-:W-:Y:S01]  /*3350*/  F2FP.F16.F32.PACK_AB R146, R233, R146 ;  /* 0x00000092e992723e */ /* 0x000fe200000000ff */
[----:B------:R-:W-:Y:S01]  /*3360*/  FMUL.FTZ R171, R171, UR15 ;  /* 0x0000000fabab7c20 */ /* 0x000fe20008410000 */
[----:B------:R-:W-:-:S02]  /*3370*/  @P2 LEA.HI.X R145, R170, UR17, RZ, 0x5, P1 ;  /* 0x00000011aa912c11 */ /* 0x000fc400088f2cff */
[----:B------:R-:W-:-:S03]  /*3380*/  LEA R140, P1, R170, UR18, 0x4 ;  /* 0x00000012aa8c7c11 */ /* 0x000fc6000f8220ff */
[----:B------:R-:W-:Y:S01]  /*3390*/  @P2 STG.E.128 desc[UR4][R144.64], R60 ;  /* 0x0000003c90002986 */ /* 0x000fe2000c101d04 */
[----:B------:R-:W-:Y:S02]  /*33a0*/  LEA.HI.X R141, R170, UR19, RZ, 0x4, P1 ;  /* 0x00000013aa8d7c11 */ /* 0x000fe400088f24ff */
[C---:B------:R-:W-:Y:S01]  /*33b0*/  LOP3.LUT P1, RZ, R223.reuse, 0xff000000, RZ, 0xc0, !PT ;  /* 0xff000000dfff7812 */ /* 0x040fe2000782c0ff */
[----:B------:R0:W-:Y:S01]  /*33c0*/  @P2 STG.E.128 desc[UR4][R144.64+0x10], R84 ;  /* 0x0000105490002986 */ /* 0x0001e2000c101d04 */
[----:B------:R-:W-:-:S11]  /*33d0*/  LOP3.LUT P2, RZ, R223, 0xff0000, RZ, 0xc0, !PT ;  /* 0x00ff0000dfff7812 */ /* 0x000fd6000784c0ff */
[----:B------:R-:W-:Y:S02]  /*33e0*/  @P1 FMUL.FTZ R148, R168, R171 ;  /* 0x000000aba8941220 */ /* 0x000fe40000410000 */
[----:B------:R-:W-:Y:S01]  /*33f0*/  @P2 FMUL.FTZ R147, R166, R235 ;  /* 0x000000eba6932220 */ /* 0x000fe20000410000 */
[----:B0-----:R-:W-:-:S04]  /*3400*/  F2FP.F16.F32.PACK_AB R145, R232, R221 ;  /* 0x000000dde891723e */ /* 0x001fc800000000ff */
[----:B------:R-:W-:Y:S01]  /*3410*/  F2FP.F16.F32.PACK_AB R147, R148, R147 ;  /* 0x000000939493723e */ /* 0x000fe200000000ff */
[--C-:B------:R-:W-:Y:S01]  /*3420*/  @P2 HADD2.F32 R148, -RZ, R143.reuse.H0_H0 ;  /* 0x2000008fff942230 */ /* 0x100fe20000004100 */
[----:B------:R-:W-:Y:S01]  /*3430*/  F2FP.F16.F32.PACK_AB R144, R151, R150 ;  /* 0x000000969790723e */ /* 0x000fe200000000ff */
[----:B------:R-:W-:Y:S01]  /*3440*/  @P1 HADD2.F32 R151, -RZ, R143.H1_H1 ;  /* 0x3000008fff971230 */ /* 0x000fe20000004100 */
[----:B------:R-:W-:Y:S01]  /*3450*/  HFMA2.MMA R143, -RZ, RZ, 0, 0 ;  /* 0x00000000ff8f7435 */ /* 0x000fe200000001ff */
[----:B------:R-:W-:Y:S02]  /*3460*/  MOV R150, RZ ;  /* 0x000000ff00967202 */ /* 0x000fe40000000f00 */
[----:B------:R3:W-:Y:S01]  /*3470*/  STG.E.128 desc[UR4][R140.64], R144 ;  /* 0x000000908c007986 */ /* 0x0007e2000c101d04 */
[----:B------:R-:W-:Y:S02]  /*3480*/  @P1 FMUL.FTZ R150, R171, R151 ;  /* 0x00000097ab961220 */ /* 0x000fe40000410000 */
[----:B------:R-:W-:-:S02]  /*3490*/  @P2 FMUL.FTZ R143, R235, R148 ;  /* 0x00000094eb8f2220 */ /* 0x000fc40000410000 */
[----:B------:R-:W-:Y:S02]  /*34a0*/  FADD.FTZ R115, R115, R150 ;  /* 0x0000009673737221 */ /* 0x000fe40000010000 */
[----:B------:R-:W-:-:S07]  /*34b0*/  FADD.FTZ R114, R114, R143 ;  /* 0x0000008f72727221 */ /* 0x000fce0000010000 */
.L_x_7820:
[----:B------:R-:W-:Y:S05]  /*34c0*/  BSYNC B1 ;  /* 0x0000000000017941 */ /* 0x000fea0003800000 */
.L_x_7819:
[----:B-123--:R-:W1:Y:S02]  /*34d0*/  LDC.64 R140, c[0x0][0x210] ;  /* 0x00008400ff8c7b82 */ /* 0x00ee640000000a00 */
[----:B-1----:R-:W-:-:S04]  /*34e0*/  LEA R169, R140, R169, 0x2 ;  /* 0x000000a98ca97211 */ /* 0x002fc800078e10ff */
[----:B------:R-:W-:-:S13]  /*34f0*/  ISETP.GE.AND P1, PT, R169, R141, PT ;  /* 0x0000008da900720c */ /* 0x000fda0003f26270 */
[----:B------:R-:W-:Y:S05]  /*3500*/  @!P1 BRA `(.L_x_7821) ;  /* 0xffffffd000e89947 */ /* 0x000fea000383ffff */
.L_x_7807:
[----:B------:R-:W-:Y:S05]  /*3510*/  BSYNC B0 ;  /* 0x0000000000007941 */ /* 0x000fea0003800000 */
.L_x_7806:
        /* <DEDUP_REMOVED lines=208> */
.L_x_7823:
[----:B------:R-:W-:Y:S05]  /*4220*/  BSYNC B0 ;  /* 0x0000000000007941 */ /* 0x000fea0003800000 */
.L_x_7822:
        /* <DEDUP_REMOVED lines=16> */
.L_x_7825:
[----:B------:R-:W-:Y:S05]  /*4330*/  BSYNC B0 ;  /* 0x0000000000007941 */ /* 0x000fea0003800000 */
.L_x_7824:
        /* <DEDUP_REMOVED lines=16> */
.L_x_7827:
[----:B------:R-:W-:Y:S05]  /*4440*/  BSYNC B0 ;  /* 0x0000000000007941 */ /* 0x000fea0003800000 */
.L_x_7826:
        /* <DEDUP_REMOVED lines=16> */
.L_x_7829:
[----:B------:R-:W-:Y:S05]  /*4550*/  BSYNC B0 ;  /* 0x0000000000007941 */ /* 0x000fea0003800000 */
.L_x_7828:
        /* <DEDUP_REMOVED lines=16> */
.L_x_7831:
[----:B------:R-:W-:Y:S05]  /*4660*/  BSYNC B0 ;  /* 0x0000000000007941 */ /* 0x000fea0003800000 */
.L_x_7830:
        /* <DEDUP_REMOVED lines=9> */
.L_x_7814:
[----:B------:R-:W-:Y:S01]  /*4700*/  HFMA2.MMA R150, -RZ, RZ, 0, 5.9604644775390625e-08 ;  /* 0x00000001ff967435 */ /* 0x000fe200000001ff */
[----:B------:R-:W-:Y:S01]  /*4710*/  BSSY B1, `(.L_x_7832) ;  /* 0x0000006000017945 */ /* 0x000fe20003800000 */
[----:B------:R-:W-:Y:S02]  /*4720*/  MOV R151, 0x1f ;  /* 0x0000001f00977802 */ /* 0x000fe40000000f00 */
[----:B------:R-:W-:-:S07]  /*4730*/  MOV R148, 0xffffffff ;  /* 0xffffffff00947802 */ /* 0x000fce0000000f00 */
[----:B------:R-:W-:Y:S05]  /*4740*/  WARPSYNC.COLLECTIVE R148, `(.L_x_7833) ;  /* 0x0000000094087348 */ /* 0x000fea0003c00000 */
[----:B------:R0:W1:Y:S02]  /*4750*/  SHFL.BFLY P1, R149, R229, R150, R151 ;  /* 0x0c000096e5957389 */ /* 0x0000640000020097 */
[----:B01----:R-:W-:Y:S01]  /*4760*/  ENDCOLLECTIVE ;  /* 0x000000000000791b */ /* 0x003fe20003800000 */
.L_x_7833:
[----:B------:R-:W-:Y:S05]  /*4770*/  BSYNC B1 ;  /* 0x0000000000017941 */ /* 0x000fea0003800000 */
.L_x_7832:
        /* <DEDUP_REMOVED lines=9> */
.L_x_7834:
[----:B------:R-:W-:Y:S01]  /*4810*/  HFMA2.MMA R150, -RZ, RZ, 0, 1.1920928955078125e-07 ;  /* 0x00000002ff967435 */ /* 0x000fe200000001ff */
[----:B------:R-:W-:Y:S02]  /*4820*/  MOV R229, R140 ;  /* 0x0000008c00e57202 */ /* 0x000fe40000000f00 */
[----:B------:R-:W-:-:S08]  /*4830*/  MOV R141, R149 ;  /* 0x00000095008d7202 */ /* 0x000fd00000000f00 */
[----:B------:R-:W-:Y:S05]  /*4840*/  WARPSYNC.COLLECTIVE R148, `(.L_x_7835) ;  /* 0x0000000094087348 */ /* 0x000fea0003c00000 */
[----:B------:R0:W1:Y:S02]  /*4850*/  SHFL.BFLY P1, R149, R229, R150, R151 ;  /* 0x0c000096e5957389 */ /* 0x0000640000020097 */
[----:B01----:R-:W-:Y:S01]  /*4860*/  ENDCOLLECTIVE ;  /* 0x000000000000791b */ /* 0x003fe20003800000 */
.L_x_7835:
[----:B------:R-:W-:-:S05]  /*4870*/  FADD.FTZ R141, R141, R230 ;  /* 0x000000e68d8d7221 */ /* 0x000fca0000010000 */
[----:B------:R-:W-:Y:S02]  /*4880*/  MOV R229, R141 ;  /* 0x0000008d00e57202 */ /* 0x000fe40000000f00 */
[----:B------:R-:W-:-:S07]  /*4890*/  MOV R143, R149 ;  /* 0x00000095008f7202 */ /* 0x000fce0000000f00 */
[----:B------:R-:W-:Y:S05]  /*48a0*/  WARPSYNC.COLLECTIVE R148, `(.L_x_7836) ;  /* 0x0000000094087348 */ /* 0x000fea0003c00000 */
[----:B------:R0:W1:Y:S02]  /*48b0*/  SHFL.BFLY P1, R149, R229, R150, R151 ;  /* 0x0c000096e5957389 */ /* 0x0000640000020097 */
[----:B01----:R-:W-:Y:S01]  /*48c0*/  ENDCOLLECTIVE ;  /* 0x000000000000791b */ /* 0x003fe20003800000 */
.L_x_7836:
[----:B------:R-:W-:Y:S01]  /*48d0*/  FADD.FTZ R143, R140, R143 ;  /* 0x0000008f8c8f7221 */ /* 0x000fe20000010000 */
[----:B------:R-:W-:-:S04]  /*48e0*/  HFMA2.MMA R150, -RZ, RZ, 0, 2.384185791015625e-07 ;  /* 0x00000004ff967435 */ /* 0x000fc800000001ff */
[----:B------:R-:W-:Y:S02]  /*48f0*/  MOV R229, R143 ;  /* 0x0000008f00e57202 */ /* 0x000fe40000000f00 */
[----:B------:R-:W-:-:S07]  /*4900*/  MOV R142, R149 ;  /* 0x00000095008e7202 */ /* 0x000fce0000000f00 */
[----:B------:R-:W-:Y:S05]  /*4910*/  WARPSYNC.COLLECTIVE R148, `(.L_x_7837) ;  /* 0x0000000094087348 */ /* 0x000fea0003c00000 */
[----:B------:R0:W1:Y:S02]  /*4920*/  SHFL.BFLY P1, R149, R229, R150, R151 ;  /* 0x0c000096e5957389 */ /* 0x0000640000020097 */
[----:B01----:R-:W-:Y:S01]  /*4930*/  ENDCOLLECTIVE ;  /* 0x000000000000791b */ /* 0x003fe20003800000 */
.L_x_7837:
[----:B------:R-:W-:-:S05]  /*4940*/  FADD.FTZ R142, R141, R142 ;  /* 0x0000008e8d8e7221 */ /* 0x000fca0000010000 */
[----:B------:R-:W-:Y:S02]  /*4950*/  MOV R229, R142 ;  /* 0x0000008e00e57202 */ /* 0x000fe40000000f00 */
[----:B------:R-:W-:-:S07]  /*4960*/  MOV R144, R149 ;  /* 0x0000009500907202 */ /* 0x000fce0000000f00 */
[----:B------:R-:W-:Y:S05]  /*4970*/  WARPSYNC.COLLECTIVE R148, `(.L_x_7838) ;  /* 0x0000000094087348 */ /* 0x000fea0003c00000 */
[----:B------:R0:W1:Y:S02]  /*4980*/  SHFL.BFLY P1, R149, R229, R150, R151 ;  /* 0x0c000096e5957389 */ /* 0x0000640000020097 */
[----:B01----:R-:W-:Y:S01]  /*4990*/  ENDCOLLECTIVE ;  /* 0x000000000000791b */ /* 0x003fe20003800000 */
.L_x_7838:
[----:B------:R-:W-:Y:S01]  /*49a0*/  FADD.FTZ R144, R143, R144 ;  /* 0x000000908f907221 */ /* 0x000fe20000010000 */
[----:B------:R-:W-:-:S04]  /*49b0*/  HFMA2.MMA R150, -RZ, RZ, 0, 4.76837158203125e-07 ;  /* 0x00000008ff967435 */ /* 0x000fc800000001ff */
[----:B------:R-:W-:Y:S02]  /*49c0*/  MOV R229, R144 ;  /* 0x0000009000e57202 */ /* 0x000fe40000000f00 */
[----:B------:R-:W-:-:S07]  /*49d0*/  MOV R145, R149 ;  /* 0x0000009500917202 */ /* 0x000fce0000000f00 */
[----:B------:R-:W-:Y:S05]  /*49e0*/  WARPSYNC.COLLECTIVE R148, `(.L_x_7839) ;  /* 0x0000000094087348 */ /* 0x000fea0003c00000 */
[----:B------:R0:W1:Y:S02]  /*49f0*/  SHFL.BFLY P1, R149, R229, R150, R151 ;  /* 0x0c000096e5957389 */ /* 0x0000640000020097 */
[----:B01----:R-:W-:Y:S01]  /*4a00*/  ENDCOLLECTIVE ;  /* 0x000000000000791b */ /* 0x003fe20003800000 */
.L_x_7839:
[----:B------:R-:W-:-:S05]  /*4a10*/  FADD.FTZ R145, R142, R145 ;  /* 0x000000918e917221 */ /* 0x000fca0000010000 */
[----:B------:R-:W-:Y:S02]  /*4a20*/  MOV R229, R145 ;  /* 0x0000009100e57202 */ /* 0x000fe40000000f00 */
[----:B------:R-:W-:-:S07]  /*4a30*/  MOV R147, R149 ;  /* 0x0000009500937202 */ /* 0x000fce0000000f00 */
[----:B------:R-:W-:Y:S05]  /*4a40*/  WARPSYNC.COLLECTIVE R148, `(.L_x_7840) ;  /* 0x0000000094087348 */ /* 0x000fea0003c00000 */
[----:B------:R0:W1:Y:S02]  /*4a50*/  SHFL.BFLY P1, R149, R229, R150, R151 ;  /* 0x0c000096e5957389 */ /* 0x0000640000020097 */
[----:B01----:R-:W-:Y:S01]  /*4a60*/  ENDCOLLECTIVE ;  /* 0x000000000000791b */ /* 0x003fe20003800000 */
.L_x_7840:
[----:B------:R-:W-:Y:S01]  /*4a70*/  FADD.FTZ R147, R144, R147 ;  /* 0x0000009390937221 */ /* 0x000fe20000010000 */
[----:B------:R-:W-:-:S04]  /*4a80*/  HFMA2.MMA R150, -RZ, RZ, 0, 9.5367431640625e-07 ;  /* 0x00000010ff967435 */ /* 0x000fc800000001ff */
[----:B------:R-:W-:Y:S02]  /*4a90*/  MOV R229, R147 ;  /* 0x0000009300e57202 */ /* 0x000fe40000000f00 */
[----:B------:R-:W-:-:S07]  /*4aa0*/  MOV R146, R149 ;  /* 0x0000009500927202 */ /* 0x000fce0000000f00 */
[----:B------:R-:W-:Y:S05]  /*4ab0*/  WARPSYNC.COLLECTIVE R148, `(.L_x_7841) ;  /* 0x0000000094087348 */ /* 0x000fea0003c00000 */
[----:B------:R0:W1:Y:S02]  /*4ac0*/  SHFL.BFLY P1, R149, R229, R150, R151 ;  /* 0x0c000096e5957389 */ /* 0x0000640000020097 */
[----:B01----:R-:W-:Y:S01]  /*4ad0*/  ENDCOLLECTIVE ;  /* 0x000000000000791b */ /* 0x003fe20003800000 */
.L_x_7841:
[----:B------:R-:W-:-:S05]  /*4ae0*/  FADD.FTZ R146, R145, R146 ;  /* 0x0000009291927221 */ /* 0x000fca0000010000 */
[----:B------:R-:W-:Y:S02]  /*4af0*/  MOV R229, R146 ;  /* 0x0000009200e57202 */ /* 0x000fe40000000f00 */
[----:B------:R-:W-:-:S07]  /*4b00*/  MOV R140, R149 ;  /* 0x00000095008c7202 */ /* 0x000fce0000000f00 */
[----:B------:R-:W-:Y:S05]  /*4b10*/  WARPSYNC.COLLECTIVE R148, `(.L_x_7842) ;  /* 0x0000000094087348 */ /* 0x000fea0003c00000 */
[----:B------:R0:W1:Y:S02]  /*4b20*/  SHFL.BFLY P1, R149, R229, R150, R151 ;  /* 0x0c000096e5957389 */ /* 0x0000640000020097 */
[----:B01----:R-:W-:Y:S01]  /*4b30*/  ENDCOLLECTIVE ;  /* 0x000000000000791b */ /* 0x003fe20003800000 */
.L_x_7842:
[----:B------:R-:W-:Y:S01]  /*4b40*/  MOV R141, R149 ;  /* 0x00000095008d7202 */ /* 0x000fe20000000f00 */
[----:B------:R-:W-:Y:S06]  /*4b50*/  BRA `(.L_x_7843) ;  /* 0xffffffcc00ec7947 */ /* 0x000fec000383ffff */
.L_x_7844:
        /* <DEDUP_REMOVED lines=10> */
.L_x_11790:


//--------------------- .text._ZN10layer_norm13ln_bwd_kernelINS_13Kernel_traitsI6__halfS2_fS2_fjLj768ELj1ELj4ELj1ELj16ENS_18Kernel_traits_baseILj768ES2_S2_fS2_fjLj128EEEEELb1ELb1ELb0ELb1EEEvNS_9BwdParamsE --------------------------
	.section	.text._ZN10layer_norm13ln_bwd_kernelINS_13Kernel_traitsI6__halfS2_fS2_fjLj768ELj1ELj4ELj1ELj16ENS_18Kernel_traits_baseILj768ES2_S2_fS2_fjLj128EEEEELb1ELb1ELb0ELb1EEEvNS_9BwdParamsE,"ax",@progbits
	.align	128
        .global         _ZN10layer_norm13ln_bwd_kernelINS_13Kernel_traitsI6__halfS2_fS2_fjLj768ELj1ELj4ELj1ELj16ENS_18Kernel_traits_baseILj768ES2_S2_fS2_fjLj128EEEEELb1ELb1ELb0ELb1EEEvNS_9BwdParamsE
        .type           _ZN10layer_norm13ln_bwd_kernelINS_13Kernel_traitsI6__halfS2_fS2_fjLj768ELj1ELj4ELj1ELj16ENS_18Kernel_traits_baseILj768ES2_S2_fS2_fjLj128EEEEELb1ELb1ELb0ELb1EEEvNS_9BwdParamsE,@function
        .size           _ZN10layer_norm13ln_bwd_kernelINS_13Kernel_traitsI6__halfS2_fS2_fjLj768ELj1ELj4ELj1ELj16ENS_18Kernel_traits_baseILj768ES2_S2_fS2_fjLj128EEEEELb1ELb1ELb0ELb1EEEvNS_9BwdParamsE,(.L_x_11791 - _ZN10layer_norm13ln_bwd_kernelINS_13Kernel_traitsI6__halfS2_fS2_fjLj768ELj1ELj4ELj1ELj16ENS_18Kernel_traits_baseILj768ES2_S2_fS2_fjLj128EEEEELb1ELb1ELb0ELb1EEEvNS_9BwdParamsE)
        .other          _ZN10layer_norm13ln_bwd_kernelINS_13Kernel_traitsI6__halfS2_fS2_fjLj768ELj1ELj4ELj1ELj16ENS_18Kernel_traits_baseILj768ES2_S2_fS2_fjLj128EEEEELb1ELb1ELb0ELb1EEEvNS_9BwdParamsE,@"STO_CUDA_ENTRY STV_DEFAULT"
_ZN10layer_norm13ln_bwd_kernelINS_13Kernel_traitsI6__halfS2_fS2_fjLj768ELj1ELj4ELj1ELj16ENS_18Kernel_traits_baseILj768ES2_S2_fS2_fjLj128EEEEELb1ELb1ELb0ELb1EEEvNS_9BwdParamsE:
.text._ZN10layer_norm13ln_bwd_kernelINS_13Kernel_traitsI6__halfS2_fS2_fjLj768ELj1ELj4ELj1ELj16ENS_18Kernel_traits_baseILj768ES2_S2_fS2_fjLj128EEEEELb1ELb1ELb0ELb1EEEvNS_9BwdParamsE:
        /* <DEDUP_REMOVED lines=19> */
[----:B------:R-:W1:Y:S02]  /*0130*/  S2R R0, SR_CTAID.X ;  /* 0x0000000000007919 */ /* 0x000e640000002500 */
[----:B-1----:R-:W-:-:S02]  /*0140*/  LEA R155, R0, R155, 0x2 ;  /* 0x0000009b009b7211 */ /* 0x002fc400078e10ff */
[----:B------:R-:W-:Y:S02]  /*0150*/  LOP3.LUT R0, R4, 0x1f, RZ, 0xc0, !PT ;  /* 0x0000001f04007812 */ /* 0x000fe400078ec0ff */
        /* <DEDUP_REMOVED lines=39> */
.L_x_7846:
        /* <DEDUP_REMOVED lines=16> */
[----:B0-----:R-:W-:Y:S02]  /*04d0*/  CS2R R2, SRZ ;  /* 0x0000000000027805 */ /* 0x001fe4000001ff00 */
        /* <DEDUP_REMOVED lines=29> */
[----:B------:R-:W-:Y:S01]  /*06b0*/  MOV R192, RZ ;  /* 0x000000ff00c07202 */ /* 0x000fe20000000f00 */
[--C-:B--2---:R-:W-:Y:S02]  /*06c0*/  HADD2.F32 R176, -RZ, R180.reuse.H0_H0 ;  /* 0x200000b4ffb07230 */ /* 0x104fe40000004100 */
        /* <DEDUP_REMOVED lines=22> */
[----:B------:R-:W-:Y:S02]  /*0830*/  HADD2.F32 R190, -RZ, R191.H0_H0 ;  /* 0x200000bfffbe7230 */ /* 0x000fe40000004100 */
[----:B------:R-:W-:Y:S02]  /*0840*/  HADD2.F32 R183, -RZ, R183.H1_H1 ;  /* 0x300000b7ffb77230 */ /* 0x000fe40000004100 */
[----:B------:R-:W-:-:S07]  /*0850*/  HADD2.F32 R191, -RZ, R191.H1_H1 ;  /* 0x300000bfffbf7230 */ /* 0x000fce0000004100 */
.L_x_7850:
[----:B------:R-:W0:Y:S01]  /*0860*/  LDC.64 R106, c[0x0][0x250] ;  /* 0x00009400ff6a7b82 */ /* 0x000e220000000a00 */
[----:B------:R-:W-:-:S05]  /*0870*/  IMAD R88, R155, UR8, RZ ;  /* 0x000000089b587c24 */ /* 0x000fca000f8e02ff */
[----:B------:R-:W-:Y:S02]  /*0880*/  SHF.R.S32.HI R89, RZ, 0x1f, R88 ;  /* 0x0000001fff597819 */ /* 0x000fe40000011458 */
[----:B------:R-:W1:Y:S02]  /*0890*/  LDC.64 R116, c[0x0][0x2b8] ;  /* 0x0000ae00ff747b82 */ /* 0x000e640000000a00 */
[----:B------:R-:W-:Y:S02]  /*08a0*/  LEA.HI R89, R89, R88, RZ, 0x3 ;  /* 0x0000005859597211 */ /* 0x000fe400078f18ff */
[----:B------:R-:W-:Y:S02]  /*08b0*/  SHF.R.S32.HI R88, RZ, 0x1f, R155 ;  /* 0x0000001fff587819 */ /* 0x000fe4000001149b */
[----:B------:R-:W-:Y:S02]  /*08c0*/  LEA.HI.SX32 R197, R89, R0, 0x1d ;  /* 0x0000000059c57211 */ /* 0x000fe400078feaff */
[----:B------:R-:W2:Y:S08]  /*08d0*/  @P0 LDC.64 R108, c[0x0][0x270] ;  /* 0x00009c00ff6c0b82 */ /* 0x000eb00000000a00 */
[----:B------:R-:W3:Y:S01]  /*08e0*/  LDC.64 R166, c[0x0][0x238] ;  /* 0x00008e00ffa67b82 */ /* 0x000ee20000000a00 */
[----:B0-----:R-:W-:-:S07]  /*08f0*/  IMAD.WIDE R106, R155, 0x4, R106 ;  /* 0x000000049b6a7825 */ /* 0x001fce00078e026a */
[----:B------:R-:W0:Y:S01]  /*0900*/  LDC.64 R156, c[0x0][0x258] ;  /* 0x00009600ff9c7b82 */ /* 0x000e220000000a00 */
[C---:B-1----:R-:W-:Y:S01]  /*0910*/  IMAD.WIDE.U32 R92, R197.reuse, 0x10, R116 ;  /* 0x00000010c55c7825 */ /* 0x042fe200078e0074 */
[C---:B------:R-:W-:Y:S01]  /*0920*/  IADD3 R195, R197.reuse, 0x20, RZ ;  /* 0x00000020c5c37810 */ /* 0x040fe20007ffe0ff */
[----:B------:R-:W4:Y:S01]  /*0930*/  LDG.E R198, desc[UR4][R106.64] ;  /* 0x000000046ac67981 */ /* 0x000f22000c1e1900 */
[----:B------:R-:W-:-:S03]  /*0940*/  IADD3 R193, R197, 0x40, RZ ;  /* 0x00000040c5c17810 */ /* 0x000fc60007ffe0ff */
[----:B------:R-:W4:Y:S01]  /*0950*/  LDG.E.128 R92, desc[UR4][R92.64] ;  /* 0x000000045c5c7981 */ /* 0x000f22000c1e1d00 */
[C---:B--2---:R-:W-:Y:S01]  /*0960*/  @P0 LEA R108, P1, R155.reuse, R108, 0x1 ;  /* 0x0000006c9b6c0211 */ /* 0x044fe200078208ff */
[----:B------:R-:W1:Y:S03]  /*0970*/  LDC.64 R164, c[0x0][0x2c8] ;  /* 0x0000b200ffa47b82 */ /* 0x000e660000000a00 */
[----:B------:R-:W-:Y:S01]  /*0980*/  @P0 LEA.HI.X R109, R155, R109, R88, 0x1, P1 ;  /* 0x0000006d9b6d0211 */ /* 0x000fe200008f0c58 */
[----:B---3--:R-:W-:-:S04]  /*0990*/  IMAD.WIDE.U32 R120, R197, 0x20, R166 ;  /* 0x00000020c5787825 */ /* 0x008fc800078e00a6 */
[----:B------:R-:W2:Y:S01]  /*09a0*/  @P0 LDG.E.U16 R196, desc[UR4][R108.64] ;  /* 0x000000046cc40981 */ /* 0x000ea2000c1e1500 */
[----:B------:R-:W-:-:S03]  /*09b0*/  IMAD.WIDE.U32 R148, R195, 0x20, R166 ;  /* 0x00000020c3947825 */ /* 0x000fc600078e00a6 */
[----:B------:R-:W3:Y:S01]  /*09c0*/  LDG.E.128 R88, desc[UR4][R120.64] ;  /* 0x0000000478587981 */ /* 0x000ee2000c1e1d00 */
[----:B0-----:R-:W-:-:S03]  /*09d0*/  IMAD.WIDE R156, R155, 0x4, R156 ;  /* 0x000000049b9c7825 */ /* 0x001fc600078e029c */
[----:B------:R-:W2:Y:S01]  /*09e0*/  LDG.E.128 R100, desc[UR4][R148.64] ;  /* 0x0000000494647981 */ /* 0x000ea2000c1e1d00 */
[----:B------:R-:W-:-:S03]  /*09f0*/  IMAD.WIDE.U32 R166, R193, 0x20, R166 ;  /* 0x00000020c1a67825 */ /* 0x000fc600078e00a6 */
[----:B------:R-:W2:Y:S04]  /*0a00*/  LDG.E R194, desc[UR4][R156.64] ;  /* 0x000000049cc27981 */ /* 0x000ea8000c1e1900 */
[----:B------:R-:W2:Y:S04]  /*0a10*/  LDG.E.128 R112, desc[UR4][R166.64] ;  /* 0x00000004a6707981 */ /* 0x000ea8000c1e1d00 */
[----:B------:R-:W2:Y:S01]  /*0a20*/  LDG.E.128 R96, desc[UR4][R120.64+0x10] ;  /* 0x0000100478607981 */ /* 0x000ea2000c1e1d00 */
[----:B------:R-:W-:-:S03]  /*0a30*/  IMAD.WIDE.U32 R104, R195, 0x10, R116 ;  /* 0x00000010c3687825 */ /* 0x000fc600078e0074 */
[----:B------:R0:W2:Y:S04]  /*0a40*/  LDG.E.128 R108, desc[UR4][R148.64+0x10] ;  /* 0x00001004946c7981 */ /* 0x0000a8000c1e1d00 */
[----:B------:R-:W2:Y:S01]  /*0a50*/  LDG.E.128 R104, desc[UR4][R104.64] ;  /* 0x0000000468687981 */ /* 0x000ea2000c1e1d00 */
[----:B------:R-:W-:-:S03]  /*0a60*/  IMAD.WIDE.U32 R116, R193, 0x10, R116 ;  /* 0x00000010c1747825 */ /* 0x000fc600078e0074 */
[----:B------:R1:W2:Y:S01]  /*0a70*/  LDG.E.128 R120, desc[UR4][R166.64+0x10] ;  /* 0x00001004a6787981 */ /* 0x0002a2000c1e1d00 */
[----:B0-----:R-:W1:Y:S03]  /*0a80*/  LDC.64 R148, c[0x0][0x240] ;  /* 0x00009000ff947b82 */ /* 0x001e660000000a00 */
[----:B------:R-:W2:Y:S01]  /*0a90*/  LDG.E.128 R116, desc[UR4][R116.64] ;  /* 0x0000000474747981 */ /* 0x000ea2000c1e1d00 */
[----:B-1----:R-:W-:-:S04]  /*0aa0*/  IMAD.WIDE.U32 R166, R197, 0x8, R148 ;  /* 0x00000008c5a67825 */ /* 0x002fc800078e0094 */
[--C-:B------:R-:W-:Y:S02]  /*0ab0*/  IMAD.WIDE.U32 R156, R195, 0x8, R148.reuse ;  /* 0x00000008c39c7825 */ /* 0x100fe400078e0094 */
[----:B-----5:R-:W5:Y:S02]  /*0ac0*/  LDG.E.64 R166, desc[UR4][R166.64] ;  /* 0x00000004a6a67981 */ /* 0x020f64000c1e1b00 */
[----:B------:R-:W-:Y:S02]  /*0ad0*/  IMAD.WIDE.U32 R148, R193, 0x8, R148 ;  /* 0x00000008c1947825 */ /* 0x000fe400078e0094 */
[----:B------:R-:W5:Y:S04]  /*0ae0*/  LDG.E.64 R156, desc[UR4][R156.64] ;  /* 0x000000049c9c7981 */ /* 0x000f68000c1e1b00 */
[----:B------:R-:W5:Y:S01]  /*0af0*/  LDG.E.64 R148, desc[UR4][R148.64] ;  /* 0x0000000494947981 */ /* 0x000f62000c1e1b00 */
[----:B------:R-:W-:-:S04]  /*0b00*/  ISETP.NE.U32.AND P1, PT, R164, RZ, PT ;  /* 0x000000ffa400720c */ /* 0x000fc80003f25070 */
[----:B------:R-:W-:-:S13]  /*0b10*/  ISETP.NE.AND.EX P1, PT, R165, RZ, PT, P1 ;  /* 0x000000ffa500720c */ /* 0x000fda0003f25310 */
[----:B------:R-:W0:Y:S08]  /*0b20*/  @P1 LDC.64 R170, c[0x0][0x2c8] ;  /* 0x0000b200ffaa1b82 */ /* 0x000e300000000a00 */
[----:B------:R-:W1:Y:S08]  /*0b30*/  @P1 LDC.64 R172, c[0x0][0x2c8] ;  /* 0x0000b200ffac1b82 */ /* 0x000e700000000a00 */
[----:B------:R-:W1:Y:S01]  /*0b40*/  @P1 LDC.64 R174, c[0x0][0x2c8] ;  /* 0x0000b200ffae1b82 */ /* 0x000e620000000a00 */
[----:B0-----:R-:W-:-:S05]  /*0b50*/  @P1 IMAD.WIDE.U32 R170, R193, 0x20, R170 ;  /* 0x00000020c1aa1825 */ /* 0x001fca00078e00aa */
[----:B------:R-:W5:Y:S01]  /*0b60*/  @P1 LDG.E.128 R72, desc[UR4][R170.64] ;  /* 0x00000004aa481981 */ /* 0x000f62000c1e1d00 */
[----:B-1----:R-:W-:-:S03]  /*0b70*/  @P1 IMAD.WIDE.U32 R172, R195, 0x20, R172 ;  /* 0x00000020c3ac1825 */ /* 0x002fc600078e00ac */
[----:B------:R-:W5:Y:S04]  /*0b80*/  @P1 LDG.E.128 R76, desc[UR4][R170.64+0x10] ;  /* 0x00001004aa4c1981 */ /* 0x000f68000c1e1d00 */
[----:B------:R-:W5:Y:S01]  /*0b90*/  @P1 LDG.E.128 R64, desc[UR4][R172.64] ;  /* 0x00000004ac401981 */ /* 0x000f62000c1e1d00 */
[----:B------:R-:W-:-:S03]  /*0ba0*/  @P1 IMAD.WIDE.U32 R174, R197, 0x20, R174 ;  /* 0x00000020c5ae1825 */ /* 0x000fc600078e00ae */
[----:B------:R-:W5:Y:S04]  /*0bb0*/  @P1 LDG.E.128 R68, desc[UR4][R172.64+0x10] ;  /* 0x00001004ac441981 */ /* 0x000f68000c1e1d00 */
[----:B------:R-:W5:Y:S04]  /*0bc0*/  @P1 LDG.E.128 R56, desc[UR4][R174.64] ;  /* 0x00000004ae381981 */ /* 0x000f68000c1e1d00 */
[----:B------:R0:W5:Y:S02]  /*0bd0*/  @P1 LDG.E.128 R60, desc[UR4][R174.64+0x10] ;  /* 0x00001004ae3c1981 */ /* 0x000164000c1e1d00 */
[----:B0-----:R-:W-:Y:S01]  /*0be0*/  MOV R174, 0x3f800000 ;  /* 0x3f80000000ae7802 */ /* 0x001fe20000000f00 */
[----:B------:R-:W-:Y:S01]  /*0bf0*/  UMOV UR6, 0xffffffff ;  /* 0xffffffff00067882 */ /* 0x000fe20000000000 */
[----:B----4-:R-:W-:Y:S01]  /*0c00*/  FSEL R198, R198, RZ, !P4 ;  /* 0x000000ffc6c67208 */ /* 0x010fe20006000000 */
[----:B------:R-:W-:-:S02]  /*0c10*/  HADD2.F32 R209, -RZ, R92.H0_H0 ;  /* 0x2000005cffd17230 */ /* 0x000fc40000004100 */
[----:B------:R-:W-:Y:S02]  /*0c20*/  HADD2.F32 R92, -RZ, R92.H1_H1 ;  /* 0x3000005cff5c7230 */ /* 0x000fe40000004100 */
[--C-:B------:R-:W-:Y:S02]  /*0c30*/  HADD2.F32 R215, -RZ, R93.reuse.H0_H0 ;  /* 0x2000005dffd77230 */ /* 0x100fe40000004100 */
[----:B------:R-:W-:Y:S02]  /*0c40*/  HADD2.F32 R170, -RZ, R93.H1_H1 ;  /* 0x3000005dffaa7230 */ /* 0x000fe40000004100 */
[--C-:B------:R-:W-:Y:S02]  /*0c50*/  HADD2.F32 R231, -RZ, R95.reuse.H0_H0 ;  /* 0x2000005fffe77230 */ /* 0x100fe40000004100 */
[C---:B---3--:R-:W-:Y:S01]  /*0c60*/  FADD.FTZ R207, -R198.reuse, R88 ;  /* 0x00000058c6cf7221 */ /* 0x048fe20000010100 */
[C---:B------:R-:W-:Y:S01]  /*0c70*/  FADD.FTZ R211, -R198.reuse, R89 ;  /* 0x00000059c6d37221 */ /* 0x040fe20000010100 */
[----:B--2---:R-:W-:Y:S01]  /*0c80*/  FADD.FTZ R241, -R198, R102 ;  /* 0x00000066c6f17221 */ /* 0x004fe20000010100 */
[----:B------:R-:W-:Y:S01]  /*0c90*/  FMUL.FTZ R102, R158, R209 ;  /* 0x000000d19e667220 */ /* 0x000fe20000410000 */
[----:B------:R-:W-:-:S02]  /*0ca0*/  HADD2.F32 R172, -RZ, R95.H1_H1 ;  /* 0x3000005fffac7230 */ /* 0x000fc40000004100 */
[----:B------:R-:W-:Y:S01]  /*0cb0*/  FMUL.FTZ R93, R194, R207 ;  /* 0x000000cfc25d7220 */ /* 0x000fe20000410000 */
[----:B------:R-:W-:Y:S01]  /*0cc0*/  FMUL.FTZ R95, R159, R92 ;  /* 0x0000005c9f5f7220 */ /* 0x000fe20000410000 */
[C---:B------:R-:W-:Y:S01]  /*0cd0*/  FADD.FTZ R213, -R198.reuse, R90 ;  /* 0x0000005ac6d57221 */ /* 0x040fe20000010100 */
[C---:B------:R-:W-:Y:S01]  /*0ce0*/  FADD.FTZ R199, -R198.reuse, R114 ;  /* 0x00000072c6c77221 */ /* 0x040fe20000010100 */
[C---:B------:R-:W-:Y:S01]  /*0cf0*/  FADD.FTZ R175, -R198.reuse, R115 ;  /* 0x00000073c6af7221 */ /* 0x040fe20000010100 */
[----:B------:R-:W-:Y:S01]  /*0d00*/  FADD.FTZ R114, RZ, R102 ;  /* 0x00000066ff727221 */ /* 0x000fe20000010000 */
[----:B------:R-:W-:Y:S01]  /*0d10*/  FFMA.FTZ R115, R93, R102, RZ ;  /* 0x000000665d737223 */ /* 0x000fe200000100ff */
[----:B------:R-:W-:Y:S01]  /*0d20*/  FADD.FTZ R223, -R198, R96 ;  /* 0x00000060c6df7221 */ /* 0x000fe20000010100 */
[----:B------:R-:W-:Y:S01]  /*0d30*/  FMUL.FTZ R96, R194, R211 ;  /* 0x000000d3c2607220 */ /* 0x000fe20000410000 */
[C---:B------:R-:W-:Y:S01]  /*0d40*/  FADD.FTZ R227, -R198.reuse, R97 ;  /* 0x00000061c6e37221 */ /* 0x040fe20000010100 */
[----:B------:R-:W-:Y:S01]  /*0d50*/  FADD.FTZ R229, -R198, R98 ;  /* 0x00000062c6e57221 */ /* 0x000fe20000010100 */
[----:B------:R-:W-:Y:S01]  /*0d60*/  FMUL.FTZ R97, R160, R215 ;  /* 0x000000d7a0617220 */ /* 0x000fe20000410000 */
[----:B------:R-:W-:Y:S01]  /*0d70*/  FADD.FTZ R114, R114, R95 ;  /* 0x0000005f72727221 */ /* 0x000fe20000010000 */
[----:B------:R-:W-:Y:S01]  /*0d80*/  FADD.FTZ R217, -R198, R91 ;  /* 0x0000005bc6d97221 */ /* 0x000fe20000010100 */
        /* <DEDUP_REMOVED lines=9> */
[----:B------:R-:W-:Y:S02]  /*0e20*/  @P0 HADD2.F32 R174, -RZ, R196.H0_H0 ;  /* 0x200000c4ffae0230 */ /* 0x000fe40000004100 */
[----:B------:R-:W-:Y:S01]  /*0e30*/  FADD.FTZ R239, -R198, R101 ;  /* 0x00000065c6ef7221 */ /* 0x000fe20000010100 */
[----:B------:R-:W-:Y:S02]  /*0e40*/  HADD2.F32 R94, -RZ, R94.H1_H1 ;  /* 0x3000005eff5e7230 */ /* 0x000fe40000004100 */
[----:B------:R-:W-:Y:S01]  /*0e50*/  FMUL.FTZ R101, R162, R225 ;  /* 0x000000e1a2657220 */ /* 0x000fe20000410000 */
[----:B------:R-:W-:-:S02]  /*0e60*/  HADD2.F32 R237, -RZ, R104.H0_H0 ;  /* 0x20000068ffed7230 */ /* 0x000fc40000004100 */
[----:B------:R-:W-:Y:S01]  /*0e70*/  FADD.FTZ R114, R114, R99 ;  /* 0x0000006372727221 */ /* 0x000fe20000010000 */
[----:B------:R-:W-:Y:S02]  /*0e80*/  HADD2.F32 R196, -RZ, R104.H1_H1 ;  /* 0x30000068ffc47230 */ /* 0x000fe40000004100 */
        /* <DEDUP_REMOVED lines=18> */
[--C-:B------:R-:W-:Y:S02]  /*0fb0*/  HADD2.F32 R111, -RZ, R117.reuse.H0_H0 ;  /* 0x20000075ff6f7230 */ /* 0x100fe40000004100 */
[----:B------:R-:W-:Y:S01]  /*0fc0*/  FADD.FTZ R152, R92, R152 ;  /* 0x000000985c987221 */ /* 0x000fe20000010000 */
[----:B------:R-:W-:-:S02]  /*0fd0*/  HADD2.F32 R108, -RZ, R117.H1_H1 ;  /* 0x30000075ff6c7230 */ /* 0x000fc40000004100 */
[----:B------:R-:W-:Y:S01]  /*0fe0*/  FFMA.FTZ R153, R96, R92, R153 ;  /* 0x0000005c60997223 */ /* 0x000fe20000010099 */
[----:B------:R-:W-:Y:S01]  /*0ff0*/  FADD.FTZ R142, R94, R142 ;  /* 0x0000008e5e8e7221 */ /* 0x000fe20000010000 */
[----:B------:R-:W-:Y:S01]  /*1000*/  FFMA.FTZ R143, R106, R94, R143 ;  /* 0x0000005e6a8f7223 */ /* 0x000fe2000001008f */
[----:B------:R-:W-:Y:S01]  /*1010*/  FMUL.FTZ R92, R169, R172 ;  /* 0x000000aca95c7220 */ /* 0x000fe20000410000 */
[----:B------:R-:W-:Y:S01]  /*1020*/  FADD.FTZ R117, R114, R105 ;  /* 0x0000006972757221 */ /* 0x000fe20000010000 */
[----:B------:R-:W-:Y:S01]  /*1030*/  FMUL.FTZ R94, R194, R233 ;  /* 0x000000e9c25e7220 */ /* 0x000fe20000410000 */
[----:B------:R-:W-:Y:S01]  /*1040*/  FFMA.FTZ R115, R110, R105, R115 ;  /* 0x000000696e737223 */ /* 0x000fe20000010073 */
[----:B------:R-:W-:Y:S01]  /*1050*/  FADD.FTZ R201, -R198, R112 ;  /* 0x00000070c6c97221 */ /* 0x000fe20000010100 */
[--C-:B------:R-:W-:Y:S02]  /*1060*/  HADD2.F32 R171, -RZ, R116.reuse.H0_H0 ;  /* 0x20000074ffab7230 */ /* 0x100fe40000004100 */
[----:B------:R-:W-:Y:S01]  /*1070*/  FMUL.FTZ R212, R176, R237 ;  /* 0x000000edb0d47220 */ /* 0x000fe20000410000 */
[----:B------:R-:W-:-:S02]  /*1080*/  HADD2.F32 R112, -RZ, R116.H1_H1 ;  /* 0x30000074ff707230 */ /* 0x000fc40000004100 */
[----:B------:R-:W-:Y:S01]  /*1090*/  FADD.FTZ R117, R117, R92 ;  /* 0x0000005c75757221 */ /* 0x000fe20000010000 */
[----:B------:R-:W-:Y:S01]  /*10a0*/  FMUL.FTZ R217, R194, R235 ;  /* 0x000000ebc2d97220 */ /* 0x000fe20000410000 */
[----:B------:R-:W-:Y:S01]  /*10b0*/  FFMA.FTZ R116, R94, R92, R115 ;  /* 0x0000005c5e747223 */ /* 0x000fe20000010073 */
[--C-:B------:R-:W-:Y:S02]  /*10c0*/  HADD2.F32 R203, -RZ, R107.reuse.H0_H0 ;  /* 0x2000006bffcb7230 */ /* 0x100fe40000004100 */
[----:B------:R-:W-:Y:S02]  /*10d0*/  HADD2.F32 R200, -RZ, R107.H1_H1 ;  /* 0x3000006bffc87230 */ /* 0x000fe40000004100 */
[----:B------:R-:W-:Y:S01]  /*10e0*/  FMUL.FTZ R211, R177, R196 ;  /* 0x000000c4b1d37220 */ /* 0x000fe20000410000 */
[--C-:B------:R-:W-:Y:S02]  /*10f0*/  HADD2.F32 R107, -RZ, R118.reuse.H0_H0 ;  /* 0x20000076ff6b7230 */ /* 0x100fe40000004100 */
[----:B------:R-:W-:-:S02]  /*1100*/  HADD2.F32 R90, -RZ, R118.H1_H1 ;  /* 0x30000076ff5a7230 */ /* 0x000fc40000004100 */
[----:B------:R-:W-:Y:S01]  /*1110*/  FADD.FTZ R118, R117, R212 ;  /* 0x000000d475767221 */ /* 0x000fe20000010000 */
[--C-:B------:R-:W-:Y:S02]  /*1120*/  HADD2.F32 R89, -RZ, R119.reuse.H0_H0 ;  /* 0x20000077ff597230 */ /* 0x100fe40000004100 */
[----:B------:R-:W-:Y:S01]  /*1130*/  FMUL.FTZ R214, R194, R239 ;  /* 0x000000efc2d67220 */ /* 0x000fe20000410000 */
[----:B------:R-:W-:Y:S02]  /*1140*/  HADD2.F32 R88, -RZ, R119.H1_H1 ;  /* 0x30000077ff587230 */ /* 0x000fe40000004100 */
[----:B------:R-:W-:Y:S01]  /*1150*/  FFMA.FTZ R119, R217, R212, R116 ;  /* 0x000000d4d9777223 */ /* 0x000fe20000010074 */
[C---:B------:R-:W-:Y:S01]  /*1160*/  FADD.FTZ R251, -R198.reuse, R109 ;  /* 0x0000006dc6fb7221 */ /* 0x040fe20000010100 */
[----:B------:R-:W-:Y:S01]  /*1170*/  FADD.FTZ R109, -R198, R121 ;  /* 0x00000079c66d7221 */ /* 0x000fe20000010100 */
[----:B------:R-:W-:Y:S01]  /*1180*/  FMUL.FTZ R213, R194, R245 ;  /* 0x000000f5c2d57220 */ /* 0x000fe20000410000 */
[----:B------:R-:W-:Y:S01]  /*1190*/  FADD.FTZ R150, R215, R150 ;  /* 0x00000096d7967221 */ /* 0x000fe20000010000 */
[----:B------:R-:W-:Y:S01]  /*11a0*/  FFMA.FTZ R151, R98, R215, R151 ;  /* 0x000000d762977223 */ /* 0x000fe20000010097 */
[----:B------:R-:W-:Y:S01]  /*11b0*/  FMUL.FTZ R210, R178, R243 ;  /* 0x000000f3b2d27220 */ /* 0x000fe20000410000 */
[----:B------:R-:W-:Y:S01]  /*11c0*/  FADD.FTZ R121, R118, R211 ;  /* 0x000000d376797221 */ /* 0x000fe20000010000 */
[----:B------:R-:W-:Y:S01]  /*11d0*/  FMUL.FTZ R215, R194, R241 ;  /* 0x000000f1c2d77220 */ /* 0x000fe20000410000 */
[----:B------:R-:W-:Y:S01]  /*11e0*/  FFMA.FTZ R118, R214, R211, R119 ;  /* 0x000000d3d6767223 */ /* 0x000fe20000010077 */
[----:B------:R-:W-:Y:S01]  /*11f0*/  FADD.FTZ R219, -R198, R113 ;  /* 0x00000071c6db7221 */ /* 0x000fe20000010100 */
[----:B------:R-:W-:Y:S01]  /*1200*/  FADD.FTZ R39, R208, R39 ;  /* 0x00000027d0277221 */ /* 0x000fe20000010000 */
[-C--:B------:R-:W-:Y:S01]  /*1210*/  FFMA.FTZ R135, R213, R208.reuse, R135 ;  /* 0x000000d0d5877223 */ /* 0x080fe20000010087 */
[C---:B------:R-:W-:Y:S01]  /*1220*/  FADD.FTZ R113, -R198.reuse, R120 ;  /* 0x00000078c6717221 */ /* 0x040fe20000010100 */
        /* <DEDUP_REMOVED lines=13> */
[C---:B------:R-:W-:Y:S01]  /*1300*/  FMUL.FTZ R205, R194.reuse, R205 ;  /* 0x000000cdc2cd7220 */ /* 0x040fe20000410000 */
        /* <DEDUP_REMOVED lines=101> */
.L_x_7862:
[----:B------:R-:W3:Y:S02]  /*1960*/  LDC.64 R108, c[0x0][0x220] ;  /* 0x00008800ff6c7b82 */ /* 0x000ee40000000a00 */
[----:B---3--:R-:W-:-:S06]  /*1970*/  IMAD.WIDE.U32 R88, R197, 0x10, R108 ;  /* 0x00000010c5587825 */ /* 0x008fcc00078e006c */
[----:B------:R-:W3:Y:S01]  /*1980*/  LDG.E.128 R88, desc[UR4][R88.64] ;  /* 0x0000000458587981 */ /* 0x000ee2000c1e1d00 */
[----:B-1----:R-:W-:Y:S01]  /*1990*/  FADD.FTZ R199, R112, R199 ;  /* 0x000000c770c77221 */ /* 0x002fe20000010000 */
[----:B--2---:R-:W-:Y:S01]  /*19a0*/  FADD.FTZ R201, R113, R198 ;  /* 0x000000c671c97221 */ /* 0x004fe20000010000 */
[----:B------:R-:W-:Y:S02]  /*19b0*/  ISETP.NE.U32.AND P2, PT, R164, RZ, PT ;  /* 0x000000ffa400720c */ /* 0x000fe40003f45070 */
[----:B0-----:R-:W-:Y:S01]  /*19c0*/  CS2R R112, SRZ ;  /* 0x0000000000707805 */ /* 0x001fe2000001ff00 */
[----:B------:R-:W-:Y:S01]  /*19d0*/  FMUL.FTZ R199, R199, UR9 ;  /* 0x00000009c7c77c20 */ /* 0x000fe20008410000 */
[----:B------:R-:W-:Y:S01]  /*19e0*/  FMUL.FTZ R201, R201, UR9 ;  /* 0x00000009c9c97c20 */ /* 0x000fe20008410000 */
[----:B------:R-:W-:Y:S02]  /*19f0*/  ISETP.NE.AND.EX P2, PT, R165, RZ, PT, P2 ;  /* 0x000000ffa500720c */ /* 0x000fe40003f45320 */
[----:B------:R-:W-:-:S02]  /*1a00*/  CS2R R164, SRZ ;  /* 0x0000000000a47805 */ /* 0x000fc4000001ff00 */
[----:B-----5:R-:W-:Y:S02]  /*1a10*/  MOV R107, R166 ;  /* 0x000000a6006b7202 */ /* 0x020fe40000000f00 */
[----:B------:R-:W-:Y:S01]  /*1a20*/  FSEL R198, R199, RZ, !P4 ;  /* 0x000000ffc7c67208 */ /* 0x000fe20006000000 */
[----:B------:R-:W-:Y:S01]  /*1a30*/  HFMA2.MMA R199, -RZ, RZ, 0, 0 ;  /* 0x00000000ffc77435 */ /* 0x000fe200000001ff */
[----:B------:R-:W-:Y:S02]  /*1a40*/  LOP3.LUT P3, RZ, R166, 0xff00, RZ, 0xc0, !PT ;  /* 0x0000ff00a6ff7812 */ /* 0x000fe4000786c0ff */
        /* <DEDUP_REMOVED lines=10> */
[----:B------:R-:W-:Y:S01]  /*1af0*/  LOP3.LUT P6, RZ, R166, 0xff0000, RZ, 0xc0, !PT ;  /* 0x00ff0000a6ff7812 */ /* 0x000fe200078cc0ff */
[----:B------:R-:W-:Y:S01]  /*1b00*/  FMUL.FTZ R96, R194, R95 ;  /* 0x0000005fc2607220 */ /* 0x000fe20000410000 */
[-CC-:B------:R-:W-:Y:S01]  /*1b10*/  FFMA.FTZ R104, R104, R201.reuse, R198.reuse ;  /* 0x000000c968687223 */ /* 0x180fe200000100c6 */
[----:B------:R-:W-:Y:S01]  /*1b20*/  @P2 FADD.FTZ R99, R56, R99 ;  /* 0x0000006338632221 */ /* 0x000fe20000010000 */
[----:B------:R-:W-:Y:S01]  /*1b30*/  FFMA.FTZ R106, R106, R201, R198 ;  /* 0x000000c96a6a7223 */ /* 0x000fe200000100c6 */
[----:B------:R-:W-:Y:S01]  /*1b40*/  @P2 FADD.FTZ R96, R57, R96 ;  /* 0x0000006039602221 */ /* 0x000fe20000010000 */
[----:B------:R-:W-:Y:S01]  /*1b50*/  FADD.FTZ R219, R101, -R104 ;  /* 0x8000006865db7221 */ /* 0x000fe20000010000 */
[-C--:B------:R-:W-:Y:S01]  /*1b60*/  FMUL.FTZ R95, R99, R174.reuse ;  /* 0x000000ae635f7220 */ /* 0x080fe20000410000 */
[----:B------:R-:W-:Y:S01]  /*1b70*/  FADD.FTZ R221, R103, -R106 ;  /* 0x8000006a67dd7221 */ /* 0x000fe20000010000 */
[----:B------:R-:W-:Y:S01]  /*1b80*/  FMUL.FTZ R98, R96, R174 ;  /* 0x000000ae60627220 */ /* 0x000fe20000410000 */
[----:B------:R-:W-:Y:S01]  /*1b90*/  HFMA2.MMA R93, -RZ, RZ, 0, 0 ;  /* 0x00000000ff5d7435 */ /* 0x000fe200000001ff */
[----:B------:R-:W-:Y:S01]  /*1ba0*/  FMUL.FTZ R102, R95, UR12 ;  /* 0x0000000c5f667c20 */ /* 0x000fe20008410000 */
[----:B------:R-:W-:Y:S01]  /*1bb0*/  FMUL.FTZ R95, R194, R107 ;  /* 0x0000006bc25f7220 */ /* 0x000fe20000410000 */
[----:B------:R-:W-:-:S02]  /*1bc0*/  @P3 HADD2.F32 R101, -RZ, R52.H1_H1 ;  /* 0x30000034ff653230 */ /* 0x000fc40000004100 */
[--C-:B------:R-:W-:Y:S01]  /*1bd0*/  FFMA.FTZ R103, R94, R201, R198.reuse ;  /* 0x000000c95e677223 */ /* 0x100fe200000100c6 */
[----:B------:R-:W-:Y:S02]  /*1be0*/  @P1 HADD2.F32 R97, -RZ, R52.H0_H0 ;  /* 0x20000034ff611230 */ /* 0x000fe40000004100 */
[----:B------:R-:W-:Y:S01]  /*1bf0*/  @P2 FADD.FTZ R95, R58, R95 ;  /* 0x0000005f3a5f2221 */ /* 0x000fe20000010000 */
[----:B------:R-:W-:Y:S01]  /*1c00*/  FMUL.FTZ R98, R98, UR12 ;  /* 0x0000000c62627c20 */ /* 0x000fe20008410000 */
[----:B------:R-:W-:Y:S01]  /*1c10*/  MOV R100, RZ ;  /* 0x000000ff00647202 */ /* 0x000fe20000000f00 */
[----:B------:R-:W-:Y:S01]  /*1c20*/  FADD.FTZ R107, R92, -R103 ;  /* 0x800000675c6b7221 */ /* 0x000fe20000010000 */
[----:B------:R-:W-:Y:S01]  /*1c30*/  FMUL.FTZ R94, R95, R174 ;  /* 0x000000ae5f5e7220 */ /* 0x000fe20000410000 */
[----:B------:R-:W-:Y:S01]  /*1c40*/  @P3 FMUL.FTZ R100, R98, R101 ;  /* 0x0000006562643220 */ /* 0x000fe20000410000 */
[----:B------:R-:W-:Y:S01]  /*1c50*/  @P1 FMUL.FTZ R93, R102, R97 ;  /* 0x00000061665d1220 */ /* 0x000fe20000410000 */
[----:B------:R-:W-:Y:S01]  /*1c60*/  HFMA2.MMA R101, -RZ, RZ, 0, 0 ;  /* 0x00000000ff657435 */ /* 0x000fe200000001ff */
[----:B------:R-:W-:Y:S01]  /*1c70*/  FMUL.FTZ R103, R94, UR12 ;  /* 0x0000000c5e677c20 */ /* 0x000fe20008410000 */
[--C-:B------:R-:W-:Y:S01]  /*1c80*/  @P6 HADD2.F32 R97, -RZ, R53.reuse.H0_H0 ;  /* 0x20000035ff616230 */ /* 0x100fe20000004100 */
[----:B------:R-:W-:Y:S01]  /*1c90*/  LOP3.LUT P5, RZ, R166, 0xff000000, RZ, 0xc0, !PT ;  /* 0xff000000a6ff7812 */ /* 0x000fe200078ac0ff */
[C---:B------:R-:W-:Y:S01]  /*1ca0*/  FMUL.FTZ R219, R194.reuse, R219 ;  /* 0x000000dbc2db7220 */ /* 0x040fe20000410000 */
[----:B------:R-:W-:Y:S01]  /*1cb0*/  FMUL.FTZ R104, R194, R221 ;  /* 0x000000ddc2687220 */ /* 0x000fe20000410000 */
[----:B------:R-:W-:Y:S01]  /*1cc0*/  FFMA.FTZ R110, R110, R201, R198 ;  /* 0x000000c96e6e7223 */ /* 0x000fe200000100c6 */
[----:B------:R-:W-:Y:S01]  /*1cd0*/  @P6 FMUL.FTZ R101, R103, R97 ;  /* 0x0000006167656220 */ /* 0x000fe20000410000 */
[----:B------:R-:W-:Y:S01]  /*1ce0*/  @P2 FADD.FTZ R219, R60, R219 ;  /* 0x000000db3cdb2221 */ /* 0x000fe20000010000 */
[----:B------:R-:W-:Y:S01]  /*1cf0*/  @P2 FADD.FTZ R104, R61, R104 ;  /* 0x000000683d682221 */ /* 0x000fe20000010000 */
[----:B------:R-:W-:Y:S01]  /*1d00*/  FADD.FTZ R105, R105, -R110 ;  /* 0x8000006e69697221 */ /* 0x000fe20000010000 */
[----:B------:R-:W-:Y:S01]  /*1d10*/  HFMA2.MMA R166, -RZ, RZ, 0, 0 ;  /* 0x00000000ffa67435 */ /* 0x000fe200000001ff */
[C---:B------:R-:W-:Y:S01]  /*1d20*/  FMUL.FTZ R216, R194.reuse, R107 ;  /* 0x0000006bc2d87220 */ /* 0x040fe20000410000 */
[----:B------:R-:W-:Y:S01]  /*1d30*/  MOV R218, RZ ;  /* 0x000000ff00da7202 */ /* 0x000fe20000000f00 */
[----:B------:R-:W-:Y:S01]  /*1d40*/  FMUL.FTZ R105, R194, R105 ;  /* 0x00000069c2697220 */ /* 0x000fe20000410000 */
[----:B------:R-:W-:Y:S01]  /*1d50*/  F2FP.F16.F32.PACK_AB R100, R100, R93 ;  /* 0x0000005d6464723e */ /* 0x000fe200000000ff */
[----:B------:R-:W-:-:S02]  /*1d60*/  @P5 HADD2.F32 R97, -RZ, R53.H1_H1 ;  /* 0x30000035ff615230 */ /* 0x000fc40000004100 */
[----:B------:R-:W-:Y:S01]  /*1d70*/  @P2 FADD.FTZ R216, R63, R216 ;  /* 0x000000d83fd82221 */ /* 0x000fe20000010000 */
[----:B------:R-:W-:-:S03]  /*1d80*/  @P2 FADD.FTZ R105, R62, R105 ;  /* 0x000000693e692221 */ /* 0x000fc60000010000 */
[----:B------:R-:W-:-:S04]  /*1d90*/  FMUL.FTZ R107, R216, R174 ;  /* 0x000000aed86b7220 */ /* 0x000fc80000410000 */
[----:B------:R-:W-:Y:S01]  /*1da0*/  FMUL.FTZ R220, R107, UR12 ;  /* 0x0000000c6bdc7c20 */ /* 0x000fe20008410000 */
[--C-:B---3--:R-:W-:Y:S02]  /*1db0*/  @P1 HADD2.F32 R92, -RZ, R88.reuse.H0_H0 ;  /* 0x20000058ff5c1230 */ /* 0x108fe40000004100 */
[--C-:B------:R-:W-:Y:S02]  /*1dc0*/  @P6 HADD2.F32 R94, -RZ, R89.reuse.H0_H0 ;  /* 0x20000059ff5e6230 */ /* 0x100fe40000004100 */
[----:B------:R-:W-:Y:S02]  /*1dd0*/  @P3 HADD2.F32 R88, -RZ, R88.H1_H1 ;  /* 0x30000058ff583230 */ /* 0x000fe40000004100 */
[----:B------:R-:W-:Y:S01]  /*1de0*/  @P1 FMUL.FTZ R113, R102, R92 ;  /* 0x0000005c66711220 */ /* 0x000fe20000410000 */
[----:B------:R-:W-:Y:S01]  /*1df0*/  FMUL.FTZ R92, R194, R111 ;  /* 0x0000006fc25c7220 */ /* 0x000fe20000410000 */
[----:B------:R-:W-:Y:S01]  /*1e00*/  @P6 FMUL.FTZ R165, R103, R94 ;  /* 0x0000005e67a56220 */ /* 0x000fe20000410000 */
[----:B------:R-:W-:Y:S01]  /*1e10*/  LOP3.LUT P6, RZ, R167, 0xff, RZ, 0xc0, !PT ;  /* 0x000000ffa7ff7812 */ /* 0x000fe200078cc0ff */
[----:B------:R-:W-:Y:S01]  /*1e20*/  @P3 FMUL.FTZ R112, R98, R88 ;  /* 0x0000005862703220 */ /* 0x000fe20000410000 */
[----:B------:R-:W-:Y:S01]  /*1e30*/  ISETP.NE.U32.AND P1, PT, RZ, UR10, PT ;  /* 0x0000000aff007c0c */ /* 0x000fe2000bf25070 */
[----:B------:R-:W-:Y:S01]  /*1e40*/  @P2 FADD.FTZ R92, R59, R92 ;  /* 0x0000005c3b5c2221 */ /* 0x000fe20000010000 */
[----:B------:R-:W-:Y:S01]  /*1e50*/  LOP3.LUT P3, RZ, R167, 0xff00, RZ, 0xc0, !PT ;  /* 0x0000ff00a7ff7812 */ /* 0x000fe2000786c0ff */
[-C--:B------:R-:W-:Y:S01]  /*1e60*/  FMUL.FTZ R98, R219, R174.reuse ;  /* 0x000000aedb627220 */ /* 0x080fe20000410000 */
[----:B------:R-:W-:Y:S01]  /*1e70*/  ISETP.NE.AND.EX P1, PT, RZ, UR11, PT, P1 ;  /* 0x0000000bff007c0c */ /* 0x000fe2000bf25310 */
[----:B------:R-:W-:Y:S01]  /*1e80*/  FMUL.FTZ R88, R92, R174 ;  /* 0x000000ae5c587220 */ /* 0x000fe20000410000 */
[----:B------:R-:W-:Y:S01]  /*1e90*/  @P5 HADD2.F32 R89, -RZ, R89.H1_H1 ;  /* 0x30000059ff595230 */ /* 0x000fe20000004100 */
[----:B------:R-:W-:Y:S01]  /*1ea0*/  MOV R94, RZ ;  /* 0x000000ff005e7202 */ /* 0x000fe20000000f00 */
[----:B------:R-:W-:Y:S01]  /*1eb0*/  FMUL.FTZ R98, R98, UR12 ;  /* 0x0000000c62627c20 */ /* 0x000fe20008410000 */
[----:B------:R-:W-:Y:S01]  /*1ec0*/  FMUL.FTZ R106, R88, UR12 ;  /* 0x0000000c586a7c20 */ /* 0x000fe20008410000 */
[----:B------:R-:W-:Y:S01]  /*1ed0*/  MOV R102, RZ ;  /* 0x000000ff00667202 */ /* 0x000fe20000000f00 */
[----:B------:R-:W-:-:S02]  /*1ee0*/  @P6 HADD2.F32 R88, -RZ, R90.H0_H0 ;  /* 0x2000005aff586230 */ /* 0x000fc40000004100 */
[----:B------:R-:W-:Y:S02]  /*1ef0*/  @P6 HADD2.F32 R103, -RZ, R54.H0_H0 ;  /* 0x20000036ff676230 */ /* 0x000fe40000004100 */
[----:B------:R-:W-:Y:S01]  /*1f00*/  @P5 FMUL.FTZ R94, R106, R97 ;  /* 0x000000616a5e5220 */ /* 0x000fe20000410000 */
[----:B------:R-:W-:Y:S01]  /*1f10*/  FMUL.FTZ R97, R104, R174 ;  /* 0x000000ae68617220 */ /* 0x000fe20000410000 */
[----:B------:R-:W-:Y:S01]  /*1f20*/  @P5 FMUL.FTZ R164, R106, R89 ;  /* 0x000000596aa45220 */ /* 0x000fe20000410000 */
[C---:B------:R-:W-:Y:S01]  /*1f30*/  @P6 FMUL.FTZ R199, R98.reuse, R88 ;  /* 0x0000005862c76220 */ /* 0x040fe20000410000 */
[----:B------:R-:W0:Y:S01]  /*1f40*/  @P1 LDC.64 R110, c[0x0][0x308] ;  /* 0x0000c200ff6e1b82 */ /* 0x000e220000000a00 */
[----:B------:R-:W-:Y:S01]  /*1f50*/  @P6 FMUL.FTZ R102, R98, R103 ;  /* 0x0000006762666220 */ /* 0x000fe20000410000 */
[----:B------:R-:W-:Y:S02]  /*1f60*/  @P3 HADD2.F32 R90, -RZ, R90.H1_H1 ;  /* 0x3000005aff5a3230 */ /* 0x000fe40000004100 */
[----:B------:R-:W-:Y:S01]  /*1f70*/  FMUL.FTZ R221, R97, UR12 ;  /* 0x0000000c61dd7c20 */ /* 0x000fe20008410000 */
[----:B------:R-:W-:Y:S01]  /*1f80*/  LOP3.LUT P6, RZ, R167, 0xff0000, RZ, 0xc0, !PT ;  /* 0x00ff0000a7ff7812 */ /* 0x000fe200078cc0ff */
[----:B------:R-:W-:Y:S01]  /*1f90*/  FMUL.FTZ R98, R105, R174 ;  /* 0x000000ae69627220 */ /* 0x000fe20000410000 */
[----:B------:R-:W-:Y:S01]  /*1fa0*/  LOP3.LUT P5, RZ, R167, 0xff000000, RZ, 0xc0, !PT ;  /* 0xff000000a7ff7812 */ /* 0x000fe200078ac0ff */
[C---:B------:R-:W-:Y:S01]  /*1fb0*/  @P3 FMUL.FTZ R166, R221.reuse, R90 ;  /* 0x0000005adda63220 */ /* 0x040fe20000410000 */
[----:B------:R-:W1:Y:S01]  /*1fc0*/  LDC.64 R88, c[0x0][0x2f8] ;  /* 0x0000be00ff587b82 */ /* 0x000e620000000a00 */
[----:B------:R-:W-:Y:S01]  /*1fd0*/  @P3 HADD2.F32 R90, -RZ, R54.H1_H1 ;  /* 0x30000036ff5a3230 */ /* 0x000fe20000004100 */
[----:B------:R-:W-:Y:S01]  /*1fe0*/  MOV R97, RZ ;  /* 0x000000ff00617202 */ /* 0x000fe20000000f00 */
[----:B------:R-:W-:Y:S01]  /*1ff0*/  HFMA2.MMA R103, -RZ, RZ, 0, 0 ;  /* 0x00000000ff677435 */ /* 0x000fe200000001ff */
[----:B------:R-:W-:Y:S01]  /*2000*/  FMUL.FTZ R223, R98, UR12 ;  /* 0x0000000c62df7c20 */ /* 0x000fe20008410000 */
[----:B------:R-:W-:Y:S01]  /*2010*/  F2FP.F16.F32.PACK_AB R101, R94, R101 ;  /* 0x000000655e65723e */ /* 0x000fe200000000ff */
[----:B------:R-:W-:Y:S01]  /*2020*/  @P3 FMUL.FTZ R97, R221, R90 ;  /* 0x0000005add613220 */ /* 0x000fe20000410000 */
[----:B------:R-:W-:-:S02]  /*2030*/  ISETP.NE.U32.AND P3, PT, RZ, UR10, PT ;  /* 0x0000000aff007c0c */ /* 0x000fc4000bf65070 */
[--C-:B------:R-:W-:Y:S02]  /*2040*/  @P6 HADD2.F32 R106, -RZ, R55.reuse.H0_H0 ;  /* 0x20000037ff6a6230 */ /* 0x100fe40000004100 */
[----:B------:R-:W-:Y:S01]  /*2050*/  @P5 HADD2.F32 R98, -RZ, R55.H1_H1 ;  /* 0x30000037ff625230 */ /* 0x000fe20000004100 */
[----:B------:R-:W-:Y:S02]  /*2060*/  ISETP.NE.AND.EX P3, PT, RZ, UR11, PT, P3 ;  /* 0x0000000bff007c0c */ /* 0x000fe4000bf65330 */
[----:B------:R-:W-:Y:S01]  /*2070*/  @P6 FMUL.FTZ R103, R223, R106 ;  /* 0x0000006adf676220 */ /* 0x000fe20000410000 */
[----:B------:R-:W-:Y:S01]  /*2080*/  F2FP.F16.F32.PACK_AB R102, R97, R102 ;  /* 0x000000666166723e */ /* 0x000fe200000000ff */
[----:B------:R-:W-:Y:S01]  /*2090*/  @P5 FMUL.FTZ R218, R220, R98 ;  /* 0x00000062dcda5220 */ /* 0x000fe20000410000 */
[----:B------:R-:W-:Y:S01]  /*20a0*/  SEL R94, R95, R82, P3 ;  /* 0x000000525f5e7207 */ /* 0x000fe20001800000 */
[----:B0-----:R-:W-:Y:S01]  /*20b0*/  @P1 IMAD.WIDE.U32 R110, R197, 0x20, R110 ;  /* 0x00000020c56e1825 */ /* 0x001fe200078e006e */
[----:B------:R-:W-:-:S02]  /*20c0*/  SEL R95, R92, R83, P3 ;  /* 0x000000535c5f7207 */ /* 0x000fc40001800000 */
[----:B------:R-:W-:Y:S02]  /*20d0*/  SEL R93, R96, R81, P3 ;  /* 0x00000051605d7207 */ /* 0x000fe40001800000 */
[----:B------:R-:W-:Y:S01]  /*20e0*/  @P1 SEL R92, R99, R80, P3 ;  /* 0x00000050635c1207 */ /* 0x000fe20001800000 */
[----:B-1----:R-:W-:Y:S01]  /*20f0*/  IMAD.WIDE.U32 R88, R197, 0x10, R88 ;  /* 0x00000010c5587825 */ /* 0x002fe200078e0058 */
[----:B------:R-:W-:Y:S02]  /*2100*/  SEL R96, R219, R84, P3 ;  /* 0x00000054db607207 */ /* 0x000fe40001800000 */
[----:B------:R-:W-:Y:S01]  /*2110*/  SEL R97, R104, R85, P3 ;  /* 0x0000005568617207 */ /* 0x000fe20001800000 */
[----:B------:R-:W-:Y:S01]  /*2120*/  @P1 STG.E.128 desc[UR4][R110.64], R92 ;  /* 0x0000005c6e001986 */ /* 0x000fe2000c101d04 */
[----:B------:R-:W-:Y:S01]  /*2130*/  SEL R98, R105, R86, P3 ;  /* 0x0000005669627207 */ /* 0x000fe20001800000 */
[----:B------:R-:W-:Y:S01]  /*2140*/  IMAD.WIDE.U32 R104, R195, 0x10, R108 ;  /* 0x00000010c3687825 */ /* 0x000fe200078e006c */
[----:B------:R-:W-:-:S02]  /*2150*/  SEL R99, R216, R87, P3 ;  /* 0x00000057d8637207 */ /* 0x000fc40001800000 */
[----:B------:R-:W-:-:S03]  /*2160*/  F2FP.F16.F32.PACK_AB R103, R218, R103 ;  /* 0x00000067da67723e */ /* 0x000fc600000000ff */
[----:B------:R0:W-:Y:S04]  /*2170*/  @P1 STG.E.128 desc[UR4][R110.64+0x10], R96 ;  /* 0x000010606e001986 */ /* 0x0001e8000c101d04 */
[----:B------:R1:W-:Y:S04]  /*2180*/  STG.E.128 desc[UR4][R88.64], R100 ;  /* 0x0000006458007986 */ /* 0x0003e8000c101d04 */
[----:B------:R-:W2:Y:S01]  /*2190*/  LDG.E.128 R104, desc[UR4][R104.64] ;  /* 0x0000000468687981 */ /* 0x000ea2000c1e1d00 */
[----:B------:R-:W-:Y:S01]  /*21a0*/  HFMA2.MMA R167, -RZ, RZ, 0, 0 ;  /* 0x00000000ffa77435 */ /* 0x000fe200000001ff */
[----:B------:R-:W-:-:S02]  /*21b0*/  @P6 HADD2.F32 R90, -RZ, R91.H0_H0 ;  /* 0x2000005bff5a6230 */ /* 0x000fc40000004100 */
[-CC-:B------:R-:W-:Y:S01]  /*21c0*/  FFMA.FTZ R217, R217, R201.reuse, R198.reuse ;  /* 0x000000c9d9d97223 */ /* 0x180fe200000100c6 */
[----:B------:R-:W-:Y:S01]  /*21d0*/  MOV R197, R156 ;  /* 0x0000009c00c57202 */ /* 0x000fe20000000f00 */
[----:B------:R-:W-:Y:S02]  /*21e0*/  @P5 HADD2.F32 R91, -RZ, R91.H1_H1 ;  /* 0x3000005bff5b5230 */ /* 0x000fe40000004100 */
[-C--:B------:R-:W-:Y:S01]  /*21f0*/  FFMA.FTZ R214, R214, R201.reuse, R198 ;  /* 0x000000c9d6d67223 */ /* 0x080fe200000100c6 */
[----:B------:R-:W-:Y:S01]  /*2200*/  FADD.FTZ R217, R212, -R217 ;  /* 0x800000d9d4d97221 */ /* 0x000fe20000010000 */
[----:B------:R-:W-:Y:S01]  /*2210*/  @P6 FMUL.FTZ R167, R223, R90 ;  /* 0x0000005adfa76220 */ /* 0x000fe20000410000 */
[----:B------:R-:W-:Y:S01]  /*2220*/  LOP3.LUT P6, RZ, R197, 0xff, RZ, 0xc0, !PT ;  /* 0x000000ffc5ff7812 */ /* 0x000fe200078cc0ff */
[----:B------:R-:W-:Y:S01]  /*2230*/  HFMA2.MMA R212, -RZ, RZ, 0, 0 ;  /* 0x00000000ffd47435 */ /* 0x000fe200000001ff */
[----:B------:R-:W-:Y:S01]  /*2240*/  FADD.FTZ R211, R211, -R214 ;  /* 0x800000d6d3d37221 */ /* 0x000fe20000010000 */
[----:B0-----:R-:W-:Y:S01]  /*2250*/  HFMA2.MMA R96, -RZ, RZ, 0, 0 ;  /* 0x00000000ff607435 */ /* 0x001fe200000001ff */
[----:B------:R-:W-:Y:S01]  /*2260*/  FFMA.FTZ R215, R215, R201, R198 ;  /* 0x000000c9d7d77223 */ /* 0x000fe200000100c6 */
[C---:B-1----:R-:W-:Y:S01]  /*2270*/  FMUL.FTZ R89, R194.reuse, R217 ;  /* 0x000000d9c2597220 */ /* 0x042fe20000410000 */
[----:B------:R-:W-:Y:S01]  /*2280*/  FMUL.FTZ R90, R194, R211 ;  /* 0x000000d3c25a7220 */ /* 0x000fe20000410000 */
[----:B------:R-:W-:Y:S01]  /*2290*/  @P5 FMUL.FTZ R212, R220, R91 ;  /* 0x0000005bdcd45220 */ /* 0x000fe20000410000 */
[----:B------:R-:W-:Y:S01]  /*22a0*/  LOP3.LUT P5, RZ, R156, 0xff00, RZ, 0xc0, !PT ;  /* 0x0000ff009cff7812 */ /* 0x000fe200078ac0ff */
[----:B------:R-:W-:Y:S01]  /*22b0*/  @P2 FADD.FTZ R89, R64, R89 ;  /* 0x0000005940592221 */ /* 0x000fe20000010000 */
[----:B------:R-:W-:Y:S01]  /*22c0*/  @P2 FADD.FTZ R90, R65, R90 ;  /* 0x0000005a415a2221 */ /* 0x000fe20000010000 */
[----:B------:R-:W-:Y:S01]  /*22d0*/  MOV R197, RZ ;  /* 0x000000ff00c57202 */ /* 0x000fe20000000f00 */
[----:B------:R-:W-:Y:S01]  /*22e0*/  FADD.FTZ R215, R210, -R215 ;  /* 0x800000d7d2d77221 */ /* 0x000fe20000010000 */
[----:B------:R-:W-:Y:S01]  /*22f0*/  FMUL.FTZ R88, R89, R174 ;  /* 0x000000ae59587220 */ /* 0x000fe20000410000 */
[----:B------:R-:W-:-:S02]  /*2300*/  @P6 HADD2.F32 R92, -RZ, R48.H0_H0 ;  /* 0x20000030ff5c6230 */ /* 0x000fc40000004100 */
[--C-:B------:R-:W-:Y:S01]  /*2310*/  FFMA.FTZ R213, R213, R201, R198.reuse ;  /* 0x000000c9d5d57223 */ /* 0x100fe200000100c6 */
[----:B------:R-:W-:Y:S01]  /*2320*/  FMUL.FTZ R93, R194, R215 ;  /* 0x000000d7c25d7220 */ /* 0x000fe20000410000 */
[----:B------:R-:W-:Y:S01]  /*2330*/  FMUL.FTZ R88, R88, UR12 ;  /* 0x0000000c58587c20 */ /* 0x000fe20008410000 */
[----:B------:R-:W-:Y:S01]  /*2340*/  CS2R R210, SRZ ;  /* 0x0000000000d27805 */ /* 0x000fe2000001ff00 */
[----:B------:R-:W-:Y:S01]  /*2350*/  FADD.FTZ R213, R208, -R213 ;  /* 0x800000d5d0d57221 */ /* 0x000fe20000010000 */
[----:B------:R-:W-:Y:S01]  /*2360*/  @P2 FADD.FTZ R93, R66, R93 ;  /* 0x0000005d425d2221 */ /* 0x000fe20000010000 */
[----:B------:R-:W-:Y:S01]  /*2370*/  @P6 FMUL.FTZ R96, R88, R92 ;  /* 0x0000005c58606220 */ /* 0x000fe20000410000 */
[----:B------:R-:W-:Y:S01]  /*2380*/  @P5 HADD2.F32 R92, -RZ, R48.H1_H1 ;  /* 0x30000030ff5c5230 */ /* 0x000fe20000004100 */
[----:B------:R-:W-:Y:S01]  /*2390*/  HFMA2.MMA R97, -RZ, RZ, 0, 0 ;  /* 0x00000000ff617435 */ /* 0x000fe200000001ff */
[----:B------:R-:W-:Y:S01]  /*23a0*/  FMUL.FTZ R98, R194, R213 ;  /* 0x000000d5c2627220 */ /* 0x000fe20000410000 */
[-CC-:B------:R-:W-:Y:S01]  /*23b0*/  FFMA.FTZ R100, R209, R201.reuse, R198.reuse ;  /* 0x000000c9d1647223 */ /* 0x180fe200000100c6 */
[-CC-:B------:R-:W-:Y:S01]  /*23c0*/  FFMA.FTZ R99, R206, R201.reuse, R198.reuse ;  /* 0x000000c9ce637223 */ /* 0x180fe200000100c6 */
[-C--:B------:R-:W-:Y:S01]  /*23d0*/  FFMA.FTZ R102, R205, R201.reuse, R198 ;  /* 0x000000c9cd667223 */ /* 0x080fe200000100c6 */
[----:B------:R-:W-:Y:S01]  /*23e0*/  @P2 FADD.FTZ R98, R67, R98 ;  /* 0x0000006243622221 */ /* 0x000fe20000010000 */
[----:B------:R-:W-:Y:S01]  /*23f0*/  FADD.FTZ R207, R207, -R100 ;  /* 0x80000064cfcf7221 */ /* 0x000fe20000010000 */
[----:B------:R-:W-:Y:S01]  /*2400*/  FADD.FTZ R99, R204, -R99 ;  /* 0x80000063cc637221 */ /* 0x000fe20000010000 */
[----:B------:R-:W-:Y:S01]  /*2410*/  FADD.FTZ R203, R203, -R102 ;  /* 0x80000066cbcb7221 */ /* 0x000fe20000010000 */
[----:B------:R-:W-:Y:S01]  /*2420*/  FFMA.FTZ R101, R202, R201, R198 ;  /* 0x000000c9ca657223 */ /* 0x000fe200000100c6 */
[----:B------:R-:W-:Y:S01]  /*2430*/  HFMA2.MMA R102, -RZ, RZ, 0, 0 ;  /* 0x00000000ff667435 */ /* 0x000fe200000001ff */
[----:B------:R-:W-:Y:S01]  /*2440*/  FMUL.FTZ R100, R194, R99 ;  /* 0x00000063c2647220 */ /* 0x000fe20000410000 */
[----:B------:R-:W-:Y:S01]  /*2450*/  HFMA2.MMA R99, -RZ, RZ, 0, 0 ;  /* 0x00000000ff637435 */ /* 0x000fe200000001ff */
[----:B------:R-:W-:Y:S01]  /*2460*/  FADD.FTZ R101, R200, -R101 ;  /* 0x80000065c8657221 */ /* 0x000fe20000010000 */
[----:B------:R-:W-:Y:S01]  /*2470*/  MOV R200, RZ ;  /* 0x000000ff00c87202 */ /* 0x000fe20000000f00 */
[----:B------:R-:W-:Y:S01]  /*2480*/  @P2 FADD.FTZ R100, R69, R100 ;  /* 0x0000006445642221 */ /* 0x000fe20000010000 */
[----:B------:R-:W0:Y:S01]  /*2490*/  @P1 LDC.64 R110, c[0x0][0x308] ;  /* 0x0000c200ff6e1b82 */ /* 0x000e220000000a00 */
[----:B------:R-:W-:Y:S01]  /*24a0*/  FMUL.FTZ R203, R194, R203 ;  /* 0x000000cbc2cb7220 */ /* 0x000fe20000410000 */
[----:B------:R-:W-:-:S03]  /*24b0*/  HFMA2.MMA R202, -RZ, RZ, 0, 0 ;  /* 0x00000000ffca7435 */ /* 0x000fc600000001ff */
[----:B------:R-:W-:Y:S01]  /*24c0*/  @P2 FADD.FTZ R203, R70, R203 ;  /* 0x000000cb46cb2221 */ /* 0x000fe20000010000 */
[----:B0-----:R-:W-:-:S04]  /*24d0*/  @P1 IMAD.WIDE.U32 R110, R195, 0x20, R110 ;  /* 0x00000020c36e1825 */ /* 0x001fc800078e006e */
[--C-:B--2---:R-:W-:Y:S02]  /*24e0*/  @P6 HADD2.F32 R91, -RZ, R104.reuse.H0_H0 ;  /* 0x20000068ff5b6230 */ /* 0x104fe40000004100 */
[----:B------:R-:W-:-:S03]  /*24f0*/  @P5 HADD2.F32 R104, -RZ, R104.H1_H1 ;  /* 0x30000068ff685230 */ /* 0x000fc60000004100 */
[----:B------:R-:W-:Y:S01]  /*2500*/  @P6 FMUL.FTZ R197, R88, R91 ;  /* 0x0000005b58c56220 */ /* 0x000fe20000410000 */
[----:B------:R-:W-:Y:S01]  /*2510*/  LOP3.LUT P6, RZ, R156, 0xff0000, RZ, 0xc0, !PT ;  /* 0x00ff00009cff7812 */ /* 0x000fe200078cc0ff */
[----:B------:R-:W-:Y:S01]  /*2520*/  FMUL.FTZ R88, R90, R174 ;  /* 0x000000ae5a587220 */ /* 0x000fe20000410000 */
[----:B------:R-:W-:-:S03]  /*2530*/  MOV R91, RZ ;  /* 0x000000ff005b7202 */ /* 0x000fc60000000f00 */
[----:B------:R-:W-:Y:S01]  /*2540*/  FMUL.FTZ R95, R88, UR12 ;  /* 0x0000000c585f7c20 */ /* 0x000fe20008410000 */
[----:B------:R-:W-:-:S03]  /*2550*/  FMUL.FTZ R88, R93, R174 ;  /* 0x000000ae5d587220 */ /* 0x000fc60000410000 */
[C---:B------:R-:W-:Y:S01]  /*2560*/  @P5 FMUL.FTZ R210, R95.reuse, R104 ;  /* 0x000000685fd25220 */ /* 0x040fe20000410000 */
[----:B------:R-:W-:Y:S01]  /*2570*/  @P5 FMUL.FTZ R91, R95, R92 ;  /* 0x0000005c5f5b5220 */ /* 0x000fe20000410000 */
[----:B------:R-:W-:Y:S01]  /*2580*/  LOP3.LUT P5, RZ, R156, 0xff000000, RZ, 0xc0, !PT ;  /* 0xff0000009cff7812 */ /* 0x000fe200078ac0ff */
[----:B------:R-:W-:Y:S01]  /*2590*/  FMUL.FTZ R95, R88, UR12 ;  /* 0x0000000c585f7c20 */ /* 0x000fe20008410000 */
[----:B------:R-:W-:Y:S02]  /*25a0*/  @P6 HADD2.F32 R94, -RZ, R49.H0_H0 ;  /* 0x20000031ff5e6230 */ /* 0x000fe40000004100 */
[----:B------:R-:W-:Y:S01]  /*25b0*/  FMUL.FTZ R88, R98, R174 ;  /* 0x000000ae62587220 */ /* 0x000fe20000410000 */
[----:B------:R-:W-:Y:S01]  /*25c0*/  @P6 HADD2.F32 R92, -RZ, R105.H0_H0 ;  /* 0x20000069ff5c6230 */ /* 0x000fe20000004100 */
[----:B------:R-:W-:Y:S01]  /*25d0*/  MOV R156, RZ ;  /* 0x000000ff009c7202 */ /* 0x000fe20000000f00 */
[----:B------:R-:W-:Y:S01]  /*25e0*/  @P6 FMUL.FTZ R97, R95, R94 ;  /* 0x0000005e5f616220 */ /* 0x000fe20000410000 */
[----:B------:R-:W-:-:S02]  /*25f0*/  FMUL.FTZ R88, R88, UR12 ;  /* 0x0000000c58587c20 */ /* 0x000fc40008410000 */
[----:B------:R-:W-:Y:S01]  /*2600*/  @P6 FMUL.FTZ R211, R95, R92 ;  /* 0x0000005c5fd36220 */ /* 0x000fe20000410000 */
[----:B------:R-:W-:Y:S01]  /*2610*/  LOP3.LUT P6, RZ, R157, 0xff, RZ, 0xc0, !PT ;  /* 0x000000ff9dff7812 */ /* 0x000fe200078cc0ff */
[----:B------:R-:W-:Y:S01]  /*2620*/  FMUL.FTZ R95, R194, R207 ;  /* 0x000000cfc25f7220 */ /* 0x000fe20000410000 */
[----:B------:R-:W-:Y:S01]  /*2630*/  HFMA2.MMA R92, -RZ, RZ, 0, 0 ;  /* 0x00000000ff5c7435 */ /* 0x000fe200000001ff */
[----:B------:R-:W-:Y:S01]  /*2640*/  @P5 HADD2.F32 R94, -RZ, R49.H1_H1 ;  /* 0x30000031ff5e5230 */ /* 0x000fe20000004100 */
[----:B------:R-:W-:Y:S01]  /*2650*/  MOV R207, RZ ;  /* 0x000000ff00cf7202 */ /* 0x000fe20000000f00 */
[----:B------:R-:W-:Y:S02]  /*2660*/  @P5 HADD2.F32 R105, -RZ, R105.H1_H1 ;  /* 0x30000069ff695230 */ /* 0x000fe40000004100 */
[----:B------:R-:W-:Y:S01]  /*2670*/  @P2 FADD.FTZ R95, R68, R95 ;  /* 0x0000005f445f2221 */ /* 0x000fe20000010000 */
[----:B------:R-:W-:Y:S01]  /*2680*/  F2FP.F16.F32.PACK_AB R96, R91, R96 ;  /* 0x000000605b60723e */ /* 0x000fe200000000ff */
[----:B------:R-:W-:Y:S01]  /*2690*/  @P5 FMUL.FTZ R92, R88, R94 ;  /* 0x0000005e585c5220 */ /* 0x000fe20000410000 */
[----:B------:R-:W-:Y:S01]  /*26a0*/  SEL R91, R98, R83, P3 ;  /* 0x00000053625b7207 */ /* 0x000fe20001800000 */
[----:B------:R-:W-:Y:S01]  /*26b0*/  @P5 FMUL.FTZ R156, R88, R105 ;  /* 0x00000069589c5220 */ /* 0x000fe20000410000 */
[----:B------:R-:W-:Y:S01]  /*26c0*/  FMUL.FTZ R88, R95, R174 ;  /* 0x000000ae5f587220 */ /* 0x000fe20000410000 */
[----:B------:R-:W-:Y:S01]  /*26d0*/  LOP3.LUT P5, RZ, R157, 0xff00, RZ, 0xc0, !PT ;  /* 0x0000ff009dff7812 */ /* 0x000fe200078ac0ff */
[----:B------:R-:W-:Y:S01]  /*26e0*/  @P6 HADD2.F32 R94, -RZ, R106.H0_H0 ;  /* 0x2000006aff5e6230 */ /* 0x000fe20000004100 */
[----:B------:R-:W-:Y:S01]  /*26f0*/  F2FP.F16.F32.PACK_AB R97, R92, R97 ;  /* 0x000000615c61723e */ /* 0x000fe200000000ff */
[----:B------:R-:W-:Y:S01]  /*2700*/  FMUL.FTZ R103, R88, UR12 ;  /* 0x0000000c58677c20 */ /* 0x000fe20008410000 */
[----:B------:R-:W-:Y:S01]  /*2710*/  @P6 HADD2.F32 R88, -RZ, R50.H0_H0 ;  /* 0x20000032ff586230 */ /* 0x000fe20000004100 */
[----:B------:R-:W-:-:S02]  /*2720*/  SEL R92, R95, R84, P3 ;  /* 0x000000545f5c7207 */ /* 0x000fc40001800000 */
[C---:B------:R-:W-:Y:S01]  /*2730*/  @P6 FMUL.FTZ R207, R103.reuse, R94 ;  /* 0x0000005e67cf6220 */ /* 0x040fe20000410000 */
[----:B------:R-:W-:Y:S01]  /*2740*/  FMUL.FTZ R94, R100, R174 ;  /* 0x000000ae645e7220 */ /* 0x000fe20000410000 */
[----:B------:R-:W-:Y:S01]  /*2750*/  @P6 FMUL.FTZ R99, R103, R88 ;  /* 0x0000005867636220 */ /* 0x000fe20000410000 */
[----:B------:R-:W-:Y:S01]  /*2760*/  LEA R104, P6, R195, UR14, 0x4 ;  /* 0x0000000ec3687c11 */ /* 0x000fe2000f8c20ff */
[----:B------:R-:W-:Y:S01]  /*2770*/  FMUL.FTZ R88, R203, R174 ;  /* 0x000000aecb587220 */ /* 0x000fe20000410000 */
[----:B------:R-:W-:Y:S01]  /*2780*/  FMUL.FTZ R105, R94, UR12 ;  /* 0x0000000c5e697c20 */ /* 0x000fe20008410000 */
[----:B------:R-:W-:Y:S02]  /*2790*/  @P5 HADD2.F32 R106, -RZ, R106.H1_H1 ;  /* 0x3000006aff6a5230 */ /* 0x000fe40000004100 */
[----:B------:R-:W-:Y:S02]  /*27a0*/  @P5 HADD2.F32 R94, -RZ, R50.H1_H1 ;  /* 0x30000032ff5e5230 */ /* 0x000fe40000004100 */
[----:B------:R-:W-:Y:S01]  /*27b0*/  FMUL.FTZ R205, R88, UR12 ;  /* 0x0000000c58cd7c20 */ /* 0x000fe20008410000 */
[----:B------:R-:W-:Y:S01]  /*27c0*/  SEL R88, R89, R80, P3 ;  /* 0x0000005059587207 */ /* 0x000fe20001800000 */
[C---:B------:R-:W-:Y:S01]  /*27d0*/  @P5 FMUL.FTZ R200, R105.reuse, R106 ;  /* 0x0000006a69c85220 */ /* 0x040fe20000410000 */
[----:B------:R-:W-:Y:S01]  /*27e0*/  FMUL.FTZ R106, R194, R101 ;  /* 0x00000065c26a7220 */ /* 0x000fe20000410000 */
[----:B------:R-:W-:Y:S01]  /*27f0*/  @P5 FMUL.FTZ R102, R105, R94 ;  /* 0x0000005e69665220 */ /* 0x000fe20000410000 */
[----:B------:R-:W-:-:S02]  /*2800*/  LEA.HI.X R105, R195, UR15, RZ, 0x4, P6 ;  /* 0x0000000fc3697c11 */ /* 0x000fc4000b0f24ff */
[----:B------:R-:W-:Y:S01]  /*2810*/  LOP3.LUT P5, RZ, R157, 0xff0000, RZ, 0xc0, !PT ;  /* 0x00ff00009dff7812 */ /* 0x000fe200078ac0ff */
[----:B------:R-:W-:Y:S01]  /*2820*/  @P2 FADD.FTZ R106, R71, R106 ;  /* 0x0000006a476a2221 */ /* 0x000fe20000010000 */
[----:B------:R-:W-:Y:S02]  /*2830*/  LOP3.LUT P6, RZ, R157, 0xff000000, RZ, 0xc0, !PT ;  /* 0xff0000009dff7812 */ /* 0x000fe400078cc0ff */
[----:B------:R-:W-:Y:S01]  /*2840*/  MOV R101, RZ ;  /* 0x000000ff00657202 */ /* 0x000fe20000000f00 */
[----:B------:R-:W-:Y:S01]  /*2850*/  FMUL.FTZ R103, R106, R174 ;  /* 0x000000ae6a677220 */ /* 0x000fe20000410000 */
[----:B------:R-:W-:Y:S02]  /*2860*/  SEL R89, R90, R81, P3 ;  /* 0x000000515a597207 */ /* 0x000fe40001800000 */
[----:B------:R-:W-:Y:S01]  /*2870*/  SEL R90, R93, R82, P3 ;  /* 0x000000525d5a7207 */ /* 0x000fe20001800000 */
[----:B------:R-:W-:Y:S01]  /*2880*/  FMUL.FTZ R204, R103, UR12 ;  /* 0x0000000c67cc7c20 */ /* 0x000fe20008410000 */
[----:B------:R-:W-:-:S02]  /*2890*/  F2FP.F16.F32.PACK_AB R98, R102, R99 ;  /* 0x000000636662723e */ /* 0x000fc400000000ff */
[----:B------:R-:W-:Y:S01]  /*28a0*/  SEL R93, R100, R85, P3 ;  /* 0x00000055645d7207 */ /* 0x000fe20001800000 */
[--C-:B------:R-:W-:Y:S01]  /*28b0*/  @P5 HADD2.F32 R94, -RZ, R51.reuse.H0_H0 ;  /* 0x20000033ff5e5230 */ /* 0x100fe20000004100 */
[----:B------:R-:W-:Y:S01]  /*28c0*/  SEL R95, R106, R87, P3 ;  /* 0x000000576a5f7207 */ /* 0x000fe20001800000 */
[----:B------:R-:W-:Y:S01]  /*28d0*/  @P6 HADD2.F32 R157, -RZ, R51.H1_H1 ;  /* 0x30000033ff9d6230 */ /* 0x000fe20000004100 */
[----:B------:R0:W-:Y:S02]  /*28e0*/  @P1 STG.E.128 desc[UR4][R110.64], R88 ;  /* 0x000000586e001986 */ /* 0x0001e4000c101d04 */
[----:B------:R-:W-:Y:S01]  /*28f0*/  @P5 FMUL.FTZ R101, R205, R94 ;  /* 0x0000005ecd655220 */ /* 0x000fe20000410000 */
[----:B------:R-:W-:Y:S01]  /*2900*/  SEL R94, R203, R86, P3 ;  /* 0x00000056cb5e7207 */ /* 0x000fe20001800000 */
[----:B------:R-:W-:-:S04]  /*2910*/  @P6 FMUL.FTZ R202, R204, R157 ;  /* 0x0000009dccca6220 */ /* 0x000fc80000410000 */
[----:B------:R-:W-:Y:S01]  /*2920*/  @P1 STG.E.128 desc[UR4][R110.64+0x10], R92 ;  /* 0x0000105c6e001986 */ /* 0x000fe2000c101d04 */
[----:B------:R-:W-:Y:S01]  /*2930*/  F2FP.F16.F32.PACK_AB R99, R202, R101 ;  /* 0x00000065ca63723e */ /* 0x000fe200000000ff */
[----:B------:R-:W-:-:S04]  /*2940*/  IMAD.WIDE.U32 R100, R193, 0x10, R108 ;  /* 0x00000010c1647825 */ /* 0x000fc800078e006c */
[----:B------:R1:W-:Y:S04]  /*2950*/  STG.E.128 desc[UR4][R104.64], R96 ;  /* 0x0000006068007986 */ /* 0x0003e8000c101d04 */
[----:B------:R-:W2:Y:S01]  /*2960*/  LDG.E.128 R100, desc[UR4][R100.64] ;  /* 0x0000000464647981 */ /* 0x000ea2000c1e1d00 */
[-CC-:B------:R-:W-:Y:S01]  /*2970*/  FFMA.FTZ R115, R115, R201.reuse, R198.reuse ;  /* 0x000000c973737223 */ /* 0x180fe200000100c6 */
[--C-:B------:R-:W-:Y:S01]  /*2980*/  @P5 HADD2.F32 R106, -RZ, R107.reuse.H0_H0 ;  /* 0x2000006bff6a5230 */ /* 0x100fe20000004100 */
[----:B------:R-:W-:Y:S01]  /*2990*/  MOV R108, R148 ;  /* 0x00000094006c7202 */ /* 0x000fe20000000f00 */
[--C-:B------:R-:W-:Y:S01]  /*29a0*/  FFMA.FTZ R114, R114, R201, R198.reuse ;  /* 0x000000c972727223 */ /* 0x100fe200000100c6 */
[----:B------:R-:W-:Y:S01]  /*29b0*/  FADD.FTZ R115, R118, -R115 ;  /* 0x8000007376737221 */ /* 0x000fe20000010000 */
[----:B------:R-:W-:Y:S01]  /*29c0*/  MOV R109, RZ ;  /* 0x000000ff006d7202 */ /* 0x000fe20000000f00 */
[----:B------:R-:W-:Y:S01]  /*29d0*/  @P5 FMUL.FTZ R109, R205, R106 ;  /* 0x0000006acd6d5220 */ /* 0x000fe20000410000 */
[----:B------:R-:W-:Y:S01]  /*29e0*/  LOP3.LUT P5, RZ, R108, 0xff, RZ, 0xc0, !PT ;  /* 0x000000ff6cff7812 */ /* 0x000fe200078ac0ff */
[----:B------:R-:W-:Y:S01]  /*29f0*/  FMUL.FTZ R115, R194, R115 ;  /* 0x00000073c2737220 */ /* 0x000fe20000410000 */
[----:B0-----:R-:W-:Y:S01]  /*2a00*/  HFMA2.MMA R90, -RZ, RZ, 0, 0 ;  /* 0x00000000ff5a7435 */ /* 0x001fe200000001ff */
[----:B------:R-:W-:Y:S01]  /*2a10*/  FFMA.FTZ R117, R117, R201, R198 ;  /* 0x000000c975757223 */ /* 0x000fe200000100c6 */
[----:B------:R-:W-:-:S02]  /*2a20*/  @P6 HADD2.F32 R107, -RZ, R107.H1_H1 ;  /* 0x3000006bff6b6230 */ /* 0x000fc40000004100 */
[----:B------:R-:W-:Y:S01]  /*2a30*/  @P2 FADD.FTZ R115, R72, R115 ;  /* 0x0000007348732221 */ /* 0x000fe20000010000 */
[----:B-1----:R-:W-:Y:S01]  /*2a40*/  CS2R R96, SRZ ;  /* 0x0000000000607805 */ /* 0x002fe2000001ff00 */
[----:B------:R-:W-:Y:S01]  /*2a50*/  FADD.FTZ R119, R119, -R114 ;  /* 0x8000007277777221 */ /* 0x000fe20000010000 */
[----:B------:R-:W-:Y:S01]  /*2a60*/  FADD.FTZ R117, R120, -R117 ;  /* 0x8000007578757221 */ /* 0x000fe20000010000 */
[-C--:B------:R-:W-:Y:S01]  /*2a70*/  FMUL.FTZ R88, R115, R174.reuse ;  /* 0x000000ae73587220 */ /* 0x080fe20000410000 */
[----:B------:R-:W-:Y:S01]  /*2a80*/  @P6 FMUL.FTZ R90, R204, R107 ;  /* 0x0000006bcc5a6220 */ /* 0x000fe20000410000 */
[-CC-:B------:R-:W-:Y:S01]  /*2a90*/  FFMA.FTZ R116, R116, R201.reuse, R198.reuse ;  /* 0x000000c974747223 */ /* 0x180fe200000100c6 */
[-CC-:B------:R-:W-:Y:S01]  /*2aa0*/  FFMA.FTZ R123, R123, R201.reuse, R198.reuse ;  /* 0x000000c97b7b7223 */ /* 0x180fe200000100c6 */
[--C-:B------:R-:W-:Y:S02]  /*2ab0*/  @P5 HADD2.F32 R91, -RZ, R44.reuse.H0_H0 ;  /* 0x2000002cff5b5230 */ /* 0x100fe40000004100 */
[----:B------:R-:W-:Y:S01]  /*2ac0*/  FMUL.FTZ R88, R88, UR12 ;  /* 0x0000000c58587c20 */ /* 0x000fe20008410000 */
[-CC-:B------:R-:W-:Y:S01]  /*2ad0*/  FFMA.FTZ R170, R170, R201.reuse, R198.reuse ;  /* 0x000000c9aaaa7223 */ /* 0x180fe200000100c6 */
[--C-:B------:R-:W-:Y:S01]  /*2ae0*/  FFMA.FTZ R173, R173, R201, R198.reuse ;  /* 0x000000c9adad7223 */ /* 0x100fe200000100c6 */
[----:B------:R-:W-:Y:S01]  /*2af0*/  LOP3.LUT P6, RZ, R148, 0xff00, RZ, 0xc0, !PT ;  /* 0x0000ff0094ff7812 */ /* 0x000fe200078cc0ff */
[----:B------:R-:W-:Y:S01]  /*2b00*/  @P5 FMUL.FTZ R96, R88, R91 ;  /* 0x0000005b58605220 */ /* 0x000fe20000410000 */
[----:B------:R-:W-:Y:S01]  /*2b10*/  FMUL.FTZ R92, R194, R119 ;  /* 0x00000077c25c7220 */ /* 0x000fe20000410000 */
[----:B------:R-:W-:Y:S01]  /*2b20*/  FFMA.FTZ R196, R196, R201, R198 ;  /* 0x000000c9c4c47223 */ /* 0x000fe200000100c6 */
[----:B------:R-:W-:Y:S01]  /*2b30*/  FMUL.FTZ R117, R194, R117 ;  /* 0x00000075c2757220 */ /* 0x000fe20000410000 */
[----:B------:R-:W-:Y:S01]  /*2b40*/  FADD.FTZ R121, R121, -R116 ;  /* 0x8000007479797221 */ /* 0x000fe20000010000 */
[----:B------:R-:W-:Y:S01]  /*2b50*/  FADD.FTZ R123, R122, -R123 ;  /* 0x8000007b7a7b7221 */ /* 0x000fe20000010000 */
[----:B------:R-:W-:Y:S01]  /*2b60*/  FADD.FTZ R171, R171, -R170 ;  /* 0x800000aaabab7221 */ /* 0x000fe20000010000 */
[----:B------:R-:W-:Y:S01]  /*2b70*/  FADD.FTZ R173, R172, -R173 ;  /* 0x800000adacad7221 */ /* 0x000fe20000010000 */
[----:B------:R-:W-:Y:S01]  /*2b80*/  @P2 FADD.FTZ R92, R73, R92 ;  /* 0x0000005c495c2221 */ /* 0x000fe20000010000 */
[----:B------:R-:W-:Y:S01]  /*2b90*/  FADD.FTZ R175, R175, -R196 ;  /* 0x800000c4afaf7221 */ /* 0x000fe20000010000 */
[----:B------:R-:W-:Y:S01]  /*2ba0*/  @P2 FADD.FTZ R117, R74, R117 ;  /* 0x000000754a752221 */ /* 0x000fe20000010000 */
[----:B------:R-:W-:Y:S01]  /*2bb0*/  FMUL.FTZ R106, R194, R121 ;  /* 0x00000079c26a7220 */ /* 0x000fe20000410000 */
[-C--:B------:R-:W-:Y:S01]  /*2bc0*/  FMUL.FTZ R91, R92, R174.reuse ;  /* 0x000000ae5c5b7220 */ /* 0x080fe20000410000 */
[C---:B------:R-:W-:Y:S01]  /*2bd0*/  FMUL.FTZ R123, R194.reuse, R123 ;  /* 0x0000007bc27b7220 */ /* 0x040fe20000410000 */
[C---:B------:R-:W-:Y:S01]  /*2be0*/  FMUL.FTZ R108, R194.reuse, R171 ;  /* 0x000000abc26c7220 */ /* 0x040fe20000410000 */
[C---:B------:R-:W-:Y:S01]  /*2bf0*/  FMUL.FTZ R173, R194.reuse, R173 ;  /* 0x000000adc2ad7220 */ /* 0x040fe20000410000 */
[----:B------:R-:W-:Y:S01]  /*2c00*/  FMUL.FTZ R194, R194, R175 ;  /* 0x000000afc2c27220 */ /* 0x000fe20000410000 */
[----:B------:R-:W-:Y:S01]  /*2c10*/  FMUL.FTZ R94, R117, R174 ;  /* 0x000000ae755e7220 */ /* 0x000fe20000410000 */
[----:B------:R-:W-:Y:S01]  /*2c20*/  FMUL.FTZ R107, R91, UR12 ;  /* 0x0000000c5b6b7c20 */ /* 0x000fe20008410000 */
[----:B------:R-:W-:-:S02]  /*2c30*/  @P6 HADD2.F32 R93, -RZ, R44.H1_H1 ;  /* 0x3000002cff5d6230 */ /* 0x000fc40000004100 */
[----:B------:R-:W-:Y:S01]  /*2c40*/  @P2 FADD.FTZ R106, R75, R106 ;  /* 0x0000006a4b6a2221 */ /* 0x000fe20000010000 */
[----:B------:R-:W-:Y:S01]  /*2c50*/  @P2 FADD.FTZ R123, R76, R123 ;  /* 0x0000007b4c7b2221 */ /* 0x000fe20000010000 */
[----:B------:R-:W-:Y:S01]  /*2c60*/  @P2 FADD.FTZ R108, R77, R108 ;  /* 0x0000006c4d6c2221 */ /* 0x000fe20000010000 */
[----:B------:R-:W-:Y:S01]  /*2c70*/  @P2 FADD.FTZ R173, R78, R173 ;  /* 0x000000ad4ead2221 */ /* 0x000fe20000010000 */
[----:B------:R-:W-:Y:S01]  /*2c80*/  @P2 FADD.FTZ R194, R79, R194 ;  /* 0x000000c24fc22221 */ /* 0x000fe20000010000 */
[----:B------:R-:W-:Y:S01]  /*2c90*/  FMUL.FTZ R94, R94, UR12 ;  /* 0x0000000c5e5e7c20 */ /* 0x000fe20008410000 */
[----:B------:R-:W-:Y:S02]  /*2ca0*/  CS2R R98, SRZ ;  /* 0x0000000000627805 */ /* 0x000fe4000001ff00 */
[----:B------:R-:W-:Y:S01]  /*2cb0*/  CS2R R104, SRZ ;  /* 0x0000000000687805 */ /* 0x000fe2000001ff00 */
[----:B------:R-:W-:Y:S01]  /*2cc0*/  @P6 FMUL.FTZ R99, R107, R93 ;  /* 0x0000005d6b636220 */ /* 0x000fe20000410000 */
[----:B------:R-:W-:Y:S01]  /*2cd0*/  SEL R80, R115, R80, P3 ;  /* 0x0000005073507207 */ /* 0x000fe20001800000 */
[----:B------:R-:W-:Y:S01]  /*2ce0*/  FADD.FTZ R11, R90, R11 ;  /* 0x0000000b5a0b7221 */ /* 0x000fe20000010000 */
[----:B------:R-:W-:Y:S01]  /*2cf0*/  SEL R81, R92, R81, P3 ;  /* 0x000000515c517207 */ /* 0x000fe20001800000 */
[----:B------:R-:W-:Y:S01]  /*2d00*/  FADD.FTZ R24, R113, R24 ;  /* 0x0000001871187221 */ /* 0x000fe20000010000 */
[----:B------:R-:W-:Y:S01]  /*2d10*/  SEL R82, R117, R82, P3 ;  /* 0x0000005275527207 */ /* 0x000fe20001800000 */
[----:B------:R-:W-:Y:S01]  /*2d20*/  FADD.FTZ R25, R112, R25 ;  /* 0x0000001970197221 */ /* 0x000fe20000010000 */
        /* <DEDUP_REMOVED lines=10> */
[----:B------:R-:W-:Y:S01]  /*2dd0*/  LOP3.LUT P2, RZ, R148, 0xff000000, RZ, 0xc0, !PT ;  /* 0xff00000094ff7812 */ /* 0x000fe2000784c0ff */
[----:B------:R-:W-:Y:S01]  /*2de0*/  FMUL.FTZ R173, R173, UR12 ;  /* 0x0000000cadad7c20 */ /* 0x000fe20008410000 */
[----:B------:R-:W-:Y:S01]  /*2df0*/  LOP3.LUT P3, RZ, R149, 0xff00, RZ, 0xc0, !PT ;  /* 0x0000ff0095ff7812 */ /* 0x000fe2000786c0ff */
[----:B------:R-:W-:Y:S01]  /*2e00*/  FMUL.FTZ R174, R174, UR12 ;  /* 0x0000000caeae7c20 */ /* 0x000fe20008410000 */
[----:B------:R-:W-:Y:S01]  /*2e10*/  MOV R115, RZ ;  /* 0x000000ff00737202 */ /* 0x000fe20000000f00 */
[----:B------:R-:W-:Y:S01]  /*2e20*/  FMUL.FTZ R110, R106, UR12 ;  /* 0x0000000c6a6e7c20 */ /* 0x000fe20008410000 */
[----:B------:R-:W-:Y:S01]  /*2e30*/  FMUL.FTZ R123, R123, UR12 ;  /* 0x0000000c7b7b7c20 */ /* 0x000fe20008410000 */
[----:B------:R-:W-:Y:S01]  /*2e40*/  FMUL.FTZ R114, R108, UR12 ;  /* 0x0000000c6c727c20 */ /* 0x000fe20008410000 */
[----:B------:R-:W-:Y:S01]  /*2e50*/  MOV R111, RZ ;  /* 0x000000ff006f7202 */ /* 0x000fe20000000f00 */
        /* <DEDUP_REMOVED lines=15> */
[----:B------:R-:W-:-:S03]  /*2f50*/  @P6 HADD2.F32 R100, -RZ, R100.H1_H1 ;  /* 0x30000064ff646230 */ /* 0x000fc60000004100 */
[----:B------:R-:W-:Y:S01]  /*2f60*/  @P5 FMUL.FTZ R97, R88, R89 ;  /* 0x0000005958615220 */ /* 0x000fe20000410000 */
[----:B------:R-:W-:Y:S01]  /*2f70*/  LOP3.LUT P5, RZ, R148, 0xff0000, RZ, 0xc0, !PT ;  /* 0x00ff000094ff7812 */ /* 0x000fe200078ac0ff */
[----:B------:R-:W0:Y:S01]  /*2f80*/  @P1 LDC.64 R88, c[0x0][0x308] ;  /* 0x0000c200ff581b82 */ /* 0x000e220000000a00 */
[----:B------:R-:W-:Y:S01]  /*2f90*/  @P6 FMUL.FTZ R98, R107, R100 ;  /* 0x000000646b626220 */ /* 0x000fe20000410000 */
[----:B------:R-:W-:Y:S01]  /*2fa0*/  HFMA2.MMA R100, -RZ, RZ, 0, 0 ;  /* 0x00000000ff647435 */ /* 0x000fe200000001ff */
[----:B------:R-:W-:Y:S01]  /*2fb0*/  MOV R107, RZ ;  /* 0x000000ff006b7202 */ /* 0x000fe20000000f00 */
[----:B------:R-:W-:Y:S01]  /*2fc0*/  FADD.FTZ R8, R97, R8 ;  /* 0x0000000861087221 */ /* 0x000fe20000010000 */
[----:B------:R-:W-:-:S07]  /*2fd0*/  FADD.FTZ R9, R98, R9 ;  /* 0x0000000962097221 */ /* 0x000fce0000010000 */
[----:B------:R-:W-:Y:S02]  /*2fe0*/  @P5 HADD2.F32 R95, -RZ, R45.H0_H0 ;  /* 0x2000002dff5f5230 */ /* 0x000fe40000004100 */
[--C-:B------:R-:W-:Y:S02]  /*2ff0*/  @P5 HADD2.F32 R91, -RZ, R101.reuse.H0_H0 ;  /* 0x20000065ff5b5230 */ /* 0x100fe40000004100 */
[----:B------:R-:W-:Y:S02]  /*3000*/  @P2 HADD2.F32 R101, -RZ, R101.H1_H1 ;  /* 0x30000065ff652230 */ /* 0x000fe40000004100 */
[C---:B------:R-:W-:Y:S01]  /*3010*/  @P5 FMUL.FTZ R104, R94.reuse, R95 ;  /* 0x0000005f5e685220 */ /* 0x040fe20000410000 */
[----:B------:R-:W-:Y:S01]  /*3020*/  @P5 FMUL.FTZ R105, R94, R91 ;  /* 0x0000005b5e695220 */ /* 0x000fe20000410000 */
[----:B------:R-:W-:Y:S01]  /*3030*/  LEA R94, P6, R193, UR14, 0x4 ;  /* 0x0000000ec15e7c11 */ /* 0x000fe2000f8c20ff */
[----:B------:R-:W-:Y:S01]  /*3040*/  @P2 HADD2.F32 R91, -RZ, R45.H1_H1 ;  /* 0x3000002dff5b2230 */ /* 0x000fe20000004100 */
[----:B------:R-:W-:Y:S01]  /*3050*/  LOP3.LUT P5, RZ, R149, 0xff, RZ, 0xc0, !PT ;  /* 0x000000ff95ff7812 */ /* 0x000fe200078ac0ff */
[----:B------:R-:W-:Y:S01]  /*3060*/  FADD.FTZ R6, R105, R6 ;  /* 0x0000000669067221 */ /* 0x000fe20000010000 */
[C---:B0-----:R-:W-:Y:S01]  /*3070*/  @P1 IMAD.WIDE.U32 R88, R193.reuse, 0x20, R88 ;  /* 0x00000020c1581825 */ /* 0x041fe200078e0058 */
[----:B------:R-:W-:-:S03]  /*3080*/  LEA.HI.X R95, R193, UR15, RZ, 0x4, P6 ;  /* 0x0000000fc15f7c11 */ /* 0x000fc6000b0f24ff */
[----:B------:R-:W-:Y:S01]  /*3090*/  @P2 FMUL.FTZ R107, R110, R91 ;  /* 0x0000005b6e6b2220 */ /* 0x000fe20000410000 */
[C---:B------:R-:W-:Y:S01]  /*30a0*/  LOP3.LUT P6, RZ, R149.reuse, 0xff000000, RZ, 0xc0, !PT ;  /* 0xff00000095ff7812 */ /* 0x040fe200078cc0ff */
[----:B------:R-:W-:Y:S01]  /*30b0*/  @P3 HADD2.F32 R91, -RZ, R46.H1_H1 ;  /* 0x3000002eff5b3230 */ /* 0x000fe20000004100 */
[----:B------:R-:W-:Y:S04]  /*30c0*/  @P1 STG.E.128 desc[UR4][R88.64], R80 ;  /* 0x0000005058001986 */ /* 0x000fe8000c101d04 */
[----:B------:R0:W-:Y:S01]  /*30d0*/  @P1 STG.E.128 desc[UR4][R88.64+0x10], R84 ;  /* 0x0000105458001986 */ /* 0x0001e2000c101d04 */
[----:B------:R-:W-:Y:S01]  /*30e0*/  LOP3.LUT P1, RZ, R149, 0xff0000, RZ, 0xc0, !PT ;  /* 0x00ff000095ff7812 */ /* 0x000fe2000782c0ff */
[----:B------:R-:W-:-:S05]  /*30f0*/  @P3 FMUL.FTZ R111, R114, R91 ;  /* 0x0000005b726f3220 */ /* 0x000fca0000410000 */
[----:B------:R-:W-:-:S05]  /*3100*/  @P6 HADD2.F32 R93, -RZ, R47.H1_H1 ;  /* 0x3000002fff5d6230 */ /* 0x000fca0000004100 */
[----:B------:R-:W-:Y:S02]  /*3110*/  @P6 FMUL.FTZ R115, R174, R93 ;  /* 0x0000005dae736220 */ /* 0x000fe40000410000 */
[----:B------:R-:W-:Y:S02]  /*3120*/  @P1 HADD2.F32 R92, -RZ, R47.H0_H0 ;  /* 0x2000002fff5c1230 */ /* 0x000fe40000004100 */
[----:B------:R-:W-:Y:S01]  /*3130*/  @P1 HADD2.F32 R106, -RZ, R103.H0_H0 ;  /* 0x20000067ff6a1230 */ /* 0x000fe20000004100 */
[----:B0-----:R-:W-:Y:S02]  /*3140*/  HFMA2.MMA R88, -RZ, RZ, 0, 0 ;  /* 0x00000000ff587435 */ /* 0x001fe400000001ff */
[----:B------:R-:W-:Y:S01]  /*3150*/  @P1 FMUL.FTZ R100, R173, R92 ;  /* 0x0000005cad641220 */ /* 0x000fe20000410000 */
[----:B------:R-:W-:Y:S01]  /*3160*/  @P5 HADD2.F32 R89, -RZ, R46.H0_H0 ;  /* 0x2000002eff595230 */ /* 0x000fe20000004100 */
[----:B------:R-:W0:Y:S03]  /*3170*/  LDC.64 R92, c[0x0][0x210] ;  /* 0x00008400ff5c7b82 */ /* 0x000e260000000a00 */
[----:B------:R-:W-:Y:S01]  /*3180*/  F2FP.F16.F32.PACK_AB R91, R115, R100 ;  /* 0x00000064735b723e */ /* 0x000fe200000000ff */
[----:B------:R-:W-:Y:S01]  /*3190*/  @P5 FMUL.FTZ R88, R123, R89 ;  /* 0x000000597b585220 */ /* 0x000fe20000410000 */
[----:B------:R-:W-:Y:S01]  /*31a0*/  F2FP.F16.F32.PACK_AB R89, R107, R104 ;  /* 0x000000686b59723e */ /* 0x000fe200000000ff */
[----:B------:R-:W-:-:S02]  /*31b0*/  @P5 HADD2.F32 R100, -RZ, R102.H0_H0 ;  /* 0x20000066ff645230 */ /* 0x000fc40000004100 */
[----:B------:R-:W-:Y:S01]  /*31c0*/  @P3 HADD2.F32 R104, -RZ, R102.H1_H1 ;  /* 0x30000066ff683230 */ /* 0x000fe20000004100 */
[----:B------:R-:W-:Y:S01]  /*31d0*/  F2FP.F16.F32.PACK_AB R90, R111, R88 ;  /* 0x000000586f5a723e */ /* 0x000fe200000000ff */
[----:B------:R-:W-:Y:S01]  /*31e0*/  @P6 HADD2.F32 R107, -RZ, R103.H1_H1 ;  /* 0x30000067ff6b6230 */ /* 0x000fe20000004100 */
[----:B------:R-:W-:Y:S02]  /*31f0*/  F2FP.F16.F32.PACK_AB R88, R99, R96 ;  /* 0x000000606358723e */ /* 0x000fe400000000ff */
[----:B------:R-:W-:Y:S01]  /*3200*/  CS2R R102, SRZ ;  /* 0x0000000000667805 */ /* 0x000fe2000001ff00 */
[----:B------:R-:W-:Y:S01]  /*3210*/  HFMA2.MMA R96, -RZ, RZ, 0, 0 ;  /* 0x00000000ff607435 */ /* 0x000fe200000001ff */
[----:B------:R-:W-:Y:S01]  /*3220*/  @P1 FMUL.FTZ R103, R173, R106 ;  /* 0x0000006aad671220 */ /* 0x000fe20000410000 */
[----:B------:R-:W-:Y:S01]  /*3230*/  MOV R99, RZ ;  /* 0x000000ff00637202 */ /* 0x000fe20000000f00 */
[----:B------:R1:W-:Y:S01]  /*3240*/  STG.E.128 desc[UR4][R94.64], R88 ;  /* 0x000000585e007986 */ /* 0x0003e2000c101d04 */
[----:B------:R-:W-:Y:S01]  /*3250*/  @P5 FMUL.FTZ R99, R123, R100 ;  /* 0x000000647b635220 */ /* 0x000fe20000410000 */
[----:B------:R-:W-:Y:S01]  /*3260*/  @P3 FMUL.FTZ R102, R114, R104 ;  /* 0x0000006872663220 */ /* 0x000fe20000410000 */
[----:B------:R-:W-:Y:S01]  /*3270*/  @P2 FMUL.FTZ R96, R110, R101 ;  /* 0x000000656e602220 */ /* 0x000fe20000410000 */
[----:B------:R-:W-:Y:S01]  /*3280*/  @P6 FMUL.FTZ R108, R174, R107 ;  /* 0x0000006bae6c6220 */ /* 0x000fe20000410000 */
[----:B------:R-:W-:Y:S01]  /*3290*/  FADD.FTZ R4, R99, R4 ;  /* 0x0000000463047221 */ /* 0x000fe20000010000 */
[----:B------:R-:W-:Y:S01]  /*32a0*/  FADD.FTZ R5, R102, R5 ;  /* 0x0000000566057221 */ /* 0x000fe20000010000 */
[----:B------:R-:W-:Y:S01]  /*32b0*/  FADD.FTZ R7, R96, R7 ;  /* 0x0000000760077221 */ /* 0x000fe20000010000 */
[----:B0-----:R-:W-:Y:S01]  /*32c0*/  LEA R155, R92, R155, 0x2 ;  /* 0x0000009b5c9b7211 */ /* 0x001fe200078e10ff */
[----:B------:R-:W-:Y:S01]  /*32d0*/  FADD.FTZ R2, R103, R2 ;  /* 0x0000000267027221 */ /* 0x000fe20000010000 */
[----:B------:R-:W-:-:S02]  /*32e0*/  FADD.FTZ R3, R108, R3 ;  /* 0x000000036c037221 */ /* 0x000fc40000010000 */
[----:B------:R-:W-:-:S13]  /*32f0*/  ISETP.GE.AND P1, PT, R155, R93, PT ;  /* 0x0000005d9b00720c */ /* 0x000fda0003f26270 */
[----:B-1----:R-:W-:Y:S05]  /*3300*/  @!P1 BRA `(.L_x_7850) ;  /* 0xffffffd400549947 */ /* 0x002fea000383ffff */
[----:B------:R-:W-:Y:S05]  /*3310*/  BSYNC B1 ;  /* 0x0000000000017941 */ /* 0x000fea0003800000 */
.L_x_7848:
        /* <DEDUP_REMOVED lines=46> */
.L_x_7847:
[----:B------:R-:W-:Y:S05]  /*3600*/  BSYNC B0 ;  /* 0x0000000000007941 */ /* 0x000fea0003800000 */
.L_x_7845:
        /* <DEDUP_REMOVED lines=20> */
[----:B------:R-:W2:Y:S04]  /*3750*/  LDS R2, [R64] ;  /* 0x0000000040027984 */ /* 0x000ea80000000800 */
        /* <DEDUP_REMOVED lines=16> */
[----:B------:R-:W2:Y:S01]  /*3860*/  LDS R34, [R64+0x1c00] ;  /* 0x001c000040227984 */ /* 0x000ea20000000800 */
[----:B----4-:R-:W-:-:S03]  /*3870*/  FADD.FTZ R32, RZ, R32 ;  /* 0x00000020ff207221 */ /* 0x010fc60000010000 */
[----:B------:R-:W3:Y:S01]  /*3880*/  LDS R37, [R64+0x2000] ;  /* 0x0020000040257984 */ /* 0x000ee20000000800 */
[----:B-----5:R-:W-:-:S03]  /*3890*/  FADD.FTZ R28, RZ, R28 ;  /* 0x0000001cff1c7221 */ /* 0x020fc60000010000 */
[----:B------:R-:W-:Y:S01]  /*38a0*/  LDS R39, [R64+0x2400] ;  /* 0x0024000040277984 */ /* 0x000fe20000000800 */
[----:B-1----:R-:W-:-:S03]  /*38b0*/  FADD.FTZ R29, RZ, R29 ;  /* 0x0000001dff1d7221 */ /* 0x002fc60000010000 */
[----:B------:R-:W-:Y:S01]  /*38c0*/  LDS R38, [R64+0x2600] ;  /* 0x0026000040267984 */ /* 0x000fe20000000800 */
[----:B------:R-:W-:-:S03]  /*38d0*/  FADD.FTZ R2, R2, R53 ;  /* 0x0000003502027221 */ /* 0x000fc60000010000 */
[----:B------:R-:W1:Y:S01]  /*38e0*/  LDS R55, [R64+0x2c00] ;  /* 0x002c000040377984 */ /* 0x000e620000000800 */
[----:B------:R-:W-:-:S03]  /*38f0*/  FADD.FTZ R3, R3, R52 ;  /* 0x0000003403037221 */ /* 0x000fc60000010000 */
[----:B------:R-:W-:Y:S01]  /*3900*/  LDS R53, [R64+0x2a00] ;  /* 0x002a000040357984 */ /* 0x000fe20000000800 */
        /* <DEDUP_REMOVED lines=9> */
[----:B--2---:R-:W-:-:S03]  /*39a0*/  FADD.FTZ R31, R31, R34 ;  /* 0x000000221f1f7221 */ /* 0x004fc60000010000 */
[----:B------:R-:W2:Y:S01]  /*39b0*/  LDS R54, [R64+0x2e00] ;  /* 0x002e000040367984 */ /* 0x000ea20000000800 */
[----:B---3--:R-:W-:Y:S01]  /*39c0*/  FADD.FTZ R28, R28, R37 ;  /* 0x000000251c1c7221 */ /* 0x008fe20000010000 */
[----:B------:R-:W-:Y:S03]  /*39d0*/  BAR.SYNC.DEFER_BLOCKING 0x0 ;  /* 0x0000000000007b1d */ /* 0x000fe60000010000 */
[----:B-1----:R-:W-:Y:S01]  /*39e0*/  FADD.FTZ R55, R28, R55 ;  /* 0x000000371c377221 */ /* 0x002fe20000010000 */
[----:B----4-:R-:W-:Y:S01]  /*39f0*/  FADD.FTZ R31, R31, R52 ;  /* 0x000000341f1f7221 */ /* 0x010fe20000010000 */
[----:B-----5:R-:W-:Y:S01]  /*3a00*/  FADD.FTZ R29, R29, R36 ;  /* 0x000000241d1d7221 */ /* 0x020fe20000010000 */
[----:B------:R-:W-:Y:S01]  /*3a10*/  STS.128 [R0], R44 ;  /* 0x0000002c00007388 */ /* 0x000fe20000000c00 */
[----:B------:R-:W-:-:S03]  /*3a20*/  FADD.FTZ R2, R2, R33 ;  /* 0x0000002102027221 */ /* 0x000fc60000010000 */
[----:B------:R-:W-:Y:S01]  /*3a30*/  STS.128 [R0+0x10], R48 ;  /* 0x0000103000007388 */ /* 0x000fe20000000c00 */
[----:B0-----:R-:W-:Y:S01]  /*3a40*/  FADD.FTZ R32, R32, R35 ;  /* 0x0000002320207221 */ /* 0x001fe20000010000 */
[----:B------:R-:W-:Y:S02]  /*3a50*/  FADD.FTZ R39, R2, R39 ;  /* 0x0000002702277221 */ /* 0x000fe40000010000 */
[----:B------:R-:W-:Y:S01]  /*3a60*/  STS.128 [R0+0x400], R136 ;  /* 0x0004008800007388 */ /* 0x000fe20000000c00 */
[----:B------:R-:W-:Y:S01]  /*3a70*/  FADD.FTZ R3, R3, R30 ;  /* 0x0000001e03037221 */ /* 0x000fe20000010000 */
[----:B------:R-:W-:Y:S02]  /*3a80*/  FADD.FTZ R53, R32, R53 ;  /* 0x0000003520357221 */ /* 0x000fe40000010000 */
        /* <DEDUP_REMOVED lines=59> */
[----:B------:R1:W-:Y:S01]  /*3e40*/  STS.128 [R0+0x810], R4 ;  /* 0x0008100400007388 */ /* 0x0003e20000000c00 */
[----:B------:R-:W-:Y:S01]  /*3e50*/  BAR.SYNC.DEFER_BLOCKING 0x0 ;  /* 0x0000000000007b1d */ /* 0x000fe20000010000 */
[----:B0-----:R-:W-:Y:S01]  /*3e60*/  FADD.FTZ R9, R3, R38 ;  /* 0x0000002603097221 */ /* 0x001fe20000010000 */
[----:B------:R-:W-:Y:S02]  /*3e70*/  IADD3.X R3, RZ, RZ, RZ, P0, !PT ;  /* 0x000000ffff037210 */ /* 0x000fe400007fe4ff */
[C---:B-1----:R-:W-:Y:S02]  /*3e80*/  SHF.L.U32 R6, R70.reuse, 0x2, RZ ;  /* 0x0000000246067819 */ /* 0x042fe400000006ff */
[----:B------:R-:W-:-:S02]  /*3e90*/  SHF.L.U64.HI R20, R70, 0x2, R3 ;  /* 0x0000000246147819 */ /* 0x000fc40000010203 */
[C---:B------:R-:W-:Y:S02]  /*3ea0*/  IADD3 R2, P0, R6.reuse, UR6, RZ ;  /* 0x0000000606027c10 */ /* 0x040fe4000ff1e0ff */
[----:B------:R-:W-:Y:S02]  /*3eb0*/  IADD3 R4, P1, R6, UR16, RZ ;  /* 0x0000001006047c10 */ /* 0x000fe4000ff3e0ff */
        /* <DEDUP_REMOVED lines=42> */
[----:B---3--:R-:W-:-:S03]  /*4160*/  FADD.FTZ R11, RZ, R11 ;  /* 0x0000000bff0b7221 */ /* 0x008fc60000010000 */
        /* <DEDUP_REMOVED lines=29> */
.L_x_7849:
        /* <DEDUP_REMOVED lines=8> */
.L_x_7852:
[----:B------:R-:W-:Y:S05]  /*43c0*/  BSYNC B2 ;  /* 0x0000000000027941 */ /* 0x000fea0003800000 */
.L_x_7851:
        /* <DEDUP_REMOVED lines=8> */
.L_x_7853:
[----:B------:R-:W-:Y:S01]  /*4450*/  FADD.FTZ R89, R90, R89 ;  /* 0x000000595a597221 */ /* 0x000fe20000010000 */
[----:B------:R-:W-:-:S04]  /*4460*/  HFMA2.MMA R218, -RZ, RZ, 0, 1.1920928955078125e-07 ;  /* 0x00000002ffda7435 */ /* 0x000fc800000001ff */
[----:B------:R-:W-:Y:S02]  /*4470*/  MOV R216, R89 ;  /* 0x0000005900d87202 */ /* 0x000fe40000000f00 */
[----:B------:R-:W-:-:S07]  /*4480*/  MOV R91, R198 ;  /* 0x000000c6005b7202 */ /* 0x000fce0000000f00 */
[----:B------:R-:W-:Y:S05]  /*4490*/  WARPSYNC.COLLECTIVE R201, `(.L_x_7854) ;  /* 0x00000000c9087348 */ /* 0x000fea0003c00000 */
[----:B------:R0:W1:Y:S02]  /*44a0*/  SHFL.BFLY P1, R198, R216, R218, R219 ;  /* 0x0c0000dad8c67389 */ /* 0x00006400000200db */
[----:B01----:R-:W-:Y:S01]  /*44b0*/  ENDCOLLECTIVE ;  /* 0x000000000000791b */ /* 0x003fe20003800000 */
.L_x_7854:
[----:B------:R-:W-:-:S05]  /*44c0*/  FADD.FTZ R91, R42, R91 ;  /* 0x0000005b2a5b7221 */ /* 0x000fca0000010000 */
[----:B------:R-:W-:Y:S02]  /*44d0*/  MOV R216, R91 ;  /* 0x0000005b00d87202 */ /* 0x000fe40000000f00 */
[----:B------:R-:W-:-:S07]  /*44e0*/  MOV R88, R198 ;  /* 0x000000c600587202 */ /* 0x000fce0000000f00 */
[----:B------:R-:W-:Y:S05]  /*44f0*/  WARPSYNC.COLLECTIVE R201, `(.L_x_7855) ;  /* 0x00000000c9087348 */ /* 0x000fea0003c00000 */
[----:B------:R0:W1:Y:S02]  /*4500*/  SHFL.BFLY P1, R198, R216, R218, R219 ;  /* 0x0c0000dad8c67389 */ /* 0x00006400000200db */
[----:B01----:R-:W-:Y:S01]  /*4510*/  ENDCOLLECTIVE ;  /* 0x000000000000791b */ /* 0x003fe20003800000 */
.L_x_7855:
[----:B------:R-:W-:Y:S01]  /*4520*/  FADD.FTZ R88, R89, R88 ;  /* 0x0000005859587221 */ /* 0x000fe20000010000 */
[----:B------:R-:W-:-:S04]  /*4530*/  HFMA2.MMA R218, -RZ, RZ, 0, 2.384185791015625e-07 ;  /* 0x00000004ffda7435 */ /* 0x000fc800000001ff */
[----:B------:R-:W-:Y:S02]  /*4540*/  MOV R216, R88 ;  /* 0x0000005800d87202 */ /* 0x000fe40000000f00 */
[----:B------:R-:W-:-:S07]  /*4550*/  MOV R108, R198 ;  /* 0x000000c6006c7202 */ /* 0x000fce0000000f00 */
[----:B------:R-:W-:Y:S05]  /*4560*/  WARPSYNC.COLLECTIVE R201, `(.L_x_7856) ;  /* 0x00000000c9087348 */ /* 0x000fea0003c00000 */
[----:B------:R0:W1:Y:S02]  /*4570*/  SHFL.BFLY P1, R198, R216, R218, R219 ;  /* 0x0c0000dad8c67389 */ /* 0x00006400000200db */
[----:B01----:R-:W-:Y:S01]  /*4580*/  ENDCOLLECTIVE ;  /* 0x000000000000791b */ /* 0x003fe20003800000 */
.L_x_7856:
[----:B------:R-:W-:-:S05]  /*4590*/  FADD.FTZ R108, R91, R108 ;  /* 0x0000006c5b6c7221 */ /* 0x000fca0000010000 */
[----:B------:R-:W-:Y:S02]  /*45a0*/  MOV R216, R108 ;  /* 0x0000006c00d87202 */ /* 0x000fe40000000f00 */
[----:B------:R-:W-:-:S07]  /*45b0*/  MOV R107, R198 ;  /* 0x000000c6006b7202 */ /* 0x000fce0000000f00 */
[----:B------:R-:W-:Y:S05]  /*45c0*/  WARPSYNC.COLLECTIVE R201, `(.L_x_7857) ;  /* 0x00000000c9087348 */ /* 0x000fea0003c00000 */
[----:B------:R0:W1:Y:S02]  /*45d0*/  SHFL.BFLY P1, R198, R216, R218, R219 ;  /* 0x0c0000dad8c67389 */ /* 0x00006400000200db */
[----:B01----:R-:W-:Y:S01]  /*45e0*/  ENDCOLLECTIVE ;  /* 0x000000000000791b */ /* 0x003fe20003800000 */
.L_x_7857:
[----:B------:R-:W-:Y:S01]  /*45f0*/  FADD.FTZ R107, R88, R107 ;  /* 0x0000006b586b7221 */ /* 0x000fe20000010000 */
[----:B------:R-:W-:-:S04]  /*4600*/  HFMA2.MMA R218, -RZ, RZ, 0, 4.76837158203125e-07 ;  /* 0x00000008ffda7435 */ /* 0x000fc800000001ff */
[----:B------:R-:W-:Y:S02]  /*4610*/  MOV R216, R107 ;  /* 0x0000006b00d87202 */ /* 0x000fe40000000f00 */
[----:B------:R-:W-:-:S07]  /*4620*/  MOV R111, R198 ;  /* 0x000000c6006f7202 */ /* 0x000fce0000000f00 */
[----:B------:R-:W-:Y:S05]  /*4630*/  WARPSYNC.COLLECTIVE R201, `(.L_x_7858) ;  /* 0x00000000c9087348 */ /* 0x000fea0003c00000 */
[----:B------:R0:W1:Y:S02]  /*4640*/  SHFL.BFLY P1, R198, R216, R218, R219 ;  /* 0x0c0000dad8c67389 */ /* 0x00006400000200db */
[----:B01----:R-:W-:Y:S01]  /*4650*/  ENDCOLLECTIVE ;  /* 0x000000000000791b */ /* 0x003fe20003800000 */
.L_x_7858:
[----:B------:R-:W-:-:S05]  /*4660*/  FADD.FTZ R111, R108, R111 ;  /* 0x0000006f6c6f7221 */ /* 0x000fca0000010000 */
[----:B------:R-:W-:Y:S02]  /*4670*/  MOV R216, R111 ;  /* 0x0000006f00d87202 */ /* 0x000fe40000000f00 */
[----:B------:R-:W-:-:S07]  /*4680*/  MOV R42, R198 ;  /* 0x000000c6002a7202 */ /* 0x000fce0000000f00 */
[----:B------:R-:W-:Y:S05]  /*4690*/  WARPSYNC.COLLECTIVE R201, `(.L_x_7859) ;  /* 0x00000000c9087348 */ /* 0x000fea0003c00000 */
[----:B------:R0:W1:Y:S02]  /*46a0*/  SHFL.BFLY P1, R198, R216, R218, R219 ;  /* 0x0c0000dad8c67389 */ /* 0x00006400000200db */
[----:B01----:R-:W-:Y:S01]  /*46b0*/  ENDCOLLECTIVE ;  /* 0x000000000000791b */ /* 0x003fe20003800000 */
.L_x_7859:
        /* <DEDUP_REMOVED lines=8> */
.L_x_7860:
[----:B------:R-:W-:-:S05]  /*4740*/  FADD.FTZ R113, R111, R90 ;  /* 0x0000005a6f717221 */ /* 0x000fca0000010000 */
[----:B------:R-:W-:Y:S02]  /*4750*/  MOV R216, R113 ;  /* 0x0000007100d87202 */ /* 0x000fe40000000f00 */
[----:B------:R-:W-:-:S07]  /*4760*/  MOV R199, R198 ;  /* 0x000000c600c77202 */ /* 0x000fce0000000f00 */
[----:B------:R-:W-:Y:S05]  /*4770*/  WARPSYNC.COLLECTIVE R201, `(.L_x_7861) ;  /* 0x00000000c9087348 */ /* 0x000fea0003c00000 */
[----:B------:R0:W1:Y:S02]  /*4780*/  SHFL.BFLY P1, R198, R216, R218, R219 ;  /* 0x0c0000dad8c67389 */ /* 0x00006400000200db */
[----:B01----:R-:W-:Y:S01]  /*4790*/  ENDCOLLECTIVE ;  /* 0x000000000000791b */ /* 0x003fe20003800000 */
.L_x_7861:
[----:B------:R-:W-:Y:S05]  /*47a0*/  BRA `(.L_x_7862) ;  /* 0xffffffd0006c7947 */ /* 0x000fea000383ffff */
.L_x_7863:
        /* <DEDUP_REMOVED lines=13> */
.L_x_11791:


//--------------------- .text._ZN10layer_norm22ln_bwd_finalize_kernelINS_22Kernel_traits_finalizeILj768E6__halfS2_fS2_fjLb1ELj1024ELj4ENS_18Kernel_traits_baseILj768ES2_S2_fS2_fjLj1024EEEEELb1ELb0EEEvNS_9BwdParamsE --------------------------
	.section	.text._ZN10layer_norm22ln_bwd_finalize_kernelINS_22Kernel_traits_finalizeILj768E6__halfS2_fS2_fjLb1ELj1024ELj4ENS_18Kernel_traits_baseILj768ES2_S2_fS2_fjLj1024EEEEELb1ELb0EEEvNS_9BwdParamsE,"ax",@progbits
	.align	128
        .global         _ZN10layer_norm22ln_bwd_finalize_kernelINS_22Kernel_traits_finalizeILj768E6__halfS2_fS2_fjLb1ELj1024ELj4ENS_18Kernel_traits_baseILj768ES2_S2_fS2_fjLj1024EEEEELb1ELb0EEEvNS_9BwdParamsE
        .type           _ZN10layer_norm22ln_bwd_finalize_kernelINS_22Kernel_traits_finalizeILj768E6__halfS2_fS2_fjLb1ELj1024ELj4ENS_18Kernel_traits_baseILj768ES2_S2_fS2_fjLj1024EEEEELb1ELb0EEEvNS_9BwdParamsE,@function
        .size           _ZN10layer_norm22ln_bwd_finalize_kernelINS_22Kernel_traits_finalizeILj768E6__halfS2_fS2_fjLb1ELj1024ELj4ENS_18Kernel_traits_baseILj768ES2_S2_fS2_fjLj1024EEEEELb1ELb0EEEvNS_9BwdParamsE,(.L_x_11792 - _ZN10layer_norm22ln_bwd_finalize_kernelINS_22Kernel_traits_finalizeILj768E6__halfS2_fS2_fjLb1ELj1024ELj4ENS_18Kernel_traits_baseILj768ES2_S2_fS2_fjLj1024EEEEELb1ELb0EEEvNS_9BwdParamsE)
        .other          _ZN10layer_norm22ln_bwd_finalize_kernelINS_22Kernel_traits_finalizeILj768E6__halfS2_fS2_fjLb1ELj1024ELj4ENS_18Kernel_traits_baseILj768ES2_S2_fS2_fjLj1024EEEEELb1ELb0EEEvNS_9BwdParamsE,@"STO_CUDA_ENTRY STV_DEFAULT"
_ZN10layer_norm22ln_bwd_finalize_kernelINS_22Kernel_traits_finalizeILj768E6__halfS2_fS2_fjLb1ELj1024ELj4ENS_18Kernel_traits_baseILj768ES2_S2_fS2_fjLj1024EEEEELb1ELb0EEEvNS_9BwdParamsE:
.text._ZN10layer_norm22ln_bwd_finalize_kernelINS_22Kernel_traits_finalizeILj768E6__halfS2_fS2_fjLb1ELj1024ELj4ENS_18Kernel_traits_baseILj768ES2_S2_fS2_fjLj1024EEEEELb1ELb0EEEvNS_9BwdParamsE:
        /* <DEDUP_REMOVED lines=24> */
.L_x_7876:
        /* <DEDUP_REMOVED lines=36> */
.L_x_7868:
        /* <DEDUP_REMOVED lines=49> */
.L_x_7867:
[----:B------:R-:W-:Y:S05]  /*06d0*/  BSYNC B1 ;  /* 0x0000000000017941 */ /* 0x000fea0003800000 */
.L_x_7866:
        /* <DEDUP_REMOVED lines=31> */
.L_x_7870:
[----:B------:R-:W-:Y:S05]  /*08d0*/  BSYNC B1 ;  /* 0x0000000000017941 */ /* 0x000fea0003800000 */
.L_x_7869:
        /* <DEDUP_REMOVED lines=16> */
.L_x_7871:
[----:B------:R-:W-:Y:S05]  /*09e0*/  BSYNC B1 ;  /* 0x0000000000017941 */ /* 0x000fea0003800000 */
.L_x_7865:
[----:B------:R-:W-:Y:S05]  /*09f0*/  BSYNC B0 ;  /* 0x0000000000007941 */ /* 0x000fea0003800000 */
.L_x_7864:
        /* <DEDUP_REMOVED lines=40> */
.L_x_7892:
        /* <DEDUP_REMOVED lines=8> */
.L_x_7872:
        /* <DEDUP_REMOVED lines=23> */
.L_x_7875:
[----:B------:R-:W-:Y:S05]  /*0e70*/  BSYNC B0 ;  /* 0x0000000000007941 */ /* 0x000fea0003800000 */
.L_x_7874:
[C---:B------:R-:W-:Y:S01]  /*0e80*/  ISETP.GT.U32.AND P1, PT, R4.reuse, -0x301, PT ;  /* 0xfffffcff0400780c */ /* 0x040fe20003f24070 */
[----:B------:R-:W-:Y:S01]  /*0e90*/  VIADD R4, R4, 0x300 ;  /* 0x0000030004047836 */ /* 0x000fe20000000000 */
[----:B------:R-:W-:-:S11]  /*0ea0*/  IADD3 R5, R5, 0x180, RZ ;  /* 0x0000018005057810 */ /* 0x000fd60007ffe0ff */
[----:B------:R-:W-:Y:S05]  /*0eb0*/  @P1 BRA `(.L_x_7876) ;  /* 0xfffffff000b01947 */ /* 0x000fea000383ffff */
[----:B------:R-:W-:Y:S05]  /*0ec0*/  EXIT ;  /* 0x000000000000794d */ /* 0x000fea0003800000 */
.L_x_7873:
[----:B0-----:R-:W-:Y:S01]  /*0ed0*/  HFMA2.MMA R24, -RZ, RZ, 0, 5.9604644775390625e-08 ;  /* 0x00000001ff187435 */ /* 0x001fe200000001ff */
[----:B----4-:R-:W-:Y:S02]  /*0ee0*/  MOV R23, R10 ;  /* 0x0000000a00177202 */ /* 0x010fe40000000f00 */
[----:B------:R-:W-:Y:S02]  /*0ef0*/  MOV R25, 0x1f ;  /* 0x0000001f00197802 */ /* 0x000fe40000000f00 */
[----:B------:R-:W-:-:S07]  /*0f00*/  MOV R20, 0xffffffff ;  /* 0xffffffff00147802 */ /* 0x000fce0000000f00 */
[----:B-123--:R-:W-:Y:S05]  /*0f10*/  WARPSYNC.COLLECTIVE R20, `(.L_x_7877) ;  /* 0x0000000014087348 */ /* 0x00efea0003c00000 */
[----:B------:R0:W4:Y:S02]  /*0f20*/  SHFL.BFLY P2, R22, R23, R24, R25 ;  /* 0x0c00001817167389 */ /* 0x0001240000040019 */
[----:B01234-:R-:W-:Y:S01]  /*0f30*/  ENDCOLLECTIVE ;  /* 0x000000000000791b */ /* 0x01ffe20003800000 */
.L_x_7877:
[----:B------:R-:W-:Y:S01]  /*0f40*/  HFMA2.MMA R24, -RZ, RZ, 0, 1.1920928955078125e-07 ;  /* 0x00000002ff187435 */ /* 0x000fe200000001ff */
[----:B------:R-:W-:-:S05]  /*0f50*/  MOV R11, R22 ;  /* 0x00000016000b7202 */ /* 0x000fca0000000f00 */
[----:B------:R-:W-:-:S04]  /*0f60*/  FADD.FTZ R11, R10, R11 ;  /* 0x0000000b0a0b7221 */ /* 0x000fc80000010000 */
[----:B------:R-:W-:-:S07]  /*0f70*/  IMAD.MOV.U32 R23, RZ, RZ, R11 ;  /* 0x000000ffff177224 */ /* 0x000fce00078e000b */
[----:B------:R-:W-:Y:S05]  /*0f80*/  WARPSYNC.COLLECTIVE R20, `(.L_x_7878) ;  /* 0x0000000014087348 */ /* 0x000fea0003c00000 */
[----:B------:R0:W1:Y:S02]  /*0f90*/  SHFL.BFLY P2, R22, R23, R24, R25 ;  /* 0x0c00001817167389 */ /* 0x0000640000040019 */
[----:B01----:R-:W-:Y:S01]  /*0fa0*/  ENDCOLLECTIVE ;  /* 0x000000000000791b */ /* 0x003fe20003800000 */
.L_x_7878:
[----:B------:R-:W-:Y:S01]  /*0fb0*/  HFMA2.MMA R24, -RZ, RZ, 0, 2.384185791015625e-07 ;  /* 0x00000004ff187435 */ /* 0x000fe200000001ff */
[----:B------:R-:W-:-:S05]  /*0fc0*/  MOV R14, R22 ;  /* 0x00000016000e7202 */ /* 0x000fca0000000f00 */
[----:B------:R-:W-:-:S05]  /*0fd0*/  FADD.FTZ R14, R11, R14 ;  /* 0x0000000e0b0e7221 */ /* 0x000fca0000010000 */
[----:B------:R-:W-:-:S07]  /*0fe0*/  MOV R23, R14 ;  /* 0x0000000e00177202 */ /* 0x000fce0000000f00 */
[----:B------:R-:W-:Y:S05]  /*0ff0*/  WARPSYNC.COLLECTIVE R20, `(.L_x_7879) ;  /* 0x0000000014087348 */ /* 0x000fea0003c00000 */
[----:B------:R0:W1:Y:S02]  /*1000*/  SHFL.BFLY P2, R22, R23, R24, R25 ;  /* 0x0c00001817167389 */ /* 0x0000640000040019 */
[----:B01----:R-:W-:Y:S01]  /*1010*/  ENDCOLLECTIVE ;  /* 0x000000000000791b */ /* 0x003fe20003800000 */
.L_x_7879:
[----:B------:R-:W-:Y:S01]  /*1020*/  IMAD.MOV.U32 R24, RZ, RZ, 0x8 ;  /* 0x00000008ff187424 */ /* 0x000fe200078e00ff */
[----:B------:R-:W-:-:S05]  /*1030*/  MOV R13, R22 ;  /* 0x00000016000d7202 */ /* 0x000fca0000000f00 */
[----:B------:R-:W-:-:S05]  /*1040*/  FADD.FTZ R13, R14, R13 ;  /* 0x0000000d0e0d7221 */ /* 0x000fca0000010000 */
[----:B------:R-:W-:-:S07]  /*1050*/  MOV R23, R13 ;  /* 0x0000000d00177202 */ /* 0x000fce0000000f00 */
[----:B------:R-:W-:Y:S05]  /*1060*/  WARPSYNC.COLLECTIVE R20, `(.L_x_7880) ;  /* 0x0000000014087348 */ /* 0x000fea0003c00000 */
[----:B------:R0:W1:Y:S02]  /*1070*/  SHFL.BFLY P2, R22, R23, R24, R25 ;  /* 0x0c00001817167389 */ /* 0x0000640000040019 */
[----:B01----:R-:W-:Y:S01]  /*1080*/  ENDCOLLECTIVE ;  /* 0x000000000000791b */ /* 0x003fe20003800000 */
.L_x_7880:
[----:B------:R-:W-:Y:S01]  /*1090*/  HFMA2.MMA R24, -RZ, RZ, 0, 9.5367431640625e-07 ;  /* 0x00000010ff187435 */ /* 0x000fe200000001ff */
[----:B------:R-:W-:-:S05]  /*10a0*/  MOV R10, R22 ;  /* 0x00000016000a7202 */ /* 0x000fca0000000f00 */
[----:B------:R-:W-:-:S05]  /*10b0*/  FADD.FTZ R11, R13, R10 ;  /* 0x0000000a0d0b7221 */ /* 0x000fca0000010000 */
[----:B------:R-:W-:-:S07]  /*10c0*/  MOV R23, R11 ;  /* 0x0000000b00177202 */ /* 0x000fce0000000f00 */
[----:B------:R-:W-:Y:S05]  /*10d0*/  WARPSYNC.COLLECTIVE R20, `(.L_x_7881) ;  /* 0x0000000014087348 */ /* 0x000fea0003c00000 */
[----:B------:R0:W1:Y:S02]  /*10e0*/  SHFL.BFLY P2, R22, R23, R24, R25 ;  /* 0x0c00001817167389 */ /* 0x0000640000040019 */
[----:B01----:R-:W-:Y:S01]  /*10f0*/  ENDCOLLECTIVE ;  /* 0x000000000000791b */ /* 0x003fe20003800000 */
.L_x_7881:
[----:B------:R-:W-:Y:S01]  /*1100*/  HFMA2.MMA R24, -RZ, RZ, 0, 5.9604644775390625e-08 ;  /* 0x00000001ff187435 */ /* 0x000fe200000001ff */
[----:B------:R-:W-:Y:S02]  /*1110*/  MOV R23, R12 ;  /* 0x0000000c00177202 */ /* 0x000fe40000000f00 */
[----:B------:R-:W-:-:S08]  /*1120*/  MOV R10, R22 ;  /* 0x00000016000a7202 */ /* 0x000fd00000000f00 */
[----:B------:R-:W-:Y:S05]  /*1130*/  WARPSYNC.COLLECTIVE R20, `(.L_x_7882) ;  /* 0x0000000014087348 */ /* 0x000fea0003c00000 */
[----:B------:R0:W1:Y:S02]  /*1140*/  SHFL.BFLY P2, R22, R23, R24, R25 ;  /* 0x0c00001817167389 */ /* 0x0000640000040019 */
[----:B01----:R-:W-:Y:S01]  /*1150*/  ENDCOLLECTIVE ;  /* 0x000000000000791b */ /* 0x003fe20003800000 */
.L_x_7882:
[----:B------:R-:W-:Y:S01]  /*1160*/  HFMA2.MMA R24, -RZ, RZ, 0, 1.1920928955078125e-07 ;  /* 0x00000002ff187435 */ /* 0x000fe200000001ff */
[----:B------:R-:W-:-:S04]  /*1170*/  IMAD.MOV.U32 R13, RZ, RZ, R22 ;  /* 0x000000ffff0d7224 */ /* 0x000fc800078e0016 */
[----:B------:R-:W-:-:S05]  /*1180*/  FADD.FTZ R15, R12, R13 ;  /* 0x0000000d0c0f7221 */ /* 0x000fca0000010000 */
[----:B------:R-:W-:-:S07]  /*1190*/  MOV R23, R15 ;  /* 0x0000000f00177202 */ /* 0x000fce0000000f00 */
[----:B------:R-:W-:Y:S05]  /*11a0*/  WARPSYNC.COLLECTIVE R20, `(.L_x_7883) ;  /* 0x0000000014087348 */ /* 0x000fea0003c00000 */
[----:B------:R0:W1:Y:S02]  /*11b0*/  SHFL.BFLY P2, R22, R23, R24, R25 ;  /* 0x0c00001817167389 */ /* 0x0000640000040019 */
[----:B01----:R-:W-:Y:S01]  /*11c0*/  ENDCOLLECTIVE ;  /* 0x000000000000791b */ /* 0x003fe20003800000 */
.L_x_7883:
[----:B------:R-:W-:Y:S01]  /*11d0*/  HFMA2.MMA R24, -RZ, RZ, 0, 2.384185791015625e-07 ;  /* 0x00000004ff187435 */ /* 0x000fe200000001ff */
[----:B------:R-:W-:-:S05]  /*11e0*/  MOV R16, R22 ;  /* 0x0000001600107202 */ /* 0x000fca0000000f00 */
[----:B------:R-:W-:-:S05]  /*11f0*/  FADD.FTZ R16, R15, R16 ;  /* 0x000000100f107221 */ /* 0x000fca0000010000 */
[----:B------:R-:W-:-:S07]  /*1200*/  MOV R23, R16 ;  /* 0x0000001000177202 */ /* 0x000fce0000000f00 */
[----:B------:R-:W-:Y:S05]  /*1210*/  WARPSYNC.COLLECTIVE R20, `(.L_x_7884) ;  /* 0x0000000014087348 */ /* 0x000fea0003c00000 */
[----:B------:R0:W1:Y:S02]  /*1220*/  SHFL.BFLY P2, R22, R23, R24, R25 ;  /* 0x0c00001817167389 */ /* 0x0000640000040019 */
[----:B01----:R-:W-:Y:S01]  /*1230*/  ENDCOLLECTIVE ;  /* 0x000000000000791b */ /* 0x003fe20003800000 */
.L_x_7884:
[----:B------:R-:W-:Y:S01]  /*1240*/  HFMA2.MMA R24, -RZ, RZ, 0, 4.76837158203125e-07 ;  /* 0x00000008ff187435 */ /* 0x000fe200000001ff */
[----:B------:R-:W-:-:S05]  /*1250*/  MOV R17, R22 ;  /* 0x0000001600117202 */ /* 0x000fca0000000f00 */
[----:B------:R-:W-:-:S04]  /*1260*/  FADD.FTZ R17, R16, R17 ;  /* 0x0000001110117221 */ /* 0x000fc80000010000 */
[----:B------:R-:W-:-:S07]  /*1270*/  IMAD.MOV.U32 R23, RZ, RZ, R17 ;  /* 0x000000ffff177224 */ /* 0x000fce00078e0011 */
[----:B------:R-:W-:Y:S05]  /*1280*/  WARPSYNC.COLLECTIVE R20, `(.L_x_7885) ;  /* 0x0000000014087348 */ /* 0x000fea0003c00000 */
[----:B------:R0:W1:Y:S02]  /*1290*/  SHFL.BFLY P2, R22, R23, R24, R25 ;  /* 0x0c00001817167389 */ /* 0x0000640000040019 */
[----:B01----:R-:W-:Y:S01]  /*12a0*/  ENDCOLLECTIVE ;  /* 0x000000000000791b */ /* 0x003fe20003800000 */
.L_x_7885:
[----:B------:R-:W-:Y:S01]  /*12b0*/  HFMA2.MMA R24, -RZ, RZ, 0, 9.5367431640625e-07 ;  /* 0x00000010ff187435 */ /* 0x000fe200000001ff */
[----:B------:R-:W-:-:S05]  /*12c0*/  MOV R12, R22 ;  /* 0x00000016000c7202 */ /* 0x000fca0000000f00 */
[----:B------:R-:W-:-:S05]  /*12d0*/  FADD.FTZ R12, R17, R12 ;  /* 0x0000000c110c7221 */ /* 0x000fca0000010000 */
[----:B------:R-:W-:-:S07]  /*12e0*/  MOV R23, R12 ;  /* 0x0000000c00177202 */ /* 0x000fce0000000f00 */
[----:B------:R-:W-:Y:S05]  /*12f0*/  WARPSYNC.COLLECTIVE R20, `(.L_x_7886) ;  /* 0x0000000014087348 */ /* 0x000fea0003c00000 */
[----:B------:R0:W1:Y:S02]  /*1300*/  SHFL.BFLY P2, R22, R23, R24, R25 ;  /* 0x0c00001817167389 */ /* 0x0000640000040019 */
[----:B01----:R-:W-:Y:S01]  /*1310*/  ENDCOLLECTIVE ;  /* 0x000000000000791b */ /* 0x003fe20003800000 */
.L_x_7886:
[----:B------:R-:W-:Y:S01]  /*1320*/  MOV R23, R8 ;  /* 0x0000000800177202 */ /* 0x000fe20000000f00 */
[----:B------:R-:W-:Y:S01]  /*1330*/  IMAD.MOV.U32 R24, RZ, RZ, 0x1 ;  /* 0x00000001ff187424 */ /* 0x000fe200078e00ff */
[----:B------:R-:W-:-:S07]  /*1340*/  MOV R15, R22 ;  /* 0x00000016000f7202 */ /* 0x000fce0000000f00 */
[----:B------:R-:W-:Y:S05]  /*1350*/  WARPSYNC.COLLECTIVE R20, `(.L_x_7887) ;  /* 0x0000000014087348 */ /* 0x000fea0003c00000 */
[----:B------:R0:W1:Y:S02]  /*1360*/  SHFL.BFLY P2, R22, R23, R24, R25 ;  /* 0x0c00001817167389 */ /* 0x0000640000040019 */
[----:B01----:R-:W-:Y:S01]  /*1370*/  ENDCOLLECTIVE ;  /* 0x000000000000791b */ /* 0x003fe20003800000 */
.L_x_7887:
[----:B------:R-:W-:Y:S01]  /*1380*/  HFMA2.MMA R24, -RZ, RZ, 0, 1.1920928955078125e-07 ;  /* 0x00000002ff187435 */ /* 0x000fe200000001ff */
[----:B------:R-:W-:-:S05]  /*1390*/  MOV R17, R22 ;  /* 0x0000001600117202 */ /* 0x000fca0000000f00 */
[----:B------:R-:W-:-:S05]  /*13a0*/  FADD.FTZ R18, R8, R17 ;  /* 0x0000001108127221 */ /* 0x000fca0000010000 */
[----:B------:R-:W-:-:S07]  /*13b0*/  MOV R23, R18 ;  /* 0x0000001200177202 */ /* 0x000fce0000000f00 */
[----:B------:R-:W-:Y:S05]  /*13c0*/  WARPSYNC.COLLECTIVE R20, `(.L_x_7888) ;  /* 0x0000000014087348 */ /* 0x000fea0003c00000 */
[----:B------:R0:W1:Y:S02]  /*13d0*/  SHFL.BFLY P2, R22, R23, R24, R25 ;  /* 0x0c00001817167389 */ /* 0x0000640000040019 */
[----:B01----:R-:W-:Y:S01]  /*13e0*/  ENDCOLLECTIVE ;  /* 0x000000000000791b */ /* 0x003fe20003800000 */
.L_x_7888:
[----:B------:R-:W-:Y:S01]  /*13f0*/  HFMA2.MMA R24, -RZ, RZ, 0, 2.384185791015625e-07 ;  /* 0x00000004ff187435 */ /* 0x000fe200000001ff */
[----:B------:R-:W-:-:S05]  /*1400*/  MOV R13, R22 ;  /* 0x00000016000d7202 */ /* 0x000fca0000000f00 */
[----:B------:R-:W-:-:S05]  /*1410*/  FADD.FTZ R19, R18, R13 ;  /* 0x0000000d12137221 */ /* 0x000fca0000010000 */
[----:B------:R-:W-:-:S07]  /*1420*/  MOV R23, R19 ;  /* 0x0000001300177202 */ /* 0x000fce0000000f00 */
[----:B------:R-:W-:Y:S05]  /*1430*/  WARPSYNC.COLLECTIVE R20, `(.L_x_7889) ;  /* 0x0000000014087348 */ /* 0x000fea0003c00000 */
[----:B------:R0:W1:Y:S02]  /*1440*/  SHFL.BFLY P2, R22, R23, R24, R25 ;  /* 0x0c00001817167389 */ /* 0x0000640000040019 */
[----:B01----:R-:W-:Y:S01]  /*1450*/  ENDCOLLECTIVE ;  /* 0x000000000000791b */ /* 0x003fe20003800000 */
.L_x_7889:
[----:B------:R-:W-:Y:S01]  /*1460*/  HFMA2.MMA R24, -RZ, RZ, 0, 4.76837158203125e-07 ;  /* 0x00000008ff187435 */ /* 0x000fe200000001ff */
[----:B------:R-:W-:-:S04]  /*1470*/  IMAD.MOV.U32 R8, RZ, RZ, R22 ;  /* 0x000000ffff087224 */ /* 0x000fc800078e0016 */
[----:B------:R-:W-:-:S05]  /*1480*/  FADD.FTZ R8, R19, R8 ;  /* 0x0000000813087221 */ /* 0x000fca0000010000 */
[----:B------:R-:W-:-:S07]  /*1490*/  MOV R23, R8 ;  /* 0x0000000800177202 */ /* 0x000fce0000000f00 */
[----:B------:R-:W-:Y:S05]  /*14a0*/  WARPSYNC.COLLECTIVE R20, `(.L_x_7890) ;  /* 0x0000000014087348 */ /* 0x000fea0003c00000 */
[----:B------:R0:W1:Y:S02]  /*14b0*/  SHFL.BFLY P2, R22, R23, R24, R25 ;  /* 0x0c00001817167389 */ /* 0x0000640000040019 */
[----:B01----:R-:W-:Y:S01]  /*14c0*/  ENDCOLLECTIVE ;  /* 0x000000000000791b */ /* 0x003fe20003800000 */
.L_x_7890:
[----:B------:R-:W-:Y:S01]  /*14d0*/  HFMA2.MMA R24, -RZ, RZ, 0, 9.5367431640625e-07 ;  /* 0x00000010ff187435 */ /* 0x000fe200000001ff */
[----:B------:R-:W-:-:S05]  /*14e0*/  MOV R21, R22 ;  /* 0x0000001600157202 */ /* 0x000fca0000000f00 */
[----:B------:R-:W-:-:S05]  /*14f0*/  FADD.FTZ R21, R8, R21 ;  /* 0x0000001508157221 */ /* 0x000fca0000010000 */
[----:B------:R-:W-:-:S07]  /*1500*/  MOV R23, R21 ;  /* 0x0000001500177202 */ /* 0x000fce0000000f00 */
[----:B------:R-:W-:Y:S05]  /*1510*/  WARPSYNC.COLLECTIVE R20, `(.L_x_7891) ;  /* 0x0000000014087348 */ /* 0x000fea0003c00000 */
[----:B------:R0:W1:Y:S02]  /*1520*/  SHFL.BFLY P2, R22, R23, R24, R25 ;  /* 0x0c00001817167389 */ /* 0x0000640000040019 */
[----:B01----:R-:W-:Y:S01]  /*1530*/  ENDCOLLECTIVE ;  /* 0x000000000000791b */ /* 0x003fe20003800000 */
.L_x_7891:
[----:B------:R-:W-:Y:S01]  /*1540*/  MOV R14, R22 ;  /* 0x00000016000e7202 */ /* 0x000fe20000000f00 */
[----:B------:R-:W-:Y:S06]  /*1550*/  BRA `(.L_x_7892) ;  /* 0xfffffff400c87947 */ /* 0x000fec000383ffff */
.L_x_7893:
        /* <DEDUP_REMOVED lines=10> */
.L_x_11792:


//--------------------- .text._ZN10layer_norm13ln_bwd_kernelINS_13Kernel_traitsI6__halfS2_fS2_fjLj768ELj1ELj4ELj1ELj16ENS_18Kernel_traits_baseILj768ES2_S2_fS2_fjLj128EEEEELb1ELb1ELb1ELb0EEEvNS_9BwdParamsE --------------------------
	.section	.text._ZN10layer_norm13ln_bwd_kernelINS_13Kernel_traitsI6__halfS2_fS2_fjLj768ELj1ELj4ELj1ELj16ENS_18Kernel_traits_baseILj768ES2_S2_fS2_fjLj128EEEEELb1ELb1ELb1ELb0EEEvNS_9BwdParamsE,"ax",@progbits
	.align	128
        .global         _ZN10layer_norm13ln_bwd_kernelINS_13Kernel_traitsI6__halfS2_fS2_fjLj768ELj1ELj4ELj1ELj16ENS_18Kernel_traits_baseILj768ES2_S2_fS2_fjLj128EEEEELb1ELb1ELb1ELb0EEEvNS_9BwdParamsE
        .type           _ZN10layer_norm13ln_bwd_kernelINS_13Kernel_traitsI6__halfS2_fS2_fjLj768ELj1ELj4ELj1ELj16ENS_18Kernel_traits_baseILj768ES2_S2_fS2_fjLj128EEEEELb1ELb1ELb1ELb0EEEvNS_9BwdParamsE,@function
        .size           _ZN10layer_norm13ln_bwd_kernelINS_13Kernel_traitsI6__halfS2_fS2_fjLj768ELj1ELj4ELj1ELj16ENS_18Kernel_traits_baseILj768ES2_S2_fS2_fjLj128EEEEELb1ELb1ELb1ELb0EEEvNS_9BwdParamsE,(.L_x_11793 - _ZN10layer_norm13ln_bwd_kernelINS_13Kernel_traitsI6__halfS2_fS2_fjLj768ELj1ELj4ELj1ELj16ENS_18Kernel_traits_baseILj768ES2_S2_fS2_fjLj128EEEEELb1ELb1ELb1ELb0EEEvNS_9BwdParamsE)
        .other          _ZN10layer_norm13ln_bwd_kernelINS_13Kernel_traitsI6__halfS2_fS2_fjLj768ELj1ELj4ELj1ELj16ENS_18Kernel_traits_baseILj768ES2_S2_fS2_fjLj128EEEEELb1ELb1ELb1ELb0EEEvNS_9BwdParamsE,@"STO_CUDA_ENTRY STV_DEFAULT"
_ZN10layer_norm13ln_bwd_kernelINS_13Kernel_traitsI6__halfS2_fS2_fjLj768ELj1ELj4ELj1ELj16ENS_18Kernel_traits_baseILj768ES2_S2_fS2_fjLj128EEEEELb1ELb1ELb1ELb0EEEvNS_9BwdParamsE:
.text._ZN10layer_norm13ln_bwd_kernelINS_13Kernel_traitsI6__halfS2_fS2_fjLj768ELj1ELj4ELj1ELj16ENS_18Kernel_traits_baseILj768ES2_S2_fS2_fjLj128EEEEELb1ELb1ELb1ELb0EEEvNS_9BwdParamsE:
        /* <DEDUP_REMOVED lines=82> */
[--C-:B-----5:R-:W-:Y:S01]  /*0520*/  HADD2.F32 R2, -RZ, R164.reuse.H0_H0 ;  /* 0x200000a4ff027230 */ /* 0x120fe20000004100 */
[----:B------:R-:W-:Y:S01]  /*0530*/  HFMA2.MMA R41, -RZ, RZ, 0, 0 ;  /* 0x00000000ff297435 */ /* 0x000fe200000001ff */
        /* <DEDUP_REMOVED lines=9> */
[----:B------:R-:W-:Y:S02]  /*05d0*/  HADD2.F32 R28, -RZ, R27.H0_H0 ;  /* 0x2000001bff1c7230 */ /* 0x000fe40000004100 */
[----:B------:R-:W-:-:S02]  /*05e0*/  HADD2.F32 R18, -RZ, R8.H0_H0 ;  /* 0x20000008ff127230 */ /* 0x000fc40000004100 */
        /* <DEDUP_REMOVED lines=36> */
.L_x_8016:
        /* <DEDUP_REMOVED lines=39> */
.L_x_7899:
[----:B------:R-:W-:Y:S05]  /*0aa0*/  BSYNC B2 ;  /* 0x0000000000027941 */ /* 0x000fea0003800000 */
.L_x_7898:
        /* <DEDUP_REMOVED lines=12> */
.L_x_7901:
[----:B------:R-:W-:Y:S05]  /*0b70*/  BSYNC B2 ;  /* 0x0000000000027941 */ /* 0x000fea0003800000 */
.L_x_7900:
        /* <DEDUP_REMOVED lines=10> */
[----:B------:R-:W-:Y:S01]  /*0c20*/  HFMA2.MMA R238, -RZ, RZ, 0, 0 ;  /* 0x00000000ffee7435 */ /* 0x000fe200000001ff */
[----:B------:R-:W-:Y:S10]  /*0c30*/  BRA `(.L_x_7902) ;  /* 0x0000001000347947 */ /* 0x000ff40003800000 */
.L_x_7897:
        /* <DEDUP_REMOVED lines=39> */
[C---:B---3--:R-:W-:Y:S01]  /*0eb0*/  FADD.FTZ R233, -R234.reuse, R144 ;  /* 0x00000090eae97221 */ /* 0x048fe20000010100 */
[----:B------:R-:W-:-:S03]  /*0ec0*/  FADD.FTZ R229, -R234, R146 ;  /* 0x00000092eae57221 */ /* 0x000fc60000010100 */
[----:B------:R-:W-:Y:S01]  /*0ed0*/  FMUL.FTZ R233, R184, R233 ;  /* 0x000000e9b8e97220 */ /* 0x000fe20000410000 */
[C---:B----4-:R-:W-:Y:S01]  /*0ee0*/  FADD.FTZ R187, -R234.reuse, R152 ;  /* 0x00000098eabb7221 */ /* 0x050fe20000010100 */
[--C-:B------:R-:W-:Y:S02]  /*0ef0*/  HADD2.F32 R231, -RZ, R148.reuse.H0_H0 ;  /* 0x20000094ffe77230 */ /* 0x100fe40000004100 */
[----:B------:R-:W-:Y:S01]  /*0f00*/  FADD.FTZ R147, -R234, R147 ;  /* 0x00000093ea937221 */ /* 0x000fe20000010100 */
[--C-:B------:R-:W-:Y:S02]  /*0f10*/  HADD2.F32 R227, -RZ, R149.reuse.H0_H0 ;  /* 0x20000095ffe37230 */ /* 0x100fe40000004100 */
[----:B------:R-:W-:Y:S02]  /*0f20*/  HADD2.F32 R146, -RZ, R149.H1_H1 ;  /* 0x30000095ff927230 */ /* 0x000fe40000004100 */
[----:B------:R-:W-:Y:S01]  /*0f30*/  FADD.FTZ R64, R64, R231 ;  /* 0x000000e740407221 */ /* 0x000fe20000010000 */
[----:B------:R-:W-:-:S02]  /*0f40*/  HADD2.F32 R148, -RZ, R148.H1_H1 ;  /* 0x30000094ff947230 */ /* 0x000fc40000004100 */
[-C--:B------:R-:W-:Y:S01]  /*0f50*/  FFMA.FTZ R40, R233, R231.reuse, R40 ;  /* 0x000000e7e9287223 */ /* 0x080fe20000010028 */
[----:B------:R-:W-:Y:S02]  /*0f60*/  HADD2.F32 R149, -RZ, R150.H0_H0 ;  /* 0x20000096ff957230 */ /* 0x000fe40000004100 */
[----:B------:R-:W-:Y:S01]  /*0f70*/  FADD.FTZ R189, -R234, R145 ;  /* 0x00000091eabd7221 */ /* 0x000fe20000010100 */
[----:B------:R-:W-:Y:S01]  /*0f80*/  FMUL.FTZ R231, R158, R231 ;  /* 0x000000e79ee77220 */ /* 0x000fe20000410000 */
[C---:B------:R-:W-:Y:S01]  /*0f90*/  FMUL.FTZ R187, R184.reuse, R187 ;  /* 0x000000bbb8bb7220 */ /* 0x040fe20000410000 */
[C---:B------:R-:W-:Y:S01]  /*0fa0*/  FMUL.FTZ R229, R184.reuse, R229 ;  /* 0x000000e5b8e57220 */ /* 0x040fe20000410000 */
[C---:B------:R-:W-:Y:S01]  /*0fb0*/  FMUL.FTZ R228, R184.reuse, R147 ;  /* 0x00000093b8e47220 */ /* 0x040fe20000410000 */
        /* <DEDUP_REMOVED lines=17> */
[----:B------:R-:W-:-:S02]  /*10d0*/  FADD.FTZ R191, -R234, R154 ;  /* 0x0000009aeabf7221 */ /* 0x000fc40000010100 */
[----:B------:R-:W-:Y:S01]  /*10e0*/  FADD.FTZ R146, R146, R227 ;  /* 0x000000e392927221 */ /* 0x000fe20000010000 */
[----:B------:R-:W-:Y:S01]  /*10f0*/  FFMA.FTZ R147, R229, R227, R148 ;  /* 0x000000e3e5937223 */ /* 0x000fe20000010094 */
[--C-:B------:R-:W-:Y:S02]  /*1100*/  HADD2.F32 R145, -RZ, R151.reuse.H0_H0 ;  /* 0x20000097ff917230 */ /* 0x100fe40000004100 */
[----:B------:R-:W-:Y:S01]  /*1110*/  FMUL.FTZ R191, R184, R191 ;  /* 0x000000bfb8bf7220 */ /* 0x000fe20000410000 */
[----:B------:R-:W-:Y:S02]  /*1120*/  HADD2.F32 R150, -RZ, R150.H1_H1 ;  /* 0x30000096ff967230 */ /* 0x000fe40000004100 */
[----:B------:R-:W-:Y:S01]  /*1130*/  FADD.FTZ R149, R146, R225 ;  /* 0x000000e192957221 */ /* 0x000fe20000010000 */
[----:B------:R-:W-:Y:S01]  /*1140*/  FADD.FTZ R153, -R234, R153 ;  /* 0x00000099ea997221 */ /* 0x000fe20000010100 */
        /* <DEDUP_REMOVED lines=21> */
[----:B0-----:R-:W-:-:S07]  /*12a0*/  FFMA.FTZ R238, R192, R193, R145 ;  /* 0x000000c1c0ee7223 */ /* 0x001fce0000010091 */
.L_x_7904:
[----:B------:R-:W-:Y:S05]  /*12b0*/  BSYNC B2 ;  /* 0x0000000000027941 */ /* 0x000fea0003800000 */
.L_x_7903:
        /* <DEDUP_REMOVED lines=20> */
[C---:B---3--:R-:W-:Y:S01]  /*1400*/  FADD.FTZ R197, -R234.reuse, R146 ;  /* 0x00000092eac57221 */ /* 0x048fe20000010100 */
[C---:B------:R-:W-:Y:S01]  /*1410*/  FADD.FTZ R205, -R234.reuse, R147 ;  /* 0x00000093eacd7221 */ /* 0x040fe20000010100 */
[----:B------:R-:W-:-:S02]  /*1420*/  FADD.FTZ R199, -R234, R144 ;  /* 0x00000090eac77221 */ /* 0x000fc40000010100 */
[C---:B------:R-:W-:Y:S01]  /*1430*/  FMUL.FTZ R197, R184.reuse, R197 ;  /* 0x000000c5b8c57220 */ /* 0x040fe20000410000 */
[C---:B------:R-:W-:Y:S01]  /*1440*/  FMUL.FTZ R196, R184.reuse, R205 ;  /* 0x000000cdb8c47220 */ /* 0x040fe20000410000 */
[--C-:B----4-:R-:W-:Y:S02]  /*1450*/  HADD2.F32 R147, -RZ, R148.reuse.H0_H0 ;  /* 0x20000094ff937230 */ /* 0x110fe40000004100 */
[--C-:B------:R-:W-:Y:S02]  /*1460*/  HADD2.F32 R203, -RZ, R149.reuse.H0_H0 ;  /* 0x20000095ffcb7230 */ /* 0x100fe40000004100 */
[----:B------:R-:W-:Y:S02]  /*1470*/  HADD2.F32 R146, -RZ, R149.H1_H1 ;  /* 0x30000095ff927230 */ /* 0x000fe40000004100 */
[----:B0-----:R-:W-:Y:S01]  /*1480*/  FMUL.FTZ R195, R184, R199 ;  /* 0x000000c7b8c37220 */ /* 0x001fe20000410000 */
[----:B------:R-:W-:Y:S02]  /*1490*/  HADD2.F32 R148, -RZ, R148.H1_H1 ;  /* 0x30000094ff947230 */ /* 0x000fe40000004100 */
[----:B------:R-:W-:Y:S01]  /*14a0*/  FMUL.FTZ R198, R26, R147 ;  /* 0x000000931ac67220 */ /* 0x000fe20000410000 */
[----:B------:R-:W-:Y:S01]  /*14b0*/  FADD.FTZ R201, -R234, R145 ;  /* 0x00000091eac97221 */ /* 0x000fe20000010100 */
        /* <DEDUP_REMOVED lines=11> */
[C---:B------:R-:W-:Y:S01]  /*1570*/  FMUL.FTZ R194, R184.reuse, R201 ;  /* 0x000000c9b8c27220 */ /* 0x040fe20000410000 */
[----:B------:R-:W-:Y:S01]  /*1580*/  FFMA.FTZ R147, R195, R198, R238 ;  /* 0x000000c6c3937223 */ /* 0x000fe200000100ee */
[----:B------:R-:W-:Y:S01]  /*1590*/  FMUL.FTZ R201, R184, R149 ;  /* 0x00000095b8c97220 */ /* 0x000fe20000410000 */
[----:B------:R-:W-:Y:S01]  /*15a0*/  FADD.FTZ R149, R146, R199 ;  /* 0x000000c792957221 */ /* 0x000fe20000010000 */
[----:B------:R-:W-:-:S02]  /*15b0*/  HADD2.F32 R207, -RZ, R150.H0_H0 ;  /* 0x20000096ffcf7230 */ /* 0x000fc40000004100 */
[----:B------:R-:W-:Y:S01]  /*15c0*/  FFMA.FTZ R146, R194, R199, R147 ;  /* 0x000000c7c2927223 */ /* 0x000fe20000010093 */
[--C-:B------:R-:W-:Y:S02]  /*15d0*/  HADD2.F32 R145, -RZ, R151.reuse.H0_H0 ;  /* 0x20000097ff917230 */ /* 0x100fe40000004100 */
[----:B------:R-:W-:Y:S01]  /*15e0*/  FADD.FTZ R129, R129, R148 ;  /* 0x0000009481817221 */ /* 0x000fe20000010000 */
[----:B------:R-:W-:Y:S02]  /*15f0*/  HADD2.F32 R144, -RZ, R151.H1_H1 ;  /* 0x30000097ff907230 */ /* 0x000fe40000004100 */
[----:B------:R-:W-:Y:S01]  /*1600*/  FADD.FTZ R151, -R234, R154 ;  /* 0x0000009aea977221 */ /* 0x000fe20000010100 */
[----:B------:R-:W-:Y:S01]  /*1610*/  FFMA.FTZ R73, R194, R148, R73 ;  /* 0x00000094c2497223 */ /* 0x000fe20000010049 */
[----:B------:R-:W-:Y:S01]  /*1620*/  FADD.FTZ R148, R149, R200 ;  /* 0x000000c895947221 */ /* 0x000fe20000010000 */
[----:B------:R-:W-:Y:S01]  /*1630*/  FFMA.FTZ R147, R197, R200, R146 ;  /* 0x000000c8c5937223 */ /* 0x000fe20000010092 */
[----:B------:R-:W-:Y:S01]  /*1640*/  FADD.FTZ R136, R136, R207 ;  /* 0x000000cf88887221 */ /* 0x000fe20000010000 */
[-C--:B------:R-:W-:Y:S01]  /*1650*/  FFMA.FTZ R76, R201, R207.reuse, R76 ;  /* 0x000000cfc94c7223 */ /* 0x080fe2000001004c */
[----:B------:R-:W-:Y:S01]  /*1660*/  FMUL.FTZ R202, R22, R207 ;  /* 0x000000cf16ca7220 */ /* 0x000fe20000410000 */
[----:B------:R-:W-:-:S02]  /*1670*/  HADD2.F32 R150, -RZ, R150.H1_H1 ;  /* 0x30000096ff967230 */ /* 0x000fc40000004100 */
[----:B------:R-:W-:Y:S01]  /*1680*/  FMUL.FTZ R207, R184, R151 ;  /* 0x00000097b8cf7220 */ /* 0x000fe20000410000 */
[----:B------:R-:W-:Y:S01]  /*1690*/  FADD.FTZ R153, -R234, R153 ;  /* 0x00000099ea997221 */ /* 0x000fe20000010100 */
[----:B------:R-:W-:Y:S01]  /*16a0*/  FADD.FTZ R149, R148, R203 ;  /* 0x000000cb94957221 */ /* 0x000fe20000010000 */
[----:B------:R-:W-:Y:S01]  /*16b0*/  FFMA.FTZ R146, R196, R203, R147 ;  /* 0x000000cbc4927223 */ /* 0x000fe20000010093 */
[----:B------:R-:W-:Y:S01]  /*16c0*/  FADD.FTZ R155, -R234, R155 ;  /* 0x0000009bea9b7221 */ /* 0x000fe20000010100 */
[----:B------:R-:W-:Y:S01]  /*16d0*/  FADD.FTZ R138, R138, R145 ;  /* 0x000000918a8a7221 */ /* 0x000fe20000010000 */
[-C--:B------:R-:W-:Y:S01]  /*16e0*/  FFMA.FTZ R78, R207, R145.reuse, R78 ;  /* 0x00000091cf4e7223 */ /* 0x080fe2000001004e */
[----:B------:R-:W-:Y:S01]  /*16f0*/  FMUL.FTZ R206, R20, R145 ;  /* 0x0000009114ce7220 */ /* 0x000fe20000410000 */
        /* <DEDUP_REMOVED lines=16> */
.L_x_7906:
[----:B------:R-:W-:Y:S05]  /*1800*/  BSYNC B2 ;  /* 0x0000000000027941 */ /* 0x000fea0003800000 */
.L_x_7905:
        /* <DEDUP_REMOVED lines=18> */
[C---:B------:R-:W-:Y:S01]  /*1930*/  FADD.FTZ R217, -R234.reuse, R146 ;  /* 0x00000092ead97221 */ /* 0x040fe20000010100 */
[----:B------:R-:W-:Y:S01]  /*1940*/  FADD.FTZ R215, -R234, R145 ;  /* 0x00000091ead77221 */ /* 0x000fe20000010100 */
[----:B------:R-:W-:Y:S01]  /*1950*/  FMUL.FTZ R212, R184, R221 ;  /* 0x000000ddb8d47220 */ /* 0x000fe20000410000 */
[----:B----4-:R-:W-:-:S02]  /*1960*/  HADD2.F32 R147, -RZ, R148.H0_H0 ;  /* 0x20000094ff937230 */ /* 0x010fc40000004100 */
[--C-:B------:R-:W-:Y:S02]  /*1970*/  HADD2.F32 R146, -RZ, R149.reuse.H1_H1 ;  /* 0x30000095ff927230 */ /* 0x100fe40000004100 */
[----:B0-----:R-:W-:Y:S01]  /*1980*/  FMUL.FTZ R211, R184, R213 ;  /* 0x000000d5b8d37220 */ /* 0x001fe20000410000 */
[----:B------:R-:W-:Y:S02]  /*1990*/  HADD2.F32 R148, -RZ, R148.H1_H1 ;  /* 0x30000094ff947230 */ /* 0x000fe40000004100 */
[----:B------:R-:W-:Y:S01]  /*19a0*/  FMUL.FTZ R214, R18, R147 ;  /* 0x0000009312d67220 */ /* 0x000fe20000410000 */
[----:B------:R-:W-:Y:S02]  /*19b0*/  HADD2.F32 R219, -RZ, R149.H0_H0 ;  /* 0x20000095ffdb7230 */ /* 0x000fe40000004100 */
[----:B------:R-:W-:Y:S01]  /*19c0*/  FMUL.FTZ R213, R184, R217 ;  /* 0x000000d9b8d57220 */ /* 0x000fe20000410000 */
        /* <DEDUP_REMOVED lines=18> */
[----:B------:R-:W-:Y:S01]  /*1af0*/  FFMA.FTZ R57, R210, R148, R57 ;  /* 0x00000094d2397223 */ /* 0x000fe20000010039 */
[----:B------:R-:W-:Y:S01]  /*1b00*/  FADD.FTZ R148, R149, R216 ;  /* 0x000000d895947221 */ /* 0x000fe20000010000 */
[----:B------:R-:W-:Y:S01]  /*1b10*/  FFMA.FTZ R147, R213, R216, R146 ;  /* 0x000000d8d5937223 */ /* 0x000fe20000010092 */
[--C-:B------:R-:W-:Y:S02]  /*1b20*/  HADD2.F32 R145, -RZ, R151.reuse.H0_H0 ;  /* 0x20000097ff917230 */ /* 0x100fe40000004100 */
[----:B------:R-:W-:Y:S02]  /*1b30*/  HADD2.F32 R144, -RZ, R151.H1_H1 ;  /* 0x30000097ff907230 */ /* 0x000fe40000004100 */
[C---:B------:R-:W-:Y:S01]  /*1b40*/  FADD.FTZ R151, -R234.reuse, R154 ;  /* 0x0000009aea977221 */ /* 0x040fe20000010100 */
[----:B------:R-:W-:Y:S02]  /*1b50*/  HADD2.F32 R150, -RZ, R150.H1_H1 ;  /* 0x30000096ff967230 */ /* 0x000fe40000004100 */
        /* <DEDUP_REMOVED lines=27> */
.L_x_7902:
[----:B------:R-:W-:Y:S05]  /*1d10*/  BSYNC B1 ;  /* 0x0000000000017941 */ /* 0x000fea0003800000 */
.L_x_7896:
        /* <DEDUP_REMOVED lines=20> */
.L_x_8038:
        /* <DEDUP_REMOVED lines=22> */
.L_x_7911:
[----:B------:R-:W-:Y:S05]  /*1fc0*/  BSYNC B2 ;  /* 0x0000000000027941 */ /* 0x000fea0003800000 */
.L_x_7910:
        /* <DEDUP_REMOVED lines=13> */
.L_x_7913:
[----:B------:R-:W-:Y:S05]  /*20a0*/  BSYNC B2 ;  /* 0x0000000000027941 */ /* 0x000fea0003800000 */
.L_x_7912:
[----:B------:R-:W-:Y:S04]  /*20b0*/  BSSY B2, `(.L_x_7914) ;  /* 0x000000d000027945 */ /* 0x000fe80003800000 */
[----:B------:R-:W-:Y:S05]  /*20c0*/  @!P1 BRA `(.L_x_7915) ;  /* 0x00000000002c9947 */ /* 0x000fea0003800000 */
[----:B------:R-:W-:Y:S01]  /*20d0*/  LOP3.LUT P0, RZ, R174, 0xff, RZ, 0xc0, !PT ;  /* 0x000000ffaeff7812 */ /* 0x000fe2000780c0ff */
[----:B------:R-:W-:Y:S01]  /*20e0*/  FMUL.FTZ R148, R151, UR11 ;  /* 0x0000000b97947c20 */ /* 0x000fe20008410000 */
[----:B------:R-:W-:Y:S01]  /*20f0*/  HFMA2.MMA R149, -RZ, RZ, 0, 0 ;  /* 0x00000000ff957435 */ /* 0x000fe200000001ff */
[----:B------:R-:W-:Y:S02]  /*2100*/  MOV R155, RZ ;  /* 0x000000ff009b7202 */ /* 0x000fe40000000f00 */
[----:B------:R-:W-:-:S08]  /*2110*/  FMUL.FTZ R235, R148, UR10 ;  /* 0x0000000a94eb7c20 */ /* 0x000fd00008410000 */
[----:B------:R-:W-:Y:S02]  /*2120*/  @P0 HADD2.F32 R148, -RZ, R140.H0_H0 ;  /* 0x2000008cff940230 */ /* 0x000fe40000004100 */
[----:B------:R-:W-:-:S03]  /*2130*/  @P0 FMUL.FTZ R149, R10, R235 ;  /* 0x000000eb0a950220 */ /* 0x000fc60000410000 */
[----:B------:R-:W-:Y:S02]  /*2140*/  @P0 FMUL.FTZ R155, R235, R148 ;  /* 0x00000094eb9b0220 */ /* 0x000fe40000410000 */
[----:B------:R-:W-:Y:S02]  /*2150*/  F2FP.F16.F32.PACK_AB R149, RZ, R149 ;  /* 0x00000095ff95723e */ /* 0x000fe400000000ff */
[----:B------:R-:W-:Y:S02]  /*2160*/  FADD.FTZ R88, R88, R155 ;  /* 0x0000009b58587221 */ /* 0x000fe40000010000 */
[----:B------:R-:W-:-:S07]  /*2170*/  PRMT R52, R149, 0x7610, R52 ;  /* 0x0000761095347816 */ /* 0x000fce0000000034 */
.L_x_7915:
[----:B------:R-:W-:Y:S05]  /*2180*/  BSYNC B2 ;  /* 0x0000000000027941 */ /* 0x000fea0003800000 */
.L_x_7914:
        /* <DEDUP_REMOVED lines=13> */
.L_x_7917:
[----:B------:R-:W-:Y:S05]  /*2260*/  BSYNC B2 ;  /* 0x0000000000027941 */ /* 0x000fea0003800000 */
.L_x_7916:
[----:B------:R-:W-:Y:S04]  /*2270*/  BSSY B2, `(.L_x_7918) ;  /* 0x000000c000027945 */ /* 0x000fe80003800000 */
[----:B------:R-:W-:Y:S05]  /*2280*/  @!P1 BRA `(.L_x_7919) ;  /* 0x0000000000289947 */ /* 0x000fea0003800000 */
[----:B------:R-:W-:Y:S01]  /*2290*/  LOP3.LUT P0, RZ, R174, 0xff00, RZ, 0xc0, !PT ;  /* 0x0000ff00aeff7812 */ /* 0x000fe2000780c0ff */
[----:B------:R-:W-:-:S04]  /*22a0*/  FMUL.FTZ R148, R150, UR11 ;  /* 0x0000000b96947c20 */ /* 0x000fc80008410000 */
[----:B------:R-:W-:Y:S01]  /*22b0*/  FMUL.FTZ R234, R148, UR10 ;  /* 0x0000000a94ea7c20 */ /* 0x000fe20008410000 */
[----:B------:R-:W-:-:S07]  /*22c0*/  CS2R R148, SRZ ;  /* 0x0000000000947805 */ /* 0x000fce000001ff00 */
[----:B------:R-:W-:Y:S02]  /*22d0*/  @P0 HADD2.F32 R155, -RZ, R140.H1_H1 ;  /* 0x3000008cff9b0230 */ /* 0x000fe40000004100 */
[----:B------:R-:W-:-:S03]  /*22e0*/  @P0 FMUL.FTZ R149, R9, R234 ;  /* 0x000000ea09950220 */ /* 0x000fc60000410000 */
[----:B------:R-:W-:Y:S02]  /*22f0*/  @P0 FMUL.FTZ R148, R234, R155 ;  /* 0x0000009bea940220 */ /* 0x000fe40000410000 */
[----:B------:R-:W-:Y:S02]  /*2300*/  F2FP.F16.F32.PACK_AB R149, RZ, R149 ;  /* 0x00000095ff95723e */ /* 0x000fe400000000ff */
[----:B------:R-:W-:Y:S02]  /*2310*/  FADD.FTZ R89, R89, R148 ;  /* 0x0000009459597221 */ /* 0x000fe40000010000 */
[----:B------:R-:W-:-:S07]  /*2320*/  PRMT R52, R52, 0x5410, R149 ;  /* 0x0000541034347816 */ /* 0x000fce0000000095 */
.L_x_7919:
[----:B------:R-:W-:Y:S05]  /*2330*/  BSYNC B2 ;  /* 0x0000000000027941 */ /* 0x000fea0003800000 */
.L_x_7918:
        /* <DEDUP_REMOVED lines=13> */
.L_x_7921:
[----:B------:R-:W-:Y:S05]  /*2410*/  BSYNC B2 ;  /* 0x0000000000027941 */ /* 0x000fea0003800000 */
.L_x_7920:
[----:B------:R-:W-:Y:S04]  /*2420*/  BSSY B2, `(.L_x_7922) ;  /* 0x000000c000027945 */ /* 0x000fe80003800000 */
[----:B------:R-:W-:Y:S05]  /*2430*/  @!P1 BRA `(.L_x_7923) ;  /* 0x0000000000289947 */ /* 0x000fea0003800000 */
[----:B------:R-:W-:Y:S01]  /*2440*/  LOP3.LUT P0, RZ, R174, 0xff0000, RZ, 0xc0, !PT ;  /* 0x00ff0000aeff7812 */ /* 0x000fe2000780c0ff */
[----:B------:R-:W-:-:S04]  /*2450*/  FMUL.FTZ R148, R155, UR11 ;  /* 0x0000000b9b947c20 */ /* 0x000fc80008410000 */
[----:B------:R-:W-:Y:S01]  /*2460*/  FMUL.FTZ R235, R148, UR10 ;  /* 0x0000000a94eb7c20 */ /* 0x000fe20008410000 */
[----:B------:R-:W-:-:S07]  /*2470*/  CS2R R148, SRZ ;  /* 0x0000000000947805 */ /* 0x000fce000001ff00 */
[----:B------:R-:W-:Y:S02]  /*2480*/  @P0 HADD2.F32 R234, -RZ, R141.H0_H0 ;  /* 0x2000008dffea0230 */ /* 0x000fe40000004100 */
[----:B------:R-:W-:-:S03]  /*2490*/  @P0 FMUL.FTZ R148, R8, R235 ;  /* 0x000000eb08940220 */ /* 0x000fc60000410000 */
[----:B------:R-:W-:Y:S02]  /*24a0*/  @P0 FMUL.FTZ R149, R235, R234 ;  /* 0x000000eaeb950220 */ /* 0x000fe40000410000 */
[----:B------:R-:W-:Y:S02]  /*24b0*/  F2FP.F16.F32.PACK_AB R148, RZ, R148 ;  /* 0x00000094ff94723e */ /* 0x000fe400000000ff */
[----:B------:R-:W-:Y:S02]  /*24c0*/  FADD.FTZ R90, R90, R149 ;  /* 0x000000955a5a7221 */ /* 0x000fe40000010000 */
[----:B------:R-:W-:-:S07]  /*24d0*/  PRMT R53, R148, 0x7610, R53 ;  /* 0x0000761094357816 */ /* 0x000fce0000000035 */
.L_x_7923:
[----:B------:R-:W-:Y:S05]  /*24e0*/  BSYNC B2 ;  /* 0x0000000000027941 */ /* 0x000fea0003800000 */
.L_x_7922:
        /* <DEDUP_REMOVED lines=13> */
.L_x_7925:
[----:B------:R-:W-:Y:S05]  /*25c0*/  BSYNC B2 ;  /* 0x0000000000027941 */ /* 0x000fea0003800000 */
.L_x_7924:
[----:B------:R-:W-:Y:S04]  /*25d0*/  BSSY B2, `(.L_x_7926) ;  /* 0x000000d000027945 */ /* 0x000fe80003800000 */
[----:B------:R-:W-:Y:S05]  /*25e0*/  @!P1 BRA `(.L_x_7927) ;  /* 0x00000000002c9947 */ /* 0x000fea0003800000 */
[----:B------:R-:W-:Y:S01]  /*25f0*/  LOP3.LUT P0, RZ, R174, 0xff000000, RZ, 0xc0, !PT ;  /* 0xff000000aeff7812 */ /* 0x000fe2000780c0ff */
[----:B------:R-:W-:Y:S01]  /*2600*/  FMUL.FTZ R148, R234, UR11 ;  /* 0x0000000bea947c20 */ /* 0x000fe20008410000 */
[----:B------:R-:W-:-:S03]  /*2610*/  MOV R236, RZ ;  /* 0x000000ff00ec7202 */ /* 0x000fc60000000f00 */
[----:B------:R-:W-:Y:S01]  /*2620*/  FMUL.FTZ R238, R148, UR10 ;  /* 0x0000000a94ee7c20 */ /* 0x000fe20008410000 */
[----:B------:R-:W-:-:S07]  /*2630*/  HFMA2.MMA R148, -RZ, RZ, 0, 0 ;  /* 0x00000000ff947435 */ /* 0x000fce00000001ff */
[----:B------:R-:W-:Y:S02]  /*2640*/  @P0 HADD2.F32 R149, -RZ, R141.H1_H1 ;  /* 0x3000008dff950230 */ /* 0x000fe40000004100 */
[----:B------:R-:W-:-:S03]  /*2650*/  @P0 FMUL.FTZ R148, R7, R238 ;  /* 0x000000ee07940220 */ /* 0x000fc60000410000 */
[----:B------:R-:W-:Y:S02]  /*2660*/  @P0 FMUL.FTZ R236, R238, R149 ;  /* 0x00000095eeec0220 */ /* 0x000fe40000410000 */
[----:B------:R-:W-:Y:S02]  /*2670*/  F2FP.F16.F32.PACK_AB R148, RZ, R148 ;  /* 0x00000094ff94723e */ /* 0x000fe400000000ff */
[----:B------:R-:W-:Y:S02]  /*2680*/  FADD.FTZ R91, R91, R236 ;  /* 0x000000ec5b5b7221 */ /* 0x000fe40000010000 */
[----:B------:R-:W-:-:S07]  /*2690*/  PRMT R53, R53, 0x5410, R148 ;  /* 0x0000541035357816 */ /* 0x000fce0000000094 */
.L_x_7927:
[----:B------:R-:W-:Y:S05]  /*26a0*/  BSYNC B2 ;  /* 0x0000000000027941 */ /* 0x000fea0003800000 */
.L_x_7926:
        /* <DEDUP_REMOVED lines=13> */
.L_x_7929:
[----:B------:R-:W-:Y:S05]  /*2780*/  BSYNC B2 ;  /* 0x0000000000027941 */ /* 0x000fea0003800000 */
.L_x_7928:
        /* <DEDUP_REMOVED lines=12> */
.L_x_7931:
[----:B------:R-:W-:Y:S05]  /*2850*/  BSYNC B2 ;  /* 0x0000000000027941 */ /* 0x000fea0003800000 */
.L_x_7930:
        /* <DEDUP_REMOVED lines=13> */
.L_x_7933:
[----:B------:R-:W-:Y:S05]  /*2930*/  BSYNC B2 ;  /* 0x0000000000027941 */ /* 0x000fea0003800000 */
.L_x_7932:
        /* <DEDUP_REMOVED lines=13> */
.L_x_7935:
[----:B------:R-:W-:Y:S05]  /*2a10*/  BSYNC B2 ;  /* 0x0000000000027941 */ /* 0x000fea0003800000 */
.L_x_7934:
        /* <DEDUP_REMOVED lines=14> */
.L_x_7937:
[----:B------:R-:W-:Y:S05]  /*2b00*/  BSYNC B2 ;  /* 0x0000000000027941 */ /* 0x000fea0003800000 */
.L_x_7936:
        /* <DEDUP_REMOVED lines=12> */
.L_x_7939:
[----:B------:R-:W-:Y:S05]  /*2bd0*/  BSYNC B2 ;  /* 0x0000000000027941 */ /* 0x000fea0003800000 */
.L_x_7938:
        /* <DEDUP_REMOVED lines=14> */
.L_x_7941:
[----:B------:R-:W-:Y:S05]  /*2cc0*/  BSYNC B2 ;  /* 0x0000000000027941 */ /* 0x000fea0003800000 */
.L_x_7940:
        /* <DEDUP_REMOVED lines=27> */
.L_x_7943:
[----:B------:R-:W-:Y:S05]  /*2e80*/  BSYNC B2 ;  /* 0x0000000000027941 */ /* 0x000fea0003800000 */
.L_x_7942:
[----:B------:R1:W-:Y:S01]  /*2e90*/  @P6 STG.E.128 desc[UR4][R148.64], R132 ;  /* 0x0000008494006986 */ /* 0x0003e2000c101d04 */
[----:B------:R-:W-:Y:S02]  /*2ea0*/  IADD3 R185, R185, 0x20, RZ ;  /* 0x00000020b9b97810 */ /* 0x000fe40007ffe0ff */
[----:B------:R-:W-:Y:S01]  /*2eb0*/  IADD3 R153, R153, 0x20, RZ ;  /* 0x0000002099997810 */ /* 0x000fe20007ffe0ff */
[----:B------:R1:W-:Y:S04]  /*2ec0*/  @P6 STG.E.128 desc[UR4][R148.64+0x10], R48 ;  /* 0x0000103094006986 */ /* 0x0003e8000c101d04 */
[----:B------:R1:W-:Y:S02]  /*2ed0*/  @P1 STG.E.128 desc[UR4][R144.64], R52 ;  /* 0x0000003490001986 */ /* 0x0003e4000c101d04 */
.L_x_7909:
[----:B------:R-:W-:Y:S05]  /*2ee0*/  BSYNC B1 ;  /* 0x0000000000017941 */ /* 0x000fea0003800000 */
.L_x_7908:
        /* <DEDUP_REMOVED lines=11> */
.L_x_7947:
[----:B------:R-:W-:Y:S05]  /*2fa0*/  BSYNC B2 ;  /* 0x0000000000027941 */ /* 0x000fea0003800000 */
.L_x_7946:
        /* <DEDUP_REMOVED lines=13> */
.L_x_7949:
[----:B------:R-:W-:Y:S05]  /*3080*/  BSYNC B2 ;  /* 0x0000000000027941 */ /* 0x000fea0003800000 */
.L_x_7948:
        /* <DEDUP_REMOVED lines=13> */
.L_x_7951:
[----:B------:R-:W-:Y:S05]  /*3160*/  BSYNC B2 ;  /* 0x0000000000027941 */ /* 0x000fea0003800000 */
.L_x_7950:
        /* <DEDUP_REMOVED lines=13> */
.L_x_7953:
[----:B------:R-:W-:Y:S05]  /*3240*/  BSYNC B2 ;  /* 0x0000000000027941 */ /* 0x000fea0003800000 */
.L_x_7952:
[----:B------:R-:W-:Y:S04]  /*3250*/  BSSY B2, `(.L_x_7954) ;  /* 0x000000d000027945 */ /* 0x000fe80003800000 */
[----:B------:R-:W-:Y:S05]  /*3260*/  @!P1 BRA `(.L_x_7955) ;  /* 0x00000000002c9947 */ /* 0x000fea0003800000 */
        /* <DEDUP_REMOVED lines=11> */
.L_x_7955:
[----:B------:R-:W-:Y:S05]  /*3320*/  BSYNC B2 ;  /* 0x0000000000027941 */ /* 0x000fea0003800000 */
.L_x_7954:
        /* <DEDUP_REMOVED lines=13> */
.L_x_7957:
[----:B------:R-:W-:Y:S05]  /*3400*/  BSYNC B2 ;  /* 0x0000000000027941 */ /* 0x000fea0003800000 */
.L_x_7956:
[----:B------:R-:W-:Y:S04]  /*3410*/  BSSY B2, `(.L_x_7958) ;  /* 0x000000d000027945 */ /* 0x000fe80003800000 */
[----:B------:R-:W-:Y:S05]  /*3420*/  @!P1 BRA `(.L_x_7959) ;  /* 0x00000000002c9947 */ /* 0x000fea0003800000 */
[----:B------:R-:W-:Y:S01]  /*3430*/  LOP3.LUT P0, RZ, R176, 0xff0000, RZ, 0xc0, !PT ;  /* 0x00ff0000b0ff7812 */ /* 0x000fe2000780c0ff */
[----:B------:R-:W-:Y:S01]  /*3440*/  FMUL.FTZ R148, R155, UR11 ;  /* 0x0000000b9b947c20 */ /* 0x000fe20008410000 */
[----:B------:R-:W-:Y:S01]  /*3450*/  MOV R149, RZ ;  /* 0x000000ff00957202 */ /* 0x000fe20000000f00 */
[----:B------:R-:W-:Y:S02]  /*3460*/  HFMA2.MMA R235, -RZ, RZ, 0, 0 ;  /* 0x00000000ffeb7435 */ /* 0x000fe400000001ff */
[----:B------:R-:W-:-:S08]  /*3470*/  FMUL.FTZ R237, R148, UR10 ;  /* 0x0000000a94ed7c20 */ /* 0x000fd00008410000 */
[----:B------:R-:W-:Y:S02]  /*3480*/  @P0 HADD2.F32 R148, -RZ, R141.H0_H0 ;  /* 0x2000008dff940230 */ /* 0x000fe40000004100 */
[----:B------:R-:W-:-:S03]  /*3490*/  @P0 FMUL.FTZ R149, R162, R237 ;  /* 0x000000eda2950220 */ /* 0x000fc60000410000 */
[----:B------:R-:W-:Y:S02]  /*34a0*/  @P0 FMUL.FTZ R235, R148, R237 ;  /* 0x000000ed94eb0220 */ /* 0x000fe40000410000 */
[----:B------:R-:W-:Y:S02]  /*34b0*/  F2FP.F16.F32.PACK_AB R149, RZ, R149 ;  /* 0x00000095ff95723e */ /* 0x000fe400000000ff */
[----:B------:R-:W-:Y:S02]  /*34c0*/  FADD.FTZ R98, R98, R235 ;  /* 0x000000eb62627221 */ /* 0x000fe40000010000 */
[----:B------:R-:W-:-:S07]  /*34d0*/  PRMT R53, R149, 0x7610, R53 ;  /* 0x0000761095357816 */ /* 0x000fce0000000035 */
.L_x_7959:
[----:B------:R-:W-:Y:S05]  /*34e0*/  BSYNC B2 ;  /* 0x0000000000027941 */ /* 0x000fea0003800000 */
.L_x_7958:
        /* <DEDUP_REMOVED lines=13> */
.L_x_7961:
[----:B------:R-:W-:Y:S05]  /*35c0*/  BSYNC B2 ;  /* 0x0000000000027941 */ /* 0x000fea0003800000 */
.L_x_7960:
        /* <DEDUP_REMOVED lines=13> */
.L_x_7963:
[----:B------:R-:W-:Y:S05]  /*36a0*/  BSYNC B2 ;  /* 0x0000000000027941 */ /* 0x000fea0003800000 */
.L_x_7962:
        /* <DEDUP_REMOVED lines=13> */
.L_x_7965:
[----:B------:R-:W-:Y:S05]  /*3780*/  BSYNC B2 ;  /* 0x0000000000027941 */ /* 0x000fea0003800000 */
.L_x_7964:
        /* <DEDUP_REMOVED lines=12> */
.L_x_7967:
[----:B------:R-:W-:Y:S05]  /*3850*/  BSYNC B2 ;  /* 0x0000000000027941 */ /* 0x000fea0003800000 */
.L_x_7966:
        /* <DEDUP_REMOVED lines=13> */
.L_x_7969:
[----:B------:R-:W-:Y:S05]  /*3930*/  BSYNC B2 ;  /* 0x0000000000027941 */ /* 0x000fea0003800000 */
.L_x_7968:
        /* <DEDUP_REMOVED lines=13> */
.L_x_7971:
[----:B------:R-:W-:Y:S05]  /*3a10*/  BSYNC B2 ;  /* 0x0000000000027941 */ /* 0x000fea0003800000 */
.L_x_7970:
        /* <DEDUP_REMOVED lines=14> */
.L_x_7973:
[----:B------:R-:W-:Y:S05]  /*3b00*/  BSYNC B2 ;  /* 0x0000000000027941 */ /* 0x000fea0003800000 */
.L_x_7972:
        /* <DEDUP_REMOVED lines=12> */
.L_x_7975:
[----:B------:R-:W-:Y:S05]  /*3bd0*/  BSYNC B2 ;  /* 0x0000000000027941 */ /* 0x000fea0003800000 */
.L_x_7974:
        /* <DEDUP_REMOVED lines=14> */
.L_x_7977:
[----:B------:R-:W-:Y:S05]  /*3cc0*/  BSYNC B2 ;  /* 0x0000000000027941 */ /* 0x000fea0003800000 */
.L_x_7976:
        /* <DEDUP_REMOVED lines=27> */
.L_x_7979:
[----:B------:R-:W-:Y:S05]  /*3e80*/  BSYNC B2 ;  /* 0x0000000000027941 */ /* 0x000fea0003800000 */
.L_x_7978:
[----:B------:R2:W-:Y:S01]  /*3e90*/  @P6 STG.E.128 desc[UR4][R148.64], R132 ;  /* 0x0000008494006986 */ /* 0x0005e2000c101d04 */
[----:B------:R-:W-:Y:S02]  /*3ea0*/  IADD3 R153, R153, 0x20, RZ ;  /* 0x0000002099997810 */ /* 0x000fe40007ffe0ff */
[----:B------:R-:W-:Y:S01]  /*3eb0*/  IADD3 R185, R185, 0x20, RZ ;  /* 0x00000020b9b97810 */ /* 0x000fe20007ffe0ff */
[----:B------:R2:W-:Y:S04]  /*3ec0*/  @P6 STG.E.128 desc[UR4][R148.64+0x10], R48 ;  /* 0x0000103094006986 */ /* 0x0005e8000c101d04 */
[----:B------:R2:W-:Y:S02]  /*3ed0*/  @P1 STG.E.128 desc[UR4][R144.64], R52 ;  /* 0x0000003490001986 */ /* 0x0005e4000c101d04 */
.L_x_7945:
[----:B------:R-:W-:Y:S05]  /*3ee0*/  BSYNC B1 ;  /* 0x0000000000017941 */ /* 0x000fea0003800000 */
.L_x_7944:
        /* <DEDUP_REMOVED lines=15> */
.L_x_7983:
[----:B------:R-:W-:Y:S05]  /*3fe0*/  BSYNC B2 ;  /* 0x0000000000027941 */ /* 0x000fea0003800000 */
.L_x_7982:
        /* <DEDUP_REMOVED lines=13> */
.L_x_7985:
[----:B------:R-:W-:Y:S05]  /*40c0*/  BSYNC B2 ;  /* 0x0000000000027941 */ /* 0x000fea0003800000 */
.L_x_7984:
        /* <DEDUP_REMOVED lines=12> */
.L_x_7987:
[----:B------:R-:W-:Y:S05]  /*4190*/  BSYNC B2 ;  /* 0x0000000000027941 */ /* 0x000fea0003800000 */
.L_x_7986:
        /* <DEDUP_REMOVED lines=13> */
.L_x_7989:
[----:B------:R-:W-:Y:S05]  /*4270*/  BSYNC B2 ;  /* 0x0000000000027941 */ /* 0x000fea0003800000 */
.L_x_7988:
        /* <DEDUP_REMOVED lines=13> */
.L_x_7991:
[----:B------:R-:W-:Y:S05]  /*4350*/  BSYNC B2 ;  /* 0x0000000000027941 */ /* 0x000fea0003800000 */
.L_x_7990:
        /* <DEDUP_REMOVED lines=13> */
.L_x_7993:
[----:B------:R-:W-:Y:S05]  /*4430*/  BSYNC B2 ;  /* 0x0000000000027941 */ /* 0x000fea0003800000 */
.L_x_7992:
        /* <DEDUP_REMOVED lines=12> */
.L_x_7995:
[----:B------:R-:W-:Y:S05]  /*4500*/  BSYNC B2 ;  /* 0x0000000000027941 */ /* 0x000fea0003800000 */
.L_x_7994:
        /* <DEDUP_REMOVED lines=13> */
.L_x_7997:
[----:B------:R-:W-:Y:S05]  /*45e0*/  BSYNC B2 ;  /* 0x0000000000027941 */ /* 0x000fea0003800000 */
.L_x_7996:
        /* <DEDUP_REMOVED lines=13> */
.L_x_7999:
[----:B------:R-:W-:Y:S05]  /*46c0*/  BSYNC B2 ;  /* 0x0000000000027941 */ /* 0x000fea0003800000 */
.L_x_7998:
        /* <DEDUP_REMOVED lines=13> */
.L_x_8001:
[----:B------:R-:W-:Y:S05]  /*47a0*/  BSYNC B2 ;  /* 0x0000000000027941 */ /* 0x000fea0003800000 */
.L_x_8000:
        /* <DEDUP_REMOVED lines=12> */
.L_x_8003:
[----:B------:R-:W-:Y:S05]  /*4870*/  BSYNC B2 ;  /* 0x0000000000027941 */ /* 0x000fea0003800000 */
.L_x_8002:
        /* <DEDUP_REMOVED lines=13> */
.L_x_8005:
[----:B------:R-:W-:Y:S05]  /*4950*/  BSYNC B2 ;  /* 0x0000000000027941 */ /* 0x000fea0003800000 */
.L_x_8004:
[----:B------:R-:W-:Y:S04]  /*4960*/  BSSY B2, `(.L_x_8006) ;  /* 0x000000d000027945 */ /* 0x000fe80003800000 */
[----:B------:R-:W-:Y:S05]  /*4970*/  @!P1 BRA `(.L_x_8007) ;  /* 0x00000000002c9947 */ /* 0x000fea0003800000 */
[----:B------:R-:W-:Y:S01]  /*4980*/  LOP3.LUT P6, RZ, R179, 0xff00, RZ, 0xc0, !PT ;  /* 0x0000ff00b3ff7812 */ /* 0x000fe200078cc0ff */
[----:B------:R-:W-:Y:S01]  /*4990*/  FMUL.FTZ R239, R238, UR11 ;  /* 0x0000000beeef7c20 */ /* 0x000fe20008410000 */
[----:B------:R-:W-:-:S03]  /*49a0*/  MOV R240, RZ ;  /* 0x000000ff00f07202 */ /* 0x000fc60000000f00 */
[----:B---3--:R-:W-:Y:S01]  /*49b0*/  FMUL.FTZ R242, R239, UR10 ;  /* 0x0000000aeff27c20 */ /* 0x008fe20008410000 */
[----:B------:R-:W-:-:S07]  /*49c0*/  HFMA2.MMA R239, -RZ, RZ, 0, 0 ;  /* 0x00000000ffef7435 */ /* 0x000fce00000001ff */
[----:B------:R-:W-:Y:S02]  /*49d0*/  @P6 HADD2.F32 R241, -RZ, R142.H1_H1 ;  /* 0x3000008efff16230 */ /* 0x000fe40000004100 */
[----:B------:R-:W-:-:S03]  /*49e0*/  @P6 FMUL.FTZ R239, R181, R242 ;  /* 0x000000f2b5ef6220 */ /* 0x000fc60000410000 */
[----:B------:R-:W-:Y:S02]  /*49f0*/  @P6 FMUL.FTZ R240, R241, R242 ;  /* 0x000000f2f1f06220 */ /* 0x000fe40000410000 */
[----:B------:R-:W-:Y:S02]  /*4a00*/  F2FP.F16.F32.PACK_AB R239, RZ, R239 ;  /* 0x000000efffef723e */ /* 0x000fe400000000ff */
[----:B------:R-:W-:Y:S02]  /*4a10*/  FADD.FTZ R109, R109, R240 ;  /* 0x000000f06d6d7221 */ /* 0x000fe40000010000 */
[----:B------:R-:W-:-:S07]  /*4a20*/  PRMT R54, R54, 0x5410, R239 ;  /* 0x0000541036367816 */ /* 0x000fce00000000ef */
.L_x_8007:
[----:B------:R-:W-:Y:S05]  /*4a30*/  BSYNC B2 ;  /* 0x0000000000027941 */ /* 0x000fea0003800000 */
.L_x_8006:
        /* <DEDUP_REMOVED lines=13> */
.L_x_8009:
[----:B------:R-:W-:Y:S05]  /*4b10*/  BSYNC B2 ;  /* 0x0000000000027941 */ /* 0x000fea0003800000 */
.L_x_8008:
[----:B------:R-:W-:Y:S04]  /*4b20*/  BSSY B2, `(.L_x_8010) ;  /* 0x000000c000027945 */ /* 0x000fe80003800000 */
[----:B------:R-:W-:Y:S05]  /*4b30*/  @!P1 BRA `(.L_x_8011) ;  /* 0x0000000000289947 */ /* 0x000fea0003800000 */
[----:B------:R-:W-:Y:S01]  /*4b40*/  LOP3.LUT P6, RZ, R179, 0xff0000, RZ, 0xc0, !PT ;  /* 0x00ff0000b3ff7812 */ /* 0x000fe200078cc0ff */
[----:B------:R-:W-:-:S04]  /*4b50*/  FMUL.FTZ R240, R239, UR11 ;  /* 0x0000000beff07c20 */ /* 0x000fc80008410000 */
[----:B---3--:R-:W-:Y:S01]  /*4b60*/  FMUL.FTZ R243, R240, UR10 ;  /* 0x0000000af0f37c20 */ /* 0x008fe20008410000 */
[----:B------:R-:W-:-:S07]  /*4b70*/  CS2R R240, SRZ ;  /* 0x0000000000f07805 */ /* 0x000fce000001ff00 */
[----:B------:R-:W-:Y:S02]  /*4b80*/  @P6 HADD2.F32 R242, -RZ, R143.H0_H0 ;  /* 0x2000008ffff26230 */ /* 0x000fe40000004100 */
[----:B------:R-:W-:-:S03]  /*4b90*/  @P6 FMUL.FTZ R240, R180, R243 ;  /* 0x000000f3b4f06220 */ /* 0x000fc60000410000 */
[----:B------:R-:W-:Y:S02]  /*4ba0*/  @P6 FMUL.FTZ R241, R242, R243 ;  /* 0x000000f3f2f16220 */ /* 0x000fe40000410000 */
[----:B------:R-:W-:Y:S02]  /*4bb0*/  F2FP.F16.F32.PACK_AB R240, RZ, R240 ;  /* 0x000000f0fff0723e */ /* 0x000fe400000000ff */
[----:B------:R-:W-:Y:S02]  /*4bc0*/  FADD.FTZ R110, R110, R241 ;  /* 0x000000f16e6e7221 */ /* 0x000fe40000010000 */
[----:B------:R-:W-:-:S07]  /*4bd0*/  PRMT R55, R240, 0x7610, R55 ;  /* 0x00007610f0377816 */ /* 0x000fce0000000037 */
.L_x_8011:
[----:B------:R-:W-:Y:S05]  /*4be0*/  BSYNC B2 ;  /* 0x0000000000027941 */ /* 0x000fea0003800000 */
.L_x_8010:
        /* <DEDUP_REMOVED lines=13> */
.L_x_8013:
[----:B------:R-:W-:Y:S05]  /*4cc0*/  BSYNC B2 ;  /* 0x0000000000027941 */ /* 0x000fea0003800000 */
.L_x_8012:
        /* <DEDUP_REMOVED lines=25> */
.L_x_8015:
[----:B------:R-:W-:Y:S05]  /*4e60*/  BSYNC B2 ;  /* 0x0000000000027941 */ /* 0x000fea0003800000 */
.L_x_8014:
[----:B------:R4:W-:Y:S04]  /*4e70*/  @P0 STG.E.128 desc[UR4][R150.64], R132 ;  /* 0x0000008496000986 */ /* 0x0009e8000c101d04 */
[----:B------:R4:W-:Y:S04]  /*4e80*/  @P0 STG.E.128 desc[UR4][R150.64+0x10], R48 ;  /* 0x0000103096000986 */ /* 0x0009e8000c101d04 */
[----:B------:R4:W-:Y:S02]  /*4e90*/  @P1 STG.E.128 desc[UR4][R148.64], R52 ;  /* 0x0000003494001986 */ /* 0x0009e4000c101d04 */
.L_x_7981:
[----:B------:R-:W-:Y:S05]  /*4ea0*/  BSYNC B1 ;  /* 0x0000000000017941 */ /* 0x000fea0003800000 */
.L_x_7980:
[----:B-12---:R-:W1:Y:S02]  /*4eb0*/  LDC.64 R144, c[0x0][0x210] ;  /* 0x00008400ff907b82 */ /* 0x006e640000000a00 */
[----:B-1----:R-:W-:-:S04]  /*4ec0*/  LEA R183, R144, R183, 0x2 ;  /* 0x000000b790b77211 */ /* 0x002fc800078e10ff */
[----:B------:R-:W-:-:S13]  /*4ed0*/  ISETP.GE.AND P0, PT, R183, R145, PT ;  /* 0x00000091b700720c */ /* 0x000fda0003f06270 */
[----:B------:R-:W-:Y:S05]  /*4ee0*/  @!P0 BRA `(.L_x_8016) ;  /* 0xffffffb800508947 */ /* 0x000fea000383ffff */
.L_x_7895:
[----:B------:R-:W-:Y:S05]  /*4ef0*/  BSYNC B0 ;  /* 0x0000000000007941 */ /* 0x000fea0003800000 */
.L_x_7894:
        /* <DEDUP_REMOVED lines=30> */
[----:B-----5:R-:W2:Y:S04]  /*50e0*/  LDS R8, [R2+0xa00] ;  /* 0x000a000002087984 */ /* 0x020ea80000000800 */
[----:B------:R-:W0:Y:S04]  /*50f0*/  LDS R3, [R2] ;  /* 0x0000000002037984 */ /* 0x000e280000000800 */
        /* <DEDUP_REMOVED lines=10> */
[----:B--2---:R-:W-:Y:S01]  /*51a0*/  FADD.FTZ R8, RZ, R8 ;  /* 0x00000008ff087221 */ /* 0x004fe20000010000 */
[----:B0-----:R-:W-:Y:S02]  /*51b0*/  FADD.FTZ R3, RZ, R3 ;  /* 0x00000003ff037221 */ /* 0x001fe40000010000 */
[----:B------:R-:W0:Y:S01]  /*51c0*/  LDS R7, [R2+0x800] ;  /* 0x0008000002077984 */ /* 0x000e220000000800 */
[----:B---3--:R-:W-:-:S03]  /*51d0*/  FADD.FTZ R4, R4, R9 ;  /* 0x0000000904047221 */ /* 0x008fc60000010000 */
[----:B------:R-:W2:Y:S01]  /*51e0*/  LDS R14, [R2+0x1400] ;  /* 0x00140000020e7984 */ /* 0x000ea20000000800 */
        /* <DEDUP_REMOVED lines=17> */
[----:B0-----:R-:W-:-:S03]  /*5300*/  FADD.FTZ R7, RZ, R7 ;  /* 0x00000007ff077221 */ /* 0x001fc60000010000 */
[----:B------:R-:W0:Y:S01]  /*5310*/  LDS R19, [R2+0x2e00] ;  /* 0x002e000002137984 */ /* 0x000e220000000800 */
        /* <DEDUP_REMOVED lines=13> */
[----:B------:R-:W-:-:S03]  /*53f0*/  FADD.FTZ R17, R7, R12 ;  /* 0x0000000c07117221 */ /* 0x000fc60000010000 */
        /* <DEDUP_REMOVED lines=97> */
[----:B0-----:R-:W-:-:S03]  /*5a10*/  FADD.FTZ R6, RZ, R6 ;  /* 0x00000006ff067221 */ /* 0x001fc60000010000 */
        /* <DEDUP_REMOVED lines=31> */
.L_x_8018:
[----:B------:R-:W-:Y:S05]  /*5c10*/  BSYNC B0 ;  /* 0x0000000000007941 */ /* 0x000fea0003800000 */
.L_x_8017:
        /* <DEDUP_REMOVED lines=16> */
.L_x_8020:
[----:B------:R-:W-:Y:S05]  /*5d20*/  BSYNC B0 ;  /* 0x0000000000007941 */ /* 0x000fea0003800000 */
.L_x_8019:
        /* <DEDUP_REMOVED lines=16> */
.L_x_8022:
[----:B------:R-:W-:Y:S05]  /*5e30*/  BSYNC B0 ;  /* 0x0000000000007941 */ /* 0x000fea0003800000 */
.L_x_8021:
        /* <DEDUP_REMOVED lines=16> */
.L_x_8024:
[----:B------:R-:W-:Y:S05]  /*5f40*/  BSYNC B0 ;  /* 0x0000000000007941 */ /* 0x000fea0003800000 */
.L_x_8023:
        /* <DEDUP_REMOVED lines=16> */
.L_x_8026:
[----:B------:R-:W-:Y:S05]  /*6050*/  BSYNC B0 ;  /* 0x0000000000007941 */ /* 0x000fea0003800000 */
.L_x_8025:
        /* <DEDUP_REMOVED lines=9> */
.L_x_7907:
[----:B------:R-:W-:Y:S01]  /*60f0*/  HFMA2.MMA R154, -RZ, RZ, 0, 5.9604644775390625e-08 ;  /* 0x00000001ff9a7435 */ /* 0x000fe200000001ff */
[----:B------:R-:W-:Y:S01]  /*6100*/  BSSY B1, `(.L_x_8027) ;  /* 0x0000006000017945 */ /* 0x000fe20003800000 */
[----:B------:R-:W-:Y:S02]  /*6110*/  MOV R155, 0x1f ;  /* 0x0000001f009b7802 */ /* 0x000fe40000000f00 */
[----:B------:R-:W-:-:S07]  /*6120*/  MOV R152, 0xffffffff ;  /* 0xffffffff00987802 */ /* 0x000fce0000000f00 */
[----:B-123-5:R-:W-:Y:S05]  /*6130*/  WARPSYNC.COLLECTIVE R152, `(.L_x_8028) ;  /* 0x0000000098087348 */ /* 0x02efea0003c00000 */
[----:B------:R0:W4:Y:S02]  /*6140*/  SHFL.BFLY P0, R153, R239, R154, R155 ;  /* 0x0c00009aef997389 */ /* 0x000124000000009b */
[----:B012345:R-:W-:Y:S01]  /*6150*/  ENDCOLLECTIVE ;  /* 0x000000000000791b */ /* 0x03ffe20003800000 */
.L_x_8028:
[----:B------:R-:W-:Y:S05]  /*6160*/  BSYNC B1 ;  /* 0x0000000000017941 */ /* 0x000fea0003800000 */
.L_x_8027:
        /* <DEDUP_REMOVED lines=9> */
.L_x_8029:
[----:B------:R-:W-:Y:S01]  /*6200*/  HFMA2.MMA R154, -RZ, RZ, 0, 1.1920928955078125e-07 ;  /* 0x00000002ff9a7435 */ /* 0x000fe200000001ff */
[----:B------:R-:W-:Y:S02]  /*6210*/  MOV R239, R144 ;  /* 0x0000009000ef7202 */ /* 0x000fe40000000f00 */
[----:B------:R-:W-:-:S08]  /*6220*/  MOV R145, R153 ;  /* 0x0000009900917202 */ /* 0x000fd00000000f00 */
[----:B------:R-:W-:Y:S05]  /*6230*/  WARPSYNC.COLLECTIVE R152, `(.L_x_8030) ;  /* 0x0000000098087348 */ /* 0x000fea0003c00000 */
[----:B------:R0:W1:Y:S02]  /*6240*/  SHFL.BFLY P0, R153, R239, R154, R155 ;  /* 0x0c00009aef997389 */ /* 0x000064000000009b */
[----:B01----:R-:W-:Y:S01]  /*6250*/  ENDCOLLECTIVE ;  /* 0x000000000000791b */ /* 0x003fe20003800000 */
.L_x_8030:
[----:B------:R-:W-:-:S05]  /*6260*/  FADD.FTZ R145, R145, R238 ;  /* 0x000000ee91917221 */ /* 0x000fca0000010000 */
[----:B------:R-:W-:Y:S02]  /*6270*/  MOV R239, R145 ;  /* 0x0000009100ef7202 */ /* 0x000fe40000000f00 */
[----:B------:R-:W-:-:S07]  /*6280*/  MOV R147, R153 ;  /* 0x0000009900937202 */ /* 0x000fce0000000f00 */
[----:B------:R-:W-:Y:S05]  /*6290*/  WARPSYNC.COLLECTIVE R152, `(.L_x_8031) ;  /* 0x0000000098087348 */ /* 0x000fea0003c00000 */
[----:B------:R0:W1:Y:S02]  /*62a0*/  SHFL.BFLY P0, R153, R239, R154, R155 ;  /* 0x0c00009aef997389 */ /* 0x000064000000009b */
[----:B01----:R-:W-:Y:S01]  /*62b0*/  ENDCOLLECTIVE ;  /* 0x000000000000791b */ /* 0x003fe20003800000 */
.L_x_8031:
[----:B------:R-:W-:Y:S01]  /*62c0*/  FADD.FTZ R147, R144, R147 ;  /* 0x0000009390937221 */ /* 0x000fe20000010000 */
[----:B------:R-:W-:-:S04]  /*62d0*/  HFMA2.MMA R154, -RZ, RZ, 0, 2.384185791015625e-07 ;  /* 0x00000004ff9a7435 */ /* 0x000fc800000001ff */
[----:B------:R-:W-:Y:S02]  /*62e0*/  MOV R239, R147 ;  /* 0x0000009300ef7202 */ /* 0x000fe40000000f00 */
[----:B------:R-:W-:-:S07]  /*62f0*/  MOV R146, R153 ;  /* 0x0000009900927202 */ /* 0x000fce0000000f00 */
[----:B------:R-:W-:Y:S05]  /*6300*/  WARPSYNC.COLLECTIVE R152, `(.L_x_8032) ;  /* 0x0000000098087348 */ /* 0x000fea0003c00000 */
[----:B------:R0:W1:Y:S02]  /*6310*/  SHFL.BFLY P0, R153, R239, R154, R155 ;  /* 0x0c00009aef997389 */ /* 0x000064000000009b */
[----:B01----:R-:W-:Y:S01]  /*6320*/  ENDCOLLECTIVE ;  /* 0x000000000000791b */ /* 0x003fe20003800000 */
.L_x_8032:
[----:B------:R-:W-:-:S05]  /*6330*/  FADD.FTZ R146, R145, R146 ;  /* 0x0000009291927221 */ /* 0x000fca0000010000 */
[----:B------:R-:W-:Y:S02]  /*6340*/  MOV R239, R146 ;  /* 0x0000009200ef7202 */ /* 0x000fe40000000f00 */
[----:B------:R-:W-:-:S07]  /*6350*/  MOV R148, R153 ;  /* 0x0000009900947202 */ /* 0x000fce0000000f00 */
[----:B------:R-:W-:Y:S05]  /*6360*/  WARPSYNC.COLLECTIVE R152, `(.L_x_8033) ;  /* 0x0000000098087348 */ /* 0x000fea0003c00000 */
[----:B------:R0:W1:Y:S02]  /*6370*/  SHFL.BFLY P0, R153, R239, R154, R155 ;  /* 0x0c00009aef997389 */ /* 0x000064000000009b */
[----:B01----:R-:W-:Y:S01]  /*6380*/  ENDCOLLECTIVE ;  /* 0x000000000000791b */ /* 0x003fe20003800000 */
.L_x_8033:
[----:B------:R-:W-:Y:S01]  /*6390*/  FADD.FTZ R148, R147, R148 ;  /* 0x0000009493947221 */ /* 0x000fe20000010000 */
[----:B------:R-:W-:-:S04]  /*63a0*/  HFMA2.MMA R154, -RZ, RZ, 0, 4.76837158203125e-07 ;  /* 0x00000008ff9a7435 */ /* 0x000fc800000001ff */
[----:B------:R-:W-:Y:S02]  /*63b0*/  MOV R239, R148 ;  /* 0x0000009400ef7202 */ /* 0x000fe40000000f00 */
[----:B------:R-:W-:-:S07]  /*63c0*/  MOV R149, R153 ;  /* 0x0000009900957202 */ /* 0x000fce0000000f00 */
[----:B------:R-:W-:Y:S05]  /*63d0*/  WARPSYNC.COLLECTIVE R152, `(.L_x_8034) ;  /* 0x0000000098087348 */ /* 0x000fea0003c00000 */
[----:B------:R0:W1:Y:S02]  /*63e0*/  SHFL.BFLY P0, R153, R239, R154, R155 ;  /* 0x0c00009aef997389 */ /* 0x000064000000009b */
[----:B01----:R-:W-:Y:S01]  /*63f0*/  ENDCOLLECTIVE ;  /* 0x000000000000791b */ /* 0x003fe20003800000 */
.L_x_8034:
[----:B------:R-:W-:-:S05]  /*6400*/  FADD.FTZ R149, R146, R149 ;  /* 0x0000009592957221 */ /* 0x000fca0000010000 */
[----:B------:R-:W-:Y:S02]  /*6410*/  MOV R239, R149 ;  /* 0x0000009500ef7202 */ /* 0x000fe40000000f00 */
[----:B------:R-:W-:-:S07]  /*6420*/  MOV R151, R153 ;  /* 0x0000009900977202 */ /* 0x000fce0000000f00 */
[----:B------:R-:W-:Y:S05]  /*6430*/  WARPSYNC.COLLECTIVE R152, `(.L_x_8035) ;  /* 0x0000000098087348 */ /* 0x000fea0003c00000 */
[----:B------:R0:W1:Y:S02]  /*6440*/  SHFL.BFLY P0, R153, R239, R154, R155 ;  /* 0x0c00009aef997389 */ /* 0x000064000000009b */
[----:B01----:R-:W-:Y:S01]  /*6450*/  ENDCOLLECTIVE ;  /* 0x000000000000791b */ /* 0x003fe20003800000 */
.L_x_8035:
[----:B------:R-:W-:Y:S01]  /*6460*/  FADD.FTZ R151, R148, R151 ;  /* 0x0000009794977221 */ /* 0x000fe20000010000 */
[----:B------:R-:W-:-:S04]  /*6470*/  HFMA2.MMA R154, -RZ, RZ, 0, 9.5367431640625e-07 ;  /* 0x00000010ff9a7435 */ /* 0x000fc800000001ff */
[----:B------:R-:W-:Y:S02]  /*6480*/  MOV R239, R151 ;  /* 0x0000009700ef7202 */ /* 0x000fe40000000f00 */
[----:B------:R-:W-:-:S07]  /*6490*/  MOV R150, R153 ;  /* 0x0000009900967202 */ /* 0x000fce0000000f00 */
[----:B------:R-:W-:Y:S05]  /*64a0*/  WARPSYNC.COLLECTIVE R152, `(.L_x_8036) ;  /* 0x0000000098087348 */ /* 0x000fea0003c00000 */
[----:B------:R0:W1:Y:S02]  /*64b0*/  SHFL.BFLY P0, R153, R239, R154, R155 ;  /* 0x0c00009aef997389 */ /* 0x000064000000009b */
[----:B01----:R-:W-:Y:S01]  /*64c0*/  ENDCOLLECTIVE ;  /* 0x000000000000791b */ /* 0x003fe20003800000 */
.L_x_8036:
[----:B------:R-:W-:-:S05]  /*64d0*/  FADD.FTZ R150, R149, R150 ;  /* 0x0000009695967221 */ /* 0x000fca0000010000 */
[----:B------:R-:W-:Y:S02]  /*64e0*/  MOV R239, R150 ;  /* 0x0000009600ef7202 */ /* 0x000fe40000000f00 */
[----:B------:R-:W-:-:S07]  /*64f0*/  MOV R144, R153 ;  /* 0x0000009900907202 */ /* 0x000fce0000000f00 */
[----:B------:R-:W-:Y:S05]  /*6500*/  WARPSYNC.COLLECTIVE R152, `(.L_x_8037) ;  /* 0x0000000098087348 */ /* 0x000fea0003c00000 */
[----:B------:R0:W1:Y:S02]  /*6510*/  SHFL.BFLY P0, R153, R239, R154, R155 ;  /* 0x0c00009aef997389 */ /* 0x000064000000009b */
[----:B01----:R-:W-:Y:S01]  /*6520*/  ENDCOLLECTIVE ;  /* 0x000000000000791b */ /* 0x003fe20003800000 */
.L_x_8037:
[----:B------:R-:W-:Y:S01]  /*6530*/  MOV R145, R153 ;  /* 0x0000009900917202 */ /* 0x000fe20000000f00 */
[----:B------:R-:W-:Y:S06]  /*6540*/  BRA `(.L_x_8038) ;  /* 0xffffffb800447947 */ /* 0x000fec000383ffff */
.L_x_8039:
        /* <DEDUP_REMOVED lines=11> */
.L_x_11793:


//--------------------- .text._ZN10layer_norm22ln_bwd_finalize_kernelINS_22Kernel_traits_finalizeILj768E6__halfS2_fS2_fjLb1ELj1024ELj4ENS_18Kernel_traits_baseILj768ES2_S2_fS2_fjLj1024EEEEELb1ELb1EEEvNS_9BwdParamsE --------------------------
	.section	.text._ZN10layer_norm22ln_bwd_finalize_kernelINS_22Kernel_traits_finalizeILj768E6__halfS2_fS2_fjLb1ELj1024ELj4ENS_18Kernel_traits_baseILj768ES2_S2_fS2_fjLj1024EEEEELb1ELb1EEEvNS_9BwdParamsE,"ax",@progbits
	.align	128
        .global         _ZN10layer_norm22ln_bwd_finalize_kernelINS_22Kernel_traits_finalizeILj768E6__halfS2_fS2_fjLb1ELj1024ELj4ENS_18Kernel_traits_baseILj768ES2_S2_fS2_fjLj1024EEEEELb1ELb1EEEvNS_9BwdParamsE
        .type           _ZN10layer_norm22ln_bwd_finalize_kernelINS_22Kernel_traits_finalizeILj768E6__halfS2_fS2_fjLb1ELj1024ELj4ENS_18Kernel_traits_baseILj768ES2_S2_fS2_fjLj1024EEEEELb1ELb1EEEvNS_9BwdParamsE,@function
        .size           _ZN10layer_norm22ln_bwd_finalize_kernelINS_22Kernel_traits_finalizeILj768E6__halfS2_fS2_fjLb1ELj1024ELj4ENS_18Kernel_traits_baseILj768ES2_S2_fS2_fjLj1024EEEEELb1ELb1EEEvNS_9BwdParamsE,(.L_x_11794 - _ZN10layer_norm22ln_bwd_finalize_kernelINS_22Kernel_traits_finalizeILj768E6__halfS2_fS2_fjLb1ELj1024ELj4ENS_18Kernel_traits_baseILj768ES2_S2_fS2_fjLj1024EEEEELb1ELb1EEEvNS_9BwdParamsE)
        .other          _ZN10layer_norm22ln_bwd_finalize_kernelINS_22Kernel_traits_finalizeILj768E6__halfS2_fS2_fjLb1ELj1024ELj4ENS_18Kernel_traits_baseILj768ES2_S2_fS2_fjLj1024EEEEELb1ELb1EEEvNS_9BwdParamsE,@"STO_CUDA_ENTRY STV_DEFAULT"
_ZN10layer_norm22ln_bwd_finalize_kernelINS_22Kernel_traits_finalizeILj768E6__halfS2_fS2_fjLb1ELj1024ELj4ENS_18Kernel_traits_baseILj768ES2_S2_fS2_fjLj1024EEEEELb1ELb1EEEvNS_9BwdParamsE:
.text._ZN10layer_norm22ln_bwd_finalize_kernelINS_22Kernel_traits_finalizeILj768E6__halfS2_fS2_fjLb1ELj1024ELj4ENS_18Kernel_traits_baseILj768ES2_S2_fS2_fjLj1024EEEEELb1ELb1EEEvNS_9BwdParamsE:
        /* <DEDUP_REMOVED lines=25> */
.L_x_8051:
        /* <DEDUP_REMOVED lines=33> */
.L_x_8044:
        /* <DEDUP_REMOVED lines=49> */
.L_x_8043:
[----:B------:R-:W-:Y:S05]  /*06b0*/  BSYNC B1 ;  /* 0x0000000000017941 */ /* 0x000fea0003800000 */
.L_x_8042:
        /* <DEDUP_REMOVED lines=32> */
.L_x_8046:
[----:B------:R-:W-:Y:S05]  /*08c0*/  BSYNC B1 ;  /* 0x0000000000017941 */ /* 0x000fea0003800000 */
.L_x_8045:
        /* <DEDUP_REMOVED lines=16> */
.L_x_8041:
[----:B------:R-:W-:Y:S05]  /*09d0*/  BSYNC B0 ;  /* 0x0000000000007941 */ /* 0x000fea0003800000 */
.L_x_8040:
        /* <DEDUP_REMOVED lines=40> */
.L_x_8067:
        /* <DEDUP_REMOVED lines=8> */
.L_x_8047:
        /* <DEDUP_REMOVED lines=21> */
.L_x_8050:
[----:B------:R-:W-:Y:S05]  /*0e30*/  BSYNC B0 ;  /* 0x0000000000007941 */ /* 0x000fea0003800000 */
.L_x_8049:
[C---:B------:R-:W-:Y:S02]  /*0e40*/  ISETP.GT.U32.AND P1, PT, R4.reuse, -0x301, PT ;  /* 0xfffffcff0400780c */ /* 0x040fe40003f24070 */
[----:B------:R-:W-:Y:S02]  /*0e50*/  IADD3 R4, R4, 0x300, RZ ;  /* 0x0000030004047810 */ /* 0x000fe40007ffe0ff */
[----:B------:R-:W-:-:S09]  /*0e60*/  IADD3 R5, R5, 0x180, RZ ;  /* 0x0000018005057810 */ /* 0x000fd20007ffe0ff */
[----:B------:R-:W-:Y:S05]  /*0e70*/  @P1 BRA `(.L_x_8051) ;  /* 0xfffffff000c41947 */ /* 0x000fea000383ffff */
[----:B------:R-:W-:Y:S05]  /*0e80*/  EXIT ;  /* 0x000000000000794d */ /* 0x000fea0003800000 */
.L_x_8048:
[----:B------:R-:W-:Y:S01]  /*0e90*/  HFMA2.MMA R22, -RZ, RZ, 0, 5.9604644775390625e-08 ;  /* 0x00000001ff167435 */ /* 0x000fe200000001ff */
[----:B---3--:R-:W-:Y:S01]  /*0ea0*/  MOV R23, R8 ;  /* 0x0000000800177202 */ /* 0x008fe20000000f00 */
[----:B------:R-:W-:Y:S01]  /*0eb0*/  IMAD.MOV.U32 R20, RZ, RZ, -0x1 ;  /* 0xffffffffff147424 */ /* 0x000fe200078e00ff */
[----:B------:R-:W-:-:S08]  /*0ec0*/  MOV R25, 0x1f ;  /* 0x0000001f00197802 */ /* 0x000fd00000000f00 */
[----:B012---:R-:W-:Y:S05]  /*0ed0*/  WARPSYNC.COLLECTIVE R20, `(.L_x_8052) ;  /* 0x0000000014087348 */ /* 0x007fea0003c00000 */
[----:B------:R3:W4:Y:S02]  /*0ee0*/  SHFL.BFLY P2, R21, R23, R22, R25 ;  /* 0x0c00001617157389 */ /* 0x0007240000040019 */
[----:B01234-:R-:W-:Y:S01]  /*0ef0*/  ENDCOLLECTIVE ;  /* 0x000000000000791b */ /* 0x01ffe20003800000 */
.L_x_8052:
[----:B------:R-:W-:Y:S01]  /*0f00*/  HFMA2.MMA R22, -RZ, RZ, 0, 1.1920928955078125e-07 ;  /* 0x00000002ff167435 */ /* 0x000fe200000001ff */
[----:B------:R-:W-:-:S05]  /*0f10*/  MOV R9, R21 ;  /* 0x0000001500097202 */ /* 0x000fca0000000f00 */
[----:B------:R-:W-:-:S05]  /*0f20*/  FADD.FTZ R9, R8, R9 ;  /* 0x0000000908097221 */ /* 0x000fca0000010000 */
[----:B------:R-:W-:-:S07]  /*0f30*/  MOV R23, R9 ;  /* 0x0000000900177202 */ /* 0x000fce0000000f00 */
[----:B------:R-:W-:Y:S05]  /*0f40*/  WARPSYNC.COLLECTIVE R20, `(.L_x_8053) ;  /* 0x0000000014087348 */ /* 0x000fea0003c00000 */
[----:B------:R0:W1:Y:S02]  /*0f50*/  SHFL.BFLY P2, R21, R23, R22, R25 ;  /* 0x0c00001617157389 */ /* 0x0000640000040019 */
[----:B01----:R-:W-:Y:S01]  /*0f60*/  ENDCOLLECTIVE ;  /* 0x000000000000791b */ /* 0x003fe20003800000 */
.L_x_8053:
[----:B------:R-:W-:Y:S01]  /*0f70*/  HFMA2.MMA R22, -RZ, RZ, 0, 2.384185791015625e-07 ;  /* 0x00000004ff167435 */ /* 0x000fe200000001ff */
[----:B------:R-:W-:-:S05]  /*0f80*/  MOV R12, R21 ;  /* 0x00000015000c7202 */ /* 0x000fca0000000f00 */
[----:B------:R-:W-:-:S05]  /*0f90*/  FADD.FTZ R12, R9, R12 ;  /* 0x0000000c090c7221 */ /* 0x000fca0000010000 */
[----:B------:R-:W-:-:S07]  /*0fa0*/  MOV R23, R12 ;  /* 0x0000000c00177202 */ /* 0x000fce0000000f00 */
[----:B------:R-:W-:Y:S05]  /*0fb0*/  WARPSYNC.COLLECTIVE R20, `(.L_x_8054) ;  /* 0x0000000014087348 */ /* 0x000fea0003c00000 */
[----:B------:R0:W1:Y:S02]  /*0fc0*/  SHFL.BFLY P2, R21, R23, R22, R25 ;  /* 0x0c00001617157389 */ /* 0x0000640000040019 */
[----:B01----:R-:W-:Y:S01]  /*0fd0*/  ENDCOLLECTIVE ;  /* 0x000000000000791b */ /* 0x003fe20003800000 */
.L_x_8054:
[----:B------:R-:W-:Y:S01]  /*0fe0*/  HFMA2.MMA R22, -RZ, RZ, 0, 4.76837158203125e-07 ;  /* 0x00000008ff167435 */ /* 0x000fe200000001ff */
[----:B------:R-:W-:-:S05]  /*0ff0*/  MOV R13, R21 ;  /* 0x00000015000d7202 */ /* 0x000fca0000000f00 */
[----:B------:R-:W-:-:S04]  /*1000*/  FADD.FTZ R13, R12, R13 ;  /* 0x0000000d0c0d7221 */ /* 0x000fc80000010000 */
[----:B------:R-:W-:-:S07]  /*1010*/  IMAD.MOV.U32 R23, RZ, RZ, R13 ;  /* 0x000000ffff177224 */ /* 0x000fce00078e000d */
[----:B------:R-:W-:Y:S05]  /*1020*/  WARPSYNC.COLLECTIVE R20, `(.L_x_8055) ;  /* 0x0000000014087348 */ /* 0x000fea0003c00000 */
[----:B------:R0:W1:Y:S02]  /*1030*/  SHFL.BFLY P2, R21, R23, R22, R25 ;  /* 0x0c00001617157389 */ /* 0x0000640000040019 */
[----:B01----:R-:W-:Y:S01]  /*1040*/  ENDCOLLECTIVE ;  /* 0x000000000000791b */ /* 0x003fe20003800000 */
.L_x_8055:
[----:B------:R-:W-:Y:S01]  /*1050*/  HFMA2.MMA R22, -RZ, RZ, 0, 9.5367431640625e-07 ;  /* 0x00000010ff167435 */ /* 0x000fe200000001ff */
[----:B------:R-:W-:-:S05]  /*1060*/  MOV R8, R21 ;  /* 0x0000001500087202 */ /* 0x000fca0000000f00 */
[----:B------:R-:W-:-:S05]  /*1070*/  FADD.FTZ R9, R13, R8 ;  /* 0x000000080d097221 */ /* 0x000fca0000010000 */
[----:B------:R-:W-:-:S07]  /*1080*/  MOV R23, R9 ;  /* 0x0000000900177202 */ /* 0x000fce0000000f00 */
[----:B------:R-:W-:Y:S05]  /*1090*/  WARPSYNC.COLLECTIVE R20, `(.L_x_8056) ;  /* 0x0000000014087348 */ /* 0x000fea0003c00000 */
[----:B------:R0:W1:Y:S02]  /*10a0*/  SHFL.BFLY P2, R21, R23, R22, R25 ;  /* 0x0c00001617157389 */ /* 0x0000640000040019 */
[----:B01----:R-:W-:Y:S01]  /*10b0*/  ENDCOLLECTIVE ;  /* 0x000000000000791b */ /* 0x003fe20003800000 */
.L_x_8056:
[----:B------:R-:W-:Y:S01]  /*10c0*/  HFMA2.MMA R22, -RZ, RZ, 0, 5.9604644775390625e-08 ;  /* 0x00000001ff167435 */ /* 0x000fe200000001ff */
[----:B------:R-:W-:Y:S02]  /*10d0*/  MOV R23, R11 ;  /* 0x0000000b00177202 */ /* 0x000fe40000000f00 */
[----:B------:R-:W-:-:S08]  /*10e0*/  MOV R8, R21 ;  /* 0x0000001500087202 */ /* 0x000fd00000000f00 */
[----:B------:R-:W-:Y:S05]  /*10f0*/  WARPSYNC.COLLECTIVE R20, `(.L_x_8057) ;  /* 0x0000000014087348 */ /* 0x000fea0003c00000 */
[----:B------:R0:W1:Y:S02]  /*1100*/  SHFL.BFLY P2, R21, R23, R22, R25 ;  /* 0x0c00001617157389 */ /* 0x0000640000040019 */
[----:B01----:R-:W-:Y:S01]  /*1110*/  ENDCOLLECTIVE ;  /* 0x000000000000791b */ /* 0x003fe20003800000 */
.L_x_8057:
[----:B------:R-:W-:Y:S01]  /*1120*/  HFMA2.MMA R22, -RZ, RZ, 0, 1.1920928955078125e-07 ;  /* 0x00000002ff167435 */ /* 0x000fe200000001ff */
[----:B------:R-:W-:-:S05]  /*1130*/  MOV R12, R21 ;  /* 0x00000015000c7202 */ /* 0x000fca0000000f00 */
[----:B------:R-:W-:-:S04]  /*1140*/  FADD.FTZ R14, R11, R12 ;  /* 0x0000000c0b0e7221 */ /* 0x000fc80000010000 */
[----:B------:R-:W-:-:S07]  /*1150*/  IMAD.MOV.U32 R23, RZ, RZ, R14 ;  /* 0x000000ffff177224 */ /* 0x000fce00078e000e */
[----:B------:R-:W-:Y:S05]  /*1160*/  WARPSYNC.COLLECTIVE R20, `(.L_x_8058) ;  /* 0x0000000014087348 */ /* 0x000fea0003c00000 */
[----:B------:R0:W1:Y:S02]  /*1170*/  SHFL.BFLY P2, R21, R23, R22, R25 ;  /* 0x0c00001617157389 */ /* 0x0000640000040019 */
[----:B01----:R-:W-:Y:S01]  /*1180*/  ENDCOLLECTIVE ;  /* 0x000000000000791b */ /* 0x003fe20003800000 */
.L_x_8058:
[----:B------:R-:W-:Y:S01]  /*1190*/  HFMA2.MMA R22, -RZ, RZ, 0, 2.384185791015625e-07 ;  /* 0x00000004ff167435 */ /* 0x000fe200000001ff */
[----:B------:R-:W-:-:S05]  /*11a0*/  MOV R13, R21 ;  /* 0x00000015000d7202 */ /* 0x000fca0000000f00 */
[----:B------:R-:W-:-:S05]  /*11b0*/  FADD.FTZ R15, R14, R13 ;  /* 0x0000000d0e0f7221 */ /* 0x000fca0000010000 */
[----:B------:R-:W-:-:S07]  /*11c0*/  MOV R23, R15 ;  /* 0x0000000f00177202 */ /* 0x000fce0000000f00 */
[----:B------:R-:W-:Y:S05]  /*11d0*/  WARPSYNC.COLLECTIVE R20, `(.L_x_8059) ;  /* 0x0000000014087348 */ /* 0x000fea0003c00000 */
[----:B------:R0:W1:Y:S02]  /*11e0*/  SHFL.BFLY P2, R21, R23, R22, R25 ;  /* 0x0c00001617157389 */ /* 0x0000640000040019 */
[----:B01----:R-:W-:Y:S01]  /*11f0*/  ENDCOLLECTIVE ;  /* 0x000000000000791b */ /* 0x003fe20003800000 */
.L_x_8059:
[----:B------:R-:W-:Y:S01]  /*1200*/  HFMA2.MMA R22, -RZ, RZ, 0, 4.76837158203125e-07 ;  /* 0x00000008ff167435 */ /* 0x000fe200000001ff */
[----:B------:R-:W-:-:S05]  /*1210*/  MOV R16, R21 ;  /* 0x0000001500107202 */ /* 0x000fca0000000f00 */
[----:B------:R-:W-:-:S05]  /*1220*/  FADD.FTZ R16, R15, R16 ;  /* 0x000000100f107221 */ /* 0x000fca0000010000 */
[----:B------:R-:W-:-:S07]  /*1230*/  MOV R23, R16 ;  /* 0x0000001000177202 */ /* 0x000fce0000000f00 */
[----:B------:R-:W-:Y:S05]  /*1240*/  WARPSYNC.COLLECTIVE R20, `(.L_x_8060) ;  /* 0x0000000014087348 */ /* 0x000fea0003c00000 */
[----:B------:R0:W1:Y:S02]  /*1250*/  SHFL.BFLY P2, R21, R23, R22, R25 ;  /* 0x0c00001617157389 */ /* 0x0000640000040019 */
[----:B01----:R-:W-:Y:S01]  /*1260*/  ENDCOLLECTIVE ;  /* 0x000000000000791b */ /* 0x003fe20003800000 */
.L_x_8060:
[----:B------:R-:W-:Y:S01]  /*1270*/  HFMA2.MMA R22, -RZ, RZ, 0, 9.5367431640625e-07 ;  /* 0x00000010ff167435 */ /* 0x000fe200000001ff */
[----:B------:R-:W-:-:S05]  /*1280*/  MOV R11, R21 ;  /* 0x00000015000b7202 */ /* 0x000fca0000000f00 */
[----:B------:R-:W-:-:S04]  /*1290*/  FADD.FTZ R11, R16, R11 ;  /* 0x0000000b100b7221 */ /* 0x000fc80000010000 */
[----:B------:R-:W-:-:S07]  /*12a0*/  IMAD.MOV.U32 R23, RZ, RZ, R11 ;  /* 0x000000ffff177224 */ /* 0x000fce00078e000b */
[----:B------:R-:W-:Y:S05]  /*12b0*/  WARPSYNC.COLLECTIVE R20, `(.L_x_8061) ;  /* 0x0000000014087348 */ /* 0x000fea0003c00000 */
[----:B------:R0:W1:Y:S02]  /*12c0*/  SHFL.BFLY P2, R21, R23, R22, R25 ;  /* 0x0c00001617157389 */ /* 0x0000640000040019 */
[----:B01----:R-:W-:Y:S01]  /*12d0*/  ENDCOLLECTIVE ;  /* 0x000000000000791b */ /* 0x003fe20003800000 */
.L_x_8061:
[----:B------:R-:W-:Y:S01]  /*12e0*/  HFMA2.MMA R22, -RZ, RZ, 0, 5.9604644775390625e-08 ;  /* 0x00000001ff167435 */ /* 0x000fe200000001ff */
[----:B------:R-:W-:Y:S02]  /*12f0*/  MOV R23, R10 ;  /* 0x0000000a00177202 */ /* 0x000fe40000000f00 */
[----:B------:R-:W-:-:S08]  /*1300*/  MOV R12, R21 ;  /* 0x00000015000c7202 */ /* 0x000fd00000000f00 */
[----:B------:R-:W-:Y:S05]  /*1310*/  WARPSYNC.COLLECTIVE R20, `(.L_x_8062) ;  /* 0x0000000014087348 */ /* 0x000fea0003c00000 */
[----:B------:R0:W1:Y:S02]  /*1320*/  SHFL.BFLY P2, R21, R23, R22, R25 ;  /* 0x0c00001617157389 */ /* 0x0000640000040019 */
[----:B01----:R-:W-:Y:S01]  /*1330*/  ENDCOLLECTIVE ;  /* 0x000000000000791b */ /* 0x003fe20003800000 */
.L_x_8062:
[----:B------:R-:W-:Y:S01]  /*1340*/  HFMA2.MMA R22, -RZ, RZ, 0, 1.1920928955078125e-07 ;  /* 0x00000002ff167435 */ /* 0x000fe200000001ff */
[----:B------:R-:W-:-:S05]  /*1350*/  MOV R13, R21 ;  /* 0x00000015000d7202 */ /* 0x000fca0000000f00 */
[----:B------:R-:W-:-:S05]  /*1360*/  FADD.FTZ R17, R10, R13 ;  /* 0x0000000d0a117221 */ /* 0x000fca0000010000 */
[----:B------:R-:W-:-:S07]  /*1370*/  MOV R23, R17 ;  /* 0x0000001100177202 */ /* 0x000fce0000000f00 */
[----:B------:R-:W-:Y:S05]  /*1380*/  WARPSYNC.COLLECTIVE R20, `(.L_x_8063) ;  /* 0x0000000014087348 */ /* 0x000fea0003c00000 */
[----:B------:R0:W1:Y:S02]  /*1390*/  SHFL.BFLY P2, R21, R23, R22, R25 ;  /* 0x0c00001617157389 */ /* 0x0000640000040019 */
[----:B01----:R-:W-:Y:S01]  /*13a0*/  ENDCOLLECTIVE ;  /* 0x000000000000791b */ /* 0x003fe20003800000 */
.L_x_8063:
[----:B------:R-:W-:Y:S01]  /*13b0*/  HFMA2.MMA R22, -RZ, RZ, 0, 2.384185791015625e-07 ;  /* 0x00000004ff167435 */ /* 0x000fe200000001ff */
[----:B------:R-:W-:-:S05]  /*13c0*/  MOV R16, R21 ;  /* 0x0000001500107202 */ /* 0x000fca0000000f00 */
[----:B------:R-:W-:-:S04]  /*13d0*/  FADD.FTZ R18, R17, R16 ;  /* 0x0000001011127221 */ /* 0x000fc80000010000 */
[----:B------:R-:W-:-:S07]  /*13e0*/  IMAD.MOV.U32 R23, RZ, RZ, R18 ;  /* 0x000000ffff177224 */ /* 0x000fce00078e0012 */
[----:B------:R-:W-:Y:S05]  /*13f0*/  WARPSYNC.COLLECTIVE R20, `(.L_x_8064) ;  /* 0x0000000014087348 */ /* 0x000fea0003c00000 */
[----:B------:R0:W1:Y:S02]  /*1400*/  SHFL.BFLY P2, R21, R23, R22, R25 ;  /* 0x0c00001617157389 */ /* 0x0000640000040019 */
[----:B01----:R-:W-:Y:S01]  /*1410*/  ENDCOLLECTIVE ;  /* 0x000000000000791b */ /* 0x003fe20003800000 */
.L_x_8064:
[----:B------:R-:W-:Y:S01]  /*1420*/  HFMA2.MMA R22, -RZ, RZ, 0, 4.76837158203125e-07 ;  /* 0x00000008ff167435 */ /* 0x000fe200000001ff */
[----:B------:R-:W-:-:S05]  /*1430*/  MOV R19, R21 ;  /* 0x0000001500137202 */ /* 0x000fca0000000f00 */
[----:B------:R-:W-:-:S05]  /*1440*/  FADD.FTZ R19, R18, R19 ;  /* 0x0000001312137221 */ /* 0x000fca0000010000 */
[----:B------:R-:W-:-:S07]  /*1450*/  MOV R23, R19 ;  /* 0x0000001300177202 */ /* 0x000fce0000000f00 */
[----:B------:R-:W-:Y:S05]  /*1460*/  WARPSYNC.COLLECTIVE R20, `(.L_x_8065) ;  /* 0x0000000014087348 */ /* 0x000fea0003c00000 */
[----:B------:R0:W1:Y:S02]  /*1470*/  SHFL.BFLY P2, R21, R23, R22, R25 ;  /* 0x0c00001617157389 */ /* 0x0000640000040019 */
[----:B01----:R-:W-:Y:S01]  /*1480*/  ENDCOLLECTIVE ;  /* 0x000000000000791b */ /* 0x003fe20003800000 */
.L_x_8065:
[----:B------:R-:W-:Y:S01]  /*1490*/  HFMA2.MMA R22, -RZ, RZ, 0, 9.5367431640625e-07 ;  /* 0x00000010ff167435 */ /* 0x000fe200000001ff */
[----:B------:R-:W-:-:S05]  /*14a0*/  MOV R10, R21 ;  /* 0x00000015000a7202 */ /* 0x000fca0000000f00 */
[----:B------:R-:W-:-:S05]  /*14b0*/  FADD.FTZ R10, R19, R10 ;  /* 0x0000000a130a7221 */ /* 0x000fca0000010000 */
[----:B------:R-:W-:-:S07]  /*14c0*/  MOV R23, R10 ;  /* 0x0000000a00177202 */ /* 0x000fce0000000f00 */
[----:B------:R-:W-:Y:S05]  /*14d0*/  WARPSYNC.COLLECTIVE R20, `(.L_x_8066) ;  /* 0x0000000014087348 */ /* 0x000fea0003c00000 */
[----:B------:R0:W1:Y:S02]  /*14e0*/  SHFL.BFLY P2, R21, R23, R22, R25 ;  /* 0x0c00001617157389 */ /* 0x0000640000040019 */
[----:B01----:R-:W-:Y:S01]  /*14f0*/  ENDCOLLECTIVE ;  /* 0x000000000000791b */ /* 0x003fe20003800000 */
.L_x_8066:
[----:B------:R-:W-:Y:S01]  /*1500*/  MOV R15, R21 ;  /* 0x00000015000f7202 */ /* 0x000fe20000000f00 */
[----:B------:R-:W-:Y:S06]  /*1510*/  BRA `(.L_x_8067) ;  /* 0xfffffff400d07947 */ /* 0x000fec000383ffff */
.L_x_8068:
        /* <DEDUP_REMOVED lines=14> */
.L_x_11794:


//--------------------- .text._ZN10layer_norm13ln_bwd_kernelINS_13Kernel_traitsI6__halfS2_fS2_fjLj768ELj1ELj4ELj1ELj16ENS_18Kernel_traits_baseILj768ES2_S2_fS2_fjLj128EEEEELb1ELb1ELb1ELb1EEEvNS_9BwdParamsE --------------------------
	.section	.text._ZN10layer_norm13ln_bwd_kernelINS_13Kernel_traitsI6__halfS2_fS2_fjLj768ELj1ELj4ELj1ELj16ENS_18Kernel_traits_baseILj768ES2_S2_fS2_fjLj128EEEEELb1ELb1ELb1ELb1EEEvNS_9BwdParamsE,"ax",@progbits
	.align	128
        .global         _ZN10layer_norm13ln_bwd_kernelINS_13Kernel_traitsI6__halfS2_fS2_fjLj768ELj1ELj4ELj1ELj16ENS_18Kernel_traits_baseILj768ES2_S2_fS2_fjLj128EEEEELb1ELb1ELb1ELb1EEEvNS_9BwdParamsE
        .type           _ZN10layer_norm13ln_bwd_kernelINS_13Kernel_traitsI6__halfS2_fS2_fjLj768ELj1ELj4ELj1ELj16ENS_18Kernel_traits_baseILj768ES2_S2_fS2_fjLj128EEEEELb1ELb1ELb1ELb1EEEvNS_9BwdParamsE,@function
        .size           _ZN10layer_norm13ln_bwd_kernelINS_13Kernel_traitsI6__halfS2_fS2_fjLj768ELj1ELj4ELj1ELj16ENS_18Kernel_traits_baseILj768ES2_S2_fS2_fjLj128EEEEELb1ELb1ELb1ELb1EEEvNS_9BwdParamsE,(.L_x_11795 - _ZN10layer_norm13ln_bwd_kernelINS_13Kernel_traitsI6__halfS2_fS2_fjLj768ELj1ELj4ELj1ELj16ENS_18Kernel_traits_baseILj768ES2_S2_fS2_fjLj128EEEEELb1ELb1ELb1ELb1EEEvNS_9BwdParamsE)
        .other          _ZN10layer_norm13ln_bwd_kernelINS_13Kernel_traitsI6__halfS2_fS2_fjLj768ELj1ELj4ELj1ELj16ENS_18Kernel_traits_baseILj768ES2_S2_fS2_fjLj128EEEEELb1ELb1ELb1ELb1EEEvNS_9BwdParamsE,@"STO_CUDA_ENTRY STV_DEFAULT"
_ZN10layer_norm13ln_bwd_kernelINS_13Kernel_traitsI6__halfS2_fS2_fjLj768ELj1ELj4ELj1ELj16ENS_18Kernel_traits_baseILj768ES2_S2_fS2_fjLj128EEEEELb1ELb1ELb1ELb1EEEvNS_9BwdParamsE:
.text._ZN10layer_norm13ln_bwd_kernelINS_13Kernel_traitsI6__halfS2_fS2_fjLj768ELj1ELj4ELj1ELj16ENS_18Kernel_traits_baseILj768ES2_S2_fS2_fjLj128EEEEELb1ELb1ELb1ELb1EEEvNS_9BwdParamsE:
        /* <DEDUP_REMOVED lines=59> */
.L_x_8070:
        /* <DEDUP_REMOVED lines=67> */
.L_x_8176:
        /* <DEDUP_REMOVED lines=43> */
[----:B0-----:R-:W-:-:S02]  /*0a90*/  IMAD.WIDE.U32 R202, R203, 0x8, R198 ;  /* 0x00000008cbca7825 */ /* 0x001fc400078e00c6 */
        /* <DEDUP_REMOVED lines=9> */
[----:B-1----:R-:W-:Y:S09]  /*0b30*/  BRA `(.L_x_8074) ;  /* 0x0000000c00d47947 */ /* 0x002ff20003800000 */
.L_x_8073:
[----:B------:R-:W0:Y:S01]  /*0b40*/  LDC.64 R202, c[0x0][0x238] ;  /* 0x00008e00ffca7b82 */ /* 0x000e220000000a00 */
[----:B------:R-:W-:Y:S01]  /*0b50*/  IADD3 R148, R150, -0x1, RZ ;  /* 0xffffffff96947810 */ /* 0x000fe20007ffe0ff */
[----:B------:R-:W2:Y:S04]  /*0b60*/  LDG.E R210, desc[UR4][R178.64] ;  /* 0x00000004b2d27981 */ /* 0x000ea8000c1e1900 */
[----:B------:R-:W-:Y:S02]  /*0b70*/  IMAD R148, R148, R195, RZ ;  /* 0x000000c394947224 */ /* 0x000fe400078e02ff */
[----:B------:R-:W1:Y:S03]  /*0b80*/  LDC.64 R172, c[0x0][0x2b8] ;  /* 0x0000ae00ffac7b82 */ /* 0x000e660000000a00 */
[----:B------:R-:W-:-:S04]  /*0b90*/  SHF.R.S32.HI R3, RZ, 0x1f, R148 ;  /* 0x0000001fff037819 */ /* 0x000fc80000011494 */
[----:B------:R-:W-:-:S04]  /*0ba0*/  LEA.HI R3, R3, R148, RZ, 0x3 ;  /* 0x0000009403037211 */ /* 0x000fc800078f18ff */
[----:B------:R-:W-:-:S04]  /*0bb0*/  LEA.HI.SX32 R3, R3, R2, 0x1d ;  /* 0x0000000203037211 */ /* 0x000fc800078feaff */
[----:B------:R-:W-:Y:S01]  /*0bc0*/  IADD3 R177, R3, 0x40, RZ ;  /* 0x0000004003b17810 */ /* 0x000fe20007ffe0ff */
[----:B0-----:R-:W-:-:S04]  /*0bd0*/  IMAD.WIDE.U32 R198, R194, 0x20, R202 ;  /* 0x00000020c2c67825 */ /* 0x001fc800078e00ca */
[----:B------:R-:W-:Y:S01]  /*0be0*/  IMAD.WIDE.U32 R200, R193, 0x20, R202 ;  /* 0x00000020c1c87825 */ /* 0x000fe200078e00ca */
[C---:B------:R-:W-:Y:S01]  /*0bf0*/  IADD3 R165, R3.reuse, 0x20, RZ ;  /* 0x0000002003a57810 */ /* 0x040fe20007ffe0ff */
[----:B------:R-:W3:Y:S02]  /*0c00*/  LDG.E.128 R156, desc[UR4][R198.64+0x10] ;  /* 0x00001004c69c7981 */ /* 0x000ee4000c1e1d00 */
[----:B-1----:R-:W-:Y:S02]  /*0c10*/  IMAD.WIDE.U32 R152, R3, 0x10, R172 ;  /* 0x0000001003987825 */ /* 0x002fe400078e00ac */
[----:B------:R0:W4:Y:S02]  /*0c20*/  LDG.E.128 R148, desc[UR4][R198.64] ;  /* 0x00000004c6947981 */ /* 0x000124000c1e1d00 */
[----:B------:R-:W-:Y:S02]  /*0c30*/  IMAD.WIDE.U32 R202, R190, 0x20, R202 ;  /* 0x00000020beca7825 */ /* 0x000fe400078e00ca */
[----:B------:R-:W4:Y:S02]  /*0c40*/  LDG.E.128 R152, desc[UR4][R152.64] ;  /* 0x0000000498987981 */ /* 0x000f24000c1e1d00 */
[----:B------:R-:W-:-:S02]  /*0c50*/  IMAD.WIDE.U32 R176, R177, 0x10, R172 ;  /* 0x00000010b1b07825 */ /* 0x000fc400078e00ac */
[----:B------:R-:W4:Y:S02]  /*0c60*/  LDG.E.128 R180, desc[UR4][R202.64+0x10] ;  /* 0x00001004cab47981 */ /* 0x000f24000c1e1d00 */
[----:B------:R-:W-:Y:S01]  /*0c70*/  IMAD.WIDE.U32 R164, R165, 0x10, R172 ;  /* 0x00000010a5a47825 */ /* 0x000fe200078e00ac */
[C---:B-----5:R-:W-:Y:S01]  /*0c80*/  ISETP.GE.AND P6, PT, R196.reuse, 0x1, PT ;  /* 0x00000001c400780c */ /* 0x060fe20003fc6270 */
[----:B------:R-:W4:Y:S01]  /*0c90*/  LDG.E.128 R176, desc[UR4][R176.64] ;  /* 0x00000004b0b07981 */ /* 0x000f22000c1e1d00 */
[----:B0-----:R-:W0:Y:S03]  /*0ca0*/  LDC.64 R198, c[0x0][0x240] ;  /* 0x00009000ffc67b82 */ /* 0x001e260000000a00 */
[----:B------:R-:W4:Y:S04]  /*0cb0*/  LDG.E.128 R160, desc[UR4][R200.64] ;  /* 0x00000004c8a07981 */ /* 0x000f28000c1e1d00 */
[----:B------:R1:W4:Y:S04]  /*0cc0*/  LDG.E.128 R168, desc[UR4][R200.64+0x10] ;  /* 0x00001004c8a87981 */ /* 0x000328000c1e1d00 */
[----:B------:R0:W4:Y:S04]  /*0cd0*/  LDG.E.128 R172, desc[UR4][R202.64] ;  /* 0x00000004caac7981 */ /* 0x000128000c1e1d00 */
[----:B------:R-:W4:Y:S01]  /*0ce0*/  LDG.E.128 R164, desc[UR4][R164.64] ;  /* 0x00000004a4a47981 */ /* 0x000f22000c1e1d00 */
        /* <DEDUP_REMOVED lines=27> */
[C---:B----4-:R-:W-:Y:S01]  /*0ea0*/  FADD.FTZ R214, -R232.reuse, R148 ;  /* 0x00000094e8d67221 */ /* 0x050fe20000010100 */
[----:B------:R-:W-:Y:S02]  /*0eb0*/  HADD2.F32 R213, -RZ, R152.H0_H0 ;  /* 0x20000098ffd57230 */ /* 0x000fe40000004100 */
[C---:B------:R-:W-:Y:S01]  /*0ec0*/  FADD.FTZ R182, -R232.reuse, R182 ;  /* 0x000000b6e8b67221 */ /* 0x040fe20000010100 */
[--C-:B------:R-:W-:Y:S02]  /*0ed0*/  HADD2.F32 R197, -RZ, R153.reuse.H0_H0 ;  /* 0x20000099ffc57230 */ /* 0x100fe40000004100 */
[C---:B------:R-:W-:Y:S01]  /*0ee0*/  FADD.FTZ R216, -R232.reuse, R149 ;  /* 0x00000095e8d87221 */ /* 0x040fe20000010100 */
[----:B------:R-:W-:Y:S02]  /*0ef0*/  HADD2.F32 R212, -RZ, R153.H1_H1 ;  /* 0x30000099ffd47230 */ /* 0x000fe40000004100 */
[----:B------:R-:W-:Y:S01]  /*0f00*/  FADD.FTZ R180, -R232, R180 ;  /* 0x000000b4e8b47221 */ /* 0x000fe20000010100 */
[----:B0-----:R-:W-:-:S02]  /*0f10*/  HADD2.F32 R209, -RZ, R177.H0_H0 ;  /* 0x200000b1ffd17230 */ /* 0x001fc40000004100 */
[----:B-1----:R-:W-:Y:S02]  /*0f20*/  HADD2.F32 R206, -RZ, R177.H1_H1 ;  /* 0x300000b1ffce7230 */ /* 0x002fe40000004100 */
[----:B------:R-:W-:Y:S01]  /*0f30*/  FADD.FTZ R238, -R232, R161 ;  /* 0x000000a1e8ee7221 */ /* 0x000fe20000010100 */
[----:B------:R-:W-:Y:S02]  /*0f40*/  HADD2.F32 R210, -RZ, R152.H1_H1 ;  /* 0x30000098ffd27230 */ /* 0x000fe40000004100 */
[C---:B------:R-:W-:Y:S01]  /*0f50*/  FMUL.FTZ R177, R189.reuse, R182 ;  /* 0x000000b6bdb17220 */ /* 0x040fe20000410000 */
[----:B------:R-:W-:Y:S02]  /*0f60*/  HADD2.F32 R153, -RZ, R155.H0_H0 ;  /* 0x2000009bff997230 */ /* 0x000fe40000004100 */
[----:B------:R-:W-:Y:S01]  /*0f70*/  FMUL.FTZ R161, R189, R230 ;  /* 0x000000e6bda17220 */ /* 0x000fe20000410000 */
[----:B------:R-:W-:Y:S01]  /*0f80*/  FMUL.FTZ R182, R4, R213 ;  /* 0x000000d504b67220 */ /* 0x000fe20000410000 */
[----:B------:R-:W-:-:S02]  /*0f90*/  HADD2.F32 R223, -RZ, R176.H0_H0 ;  /* 0x200000b0ffdf7230 */ /* 0x000fc40000004100 */
[C---:B------:R-:W-:Y:S01]  /*0fa0*/  FMUL.FTZ R3, R189.reuse, R214 ;  /* 0x000000d6bd037220 */ /* 0x040fe20000410000 */
        /* <DEDUP_REMOVED lines=28> */
[C---:B------:R-:W-:Y:S01]  /*1170*/  FMUL.FTZ R157, R189.reuse, R220 ;  /* 0x000000dcbd9d7220 */ /* 0x040fe20000410000 */
[----:B------:R-:W-:Y:S02]  /*1180*/  HADD2.F32 R208, -RZ, R154.H1_H1 ;  /* 0x3000009affd07230 */ /* 0x000fe40000004100 */
[----:B------:R-:W-:Y:S01]  /*1190*/  FMUL.FTZ R162, R189, R234 ;  /* 0x000000eabda27220 */ /* 0x000fe20000410000 */
[----:B------:R-:W-:Y:S02]  /*11a0*/  HADD2.F32 R204, -RZ, R155.H1_H1 ;  /* 0x3000009bffcc7230 */ /* 0x000fe40000004100 */
[----:B------:R-:W-:Y:S01]  /*11b0*/  FFMA.FTZ R117, R156, R210, R117 ;  /* 0x000000d29c757223 */ /* 0x000fe20000010075 */
[--C-:B------:R-:W-:Y:S02]  /*11c0*/  HADD2.F32 R205, -RZ, R179.reuse.H0_H0 ;  /* 0x200000b3ffcd7230 */ /* 0x100fe40000004100 */
[----:B------:R-:W-:Y:S01]  /*11d0*/  FADD.FTZ R113, R113, R210 ;  /* 0x000000d271717221 */ /* 0x000fe20000010000 */
[----:B------:R-:W-:-:S02]  /*11e0*/  HADD2.F32 R154, -RZ, R179.H1_H1 ;  /* 0x300000b3ff9a7230 */ /* 0x000fc40000004100 */
[----:B------:R-:W-:Y:S01]  /*11f0*/  FMUL.FTZ R210, R6, R197 ;  /* 0x000000c506d27220 */ /* 0x000fe20000410000 */
[--C-:B------:R-:W-:Y:S02]  /*1200*/  HADD2.F32 R215, -RZ, R164.reuse.H0_H0 ;  /* 0x200000a4ffd77230 */ /* 0x100fe40000004100 */
[----:B------:R-:W-:Y:S01]  /*1210*/  FADD.FTZ R179, R180, R183 ;  /* 0x000000b7b4b37221 */ /* 0x000fe20000010000 */
[----:B------:R-:W-:Y:S02]  /*1220*/  HADD2.F32 R218, -RZ, R164.H1_H1 ;  /* 0x300000a4ffda7230 */ /* 0x000fe40000004100 */
[C---:B------:R-:W-:Y:S01]  /*1230*/  FMUL.FTZ R163, R189.reuse, R236 ;  /* 0x000000ecbda37220 */ /* 0x040fe20000410000 */
[----:B------:R-:W-:Y:S01]  /*1240*/  FFMA.FTZ R180, R156, R183, R153 ;  /* 0x000000b79cb47223 */ /* 0x000fe20000010099 */
[--C-:B------:R-:W-:Y:S02]  /*1250*/  HADD2.F32 R155, -RZ, R165.reuse.H0_H0 ;  /* 0x200000a5ff9b7230 */ /* 0x100fe40000004100 */
[----:B------:R-:W-:Y:S01]  /*1260*/  FMUL.FTZ R164, R189, R238 ;  /* 0x000000eebda47220 */ /* 0x000fe20000410000 */
[----:B------:R-:W-:-:S02]  /*1270*/  HADD2.F32 R152, -RZ, R165.H1_H1 ;  /* 0x300000a5ff987230 */ /* 0x000fc40000004100 */
[----:B------:R-:W-:Y:S01]  /*1280*/  FFMA.FTZ R116, R3, R213, R116 ;  /* 0x000000d503747223 */ /* 0x000fe20000010074 */
[----:B------:R-:W-:Y:S01]  /*1290*/  FADD.FTZ R112, R112, R213 ;  /* 0x000000d570707221 */ /* 0x000fe20000010000 */
        /* <DEDUP_REMOVED lines=16> */
[----:B------:R-:W-:Y:S01]  /*13a0*/  FMUL.FTZ R159, R189, R224 ;  /* 0x000000e0bd9f7220 */ /* 0x000fe20000410000 */
        /* <DEDUP_REMOVED lines=12> */
[----:B------:R-:W-:Y:S01]  /*1470*/  FMUL.FTZ R166, R189, R242 ;  /* 0x000000f2bda67220 */ /* 0x000fe20000410000 */
[----:B------:R-:W-:Y:S01]  /*1480*/  FMUL.FTZ R211, R9, R208 ;  /* 0x000000d009d37220 */ /* 0x000fe20000410000 */
[----:B------:R-:W-:Y:S01]  /*1490*/  FADD.FTZ R204, R155, R212 ;  /* 0x000000d49bcc7221 */ /* 0x000fe20000010000 */
[----:B------:R-:W-:Y:S01]  /*14a0*/  FMUL.FTZ R160, R189, R228 ;  /* 0x000000e4bda07220 */ /* 0x000fe20000410000 */
[----:B------:R-:W-:Y:S01]  /*14b0*/  FFMA.FTZ R153, R159, R212, R180 ;  /* 0x000000d49f997223 */ /* 0x000fe200000100b4 */
[--C-:B------:R-:W-:Y:S02]  /*14c0*/  HADD2.F32 R149, -RZ, R167.reuse.H0_H0 ;  /* 0x200000a7ff957230 */ /* 0x100fe40000004100 */
[----:B------:R-:W-:Y:S01]  /*14d0*/  FFMA.FTZ R107, R166, R152, R107 ;  /* 0x00000098a66b7223 */ /* 0x000fe2000001006b */
[----:B------:R-:W-:-:S02]  /*14e0*/  HADD2.F32 R148, -RZ, R167.H1_H1 ;  /* 0x300000a7ff947230 */ /* 0x000fc40000004100 */
[----:B------:R-:W-:Y:S01]  /*14f0*/  FMUL.FTZ R167, R189, R168 ;  /* 0x000000a8bda77220 */ /* 0x000fe20000410000 */
        /* <DEDUP_REMOVED lines=89> */
.L_x_8074:
[----:B------:R-:W-:Y:S05]  /*1a90*/  BSYNC B1 ;  /* 0x0000000000017941 */ /* 0x000fea0003800000 */
.L_x_8072:
        /* <DEDUP_REMOVED lines=26> */
.L_x_8188:
[----:B------:R-:W3:Y:S01]  /*1c40*/  @P6 LDC.64 R150, c[0x0][0x220] ;  /* 0x00008800ff966b82 */ /* 0x000ee20000000a00 */
[----:B------:R-:W-:Y:S01]  /*1c50*/  @P6 IADD3 R196, R196, -0x1, RZ ;  /* 0xffffffffc4c46810 */ /* 0x000fe20007ffe0ff */
[----:B------:R-:W-:Y:S01]  /*1c60*/  HFMA2.MMA R205, -RZ, RZ, 0, 0 ;  /* 0x00000000ffcd7435 */ /* 0x000fe200000001ff */
[----:B------:R-:W-:Y:S01]  /*1c70*/  @!P5 ISETP.NE.U32.AND P1, PT, R191, RZ, PT ;  /* 0x000000ffbf00d20c */ /* 0x000fe20003f25070 */
[----:B-1----:R-:W-:Y:S01]  /*1c80*/  FADD.FTZ R181, R178, R181 ;  /* 0x000000b5b2b57221 */ /* 0x002fe20000010000 */
[----:B--2---:R-:W-:Y:S01]  /*1c90*/  FADD.FTZ R180, R179, R180 ;  /* 0x000000b4b3b47221 */ /* 0x004fe20000010000 */
[----:B------:R-:W-:Y:S01]  /*1ca0*/  @P6 IMAD R196, R196, R195, RZ ;  /* 0x000000c3c4c46224 */ /* 0x000fe200078e02ff */
[----:B------:R-:W-:Y:S01]  /*1cb0*/  @!P5 ISETP.NE.AND.EX P1, PT, R192, RZ, PT, P1 ;  /* 0x000000ffc000d20c */ /* 0x000fe20003f25310 */
[----:B------:R-:W1:Y:S01]  /*1cc0*/  LDC.64 R148, c[0x0][0x308] ;  /* 0x0000c200ff947b82 */ /* 0x000e620000000a00 */
[----:B------:R-:W-:Y:S02]  /*1cd0*/  @!P5 ISETP.NE.U32.AND P2, PT, R191, RZ, PT ;  /* 0x000000ffbf00d20c */ /* 0x000fe40003f45070 */
        /* <DEDUP_REMOVED lines=11> */
[----:B------:R-:W-:-:S12]  /*1d90*/  @!P5 BRA `(.L_x_8077) ;  /* 0x000000000020d947 */ /* 0x000fd80003800000 */
        /* <DEDUP_REMOVED lines=8> */
.L_x_8077:
[----:B------:R-:W-:Y:S05]  /*1e20*/  BSYNC B1 ;  /* 0x0000000000017941 */ /* 0x000fea0003800000 */
.L_x_8076:
[----:B------:R-:W-:Y:S04]  /*1e30*/  BSSY B1, `(.L_x_8078) ;  /* 0x000000e000017945 */ /* 0x000fe80003800000 */
[----:B------:R-:W-:Y:S05]  /*1e40*/  @!P6 BRA `(.L_x_8079) ;  /* 0x000000000030e947 */ /* 0x000fea0003800000 */
[----:B------:R-:W-:Y:S01]  /*1e50*/  LOP3.LUT P1, RZ, R207, 0xff, RZ, 0xc0, !PT ;  /* 0x000000ffcfff7812 */ /* 0x000fe2000782c0ff */
[----:B--2---:R-:W-:Y:S01]  /*1e60*/  FMUL.FTZ R150, R153, UR11 ;  /* 0x0000000b99967c20 */ /* 0x004fe20008410000 */
[----:B------:R-:W-:Y:S01]  /*1e70*/  HFMA2.MMA R151, -RZ, RZ, 0, 0 ;  /* 0x00000000ff977435 */ /* 0x000fe200000001ff */
[----:B------:R-:W-:Y:S02]  /*1e80*/  MOV R155, RZ ;  /* 0x000000ff009b7202 */ /* 0x000fe40000000f00 */
[----:B0-----:R-:W-:-:S08]  /*1e90*/  FMUL.FTZ R179, R150, UR10 ;  /* 0x0000000a96b37c20 */ /* 0x001fd00008410000 */
[----:B------:R-:W-:Y:S02]  /*1ea0*/  @P1 HADD2.F32 R152, -RZ, R48.H0_H0 ;  /* 0x20000030ff981230 */ /* 0x000fe40000004100 */
[----:B-----5:R-:W-:-:S03]  /*1eb0*/  @P1 HADD2.F32 R150, -RZ, R144.H0_H0 ;  /* 0x20000090ff961230 */ /* 0x020fc60000004100 */
[C---:B------:R-:W-:Y:S02]  /*1ec0*/  @P1 FMUL.FTZ R151, R179.reuse, R152 ;  /* 0x00000098b3971220 */ /* 0x040fe40000410000 */
[----:B------:R-:W-:-:S03]  /*1ed0*/  @P1 FMUL.FTZ R155, R179, R150 ;  /* 0x00000096b39b1220 */ /* 0x000fc60000410000 */
[----:B------:R-:W-:Y:S01]  /*1ee0*/  F2FP.F16.F32.PACK_AB R151, RZ, R151 ;  /* 0x00000097ff97723e */ /* 0x000fe200000000ff */
[----:B------:R-:W-:-:S03]  /*1ef0*/  FADD.FTZ R60, R60, R155 ;  /* 0x0000009b3c3c7221 */ /* 0x000fc60000010000 */
[----:B------:R-:W-:-:S07]  /*1f00*/  PRMT R92, R151, 0x7610, R92 ;  /* 0x00007610975c7816 */ /* 0x000fce000000005c */
.L_x_8079:
[----:B------:R-:W-:Y:S05]  /*1f10*/  BSYNC B1 ;  /* 0x0000000000017941 */ /* 0x000fea0003800000 */
.L_x_8078:
[----:B0-----:R-:W0:Y:S01]  /*1f20*/  @P6 LDC.64 R178, c[0x0][0x2f8] ;  /* 0x0000be00ffb26b82 */ /* 0x001e220000000a00 */
[C---:B------:R-:W-:Y:S01]  /*1f30*/  @!P5 ISETP.NE.U32.AND P1, PT, R191.reuse, RZ, PT ;  /* 0x000000ffbf00d20c */ /* 0x040fe20003f25070 */
[----:B------:R-:W-:Y:S01]  /*1f40*/  BSSY B1, `(.L_x_8080) ;  /* 0x000001f000017945 */ /* 0x000fe20003800000 */
[C---:B------:R-:W-:Y:S02]  /*1f50*/  @!P5 ISETP.NE.U32.AND P3, PT, R191.reuse, RZ, PT ;  /* 0x000000ffbf00d20c */ /* 0x040fe40003f65070 */
[C---:B------:R-:W-:Y:S02]  /*1f60*/  @!P5 ISETP.NE.AND.EX P2, PT, R192.reuse, RZ, PT, P2 ;  /* 0x000000ffc000d20c */ /* 0x040fe40003f45320 */
[C---:B------:R-:W-:Y:S01]  /*1f70*/  @!P5 ISETP.NE.AND.EX P1, PT, R192.reuse, RZ, PT, P1 ;  /* 0x000000ffc000d20c */ /* 0x040fe20003f25310 */
[----:B--2---:R-:W1:Y:S01]  /*1f80*/  @P0 LDC.64 R150, c[0x0][0x308] ;  /* 0x0000c200ff960b82 */ /* 0x004e620000000a00 */
        /* <DEDUP_REMOVED lines=26> */
.L_x_8081:
[----:B------:R-:W-:Y:S05]  /*2130*/  BSYNC B1 ;  /* 0x0000000000017941 */ /* 0x000fea0003800000 */
.L_x_8080:
        /* <DEDUP_REMOVED lines=9> */
[C---:B------:R-:W-:Y:S02]  /*21d0*/  @P1 FMUL.FTZ R180, R195.reuse, R181 ;  /* 0x000000b5c3b41220 */ /* 0x040fe40000410000 */
[----:B------:R-:W-:-:S03]  /*21e0*/  @P1 FMUL.FTZ R236, R195, R148 ;  /* 0x00000094c3ec1220 */ /* 0x000fc60000410000 */
[----:B------:R-:W-:Y:S01]  /*21f0*/  F2FP.F16.F32.PACK_AB R180, RZ, R180 ;  /* 0x000000b4ffb4723e */ /* 0x000fe200000000ff */
[----:B------:R-:W-:-:S03]  /*2200*/  FADD.FTZ R61, R61, R236 ;  /* 0x000000ec3d3d7221 */ /* 0x000fc60000010000 */
[----:B------:R-:W-:-:S07]  /*2210*/  PRMT R92, R92, 0x5410, R180 ;  /* 0x000054105c5c7816 */ /* 0x000fce00000000b4 */
.L_x_8083:
[----:B------:R-:W-:Y:S05]  /*2220*/  BSYNC B1 ;  /* 0x0000000000017941 */ /* 0x000fea0003800000 */
.L_x_8082:
        /* <DEDUP_REMOVED lines=10> */
.L_x_8085:
[----:B------:R-:W-:Y:S05]  /*22d0*/  BSYNC B1 ;  /* 0x0000000000017941 */ /* 0x000fea0003800000 */
.L_x_8084:
[----:B------:R-:W-:Y:S04]  /*22e0*/  BSSY B1, `(.L_x_8086) ;  /* 0x000000d000017945 */ /* 0x000fe80003800000 */
        /* <DEDUP_REMOVED lines=12> */
.L_x_8087:
[----:B------:R-:W-:Y:S05]  /*23b0*/  BSYNC B1 ;  /* 0x0000000000017941 */ /* 0x000fea0003800000 */
.L_x_8086:
        /* <DEDUP_REMOVED lines=10> */
.L_x_8089:
[----:B------:R-:W-:Y:S05]  /*2460*/  BSYNC B1 ;  /* 0x0000000000017941 */ /* 0x000fea0003800000 */
.L_x_8088:
        /* <DEDUP_REMOVED lines=14> */
.L_x_8091:
[----:B------:R-:W-:Y:S05]  /*2550*/  BSYNC B1 ;  /* 0x0000000000017941 */ /* 0x000fea0003800000 */
.L_x_8090:
        /* <DEDUP_REMOVED lines=10> */
.L_x_8093:
[----:B------:R-:W-:Y:S05]  /*2600*/  BSYNC B1 ;  /* 0x0000000000017941 */ /* 0x000fea0003800000 */
.L_x_8092:
        /* <DEDUP_REMOVED lines=13> */
.L_x_8095:
[----:B------:R-:W-:Y:S05]  /*26e0*/  BSYNC B1 ;  /* 0x0000000000017941 */ /* 0x000fea0003800000 */
.L_x_8094:
        /* <DEDUP_REMOVED lines=10> */
.L_x_8097:
[----:B------:R-:W-:Y:S05]  /*2790*/  BSYNC B1 ;  /* 0x0000000000017941 */ /* 0x000fea0003800000 */
.L_x_8096:
        /* <DEDUP_REMOVED lines=14> */
.L_x_8099:
[----:B------:R-:W-:Y:S05]  /*2880*/  BSYNC B1 ;  /* 0x0000000000017941 */ /* 0x000fea0003800000 */
.L_x_8098:
        /* <DEDUP_REMOVED lines=10> */
.L_x_8101:
[----:B------:R-:W-:Y:S05]  /*2930*/  BSYNC B1 ;  /* 0x0000000000017941 */ /* 0x000fea0003800000 */
.L_x_8100:
        /* <DEDUP_REMOVED lines=13> */
.L_x_8103:
[----:B------:R-:W-:Y:S05]  /*2a10*/  BSYNC B1 ;  /* 0x0000000000017941 */ /* 0x000fea0003800000 */
.L_x_8102:
        /* <DEDUP_REMOVED lines=10> */
.L_x_8105:
[----:B------:R-:W-:Y:S05]  /*2ac0*/  BSYNC B1 ;  /* 0x0000000000017941 */ /* 0x000fea0003800000 */
.L_x_8104:
        /* <DEDUP_REMOVED lines=14> */
.L_x_8107:
[----:B------:R-:W-:Y:S05]  /*2bb0*/  BSYNC B1 ;  /* 0x0000000000017941 */ /* 0x000fea0003800000 */
.L_x_8106:
        /* <DEDUP_REMOVED lines=25> */
.L_x_8109:
[----:B------:R-:W-:Y:S05]  /*2d50*/  BSYNC B1 ;  /* 0x0000000000017941 */ /* 0x000fea0003800000 */
.L_x_8108:
        /* <DEDUP_REMOVED lines=10> */
.L_x_8111:
[----:B------:R-:W-:Y:S05]  /*2e00*/  BSYNC B1 ;  /* 0x0000000000017941 */ /* 0x000fea0003800000 */
.L_x_8110:
[----:B------:R-:W-:Y:S01]  /*2e10*/  BSSY B1, `(.L_x_8112) ;  /* 0x0000010000017945 */ /* 0x000fe20003800000 */
[----:B------:R-:W-:Y:S02]  /*2e20*/  @!P5 ISETP.NE.U32.AND P2, PT, R191, RZ, PT ;  /* 0x000000ffbf00d20c */ /* 0x000fe40003f45070 */
[----:B------:R-:W-:Y:S01]  /*2e30*/  @!P5 ISETP.NE.AND.EX P1, PT, R192, RZ, PT, P1 ;  /* 0x000000ffc000d20c */ /* 0x000fe20003f25310 */
[----:B------:R-:W-:-:S12]  /*2e40*/  @!P6 BRA `(.L_x_8113) ;  /* 0x000000000030e947 */ /* 0x000fd80003800000 */
[----:B------:R-:W-:Y:S01]  /*2e50*/  LOP3.LUT P4, RZ, R209, 0xff, RZ, 0xc0, !PT ;  /* 0x000000ffd1ff7812 */ /* 0x000fe2000788c0ff */
[----:B0-----:R-:W-:Y:S01]  /*2e60*/  FMUL.FTZ R148, R203, UR11 ;  /* 0x0000000bcb947c20 */ /* 0x001fe20008410000 */
        /* <DEDUP_REMOVED lines=10> */
.L_x_8113:
[----:B------:R-:W-:Y:S05]  /*2f10*/  BSYNC B1 ;  /* 0x0000000000017941 */ /* 0x000fea0003800000 */
.L_x_8112:
        /* <DEDUP_REMOVED lines=11> */
.L_x_8115:
[----:B------:R-:W-:Y:S05]  /*2fd0*/  BSYNC B1 ;  /* 0x0000000000017941 */ /* 0x000fea0003800000 */
.L_x_8114:
        /* <DEDUP_REMOVED lines=19> */
.L_x_8117:
[----:B------:R-:W-:Y:S05]  /*3110*/  BSYNC B1 ;  /* 0x0000000000017941 */ /* 0x000fea0003800000 */
.L_x_8116:
        /* <DEDUP_REMOVED lines=12> */
.L_x_8119:
[----:B------:R-:W-:Y:S05]  /*31e0*/  BSYNC B1 ;  /* 0x0000000000017941 */ /* 0x000fea0003800000 */
.L_x_8118:
        /* <DEDUP_REMOVED lines=13> */
.L_x_8121:
[----:B------:R-:W-:Y:S05]  /*32c0*/  BSYNC B1 ;  /* 0x0000000000017941 */ /* 0x000fea0003800000 */
.L_x_8120:
        /* <DEDUP_REMOVED lines=12> */
.L_x_8123:
[----:B------:R-:W-:Y:S05]  /*3390*/  BSYNC B1 ;  /* 0x0000000000017941 */ /* 0x000fea0003800000 */
.L_x_8122:
        /* <DEDUP_REMOVED lines=14> */
.L_x_8125:
[----:B------:R-:W-:Y:S05]  /*3480*/  BSYNC B1 ;  /* 0x0000000000017941 */ /* 0x000fea0003800000 */
.L_x_8124:
        /* <DEDUP_REMOVED lines=25> */
.L_x_8127:
[----:B------:R-:W-:Y:S05]  /*3620*/  BSYNC B1 ;  /* 0x0000000000017941 */ /* 0x000fea0003800000 */
.L_x_8126:
        /* <DEDUP_REMOVED lines=13> */
.L_x_8129:
[----:B------:R-:W-:Y:S05]  /*3700*/  BSYNC B1 ;  /* 0x0000000000017941 */ /* 0x000fea0003800000 */
.L_x_8128:
        /* <DEDUP_REMOVED lines=10> */
.L_x_8131:
[----:B------:R-:W-:Y:S05]  /*37b0*/  BSYNC B1 ;  /* 0x0000000000017941 */ /* 0x000fea0003800000 */
.L_x_8130:
        /* <DEDUP_REMOVED lines=14> */
.L_x_8133:
[----:B------:R-:W-:Y:S05]  /*38a0*/  BSYNC B1 ;  /* 0x0000000000017941 */ /* 0x000fea0003800000 */
.L_x_8132:
        /* <DEDUP_REMOVED lines=10> */
.L_x_8135:
[----:B------:R-:W-:Y:S05]  /*3950*/  BSYNC B1 ;  /* 0x0000000000017941 */ /* 0x000fea0003800000 */
.L_x_8134:
        /* <DEDUP_REMOVED lines=13> */
.L_x_8137:
[----:B------:R-:W-:Y:S05]  /*3a30*/  BSYNC B1 ;  /* 0x0000000000017941 */ /* 0x000fea0003800000 */
.L_x_8136:
        /* <DEDUP_REMOVED lines=10> */
.L_x_8139:
[----:B------:R-:W-:Y:S05]  /*3ae0*/  BSYNC B1 ;  /* 0x0000000000017941 */ /* 0x000fea0003800000 */
.L_x_8138:
        /* <DEDUP_REMOVED lines=14> */
.L_x_8141:
[----:B------:R-:W-:Y:S05]  /*3bd0*/  BSYNC B1 ;  /* 0x0000000000017941 */ /* 0x000fea0003800000 */
.L_x_8140:
        /* <DEDUP_REMOVED lines=21> */
.L_x_8143:
[----:B------:R-:W-:Y:S05]  /*3d30*/  BSYNC B1 ;  /* 0x0000000000017941 */ /* 0x000fea0003800000 */
.L_x_8142:
        /* <DEDUP_REMOVED lines=10> */
.L_x_8145:
[----:B------:R-:W-:Y:S05]  /*3de0*/  BSYNC B1 ;  /* 0x0000000000017941 */ /* 0x000fea0003800000 */
.L_x_8144:
[----:B------:R-:W-:Y:S04]  /*3df0*/  BSSY B1, `(.L_x_8146) ;  /* 0x000000e000017945 */ /* 0x000fe80003800000 */
[----:B------:R-:W-:Y:S05]  /*3e00*/  @!P6 BRA `(.L_x_8147) ;  /* 0x000000000030e947 */ /* 0x000fea0003800000 */
        /* <DEDUP_REMOVED lines=12> */
.L_x_8147:
[----:B------:R-:W-:Y:S05]  /*3ed0*/  BSYNC B1 ;  /* 0x0000000000017941 */ /* 0x000fea0003800000 */
.L_x_8146:
        /* <DEDUP_REMOVED lines=10> */
.L_x_8149:
[----:B------:R-:W-:Y:S05]  /*3f80*/  BSYNC B1 ;  /* 0x0000000000017941 */ /* 0x000fea0003800000 */
.L_x_8148:
        /* <DEDUP_REMOVED lines=24> */
.L_x_8151:
[----:B------:R-:W-:Y:S05]  /*4110*/  BSYNC B1 ;  /* 0x0000000000017941 */ /* 0x000fea0003800000 */
.L_x_8150:
        /* <DEDUP_REMOVED lines=19> */
.L_x_8153:
[----:B------:R-:W-:Y:S05]  /*4250*/  BSYNC B1 ;  /* 0x0000000000017941 */ /* 0x000fea0003800000 */
.L_x_8152:
        /* <DEDUP_REMOVED lines=14> */
.L_x_8155:
[----:B------:R-:W-:Y:S05]  /*4340*/  BSYNC B1 ;  /* 0x0000000000017941 */ /* 0x000fea0003800000 */
.L_x_8154:
        /* <DEDUP_REMOVED lines=10> */
.L_x_8157:
[----:B------:R-:W-:Y:S05]  /*43f0*/  BSYNC B1 ;  /* 0x0000000000017941 */ /* 0x000fea0003800000 */
.L_x_8156:
        /* <DEDUP_REMOVED lines=14> */
.L_x_8159:
[----:B------:R-:W-:Y:S05]  /*44e0*/  BSYNC B1 ;  /* 0x0000000000017941 */ /* 0x000fea0003800000 */
.L_x_8158:
        /* <DEDUP_REMOVED lines=10> */
.L_x_8161:
[----:B------:R-:W-:Y:S05]  /*4590*/  BSYNC B1 ;  /* 0x0000000000017941 */ /* 0x000fea0003800000 */
.L_x_8160:
        /* <DEDUP_REMOVED lines=14> */
.L_x_8163:
[----:B------:R-:W-:Y:S05]  /*4680*/  BSYNC B1 ;  /* 0x0000000000017941 */ /* 0x000fea0003800000 */
.L_x_8162:
        /* <DEDUP_REMOVED lines=10> */
.L_x_8165:
[----:B------:R-:W-:Y:S05]  /*4730*/  BSYNC B1 ;  /* 0x0000000000017941 */ /* 0x000fea0003800000 */
.L_x_8164:
        /* <DEDUP_REMOVED lines=14> */
.L_x_8167:
[----:B------:R-:W-:Y:S05]  /*4820*/  BSYNC B1 ;  /* 0x0000000000017941 */ /* 0x000fea0003800000 */
.L_x_8166:
        /* <DEDUP_REMOVED lines=10> */
.L_x_8169:
[----:B------:R-:W-:Y:S05]  /*48d0*/  BSYNC B1 ;  /* 0x0000000000017941 */ /* 0x000fea0003800000 */
.L_x_8168:
        /* <DEDUP_REMOVED lines=14> */
.L_x_8171:
[----:B------:R-:W-:Y:S05]  /*49c0*/  BSYNC B1 ;  /* 0x0000000000017941 */ /* 0x000fea0003800000 */
.L_x_8170:
        /* <DEDUP_REMOVED lines=10> */
.L_x_8173:
[----:B------:R-:W-:Y:S05]  /*4a70*/  BSYNC B1 ;  /* 0x0000000000017941 */ /* 0x000fea0003800000 */
.L_x_8172:
        /* <DEDUP_REMOVED lines=20> */
.L_x_8175:
[----:B------:R-:W-:Y:S05]  /*4bc0*/  BSYNC B1 ;  /* 0x0000000000017941 */ /* 0x000fea0003800000 */
.L_x_8174:
        /* <DEDUP_REMOVED lines=11> */
.L_x_8071:
[----:B------:R-:W-:Y:S05]  /*4c80*/  BSYNC B0 ;  /* 0x0000000000007941 */ /* 0x000fea0003800000 */
.L_x_8069:
        /* <DEDUP_REMOVED lines=211> */
.L_x_8075:
        /* <DEDUP_REMOVED lines=8> */
.L_x_8178:
[----:B------:R-:W-:Y:S05]  /*5a40*/  BSYNC B1 ;  /* 0x0000000000017941 */ /* 0x000fea0003800000 */
.L_x_8177:
        /* <DEDUP_REMOVED lines=8> */
.L_x_8179:
[----:B------:R-:W-:Y:S01]  /*5ad0*/  FADD.FTZ R149, R149, R150 ;  /* 0x0000009695957221 */ /* 0x000fe20000010000 */
[----:B------:R-:W-:-:S04]  /*5ae0*/  HFMA2.MMA R208, -RZ, RZ, 0, 1.1920928955078125e-07 ;  /* 0x00000002ffd07435 */ /* 0x000fc800000001ff */
[----:B------:R-:W-:Y:S02]  /*5af0*/  MOV R206, R149 ;  /* 0x0000009500ce7202 */ /* 0x000fe40000000f00 */
[----:B------:R-:W-:-:S07]  /*5b00*/  MOV R151, R180 ;  /* 0x000000b400977202 */ /* 0x000fce0000000f00 */
[----:B------:R-:W-:Y:S05]  /*5b10*/  WARPSYNC.COLLECTIVE R205, `(.L_x_8180) ;  /* 0x00000000cd087348 */ /* 0x000fea0003c00000 */
[----:B------:R0:W1:Y:S02]  /*5b20*/  SHFL.BFLY P0, R180, R206, R208, R231 ;  /* 0x0c0000d0ceb47389 */ /* 0x00006400000000e7 */
[----:B01----:R-:W-:Y:S01]  /*5b30*/  ENDCOLLECTIVE ;  /* 0x000000000000791b */ /* 0x003fe20003800000 */
.L_x_8180:
[----:B------:R-:W-:-:S05]  /*5b40*/  FADD.FTZ R151, R151, R148 ;  /* 0x0000009497977221 */ /* 0x000fca0000010000 */
[----:B------:R-:W-:Y:S02]  /*5b50*/  MOV R206, R151 ;  /* 0x0000009700ce7202 */ /* 0x000fe40000000f00 */
[----:B------:R-:W-:-:S07]  /*5b60*/  MOV R152, R180 ;  /* 0x000000b400987202 */ /* 0x000fce0000000f00 */
[----:B------:R-:W-:Y:S05]  /*5b70*/  WARPSYNC.COLLECTIVE R205, `(.L_x_8181) ;  /* 0x00000000cd087348 */ /* 0x000fea0003c00000 */
[----:B------:R0:W1:Y:S02]  /*5b80*/  SHFL.BFLY P0, R180, R206, R208, R231 ;  /* 0x0c0000d0ceb47389 */ /* 0x00006400000000e7 */
[----:B01----:R-:W-:Y:S01]  /*5b90*/  ENDCOLLECTIVE ;  /* 0x000000000000791b */ /* 0x003fe20003800000 */
.L_x_8181:
[----:B------:R-:W-:Y:S01]  /*5ba0*/  FADD.FTZ R152, R149, R152 ;  /* 0x0000009895987221 */ /* 0x000fe20000010000 */
[----:B------:R-:W-:-:S04]  /*5bb0*/  HFMA2.MMA R208, -RZ, RZ, 0, 2.384185791015625e-07 ;  /* 0x00000004ffd07435 */ /* 0x000fc800000001ff */
[----:B------:R-:W-:Y:S02]  /*5bc0*/  MOV R206, R152 ;  /* 0x0000009800ce7202 */ /* 0x000fe40000000f00 */
[----:B------:R-:W-:-:S07]  /*5bd0*/  MOV R154, R180 ;  /* 0x000000b4009a7202 */ /* 0x000fce0000000f00 */
[----:B------:R-:W-:Y:S05]  /*5be0*/  WARPSYNC.COLLECTIVE R205, `(.L_x_8182) ;  /* 0x00000000cd087348 */ /* 0x000fea0003c00000 */
[----:B------:R0:W1:Y:S02]  /*5bf0*/  SHFL.BFLY P0, R180, R206, R208, R231 ;  /* 0x0c0000d0ceb47389 */ /* 0x00006400000000e7 */
[----:B01----:R-:W-:Y:S01]  /*5c00*/  ENDCOLLECTIVE ;  /* 0x000000000000791b */ /* 0x003fe20003800000 */
.L_x_8182:
[----:B------:R-:W-:-:S05]  /*5c10*/  FADD.FTZ R154, R151, R154 ;  /* 0x0000009a979a7221 */ /* 0x000fca0000010000 */
[----:B------:R-:W-:Y:S02]  /*5c20*/  MOV R206, R154 ;  /* 0x0000009a00ce7202 */ /* 0x000fe40000000f00 */
[----:B------:R-:W-:-:S07]  /*5c30*/  MOV R153, R180 ;  /* 0x000000b400997202 */ /* 0x000fce0000000f00 */
[----:B------:R-:W-:Y:S05]  /*5c40*/  WARPSYNC.COLLECTIVE R205, `(.L_x_8183) ;  /* 0x00000000cd087348 */ /* 0x000fea0003c00000 */
[----:B------:R0:W1:Y:S02]  /*5c50*/  SHFL.BFLY P0, R180, R206, R208, R231 ;  /* 0x0c0000d0ceb47389 */ /* 0x00006400000000e7 */
[----:B01----:R-:W-:Y:S01]  /*5c60*/  ENDCOLLECTIVE ;  /* 0x000000000000791b */ /* 0x003fe20003800000 */
.L_x_8183:
[----:B------:R-:W-:Y:S01]  /*5c70*/  FADD.FTZ R153, R152, R153 ;  /* 0x0000009998997221 */ /* 0x000fe20000010000 */
[----:B------:R-:W-:-:S04]  /*5c80*/  HFMA2.MMA R208, -RZ, RZ, 0, 4.76837158203125e-07 ;  /* 0x00000008ffd07435 */ /* 0x000fc800000001ff */
[----:B------:R-:W-:Y:S02]  /*5c90*/  MOV R206, R153 ;  /* 0x0000009900ce7202 */ /* 0x000fe40000000f00 */
[----:B------:R-:W-:-:S07]  /*5ca0*/  MOV R155, R180 ;  /* 0x000000b4009b7202 */ /* 0x000fce0000000f00 */
[----:B------:R-:W-:Y:S05]  /*5cb0*/  WARPSYNC.COLLECTIVE R205, `(.L_x_8184) ;  /* 0x00000000cd087348 */ /* 0x000fea0003c00000 */
[----:B------:R0:W1:Y:S02]  /*5cc0*/  SHFL.BFLY P0, R180, R206, R208, R231 ;  /* 0x0c0000d0ceb47389 */ /* 0x00006400000000e7 */
[----:B01----:R-:W-:Y:S01]  /*5cd0*/  ENDCOLLECTIVE ;  /* 0x000000000000791b */ /* 0x003fe20003800000 */
.L_x_8184:
[----:B------:R-:W-:-:S05]  /*5ce0*/  FADD.FTZ R155, R154, R155 ;  /* 0x0000009b9a9b7221 */ /* 0x000fca0000010000 */
[----:B------:R-:W-:Y:S02]  /*5cf0*/  MOV R206, R155 ;  /* 0x0000009b00ce7202 */ /* 0x000fe40000000f00 */
[----:B------:R-:W-:-:S07]  /*5d00*/  MOV R148, R180 ;  /* 0x000000b400947202 */ /* 0x000fce0000000f00 */
[----:B------:R-:W-:Y:S05]  /*5d10*/  WARPSYNC.COLLECTIVE R205, `(.L_x_8185) ;  /* 0x00000000cd087348 */ /* 0x000fea0003c00000 */
[----:B------:R0:W1:Y:S02]  /*5d20*/  SHFL.BFLY P0, R180, R206, R208, R231 ;  /* 0x0c0000d0ceb47389 */ /* 0x00006400000000e7 */
[----:B01----:R-:W-:Y:S01]  /*5d30*/  ENDCOLLECTIVE ;  /* 0x000000000000791b */ /* 0x003fe20003800000 */
.L_x_8185:
[----:B------:R-:W-:Y:S01]  /*5d40*/  FADD.FTZ R178, R153, R148 ;  /* 0x0000009499b27221 */ /* 0x000fe20000010000 */
[----:B------:R-:W-:-:S04]  /*5d50*/  HFMA2.MMA R208, -RZ, RZ, 0, 9.5367431640625e-07 ;  /* 0x00000010ffd07435 */ /* 0x000fc800000001ff */
[----:B------:R-:W-:Y:S02]  /*5d60*/  MOV R206, R178 ;  /* 0x000000b200ce7202 */ /* 0x000fe40000000f00 */
[----:B------:R-:W-:-:S07]  /*5d70*/  MOV R150, R180 ;  /* 0x000000b400967202 */ /* 0x000fce0000000f00 */
[----:B------:R-:W-:Y:S05]  /*5d80*/  WARPSYNC.COLLECTIVE R205, `(.L_x_8186) ;  /* 0x00000000cd087348 */ /* 0x000fea0003c00000 */
[----:B------:R0:W1:Y:S02]  /*5d90*/  SHFL.BFLY P0, R180, R206, R208, R231 ;  /* 0x0c0000d0ceb47389 */ /* 0x00006400000000e7 */
[----:B01----:R-:W-:Y:S01]  /*5da0*/  ENDCOLLECTIVE ;  /* 0x000000000000791b */ /* 0x003fe20003800000 */
.L_x_8186:
[----:B------:R-:W-:-:S05]  /*5db0*/  FADD.FTZ R179, R155, R150 ;  /* 0x000000969bb37221 */ /* 0x000fca0000010000 */
[----:B------:R-:W-:Y:S02]  /*5dc0*/  MOV R206, R179 ;  /* 0x000000b300ce7202 */ /* 0x000fe40000000f00 */
[----:B------:R-:W-:-:S07]  /*5dd0*/  MOV R181, R180 ;  /* 0x000000b400b57202 */ /* 0x000fce0000000f00 */
[----:B------:R-:W-:Y:S05]  /*5de0*/  WARPSYNC.COLLECTIVE R205, `(.L_x_8187) ;  /* 0x00000000cd087348 */ /* 0x000fea0003c00000 */
[----:B------:R0:W1:Y:S02]  /*5df0*/  SHFL.BFLY P0, R180, R206, R208, R231 ;  /* 0x0c0000d0ceb47389 */ /* 0x00006400000000e7 */
[----:B01----:R-:W-:Y:S01]  /*5e00*/  ENDCOLLECTIVE ;  /* 0x000000000000791b */ /* 0x003fe20003800000 */
.L_x_8187:
[----:B------:R-:W-:Y:S05]  /*5e10*/  BRA `(.L_x_8188) ;  /* 0xffffffbc00887947 */ /* 0x000fea000383ffff */
.L_x_8189:
        /* <DEDUP_REMOVED lines=14> */
.L_x_11795:


//--------------------- .text._ZN10layer_norm13ln_bwd_kernelINS_13Kernel_traitsIf6__halffS2_fjLj768ELj1ELj4ELj1ELj16ENS_18Kernel_traits_baseILj768EfS2_fS2_fjLj128EEEEELb0ELb0ELb0ELb0EEEvNS_9BwdParamsE --------------------------
	.section	.text._ZN10layer_norm13ln_bwd_kernelINS_13Kernel_traitsIf6__halffS2_fjLj768ELj1ELj4ELj1ELj16ENS_18Kernel_traits_baseILj768EfS2_fS2_fjLj128EEEEELb0ELb0ELb0ELb0EEEvNS_9BwdParamsE,"ax",@progbits
	.align	128
        .global         _ZN10layer_norm13ln_bwd_kernelINS_13Kernel_traitsIf6__halffS2_fjLj768ELj1ELj4ELj1ELj16ENS_18Kernel_traits_baseILj768EfS2_fS2_fjLj128EEEEELb0ELb0ELb0ELb0EEEvNS_9BwdParamsE
        .type           _ZN10layer_norm13ln_bwd_kernelINS_13Kernel_traitsIf6__halffS2_fjLj768ELj1ELj4ELj1ELj16ENS_18Kernel_traits_baseILj768EfS2_fS2_fjLj128EEEEELb0ELb0ELb0ELb0EEEvNS_9BwdParamsE,@function
        .size           _ZN10layer_norm13ln_bwd_kernelINS_13Kernel_traitsIf6__halffS2_fjLj768ELj1ELj4ELj1ELj16ENS_18Kernel_traits_baseILj768EfS2_fS2_fjLj128EEEEELb0ELb0ELb0ELb0EEEvNS_9BwdParamsE,(.L_x_11796 - _ZN10layer_norm13ln_bwd_kernelINS_13Kernel_traitsIf6__halffS2_fjLj768ELj1ELj4ELj1ELj16ENS_18Kernel_traits_baseILj768EfS2_fS2_fjLj128EEEEELb0ELb0ELb0ELb0EEEvNS_9BwdParamsE)
        .other          _ZN10layer_norm13ln_bwd_kernelINS_13Kernel_traitsIf6__halffS2_fjLj768ELj1ELj4ELj1ELj16ENS_18Kernel_traits_baseILj768EfS2_fS2_fjLj128EEEEELb0ELb0ELb0ELb0EEEvNS_9BwdParamsE,@"STO_CUDA_ENTRY STV_DEFAULT"
_ZN10layer_norm13ln_bwd_kernelINS_13Kernel_traitsIf6__halffS2_fjLj768ELj1ELj4ELj1ELj16ENS_18Kernel_traits_baseILj768EfS2_fS2_fjLj128EEEEELb0ELb0ELb0ELb0EEEvNS_9BwdParamsE:
.text._ZN10layer_norm13ln_bwd_kernelINS_13Kernel_traitsIf6__halffS2_fjLj768ELj1ELj4ELj1ELj16ENS_18Kernel_traits_baseILj768EfS2_fS2_fjLj128EEEEELb0ELb0ELb0ELb0EEEvNS_9BwdParamsE:
        /* <DEDUP_REMOVED lines=70> */
.L_x_8205:
        /* <DEDUP_REMOVED lines=40> */
[C---:B------:R-:W-:Y:S02]  /*06e0*/  FADD.FTZ R135, -R171.reuse, R114 ;  /* 0x00000072ab877221 */ /* 0x040fe40000010100 */
[C---:B-----5:R-:W-:Y:S01]  /*06f0*/  FMUL.FTZ R3, R124.reuse, R3 ;  /* 0x000000037c037220 */ /* 0x060fe20000410000 */
[----:B------:R-:W-:Y:S01]  /*0700*/  FMUL.FTZ R126, R124, R133 ;  /* 0x000000857c7e7220 */ /* 0x000fe20000410000 */
[----:B---3--:R-:W-:Y:S01]  /*0710*/  FADD.FTZ R177, -R171, R111 ;  /* 0x0000006fabb17221 */ /* 0x008fe20000010100 */
[----:B----4-:R-:W-:-:S02]  /*0720*/  HADD2.F32 R113, -RZ, R116.H0_H0 ;  /* 0x20000074ff717230 */ /* 0x010fc40000004100 */
[----:B------:R-:W-:-:S03]  /*0730*/  HADD2.F32 R116, -RZ, R116.H1_H1 ;  /* 0x30000074ff747230 */ /* 0x000fc60000004100 */
[----:B0-----:R-:W-:Y:S01]  /*0740*/  FMUL.FTZ R128, R80, R113 ;  /* 0x0000007150807220 */ /* 0x001fe20000410000 */
[--C-:B------:R-:W-:Y:S02]  /*0750*/  HADD2.F32 R115, -RZ, R117.reuse.H0_H0 ;  /* 0x20000075ff737230 */ /* 0x100fe40000004100 */
[----:B------:R-:W-:Y:S02]  /*0760*/  HADD2.F32 R112, -RZ, R117.H1_H1 ;  /* 0x30000075ff707230 */ /* 0x000fe40000004100 */
[----:B------:R-:W-:Y:S01]  /*0770*/  FADD.FTZ R117, -R171, R108 ;  /* 0x0000006cab757221 */ /* 0x000fe20000010100 */
[--C-:B------:R-:W-:Y:S02]  /*0780*/  HADD2.F32 R175, -RZ, R119.reuse.H0_H0 ;  /* 0x20000077ffaf7230 */ /* 0x100fe40000004100 */
[----:B------:R-:W-:Y:S01]  /*0790*/  FMUL.FTZ R131, R81, R116 ;  /* 0x0000007451837220 */ /* 0x000fe20000410000 */
[----:B------:R-:W-:Y:S02]  /*07a0*/  HADD2.F32 R114, -RZ, R119.H1_H1 ;  /* 0x30000077ff727230 */ /* 0x000fe40000004100 */
[----:B------:R-:W-:Y:S01]  /*07b0*/  FADD.FTZ R119, -R171, R109 ;  /* 0x0000006dab777221 */ /* 0x000fe20000010100 */
[----:B------:R-:W-:Y:S01]  /*07c0*/  FADD.FTZ R108, RZ, R128 ;  /* 0x00000080ff6c7221 */ /* 0x000fe20000010000 */
[----:B------:R-:W-:Y:S01]  /*07d0*/  FFMA.FTZ R109, R3, R128, RZ ;  /* 0x00000080036d7223 */ /* 0x000fe200000100ff */
        /* <DEDUP_REMOVED lines=46> */
.L_x_8193:
[----:B------:R-:W-:Y:S05]  /*0ac0*/  BSYNC B1 ;  /* 0x0000000000017941 */ /* 0x000fea0003800000 */
.L_x_8192:
        /* <DEDUP_REMOVED lines=20> */
[C---:B0----5:R-:W-:Y:S01]  /*0c10*/  FMUL.FTZ R144, R124.reuse, R141 ;  /* 0x0000008d7c907220 */ /* 0x061fe20000410000 */
[C---:B------:R-:W-:Y:S01]  /*0c20*/  FMUL.FTZ R125, R124.reuse, R125 ;  /* 0x0000007d7c7d7220 */ /* 0x040fe20000410000 */
[C---:B---3--:R-:W-:Y:S01]  /*0c30*/  FADD.FTZ R147, -R171.reuse, R108 ;  /* 0x0000006cab937221 */ /* 0x048fe20000010100 */
[----:B------:R-:W-:Y:S01]  /*0c40*/  FMUL.FTZ R141, R124, R143 ;  /* 0x0000008f7c8d7220 */ /* 0x000fe20000410000 */
[----:B------:R-:W-:Y:S01]  /*0c50*/  FADD.FTZ R177, -R171, R111 ;  /* 0x0000006fabb17221 */ /* 0x000fe20000010100 */
[----:B----4-:R-:W-:-:S02]  /*0c60*/  HADD2.F32 R113, -RZ, R116.H0_H0 ;  /* 0x20000074ff717230 */ /* 0x010fc40000004100 */
[----:B------:R-:W-:-:S03]  /*0c70*/  HADD2.F32 R116, -RZ, R116.H1_H1 ;  /* 0x30000074ff747230 */ /* 0x000fc60000004100 */
[----:B------:R-:W-:Y:S01]  /*0c80*/  FMUL.FTZ R146, R72, R113 ;  /* 0x0000007148927220 */ /* 0x000fe20000410000 */
[--C-:B------:R-:W-:Y:S02]  /*0c90*/  HADD2.F32 R153, -RZ, R119.reuse.H0_H0 ;  /* 0x20000077ff997230 */ /* 0x100fe40000004100 */
[----:B------:R-:W-:Y:S01]  /*0ca0*/  FMUL.FTZ R143, R73, R116 ;  /* 0x00000074498f7220 */ /* 0x000fe20000410000 */
[----:B------:R-:W-:Y:S02]  /*0cb0*/  HADD2.F32 R114, -RZ, R119.H1_H1 ;  /* 0x30000077ff727230 */ /* 0x000fe40000004100 */
[----:B------:R-:W-:Y:S01]  /*0cc0*/  FADD.FTZ R119, -R171, R109 ;  /* 0x0000006dab777221 */ /* 0x000fe20000010100 */
[--C-:B------:R-:W-:Y:S02]  /*0cd0*/  HADD2.F32 R115, -RZ, R117.reuse.H0_H0 ;  /* 0x20000075ff737230 */ /* 0x100fe40000004100 */
[----:B------:R-:W-:Y:S01]  /*0ce0*/  FADD.FTZ R108, R173, R146 ;  /* 0x00000092ad6c7221 */ /* 0x000fe20000010000 */
[----:B------:R-:W-:Y:S01]  /*0cf0*/  FFMA.FTZ R109, R125, R146, R176 ;  /* 0x000000927d6d7223 */ /* 0x000fe200000100b0 */
[----:B------:R-:W-:-:S02]  /*0d00*/  HADD2.F32 R112, -RZ, R117.H1_H1 ;  /* 0x30000075ff707230 */ /* 0x000fc40000004100 */
[----:B------:R-:W-:Y:S01]  /*0d10*/  FADD.FTZ R111, R108, R143 ;  /* 0x0000008f6c6f7221 */ /* 0x000fe20000010000 */
[----:B------:R-:W-:Y:S01]  /*0d20*/  FMUL.FTZ R150, R74, R115 ;  /* 0x000000734a967220 */ /* 0x000fe20000410000 */
[----:B------:R-:W-:Y:S01]  /*0d30*/  FFMA.FTZ R108, R144, R143, R109 ;  /* 0x0000008f906c7223 */ /* 0x000fe2000001006d */
[--C-:B------:R-:W-:Y:S02]  /*0d40*/  HADD2.F32 R117, -RZ, R118.reuse.H0_H0 ;  /* 0x20000076ff757230 */ /* 0x100fe40000004100 */
[----:B------:R-:W-:Y:S01]  /*0d50*/  FADD.FTZ R151, -R171, R110 ;  /* 0x0000006eab977221 */ /* 0x000fe20000010100 */
        /* <DEDUP_REMOVED lines=39> */
.L_x_8195:
[----:B------:R-:W-:Y:S05]  /*0fd0*/  BSYNC B1 ;  /* 0x0000000000017941 */ /* 0x000fea0003800000 */
.L_x_8194:
        /* <DEDUP_REMOVED lines=34> */
[----:B------:R-:W-:Y:S01]  /*1200*/  FADD.FTZ R171, -R171, R111 ;  /* 0x0000006fabab7221 */ /* 0x000fe20000010100 */
[----:B------:R-:W-:-:S02]  /*1210*/  HADD2.F32 R112, -RZ, R117.H1_H1 ;  /* 0x30000075ff707230 */ /* 0x000fc40000004100 */
[----:B------:R-:W-:Y:S01]  /*1220*/  FADD.FTZ R111, R108, R157 ;  /* 0x0000009d6c6f7221 */ /* 0x000fe20000010000 */
[----:B------:R-:W-:Y:S01]  /*1230*/  FMUL.FTZ R166, R66, R115 ;  /* 0x0000007342a67220 */ /* 0x000fe20000410000 */
[----:B------:R-:W-:Y:S01]  /*1240*/  FFMA.FTZ R108, R160, R157, R109 ;  /* 0x0000009da06c7223 */ /* 0x000fe2000001006d */
[--C-:B------:R-:W-:Y:S02]  /*1250*/  HADD2.F32 R117, -RZ, R118.reuse.H0_H0 ;  /* 0x20000076ff757230 */ /* 0x100fe40000004100 */
        /* <DEDUP_REMOVED lines=39> */
.L_x_8197:
[----:B------:R-:W-:Y:S05]  /*14d0*/  BSYNC B1 ;  /* 0x0000000000017941 */ /* 0x000fea0003800000 */
.L_x_8196:
        /* <DEDUP_REMOVED lines=21> */
.L_x_8217:
        /* <DEDUP_REMOVED lines=71> */
.L_x_8200:
[----:B------:R-:W-:Y:S05]  /*1aa0*/  BSYNC B1 ;  /* 0x0000000000017941 */ /* 0x000fea0003800000 */
.L_x_8199:
        /* <DEDUP_REMOVED lines=66> */
.L_x_8202:
[----:B------:R-:W-:Y:S05]  /*1ed0*/  BSYNC B1 ;  /* 0x0000000000017941 */ /* 0x000fea0003800000 */
.L_x_8201:
        /* <DEDUP_REMOVED lines=65> */
.L_x_8204:
[----:B------:R-:W-:Y:S05]  /*22f0*/  BSYNC B1 ;  /* 0x0000000000017941 */ /* 0x000fea0003800000 */
.L_x_8203:
[----:B-123--:R-:W1:Y:S02]  /*2300*/  LDC.64 R108, c[0x0][0x210] ;  /* 0x00008400ff6c7b82 */ /* 0x00ee640000000a00 */
[----:B-1----:R-:W-:-:S04]  /*2310*/  LEA R120, R108, R120, 0x2 ;  /* 0x000000786c787211 */ /* 0x002fc800078e10ff */
[----:B------:R-:W-:-:S13]  /*2320*/  ISETP.GE.AND P1, PT, R120, R109, PT ;  /* 0x0000006d7800720c */ /* 0x000fda0003f26270 */
[----:B------:R-:W-:Y:S05]  /*2330*/  @!P1 BRA `(.L_x_8205) ;  /* 0xffffffe000489947 */ /* 0x000fea000383ffff */
.L_x_8191:
[----:B------:R-:W-:Y:S05]  /*2340*/  BSYNC B0 ;  /* 0x0000000000007941 */ /* 0x000fea0003800000 */
.L_x_8190:
        /* <DEDUP_REMOVED lines=196> */
.L_x_8198:
        /* <DEDUP_REMOVED lines=8> */
.L_x_8207:
[----:B------:R-:W-:Y:S05]  /*3010*/  BSYNC B1 ;  /* 0x0000000000017941 */ /* 0x000fea0003800000 */
.L_x_8206:
        /* <DEDUP_REMOVED lines=8> */
.L_x_8208:
[----:B------:R-:W-:Y:S01]  /*30a0*/  FADD.FTZ R108, R108, R173 ;  /* 0x000000ad6c6c7221 */ /* 0x000fe20000010000 */
[----:B------:R-:W-:-:S04]  /*30b0*/  HFMA2.MMA R118, -RZ, RZ, 0, 1.1920928955078125e-07 ;  /* 0x00000002ff767435 */ /* 0x000fc800000001ff */
[----:B------:R-:W-:Y:S02]  /*30c0*/  MOV R119, R108 ;  /* 0x0000006c00777202 */ /* 0x000fe40000000f00 */
[----:B------:R-:W-:-:S07]  /*30d0*/  MOV R109, R117 ;  /* 0x00000075006d7202 */ /* 0x000fce0000000f00 */
[----:B------:R-:W-:Y:S05]  /*30e0*/  WARPSYNC.COLLECTIVE R116, `(.L_x_8209) ;  /* 0x0000000074087348 */ /* 0x000fea0003c00000 */
[----:B------:R0:W1:Y:S02]  /*30f0*/  SHFL.BFLY P1, R117, R119, R118, R169 ;  /* 0x0c00007677757389 */ /* 0x00006400000200a9 */
[----:B01----:R-:W-:Y:S01]  /*3100*/  ENDCOLLECTIVE ;  /* 0x000000000000791b */ /* 0x003fe20003800000 */
.L_x_8209:
[----:B------:R-:W-:-:S05]  /*3110*/  FADD.FTZ R109, R109, R176 ;  /* 0x000000b06d6d7221 */ /* 0x000fca0000010000 */
[----:B------:R-:W-:Y:S02]  /*3120*/  MOV R119, R109 ;  /* 0x0000006d00777202 */ /* 0x000fe40000000f00 */
[----:B------:R-:W-:-:S07]  /*3130*/  MOV R111, R117 ;  /* 0x00000075006f7202 */ /* 0x000fce0000000f00 */
[----:B------:R-:W-:Y:S05]  /*3140*/  WARPSYNC.COLLECTIVE R116, `(.L_x_8210) ;  /* 0x0000000074087348 */ /* 0x000fea0003c00000 */
[----:B------:R0:W1:Y:S02]  /*3150*/  SHFL.BFLY P1, R117, R119, R118, R169 ;  /* 0x0c00007677757389 */ /* 0x00006400000200a9 */
[----:B01----:R-:W-:Y:S01]  /*3160*/  ENDCOLLECTIVE ;  /* 0x000000000000791b */ /* 0x003fe20003800000 */
.L_x_8210:
[----:B------:R-:W-:Y:S01]  /*3170*/  FADD.FTZ R111, R108, R111 ;  /* 0x0000006f6c6f7221 */ /* 0x000fe20000010000 */
[----:B------:R-:W-:-:S04]  /*3180*/  HFMA2.MMA R118, -RZ, RZ, 0, 2.384185791015625e-07 ;  /* 0x00000004ff767435 */ /* 0x000fc800000001ff */
[----:B------:R-:W-:Y:S02]  /*3190*/  MOV R119, R111 ;  /* 0x0000006f00777202 */ /* 0x000fe40000000f00 */
[----:B------:R-:W-:-:S07]  /*31a0*/  MOV R110, R117 ;  /* 0x00000075006e7202 */ /* 0x000fce0000000f00 */
[----:B------:R-:W-:Y:S05]  /*31b0*/  WARPSYNC.COLLECTIVE R116, `(.L_x_8211) ;  /* 0x0000000074087348 */ /* 0x000fea0003c00000 */
[----:B------:R0:W1:Y:S02]  /*31c0*/  SHFL.BFLY P1, R117, R119, R118, R169 ;  /* 0x0c00007677757389 */ /* 0x00006400000200a9 */
[----:B01----:R-:W-:Y:S01]  /*31d0*/  ENDCOLLECTIVE ;  /* 0x000000000000791b */ /* 0x003fe20003800000 */
.L_x_8211:
[----:B------:R-:W-:-:S05]  /*31e0*/  FADD.FTZ R110, R109, R110 ;  /* 0x0000006e6d6e7221 */ /* 0x000fca0000010000 */
[----:B------:R-:W-:Y:S02]  /*31f0*/  MOV R119, R110 ;  /* 0x0000006e00777202 */ /* 0x000fe40000000f00 */
[----:B------:R-:W-:-:S07]  /*3200*/  MOV R112, R117 ;  /* 0x0000007500707202 */ /* 0x000fce0000000f00 */
[----:B------:R-:W-:Y:S05]  /*3210*/  WARPSYNC.COLLECTIVE R116, `(.L_x_8212) ;  /* 0x0000000074087348 */ /* 0x000fea0003c00000 */
[----:B------:R0:W1:Y:S02]  /*3220*/  SHFL.BFLY P1, R117, R119, R118, R169 ;  /* 0x0c00007677757389 */ /* 0x00006400000200a9 */
[----:B01----:R-:W-:Y:S01]  /*3230*/  ENDCOLLECTIVE ;  /* 0x000000000000791b */ /* 0x003fe20003800000 */
.L_x_8212:
[----:B------:R-:W-:Y:S01]  /*3240*/  FADD.FTZ R112, R111, R112 ;  /* 0x000000706f707221 */ /* 0x000fe20000010000 */
[----:B------:R-:W-:-:S04]  /*3250*/  HFMA2.MMA R118, -RZ, RZ, 0, 4.76837158203125e-07 ;  /* 0x00000008ff767435 */ /* 0x000fc800000001ff */
[----:B------:R-:W-:Y:S02]  /*3260*/  MOV R119, R112 ;  /* 0x0000007000777202 */ /* 0x000fe40000000f00 */
[----:B------:R-:W-:-:S07]  /*3270*/  MOV R113, R117 ;  /* 0x0000007500717202 */ /* 0x000fce0000000f00 */
[----:B------:R-:W-:Y:S05]  /*3280*/  WARPSYNC.COLLECTIVE R116, `(.L_x_8213) ;  /* 0x0000000074087348 */ /* 0x000fea0003c00000 */
[----:B------:R0:W1:Y:S02]  /*3290*/  SHFL.BFLY P1, R117, R119, R118, R169 ;  /* 0x0c00007677757389 */ /* 0x00006400000200a9 */
[----:B01----:R-:W-:Y:S01]  /*32a0*/  ENDCOLLECTIVE ;  /* 0x000000000000791b */ /* 0x003fe20003800000 */
.L_x_8213:
[----:B------:R-:W-:-:S05]  /*32b0*/  FADD.FTZ R113, R110, R113 ;  /* 0x000000716e717221 */ /* 0x000fca0000010000 */
[----:B------:R-:W-:Y:S02]  /*32c0*/  MOV R119, R113 ;  /* 0x0000007100777202 */ /* 0x000fe40000000f00 */
[----:B------:R-:W-:-:S07]  /*32d0*/  MOV R115, R117 ;  /* 0x0000007500737202 */ /* 0x000fce0000000f00 */
[----:B------:R-:W-:Y:S05]  /*32e0*/  WARPSYNC.COLLECTIVE R116, `(.L_x_8214) ;  /* 0x0000000074087348 */ /* 0x000fea0003c00000 */
[----:B------:R0:W1:Y:S02]  /*32f0*/  SHFL.BFLY P1, R117, R119, R118, R169 ;  /* 0x0c00007677757389 */ /* 0x00006400000200a9 */
[----:B01----:R-:W-:Y:S01]  /*3300*/  ENDCOLLECTIVE ;  /* 0x000000000000791b */ /* 0x003fe20003800000 */
.L_x_8214:
[----:B------:R-:W-:Y:S01]  /*3310*/  FADD.FTZ R115, R112, R115 ;  /* 0x0000007370737221 */ /* 0x000fe20000010000 */
[----:B------:R-:W-:-:S04]  /*3320*/  HFMA2.MMA R118, -RZ, RZ, 0, 9.5367431640625e-07 ;  /* 0x00000010ff767435 */ /* 0x000fc800000001ff */
[----:B------:R-:W-:Y:S02]  /*3330*/  MOV R119, R115 ;  /* 0x0000007300777202 */ /* 0x000fe40000000f00 */
[----:B------:R-:W-:-:S07]  /*3340*/  MOV R114, R117 ;  /* 0x0000007500727202 */ /* 0x000fce0000000f00 */
[----:B------:R-:W-:Y:S05]  /*3350*/  WARPSYNC.COLLECTIVE R116, `(.L_x_8215) ;  /* 0x0000000074087348 */ /* 0x000fea0003c00000 */
[----:B------:R0:W1:Y:S02]  /*3360*/  SHFL.BFLY P1, R117, R119, R118, R169 ;  /* 0x0c00007677757389 */ /* 0x00006400000200a9 */
[----:B01----:R-:W-:Y:S01]  /*3370*/  ENDCOLLECTIVE ;  /* 0x000000000000791b */ /* 0x003fe20003800000 */
.L_x_8215:
[----:B------:R-:W-:-:S05]  /*3380*/  FADD.FTZ R114, R113, R114 ;  /* 0x0000007271727221 */ /* 0x000fca0000010000 */
[----:B------:R-:W-:Y:S02]  /*3390*/  MOV R119, R114 ;  /* 0x0000007200777202 */ /* 0x000fe40000000f00 */
[----:B------:R-:W-:-:S07]  /*33a0*/  MOV R108, R117 ;  /* 0x00000075006c7202 */ /* 0x000fce0000000f00 */
[----:B------:R-:W-:Y:S05]  /*33b0*/  WARPSYNC.COLLECTIVE R116, `(.L_x_8216) ;  /* 0x0000000074087348 */ /* 0x000fea0003c00000 */
[----:B------:R0:W1:Y:S02]  /*33c0*/  SHFL.BFLY P1, R117, R119, R118, R169 ;  /* 0x0c00007677757389 */ /* 0x00006400000200a9 */
[----:B01----:R-:W-:Y:S01]  /*33d0*/  ENDCOLLECTIVE ;  /* 0x000000000000791b */ /* 0x003fe20003800000 */
.L_x_8216:
[----:B------:R-:W-:Y:S01]  /*33e0*/  MOV R109, R117 ;  /* 0x00000075006d7202 */ /* 0x000fe20000000f00 */
[----:B------:R-:W-:Y:S06]  /*33f0*/  BRA `(.L_x_8217) ;  /* 0xffffffe0008c7947 */ /* 0x000fec000383ffff */
.L_x_8218:
        /* <DEDUP_REMOVED lines=16> */
.L_x_11796:


//--------------------- .text._ZN10layer_norm13ln_bwd_kernelINS_13Kernel_traitsIf6__halffS2_fjLj768ELj1ELj4ELj1ELj16ENS_18Kernel_traits_baseILj768EfS2_fS2_fjLj128EEEEELb0ELb0ELb0ELb1EEEvNS_9BwdParamsE --------------------------
	.section	.text._ZN10layer_norm13ln_bwd_kernelINS_13Kernel_traitsIf6__halffS2_fjLj768ELj1ELj4ELj1ELj16ENS_18Kernel_traits_baseILj768EfS2_fS2_fjLj128EEEEELb0ELb0ELb0ELb1EEEvNS_9BwdParamsE,"ax",@progbits
	.align	128
        .global         _ZN10layer_norm13ln_bwd_kernelINS_13Kernel_traitsIf6__halffS2_fjLj768ELj1ELj4ELj1ELj16ENS_18Kernel_traits_baseILj768EfS2_fS2_fjLj128EEEEELb0ELb0ELb0ELb1EEEvNS_9BwdParamsE
        .type           _ZN10layer_norm13ln_bwd_kernelINS_13Kernel_traitsIf6__halffS2_fjLj768ELj1ELj4ELj1ELj16ENS_18Kernel_traits_baseILj768EfS2_fS2_fjLj128EEEEELb0ELb0ELb0ELb1EEEvNS_9BwdParamsE,@function
        .size           _ZN10layer_norm13ln_bwd_kernelINS_13Kernel_traitsIf6__halffS2_fjLj768ELj1ELj4ELj1ELj16ENS_18Kernel_traits_baseILj768EfS2_fS2_fjLj128EEEEELb0ELb0ELb0ELb1EEEvNS_9BwdParamsE,(.L_x_11797 - _ZN10layer_norm13ln_bwd_kernelINS_13Kernel_traitsIf6__halffS2_fjLj768ELj1ELj4ELj1ELj16ENS_18Kernel_traits_baseILj768EfS2_fS2_fjLj128EEEEELb0ELb0ELb0ELb1EEEvNS_9BwdParamsE)
        .other          _ZN10layer_norm13ln_bwd_kernelINS_13Kernel_traitsIf6__halffS2_fjLj768ELj1ELj4ELj1ELj16ENS_18Kernel_traits_baseILj768EfS2_fS2_fjLj128EEEEELb0ELb0ELb0ELb1EEEvNS_9BwdParamsE,@"STO_CUDA_ENTRY STV_DEFAULT"
_ZN10layer_norm13ln_bwd_kernelINS_13Kernel_traitsIf6__halffS2_fjLj768ELj1ELj4ELj1ELj16ENS_18Kernel_traits_baseILj768EfS2_fS2_fjLj128EEEEELb0ELb0ELb0ELb1EEEvNS_9BwdParamsE:
.text._ZN10layer_norm13ln_bwd_kernelINS_13Kernel_traitsIf6__halffS2_fjLj768ELj1ELj4ELj1ELj16ENS_18Kernel_traits_baseILj768EfS2_fS2_fjLj128EEEEELb0ELb0ELb0ELb1EEEvNS_9BwdParamsE:
        /* <DEDUP_REMOVED lines=38> */
.L_x_8220:
        /* <DEDUP_REMOVED lines=30> */
[----:B------:R-:W-:Y:S02]  /*0440*/  MOV R140, RZ ;  /* 0x000000ff008c7202 */ /* 0x000fe40000000f00 */
        /* <DEDUP_REMOVED lines=11> */
.L_x_8224:
        /* <DEDUP_REMOVED lines=31> */
[----:B------:R0:W3:Y:S04]  /*06f0*/  LDG.E.128 R72, desc[UR4][R152.64+0x10] ;  /* 0x0000100498487981 */ /* 0x0000e8000c1e1d00 */
[----:B------:R-:W3:Y:S04]  /*0700*/  LDG.E.128 R88, desc[UR4][R90.64] ;  /* 0x000000045a587981 */ /* 0x000ee8000c1e1d00 */
[----:B------:R-:W3:Y:S04]  /*0710*/  LDG.E.128 R76, desc[UR4][R154.64] ;  /* 0x000000049a4c7981 */ /* 0x000ee8000c1e1d00 */
[----:B------:R-:W3:Y:S04]  /*0720*/  LDG.E.128 R92, desc[UR4][R92.64] ;  /* 0x000000045c5c7981 */ /* 0x000ee8000c1e1d00 */
[----:B------:R0:W3:Y:S01]  /*0730*/  LDG.E.128 R80, desc[UR4][R154.64+0x10] ;  /* 0x000010049a507981 */ /* 0x0000e2000c1e1d00 */
        /* <DEDUP_REMOVED lines=8> */
[----:B------:R-:W5:Y:S04]  /*07c0*/  @P1 LDG.E.128 R48, desc[UR4][R156.64+0x10] ;  /* 0x000010049c301981 */ /* 0x000f68000c1e1d00 */
[----:B------:R-:W5:Y:S04]  /*07d0*/  @P1 LDG.E.128 R28, desc[UR4][R152.64] ;  /* 0x00000004981c1981 */ /* 0x000f68000c1e1d00 */
[----:B------:R0:W5:Y:S01]  /*07e0*/  @P1 LDG.E.128 R32, desc[UR4][R152.64+0x10] ;  /* 0x0000100498201981 */ /* 0x000162000c1e1d00 */
[----:B------:R-:W-:-:S05]  /*07f0*/  @P1 IMAD.WIDE.U32 R154, R147, 0x20, R154 ;  /* 0x00000020939a1825 */ /* 0x000fca00078e009a */
[----:B------:R-:W5:Y:S04]  /*0800*/  @P1 LDG.E.128 R36, desc[UR4][R154.64] ;  /* 0x000000049a241981 */ /* 0x000f68000c1e1d00 */
[----:B------:R1:W5:Y:S01]  /*0810*/  @P1 LDG.E.128 R40, desc[UR4][R154.64+0x10] ;  /* 0x000010049a281981 */ /* 0x000362000c1e1d00 */
[----:B------:R-:W-:Y:S01]  /*0820*/  UMOV UR6, 0xffffffff ;  /* 0xffffffff00067882 */ /* 0x000fe20000000000 */
[----:B----4-:R-:W-:Y:S02]  /*0830*/  FSEL R158, R149, RZ, !P4 ;  /* 0x000000ff959e7208 */ /* 0x010fe40006000000 */
[----:B------:R-:W-:Y:S01]  /*0840*/  MOV R149, 0x3f800000 ;  /* 0x3f80000000957802 */ /* 0x000fe20000000f00 */
[----:B--2---:R-:W-:Y:S02]  /*0850*/  @P0 HADD2.F32 R149, -RZ, R0.H0_H0 ;  /* 0x20000000ff950230 */ /* 0x004fe40000004100 */
[C---:B------:R-:W-:Y:S01]  /*0860*/  FADD.FTZ R151, -R158.reuse, R60 ;  /* 0x0000003c9e977221 */ /* 0x040fe20000010100 */
[C---:B0-----:R-:W-:Y:S01]  /*0870*/  FADD.FTZ R153, -R158.reuse, R61 ;  /* 0x0000003d9e997221 */ /* 0x041fe20000010100 */
[C---:B---3--:R-:W-:Y:S01]  /*0880*/  FADD.FTZ R157, -R158.reuse, R67 ;  /* 0x000000439e9d7221 */ /* 0x048fe20000010100 */
[----:B------:R-:W-:Y:S01]  /*0890*/  FADD.FTZ R163, -R158, R64 ;  /* 0x000000409ea37221 */ /* 0x000fe20000010100 */
[----:B------:R-:W-:-:S02]  /*08a0*/  HADD2.F32 R67, -RZ, R84.H0_H0 ;  /* 0x20000054ff437230 */ /* 0x000fc40000004100 */
[C---:B------:R-:W-:Y:S01]  /*08b0*/  FADD.FTZ R161, -R158.reuse, R63 ;  /* 0x0000003f9ea17221 */ /* 0x040fe20000010100 */
[----:B------:R-:W-:Y:S02]  /*08c0*/  HADD2.F32 R64, -RZ, R84.H1_H1 ;  /* 0x30000054ff407230 */ /* 0x000fe40000004100 */
[----:B------:R-:W-:Y:S01]  /*08d0*/  FADD.FTZ R171, -R158, R69 ;  /* 0x000000459eab7221 */ /* 0x000fe20000010100 */
[----:B------:R-:W-:Y:S01]  /*08e0*/  FMUL.FTZ R0, R150, R151 ;  /* 0x0000009796007220 */ /* 0x000fe20000410000 */
[C---:B------:R-:W-:Y:S01]  /*08f0*/  FADD.FTZ R159, -R158.reuse, R62 ;  /* 0x0000003e9e9f7221 */ /* 0x040fe20000010100 */
[C---:B------:R-:W-:Y:S01]  /*0900*/  FADD.FTZ R179, -R158.reuse, R72 ;  /* 0x000000489eb37221 */ /* 0x040fe20000010100 */
[----:B------:R-:W-:Y:S01]  /*0910*/  FADD.FTZ R183, -R158, R74 ;  /* 0x0000004a9eb77221 */ /* 0x000fe20000010100 */
[--C-:B------:R-:W-:Y:S02]  /*0920*/  HADD2.F32 R72, -RZ, R87.reuse.H0_H0 ;  /* 0x20000057ff487230 */ /* 0x100fe40000004100 */
[----:B------:R-:W-:-:S02]  /*0930*/  HADD2.F32 R74, -RZ, R87.H1_H1 ;  /* 0x30000057ff4a7230 */ /* 0x000fc40000004100 */
[----:B------:R-:W-:Y:S01]  /*0940*/  FMUL.FTZ R63, R150, R153 ;  /* 0x00000099963f7220 */ /* 0x000fe20000410000 */
[--C-:B------:R-:W-:Y:S02]  /*0950*/  HADD2.F32 R87, -RZ, R88.reuse.H0_H0 ;  /* 0x20000058ff577230 */ /* 0x100fe40000004100 */
[----:B------:R-:W-:Y:S01]  /*0960*/  FADD.FTZ R144, R67, R144 ;  /* 0x0000009043907221 */ /* 0x000fe20000010000 */
[----:B------:R-:W-:Y:S01]  /*0970*/  FADD.FTZ R187, -R158, R76 ;  /* 0x0000004c9ebb7221 */ /* 0x000fe20000010100 */
[----:B------:R-:W-:Y:S02]  /*0980*/  HADD2.F32 R88, -RZ, R88.H1_H1 ;  /* 0x30000058ff587230 */ /* 0x000fe40000004100 */
[-C--:B------:R-:W-:Y:S01]  /*0990*/  FFMA.FTZ R145, R0, R67.reuse, R145 ;  /* 0x0000004300917223 */ /* 0x080fe20000010091 */
[----:B------:R-:W-:Y:S01]  /*09a0*/  FMUL.FTZ R67, R24, R67 ;  /* 0x0000004318437220 */ /* 0x000fe20000410000 */
[----:B------:R-:W-:Y:S01]  /*09b0*/  FMUL.FTZ R76, R150, R171 ;  /* 0x000000ab964c7220 */ /* 0x000fe20000410000 */
[----:B------:R-:W-:Y:S01]  /*09c0*/  FADD.FTZ R177, -R158, R71 ;  /* 0x000000479eb17221 */ /* 0x000fe20000010100 */
[----:B------:R-:W-:-:S02]  /*09d0*/  HADD2.F32 R71, -RZ, R85.H0_H0 ;  /* 0x20000055ff477230 */ /* 0x000fc40000004100 */
[----:B------:R-:W-:Y:S01]  /*09e0*/  FMUL.FTZ R62, R150, R159 ;  /* 0x0000009f963e7220 */ /* 0x000fe20000410000 */
[--C-:B------:R-:W-:Y:S02]  /*09f0*/  HADD2.F32 R175, -RZ, R89.reuse.H0_H0 ;  /* 0x20000059ffaf7230 */ /* 0x100fe40000004100 */
[----:B------:R-:W-:Y:S01]  /*0a00*/  FADD.FTZ R143, R64, R143 ;  /* 0x0000008f408f7221 */ /* 0x000fe20000010000 */
[----:B------:R-:W-:Y:S02]  /*0a10*/  HADD2.F32 R84, -RZ, R89.H1_H1 ;  /* 0x30000059ff547230 */ /* 0x000fe40000004100 */
[-C--:B------:R-:W-:Y:S01]  /*0a20*/  FFMA.FTZ R142, R63, R64.reuse, R142 ;  /* 0x000000403f8e7223 */ /* 0x080fe2000001008e */
[--C-:B------:R-:W-:Y:S02]  /*0a30*/  HADD2.F32 R69, -RZ, R95.reuse.H0_H0 ;  /* 0x2000005fff457230 */ /* 0x100fe40000004100 */
[----:B------:R-:W-:Y:S01]  /*0a40*/  FMUL.FTZ R64, R25, R64 ;  /* 0x0000004019407220 */ /* 0x000fe20000410000 */
[----:B------:R-:W-:-:S02]  /*0a50*/  HADD2.F32 R60, -RZ, R95.H1_H1 ;  /* 0x3000005fff3c7230 */ /* 0x000fc40000004100 */
[----:B------:R-:W-:Y:S01]  /*0a60*/  FADD.FTZ R124, R88, R124 ;  /* 0x0000007c587c7221 */ /* 0x000fe20000010000 */
[-C--:B------:R-:W-:Y:S01]  /*0a70*/  FFMA.FTZ R127, R76, R88.reuse, R127 ;  /* 0x000000584c7f7223 */ /* 0x080fe2000001007f */
[----:B------:R-:W-:Y:S01]  /*0a80*/  FMUL.FTZ R89, R17, R88 ;  /* 0x0000005811597220 */ /* 0x000fe20000410000 */
[----:B------:R-:W-:Y:S01]  /*0a90*/  FADD.FTZ R95, RZ, R67 ;  /* 0x00000043ff5f7221 */ /* 0x000fe20000010000 */
[C---:B------:R-:W-:Y:S01]  /*0aa0*/  FADD.FTZ R169, -R158.reuse, R68 ;  /* 0x000000449ea97221 */ /* 0x040fe20000010100 */
[C---:B------:R-:W-:Y:S01]  /*0ab0*/  FADD.FTZ R173, -R158.reuse, R70 ;  /* 0x000000469ead7221 */ /* 0x040fe20000010100 */
[----:B------:R-:W-:Y:S01]  /*0ac0*/  FADD.FTZ R185, -R158, R75 ;  /* 0x0000004b9eb97221 */ /* 0x000fe20000010100 */
[----:B------:R-:W-:Y:S01]  /*0ad0*/  FFMA.FTZ R88, R0, R67, RZ ;  /* 0x0000004300587223 */ /* 0x000fe200000100ff */
[----:B------:R-:W-:Y:S01]  /*0ae0*/  FADD.FTZ R165, -R158, R65 ;  /* 0x000000419ea57221 */ /* 0x000fe20000010100 */
[----:B------:R-:W-:Y:S02]  /*0af0*/  HADD2.F32 R68, -RZ, R85.H1_H1 ;  /* 0x30000055ff447230 */ /* 0x000fe40000004100 */
[----:B------:R-:W-:Y:S01]  /*0b00*/  FMUL.FTZ R65, R150, R161 ;  /* 0x000000a196417220 */ /* 0x000fe20000410000 */
[----:B------:R-:W-:-:S02]  /*0b10*/  HADD2.F32 R75, -RZ, R86.H0_H0 ;  /* 0x20000056ff4b7230 */ /* 0x000fc40000004100 */
[----:B------:R-:W-:Y:S01]  /*0b20*/  FADD.FTZ R140, R71, R140 ;  /* 0x0000008c478c7221 */ /* 0x000fe20000010000 */
[----:B------:R-:W-:Y:S02]  /*0b30*/  HADD2.F32 R70, -RZ, R86.H1_H1 ;  /* 0x30000056ff467230 */ /* 0x000fe40000004100 */
[-C--:B------:R-:W-:Y:S01]  /*0b40*/  FFMA.FTZ R139, R62, R71.reuse, R139 ;  /* 0x000000473e8b7223 */ /* 0x080fe2000001008b */
[--C-:B------:R-:W-:Y:S02]  /*0b50*/  HADD2.F32 R86, -RZ, R90.reuse.H0_H0 ;  /* 0x2000005aff567230 */ /* 0x100fe40000004100 */
[----:B------:R-:W-:Y:S01]  /*0b60*/  FMUL.FTZ R71, R26, R71 ;  /* 0x000000471a477220 */ /* 0x000fe20000410000 */
[----:B------:R-:W-:Y:S02]  /*0b70*/  HADD2.F32 R152, -RZ, R90.H1_H1 ;  /* 0x3000005aff987230 */ /* 0x000fe40000004100 */
[----:B------:R-:W-:Y:S01]  /*0b80*/  FADD.FTZ R90, R95, R64 ;  /* 0x000000405f5a7221 */ /* 0x000fe20000010000 */
[----:B------:R-:W-:Y:S01]  /*0b90*/  FFMA.FTZ R151, R63, R64, R88 ;  /* 0x000000403f977223 */ /* 0x000fe20000010058 */
[----:B------:R-:W-:Y:S01]  /*0ba0*/  FADD.FTZ R167, -R158, R66 ;  /* 0x000000429ea77221 */ /* 0x000fe20000010100 */
        /* <DEDUP_REMOVED lines=13> */
[C---:B------:R-:W-:Y:S01]  /*0c80*/  FADD.FTZ R189, -R158.reuse, R77 ;  /* 0x0000004d9ebd7221 */ /* 0x040fe20000010100 */
[----:B------:R-:W-:Y:S01]  /*0c90*/  FADD.FTZ R193, -R158, R79 ;  /* 0x0000004f9ec17221 */ /* 0x000fe20000010100 */
[----:B------:R-:W-:Y:S01]  /*0ca0*/  FADD.FTZ R133, R70, R133 ;  /* 0x0000008546857221 */ /* 0x000fe20000010000 */
[C---:B------:R-:W-:Y:S01]  /*0cb0*/  FMUL.FTZ R77, R150.reuse, R167 ;  /* 0x000000a7964d7220 */ /* 0x040fe20000410000 */
[-C--:B------:R-:W-:Y:S01]  /*0cc0*/  FFMA.FTZ R136, R73, R70.reuse, R136 ;  /* 0x0000004649887223 */ /* 0x080fe20000010088 */
[----:B------:R-:W-:Y:S01]  /*0cd0*/  FMUL.FTZ R79, R150, R157 ;  /* 0x0000009d964f7220 */ /* 0x000fe20000410000 */
[----:B------:R-:W-:Y:S01]  /*0ce0*/  FMUL.FTZ R70, R21, R70 ;  /* 0x0000004615467220 */ /* 0x000fe20000410000 */
[----:B------:R-:W-:Y:S01]  /*0cf0*/  FADD.FTZ R157, R90, R75 ;  /* 0x0000004b5a9d7221 */ /* 0x000fe20000010000 */
[----:B-1----:R-:W-:Y:S01]  /*0d00*/  FADD.FTZ R155, -R158, R80 ;  /* 0x000000509e9b7221 */ /* 0x002fe20000010100 */
[----:B------:R-:W-:Y:S01]  /*0d10*/  FFMA.FTZ R90, R66, R75, R153 ;  /* 0x0000004b425a7223 */ /* 0x000fe20000010099 */
[----:B------:R-:W-:-:S02]  /*0d20*/  HADD2.F32 R168, -RZ, R93.H0_H0 ;  /* 0x2000005dffa87230 */ /* 0x000fc40000004100 */
[----:B------:R-:W-:Y:S01]  /*0d30*/  FMUL.FTZ R80, R150, R177 ;  /* 0x000000b196507220 */ /* 0x000fe20000410000 */
[----:B------:R-:W-:Y:S02]  /*0d40*/  HADD2.F32 R170, -RZ, R93.H1_H1 ;  /* 0x3000005dffaa7230 */ /* 0x000fe40000004100 */
[----:B------:R-:W-:Y:S01]  /*0d50*/  FADD.FTZ R131, R72, R131 ;  /* 0x0000008348837221 */ /* 0x000fe20000010000 */
[-C--:B------:R-:W-:Y:S01]  /*0d60*/  FFMA.FTZ R132, R77, R72.reuse, R132 ;  /* 0x000000484d847223 */ /* 0x080fe20000010084 */
[----:B------:R-:W-:Y:S01]  /*0d70*/  FMUL.FTZ R93, R150, R179 ;  /* 0x000000b3965d7220 */ /* 0x000fe20000410000 */
[--C-:B------:R-:W-:Y:S02]  /*0d80*/  HADD2.F32 R172, -RZ, R94.reuse.H0_H0 ;  /* 0x2000005effac7230 */ /* 0x100fe40000004100 */
[----:B------:R-:W-:Y:S01]  /*0d90*/  FMUL.FTZ R72, R22, R72 ;  /* 0x0000004816487220 */ /* 0x000fe20000410000 */
[----:B------:R-:W-:Y:S02]  /*0da0*/  HADD2.F32 R162, -RZ, R94.H1_H1 ;  /* 0x3000005effa27230 */ /* 0x000fe40000004100 */
[----:B------:R-:W-:Y:S01]  /*0db0*/  FADD.FTZ R157, R157, R70 ;  /* 0x000000469d9d7221 */ /* 0x000fe20000010000 */
[----:B------:R-:W-:-:S02]  /*0dc0*/  HADD2.F32 R154, -RZ, R91.H0_H0 ;  /* 0x2000005bff9a7230 */ /* 0x000fc40000004100 */
[----:B------:R-:W-:Y:S01]  /*0dd0*/  FFMA.FTZ R94, R73, R70, R90 ;  /* 0x00000046495e7223 */ /* 0x000fe2000001005a */
[----:B------:R-:W-:Y:S02]  /*0de0*/  HADD2.F32 R156, -RZ, R91.H1_H1 ;  /* 0x3000005bff9c7230 */ /* 0x000fe40000004100 */
        /* <DEDUP_REMOVED lines=15> */
[-C--:B------:R-:W-:Y:S01]  /*0ee0*/  FFMA.FTZ R121, R86, R152.reuse, R121 ;  /* 0x0000009856797223 */ /* 0x080fe20000010079 */
[----:B------:R-:W-:Y:S01]  /*0ef0*/  FMUL.FTZ R95, R13, R152 ;  /* 0x000000980d5f7220 */ /* 0x000fe20000410000 */
[----:B------:R-:W-:Y:S01]  /*0f00*/  FADD.FTZ R159, R157, R74 ;  /* 0x0000004a9d9f7221 */ /* 0x000fe20000010000 */
[----:B------:R-:W-:Y:S01]  /*0f10*/  FMUL.FTZ R85, R150, R169 ;  /* 0x000000a996557220 */ /* 0x000fe20000410000 */
[----:B------:R-:W-:Y:S01]  /*0f20*/  FFMA.FTZ R152, R79, R74, R94 ;  /* 0x0000004a4f987223 */ /* 0x000fe2000001005e */
[C---:B------:R-:W-:Y:S01]  /*0f30*/  FADD.FTZ R191, -R158.reuse, R78 ;  /* 0x0000004e9ebf7221 */ /* 0x040fe20000010100 */
[C---:B------:R-:W-:Y:S01]  /*0f40*/  FADD.FTZ R81, -R158.reuse, R81 ;  /* 0x000000519e517221 */ /* 0x040fe20000010100 */
[----:B------:R-:W-:Y:S01]  /*0f50*/  FADD.FTZ R83, -R158, R83 ;  /* 0x000000539e537221 */ /* 0x000fe20000010100 */
[----:B------:R-:W-:-:S02]  /*0f60*/  HADD2.F32 R158, -RZ, R92.H0_H0 ;  /* 0x2000005cff9e7230 */ /* 0x000fc40000004100 */
[C---:B------:R-:W-:Y:S01]  /*0f70*/  FMUL.FTZ R153, R150.reuse, R187 ;  /* 0x000000bb96997220 */ /* 0x040fe20000410000 */
[----:B------:R-:W-:Y:S01]  /*0f80*/  FADD.FTZ R94, R159, R82 ;  /* 0x000000529f5e7221 */ /* 0x000fe20000010000 */
[----:B------:R-:W-:Y:S01]  /*0f90*/  FFMA.FTZ R159, R85, R82, R152 ;  /* 0x00000052559f7223 */ /* 0x000fe20000010098 */
[----:B------:R-:W-:Y:S01]  /*0fa0*/  FADD.FTZ R126, R87, R126 ;  /* 0x0000007e577e7221 */ /* 0x000fe20000010000 */
[----:B------:R-:W-:Y:S01]  /*0fb0*/  FFMA.FTZ R128, R85, R87, R128 ;  /* 0x0000005755807223 */ /* 0x000fe20000010080 */
[----:B------:R-:W-:Y:S01]  /*0fc0*/  FFMA.FTZ R163, R153, R158, R116 ;  /* 0x0000009e99a37223 */ /* 0x000fe20000010074 */
[----:B------:R-:W-:Y:S01]  /*0fd0*/  FMUL.FTZ R78, R150, R173 ;  /* 0x000000ad964e7220 */ /* 0x000fe20000410000 */
[----:B------:R-:W-:Y:S01]  /*0fe0*/  FMUL.FTZ R87, R18, R175 ;  /* 0x000000af12577220 */ /* 0x000fe20000410000 */
        /* <DEDUP_REMOVED lines=12> */
[----:B------:R-:W-:Y:S01]  /*10b0*/  FADD.FTZ R165, R166, R104 ;  /* 0x00000068a6a57221 */ /* 0x000fe20000010000 */
[----:B------:R-:W-:Y:S01]  /*10c0*/  FADD.FTZ R103, R116, R91 ;  /* 0x0000005b74677221 */ /* 0x000fe20000010000 */
[----:B------:R-:W-:Y:S01]  /*10d0*/  FFMA.FTZ R104, R80, R91, R159 ;  /* 0x0000005b50687223 */ /* 0x000fe2000001009f */
[----:B------:R-:W-:Y:S01]  /*10e0*/  FMUL.FTZ R92, R150, R185 ;  /* 0x000000b9965c7220 */ /* 0x000fe20000410000 */
        /* <DEDUP_REMOVED lines=12> */
[----:B------:R-:W-:-:S03]  /*11b0*/  FFMA.FTZ R102, R86, R95, R101 ;  /* 0x0000005f56667223 */ /* 0x000fc60000010065 */
[----:B------:R-:W-:Y:S01]  /*11c0*/  FADD.FTZ R103, R103, R88 ;  /* 0x0000005867677221 */ /* 0x000fe20000010000 */
[----:B------:R-:W-:Y:S01]  /*11d0*/  FFMA.FTZ R101, R151, R88, R102 ;  /* 0x0000005897657223 */ /* 0x000fe20000010066 */
[----:B------:R-:W-:Y:S01]  /*11e0*/  FADD.FTZ R169, R172, R99 ;  /* 0x00000063aca97221 */ /* 0x000fe20000010000 */
[----:B------:R-:W-:Y:S01]  /*11f0*/  FMUL.FTZ R94, R8, R158 ;  /* 0x0000009e085e7220 */ /* 0x000fe20000410000 */
[----:B------:R-:W-:Y:S01]  /*1200*/  FADD.FTZ R99, R103, R90 ;  /* 0x0000005a67637221 */ /* 0x000fe20000010000 */
[----:B------:R-:W-:Y:S01]  /*1210*/  FFMA.FTZ R102, R92, R90, R101 ;  /* 0x0000005a5c667223 */ /* 0x000fe20000010065 */
[----:B------:R-:W-:Y:S02]  /*1220*/  FMUL.FTZ R160, R150, R193 ;  /* 0x000000c196a07220 */ /* 0x000fe40000410000 */
[----:B------:R-:W-:Y:S01]  /*1230*/  FADD.FTZ R99, R99, R94 ;  /* 0x0000005e63637221 */ /* 0x000fe20000010000 */
[----:B------:R-:W-:Y:S01]  /*1240*/  FFMA.FTZ R101, R153, R94, R102 ;  /* 0x0000005e99657223 */ /* 0x000fe20000010066 */
[-C--:B------:R-:W-:Y:S01]  /*1250*/  FFMA.FTZ R115, R160, R170.reuse, R115 ;  /* 0x000000aaa0737223 */ /* 0x080fe20000010073 */
[----:B------:R-:W-:Y:S01]  /*1260*/  FMUL.FTZ R158, R11, R170 ;  /* 0x000000aa0b9e7220 */ /* 0x000fe20000410000 */
[----:B------:R-:W-:Y:S01]  /*1270*/  FADD.FTZ R170, R162, R100 ;  /* 0x00000064a2aa7221 */ /* 0x000fe20000010000 */
        /* <DEDUP_REMOVED lines=57> */
.L_x_8236:
        /* <DEDUP_REMOVED lines=54> */
[C---:B------:R-:W-:Y:S01]  /*1970*/  FMUL.FTZ R66, R150.reuse, R79 ;  /* 0x0000004f96427220 */ /* 0x040fe20000410000 */
[----:B------:R-:W3:Y:S01]  /*1980*/  @P2 LDC.64 R74, c[0x0][0x308] ;  /* 0x0000c200ff4a2b82 */ /* 0x000ee20000000a00 */
[C---:B------:R-:W-:Y:S01]  /*1990*/  FMUL.FTZ R83, R150.reuse, R83 ;  /* 0x0000005396537220 */ /* 0x040fe20000410000 */
[----:B------:R-:W-:Y:S01]  /*19a0*/  FMUL.FTZ R68, R150, R85 ;  /* 0x0000005596447220 */ /* 0x000fe20000410000 */
[----:B-1----:R-:W-:Y:S01]  /*19b0*/  SEL R60, R67, R52, P3 ;  /* 0x00000034433c7207 */ /* 0x002fe20001800000 */
[----:B------:R-:W-:Y:S01]  /*19c0*/  @P1 FADD.FTZ R65, R32, R65 ;  /* 0x0000004120411221 */ /* 0x000fe20000010000 */
[----:B0-----:R-:W-:Y:S01]  /*19d0*/  @P2 IMAD.WIDE.U32 R2, R148, 0x20, R2 ;  /* 0x0000002094022825 */ /* 0x001fe200078e0002 */
[----:B------:R-:W-:-:S03]  /*19e0*/  SEL R61, R0, R53, P3 ;  /* 0x00000035003d7207 */ /* 0x000fc60001800000 */
[----:B------:R-:W-:Y:S01]  /*19f0*/  @P1 FADD.FTZ R66, R33, R66 ;  /* 0x0000004221421221 */ /* 0x000fe20000010000 */
[----:B------:R-:W-:Y:S01]  /*1a00*/  SEL R62, R71, R54, P3 ;  /* 0x00000036473e7207 */ /* 0x000fe20001800000 */
[----:B------:R-:W-:Y:S01]  /*1a10*/  @P1 FADD.FTZ R83, R34, R83 ;  /* 0x0000005322531221 */ /* 0x000fe20000010000 */
[C---:B------:R-:W-:Y:S01]  /*1a20*/  SEL R63, R64.reuse, R55, P3 ;  /* 0x00000037403f7207 */ /* 0x040fe20001800000 */
[----:B------:R-:W-:Y:S01]  /*1a30*/  @P1 FADD.FTZ R68, R35, R68 ;  /* 0x0000004423441221 */ /* 0x000fe20000010000 */
[-C--:B------:R-:W-:Y:S01]  /*1a40*/  FMUL.FTZ R64, R64, R149.reuse ;  /* 0x0000009540407220 */ /* 0x080fe20000410000 */
[----:B------:R-:W-:Y:S01]  /*1a50*/  FADD.FTZ R163, R82, -R163 ;  /* 0x800000a352a37221 */ /* 0x000fe20000010000 */
[----:B------:R-:W-:Y:S01]  /*1a60*/  FADD.FTZ R89, R89, -R76 ;  /* 0x8000004c59597221 */ /* 0x000fe20000010000 */
[----:B------:R0:W-:Y:S01]  /*1a70*/  @P2 STG.E.128 desc[UR4][R2.64], R60 ;  /* 0x0000003c02002986 */ /* 0x0001e2000c101d04 */
[----:B------:R-:W-:Y:S01]  /*1a80*/  FMUL.FTZ R67, R67, R149 ;  /* 0x0000009543437220 */ /* 0x000fe20000410000 */
[----:B------:R-:W-:Y:S01]  /*1a90*/  FADD.FTZ R87, R87, -R78 ;  /* 0x8000004e57577221 */ /* 0x000fe20000010000 */
[----:B------:R-:W-:Y:S01]  /*1aa0*/  FADD.FTZ R91, R91, -R80 ;  /* 0x800000505b5b7221 */ /* 0x000fe20000010000 */
[----:B------:R-:W-:Y:S01]  /*1ab0*/  FADD.FTZ R93, R84, -R93 ;  /* 0x8000005d545d7221 */ /* 0x000fe20000010000 */
[----:B------:R-:W-:Y:S01]  /*1ac0*/  FADD.FTZ R95, R95, -R86 ;  /* 0x800000565f5f7221 */ /* 0x000fe20000010000 */
        /* <DEDUP_REMOVED lines=25> */
[----:B------:R-:W-:Y:S01]  /*1c60*/  @P1 FADD.FTZ R93, R40, R93 ;  /* 0x0000005d285d1221 */ /* 0x000fe20000010000 */
[----:B------:R-:W-:Y:S01]  /*1c70*/  F2FP.F16.F32.PACK_AB R60, R60, R67 ;  /* 0x000000433c3c723e */ /* 0x000fe200000000ff */
[----:B------:R-:W-:Y:S01]  /*1c80*/  @P1 FADD.FTZ R0, R37, R0 ;  /* 0x0000000025001221 */ /* 0x000fe20000010000 */
[----:B------:R-:W-:Y:S01]  /*1c90*/  SEL R65, R66, R57, P3 ;  /* 0x0000003942417207 */ /* 0x000fe20001800000 */
[----:B------:R-:W-:Y:S01]  /*1ca0*/  @P1 FADD.FTZ R84, R41, R84 ;  /* 0x0000005429541221 */ /* 0x000fe20000010000 */
[----:B------:R-:W-:Y:S01]  /*1cb0*/  SEL R66, R83, R58, P3 ;  /* 0x0000003a53427207 */ /* 0x000fe20001800000 */
[----:B------:R-:W-:Y:S01]  /*1cc0*/  FADD.FTZ R151, R88, -R151 ;  /* 0x8000009758977221 */ /* 0x000fe20000010000 */
[----:B------:R-:W-:Y:S01]  /*1cd0*/  SEL R67, R68, R59, P3 ;  /* 0x0000003b44437207 */ /* 0x000fe20001800000 */
[----:B------:R-:W-:Y:S01]  /*1ce0*/  FADD.FTZ R165, R90, -R165 ;  /* 0x800000a55aa57221 */ /* 0x000fe20000010000 */
[----:B------:R-:W-:Y:S01]  /*1cf0*/  FADD.FTZ R85, R69, -R162 ;  /* 0x800000a245557221 */ /* 0x000fe20000010000 */
[C---:B------:R-:W-:Y:S01]  /*1d00*/  FMUL.FTZ R153, R150.reuse, R153 ;  /* 0x0000009996997220 */ /* 0x040fe20000410000 */
[C---:B------:R-:W-:Y:S01]  /*1d10*/  FMUL.FTZ R88, R150.reuse, R167 ;  /* 0x000000a796587220 */ /* 0x040fe20000410000 */
[----:B------:R0:W-:Y:S01]  /*1d20*/  @P2 STG.E.128 desc[UR4][R2.64+0x10], R64 ;  /* 0x0000104002002986 */ /* 0x0001e2000c101d04 */
[C---:B------:R-:W-:Y:S01]  /*1d30*/  FMUL.FTZ R157, R150.reuse, R157 ;  /* 0x0000009d969d7220 */ /* 0x040fe20000410000 */
[----:B------:R-:W-:Y:S01]  /*1d40*/  FMUL.FTZ R90, R150, R169 ;  /* 0x000000a9965a7220 */ /* 0x000fe20000410000 */
        /* <DEDUP_REMOVED lines=75> */
.L_x_8222:
        /* <DEDUP_REMOVED lines=40> */
.L_x_8221:
[----:B------:R-:W-:Y:S05]  /*2480*/  BSYNC B0 ;  /* 0x0000000000007941 */ /* 0x000fea0003800000 */
.L_x_8219:
        /* <DEDUP_REMOVED lines=9> */
[----:B0-----:R-:W-:-:S04]  /*2520*/  LEA R3, R3, R2, 0x18 ;  /* 0x0000000203037211 */ /* 0x001fc800078ec0ff */
        /* <DEDUP_REMOVED lines=13> */
[----:B------:R-:W2:Y:S04]  /*2600*/  LDS R3, [R32+0x200] ;  /* 0x0002000020037984 */ /* 0x000ea80000000800 */
[----:B------:R-:W3:Y:S04]  /*2610*/  LDS R17, [R32+0xc00] ;  /* 0x000c000020117984 */ /* 0x000ee80000000800 */
[----:B------:R-:W4:Y:S04]  /*2620*/  LDS R16, [R32+0xe00] ;  /* 0x000e000020107984 */ /* 0x000f280000000800 */
[----:B------:R-:W5:Y:S04]  /*2630*/  LDS R12, [R32+0x400] ;  /* 0x00040000200c7984 */ /* 0x000f680000000800 */
        /* <DEDUP_REMOVED lines=44> */
[----:B--2---:R-:W-:-:S03]  /*2900*/  FADD.FTZ R17, R14, R17 ;  /* 0x000000110e117221 */ /* 0x004fc60000010000 */
[----:B------:R-:W-:Y:S01]  /*2910*/  STS.128 [R0+0x410], R120 ;  /* 0x0004107800007388 */ /* 0x000fe20000000c00 */
[----:B---3--:R-:W-:-:S03]  /*2920*/  FADD.FTZ R15, R15, R16 ;  /* 0x000000100f0f7221 */ /* 0x008fc60000010000 */
[----:B------:R-:W-:Y:S01]  /*2930*/  STS.128 [R0+0x800], R116 ;  /* 0x0008007400007388 */ /* 0x000fe20000000c00 */
[----:B-1----:R-:W-:Y:S01]  /*2940*/  FADD.FTZ R7, R3, R28 ;  /* 0x0000001c03077221 */ /* 0x002fe20000010000 */
        /* <DEDUP_REMOVED lines=70> */
.L_x_8223:
        /* <DEDUP_REMOVED lines=8> */
.L_x_8226:
[----:B------:R-:W-:Y:S05]  /*2e30*/  BSYNC B2 ;  /* 0x0000000000027941 */ /* 0x000fea0003800000 */
.L_x_8225:
        /* <DEDUP_REMOVED lines=9> */
.L_x_8227:
[----:B------:R-:W-:Y:S01]  /*2ed0*/  MOV R103, R164 ;  /* 0x000000a400677202 */ /* 0x000fe20000000f00 */
[----:B------:R-:W-:Y:S01]  /*2ee0*/  FADD.FTZ R60, R100, R61 ;  /* 0x0000003d643c7221 */ /* 0x000fe20000010000 */
[----:B------:R-:W-:Y:S01]  /*2ef0*/  MOV R114, R166 ;  /* 0x000000a600727202 */ /* 0x000fe20000000f00 */
[----:B------:R-:W-:-:S03]  /*2f00*/  HFMA2.MMA R177, -RZ, RZ, 0, 1.1920928955078125e-07 ;  /* 0x00000002ffb17435 */ /* 0x000fc600000001ff */
[----:B------:R-:W-:Y:S02]  /*2f10*/  MOV R178, R60 ;  /* 0x0000003c00b27202 */ /* 0x000fe40000000f00 */
[----:B------:R-:W-:-:S07]  /*2f20*/  MOV R61, R176 ;  /* 0x000000b0003d7202 */ /* 0x000fce0000000f00 */
[----:B------:R-:W-:Y:S05]  /*2f30*/  WARPSYNC.COLLECTIVE R175, `(.L_x_8228) ;  /* 0x00000000af087348 */ /* 0x000fea0003c00000 */
[----:B------:R0:W1:Y:S02]  /*2f40*/  SHFL.BFLY P1, R176, R178, R177, R180 ;  /* 0x0c0000b1b2b07389 */ /* 0x00006400000200b4 */
[----:B01----:R-:W-:Y:S01]  /*2f50*/  ENDCOLLECTIVE ;  /* 0x000000000000791b */ /* 0x003fe20003800000 */
.L_x_8228:
[----:B------:R-:W-:Y:S01]  /*2f60*/  FADD.FTZ R61, R102, R61 ;  /* 0x0000003d663d7221 */ /* 0x000fe20000010000 */
[----:B------:R-:W-:-:S04]  /*2f70*/  MOV R102, R168 ;  /* 0x000000a800667202 */ /* 0x000fc80000000f00 */
[----:B------:R-:W-:Y:S02]  /*2f80*/  MOV R178, R61 ;  /* 0x0000003d00b27202 */ /* 0x000fe40000000f00 */
[----:B------:R-:W-:-:S07]  /*2f90*/  MOV R83, R176 ;  /* 0x000000b000537202 */ /* 0x000fce0000000f00 */
[----:B------:R-:W-:Y:S05]  /*2fa0*/  WARPSYNC.COLLECTIVE R175, `(.L_x_8229) ;  /* 0x00000000af087348 */ /* 0x000fea0003c00000 */
[----:B------:R0:W1:Y:S02]  /*2fb0*/  SHFL.BFLY P1, R176, R178, R177, R180 ;  /* 0x0c0000b1b2b07389 */ /* 0x00006400000200b4 */
[----:B01----:R-:W-:Y:S01]  /*2fc0*/  ENDCOLLECTIVE ;  /* 0x000000000000791b */ /* 0x003fe20003800000 */
.L_x_8229:
[----:B------:R-:W-:Y:S01]  /*2fd0*/  FADD.FTZ R83, R60, R83 ;  /* 0x000000533c537221 */ /* 0x000fe20000010000 */
[----:B------:R-:W-:-:S04]  /*2fe0*/  HFMA2.MMA R177, -RZ, RZ, 0, 2.384185791015625e-07 ;  /* 0x00000004ffb17435 */ /* 0x000fc800000001ff */
[----:B------:R-:W-:Y:S02]  /*2ff0*/  MOV R178, R83 ;  /* 0x0000005300b27202 */ /* 0x000fe40000000f00 */
[----:B------:R-:W-:-:S07]  /*3000*/  MOV R104, R176 ;  /* 0x000000b000687202 */ /* 0x000fce0000000f00 */
[----:B------:R-:W-:Y:S05]  /*3010*/  WARPSYNC.COLLECTIVE R175, `(.L_x_8230) ;  /* 0x00000000af087348 */ /* 0x000fea0003c00000 */
[----:B------:R0:W1:Y:S02]  /*3020*/  SHFL.BFLY P1, R176, R178, R177, R180 ;  /* 0x0c0000b1b2b07389 */ /* 0x00006400000200b4 */
[----:B01----:R-:W-:Y:S01]  /*3030*/  ENDCOLLECTIVE ;  /* 0x000000000000791b */ /* 0x003fe20003800000 */
.L_x_8230:
[----:B------:R-:W-:-:S05]  /*3040*/  FADD.FTZ R99, R61, R104 ;  /* 0x000000683d637221 */ /* 0x000fca0000010000 */
[----:B------:R-:W-:Y:S02]  /*3050*/  MOV R178, R99 ;  /* 0x0000006300b27202 */ /* 0x000fe40000000f00 */
[----:B------:R-:W-:-:S07]  /*3060*/  MOV R104, R176 ;  /* 0x000000b000687202 */ /* 0x000fce0000000f00 */
[----:B------:R-:W-:Y:S05]  /*3070*/  WARPSYNC.COLLECTIVE R175, `(.L_x_8231) ;  /* 0x00000000af087348 */ /* 0x000fea0003c00000 */
[----:B------:R0:W1:Y:S02]  /*3080*/  SHFL.BFLY P1, R176, R178, R177, R180 ;  /* 0x0c0000b1b2b07389 */ /* 0x00006400000200b4 */
[----:B01----:R-:W-:Y:S01]  /*3090*/  ENDCOLLECTIVE ;  /* 0x000000000000791b */ /* 0x003fe20003800000 */
.L_x_8231:
[----:B------:R-:W-:Y:S01]  /*30a0*/  FADD.FTZ R162, R83, R104 ;  /* 0x0000006853a27221 */ /* 0x000fe20000010000 */
[----:B------:R-:W-:-:S04]  /*30b0*/  HFMA2.MMA R177, -RZ, RZ, 0, 4.76837158203125e-07 ;  /* 0x00000008ffb17435 */ /* 0x000fc800000001ff */
[----:B------:R-:W-:Y:S02]  /*30c0*/  MOV R178, R162 ;  /* 0x000000a200b27202 */ /* 0x000fe40000000f00 */
[----:B------:R-:W-:-:S07]  /*30d0*/  MOV R104, R176 ;  /* 0x000000b000687202 */ /* 0x000fce0000000f00 */
[----:B------:R-:W-:Y:S05]  /*30e0*/  WARPSYNC.COLLECTIVE R175, `(.L_x_8232) ;  /* 0x00000000af087348 */ /* 0x000fea0003c00000 */
[----:B------:R0:W1:Y:S02]  /*30f0*/  SHFL.BFLY P1, R176, R178, R177, R180 ;  /* 0x0c0000b1b2b07389 */ /* 0x00006400000200b4 */
[----:B01----:R-:W-:Y:S01]  /*3100*/  ENDCOLLECTIVE ;  /* 0x000000000000791b */ /* 0x003fe20003800000 */
.L_x_8232:
        /* <DEDUP_REMOVED lines=8> */
.L_x_8233:
[----:B------:R-:W-:Y:S01]  /*3190*/  FADD.FTZ R171, R162, R101 ;  /* 0x00000065a2ab7221 */ /* 0x000fe20000010000 */
[----:B------:R-:W-:-:S04]  /*31a0*/  HFMA2.MMA R177, -RZ, RZ, 0, 9.5367431640625e-07 ;  /* 0x00000010ffb17435 */ /* 0x000fc800000001ff */
[----:B------:R-:W-:Y:S02]  /*31b0*/  MOV R178, R171 ;  /* 0x000000ab00b27202 */ /* 0x000fe40000000f00 */
[----:B------:R-:W-:-:S07]  /*31c0*/  MOV R101, R176 ;  /* 0x000000b000657202 */ /* 0x000fce0000000f00 */
[----:B------:R-:W-:Y:S05]  /*31d0*/  WARPSYNC.COLLECTIVE R175, `(.L_x_8234) ;  /* 0x00000000af087348 */ /* 0x000fea0003c00000 */
[----:B------:R0:W1:Y:S02]  /*31e0*/  SHFL.BFLY P1, R176, R178, R177, R180 ;  /* 0x0c0000b1b2b07389 */ /* 0x00006400000200b4 */
[----:B01----:R-:W-:Y:S01]  /*31f0*/  ENDCOLLECTIVE ;  /* 0x000000000000791b */ /* 0x003fe20003800000 */
.L_x_8234:
        /* <DEDUP_REMOVED lines=8> */
.L_x_8235:
[----:B------:R-:W-:Y:S01]  /*3280*/  MOV R61, R176 ;  /* 0x000000b0003d7202 */ /* 0x000fe20000000f00 */
[----:B------:R-:W-:Y:S06]  /*3290*/  BRA `(.L_x_8236) ;  /* 0xffffffe000dc7947 */ /* 0x000fec000383ffff */
.L_x_8237:
        /* <DEDUP_REMOVED lines=14> */
.L_x_11797:


//--------------------- .text._ZN10layer_norm13ln_bwd_kernelINS_13Kernel_traitsIf6__halffS2_fjLj768ELj1ELj4ELj1ELj16ENS_18Kernel_traits_baseILj768EfS2_fS2_fjLj128EEEEELb0ELb0ELb1ELb0EEEvNS_9BwdParamsE --------------------------
	.section	.text._ZN10layer_norm13ln_bwd_kernelINS_13Kernel_traitsIf6__halffS2_fjLj768ELj1ELj4ELj1ELj16ENS_18Kernel_traits_baseILj768EfS2_fS2_fjLj128EEEEELb0ELb0ELb1ELb0EEEvNS_9BwdParamsE,"ax",@progbits
	.align	128
        .global         _ZN10layer_norm13ln_bwd_kernelINS_13Kernel_traitsIf6__halffS2_fjLj768ELj1ELj4ELj1ELj16ENS_18Kernel_traits_baseILj768EfS2_fS2_fjLj128EEEEELb0ELb0ELb1ELb0EEEvNS_9BwdParamsE
        .type           _ZN10layer_norm13ln_bwd_kernelINS_13Kernel_traitsIf6__halffS2_fjLj768ELj1ELj4ELj1ELj16ENS_18Kernel_traits_baseILj768EfS2_fS2_fjLj128EEEEELb0ELb0ELb1ELb0EEEvNS_9BwdParamsE,@function
        .size           _ZN10layer_norm13ln_bwd_kernelINS_13Kernel_traitsIf6__halffS2_fjLj768ELj1ELj4ELj1ELj16ENS_18Kernel_traits_baseILj768EfS2_fS2_fjLj128EEEEELb0ELb0ELb1ELb0EEEvNS_9BwdParamsE,(.L_x_11798 - _ZN10layer_norm13ln_bwd_kernelINS_13Kernel_traitsIf6__halffS2_fjLj768ELj1ELj4ELj1ELj16ENS_18Kernel_traits_baseILj768EfS2_fS2_fjLj128EEEEELb0ELb0ELb1ELb0EEEvNS_9BwdParamsE)
        .other          _ZN10layer_norm13ln_bwd_kernelINS_13Kernel_traitsIf6__halffS2_fjLj768ELj1ELj4ELj1ELj16ENS_18Kernel_traits_baseILj768EfS2_fS2_fjLj128EEEEELb0ELb0ELb1ELb0EEEvNS_9BwdParamsE,@"STO_CUDA_ENTRY STV_DEFAULT"
_ZN10layer_norm13ln_bwd_kernelINS_13Kernel_traitsIf6__halffS2_fjLj768ELj1ELj4ELj1ELj16ENS_18Kernel_traits_baseILj768EfS2_fS2_fjLj128EEEEELb0ELb0ELb1ELb0EEEvNS_9BwdParamsE:
.text._ZN10layer_norm13ln_bwd_kernelINS_13Kernel_traitsIf6__halffS2_fjLj768ELj1ELj4ELj1ELj16ENS_18Kernel_traits_baseILj768EfS2_fS2_fjLj128EEEEELb0ELb0ELb1ELb0EEEvNS_9BwdParamsE:
        /* <DEDUP_REMOVED lines=69> */
.L_x_8308:
        /* <DEDUP_REMOVED lines=27> */
.L_x_8244:
[----:B------:R-:W-:-:S07]  /*0600*/  IADD3 R115, R178, 0x20, RZ ;  /* 0x00000020b2737810 */ /* 0x000fce0007ffe0ff */
.L_x_8243:
[----:B------:R-:W-:Y:S05]  /*0610*/  BSYNC B2 ;  /* 0x0000000000027941 */ /* 0x000fea0003800000 */
.L_x_8242:
        /* <DEDUP_REMOVED lines=8> */
.L_x_8247:
[----:B------:R-:W-:-:S07]  /*06a0*/  IADD3 R115, R115, 0x20, RZ ;  /* 0x0000002073737810 */ /* 0x000fce0007ffe0ff */
.L_x_8246:
[----:B------:R-:W-:Y:S05]  /*06b0*/  BSYNC B2 ;  /* 0x0000000000027941 */ /* 0x000fea0003800000 */
.L_x_8245:
[----:B------:R-:W-:Y:S02]  /*06c0*/  ISETP.NE.AND P0, PT, R185, RZ, PT ;  /* 0x000000ffb900720c */ /* 0x000fe40003f05270 */
[----:B------:R-:W-:-:S11]  /*06d0*/  CS2R R182, SRZ ;  /* 0x0000000000b67805 */ /* 0x000fd6000001ff00 */
[----:B------:R-:W-:Y:S05]  /*06e0*/  @P0 BRA `(.L_x_8248) ;  /* 0x0000000c00fc0947 */ /* 0x000fea0003800000 */
[----:B------:R-:W-:-:S05]  /*06f0*/  IMAD.WIDE.U32 R124, R115, 0x20, R124 ;  /* 0x00000020737c7825 */ /* 0x000fca00078e007c */
[----:B------:R3:W5:Y:S04]  /*0700*/  LDG.E.128 R8, desc[UR4][R124.64] ;  /* 0x000000047c087981 */ /* 0x000768000c1e1d00 */
[----:B------:R3:W5:Y:S01]  /*0710*/  LDG.E.128 R4, desc[UR4][R124.64+0x10] ;  /* 0x000010047c047981 */ /* 0x000762000c1e1d00 */
[----:B------:R-:W-:Y:S05]  /*0720*/  BRA `(.L_x_8248) ;  /* 0x0000000c00ec7947 */ /* 0x000fea0003800000 */
.L_x_8241:
        /* <DEDUP_REMOVED lines=26> */
[----:B------:R-:W-:Y:S02]  /*08d0*/  IADD3 R187, R178, 0x20, RZ ;  /* 0x00000020b2bb7810 */ /* 0x000fe40007ffe0ff */
[----:B------:R-:W-:Y:S01]  /*08e0*/  IADD3 R181, R181, 0x20, RZ ;  /* 0x00000020b5b57810 */ /* 0x000fe20007ffe0ff */
[C---:B--2---:R-:W-:Y:S01]  /*08f0*/  FADD.FTZ R131, -R180.reuse, R113 ;  /* 0x00000071b4837221 */ /* 0x044fe20000010100 */
[C---:B------:R-:W-:Y:S01]  /*0900*/  FADD.FTZ R137, -R180.reuse, R115 ;  /* 0x00000073b4897221 */ /* 0x040fe20000010100 */
[C---:B------:R-:W-:Y:S01]  /*0910*/  FADD.FTZ R3, -R180.reuse, R112 ;  /* 0x00000070b4037221 */ /* 0x040fe20000010100 */
[----:B------:R-:W-:-:S02]  /*0920*/  FADD.FTZ R135, -R180, R114 ;  /* 0x00000072b4877221 */ /* 0x000fc40000010100 */
[C---:B-----5:R-:W-:Y:S01]  /*0930*/  FMUL.FTZ R134, R130.reuse, R137 ;  /* 0x0000008982867220 */ /* 0x060fe20000410000 */
[--C-:B----4-:R-:W-:Y:S02]  /*0940*/  HADD2.F32 R113, -RZ, R116.reuse.H0_H0 ;  /* 0x20000074ff717230 */ /* 0x110fe40000004100 */
[--C-:B------:R-:W-:Y:S02]  /*0950*/  HADD2.F32 R112, -RZ, R117.reuse.H1_H1 ;  /* 0x30000075ff707230 */ /* 0x100fe40000004100 */
[----:B------:R-:W-:Y:S01]  /*0960*/  FMUL.FTZ R3, R130, R3 ;  /* 0x0000000382037220 */ /* 0x000fe20000410000 */
[----:B------:R-:W-:Y:S02]  /*0970*/  HADD2.F32 R116, -RZ, R116.H1_H1 ;  /* 0x30000074ff747230 */ /* 0x000fe40000004100 */
[----:B------:R-:W-:Y:S01]  /*0980*/  FMUL.FTZ R136, R96, R113 ;  /* 0x0000007160887220 */ /* 0x000fe20000410000 */
[----:B------:R-:W-:Y:S02]  /*0990*/  HADD2.F32 R115, -RZ, R117.H0_H0 ;  /* 0x20000075ff737230 */ /* 0x000fe40000004100 */
[C---:B0-----:R-:W-:Y:S01]  /*09a0*/  FMUL.FTZ R132, R130.reuse, R131 ;  /* 0x0000008382847220 */ /* 0x041fe20000410000 */
[----:B------:R-:W-:Y:S01]  /*09b0*/  FMUL.FTZ R131, R130, R135 ;  /* 0x0000008782837220 */ /* 0x000fe20000410000 */
[----:B------:R-:W-:Y:S01]  /*09c0*/  FADD.FTZ R51, R51, R112 ;  /* 0x0000007033337221 */ /* 0x000fe20000010000 */
[-C--:B------:R-:W-:Y:S01]  /*09d0*/  FFMA.FTZ R75, R134, R112.reuse, R75 ;  /* 0x00000070864b7223 */ /* 0x080fe2000001004b */
[----:B------:R-:W-:Y:S01]  /*09e0*/  FMUL.FTZ R137, R99, R112 ;  /* 0x0000007063897220 */ /* 0x000fe20000410000 */
[----:B------:R-:W-:Y:S01]  /*09f0*/  FADD.FTZ R48, R48, R113 ;  /* 0x0000007130307221 */ /* 0x000fe20000010000 */
[----:B------:R-:W-:Y:S01]  /*0a00*/  FFMA.FTZ R72, R3, R113, R72 ;  /* 0x0000007103487223 */ /* 0x000fe20000010048 */
        /* <DEDUP_REMOVED lines=18> */
[----:B-1----:R-:W-:-:S02]  /*0b30*/  HADD2.F32 R127, -RZ, R119.H0_H0 ;  /* 0x20000077ff7f7230 */ /* 0x002fc40000004100 */
[----:B------:R-:W-:Y:S01]  /*0b40*/  FADD.FTZ R44, R44, R139 ;  /* 0x0000008b2c2c7221 */ /* 0x000fe20000010000 */
[----:B------:R-:W-:Y:S01]  /*0b50*/  FFMA.FTZ R68, R135, R139, R68 ;  /* 0x0000008b87447223 */ /* 0x000fe20000010044 */
[----:B------:R-:W-:Y:S01]  /*0b60*/  FADD.FTZ R141, -R180, R122 ;  /* 0x0000007ab48d7221 */ /* 0x000fe20000010100 */
[----:B------:R-:W-:Y:S01]  /*0b70*/  FMUL.FTZ R142, R130, R121 ;  /* 0x00000079828e7220 */ /* 0x000fe20000410000 */
[----:B------:R-:W-:Y:S01]  /*0b80*/  FMUL.FTZ R139, R93, R118 ;  /* 0x000000765d8b7220 */ /* 0x000fe20000410000 */
        /* <DEDUP_REMOVED lines=22> */
.L_x_8250:
[----:B------:R-:W-:Y:S05]  /*0cf0*/  BSYNC B2 ;  /* 0x0000000000027941 */ /* 0x000fea0003800000 */
.L_x_8249:
        /* <DEDUP_REMOVED lines=16> */
[C---:B---3--:R-:W-:Y:S01]  /*0e00*/  FADD.FTZ R147, -R180.reuse, R113 ;  /* 0x00000071b4937221 */ /* 0x048fe20000010100 */
[C---:B------:R-:W-:Y:S01]  /*0e10*/  FADD.FTZ R153, -R180.reuse, R115 ;  /* 0x00000073b4997221 */ /* 0x040fe20000010100 */
[----:B------:R-:W-:Y:S01]  /*0e20*/  FADD.FTZ R145, -R180, R112 ;  /* 0x00000070b4917221 */ /* 0x000fe20000010100 */
[----:B----4-:R-:W-:-:S02]  /*0e30*/  HADD2.F32 R113, -RZ, R116.H0_H0 ;  /* 0x20000074ff717230 */ /* 0x010fc40000004100 */
[----:B------:R-:W-:Y:S01]  /*0e40*/  FADD.FTZ R151, -R180, R114 ;  /* 0x00000072b4977221 */ /* 0x000fe20000010100 */
[--C-:B------:R-:W-:Y:S02]  /*0e50*/  HADD2.F32 R112, -RZ, R117.reuse.H1_H1 ;  /* 0x30000075ff707230 */ /* 0x100fe40000004100 */
[C---:B-----5:R-:W-:Y:S01]  /*0e60*/  FMUL.FTZ R150, R130.reuse, R153 ;  /* 0x0000009982967220 */ /* 0x060fe20000410000 */
[----:B------:R-:W-:Y:S02]  /*0e70*/  HADD2.F32 R116, -RZ, R116.H1_H1 ;  /* 0x30000074ff747230 */ /* 0x000fe40000004100 */
[----:B------:R-:W-:Y:S01]  /*0e80*/  FMUL.FTZ R145, R130, R145 ;  /* 0x0000009182917220 */ /* 0x000fe20000410000 */
        /* <DEDUP_REMOVED lines=18> */
[----:B--2---:R-:W-:Y:S01]  /*0fb0*/  FADD.FTZ R117, -R180, R120 ;  /* 0x00000078b4757221 */ /* 0x004fe20000010100 */
        /* <DEDUP_REMOVED lines=36> */
.L_x_8252:
[----:B------:R-:W-:Y:S05]  /*1200*/  BSYNC B2 ;  /* 0x0000000000027941 */ /* 0x000fea0003800000 */
.L_x_8251:
        /* <DEDUP_REMOVED lines=13> */
[C---:B--2---:R-:W-:Y:S01]  /*12e0*/  FADD.FTZ R161, -R180.reuse, R113 ;  /* 0x00000071b4a17221 */ /* 0x044fe20000010100 */
[C---:B------:R-:W-:Y:S01]  /*12f0*/  FADD.FTZ R163, -R180.reuse, R115 ;  /* 0x00000073b4a37221 */ /* 0x040fe20000010100 */
[C---:B------:R-:W-:Y:S01]  /*1300*/  FADD.FTZ R169, -R180.reuse, R112 ;  /* 0x00000070b4a97221 */ /* 0x040fe20000010100 */
[----:B------:R-:W-:Y:S02]  /*1310*/  FADD.FTZ R171, -R180, R114 ;  /* 0x00000072b4ab7221 */ /* 0x000fe40000010100 */
[----:B-----5:R-:W-:Y:S01]  /*1320*/  FMUL.FTZ R168, R130, R163 ;  /* 0x000000a382a87220 */ /* 0x020fe20000410000 */
[----:B----4-:R-:W-:-:S02]  /*1330*/  HADD2.F32 R113, -RZ, R116.H0_H0 ;  /* 0x20000074ff717230 */ /* 0x010fc40000004100 */
[--C-:B------:R-:W-:Y:S02]  /*1340*/  HADD2.F32 R112, -RZ, R117.reuse.H1_H1 ;  /* 0x30000075ff707230 */ /* 0x100fe40000004100 */
[----:B------:R-:W-:Y:S01]  /*1350*/  FMUL.FTZ R169, R130, R169 ;  /* 0x000000a982a97220 */ /* 0x000fe20000410000 */
[----:B------:R-:W-:Y:S02]  /*1360*/  HADD2.F32 R116, -RZ, R116.H1_H1 ;  /* 0x30000074ff747230 */ /* 0x000fe40000004100 */
[----:B------:R-:W-:Y:S01]  /*1370*/  FMUL.FTZ R170, R80, R113 ;  /* 0x0000007150aa7220 */ /* 0x000fe20000410000 */
[----:B------:R-:W-:Y:S02]  /*1380*/  HADD2.F32 R115, -RZ, R117.H0_H0 ;  /* 0x20000075ff737230 */ /* 0x000fe40000004100 */
        /* <DEDUP_REMOVED lines=15> */
[----:B------:R-:W-:-:S02]  /*1480*/  HADD2.F32 R117, -RZ, R118.H0_H0 ;  /* 0x20000076ff757230 */ /* 0x000fc40000004100 */
[C---:B---3--:R-:W-:Y:S01]  /*1490*/  FADD.FTZ R177, -R180.reuse, R120 ;  /* 0x00000078b4b17221 */ /* 0x048fe20000010100 */
        /* <DEDUP_REMOVED lines=8> */
[----:B0-----:R-:W-:-:S02]  /*1520*/  HADD2.F32 R125, -RZ, R119.H0_H0 ;  /* 0x20000077ff7d7230 */ /* 0x001fc40000004100 */
[----:B------:R-:W-:Y:S01]  /*1530*/  FMUL.FTZ R176, R130, R121 ;  /* 0x0000007982b07220 */ /* 0x000fe20000410000 */
[----:B------:R-:W-:Y:S02]  /*1540*/  HADD2.F32 R124, -RZ, R119.H1_H1 ;  /* 0x30000077ff7c7230 */ /* 0x000fe40000004100 */
[C---:B------:R-:W-:Y:S01]  /*1550*/  FADD.FTZ R119, -R180.reuse, R122 ;  /* 0x0000007ab4777221 */ /* 0x040fe20000010100 */
        /* <DEDUP_REMOVED lines=24> */
.L_x_8248:
[----:B------:R-:W-:Y:S05]  /*16e0*/  BSYNC B1 ;  /* 0x0000000000017941 */ /* 0x000fea0003800000 */
.L_x_8240:
        /* <DEDUP_REMOVED lines=20> */
.L_x_8320:
[----:B-----5:R-:W-:Y:S01]  /*1830*/  ISETP.GE.AND P5, PT, R179, 0x1, PT ;  /* 0x00000001b300780c */ /* 0x020fe20003fa6270 */
[----:B----4-:R-:W-:Y:S01]  /*1840*/  FADD.FTZ R112, R119, R112 ;  /* 0x0000007077707221 */ /* 0x010fe20000010000 */
[----:B------:R-:W-:Y:S01]  /*1850*/  HFMA2.MMA R117, -RZ, RZ, 0, 0 ;  /* 0x00000000ff757435 */ /* 0x000fe200000001ff */
[----:B0-----:R-:W-:Y:S01]  /*1860*/  FADD.FTZ R113, R118, R113 ;  /* 0x0000007176717221 */ /* 0x001fe20000010000 */
[----:B------:R-:W-:Y:S01]  /*1870*/  ISETP.NE.AND P0, PT, R184, RZ, PT ;  /* 0x000000ffb800720c */ /* 0x000fe20003f05270 */
[----:B------:R-:W-:Y:S01]  /*1880*/  FMUL.FTZ R112, R112, UR8 ;  /* 0x0000000870707c20 */ /* 0x000fe20008410000 */
[----:B------:R-:W-:Y:S01]  /*1890*/  BSSY B1, `(.L_x_8254) ;  /* 0x00000a3000017945 */ /* 0x000fe20003800000 */
[----:B--2---:R-:W-:-:S03]  /*18a0*/  FMUL.FTZ R119, R113, UR8 ;  /* 0x0000000871777c20 */ /* 0x004fc60008410000 */
        /* <DEDUP_REMOVED lines=23> */
.L_x_8257:
[----:B------:R-:W-:Y:S05]  /*1a20*/  BSYNC B2 ;  /* 0x0000000000027941 */ /* 0x000fea0003800000 */
.L_x_8256:
        /* <DEDUP_REMOVED lines=11> */
.L_x_8259:
[----:B------:R-:W-:Y:S05]  /*1ae0*/  BSYNC B2 ;  /* 0x0000000000027941 */ /* 0x000fea0003800000 */
.L_x_8258:
        /* <DEDUP_REMOVED lines=11> */
.L_x_8261:
[----:B------:R-:W-:Y:S05]  /*1ba0*/  BSYNC B2 ;  /* 0x0000000000027941 */ /* 0x000fea0003800000 */
.L_x_8260:
        /* <DEDUP_REMOVED lines=11> */
.L_x_8263:
[----:B------:R-:W-:Y:S05]  /*1c60*/  BSYNC B2 ;  /* 0x0000000000027941 */ /* 0x000fea0003800000 */
.L_x_8262:
        /* <DEDUP_REMOVED lines=11> */
.L_x_8265:
[----:B------:R-:W-:Y:S05]  /*1d20*/  BSYNC B2 ;  /* 0x0000000000027941 */ /* 0x000fea0003800000 */
.L_x_8264:
        /* <DEDUP_REMOVED lines=11> */
.L_x_8267:
[----:B------:R-:W-:Y:S05]  /*1de0*/  BSYNC B2 ;  /* 0x0000000000027941 */ /* 0x000fea0003800000 */
.L_x_8266:
        /* <DEDUP_REMOVED lines=11> */
.L_x_8269:
[----:B------:R-:W-:Y:S05]  /*1ea0*/  BSYNC B2 ;  /* 0x0000000000027941 */ /* 0x000fea0003800000 */
.L_x_8268:
        /* <DEDUP_REMOVED lines=14> */
.L_x_8271:
[----:B------:R-:W-:Y:S05]  /*1f90*/  BSYNC B2 ;  /* 0x0000000000027941 */ /* 0x000fea0003800000 */
.L_x_8270:
        /* <DEDUP_REMOVED lines=20> */
[----:B0-----:R-:W-:Y:S01]  /*20e0*/  @P5 FMUL.FTZ R121, R121, R122 ;  /* 0x0000007a79795220 */ /* 0x001fe20000410000 */
[----:B------:R-:W-:-:S04]  /*20f0*/  @P5 PRMT R108, R108, 0x5410, R120 ;  /* 0x000054106c6c5816 */ /* 0x000fc80000000078 */
[----:B------:R-:W-:Y:S02]  /*2100*/  @P5 F2FP.F16.F32.PACK_AB R121, RZ, R121 ;  /* 0x00000079ff79523e */ /* 0x000fe400000000ff */
[----:B------:R-:W0:Y:S01]  /*2110*/  @P5 LDC R125, c[0x0][0x29c] ;  /* 0x0000a700ff7d5b82 */ /* 0x000e220000000800 */
[----:B--2---:R-:W-:Y:S01]  /*2120*/  @P5 FMUL.FTZ R127, R127, R124 ;  /* 0x0000007c7f7f5220 */ /* 0x004fe20000410000 */
[----:B------:R-:W-:-:S04]  /*2130*/  @P5 PRMT R109, R121, 0x7610, R109 ;  /* 0x00007610796d5816 */ /* 0x000fc8000000006d */
[----:B------:R-:W-:Y:S02]  /*2140*/  @P5 F2FP.F16.F32.PACK_AB R127, RZ, R127 ;  /* 0x0000007fff7f523e */ /* 0x000fe400000000ff */
[----:B------:R-:W2:Y:S01]  /*2150*/  @P5 LDC R181, c[0x0][0x29c] ;  /* 0x0000a700ffb55b82 */ /* 0x000ea20000000800 */
        /* <DEDUP_REMOVED lines=8> */
[----:B0-----:R-:W-:Y:S01]  /*21e0*/  @P5 FMUL.FTZ R180, R180, R125 ;  /* 0x0000007db4b45220 */ /* 0x001fe20000410000 */
[----:B------:R-:W-:-:S04]  /*21f0*/  @P5 PRMT R109, R109, 0x5410, R126 ;  /* 0x000054106d6d5816 */ /* 0x000fc8000000007e */
[----:B------:R-:W-:Y:S01]  /*2200*/  @P5 F2FP.F16.F32.PACK_AB R180, RZ, R180 ;  /* 0x000000b4ffb4523e */ /* 0x000fe200000000ff */
[----:B--2---:R-:W-:-:S03]  /*2210*/  @P5 FMUL.FTZ R182, R182, R181 ;  /* 0x000000b5b6b65220 */ /* 0x004fc60000410000 */
        /* <DEDUP_REMOVED lines=10> */
.L_x_8255:
[----:B------:R-:W-:Y:S05]  /*22c0*/  BSYNC B1 ;  /* 0x0000000000017941 */ /* 0x000fea0003800000 */
.L_x_8254:
        /* <DEDUP_REMOVED lines=17> */
.L_x_8275:
[----:B------:R-:W-:Y:S05]  /*23e0*/  BSYNC B2 ;  /* 0x0000000000027941 */ /* 0x000fea0003800000 */
.L_x_8274:
        /* <DEDUP_REMOVED lines=11> */
.L_x_8277:
[----:B------:R-:W-:Y:S05]  /*24a0*/  BSYNC B2 ;  /* 0x0000000000027941 */ /* 0x000fea0003800000 */
.L_x_8276:
        /* <DEDUP_REMOVED lines=11> */
.L_x_8279:
[----:B------:R-:W-:Y:S05]  /*2560*/  BSYNC B2 ;  /* 0x0000000000027941 */ /* 0x000fea0003800000 */
.L_x_8278:
        /* <DEDUP_REMOVED lines=11> */
.L_x_8281:
[----:B------:R-:W-:Y:S05]  /*2620*/  BSYNC B2 ;  /* 0x0000000000027941 */ /* 0x000fea0003800000 */
.L_x_8280:
        /* <DEDUP_REMOVED lines=11> */
.L_x_8283:
[----:B------:R-:W-:Y:S05]  /*26e0*/  BSYNC B2 ;  /* 0x0000000000027941 */ /* 0x000fea0003800000 */
.L_x_8282:
        /* <DEDUP_REMOVED lines=11> */
.L_x_8285:
[----:B------:R-:W-:Y:S05]  /*27a0*/  BSYNC B2 ;  /* 0x0000000000027941 */ /* 0x000fea0003800000 */
.L_x_8284:
        /* <DEDUP_REMOVED lines=11> */
.L_x_8287:
[----:B------:R-:W-:Y:S05]  /*2860*/  BSYNC B2 ;  /* 0x0000000000027941 */ /* 0x000fea0003800000 */
.L_x_8286:
        /* <DEDUP_REMOVED lines=14> */
.L_x_8289:
[----:B------:R-:W-:Y:S05]  /*2950*/  BSYNC B2 ;  /* 0x0000000000027941 */ /* 0x000fea0003800000 */
.L_x_8288:
        /* <DEDUP_REMOVED lines=50> */
.L_x_8273:
[----:B------:R-:W-:Y:S05]  /*2c80*/  BSYNC B1 ;  /* 0x0000000000017941 */ /* 0x000fea0003800000 */
.L_x_8272:
[----:B------:R-:W-:Y:S04]  /*2c90*/  BSSY B1, `(.L_x_8290) ;  /* 0x0000099000017945 */ /* 0x000fe80003800000 */
[----:B------:R-:W-:Y:S05]  /*2ca0*/  @!P3 BRA `(.L_x_8291) ;  /* 0x00000008005cb947 */ /* 0x000fea0003800000 */
[----:B---3--:R-:W3:Y:S01]  /*2cb0*/  @!P4 LDC.64 R124, c[0x0][0x2c8] ;  /* 0x0000b200ff7ccb82 */ /* 0x008ee20000000a00 */
[----:B------:R-:W-:Y:S07]  /*2cc0*/  BSSY B2, `(.L_x_8292) ;  /* 0x000000e000027945 */ /* 0x000fee0003800000 */
[----:B------:R-:W4:Y:S01]  /*2cd0*/  LDC.64 R120, c[0x0][0x308] ;  /* 0x0000c200ff787b82 */ /* 0x000f220000000a00 */
[----:B---3--:R-:W-:-:S04]  /*2ce0*/  @!P4 ISETP.NE.U32.AND P0, PT, R124, RZ, PT ;  /* 0x000000ff7c00c20c */ /* 0x008fc80003f05070 */
[----:B------:R-:W-:-:S04]  /*2cf0*/  @!P4 ISETP.NE.AND.EX P0, PT, R125, RZ, PT, P0 ;  /* 0x000000ff7d00c20c */ /* 0x000fc80003f05300 */
[----:B0-2---:R-:W-:Y:S01]  /*2d00*/  @!P4 FSEL R115, R8, RZ, P0 ;  /* 0x000000ff0873c208 */ /* 0x005fe20000000000 */
        /* <DEDUP_REMOVED lines=9> */
.L_x_8293:
[----:B------:R-:W-:Y:S05]  /*2da0*/  BSYNC B2 ;  /* 0x0000000000027941 */ /* 0x000fea0003800000 */
.L_x_8292:
        /* <DEDUP_REMOVED lines=11> */
.L_x_8295:
[----:B------:R-:W-:Y:S05]  /*2e60*/  BSYNC B2 ;  /* 0x0000000000027941 */ /* 0x000fea0003800000 */
.L_x_8294:
        /* <DEDUP_REMOVED lines=11> */
.L_x_8297:
[----:B------:R-:W-:Y:S05]  /*2f20*/  BSYNC B2 ;  /* 0x0000000000027941 */ /* 0x000fea0003800000 */
.L_x_8296:
        /* <DEDUP_REMOVED lines=11> */
.L_x_8299:
[----:B------:R-:W-:Y:S05]  /*2fe0*/  BSYNC B2 ;  /* 0x0000000000027941 */ /* 0x000fea0003800000 */
.L_x_8298:
        /* <DEDUP_REMOVED lines=11> */
.L_x_8301:
[----:B------:R-:W-:Y:S05]  /*30a0*/  BSYNC B2 ;  /* 0x0000000000027941 */ /* 0x000fea0003800000 */
.L_x_8300:
        /* <DEDUP_REMOVED lines=11> */
.L_x_8303:
[----:B------:R-:W-:Y:S05]  /*3160*/  BSYNC B2 ;  /* 0x0000000000027941 */ /* 0x000fea0003800000 */
.L_x_8302:
        /* <DEDUP_REMOVED lines=11> */
.L_x_8305:
[----:B------:R-:W-:Y:S05]  /*3220*/  BSYNC B2 ;  /* 0x0000000000027941 */ /* 0x000fea0003800000 */
.L_x_8304:
        /* <DEDUP_REMOVED lines=22> */
.L_x_8307:
[----:B------:R-:W-:Y:S05]  /*3390*/  BSYNC B2 ;  /* 0x0000000000027941 */ /* 0x000fea0003800000 */
.L_x_8306:
[----:B------:R-:W-:Y:S01]  /*33a0*/  @P5 FMUL.FTZ R116, R118, R179 ;  /* 0x000000b376745220 */ /* 0x000fe20000410000 */
[----:B0-----:R-:W-:Y:S01]  /*33b0*/  @P0 IMAD.WIDE.U32 R178, R178, 0x20, R112 ;  /* 0x00000020b2b20825 */ /* 0x001fe200078e0070 */
[----:B------:R-:W-:Y:S01]  /*33c0*/  ISETP.NE.U32.AND P4, PT, R120, RZ, PT ;  /* 0x000000ff7800720c */ /* 0x000fe20003f85070 */
[----:B------:R-:W0:Y:S02]  /*33d0*/  @P5 LDC.64 R112, c[0x0][0x2f8] ;  /* 0x0000be00ff705b82 */ /* 0x000e240000000a00 */
[----:B------:R-:W-:Y:S01]  /*33e0*/  @P5 FMUL.FTZ R114, R115, R114 ;  /* 0x0000007273725220 */ /* 0x000fe20000410000 */
[----:B------:R-:W-:Y:S01]  /*33f0*/  @P5 FMUL.FTZ R119, R123, R182 ;  /* 0x000000b67b775220 */ /* 0x000fe20000410000 */
[----:B------:R-:W-:Y:S01]  /*3400*/  ISETP.NE.AND.EX P4, PT, R121, RZ, PT, P4 ;  /* 0x000000ff7900720c */ /* 0x000fe20003f85340 */
[----:B----4-:R-:W-:Y:S01]  /*3410*/  @P5 FMUL.FTZ R121, R127, R186 ;  /* 0x000000ba7f795220 */ /* 0x010fe20000410000 */
[----:B------:R-:W-:Y:S01]  /*3420*/  @P5 FMUL.FTZ R125, R181, R188 ;  /* 0x000000bcb57d5220 */ /* 0x000fe20000410000 */
        /* <DEDUP_REMOVED lines=9> */
[----:B------:R-:W-:-:S02]  /*34c0*/  @P5 F2FP.F16.F32.PACK_AB R124, RZ, R124 ;  /* 0x0000007cff7c523e */ /* 0x000fc400000000ff */
[----:B------:R-:W-:Y:S01]  /*34d0*/  @P5 F2FP.F16.F32.PACK_AB R130, RZ, R130 ;  /* 0x00000082ff82523e */ /* 0x000fe200000000ff */
[----:B0-----:R-:W-:Y:S01]  /*34e0*/  @P5 IMAD.WIDE.U32 R112, R117, 0x10, R112 ;  /* 0x0000001075705825 */ /* 0x001fe200078e0070 */
[----:B------:R-:W-:Y:S02]  /*34f0*/  @P5 PRMT R108, R114, 0x7610, R108 ;  /* 0x00007610726c5816 */ /* 0x000fe4000000006c */
[----:B------:R-:W-:Y:S02]  /*3500*/  @P5 PRMT R109, R119, 0x7610, R109 ;  /* 0x00007610776d5816 */ /* 0x000fe4000000006d */
[----:B------:R-:W-:Y:S02]  /*3510*/  @P5 PRMT R110, R121, 0x7610, R110 ;  /* 0x00007610796e5816 */ /* 0x000fe4000000006e */
[----:B------:R-:W-:Y:S02]  /*3520*/  @P5 PRMT R111, R125, 0x7610, R111 ;  /* 0x000076107d6f5816 */ /* 0x000fe4000000006f */
[----:B------:R-:W-:-:S02]  /*3530*/  SEL R100, R115, R100, P4 ;  /* 0x0000006473647207 */ /* 0x000fc40002000000 */
        /* <DEDUP_REMOVED lines=8> */
[----:B------:R-:W-:Y:S02]  /*35c0*/  @P5 PRMT R108, R108, 0x5410, R116 ;  /* 0x000054106c6c5816 */ /* 0x000fe40000000074 */
[----:B------:R-:W-:Y:S01]  /*35d0*/  @P5 PRMT R109, R109, 0x5410, R120 ;  /* 0x000054106d6d5816 */ /* 0x000fe20000000078 */
[----:B------:R4:W-:Y:S01]  /*35e0*/  @P0 STG.E.128 desc[UR4][R178.64+0x10], R104 ;  /* 0x00001068b2000986 */ /* 0x0009e2000c101d04 */
[----:B------:R-:W-:Y:S02]  /*35f0*/  @P5 PRMT R110, R110, 0x5410, R124 ;  /* 0x000054106e6e5816 */ /* 0x000fe4000000007c */
[----:B------:R-:W-:-:S05]  /*3600*/  @P5 PRMT R111, R111, 0x5410, R130 ;  /* 0x000054106f6f5816 */ /* 0x000fca0000000082 */
[----:B------:R4:W-:Y:S02]  /*3610*/  @P5 STG.E.128 desc[UR4][R112.64], R108 ;  /* 0x0000006c70005986 */ /* 0x0009e4000c101d04 */
.L_x_8291:
[----:B------:R-:W-:Y:S05]  /*3620*/  BSYNC B1 ;  /* 0x0000000000017941 */ /* 0x000fea0003800000 */
.L_x_8290:
[----:B0-2-4-:R-:W0:Y:S02]  /*3630*/  LDC.64 R112, c[0x0][0x210] ;  /* 0x00008400ff707b82 */ /* 0x015e240000000a00 */
[----:B0-----:R-:W-:-:S04]  /*3640*/  LEA R128, R112, R128, 0x2 ;  /* 0x0000008070807211 */ /* 0x001fc800078e10ff */
[----:B------:R-:W-:-:S13]  /*3650*/  ISETP.GE.AND P0, PT, R128, R113, PT ;  /* 0x000000718000720c */ /* 0x000fda0003f06270 */
[----:B------:R-:W-:Y:S05]  /*3660*/  @!P0 BRA `(.L_x_8308) ;  /* 0xffffffcc00788947 */ /* 0x000fea000383ffff */
.L_x_8239:
[----:B------:R-:W-:Y:S05]  /*3670*/  BSYNC B0 ;  /* 0x0000000000007941 */ /* 0x000fea0003800000 */
.L_x_8238:
        /* <DEDUP_REMOVED lines=62> */
[----:B------:R-:W-:Y:S02]  /*3a60*/  SHF.L.U32 R16, R31, 0x2, RZ ;  /* 0x000000021f107819 */ /* 0x000fe400000006ff */
        /* <DEDUP_REMOVED lines=134> */
.L_x_8253:
[----:B------:R-:W-:Y:S01]  /*42d0*/  HFMA2.MMA R122, -RZ, RZ, 0, 5.9604644775390625e-08 ;  /* 0x00000001ff7a7435 */ /* 0x000fe200000001ff */
[----:B------:R-:W-:Y:S01]  /*42e0*/  BSSY B1, `(.L_x_8309) ;  /* 0x0000007000017945 */ /* 0x000fe20003800000 */
[----:B------:R-:W-:Y:S02]  /*42f0*/  MOV R123, R183 ;  /* 0x000000b7007b7202 */ /* 0x000fe40000000f00 */
[----:B---3--:R-:W-:Y:S02]  /*4300*/  MOV R125, 0x1f ;  /* 0x0000001f007d7802 */ /* 0x008fe40000000f00 */
[----:B------:R-:W-:-:S07]  /*4310*/  MOV R120, 0xffffffff ;  /* 0xffffffff00787802 */ /* 0x000fce0000000f00 */
[----:B012--5:R-:W-:Y:S05]  /*4320*/  WARPSYNC.COLLECTIVE R120, `(.L_x_8310) ;  /* 0x0000000078087348 */ /* 0x027fea0003c00000 */
[----:B------:R3:W4:Y:S02]  /*4330*/  SHFL.BFLY P0, R121, R123, R122, R125 ;  /* 0x0c00007a7b797389 */ /* 0x000724000000007d */
[----:B012345:R-:W-:Y:S01]  /*4340*/  ENDCOLLECTIVE ;  /* 0x000000000000791b */ /* 0x03ffe20003800000 */
.L_x_8310:
[----:B------:R-:W-:Y:S05]  /*4350*/  BSYNC B1 ;  /* 0x0000000000017941 */ /* 0x000fea0003800000 */
.L_x_8309:
        /* <DEDUP_REMOVED lines=8> */
.L_x_8311:
[----:B------:R-:W-:Y:S01]  /*43e0*/  FADD.FTZ R112, R112, R183 ;  /* 0x000000b770707221 */ /* 0x000fe20000010000 */
[----:B------:R-:W-:-:S04]  /*43f0*/  HFMA2.MMA R122, -RZ, RZ, 0, 1.1920928955078125e-07 ;  /* 0x00000002ff7a7435 */ /* 0x000fc800000001ff */
[----:B------:R-:W-:Y:S02]  /*4400*/  MOV R123, R112 ;  /* 0x00000070007b7202 */ /* 0x000fe40000000f00 */
[----:B------:R-:W-:-:S07]  /*4410*/  MOV R113, R121 ;  /* 0x0000007900717202 */ /* 0x000fce0000000f00 */
[----:B------:R-:W-:Y:S05]  /*4420*/  WARPSYNC.COLLECTIVE R120, `(.L_x_8312) ;  /* 0x0000000078087348 */ /* 0x000fea0003c00000 */
[----:B------:R0:W1:Y:S02]  /*4430*/  SHFL.BFLY P0, R121, R123, R122, R125 ;  /* 0x0c00007a7b797389 */ /* 0x000064000000007d */
[----:B01----:R-:W-:Y:S01]  /*4440*/  ENDCOLLECTIVE ;  /* 0x000000000000791b */ /* 0x003fe20003800000 */
.L_x_8312:
[----:B------:R-:W-:-:S05]  /*4450*/  FADD.FTZ R113, R113, R182 ;  /* 0x000000b671717221 */ /* 0x000fca0000010000 */
[----:B------:R-:W-:Y:S02]  /*4460*/  MOV R123, R113 ;  /* 0x00000071007b7202 */ /* 0x000fe40000000f00 */
[----:B------:R-:W-:-:S07]  /*4470*/  MOV R115, R121 ;  /* 0x0000007900737202 */ /* 0x000fce0000000f00 */
[----:B------:R-:W-:Y:S05]  /*4480*/  WARPSYNC.COLLECTIVE R120, `(.L_x_8313) ;  /* 0x0000000078087348 */ /* 0x000fea0003c00000 */
[----:B------:R0:W1:Y:S02]  /*4490*/  SHFL.BFLY P0, R121, R123, R122, R125 ;  /* 0x0c00007a7b797389 */ /* 0x000064000000007d */
[----:B01----:R-:W-:Y:S01]  /*44a0*/  ENDCOLLECTIVE ;  /* 0x000000000000791b */ /* 0x003fe20003800000 */
.L_x_8313:
[----:B------:R-:W-:Y:S01]  /*44b0*/  FADD.FTZ R115, R112, R115 ;  /* 0x0000007370737221 */ /* 0x000fe20000010000 */
[----:B------:R-:W-:-:S04]  /*44c0*/  HFMA2.MMA R122, -RZ, RZ, 0, 2.384185791015625e-07 ;  /* 0x00000004ff7a7435 */ /* 0x000fc800000001ff */
[----:B------:R-:W-:Y:S02]  /*44d0*/  MOV R123, R115 ;  /* 0x00000073007b7202 */ /* 0x000fe40000000f00 */
[----:B------:R-:W-:-:S07]  /*44e0*/  MOV R114, R121 ;  /* 0x0000007900727202 */ /* 0x000fce0000000f00 */
[----:B------:R-:W-:Y:S05]  /*44f0*/  WARPSYNC.COLLECTIVE R120, `(.L_x_8314) ;  /* 0x0000000078087348 */ /* 0x000fea0003c00000 */
[----:B------:R0:W1:Y:S02]  /*4500*/  SHFL.BFLY P0, R121, R123, R122, R125 ;  /* 0x0c00007a7b797389 */ /* 0x000064000000007d */
[----:B01----:R-:W-:Y:S01]  /*4510*/  ENDCOLLECTIVE ;  /* 0x000000000000791b */ /* 0x003fe20003800000 */
.L_x_8314:
[----:B------:R-:W-:-:S05]  /*4520*/  FADD.FTZ R114, R113, R114 ;  /* 0x0000007271727221 */ /* 0x000fca0000010000 */
[----:B------:R-:W-:Y:S02]  /*4530*/  MOV R123, R114 ;  /* 0x00000072007b7202 */ /* 0x000fe40000000f00 */
[----:B------:R-:W-:-:S07]  /*4540*/  MOV R116, R121 ;  /* 0x0000007900747202 */ /* 0x000fce0000000f00 */
[----:B------:R-:W-:Y:S05]  /*4550*/  WARPSYNC.COLLECTIVE R120, `(.L_x_8315) ;  /* 0x0000000078087348 */ /* 0x000fea0003c00000 */
[----:B------:R0:W1:Y:S02]  /*4560*/  SHFL.BFLY P0, R121, R123, R122, R125 ;  /* 0x0c00007a7b797389 */ /* 0x000064000000007d */
[----:B01----:R-:W-:Y:S01]  /*4570*/  ENDCOLLECTIVE ;  /* 0x000000000000791b */ /* 0x003fe20003800000 */
.L_x_8315:
[----:B------:R-:W-:Y:S01]  /*4580*/  FADD.FTZ R116, R115, R116 ;  /* 0x0000007473747221 */ /* 0x000fe20000010000 */
[----:B------:R-:W-:-:S04]  /*4590*/  HFMA2.MMA R122, -RZ, RZ, 0, 4.76837158203125e-07 ;  /* 0x00000008ff7a7435 */ /* 0x000fc800000001ff */
[----:B------:R-:W-:Y:S02]  /*45a0*/  MOV R123, R116 ;  /* 0x00000074007b7202 */ /* 0x000fe40000000f00 */
[----:B------:R-:W-:-:S07]  /*45b0*/  MOV R117, R121 ;  /* 0x0000007900757202 */ /* 0x000fce0000000f00 */
[----:B------:R-:W-:Y:S05]  /*45c0*/  WARPSYNC.COLLECTIVE R120, `(.L_x_8316) ;  /* 0x0000000078087348 */ /* 0x000fea0003c00000 */
[----:B------:R0:W1:Y:S02]  /*45d0*/  SHFL.BFLY P0, R121, R123, R122, R125 ;  /* 0x0c00007a7b797389 */ /* 0x000064000000007d */
[----:B01----:R-:W-:Y:S01]  /*45e0*/  ENDCOLLECTIVE ;  /* 0x000000000000791b */ /* 0x003fe20003800000 */
.L_x_8316:
[----:B------:R-:W-:-:S05]  /*45f0*/  FADD.FTZ R117, R114, R117 ;  /* 0x0000007572757221 */ /* 0x000fca0000010000 */
[----:B------:R-:W-:Y:S02]  /*4600*/  MOV R123, R117 ;  /* 0x00000075007b7202 */ /* 0x000fe40000000f00 */
[----:B------:R-:W-:-:S07]  /*4610*/  MOV R119, R121 ;  /* 0x0000007900777202 */ /* 0x000fce0000000f00 */
[----:B------:R-:W-:Y:S05]  /*4620*/  WARPSYNC.COLLECTIVE R120, `(.L_x_8317) ;  /* 0x0000000078087348 */ /* 0x000fea0003c00000 */
[----:B------:R0:W1:Y:S02]  /*4630*/  SHFL.BFLY P0, R121, R123, R122, R125 ;  /* 0x0c00007a7b797389 */ /* 0x000064000000007d */
[----:B01----:R-:W-:Y:S01]  /*4640*/  ENDCOLLECTIVE ;  /* 0x000000000000791b */ /* 0x003fe20003800000 */
.L_x_8317:
[----:B------:R-:W-:Y:S01]  /*4650*/  FADD.FTZ R119, R116, R119 ;  /* 0x0000007774777221 */ /* 0x000fe20000010000 */
[----:B------:R-:W-:-:S04]  /*4660*/  HFMA2.MMA R122, -RZ, RZ, 0, 9.5367431640625e-07 ;  /* 0x00000010ff7a7435 */ /* 0x000fc800000001ff */
[----:B------:R-:W-:Y:S02]  /*4670*/  MOV R123, R119 ;  /* 0x00000077007b7202 */ /* 0x000fe40000000f00 */
[----:B------:R-:W-:-:S07]  /*4680*/  MOV R118, R121 ;  /* 0x0000007900767202 */ /* 0x000fce0000000f00 */
[----:B------:R-:W-:Y:S05]  /*4690*/  WARPSYNC.COLLECTIVE R120, `(.L_x_8318) ;  /* 0x0000000078087348 */ /* 0x000fea0003c00000 */
[----:B------:R0:W1:Y:S02]  /*46a0*/  SHFL.BFLY P0, R121, R123, R122, R125 ;  /* 0x0c00007a7b797389 */ /* 0x000064000000007d */
[----:B01----:R-:W-:Y:S01]  /*46b0*/  ENDCOLLECTIVE ;  /* 0x000000000000791b */ /* 0x003fe20003800000 */
.L_x_8318:
[----:B------:R-:W-:-:S05]  /*46c0*/  FADD.FTZ R118, R117, R118 ;  /* 0x0000007675767221 */ /* 0x000fca0000010000 */
[----:B------:R-:W-:Y:S02]  /*46d0*/  MOV R123, R118 ;  /* 0x00000076007b7202 */ /* 0x000fe40000000f00 */
[----:B------:R-:W-:-:S07]  /*46e0*/  MOV R112, R121 ;  /* 0x0000007900707202 */ /* 0x000fce0000000f00 */
[----:B------:R-:W-:Y:S05]  /*46f0*/  WARPSYNC.COLLECTIVE R120, `(.L_x_8319) ;  /* 0x0000000078087348 */ /* 0x000fea0003c00000 */
[----:B------:R0:W1:Y:S02]  /*4700*/  SHFL.BFLY P0, R121, R123, R122, R125 ;  /* 0x0c00007a7b797389 */ /* 0x000064000000007d */
[----:B01----:R-:W-:Y:S01]  /*4710*/  ENDCOLLECTIVE ;  /* 0x000000000000791b */ /* 0x003fe20003800000 */
.L_x_8319:
[----:B------:R-:W-:Y:S01]  /*4720*/  MOV R113, R121 ;  /* 0x0000007900717202 */ /* 0x000fe20000000f00 */
[----:B------:R-:W-:Y:S06]  /*4730*/  BRA `(.L_x_8320) ;  /* 0xffffffd0003c7947 */ /* 0x000fec000383ffff */
.L_x_8321:
        /* <DEDUP_REMOVED lines=12> */
.L_x_11798:


//--------------------- .text._ZN10layer_norm13ln_bwd_kernelINS_13Kernel_traitsIf6__halffS2_fjLj768ELj1ELj4ELj1ELj16ENS_18Kernel_traits_baseILj768EfS2_fS2_fjLj128EEEEELb0ELb0ELb1ELb1EEEvNS_9BwdParamsE --------------------------
	.section	.text._ZN10layer_norm13ln_bwd_kernelINS_13Kernel_traitsIf6__halffS2_fjLj768ELj1ELj4ELj1ELj16ENS_18Kernel_traits_baseILj768EfS2_fS2_fjLj128EEEEELb0ELb0ELb1ELb1EEEvNS_9BwdParamsE,"ax",@progbits
	.align	128
        .global         _ZN10layer_norm13ln_bwd_kernelINS_13Kernel_traitsIf6__halffS2_fjLj768ELj1ELj4ELj1ELj16ENS_18Kernel_traits_baseILj768EfS2_fS2_fjLj128EEEEELb0ELb0ELb1ELb1EEEvNS_9BwdParamsE
        .type           _ZN10layer_norm13ln_bwd_kernelINS_13Kernel_traitsIf6__halffS2_fjLj768ELj1ELj4ELj1ELj16ENS_18Kernel_traits_baseILj768EfS2_fS2_fjLj128EEEEELb0ELb0ELb1ELb1EEEvNS_9BwdParamsE,@function
        .size           _ZN10layer_norm13ln_bwd_kernelINS_13Kernel_traitsIf6__halffS2_fjLj768ELj1ELj4ELj1ELj16ENS_18Kernel_traits_baseILj768EfS2_fS2_fjLj128EEEEELb0ELb0ELb1ELb1EEEvNS_9BwdParamsE,(.L_x_11799 - _ZN10layer_norm13ln_bwd_kernelINS_13Kernel_traitsIf6__halffS2_fjLj768ELj1ELj4ELj1ELj16ENS_18Kernel_traits_baseILj768EfS2_fS2_fjLj128EEEEELb0ELb0ELb1ELb1EEEvNS_9BwdParamsE)
        .other          _ZN10layer_norm13ln_bwd_kernelINS_13Kernel_traitsIf6__halffS2_fjLj768ELj1ELj4ELj1ELj16ENS_18Kernel_traits_baseILj768EfS2_fS2_fjLj128EEEEELb0ELb0ELb1ELb1EEEvNS_9BwdParamsE,@"STO_CUDA_ENTRY STV_DEFAULT"
_ZN10layer_norm13ln_bwd_kernelINS_13Kernel_traitsIf6__halffS2_fjLj768ELj1ELj4ELj1ELj16ENS_18Kernel_traits_baseILj768EfS2_fS2_fjLj128EEEEELb0ELb0ELb1ELb1EEEvNS_9BwdParamsE:
.text._ZN10layer_norm13ln_bwd_kernelINS_13Kernel_traitsIf6__halffS2_fjLj768ELj1ELj4ELj1ELj16ENS_18Kernel_traits_baseILj768EfS2_fS2_fjLj128EEEEELb0ELb0ELb1ELb1EEEvNS_9BwdParamsE:
        /* <DEDUP_REMOVED lines=37> */
.L_x_8323:
        /* <DEDUP_REMOVED lines=36> */
.L_x_8377:
        /* <DEDUP_REMOVED lines=40> */
.L_x_8326:
        /* <DEDUP_REMOVED lines=15> */
[----:B--2---:R-:W-:Y:S02]  /*0800*/  IMAD.WIDE.U32 R164, R119, 0x20, R168 ;  /* 0x0000002077a47825 */ /* 0x004fe400078e00a8 */
[----:B------:R-:W2:Y:S02]  /*0810*/  LDG.E.128 R144, desc[UR4][R144.64] ;  /* 0x0000000490907981 */ /* 0x000ea4000c1e1d00 */
[----:B------:R-:W-:Y:S02]  /*0820*/  IMAD.WIDE.U32 R148, R3, 0x10, R148 ;  /* 0x0000001003947825 */ /* 0x000fe400078e0094 */
        /* <DEDUP_REMOVED lines=20> */
[----:B---3--:R-:W-:Y:S01]  /*0970*/  FSEL R3, R170, RZ, !P0 ;  /* 0x000000ffaa037208 */ /* 0x008fe20004000000 */
[--C-:B----4-:R-:W-:Y:S02]  /*0980*/  HADD2.F32 R117, -RZ, R128.reuse.H0_H0 ;  /* 0x20000080ff757230 */ /* 0x110fe40000004100 */
[----:B------:R-:W-:Y:S02]  /*0990*/  HADD2.F32 R166, -RZ, R128.H1_H1 ;  /* 0x30000080ffa67230 */ /* 0x000fe40000004100 */
[--C-:B--2---:R-:W-:Y:S02]  /*09a0*/  HADD2.F32 R171, -RZ, R144.reuse.H0_H0 ;  /* 0x20000090ffab7230 */ /* 0x104fe40000004100 */
        /* <DEDUP_REMOVED lines=25> */
[----:B0-----:R-:W-:-:S02]  /*0b40*/  HADD2.F32 R115, -RZ, R150.H0_H0 ;  /* 0x20000096ff737230 */ /* 0x001fc40000004100 */
[C---:B------:R-:W-:Y:S01]  /*0b50*/  FADD.FTZ R152, -R3.reuse, R152 ;  /* 0x0000009803987221 */ /* 0x040fe20000010100 */
[----:B------:R-:W-:Y:S02]  /*0b60*/  HADD2.F32 R116, -RZ, R150.H1_H1 ;  /* 0x30000096ff747230 */ /* 0x000fe40000004100 */
[C---:B------:R-:W-:Y:S01]  /*0b70*/  FADD.FTZ R148, -R3.reuse, R153 ;  /* 0x0000009903947221 */ /* 0x040fe20000010100 */
[C---:B------:R-:W-:Y:S01]  /*0b80*/  FADD.FTZ R154, -R3.reuse, R154 ;  /* 0x0000009a039a7221 */ /* 0x040fe20000010100 */
[----:B------:R-:W-:Y:S01]  /*0b90*/  FADD.FTZ R114, -R3, R155 ;  /* 0x0000009b03727221 */ /* 0x000fe20000010100 */
[C---:B-----5:R-:W-:Y:S01]  /*0ba0*/  FMUL.FTZ R3, R121.reuse, R140 ;  /* 0x0000008c79037220 */ /* 0x060fe20000410000 */
[----:B------:R-:W-:Y:S01]  /*0bb0*/  FMUL.FTZ R150, R48, R117 ;  /* 0x0000007530967220 */ /* 0x000fe20000410000 */
[----:B------:R-:W-:Y:S02]  /*0bc0*/  HADD2.F32 R165, -RZ, R129.H0_H0 ;  /* 0x20000081ffa57230 */ /* 0x000fe40000004100 */
[----:B------:R-:W-:Y:S01]  /*0bd0*/  FMUL.FTZ R143, R121, R160 ;  /* 0x000000a0798f7220 */ /* 0x000fe20000410000 */
[----:B-1----:R-:W-:-:S02]  /*0be0*/  HADD2.F32 R113, -RZ, R151.H0_H0 ;  /* 0x20000097ff717230 */ /* 0x002fc40000004100 */
[----:B------:R-:W-:Y:S01]  /*0bf0*/  FFMA.FTZ R52, R3, R117, R52 ;  /* 0x0000007503347223 */ /* 0x000fe20000010034 */
[----:B------:R-:W-:Y:S02]  /*0c00*/  HADD2.F32 R112, -RZ, R151.H1_H1 ;  /* 0x30000097ff707230 */ /* 0x000fe40000004100 */
[----:B------:R-:W-:Y:S01]  /*0c10*/  FADD.FTZ R76, R76, R117 ;  /* 0x000000754c4c7221 */ /* 0x000fe20000010000 */
[----:B------:R-:W-:Y:S01]  /*0c20*/  FMUL.FTZ R151, R49, R166 ;  /* 0x000000a631977220 */ /* 0x000fe20000410000 */
[----:B------:R-:W-:Y:S01]  /*0c30*/  FADD.FTZ R160, RZ, R150 ;  /* 0x00000096ffa07221 */ /* 0x000fe20000010000 */
[----:B------:R-:W-:Y:S01]  /*0c40*/  FMUL.FTZ R128, R121, R164 ;  /* 0x000000a479807220 */ /* 0x000fe20000410000 */
[----:B------:R-:W-:Y:S01]  /*0c50*/  FFMA.FTZ R117, R3, R150, RZ ;  /* 0x0000009603757223 */ /* 0x000fe200000100ff */
[--C-:B------:R-:W-:Y:S02]  /*0c60*/  HADD2.F32 R177, -RZ, R147.reuse.H0_H0 ;  /* 0x20000093ffb17230 */ /* 0x100fe40000004100 */
[----:B------:R-:W-:-:S02]  /*0c70*/  HADD2.F32 R190, -RZ, R147.H1_H1 ;  /* 0x30000093ffbe7230 */ /* 0x000fc40000004100 */
[C---:B------:R-:W-:Y:S01]  /*0c80*/  FMUL.FTZ R147, R121.reuse, R152 ;  /* 0x0000009879937220 */ /* 0x040fe20000410000 */
[----:B------:R-:W-:Y:S02]  /*0c90*/  HADD2.F32 R170, -RZ, R129.H1_H1 ;  /* 0x30000081ffaa7230 */ /* 0x000fe40000004100 */
[----:B------:R-:W-:Y:S01]  /*0ca0*/  FMUL.FTZ R152, R50, R165 ;  /* 0x000000a532987220 */ /* 0x000fe20000410000 */
[----:B------:R-:W-:Y:S01]  /*0cb0*/  FADD.FTZ R161, R160, R151 ;  /* 0x00000097a0a17221 */ /* 0x000fe20000010000 */
[C---:B------:R-:W-:Y:S01]  /*0cc0*/  FMUL.FTZ R129, R121.reuse, R142 ;  /* 0x0000008e79817220 */ /* 0x040fe20000410000 */
[----:B------:R-:W-:Y:S01]  /*0cd0*/  FFMA.FTZ R160, R128, R151, R117 ;  /* 0x0000009780a07223 */ /* 0x000fe20000010075 */
[--C-:B------:R-:W-:Y:S02]  /*0ce0*/  HADD2.F32 R173, -RZ, R145.reuse.H0_H0 ;  /* 0x20000091ffad7230 */ /* 0x100fe40000004100 */
[----:B------:R-:W-:Y:S02]  /*0cf0*/  HADD2.F32 R186, -RZ, R145.H1_H1 ;  /* 0x30000091ffba7230 */ /* 0x000fe40000004100 */
[----:B------:R-:W-:Y:S01]  /*0d00*/  FMUL.FTZ R145, R121, R162 ;  /* 0x000000a279917220 */ /* 0x000fe20000410000 */
[----:B------:R-:W-:-:S02]  /*0d10*/  HADD2.F32 R167, -RZ, R130.H0_H0 ;  /* 0x20000082ffa77230 */ /* 0x000fc40000004100 */
[----:B------:R-:W-:Y:S01]  /*0d20*/  FMUL.FTZ R153, R51, R170 ;  /* 0x000000aa33997220 */ /* 0x000fe20000410000 */
[----:B------:R-:W-:Y:S02]  /*0d30*/  HADD2.F32 R174, -RZ, R130.H1_H1 ;  /* 0x30000082ffae7230 */ /* 0x000fe40000004100 */
[----:B------:R-:W-:Y:S01]  /*0d40*/  FADD.FTZ R162, R161, R152 ;  /* 0x00000098a1a27221 */ /* 0x000fe20000010000 */
[----:B------:R-:W-:Y:S01]  /*0d50*/  FMUL.FTZ R130, R121, R168 ;  /* 0x000000a879827220 */ /* 0x000fe20000410000 */
        /* <DEDUP_REMOVED lines=10> */
[----:B------:R-:W-:Y:S01]  /*0e00*/  FMUL.FTZ R155, R45, R174 ;  /* 0x000000ae2d9b7220 */ /* 0x000fe20000410000 */
[----:B------:R-:W-:Y:S01]  /*0e10*/  FADD.FTZ R164, R161, R154 ;  /* 0x0000009aa1a47221 */ /* 0x000fe20000010000 */
[----:B------:R-:W-:Y:S01]  /*0e20*/  FMUL.FTZ R132, R121, R172 ;  /* 0x000000ac79847220 */ /* 0x000fe20000410000 */
        /* <DEDUP_REMOVED lines=117> */
.L_x_8327:
[----:B------:R-:W-:Y:S05]  /*1580*/  BSYNC B1 ;  /* 0x0000000000017941 */ /* 0x000fea0003800000 */
.L_x_8325:
        /* <DEDUP_REMOVED lines=20> */
.L_x_8389:
        /* <DEDUP_REMOVED lines=45> */
.L_x_8330:
[----:B------:R-:W-:Y:S05]  /*19a0*/  BSYNC B1 ;  /* 0x0000000000017941 */ /* 0x000fea0003800000 */
.L_x_8329:
        /* <DEDUP_REMOVED lines=8> */
.L_x_8332:
[----:B------:R-:W-:Y:S05]  /*1a30*/  BSYNC B1 ;  /* 0x0000000000017941 */ /* 0x000fea0003800000 */
.L_x_8331:
        /* <DEDUP_REMOVED lines=17> */
.L_x_8334:
[----:B------:R-:W-:Y:S05]  /*1b50*/  BSYNC B1 ;  /* 0x0000000000017941 */ /* 0x000fea0003800000 */
.L_x_8333:
        /* <DEDUP_REMOVED lines=8> */
.L_x_8336:
[----:B------:R-:W-:Y:S05]  /*1be0*/  BSYNC B1 ;  /* 0x0000000000017941 */ /* 0x000fea0003800000 */
.L_x_8335:
        /* <DEDUP_REMOVED lines=18> */
.L_x_8338:
[----:B------:R-:W-:Y:S05]  /*1d10*/  BSYNC B1 ;  /* 0x0000000000017941 */ /* 0x000fea0003800000 */
.L_x_8337:
        /* <DEDUP_REMOVED lines=10> */
.L_x_8340:
[----:B------:R-:W-:Y:S05]  /*1dc0*/  BSYNC B1 ;  /* 0x0000000000017941 */ /* 0x000fea0003800000 */
.L_x_8339:
        /* <DEDUP_REMOVED lines=15> */
.L_x_8342:
[----:B------:R-:W-:Y:S05]  /*1ec0*/  BSYNC B1 ;  /* 0x0000000000017941 */ /* 0x000fea0003800000 */
.L_x_8341:
[----:B------:R-:W-:Y:S01]  /*1ed0*/  @!P4 ISETP.NE.U32.AND P2, PT, R124, RZ, PT ;  /* 0x000000ff7c00c20c */ /* 0x000fe20003f45070 */
[----:B------:R-:W-:Y:S01]  /*1ee0*/  @P5 FMUL.FTZ R115, R185, R186 ;  /* 0x000000bab9735220 */ /* 0x000fe20000410000 */
[----:B------:R-:W-:Y:S01]  /*1ef0*/  @P5 PRMT R110, R114, 0x7610, R110 ;  /* 0x00007610726e5816 */ /* 0x000fe2000000006e */
[----:B------:R-:W-:Y:S01]  /*1f00*/  BSSY B1, `(.L_x_8343) ;  /* 0x0000011000017945 */ /* 0x000fe20003800000 */
[----:B------:R-:W-:Y:S02]  /*1f10*/  @!P4 ISETP.NE.AND.EX P2, PT, R125, RZ, PT, P2 ;  /* 0x000000ff7d00c20c */ /* 0x000fe40003f45320 */
[----:B------:R-:W-:Y:S01]  /*1f20*/  @P5 PRMT R110, R110, 0x5410, R176 ;  /* 0x000054106e6e5816 */ /* 0x000fe200000000b0 */
[----:B------:R-:W-:Y:S01]  /*1f30*/  @P0 IMAD.WIDE.U32 R176, R119, 0x20, R112 ;  /* 0x0000002077b00825 */ /* 0x000fe200078e0070 */
[----:B------:R-:W-:Y:S02]  /*1f40*/  @P5 F2FP.F16.F32.PACK_AB R184, RZ, R115 ;  /* 0x00000073ffb8523e */ /* 0x000fe400000000ff */
        /* <DEDUP_REMOVED lines=12> */
.L_x_8344:
[----:B------:R-:W-:Y:S05]  /*2010*/  BSYNC B1 ;  /* 0x0000000000017941 */ /* 0x000fea0003800000 */
.L_x_8343:
[----:B------:R-:W-:Y:S01]  /*2020*/  @P5 FMUL.FTZ R181, R180, R189 ;  /* 0x000000bdb4b55220 */ /* 0x000fe20000410000 */
[----:B------:R-:W-:Y:S01]  /*2030*/  SEL R117, R182, R105, P1 ;  /* 0x00000069b6757207 */ /* 0x000fe20000800000 */
[----:B------:R0:W-:Y:S01]  /*2040*/  @P0 STG.E.128 desc[UR4][R176.64], R112 ;  /* 0x00000070b0000986 */ /* 0x0001e2000c101d04 */
[----:B------:R-:W-:Y:S01]  /*2050*/  @P5 PRMT R111, R184, 0x7610, R111 ;  /* 0x00007610b86f5816 */ /* 0x000fe2000000006f */
        /* <DEDUP_REMOVED lines=37> */
.L_x_8346:
[----:B------:R-:W-:Y:S05]  /*22b0*/  BSYNC B1 ;  /* 0x0000000000017941 */ /* 0x000fea0003800000 */
.L_x_8345:
        /* <DEDUP_REMOVED lines=8> */
.L_x_8348:
[----:B------:R-:W-:Y:S05]  /*2340*/  BSYNC B1 ;  /* 0x0000000000017941 */ /* 0x000fea0003800000 */
.L_x_8347:
        /* <DEDUP_REMOVED lines=15> */
.L_x_8350:
[----:B------:R-:W-:Y:S05]  /*2440*/  BSYNC B1 ;  /* 0x0000000000017941 */ /* 0x000fea0003800000 */
.L_x_8349:
        /* <DEDUP_REMOVED lines=8> */
.L_x_8352:
[----:B------:R-:W-:Y:S05]  /*24d0*/  BSYNC B1 ;  /* 0x0000000000017941 */ /* 0x000fea0003800000 */
.L_x_8351:
        /* <DEDUP_REMOVED lines=18> */
.L_x_8354:
[----:B------:R-:W-:Y:S05]  /*2600*/  BSYNC B1 ;  /* 0x0000000000017941 */ /* 0x000fea0003800000 */
.L_x_8353:
        /* <DEDUP_REMOVED lines=10> */
.L_x_8356:
[----:B------:R-:W-:Y:S05]  /*26b0*/  BSYNC B1 ;  /* 0x0000000000017941 */ /* 0x000fea0003800000 */
.L_x_8355:
        /* <DEDUP_REMOVED lines=15> */
.L_x_8358:
[----:B------:R-:W-:Y:S05]  /*27b0*/  BSYNC B1 ;  /* 0x0000000000017941 */ /* 0x000fea0003800000 */
.L_x_8357:
        /* <DEDUP_REMOVED lines=9> */
[----:B------:R-:W-:Y:S02]  /*2850*/  @P5 F2FP.F16.F32.PACK_AB R123, RZ, R118 ;  /* 0x00000076ff7b523e */ /* 0x000fe400000000ff */
        /* <DEDUP_REMOVED lines=11> */
.L_x_8360:
[----:B------:R-:W-:Y:S05]  /*2910*/  BSYNC B1 ;  /* 0x0000000000017941 */ /* 0x000fea0003800000 */
.L_x_8359:
        /* <DEDUP_REMOVED lines=41> */
.L_x_8362:
[----:B------:R-:W-:Y:S05]  /*2bb0*/  BSYNC B1 ;  /* 0x0000000000017941 */ /* 0x000fea0003800000 */
.L_x_8361:
        /* <DEDUP_REMOVED lines=8> */
.L_x_8364:
[----:B------:R-:W-:Y:S05]  /*2c40*/  BSYNC B1 ;  /* 0x0000000000017941 */ /* 0x000fea0003800000 */
.L_x_8363:
        /* <DEDUP_REMOVED lines=8> */
.L_x_8366:
[----:B------:R-:W-:Y:S05]  /*2cd0*/  BSYNC B1 ;  /* 0x0000000000017941 */ /* 0x000fea0003800000 */
.L_x_8365:
        /* <DEDUP_REMOVED lines=8> */
.L_x_8368:
[----:B------:R-:W-:Y:S05]  /*2d60*/  BSYNC B1 ;  /* 0x0000000000017941 */ /* 0x000fea0003800000 */
.L_x_8367:
        /* <DEDUP_REMOVED lines=19> */
.L_x_8370:
[----:B------:R-:W-:Y:S05]  /*2ea0*/  BSYNC B1 ;  /* 0x0000000000017941 */ /* 0x000fea0003800000 */
.L_x_8369:
        /* <DEDUP_REMOVED lines=10> */
.L_x_8372:
[----:B------:R-:W-:Y:S05]  /*2f50*/  BSYNC B1 ;  /* 0x0000000000017941 */ /* 0x000fea0003800000 */
.L_x_8371:
        /* <DEDUP_REMOVED lines=10> */
.L_x_8374:
[----:B------:R-:W-:Y:S05]  /*3000*/  BSYNC B1 ;  /* 0x0000000000017941 */ /* 0x000fea0003800000 */
.L_x_8373:
        /* <DEDUP_REMOVED lines=31> */
.L_x_8376:
[----:B------:R-:W-:Y:S05]  /*3200*/  BSYNC B1 ;  /* 0x0000000000017941 */ /* 0x000fea0003800000 */
.L_x_8375:
        /* <DEDUP_REMOVED lines=17> */
.L_x_8324:
[----:B------:R-:W-:Y:S05]  /*3320*/  BSYNC B0 ;  /* 0x0000000000007941 */ /* 0x000fea0003800000 */
.L_x_8322:
        /* <DEDUP_REMOVED lines=146> */
.L_x_8328:
        /* <DEDUP_REMOVED lines=8> */
.L_x_8379:
[----:B------:R-:W-:Y:S05]  /*3cd0*/  BSYNC B1 ;  /* 0x0000000000017941 */ /* 0x000fea0003800000 */
.L_x_8378:
        /* <DEDUP_REMOVED lines=8> */
.L_x_8380:
[----:B------:R-:W-:Y:S01]  /*3d60*/  FADD.FTZ R112, R112, R175 ;  /* 0x000000af70707221 */ /* 0x000fe20000010000 */
[----:B------:R-:W-:-:S04]  /*3d70*/  HFMA2.MMA R180, -RZ, RZ, 0, 1.1920928955078125e-07 ;  /* 0x00000002ffb47435 */ /* 0x000fc800000001ff */
[----:B------:R-:W-:Y:S02]  /*3d80*/  MOV R179, R112 ;  /* 0x0000007000b37202 */ /* 0x000fe40000000f00 */
[----:B------:R-:W-:-:S07]  /*3d90*/  MOV R113, R177 ;  /* 0x000000b100717202 */ /* 0x000fce0000000f00 */
[----:B------:R-:W-:Y:S05]  /*3da0*/  WARPSYNC.COLLECTIVE R178, `(.L_x_8381) ;  /* 0x00000000b2087348 */ /* 0x000fea0003c00000 */
[----:B------:R0:W1:Y:S02]  /*3db0*/  SHFL.BFLY P0, R177, R179, R180, R181 ;  /* 0x0c0000b4b3b17389 */ /* 0x00006400000000b5 */
[----:B01----:R-:W-:Y:S01]  /*3dc0*/  ENDCOLLECTIVE ;  /* 0x000000000000791b */ /* 0x003fe20003800000 */
.L_x_8381:
[----:B------:R-:W-:-:S05]  /*3dd0*/  FADD.FTZ R113, R113, R176 ;  /* 0x000000b071717221 */ /* 0x000fca0000010000 */
[----:B------:R-:W-:Y:S02]  /*3de0*/  MOV R179, R113 ;  /* 0x0000007100b37202 */ /* 0x000fe40000000f00 */
[----:B------:R-:W-:-:S07]  /*3df0*/  MOV R115, R177 ;  /* 0x000000b100737202 */ /* 0x000fce0000000f00 */
[----:B------:R-:W-:Y:S05]  /*3e00*/  WARPSYNC.COLLECTIVE R178, `(.L_x_8382) ;  /* 0x00000000b2087348 */ /* 0x000fea0003c00000 */
[----:B------:R0:W1:Y:S02]  /*3e10*/  SHFL.BFLY P0, R177, R179, R180, R181 ;  /* 0x0c0000b4b3b17389 */ /* 0x00006400000000b5 */
[----:B01----:R-:W-:Y:S01]  /*3e20*/  ENDCOLLECTIVE ;  /* 0x000000000000791b */ /* 0x003fe20003800000 */
.L_x_8382:
[----:B------:R-:W-:Y:S01]  /*3e30*/  FADD.FTZ R115, R112, R115 ;  /* 0x0000007370737221 */ /* 0x000fe20000010000 */
[----:B------:R-:W-:-:S04]  /*3e40*/  HFMA2.MMA R180, -RZ, RZ, 0, 2.384185791015625e-07 ;  /* 0x00000004ffb47435 */ /* 0x000fc800000001ff */
[----:B------:R-:W-:Y:S02]  /*3e50*/  MOV R179, R115 ;  /* 0x0000007300b37202 */ /* 0x000fe40000000f00 */
[----:B------:R-:W-:-:S07]  /*3e60*/  MOV R114, R177 ;  /* 0x000000b100727202 */ /* 0x000fce0000000f00 */
[----:B------:R-:W-:Y:S05]  /*3e70*/  WARPSYNC.COLLECTIVE R178, `(.L_x_8383) ;  /* 0x00000000b2087348 */ /* 0x000fea0003c00000 */
[----:B------:R0:W1:Y:S02]  /*3e80*/  SHFL.BFLY P0, R177, R179, R180, R181 ;  /* 0x0c0000b4b3b17389 */ /* 0x00006400000000b5 */
[----:B01----:R-:W-:Y:S01]  /*3e90*/  ENDCOLLECTIVE ;  /* 0x000000000000791b */ /* 0x003fe20003800000 */
.L_x_8383:
[----:B------:R-:W-:-:S05]  /*3ea0*/  FADD.FTZ R114, R113, R114 ;  /* 0x0000007271727221 */ /* 0x000fca0000010000 */
[----:B------:R-:W-:Y:S02]  /*3eb0*/  MOV R179, R114 ;  /* 0x0000007200b37202 */ /* 0x000fe40000000f00 */
[----:B------:R-:W-:-:S07]  /*3ec0*/  MOV R116, R177 ;  /* 0x000000b100747202 */ /* 0x000fce0000000f00 */
[----:B------:R-:W-:Y:S05]  /*3ed0*/  WARPSYNC.COLLECTIVE R178, `(.L_x_8384) ;  /* 0x00000000b2087348 */ /* 0x000fea0003c00000 */
[----:B------:R0:W1:Y:S02]  /*3ee0*/  SHFL.BFLY P0, R177, R179, R180, R181 ;  /* 0x0c0000b4b3b17389 */ /* 0x00006400000000b5 */
[----:B01----:R-:W-:Y:S01]  /*3ef0*/  ENDCOLLECTIVE ;  /* 0x000000000000791b */ /* 0x003fe20003800000 */
.L_x_8384:
[----:B------:R-:W-:Y:S01]  /*3f00*/  FADD.FTZ R116, R115, R116 ;  /* 0x0000007473747221 */ /* 0x000fe20000010000 */
[----:B------:R-:W-:-:S04]  /*3f10*/  HFMA2.MMA R180, -RZ, RZ, 0, 4.76837158203125e-07 ;  /* 0x00000008ffb47435 */ /* 0x000fc800000001ff */
[----:B------:R-:W-:Y:S02]  /*3f20*/  MOV R179, R116 ;  /* 0x0000007400b37202 */ /* 0x000fe40000000f00 */
[----:B------:R-:W-:-:S07]  /*3f30*/  MOV R117, R177 ;  /* 0x000000b100757202 */ /* 0x000fce0000000f00 */
[----:B------:R-:W-:Y:S05]  /*3f40*/  WARPSYNC.COLLECTIVE R178, `(.L_x_8385) ;  /* 0x00000000b2087348 */ /* 0x000fea0003c00000 */
[----:B------:R0:W1:Y:S02]  /*3f50*/  SHFL.BFLY P0, R177, R179, R180, R181 ;  /* 0x0c0000b4b3b17389 */ /* 0x00006400000000b5 */
[----:B01----:R-:W-:Y:S01]  /*3f60*/  ENDCOLLECTIVE ;  /* 0x000000000000791b */ /* 0x003fe20003800000 */
.L_x_8385:
[----:B------:R-:W-:-:S05]  /*3f70*/  FADD.FTZ R117, R114, R117 ;  /* 0x0000007572757221 */ /* 0x000fca0000010000 */
[----:B------:R-:W-:Y:S02]  /*3f80*/  MOV R179, R117 ;  /* 0x0000007500b37202 */ /* 0x000fe40000000f00 */
[----:B------:R-:W-:-:S07]  /*3f90*/  MOV R175, R177 ;  /* 0x000000b100af7202 */ /* 0x000fce0000000f00 */
[----:B------:R-:W-:Y:S05]  /*3fa0*/  WARPSYNC.COLLECTIVE R178, `(.L_x_8386) ;  /* 0x00000000b2087348 */ /* 0x000fea0003c00000 */
[----:B------:R0:W1:Y:S02]  /*3fb0*/  SHFL.BFLY P0, R177, R179, R180, R181 ;  /* 0x0c0000b4b3b17389 */ /* 0x00006400000000b5 */
[----:B01----:R-:W-:Y:S01]  /*3fc0*/  ENDCOLLECTIVE ;  /* 0x000000000000791b */ /* 0x003fe20003800000 */
.L_x_8386:
[----:B------:R-:W-:Y:S01]  /*3fd0*/  FADD.FTZ R175, R116, R175 ;  /* 0x000000af74af7221 */ /* 0x000fe20000010000 */
[----:B------:R-:W-:-:S04]  /*3fe0*/  HFMA2.MMA R180, -RZ, RZ, 0, 9.5367431640625e-07 ;  /* 0x00000010ffb47435 */ /* 0x000fc800000001ff */
[----:B------:R-:W-:Y:S02]  /*3ff0*/  MOV R179, R175 ;  /* 0x000000af00b37202 */ /* 0x000fe40000000f00 */
[----:B------:R-:W-:-:S07]  /*4000*/  MOV R176, R177 ;  /* 0x000000b100b07202 */ /* 0x000fce0000000f00 */
[----:B------:R-:W-:Y:S05]  /*4010*/  WARPSYNC.COLLECTIVE R178, `(.L_x_8387) ;  /* 0x00000000b2087348 */ /* 0x000fea0003c00000 */
[----:B------:R0:W1:Y:S02]  /*4020*/  SHFL.BFLY P0, R177, R179, R180, R181 ;  /* 0x0c0000b4b3b17389 */ /* 0x00006400000000b5 */
[----:B01----:R-:W-:Y:S01]  /*4030*/  ENDCOLLECTIVE ;  /* 0x000000000000791b */ /* 0x003fe20003800000 */
.L_x_8387:
[----:B------:R-:W-:-:S05]  /*4040*/  FADD.FTZ R176, R117, R176 ;  /* 0x000000b075b07221 */ /* 0x000fca0000010000 */
[----:B------:R-:W-:Y:S02]  /*4050*/  MOV R179, R176 ;  /* 0x000000b000b37202 */ /* 0x000fe40000000f00 */
[----:B------:R-:W-:-:S07]  /*4060*/  MOV R112, R177 ;  /* 0x000000b100707202 */ /* 0x000fce0000000f00 */
[----:B------:R-:W-:Y:S05]  /*4070*/  WARPSYNC.COLLECTIVE R178, `(.L_x_8388) ;  /* 0x00000000b2087348 */ /* 0x000fea0003c00000 */
[----:B------:R0:W1:Y:S02]  /*4080*/  SHFL.BFLY P0, R177, R179, R180, R181 ;  /* 0x0c0000b4b3b17389 */ /* 0x00006400000000b5 */
[----:B01----:R-:W-:Y:S01]  /*4090*/  ENDCOLLECTIVE ;  /* 0x000000000000791b */ /* 0x003fe20003800000 */
.L_x_8388:
[----:B------:R-:W-:Y:S05]  /*40a0*/  BRA `(.L_x_8389) ;  /* 0xffffffd400887947 */ /* 0x000fea000383ffff */
.L_x_8390:
        /* <DEDUP_REMOVED lines=13> */
.L_x_11799:


//--------------------- .text._ZN10layer_norm13ln_bwd_kernelINS_13Kernel_traitsIf6__halffS2_fjLj768ELj1ELj4ELj1ELj16ENS_18Kernel_traits_baseILj768EfS2_fS2_fjLj128EEEEELb0ELb1ELb0ELb0EEEvNS_9BwdParamsE --------------------------
	.section	.text._ZN10layer_norm13ln_bwd_kernelINS_13Kernel_traitsIf6__halffS2_fjLj768ELj1ELj4ELj1ELj16ENS_18Kernel_traits_baseILj768EfS2_fS2_fjLj128EEEEELb0ELb1ELb0ELb0EEEvNS_9BwdParamsE,"ax",@progbits
	.align	128
        .global         _ZN10layer_norm13ln_bwd_kernelINS_13Kernel_traitsIf6__halffS2_fjLj768ELj1ELj4ELj1ELj16ENS_18Kernel_traits_baseILj768EfS2_fS2_fjLj128EEEEELb0ELb1ELb0ELb0EEEvNS_9BwdParamsE
        .type           _ZN10layer_norm13ln_bwd_kernelINS_13Kernel_traitsIf6__halffS2_fjLj768ELj1ELj4ELj1ELj16ENS_18Kernel_traits_baseILj768EfS2_fS2_fjLj128EEEEELb0ELb1ELb0ELb0EEEvNS_9BwdParamsE,@function
        .size           _ZN10layer_norm13ln_bwd_kernelINS_13Kernel_traitsIf6__halffS2_fjLj768ELj1ELj4ELj1ELj16ENS_18Kernel_traits_baseILj768EfS2_fS2_fjLj128EEEEELb0ELb1ELb0ELb0EEEvNS_9BwdParamsE,(.L_x_11800 - _ZN10layer_norm13ln_bwd_kernelINS_13Kernel_traitsIf6__halffS2_fjLj768ELj1ELj4ELj1ELj16ENS_18Kernel_traits_baseILj768EfS2_fS2_fjLj128EEEEELb0ELb1ELb0ELb0EEEvNS_9BwdParamsE)
        .other          _ZN10layer_norm13ln_bwd_kernelINS_13Kernel_traitsIf6__halffS2_fjLj768ELj1ELj4ELj1ELj16ENS_18Kernel_traits_baseILj768EfS2_fS2_fjLj128EEEEELb0ELb1ELb0ELb0EEEvNS_9BwdParamsE,@"STO_CUDA_ENTRY STV_DEFAULT"
_ZN10layer_norm13ln_bwd_kernelINS_13Kernel_traitsIf6__halffS2_fjLj768ELj1ELj4ELj1ELj16ENS_18Kernel_traits_baseILj768EfS2_fS2_fjLj128EEEEELb0ELb1ELb0ELb0EEEvNS_9BwdParamsE:
.text._ZN10layer_norm13ln_bwd_kernelINS_13Kernel_traitsIf6__halffS2_fjLj768ELj1ELj4ELj1ELj16ENS_18Kernel_traits_baseILj768EfS2_fS2_fjLj128EEEEELb0ELb1ELb0ELb0EEEvNS_9BwdParamsE:
        /* <DEDUP_REMOVED lines=95> */
.L_x_8406:
        /* <DEDUP_REMOVED lines=47> */
[----:B------:R-:W-:Y:S01]  /*08e0*/  FMUL.FTZ R220, R156, R181 ;  /* 0x000000b59cdc7220 */ /* 0x000fe20000410000 */
        /* <DEDUP_REMOVED lines=9> */
[----:B0-----:R-:W-:Y:S01]  /*0980*/  FMUL.FTZ R191, R158, R183 ;  /* 0x000000b79ebf7220 */ /* 0x001fe20000410000 */
[----:B------:R-:W-:Y:S01]  /*0990*/  FMUL.FTZ R215, R8, R215 ;  /* 0x000000d708d77220 */ /* 0x000fe20000410000 */
[----:B------:R-:W-:Y:S01]  /*09a0*/  FADD.FTZ R176, R176, R217 ;  /* 0x000000d9b0b07221 */ /* 0x000fe20000010000 */
[----:B------:R-:W-:Y:S01]  /*09b0*/  FFMA.FTZ R178, R218, R217, R177 ;  /* 0x000000d9dab27223 */ /* 0x000fe200000100b1 */
[----:B------:R-:W-:-:S02]  /*09c0*/  HADD2.F32 R199, -RZ, R186.H0_H0 ;  /* 0x200000baffc77230 */ /* 0x000fc40000004100 */
[----:B------:R-:W-:Y:S01]  /*09d0*/  FMUL.FTZ R193, R159, R180 ;  /* 0x000000b49fc17220 */ /* 0x000fe20000410000 */
[----:B------:R-:W-:Y:S01]  /*09e0*/  FADD.FTZ R176, R176, R191 ;  /* 0x000000bfb0b07221 */ /* 0x000fe20000010000 */
[----:B------:R-:W-:Y:S01]  /*09f0*/  FMUL.FTZ R190, R8, R197 ;  /* 0x000000c508be7220 */ /* 0x000fe20000410000 */
[----:B------:R-:W-:Y:S01]  /*0a00*/  FFMA.FTZ R177, R215, R191, R178 ;  /* 0x000000bfd7b17223 */ /* 0x000fe200000100b2 */
[----:B------:R-:W-:Y:S01]  /*0a10*/  FADD.FTZ R227, -R221, R179 ;  /* 0x000000b3dde37221 */ /* 0x000fe20000010100 */
[----:B------:R-:W-:Y:S02]  /*0a20*/  HADD2.F32 R186, -RZ, R186.H1_H1 ;  /* 0x300000baffba7230 */ /* 0x000fe40000004100 */
[----:B------:R-:W-:Y:S01]  /*0a30*/  FADD.FTZ R179, R176, R193 ;  /* 0x000000c1b0b37221 */ /* 0x000fe20000010000 */
[----:B------:R-:W-:Y:S01]  /*0a40*/  FMUL.FTZ R195, R8, R185 ;  /* 0x000000b908c37220 */ /* 0x000fe20000410000 */
        /* <DEDUP_REMOVED lines=32> */
.L_x_8394:
[----:B------:R-:W-:Y:S05]  /*0c50*/  BSYNC B1 ;  /* 0x0000000000017941 */ /* 0x000fea0003800000 */
.L_x_8393:
        /* <DEDUP_REMOVED lines=20> */
[C---:B0----5:R-:W-:Y:S01]  /*0da0*/  FMUL.FTZ R11, R8.reuse, R181 ;  /* 0x000000b5080b7220 */ /* 0x061fe20000410000 */
[C---:B------:R-:W-:Y:S01]  /*0db0*/  FMUL.FTZ R9, R8.reuse, R9 ;  /* 0x0000000908097220 */ /* 0x040fe20000410000 */
[----:B------:R-:W-:Y:S01]  /*0dc0*/  FMUL.FTZ R10, R8, R179 ;  /* 0x000000b3080a7220 */ /* 0x000fe20000410000 */
[----:B----4-:R-:W-:-:S02]  /*0dd0*/  HADD2.F32 R17, -RZ, R20.H0_H0 ;  /* 0x20000014ff117230 */ /* 0x010fc40000004100 */
[--C-:B------:R-:W-:Y:S02]  /*0de0*/  HADD2.F32 R19, -RZ, R21.reuse.H0_H0 ;  /* 0x20000015ff137230 */ /* 0x100fe40000004100 */
[----:B------:R-:W-:Y:S02]  /*0df0*/  HADD2.F32 R18, -RZ, R21.H1_H1 ;  /* 0x30000015ff127230 */ /* 0x000fe40000004100 */
[----:B---3--:R-:W-:Y:S01]  /*0e00*/  FADD.FTZ R21, -R221, R12 ;  /* 0x0000000cdd157221 */ /* 0x008fe20000010100 */
[----:B------:R-:W-:Y:S02]  /*0e10*/  HADD2.F32 R20, -RZ, R20.H1_H1 ;  /* 0x30000014ff147230 */ /* 0x000fe40000004100 */
[----:B------:R-:W-:Y:S01]  /*0e20*/  FMUL.FTZ R12, R140, R17 ;  /* 0x000000118c0c7220 */ /* 0x000fe20000410000 */
[--C-:B------:R-:W-:Y:S02]  /*0e30*/  HADD2.F32 R187, -RZ, R23.reuse.H0_H0 ;  /* 0x20000017ffbb7230 */ /* 0x100fe40000004100 */
        /* <DEDUP_REMOVED lines=13> */
[----:B------:R-:W-:Y:S01]  /*0f10*/  FADD.FTZ R21, R22, R13 ;  /* 0x0000000d16157221 */ /* 0x000fe20000010000 */
[C---:B------:R-:W-:Y:S01]  /*0f20*/  FADD.FTZ R185, -R221.reuse, R14 ;  /* 0x0000000eddb97221 */ /* 0x040fe20000010100 */
        /* <DEDUP_REMOVED lines=35> */
.L_x_8396:
[----:B------:R-:W-:Y:S05]  /*1160*/  BSYNC B1 ;  /* 0x0000000000017941 */ /* 0x000fea0003800000 */
.L_x_8395:
        /* <DEDUP_REMOVED lines=79> */
.L_x_8398:
[----:B------:R-:W-:Y:S05]  /*1660*/  BSYNC B1 ;  /* 0x0000000000017941 */ /* 0x000fea0003800000 */
.L_x_8397:
        /* <DEDUP_REMOVED lines=21> */
.L_x_8428:
        /* <DEDUP_REMOVED lines=100> */
.L_x_8401:
[----:B------:R-:W-:Y:S05]  /*1e00*/  BSYNC B1 ;  /* 0x0000000000017941 */ /* 0x000fea0003800000 */
.L_x_8400:
        /* <DEDUP_REMOVED lines=95> */
.L_x_8403:
[----:B------:R-:W-:Y:S05]  /*2400*/  BSYNC B1 ;  /* 0x0000000000017941 */ /* 0x000fea0003800000 */
.L_x_8402:
        /* <DEDUP_REMOVED lines=94> */
.L_x_8405:
[----:B------:R-:W-:Y:S05]  /*29f0*/  BSYNC B1 ;  /* 0x0000000000017941 */ /* 0x000fea0003800000 */
.L_x_8404:
[----:B------:R-:W1:Y:S02]  /*2a00*/  LDC.64 R6, c[0x0][0x210] ;  /* 0x00008400ff067b82 */ /* 0x000e640000000a00 */
[----:B-1----:R-:W-:-:S04]  /*2a10*/  LEA R0, R6, R0, 0x2 ;  /* 0x0000000006007211 */ /* 0x002fc800078e10ff */
[----:B------:R-:W-:-:S13]  /*2a20*/  ISETP.GE.AND P1, PT, R0, R7, PT ;  /* 0x000000070000720c */ /* 0x000fda0003f26270 */
[----:B------:R-:W-:Y:S05]  /*2a30*/  @!P1 BRA `(.L_x_8406) ;  /* 0xffffffd800ec9947 */ /* 0x000fea000383ffff */
.L_x_8392:
[----:B------:R-:W-:Y:S05]  /*2a40*/  BSYNC B0 ;  /* 0x0000000000007941 */ /* 0x000fea0003800000 */
.L_x_8391:
        /* <DEDUP_REMOVED lines=209> */
.L_x_8408:
[----:B------:R-:W-:Y:S05]  /*3760*/  BSYNC B0 ;  /* 0x0000000000007941 */ /* 0x000fea0003800000 */
.L_x_8407:
        /* <DEDUP_REMOVED lines=17> */
.L_x_8410:
[----:B------:R-:W-:Y:S05]  /*3880*/  BSYNC B0 ;  /* 0x0000000000007941 */ /* 0x000fea0003800000 */
.L_x_8409:
        /* <DEDUP_REMOVED lines=17> */
.L_x_8412:
[----:B------:R-:W-:Y:S05]  /*39a0*/  BSYNC B0 ;  /* 0x0000000000007941 */ /* 0x000fea0003800000 */
.L_x_8411:
        /* <DEDUP_REMOVED lines=17> */
.L_x_8414:
[----:B------:R-:W-:Y:S05]  /*3ac0*/  BSYNC B0 ;  /* 0x0000000000007941 */ /* 0x000fea0003800000 */
.L_x_8413:
        /* <DEDUP_REMOVED lines=17> */
.L_x_8416:
[----:B------:R-:W-:Y:S05]  /*3be0*/  BSYNC B0 ;  /* 0x0000000000007941 */ /* 0x000fea0003800000 */
.L_x_8415:
        /* <DEDUP_REMOVED lines=10> */
.L_x_8399:
        /* <DEDUP_REMOVED lines=8> */
.L_x_8418:
[----:B------:R-:W-:Y:S05]  /*3d10*/  BSYNC B1 ;  /* 0x0000000000017941 */ /* 0x000fea0003800000 */
.L_x_8417:
        /* <DEDUP_REMOVED lines=8> */
.L_x_8419:
[----:B------:R-:W-:Y:S01]  /*3da0*/  FADD.FTZ R176, R176, R223 ;  /* 0x000000dfb0b07221 */ /* 0x000fe20000010000 */
[----:B------:R-:W-:-:S04]  /*3db0*/  HFMA2.MMA R186, -RZ, RZ, 0, 1.1920928955078125e-07 ;  /* 0x00000002ffba7435 */ /* 0x000fc800000001ff */
[----:B------:R-:W-:Y:S02]  /*3dc0*/  MOV R187, R176 ;  /* 0x000000b000bb7202 */ /* 0x000fe40000000f00 */
[----:B------:R-:W-:-:S07]  /*3dd0*/  MOV R177, R185 ;  /* 0x000000b900b17202 */ /* 0x000fce0000000f00 */
[----:B------:R-:W-:Y:S05]  /*3de0*/  WARPSYNC.COLLECTIVE R184, `(.L_x_8420) ;  /* 0x00000000b8087348 */ /* 0x000fea0003c00000 */
[----:B------:R0:W1:Y:S02]  /*3df0*/  SHFL.BFLY P1, R185, R187, R186, R219 ;  /* 0x0c0000babbb97389 */ /* 0x00006400000200db */
[----:B01----:R-:W-:Y:S01]  /*3e00*/  ENDCOLLECTIVE ;  /* 0x000000000000791b */ /* 0x003fe20003800000 */
.L_x_8420:
[----:B------:R-:W-:-:S05]  /*3e10*/  FADD.FTZ R177, R177, R224 ;  /* 0x000000e0b1b17221 */ /* 0x000fca0000010000 */
[----:B------:R-:W-:Y:S02]  /*3e20*/  MOV R187, R177 ;  /* 0x000000b100bb7202 */ /* 0x000fe40000000f00 */
[----:B------:R-:W-:-:S07]  /*3e30*/  MOV R179, R185 ;  /* 0x000000b900b37202 */ /* 0x000fce0000000f00 */
[----:B------:R-:W-:Y:S05]  /*3e40*/  WARPSYNC.COLLECTIVE R184, `(.L_x_8421) ;  /* 0x00000000b8087348 */ /* 0x000fea0003c00000 */
[----:B------:R0:W1:Y:S02]  /*3e50*/  SHFL.BFLY P1, R185, R187, R186, R219 ;  /* 0x0c0000babbb97389 */ /* 0x00006400000200db */
[----:B01----:R-:W-:Y:S01]  /*3e60*/  ENDCOLLECTIVE ;  /* 0x000000000000791b */ /* 0x003fe20003800000 */
.L_x_8421:
[----:B------:R-:W-:Y:S01]  /*3e70*/  FADD.FTZ R179, R176, R179 ;  /* 0x000000b3b0b37221 */ /* 0x000fe20000010000 */
[----:B------:R-:W-:-:S04]  /*3e80*/  HFMA2.MMA R186, -RZ, RZ, 0, 2.384185791015625e-07 ;  /* 0x00000004ffba7435 */ /* 0x000fc800000001ff */
[----:B------:R-:W-:Y:S02]  /*3e90*/  MOV R187, R179 ;  /* 0x000000b300bb7202 */ /* 0x000fe40000000f00 */
[----:B------:R-:W-:-:S07]  /*3ea0*/  MOV R178, R185 ;  /* 0x000000b900b27202 */ /* 0x000fce0000000f00 */
[----:B------:R-:W-:Y:S05]  /*3eb0*/  WARPSYNC.COLLECTIVE R184, `(.L_x_8422) ;  /* 0x00000000b8087348 */ /* 0x000fea0003c00000 */
[----:B------:R0:W1:Y:S02]  /*3ec0*/  SHFL.BFLY P1, R185, R187, R186, R219 ;  /* 0x0c0000babbb97389 */ /* 0x00006400000200db */
[----:B01----:R-:W-:Y:S01]  /*3ed0*/  ENDCOLLECTIVE ;  /* 0x000000000000791b */ /* 0x003fe20003800000 */
.L_x_8422:
[----:B------:R-:W-:-:S05]  /*3ee0*/  FADD.FTZ R178, R177, R178 ;  /* 0x000000b2b1b27221 */ /* 0x000fca0000010000 */
[----:B------:R-:W-:Y:S02]  /*3ef0*/  MOV R187, R178 ;  /* 0x000000b200bb7202 */ /* 0x000fe40000000f00 */
[----:B------:R-:W-:-:S07]  /*3f00*/  MOV R180, R185 ;  /* 0x000000b900b47202 */ /* 0x000fce0000000f00 */
[----:B------:R-:W-:Y:S05]  /*3f10*/  WARPSYNC.COLLECTIVE R184, `(.L_x_8423) ;  /* 0x00000000b8087348 */ /* 0x000fea0003c00000 */
[----:B------:R0:W1:Y:S02]  /*3f20*/  SHFL.BFLY P1, R185, R187, R186, R219 ;  /* 0x0c0000babbb97389 */ /* 0x00006400000200db */
[----:B01----:R-:W-:Y:S01]  /*3f30*/  ENDCOLLECTIVE ;  /* 0x000000000000791b */ /* 0x003fe20003800000 */
.L_x_8423:
[----:B------:R-:W-:Y:S01]  /*3f40*/  FADD.FTZ R180, R179, R180 ;  /* 0x000000b4b3b47221 */ /* 0x000fe20000010000 */
[----:B------:R-:W-:-:S04]  /*3f50*/  HFMA2.MMA R186, -RZ, RZ, 0, 4.76837158203125e-07 ;  /* 0x00000008ffba7435 */ /* 0x000fc800000001ff */
[----:B------:R-:W-:Y:S02]  /*3f60*/  MOV R187, R180 ;  /* 0x000000b400bb7202 */ /* 0x000fe40000000f00 */
[----:B------:R-:W-:-:S07]  /*3f70*/  MOV R181, R185 ;  /* 0x000000b900b57202 */ /* 0x000fce0000000f00 */
[----:B------:R-:W-:Y:S05]  /*3f80*/  WARPSYNC.COLLECTIVE R184, `(.L_x_8424) ;  /* 0x00000000b8087348 */ /* 0x000fea0003c00000 */
[----:B------:R0:W1:Y:S02]  /*3f90*/  SHFL.BFLY P1, R185, R187, R186, R219 ;  /* 0x0c0000babbb97389 */ /* 0x00006400000200db */
[----:B01----:R-:W-:Y:S01]  /*3fa0*/  ENDCOLLECTIVE ;  /* 0x000000000000791b */ /* 0x003fe20003800000 */
.L_x_8424:
[----:B------:R-:W-:-:S05]  /*3fb0*/  FADD.FTZ R181, R178, R181 ;  /* 0x000000b5b2b57221 */ /* 0x000fca0000010000 */
[----:B------:R-:W-:Y:S02]  /*3fc0*/  MOV R187, R181 ;  /* 0x000000b500bb7202 */ /* 0x000fe40000000f00 */
[----:B------:R-:W-:-:S07]  /*3fd0*/  MOV R183, R185 ;  /* 0x000000b900b77202 */ /* 0x000fce0000000f00 */
[----:B------:R-:W-:Y:S05]  /*3fe0*/  WARPSYNC.COLLECTIVE R184, `(.L_x_8425) ;  /* 0x00000000b8087348 */ /* 0x000fea0003c00000 */
[----:B------:R0:W1:Y:S02]  /*3ff0*/  SHFL.BFLY P1, R185, R187, R186, R219 ;  /* 0x0c0000babbb97389 */ /* 0x00006400000200db */
[----:B01----:R-:W-:Y:S01]  /*4000*/  ENDCOLLECTIVE ;  /* 0x000000000000791b */ /* 0x003fe20003800000 */
.L_x_8425:
[----:B------:R-:W-:Y:S01]  /*4010*/  FADD.FTZ R183, R180, R183 ;  /* 0x000000b7b4b77221 */ /* 0x000fe20000010000 */
[----:B------:R-:W-:-:S04]  /*4020*/  HFMA2.MMA R186, -RZ, RZ, 0, 9.5367431640625e-07 ;  /* 0x00000010ffba7435 */ /* 0x000fc800000001ff */
[----:B------:R-:W-:Y:S02]  /*4030*/  MOV R187, R183 ;  /* 0x000000b700bb7202 */ /* 0x000fe40000000f00 */
[----:B------:R-:W-:-:S07]  /*4040*/  MOV R182, R185 ;  /* 0x000000b900b67202 */ /* 0x000fce0000000f00 */
[----:B------:R-:W-:Y:S05]  /*4050*/  WARPSYNC.COLLECTIVE R184, `(.L_x_8426) ;  /* 0x00000000b8087348 */ /* 0x000fea0003c00000 */
[----:B------:R0:W1:Y:S02]  /*4060*/  SHFL.BFLY P1, R185, R187, R186, R219 ;  /* 0x0c0000babbb97389 */ /* 0x00006400000200db */
[----:B01----:R-:W-:Y:S01]  /*4070*/  ENDCOLLECTIVE ;  /* 0x000000000000791b */ /* 0x003fe20003800000 */
.L_x_8426:
[----:B------:R-:W-:-:S05]  /*4080*/  FADD.FTZ R182, R181, R182 ;  /* 0x000000b6b5b67221 */ /* 0x000fca0000010000 */
[----:B------:R-:W-:Y:S02]  /*4090*/  MOV R187, R182 ;  /* 0x000000b600bb7202 */ /* 0x000fe40000000f00 */
[----:B------:R-:W-:-:S07]  /*40a0*/  MOV R176, R185 ;  /* 0x000000b900b07202 */ /* 0x000fce0000000f00 */
[----:B------:R-:W-:Y:S05]  /*40b0*/  WARPSYNC.COLLECTIVE R184, `(.L_x_8427) ;  /* 0x00000000b8087348 */ /* 0x000fea0003c00000 */
[----:B------:R0:W1:Y:S02]  /*40c0*/  SHFL.BFLY P1, R185, R187, R186, R219 ;  /* 0x0c0000babbb97389 */ /* 0x00006400000200db */
[----:B01----:R-:W-:Y:S01]  /*40d0*/  ENDCOLLECTIVE ;  /* 0x000000000000791b */ /* 0x003fe20003800000 */
.L_x_8427:
[----:B------:R-:W-:Y:S01]  /*40e0*/  MOV R177, R185 ;  /* 0x000000b900b17202 */ /* 0x000fe20000000f00 */
[----:B------:R-:W-:Y:S06]  /*40f0*/  BRA `(.L_x_8428) ;  /* 0xffffffd400b07947 */ /* 0x000fec000383ffff */
.L_x_8429:
        /* <DEDUP_REMOVED lines=16> */
.L_x_11800:


//--------------------- .text._ZN10layer_norm13ln_bwd_kernelINS_13Kernel_traitsIf6__halffS2_fjLj768ELj1ELj4ELj1ELj16ENS_18Kernel_traits_baseILj768EfS2_fS2_fjLj128EEEEELb0ELb1ELb0ELb1EEEvNS_9BwdParamsE --------------------------
	.section	.text._ZN10layer_norm13ln_bwd_kernelINS_13Kernel_traitsIf6__halffS2_fjLj768ELj1ELj4ELj1ELj16ENS_18Kernel_traits_baseILj768EfS2_fS2_fjLj128EEEEELb0ELb1ELb0ELb1EEEvNS_9BwdParamsE,"ax",@progbits
	.align	128
        .global         _ZN10layer_norm13ln_bwd_kernelINS_13Kernel_traitsIf6__halffS2_fjLj768ELj1ELj4ELj1ELj16ENS_18Kernel_traits_baseILj768EfS2_fS2_fjLj128EEEEELb0ELb1ELb0ELb1EEEvNS_9BwdParamsE
        .type           _ZN10layer_norm13ln_bwd_kernelINS_13Kernel_traitsIf6__halffS2_fjLj768ELj1ELj4ELj1ELj16ENS_18Kernel_traits_baseILj768EfS2_fS2_fjLj128EEEEELb0ELb1ELb0ELb1EEEvNS_9BwdParamsE,@function
        .size           _ZN10layer_norm13ln_bwd_kernelINS_13Kernel_traitsIf6__halffS2_fjLj768ELj1ELj4ELj1ELj16ENS_18Kernel_traits_baseILj768EfS2_fS2_fjLj128EEEEELb0ELb1ELb0ELb1EEEvNS_9BwdParamsE,(.L_x_11801 - _ZN10layer_norm13ln_bwd_kernelINS_13Kernel_traitsIf6__halffS2_fjLj768ELj1ELj4ELj1ELj16ENS_18Kernel_traits_baseILj768EfS2_fS2_fjLj128EEEEELb0ELb1ELb0ELb1EEEvNS_9BwdParamsE)
        .other          _ZN10layer_norm13ln_bwd_kernelINS_13Kernel_traitsIf6__halffS2_fjLj768ELj1ELj4ELj1ELj16ENS_18Kernel_traits_baseILj768EfS2_fS2_fjLj128EEEEELb0ELb1ELb0ELb1EEEvNS_9BwdParamsE,@"STO_CUDA_ENTRY STV_DEFAULT"
_ZN10layer_norm13ln_bwd_kernelINS_13Kernel_traitsIf6__halffS2_fjLj768ELj1ELj4ELj1ELj16ENS_18Kernel_traits_baseILj768EfS2_fS2_fjLj128EEEEELb0ELb1ELb0ELb1EEEvNS_9BwdParamsE:
.text._ZN10layer_norm13ln_bwd_kernelINS_13Kernel_traitsIf6__halffS2_fjLj768ELj1ELj4ELj1ELj16ENS_18Kernel_traits_baseILj768EfS2_fS2_fjLj128EEEEELb0ELb1ELb0ELb1EEEvNS_9BwdParamsE:
        /* <DEDUP_REMOVED lines=51> */
.L_x_8431:
        /* <DEDUP_REMOVED lines=62> */
.L_x_8435:
        /* <DEDUP_REMOVED lines=13> */
[----:B-1----:R-:W-:Y:S01]  /*07e0*/  IMAD.WIDE R134, R203, 0x4, R134 ;  /* 0x00000004cb867825 */ /* 0x002fe200078e0286 */
[C---:B------:R-:W-:Y:S01]  /*07f0*/  IADD3 R207, R209.reuse, 0x20, RZ ;  /* 0x00000020d1cf7810 */ /* 0x040fe20007ffe0ff */
[----:B------:R-:W4:Y:S01]  /*0800*/  @P0 LDG.E.U16 R202, desc[UR4][R136.64] ;  /* 0x0000000488ca0981 */ /* 0x000f22000c1e1500 */
[----:B------:R-:W-:-:S03]  /*0810*/  IADD3 R205, R209, 0x40, RZ ;  /* 0x00000040d1cd7810 */ /* 0x000fc60007ffe0ff */
[----:B------:R-:W4:Y:S01]  /*0820*/  LDG.E R204, desc[UR4][R134.64] ;  /* 0x0000000486cc7981 */ /* 0x000f22000c1e1900 */
[C---:B--2---:R-:W-:Y:S01]  /*0830*/  IMAD.WIDE.U32 R120, R209.reuse, 0x10, R144 ;  /* 0x00000010d1787825 */ /* 0x044fe200078e0090 */
[----:B------:R-:W1:Y:S05]  /*0840*/  LDC.64 R180, c[0x0][0x2c8] ;  /* 0x0000b200ffb47b82 */ /* 0x000e6a0000000a00 */
[----:B------:R-:W2:Y:S01]  /*0850*/  LDG.E.128 R120, desc[UR4][R120.64] ;  /* 0x0000000478787981 */ /* 0x000ea2000c1e1d00 */
[----:B---3--:R-:W-:-:S04]  /*0860*/  IMAD.WIDE.U32 R148, R209, 0x20, R194 ;  /* 0x00000020d1947825 */ /* 0x008fc800078e00c2 */
[----:B------:R-:W-:Y:S01]  /*0870*/  IMAD.WIDE.U32 R184, R207, 0x20, R194 ;  /* 0x00000020cfb87825 */ /* 0x000fe200078e00c2 */
[----:B------:R-:W3:Y:S03]  /*0880*/  LDG.E.128 R116, desc[UR4][R148.64] ;  /* 0x0000000494747981 */ /* 0x000ee6000c1e1d00 */
[----:B0-----:R-:W-:Y:S01]  /*0890*/  IMAD.WIDE R192, R203, 0x4, R192 ;  /* 0x00000004cbc07825 */ /* 0x001fe200078e02c0 */
[----:B------:R-:W3:Y:S03]  /*08a0*/  LDG.E.128 R128, desc[UR4][R184.64] ;  /* 0x00000004b8807981 */ /* 0x000ee6000c1e1d00 */
[----:B------:R-:W-:Y:S01]  /*08b0*/  IMAD.WIDE.U32 R194, R205, 0x20, R194 ;  /* 0x00000020cdc27825 */ /* 0x000fe200078e00c2 */
[----:B------:R-:W3:Y:S04]  /*08c0*/  LDG.E.128 R124, desc[UR4][R148.64+0x10] ;  /* 0x00001004947c7981 */ /* 0x000ee8000c1e1d00 */
[----:B------:R-:W3:Y:S04]  /*08d0*/  LDG.E R192, desc[UR4][R192.64] ;  /* 0x00000004c0c07981 */ /* 0x000ee8000c1e1900 */
[----:B------:R-:W3:Y:S01]  /*08e0*/  LDG.E.128 R140, desc[UR4][R194.64] ;  /* 0x00000004c28c7981 */ /* 0x000ee2000c1e1d00 */
[----:B------:R-:W-:-:S03]  /*08f0*/  IMAD.WIDE.U32 R132, R207, 0x10, R144 ;  /* 0x00000010cf847825 */ /* 0x000fc600078e0090 */
[----:B------:R0:W3:Y:S01]  /*0900*/  LDG.E.128 R136, desc[UR4][R184.64+0x10] ;  /* 0x00001004b8887981 */ /* 0x0000e2000c1e1d00 */
[----:B------:R-:W-:-:S03]  /*0910*/  IMAD.WIDE.U32 R144, R205, 0x10, R144 ;  /* 0x00000010cd907825 */ /* 0x000fc600078e0090 */
        /* <DEDUP_REMOVED lines=13> */
[----:B------:R-:W5:Y:S04]  /*09f0*/  @P1 LDG.E.128 R92, desc[UR4][R186.64] ;  /* 0x00000004ba5c1981 */ /* 0x000f68000c1e1d00 */
[----:B------:R1:W5:Y:S01]  /*0a00*/  @P1 LDG.E.128 R96, desc[UR4][R186.64+0x10] ;  /* 0x00001004ba601981 */ /* 0x000362000c1e1d00 */
[----:B0-----:R-:W-:-:S05]  /*0a10*/  @P1 IMAD.WIDE.U32 R184, R205, 0x20, R184 ;  /* 0x00000020cdb81825 */ /* 0x001fca00078e00b8 */
[----:B------:R-:W5:Y:S04]  /*0a20*/  @P1 LDG.E.128 R100, desc[UR4][R184.64] ;  /* 0x00000004b8641981 */ /* 0x000f68000c1e1d00 */
[----:B------:R0:W5:Y:S01]  /*0a30*/  @P1 LDG.E.128 R104, desc[UR4][R184.64+0x10] ;  /* 0x00001004b8681981 */ /* 0x000162000c1e1d00 */
[----:B------:R-:W-:Y:S01]  /*0a40*/  UMOV UR6, 0xffffffff ;  /* 0xffffffff00067882 */ /* 0x000fe20000000000 */
[----:B----4-:R-:W-:Y:S01]  /*0a50*/  FSEL R195, R204, RZ, !P4 ;  /* 0x000000ffccc37208 */ /* 0x010fe20006000000 */
[--C-:B--2---:R-:W-:Y:S02]  /*0a60*/  HADD2.F32 R235, -RZ, R120.reuse.H0_H0 ;  /* 0x20000078ffeb7230 */ /* 0x104fe40000004100 */
[----:B------:R-:W-:Y:S02]  /*0a70*/  HADD2.F32 R120, -RZ, R120.H1_H1 ;  /* 0x30000078ff787230 */ /* 0x000fe40000004100 */
[----:B------:R-:W-:-:S02]  /*0a80*/  HADD2.F32 R241, -RZ, R121.H0_H0 ;  /* 0x20000079fff17230 */ /* 0x000fc40000004100 */
[C---:B---3--:R-:W-:Y:S01]  /*0a90*/  FADD.FTZ R219, -R195.reuse, R116 ;  /* 0x00000074c3db7221 */ /* 0x048fe20000010100 */
[----:B------:R-:W-:Y:S02]  /*0aa0*/  HADD2.F32 R206, -RZ, R121.H1_H1 ;  /* 0x30000079ffce7230 */ /* 0x000fe40000004100 */
[----:B------:R-:W-:Y:S01]  /*0ab0*/  FMUL.FTZ R121, R80, R235 ;  /* 0x000000eb50797220 */ /* 0x000fe20000410000 */
[C---:B------:R-:W-:Y:S01]  /*0ac0*/  FADD.FTZ R237, -R195.reuse, R117 ;  /* 0x00000075c3ed7221 */ /* 0x040fe20000010100 */
[C---:B------:R-:W-:Y:S01]  /*0ad0*/  FADD.FTZ R239, -R195.reuse, R118 ;  /* 0x00000076c3ef7221 */ /* 0x040fe20000010100 */
[--C-:B------:R-:W-:Y:S02]  /*0ae0*/  HADD2.F32 R117, -RZ, R123.reuse.H0_H0 ;  /* 0x2000007bff757230 */ /* 0x100fe40000004100 */
[----:B------:R-:W-:Y:S01]  /*0af0*/  FADD.FTZ R214, -R195, R128 ;  /* 0x00000080c3d67221 */ /* 0x000fe20000010100 */
[----:B------:R-:W-:Y:S02]  /*0b00*/  HADD2.F32 R118, -RZ, R123.H1_H1 ;  /* 0x3000007bff767230 */ /* 0x000fe40000004100 */
[----:B------:R-:W-:Y:S01]  /*0b10*/  FMUL.FTZ R123, R81, R120 ;  /* 0x00000078517b7220 */ /* 0x000fe20000410000 */
[C---:B------:R-:W-:Y:S01]  /*0b20*/  FMUL.FTZ R116, R192.reuse, R219 ;  /* 0x000000dbc0747220 */ /* 0x040fe20000410000 */
[----:B------:R-:W-:Y:S01]  /*0b30*/  FMUL.FTZ R128, R192, R237 ;  /* 0x000000edc0807220 */ /* 0x000fe20000410000 */
[C---:B------:R-:W-:Y:S01]  /*0b40*/  FADD.FTZ R225, -R195.reuse, R142 ;  /* 0x0000008ec3e17221 */ /* 0x040fe20000010100 */
[C---:B------:R-:W-:Y:S01]  /*0b50*/  FADD.FTZ R227, -R195.reuse, R143 ;  /* 0x0000008fc3e37221 */ /* 0x040fe20000010100 */
[----:B------:R-:W-:Y:S01]  /*0b60*/  FADD.FTZ R142, RZ, R121 ;  /* 0x00000079ff8e7221 */ /* 0x000fe20000010000 */
[----:B------:R-:W-:Y:S01]  /*0b70*/  FFMA.FTZ R143, R116, R121, RZ ;  /* 0x00000079748f7223 */ /* 0x000fe200000100ff */
[C---:B------:R-:W-:Y:S01]  /*0b80*/  FADD.FTZ R249, -R195.reuse, R125 ;  /* 0x0000007dc3f97221 */ /* 0x040fe20000010100 */
[C---:B------:R-:W-:Y:S01]  /*0b90*/  FADD.FTZ R251, -R195.reuse, R126 ;  /* 0x0000007ec3fb7221 */ /* 0x040fe20000010100 */
        /* <DEDUP_REMOVED lines=13> */
[C---:B------:R-:W-:Y:S01]  /*0c70*/  FADD.FTZ R218, -R195.reuse, R129 ;  /* 0x00000081c3da7221 */ /* 0x040fe20000010100 */
[C---:B------:R-:W-:Y:S01]  /*0c80*/  FADD.FTZ R222, -R195.reuse, R130 ;  /* 0x00000082c3de7221 */ /* 0x040fe20000010100 */
[----:B------:R-:W-:Y:S01]  /*0c90*/  FMUL.FTZ R129, R76, R247 ;  /* 0x000000f74c817220 */ /* 0x000fe20000410000 */
[----:B------:R-:W-:Y:S01]  /*0ca0*/  FADD.FTZ R142, R142, R127 ;  /* 0x0000007f8e8e7221 */ /* 0x000fe20000010000 */
[----:B------:R-:W-:Y:S01]  /*0cb0*/  FMUL.FTZ R130, R192, R245 ;  /* 0x000000f5c0827220 */ /* 0x000fe20000410000 */
[----:B------:R-:W-:Y:S01]  /*0cc0*/  FFMA.FTZ R143, R124, R127, R143 ;  /* 0x0000007f7c8f7223 */ /* 0x000fe2000001008f */
[----:B------:R-:W-:Y:S01]  /*0cd0*/  FADD.FTZ R224, -R195, R131 ;  /* 0x00000083c3e07221 */ /* 0x000fe20000010100 */
[----:B------:R-:W-:-:S02]  /*0ce0*/  HADD2.F32 R216, -RZ, R132.H0_H0 ;  /* 0x20000084ffd87230 */ /* 0x000fc40000004100 */
[----:B------:R-:W-:Y:S01]  /*0cf0*/  FMUL.FTZ R131, R77, R208 ;  /* 0x000000d04d837220 */ /* 0x000fe20000410000 */
[----:B------:R-:W-:Y:S02]  /*0d00*/  HADD2.F32 R220, -RZ, R132.H1_H1 ;  /* 0x30000084ffdc7230 */ /* 0x000fe40000004100 */
[----:B------:R-:W-:Y:S01]  /*0d10*/  FADD.FTZ R142, R142, R129 ;  /* 0x000000818e8e7221 */ /* 0x000fe20000010000 */
[----:B------:R-:W-:Y:S01]  /*0d20*/  FMUL.FTZ R132, R192, R249 ;  /* 0x000000f9c0847220 */ /* 0x000fe20000410000 */
[----:B------:R-:W-:Y:S01]  /*0d30*/  FFMA.FTZ R143, R130, R129, R143 ;  /* 0x00000081828f7223 */ /* 0x000fe2000001008f */
[--C-:B------:R-:W-:Y:S02]  /*0d40*/  HADD2.F32 R215, -RZ, R135.reuse.H0_H0 ;  /* 0x20000087ffd77230 */ /* 0x100fe40000004100 */
[----:B------:R-:W-:Y:S01]  /*0d50*/  FADD.FTZ R142, R142, R131 ;  /* 0x000000838e8e7221 */ /* 0x000fe20000010000 */
[----:B------:R-:W-:Y:S02]  /*0d60*/  HADD2.F32 R194, -RZ, R135.H1_H1 ;  /* 0x30000087ffc27230 */ /* 0x000fe40000004100 */
[----:B------:R-:W-:Y:S01]  /*0d70*/  FMUL.FTZ R135, R78, R117 ;  /* 0x000000754e877220 */ /* 0x000fe20000410000 */
[----:B------:R-:W-:-:S02]  /*0d80*/  HADD2.F32 R217, -RZ, R134.H0_H0 ;  /* 0x20000086ffd97230 */ /* 0x000fc40000004100 */
[----:B------:R-:W-:Y:S02]  /*0d90*/  HADD2.F32 R212, -RZ, R134.H1_H1 ;  /* 0x30000086ffd47230 */ /* 0x000fe40000004100 */
[----:B------:R-:W-:Y:S01]  /*0da0*/  FMUL.FTZ R134, R192, R251 ;  /* 0x000000fbc0867220 */ /* 0x000fe20000410000 */
[--C-:B-1----:R-:W-:Y:S02]  /*0db0*/  HADD2.F32 R183, -RZ, R145.reuse.H0_H0 ;  /* 0x20000091ffb77230 */ /* 0x102fe40000004100 */
[----:B------:R-:W-:Y:S02]  /*0dc0*/  HADD2.F32 R182, -RZ, R145.H1_H1 ;  /* 0x30000091ffb67230 */ /* 0x000fe40000004100 */
[----:B------:R-:W-:Y:S01]  /*0dd0*/  FFMA.FTZ R145, R132, R131, R143 ;  /* 0x0000008384917223 */ /* 0x000fe2000001008f */
[----:B------:R-:W-:Y:S02]  /*0de0*/  @P0 HADD2.F32 R193, -RZ, R202.H0_H0 ;  /* 0x200000caffc10230 */ /* 0x000fe40000004100 */
[----:B------:R-:W-:Y:S01]  /*0df0*/  FADD.FTZ R233, -R195, R137 ;  /* 0x00000089c3e97221 */ /* 0x000fe20000010100 */
        /* <DEDUP_REMOVED lines=8> */
[--C-:B------:R-:W-:Y:S02]  /*0e80*/  HADD2.F32 R187, -RZ, R147.reuse.H0_H0 ;  /* 0x20000093ffbb7230 */ /* 0x100fe40000004100 */
[----:B------:R-:W-:Y:S01]  /*0e90*/  FADD.FTZ R229, -R195, R139 ;  /* 0x0000008bc3e57221 */ /* 0x000fe20000010100 */
[----:B------:R-:W-:-:S02]  /*0ea0*/  HADD2.F32 R119, -RZ, R147.H1_H1 ;  /* 0x30000093ff777230 */ /* 0x000fc40000004100 */
[C---:B------:R-:W-:Y:S01]  /*0eb0*/  FADD.FTZ R213, -R195.reuse, R148 ;  /* 0x00000094c3d57221 */ /* 0x040fe20000010100 */
[----:B------:R-:W-:Y:S01]  /*0ec0*/  FMUL.FTZ R140, R72, R216 ;  /* 0x000000d8488c7220 */ /* 0x000fe20000410000 */
[----:B------:R-:W-:Y:S01]  /*0ed0*/  FADD.FTZ R147, R144, R137 ;  /* 0x0000008990937221 */ /* 0x000fe20000010000 */
[----:B------:R-:W-:Y:S01]  /*0ee0*/  FMUL.FTZ R139, R192, R214 ;  /* 0x000000d6c08b7220 */ /* 0x000fe20000410000 */
[----:B------:R-:W-:Y:S01]  /*0ef0*/  FFMA.FTZ R148, R136, R137, R145 ;  /* 0x0000008988947223 */ /* 0x000fe20000010091 */
[--C-:B------:R-:W-:Y:S02]  /*0f00*/  HADD2.F32 R204, -RZ, R133.reuse.H0_H0 ;  /* 0x20000085ffcc7230 */ /* 0x100fe40000004100 */
[C---:B------:R-:W-:Y:S01]  /*0f10*/  FADD.FTZ R211, -R195.reuse, R150 ;  /* 0x00000096c3d37221 */ /* 0x040fe20000010100 */
[----:B------:R-:W-:Y:S02]  /*0f20*/  HADD2.F32 R122, -RZ, R133.H1_H1 ;  /* 0x30000085ff7a7230 */ /* 0x000fe40000004100 */
[----:B------:R-:W-:Y:S01]  /*0f30*/  FADD.FTZ R231, -R195, R138 ;  /* 0x0000008ac3e77221 */ /* 0x000fe20000010100 */
        /* <DEDUP_REMOVED lines=16> */
[C---:B------:R-:W-:Y:S01]  /*1040*/  FADD.FTZ R223, -R195.reuse, R141 ;  /* 0x0000008dc3df7221 */ /* 0x040fe20000010100 */
[C---:B0-----:R-:W-:Y:S01]  /*1050*/  FADD.FTZ R185, -R195.reuse, R149 ;  /* 0x00000095c3b97221 */ /* 0x041fe20000010100 */
[----:B------:R-:W-:Y:S01]  /*1060*/  FADD.FTZ R156, R122, R156 ;  /* 0x0000009c7a9c7221 */ /* 0x000fe20000010000 */
[-C--:B------:R-:W-:Y:S01]  /*1070*/  FFMA.FTZ R157, R120, R122.reuse, R157 ;  /* 0x0000007a789d7223 */ /* 0x080fe2000001009d */
[----:B------:R-:W-:Y:S01]  /*1080*/  FMUL.FTZ R210, R192, R231 ;  /* 0x000000e7c0d27220 */ /* 0x000fe20000410000 */
[----:B------:R-:W-:Y:S01]  /*1090*/  FADD.FTZ R195, -R195, R151 ;  /* 0x00000097c3c37221 */ /* 0x000fe20000010100 */
        /* <DEDUP_REMOVED lines=20> */
[----:B------:R-:W-:Y:S02]  /*11e0*/  HADD2.F32 R184, -RZ, R146.H1_H1 ;  /* 0x30000092ffb87230 */ /* 0x000fe40000004100 */
[C---:B------:R-:W-:Y:S01]  /*11f0*/  FMUL.FTZ R146, R192.reuse, R223 ;  /* 0x000000dfc0927220 */ /* 0x040fe20000410000 */
        /* <DEDUP_REMOVED lines=90> */
.L_x_8447:
[----:B-1----:R-:W-:Y:S01]  /*17a0*/  FADD.FTZ R202, R141, R202 ;  /* 0x000000ca8dca7221 */ /* 0x002fe20000010000 */
[----:B------:R-:W-:Y:S02]  /*17b0*/  ISETP.NE.U32.AND P2, PT, RZ, UR12, PT ;  /* 0x0000000cff007c0c */ /* 0x000fe4000bf45070 */
[----:B------:R-:W-:Y:S01]  /*17c0*/  ISETP.NE.U32.AND P1, PT, R180, RZ, PT ;  /* 0x000000ffb400720c */ /* 0x000fe20003f25070 */
[----:B------:R-:W-:Y:S01]  /*17d0*/  FMUL.FTZ R119, R202, UR11 ;  /* 0x0000000bca777c20 */ /* 0x000fe20008410000 */
[----:B--2---:R-:W-:Y:S01]  /*17e0*/  FADD.FTZ R202, R211, R204 ;  /* 0x000000ccd3ca7221 */ /* 0x004fe20000010000 */
[----:B------:R-:W-:Y:S02]  /*17f0*/  ISETP.NE.AND.EX P2, PT, RZ, UR13, PT, P2 ;  /* 0x0000000dff007c0c */ /* 0x000fe4000bf45320 */
[----:B------:R-:W-:Y:S01]  /*1800*/  ISETP.NE.AND.EX P1, PT, R181, RZ, PT, P1 ;  /* 0x000000ffb500720c */ /* 0x000fe20003f25310 */
[----:B------:R-:W-:Y:S01]  /*1810*/  FMUL.FTZ R202, R202, UR11 ;  /* 0x0000000bcaca7c20 */ /* 0x000fe20008410000 */
[----:B0-----:R-:W-:-:S02]  /*1820*/  FSEL R211, R119, RZ, !P4 ;  /* 0x000000ff77d37208 */ /* 0x001fc40006000000 */
        /* <DEDUP_REMOVED lines=11> */
[----:B------:R-:W-:Y:S01]  /*18e0*/  FADD.FTZ R123, R123, -R128 ;  /* 0x800000807b7b7221 */ /* 0x000fe20000010000 */
[-CC-:B------:R-:W-:Y:S01]  /*18f0*/  FFMA.FTZ R116, R116, R202.reuse, R211.reuse ;  /* 0x000000ca74747223 */ /* 0x180fe200000100d3 */
[----:B------:R-:W-:Y:S01]  /*1900*/  FADD.FTZ R125, R125, -R126 ;  /* 0x8000007e7d7d7221 */ /* 0x000fe20000010000 */
[----:B------:R-:W-:Y:S01]  /*1910*/  FADD.FTZ R127, R127, -R124 ;  /* 0x8000007c7f7f7221 */ /* 0x000fe20000010000 */
[C---:B------:R-:W-:Y:S01]  /*1920*/  FMUL.FTZ R126, R192.reuse, R123 ;  /* 0x0000007bc07e7220 */ /* 0x040fe20000410000 */
[----:B------:R-:W-:Y:S01]  /*1930*/  FADD.FTZ R121, R121, -R116 ;  /* 0x8000007479797221 */ /* 0x000fe20000010000 */
[C---:B------:R-:W-:Y:S01]  /*1940*/  FMUL.FTZ R123, R192.reuse, R125 ;  /* 0x0000007dc07b7220 */ /* 0x040fe20000410000 */
[----:B------:R-:W1:Y:S01]  /*1950*/  LDC.64 R138, c[0x0][0x2f8] ;  /* 0x0000be00ff8a7b82 */ /* 0x000e620000000a00 */
[----:B------:R-:W-:Y:S01]  /*1960*/  FMUL.FTZ R128, R192, R127 ;  /* 0x0000007fc0807220 */ /* 0x000fe20000410000 */
[-CC-:B------:R-:W-:Y:S01]  /*1970*/  FFMA.FTZ R130, R130, R202.reuse, R211.reuse ;  /* 0x000000ca82827223 */ /* 0x180fe200000100d3 */
[-CC-:B------:R-:W-:Y:S01]  /*1980*/  FFMA.FTZ R132, R132, R202.reuse, R211.reuse ;  /* 0x000000ca84847223 */ /* 0x180fe200000100d3 */
[----:B------:R-:W-:Y:S01]  /*1990*/  FFMA.FTZ R134, R134, R202, R211 ;  /* 0x000000ca86867223 */ /* 0x000fe200000100d3 */
[----:B------:R-:W-:Y:S01]  /*19a0*/  FMUL.FTZ R121, R192, R121 ;  /* 0x00000079c0797220 */ /* 0x000fe20000410000 */
[----:B-----5:R-:W-:Y:S01]  /*19b0*/  @P1 FADD.FTZ R123, R86, R123 ;  /* 0x0000007b567b1221 */ /* 0x020fe20000010000 */
[----:B------:R-:W-:Y:S01]  /*19c0*/  @P1 FADD.FTZ R128, R87, R128 ;  /* 0x0000008057801221 */ /* 0x000fe20000010000 */
[----:B------:R-:W2:Y:S01]  /*19d0*/  @P2 LDC.64 R140, c[0x0][0x308] ;  /* 0x0000c200ff8c2b82 */ /* 0x000ea20000000a00 */
[----:B------:R-:W-:Y:S01]  /*19e0*/  FADD.FTZ R129, R129, -R130 ;  /* 0x8000008281817221 */ /* 0x000fe20000010000 */
[----:B------:R-:W-:Y:S01]  /*19f0*/  FADD.FTZ R131, R131, -R132 ;  /* 0x8000008483837221 */ /* 0x000fe20000010000 */
[----:B------:R-:W-:Y:S01]  /*1a00*/  FADD.FTZ R135, R135, -R134 ;  /* 0x8000008687877221 */ /* 0x000fe20000010000 */
[----:B------:R-:W-:Y:S01]  /*1a10*/  @P1 FADD.FTZ R121, R84, R121 ;  /* 0x0000007954791221 */ /* 0x000fe20000010000 */
[----:B------:R-:W-:Y:S01]  /*1a20*/  @P1 FADD.FTZ R126, R85, R126 ;  /* 0x0000007e557e1221 */ /* 0x000fe20000010000 */
[-C--:B------:R-:W-:Y:S01]  /*1a30*/  FMUL.FTZ R213, R123, R193.reuse ;  /* 0x000000c17bd57220 */ /* 0x080fe20000410000 */
[----:B------:R-:W-:Y:S01]  /*1a40*/  FMUL.FTZ R204, R128, R193 ;  /* 0x000000c180cc7220 */ /* 0x000fe20000410000 */
[C---:B------:R-:W-:Y:S01]  /*1a50*/  FMUL.FTZ R129, R192.reuse, R129 ;  /* 0x00000081c0817220 */ /* 0x040fe20000410000 */
[C---:B------:R-:W-:Y:S01]  /*1a60*/  FMUL.FTZ R130, R192.reuse, R131 ;  /* 0x00000083c0827220 */ /* 0x040fe20000410000 */
[C---:B------:R-:W-:Y:S01]  /*1a70*/  FMUL.FTZ R135, R192.reuse, R135 ;  /* 0x00000087c0877220 */ /* 0x040fe20000410000 */
[----:B------:R-:W-:Y:S01]  /*1a80*/  FMUL.FTZ R218, R192, R227 ;  /* 0x000000e3c0da7220 */ /* 0x000fe20000410000 */
[-C--:B------:R-:W-:Y:S01]  /*1a90*/  FMUL.FTZ R181, R121, R193.reuse ;  /* 0x000000c179b57220 */ /* 0x080fe20000410000 */
        /* <DEDUP_REMOVED lines=8> */
[----:B------:R-:W-:Y:S01]  /*1b20*/  FMUL.FTZ R132, R56, R181 ;  /* 0x000000b538847220 */ /* 0x000fe20000410000 */
[----:B------:R-:W-:Y:S01]  /*1b30*/  FMUL.FTZ R119, R57, R180 ;  /* 0x000000b439777220 */ /* 0x000fe20000410000 */
[----:B------:R-:W-:Y:S01]  /*1b40*/  FADD.FTZ R225, R117, -R118 ;  /* 0x8000007675e17221 */ /* 0x000fe20000010000 */
[----:B------:R-:W-:Y:S01]  /*1b50*/  F2FP.F16.F32.PACK_AB R133, R116, R133 ;  /* 0x000000857485723e */ /* 0x000fe200000000ff */
[-C--:B------:R-:W-:Y:S01]  /*1b60*/  FMUL.FTZ R215, R129, R193.reuse ;  /* 0x000000c181d77220 */ /* 0x080fe20000410000 */
[----:B------:R-:W-:Y:S01]  /*1b70*/  FMUL.FTZ R206, R130, R193 ;  /* 0x000000c182ce7220 */ /* 0x000fe20000410000 */
[----:B-1----:R-:W-:Y:S01]  /*1b80*/  IMAD.WIDE.U32 R138, R209, 0x10, R138 ;  /* 0x00000010d18a7825 */ /* 0x002fe200078e008a */
[----:B------:R-:W-:-:S03]  /*1b90*/  ISETP.NE.AND.EX P3, PT, RZ, UR13, PT, P3 ;  /* 0x0000000dff007c0c */ /* 0x000fc6000bf65330 */
[----:B------:R-:W-:Y:S01]  /*1ba0*/  FMUL.FTZ R216, R218, R193 ;  /* 0x000000c1dad87220 */ /* 0x000fe20000410000 */
[----:B------:R-:W-:Y:S01]  /*1bb0*/  F2FP.F16.F32.PACK_AB R132, R119, R132 ;  /* 0x000000847784723e */ /* 0x000fe200000000ff */
[----:B--2---:R-:W-:-:S04]  /*1bc0*/  @P2 IMAD.WIDE.U32 R140, R209, 0x20, R140 ;  /* 0x00000020d18c2825 */ /* 0x004fc800078e008c */
        /* <DEDUP_REMOVED lines=92> */
[-CC-:B------:R-:W-:Y:S01]  /*2190*/  FFMA.FTZ R185, R185, R202.reuse, R211.reuse ;  /* 0x000000cab9b97223 */ /* 0x180fe200000100d3 */
        /* <DEDUP_REMOVED lines=112> */
.L_x_8433:
        /* <DEDUP_REMOVED lines=59> */
.L_x_8432:
[----:B------:R-:W-:Y:S05]  /*2c50*/  BSYNC B0 ;  /* 0x0000000000007941 */ /* 0x000fea0003800000 */
.L_x_8430:
        /* <DEDUP_REMOVED lines=17> */
[----:B------:R-:W-:Y:S01]  /*2d70*/  STS.128 [R2+0x810], R76 ;  /* 0x0008104c02007388 */ /* 0x000fe20000000c00 */
        /* <DEDUP_REMOVED lines=138> */
[----:B------:R-:W-:Y:S01]  /*3620*/  IADD3.X R3, R26, UR7, RZ, P0, !PT ;  /* 0x000000071a037c10 */ /* 0x000fe200087fe4ff */
[----:B------:R-:W-:Y:S01]  /*3630*/  ULDC.64 UR6, c[0x0][0x2f0] ;  /* 0x0000bc0000067ab9 */ /* 0x000fe20000000a00 */
[----:B---3--:R-:W-:Y:S01]  /*3640*/  FADD.FTZ R0, RZ, R0 ;  /* 0x00000000ff007221 */ /* 0x008fe20000010000 */
[----:B------:R-:W3:Y:S01]  /*3650*/  LDS R10, [R32+0x800] ;  /* 0x00080000200a7984 */ /* 0x000ee20000000800 */
[----:B------:R-:W-:Y:S01]  /*3660*/  IADD3 R6, P0, R6, UR6, RZ ;  /* 0x0000000606067c10 */ /* 0x000fe2000ff1e0ff */
[----:B----4-:R-:W-:Y:S02]  /*3670*/  FADD.FTZ R8, RZ, R8 ;  /* 0x00000008ff087221 */ /* 0x010fe40000010000 */
        /* <DEDUP_REMOVED lines=49> */
.L_x_8434:
        /* <DEDUP_REMOVED lines=8> */
.L_x_8437:
[----:B------:R-:W-:Y:S05]  /*3a10*/  BSYNC B2 ;  /* 0x0000000000027941 */ /* 0x000fea0003800000 */
.L_x_8436:
        /* <DEDUP_REMOVED lines=8> */
.L_x_8438:
[----:B------:R-:W-:Y:S01]  /*3aa0*/  FADD.FTZ R202, R211, R202 ;  /* 0x000000cad3ca7221 */ /* 0x000fe20000010000 */
[----:B------:R-:W-:-:S04]  /*3ab0*/  HFMA2.MMA R221, -RZ, RZ, 0, 1.1920928955078125e-07 ;  /* 0x00000002ffdd7435 */ /* 0x000fc800000001ff */
[----:B------:R-:W-:Y:S02]  /*3ac0*/  MOV R220, R202 ;  /* 0x000000ca00dc7202 */ /* 0x000fe40000000f00 */
[----:B------:R-:W-:-:S07]  /*3ad0*/  MOV R204, R218 ;  /* 0x000000da00cc7202 */ /* 0x000fce0000000f00 */
[----:B------:R-:W-:Y:S05]  /*3ae0*/  WARPSYNC.COLLECTIVE R215, `(.L_x_8439) ;  /* 0x00000000d7087348 */ /* 0x000fea0003c00000 */
[----:B------:R0:W1:Y:S02]  /*3af0*/  SHFL.BFLY P1, R218, R220, R221, R222 ;  /* 0x0c0000dddcda7389 */ /* 0x00006400000200de */
[----:B01----:R-:W-:Y:S01]  /*3b00*/  ENDCOLLECTIVE ;  /* 0x000000000000791b */ /* 0x003fe20003800000 */
.L_x_8439:
[----:B------:R-:W-:-:S05]  /*3b10*/  FADD.FTZ R204, R141, R204 ;  /* 0x000000cc8dcc7221 */ /* 0x000fca0000010000 */
[----:B------:R-:W-:Y:S02]  /*3b20*/  MOV R220, R204 ;  /* 0x000000cc00dc7202 */ /* 0x000fe40000000f00 */
[----:B------:R-:W-:-:S07]  /*3b30*/  MOV R119, R218 ;  /* 0x000000da00777202 */ /* 0x000fce0000000f00 */
[----:B------:R-:W-:Y:S05]  /*3b40*/  WARPSYNC.COLLECTIVE R215, `(.L_x_8440) ;  /* 0x00000000d7087348 */ /* 0x000fea0003c00000 */
[----:B------:R0:W1:Y:S02]  /*3b50*/  SHFL.BFLY P1, R218, R220, R221, R222 ;  /* 0x0c0000dddcda7389 */ /* 0x00006400000200de */
[----:B01----:R-:W-:Y:S01]  /*3b60*/  ENDCOLLECTIVE ;  /* 0x000000000000791b */ /* 0x003fe20003800000 */
.L_x_8440:
[----:B------:R-:W-:Y:S01]  /*3b70*/  FADD.FTZ R119, R202, R119 ;  /* 0x00000077ca777221 */ /* 0x000fe20000010000 */
[----:B------:R-:W-:-:S04]  /*3b80*/  HFMA2.MMA R221, -RZ, RZ, 0, 2.384185791015625e-07 ;  /* 0x00000004ffdd7435 */ /* 0x000fc800000001ff */
[----:B------:R-:W-:Y:S02]  /*3b90*/  MOV R220, R119 ;  /* 0x0000007700dc7202 */ /* 0x000fe40000000f00 */
[----:B------:R-:W-:-:S07]  /*3ba0*/  MOV R213, R218 ;  /* 0x000000da00d57202 */ /* 0x000fce0000000f00 */
[----:B------:R-:W-:Y:S05]  /*3bb0*/  WARPSYNC.COLLECTIVE R215, `(.L_x_8441) ;  /* 0x00000000d7087348 */ /* 0x000fea0003c00000 */
[----:B------:R0:W1:Y:S02]  /*3bc0*/  SHFL.BFLY P1, R218, R220, R221, R222 ;  /* 0x0c0000dddcda7389 */ /* 0x00006400000200de */
[----:B01----:R-:W-:Y:S01]  /*3bd0*/  ENDCOLLECTIVE ;  /* 0x000000000000791b */ /* 0x003fe20003800000 */
.L_x_8441:
[----:B------:R-:W-:-:S05]  /*3be0*/  FADD.FTZ R213, R204, R213 ;  /* 0x000000d5ccd57221 */ /* 0x000fca0000010000 */
[----:B------:R-:W-:Y:S02]  /*3bf0*/  MOV R220, R213 ;  /* 0x000000d500dc7202 */ /* 0x000fe40000000f00 */
[----:B------:R-:W-:-:S07]  /*3c00*/  MOV R206, R218 ;  /* 0x000000da00ce7202 */ /* 0x000fce0000000f00 */
[----:B------:R-:W-:Y:S05]  /*3c10*/  WARPSYNC.COLLECTIVE R215, `(.L_x_8442) ;  /* 0x00000000d7087348 */ /* 0x000fea0003c00000 */
[----:B------:R0:W1:Y:S02]  /*3c20*/  SHFL.BFLY P1, R218, R220, R221, R222 ;  /* 0x0c0000dddcda7389 */ /* 0x00006400000200de */
[----:B01----:R-:W-:Y:S01]  /*3c30*/  ENDCOLLECTIVE ;  /* 0x000000000000791b */ /* 0x003fe20003800000 */
.L_x_8442:
[----:B------:R-:W-:Y:S01]  /*3c40*/  FADD.FTZ R206, R119, R206 ;  /* 0x000000ce77ce7221 */ /* 0x000fe20000010000 */
[----:B------:R-:W-:-:S04]  /*3c50*/  HFMA2.MMA R221, -RZ, RZ, 0, 4.76837158203125e-07 ;  /* 0x00000008ffdd7435 */ /* 0x000fc800000001ff */
[----:B------:R-:W-:Y:S02]  /*3c60*/  MOV R220, R206 ;  /* 0x000000ce00dc7202 */ /* 0x000fe40000000f00 */
[----:B------:R-:W-:-:S07]  /*3c70*/  MOV R216, R218 ;  /* 0x000000da00d87202 */ /* 0x000fce0000000f00 */
[----:B------:R-:W-:Y:S05]  /*3c80*/  WARPSYNC.COLLECTIVE R215, `(.L_x_8443) ;  /* 0x00000000d7087348 */ /* 0x000fea0003c00000 */
[----:B------:R0:W1:Y:S02]  /*3c90*/  SHFL.BFLY P1, R218, R220, R221, R222 ;  /* 0x0c0000dddcda7389 */ /* 0x00006400000200de */
[----:B01----:R-:W-:Y:S01]  /*3ca0*/  ENDCOLLECTIVE ;  /* 0x000000000000791b */ /* 0x003fe20003800000 */
.L_x_8443:
[----:B------:R-:W-:-:S05]  /*3cb0*/  FADD.FTZ R216, R213, R216 ;  /* 0x000000d8d5d87221 */ /* 0x000fca0000010000 */
[----:B------:R-:W-:Y:S02]  /*3cc0*/  MOV R220, R216 ;  /* 0x000000d800dc7202 */ /* 0x000fe40000000f00 */
[----:B------:R-:W-:-:S07]  /*3cd0*/  MOV R141, R218 ;  /* 0x000000da008d7202 */ /* 0x000fce0000000f00 */
[----:B------:R-:W-:Y:S05]  /*3ce0*/  WARPSYNC.COLLECTIVE R215, `(.L_x_8444) ;  /* 0x00000000d7087348 */ /* 0x000fea0003c00000 */
[----:B------:R0:W1:Y:S02]  /*3cf0*/  SHFL.BFLY P1, R218, R220, R221, R222 ;  /* 0x0c0000dddcda7389 */ /* 0x00006400000200de */
[----:B01----:R-:W-:Y:S01]  /*3d00*/  ENDCOLLECTIVE ;  /* 0x000000000000791b */ /* 0x003fe20003800000 */
.L_x_8444:
[----:B------:R-:W-:Y:S01]  /*3d10*/  FADD.FTZ R141, R206, R141 ;  /* 0x0000008dce8d7221 */ /* 0x000fe20000010000 */
[----:B------:R-:W-:-:S04]  /*3d20*/  HFMA2.MMA R221, -RZ, RZ, 0, 9.5367431640625e-07 ;  /* 0x00000010ffdd7435 */ /* 0x000fc800000001ff */
[----:B------:R-:W-:Y:S02]  /*3d30*/  MOV R220, R141 ;  /* 0x0000008d00dc7202 */ /* 0x000fe40000000f00 */
[----:B------:R-:W-:-:S07]  /*3d40*/  MOV R211, R218 ;  /* 0x000000da00d37202 */ /* 0x000fce0000000f00 */
[----:B------:R-:W-:Y:S05]  /*3d50*/  WARPSYNC.COLLECTIVE R215, `(.L_x_8445) ;  /* 0x00000000d7087348 */ /* 0x000fea0003c00000 */
[----:B------:R0:W1:Y:S02]  /*3d60*/  SHFL.BFLY P1, R218, R220, R221, R222 ;  /* 0x0c0000dddcda7389 */ /* 0x00006400000200de */
[----:B01----:R-:W-:Y:S01]  /*3d70*/  ENDCOLLECTIVE ;  /* 0x000000000000791b */ /* 0x003fe20003800000 */
.L_x_8445:
[----:B------:R-:W-:-:S05]  /*3d80*/  FADD.FTZ R211, R216, R211 ;  /* 0x000000d3d8d37221 */ /* 0x000fca0000010000 */
[----:B------:R-:W-:Y:S02]  /*3d90*/  MOV R220, R211 ;  /* 0x000000d300dc7202 */ /* 0x000fe40000000f00 */
[----:B------:R-:W-:-:S07]  /*3da0*/  MOV R202, R218 ;  /* 0x000000da00ca7202 */ /* 0x000fce0000000f00 */
[----:B------:R-:W-:Y:S05]  /*3db0*/  WARPSYNC.COLLECTIVE R215, `(.L_x_8446) ;  /* 0x00000000d7087348 */ /* 0x000fea0003c00000 */
[----:B------:R0:W1:Y:S02]  /*3dc0*/  SHFL.BFLY P1, R218, R220, R221, R222 ;  /* 0x0c0000dddcda7389 */ /* 0x00006400000200de */
[----:B01----:R-:W-:Y:S01]  /*3dd0*/  ENDCOLLECTIVE ;  /* 0x000000000000791b */ /* 0x003fe20003800000 */
.L_x_8446:
[----:B------:R-:W-:Y:S01]  /*3de0*/  MOV R204, R218 ;  /* 0x000000da00cc7202 */ /* 0x000fe20000000f00 */
[----:B------:R-:W-:Y:S06]  /*3df0*/  BRA `(.L_x_8447) ;  /* 0xffffffd800687947 */ /* 0x000fec000383ffff */
.L_x_8448:
        /* <DEDUP_REMOVED lines=16> */
.L_x_11801:


//--------------------- .text._ZN10layer_norm13ln_bwd_kernelINS_13Kernel_traitsIf6__halffS2_fjLj768ELj1ELj4ELj1ELj16ENS_18Kernel_traits_baseILj768EfS2_fS2_fjLj128EEEEELb0ELb1ELb1ELb0EEEvNS_9BwdParamsE --------------------------
	.section	.text._ZN10layer_norm13ln_bwd_kernelINS_13Kernel_traitsIf6__halffS2_fjLj768ELj1ELj4ELj1ELj16ENS_18Kernel_traits_baseILj768EfS2_fS2_fjLj128EEEEELb0ELb1ELb1ELb0EEEvNS_9BwdParamsE,"ax",@progbits
	.align	128
        .global         _ZN10layer_norm13ln_bwd_kernelINS_13Kernel_traitsIf6__halffS2_fjLj768ELj1ELj4ELj1ELj16ENS_18Kernel_traits_baseILj768EfS2_fS2_fjLj128EEEEELb0ELb1ELb1ELb0EEEvNS_9BwdParamsE
        .type           _ZN10layer_norm13ln_bwd_kernelINS_13Kernel_traitsIf6__halffS2_fjLj768ELj1ELj4ELj1ELj16ENS_18Kernel_traits_baseILj768EfS2_fS2_fjLj128EEEEELb0ELb1ELb1ELb0EEEvNS_9BwdParamsE,@function
        .size           _ZN10layer_norm13ln_bwd_kernelINS_13Kernel_traitsIf6__halffS2_fjLj768ELj1ELj4ELj1ELj16ENS_18Kernel_traits_baseILj768EfS2_fS2_fjLj128EEEEELb0ELb1ELb1ELb0EEEvNS_9BwdParamsE,(.L_x_11802 - _ZN10layer_norm13ln_bwd_kernelINS_13Kernel_traitsIf6__halffS2_fjLj768ELj1ELj4ELj1ELj16ENS_18Kernel_traits_baseILj768EfS2_fS2_fjLj128EEEEELb0ELb1ELb1ELb0EEEvNS_9BwdParamsE)
        .other          _ZN10layer_norm13ln_bwd_kernelINS_13Kernel_traitsIf6__halffS2_fjLj768ELj1ELj4ELj1ELj16ENS_18Kernel_traits_baseILj768EfS2_fS2_fjLj128EEEEELb0ELb1ELb1ELb0EEEvNS_9BwdParamsE,@"STO_CUDA_ENTRY STV_DEFAULT"
_ZN10layer_norm13ln_bwd_kernelINS_13Kernel_traitsIf6__halffS2_fjLj768ELj1ELj4ELj1ELj16ENS_18Kernel_traits_baseILj768EfS2_fS2_fjLj128EEEEELb0ELb1ELb1ELb0EEEvNS_9BwdParamsE:
.text._ZN10layer_norm13ln_bwd_kernelINS_13Kernel_traitsIf6__halffS2_fjLj768ELj1ELj4ELj1ELj16ENS_18Kernel_traits_baseILj768EfS2_fS2_fjLj128EEEEELb0ELb1ELb1ELb0EEEvNS_9BwdParamsE:
        /* <DEDUP_REMOVED lines=93> */
.L_x_8525:
        /* <DEDUP_REMOVED lines=27> */
.L_x_8455:
[----:B------:R-:W-:-:S07]  /*0780*/  IADD3 R183, R8, 0x20, RZ ;  /* 0x0000002008b77810 */ /* 0x000fce0007ffe0ff */
.L_x_8454:
[----:B------:R-:W-:Y:S05]  /*0790*/  BSYNC B2 ;  /* 0x0000000000027941 */ /* 0x000fea0003800000 */
.L_x_8453:
        /* <DEDUP_REMOVED lines=8> */
.L_x_8458:
[----:B------:R-:W-:-:S07]  /*0820*/  IADD3 R183, R183, 0x20, RZ ;  /* 0x00000020b7b77810 */ /* 0x000fce0007ffe0ff */
.L_x_8457:
[----:B------:R-:W-:Y:S05]  /*0830*/  BSYNC B2 ;  /* 0x0000000000027941 */ /* 0x000fea0003800000 */
.L_x_8456:
        /* <DEDUP_REMOVED lines=8> */
.L_x_8452:
        /* <DEDUP_REMOVED lines=30> */
[----:B------:R-:W-:-:S03]  /*0aa0*/  FADD.FTZ R9, -R229, R14 ;  /* 0x0000000ee5097221 */ /* 0x000fc60000010100 */
[----:B-----5:R-:W-:Y:S01]  /*0ab0*/  FMUL.FTZ R227, R2, R227 ;  /* 0x000000e302e37220 */ /* 0x020fe20000410000 */
[C---:B------:R-:W-:Y:S01]  /*0ac0*/  FADD.FTZ R187, -R229.reuse, R15 ;  /* 0x0000000fe5bb7221 */ /* 0x040fe20000010100 */
[--C-:B----4-:R-:W-:Y:S02]  /*0ad0*/  HADD2.F32 R225, -RZ, R16.reuse.H0_H0 ;  /* 0x20000010ffe17230 */ /* 0x110fe40000004100 */
[----:B------:R-:W-:Y:S01]  /*0ae0*/  FADD.FTZ R13, -R229, R13 ;  /* 0x0000000de50d7221 */ /* 0x000fe20000010100 */
[----:B------:R-:W-:Y:S02]  /*0af0*/  HADD2.F32 R16, -RZ, R16.H1_H1 ;  /* 0x30000010ff107230 */ /* 0x000fe40000004100 */
[--C-:B------:R-:W-:Y:S02]  /*0b00*/  HADD2.F32 R15, -RZ, R17.reuse.H0_H0 ;  /* 0x20000011ff0f7230 */ /* 0x100fe40000004100 */
[----:B------:R-:W-:Y:S01]  /*0b10*/  FADD.FTZ R96, R96, R225 ;  /* 0x000000e160607221 */ /* 0x000fe20000010000 */
[----:B------:R-:W-:-:S02]  /*0b20*/  HADD2.F32 R14, -RZ, R17.H1_H1 ;  /* 0x30000011ff0e7230 */ /* 0x000fc40000004100 */
[-C--:B------:R-:W-:Y:S01]  /*0b30*/  FFMA.FTZ R76, R227, R225.reuse, R76 ;  /* 0x000000e1e34c7223 */ /* 0x080fe2000001004c */
[----:B---3--:R-:W-:Y:S01]  /*0b40*/  FADD.FTZ R17, -R229, R180 ;  /* 0x000000b4e5117221 */ /* 0x008fe20000010100 */
[----:B------:R-:W-:Y:S01]  /*0b50*/  FMUL.FTZ R225, R28, R225 ;  /* 0x000000e11ce17220 */ /* 0x000fe20000410000 */
[--C-:B------:R-:W-:Y:S02]  /*0b60*/  HADD2.F32 R189, -RZ, R18.reuse.H0_H0 ;  /* 0x20000012ffbd7230 */ /* 0x100fe40000004100 */
[C---:B------:R-:W-:Y:S01]  /*0b70*/  FMUL.FTZ R228, R2.reuse, R13 ;  /* 0x0000000d02e47220 */ /* 0x040fe20000410000 */
[----:B------:R-:W-:Y:S02]  /*0b80*/  HADD2.F32 R186, -RZ, R18.H1_H1 ;  /* 0x30000012ffba7230 */ /* 0x000fe40000004100 */
[----:B------:R-:W-:Y:S01]  /*0b90*/  FMUL.FTZ R11, R29, R16 ;  /* 0x000000101d0b7220 */ /* 0x000fe20000410000 */
[----:B------:R-:W-:Y:S01]  /*0ba0*/  FMUL.FTZ R13, R2, R17 ;  /* 0x00000011020d7220 */ /* 0x000fe20000410000 */
[----:B------:R-:W-:Y:S01]  /*0bb0*/  FADD.FTZ R18, RZ, R225 ;  /* 0x000000e1ff127221 */ /* 0x000fe20000010000 */
[----:B------:R-:W-:Y:S01]  /*0bc0*/  FFMA.FTZ R17, R227, R225, RZ ;  /* 0x000000e1e3117223 */ /* 0x000fe200000100ff */
[----:B------:R-:W-:-:S02]  /*0bd0*/  HADD2.F32 R191, -RZ, R19.H0_H0 ;  /* 0x20000013ffbf7230 */ /* 0x000fc40000004100 */
[----:B------:R-:W-:Y:S01]  /*0be0*/  FMUL.FTZ R9, R2, R9 ;  /* 0x0000000902097220 */ /* 0x000fe20000410000 */
[----:B0-----:R-:W-:Y:S02]  /*0bf0*/  HADD2.F32 R184, -RZ, R19.H1_H1 ;  /* 0x30000013ffb87230 */ /* 0x001fe40000004100 */
[----:B------:R-:W-:Y:S01]  /*0c00*/  FADD.FTZ R181, -R229, R181 ;  /* 0x000000b5e5b57221 */ /* 0x000fe20000010100 */
[----:B------:R-:W-:Y:S01]  /*0c10*/  FMUL.FTZ R12, R30, R15 ;  /* 0x0000000f1e0c7220 */ /* 0x000fe20000410000 */
[----:B------:R-:W-:Y:S01]  /*0c20*/  FADD.FTZ R19, R18, R11 ;  /* 0x0000000b12137221 */ /* 0x000fe20000010000 */
[C---:B------:R-:W-:Y:S01]  /*0c30*/  FFMA.FTZ R18, R228.reuse, R11, R17 ;  /* 0x0000000be4127223 */ /* 0x040fe20000010011 */
        /* <DEDUP_REMOVED lines=9> */
[----:B------:R-:W-:Y:S01]  /*0cd0*/  FADD.FTZ R193, -R229, R183 ;  /* 0x000000b7e5c17221 */ /* 0x000fe20000010100 */
[----:B------:R-:W-:Y:S01]  /*0ce0*/  FADD.FTZ R99, R99, R14 ;  /* 0x0000000e63637221 */ /* 0x000fe20000010000 */
[----:B------:R-:W-:Y:S01]  /*0cf0*/  FFMA.FTZ R79, R10, R14, R79 ;  /* 0x0000000e0a4f7223 */ /* 0x000fe2000001004f */
[----:B------:R-:W-:Y:S01]  /*0d00*/  FADD.FTZ R183, R180, R15 ;  /* 0x0000000fb4b77221 */ /* 0x000fe20000010000 */
[----:B------:R-:W-:Y:S01]  /*0d10*/  FMUL.FTZ R14, R32, R189 ;  /* 0x000000bd200e7220 */ /* 0x000fe20000410000 */
        /* <DEDUP_REMOVED lines=23> */
.L_x_8461:
[----:B------:R-:W-:Y:S05]  /*0e90*/  BSYNC B2 ;  /* 0x0000000000027941 */ /* 0x000fea0003800000 */
.L_x_8460:
[----:B------:R-:W-:Y:S04]  /*0ea0*/  BSSY B2, `(.L_x_8462) ;  /* 0x0000050000027945 */ /* 0x000fe80003800000 */
        /* <DEDUP_REMOVED lines=19> */
[C---:B0----5:R-:W-:Y:S01]  /*0fe0*/  FMUL.FTZ R196, R2.reuse, R205 ;  /* 0x000000cd02c47220 */ /* 0x061fe20000410000 */
[--C-:B----4-:R-:W-:Y:S02]  /*0ff0*/  HADD2.F32 R181, -RZ, R184.reuse.H0_H0 ;  /* 0x200000b8ffb57230 */ /* 0x110fe40000004100 */
[--C-:B------:R-:W-:Y:S02]  /*1000*/  HADD2.F32 R182, -RZ, R185.reuse.H1_H1 ;  /* 0x300000b9ffb67230 */ /* 0x100fe40000004100 */
[----:B-1----:R-:W-:Y:S01]  /*1010*/  FMUL.FTZ R195, R2, R199 ;  /* 0x000000c702c37220 */ /* 0x002fe20000410000 */
        /* <DEDUP_REMOVED lines=19> */
[----:B------:R-:W-:Y:S01]  /*1150*/  FADD.FTZ R105, R105, R184 ;  /* 0x000000b869697221 */ /* 0x000fe20000010000 */
[----:B------:R-:W-:Y:S01]  /*1160*/  FFMA.FTZ R85, R194, R184, R85 ;  /* 0x000000b8c2557223 */ /* 0x000fe20000010055 */
        /* <DEDUP_REMOVED lines=11> */
[C---:B------:R-:W-:Y:S01]  /*1220*/  FADD.FTZ R187, -R229.reuse, R190 ;  /* 0x000000bee5bb7221 */ /* 0x040fe20000010100 */
[----:B------:R-:W-:Y:S01]  /*1230*/  FADD.FTZ R191, -R229, R191 ;  /* 0x000000bfe5bf7221 */ /* 0x000fe20000010100 */
[----:B------:R-:W-:Y:S01]  /*1240*/  FMUL.FTZ R204, R2, R189 ;  /* 0x000000bd02cc7220 */ /* 0x000fe20000410000 */
[----:B------:R-:W-:Y:S01]  /*1250*/  FMUL.FTZ R205, R49, R186 ;  /* 0x000000ba31cd7220 */ /* 0x000fe20000410000 */
[----:B------:R-:W-:Y:S01]  /*1260*/  FADD.FTZ R184, R183, R202 ;  /* 0x000000cab7b87221 */ /* 0x000fe20000010000 */
[C---:B------:R-:W-:Y:S01]  /*1270*/  FFMA.FTZ R181, R201.reuse, R202, R182 ;  /* 0x000000cac9b57223 */ /* 0x040fe200000100b6 */
        /* <DEDUP_REMOVED lines=18> */
.L_x_8463:
[----:B------:R-:W-:Y:S05]  /*13a0*/  BSYNC B2 ;  /* 0x0000000000027941 */ /* 0x000fea0003800000 */
.L_x_8462:
        /* <DEDUP_REMOVED lines=20> */
[----:B0-----:R-:W-:Y:S01]  /*14f0*/  FMUL.FTZ R211, R2, R213 ;  /* 0x000000d502d37220 */ /* 0x001fe20000410000 */
[----:B------:R-:W-:Y:S02]  /*1500*/  HADD2.F32 R184, -RZ, R184.H1_H1 ;  /* 0x300000b8ffb87230 */ /* 0x000fe40000004100 */
[----:B------:R-:W-:Y:S01]  /*1510*/  FMUL.FTZ R214, R60, R181 ;  /* 0x000000b53cd67220 */ /* 0x000fe20000410000 */
[----:B------:R-:W-:Y:S02]  /*1520*/  HADD2.F32 R183, -RZ, R185.H0_H0 ;  /* 0x200000b9ffb77230 */ /* 0x000fe40000004100 */
        /* <DEDUP_REMOVED lines=31> */
[C---:B------:R-:W-:Y:S01]  /*1720*/  FMUL.FTZ R220, R2.reuse, R189 ;  /* 0x000000bd02dc7220 */ /* 0x040fe20000410000 */
        /* <DEDUP_REMOVED lines=21> */
.L_x_8459:
[----:B------:R-:W-:Y:S05]  /*1880*/  BSYNC B1 ;  /* 0x0000000000017941 */ /* 0x000fea0003800000 */
.L_x_8451:
        /* <DEDUP_REMOVED lines=20> */
.L_x_8547:
[----:B-----5:R-:W-:Y:S01]  /*19d0*/  ISETP.GE.AND P5, PT, R230, 0x1, PT ;  /* 0x00000001e600780c */ /* 0x020fe20003fa6270 */
[----:B--2---:R-:W-:Y:S01]  /*19e0*/  FADD.FTZ R180, R187, R180 ;  /* 0x000000b4bbb47221 */ /* 0x004fe20000010000 */
        /* <DEDUP_REMOVED lines=22> */
.L_x_8468:
[----:B------:R-:W-:Y:S05]  /*1b50*/  BSYNC B2 ;  /* 0x0000000000027941 */ /* 0x000fea0003800000 */
.L_x_8467:
        /* <DEDUP_REMOVED lines=13> */
.L_x_8470:
[----:B------:R-:W-:Y:S05]  /*1c30*/  BSYNC B2 ;  /* 0x0000000000027941 */ /* 0x000fea0003800000 */
.L_x_8469:
        /* <DEDUP_REMOVED lines=13> */
.L_x_8472:
[----:B------:R-:W-:Y:S05]  /*1d10*/  BSYNC B2 ;  /* 0x0000000000027941 */ /* 0x000fea0003800000 */
.L_x_8471:
        /* <DEDUP_REMOVED lines=13> */
.L_x_8474:
[----:B------:R-:W-:Y:S05]  /*1df0*/  BSYNC B2 ;  /* 0x0000000000027941 */ /* 0x000fea0003800000 */
.L_x_8473:
        /* <DEDUP_REMOVED lines=13> */
.L_x_8476:
[----:B------:R-:W-:Y:S05]  /*1ed0*/  BSYNC B2 ;  /* 0x0000000000027941 */ /* 0x000fea0003800000 */
.L_x_8475:
        /* <DEDUP_REMOVED lines=13> */
.L_x_8478:
[----:B------:R-:W-:Y:S05]  /*1fb0*/  BSYNC B2 ;  /* 0x0000000000027941 */ /* 0x000fea0003800000 */
.L_x_8477:
        /* <DEDUP_REMOVED lines=13> */
.L_x_8480:
[----:B------:R-:W-:Y:S05]  /*2090*/  BSYNC B2 ;  /* 0x0000000000027941 */ /* 0x000fea0003800000 */
.L_x_8479:
        /* <DEDUP_REMOVED lines=13> */
.L_x_8482:
[----:B------:R-:W-:Y:S05]  /*2170*/  BSYNC B2 ;  /* 0x0000000000027941 */ /* 0x000fea0003800000 */
.L_x_8481:
        /* <DEDUP_REMOVED lines=13> */
.L_x_8484:
[----:B------:R-:W-:Y:S05]  /*2250*/  BSYNC B2 ;  /* 0x0000000000027941 */ /* 0x000fea0003800000 */
.L_x_8483:
[----:B------:R-:W1:Y:S01]  /*2260*/  @P5 LDC R180, c[0x0][0x29c] ;  /* 0x0000a700ffb45b82 */ /* 0x000e620000000800 */
[----:B----4-:R-:W-:Y:S01]  /*2270*/  ISETP.NE.U32.AND P0, PT, R182, RZ, PT ;  /* 0x000000ffb600720c */ /* 0x010fe20003f05070 */
[----:B--2---:R-:W-:-:S03]  /*2280*/  @P5 FMUL.FTZ R185, R189, R185 ;  /* 0x000000b9bdb95220 */ /* 0x004fc60000410000 */
        /* <DEDUP_REMOVED lines=13> */
[----:B------:R-:W1:Y:S01]  /*2360*/  @P5 LDC R234, c[0x0][0x29c] ;  /* 0x0000a700ffea5b82 */ /* 0x000e620000000800 */
[----:B------:R-:W-:Y:S01]  /*2370*/  @P5 FMUL.FTZ R180, R40, R185 ;  /* 0x000000b928b45220 */ /* 0x000fe20000410000 */
[----:B------:R-:W-:Y:S01]  /*2380*/  @P5 FMUL.FTZ R182, R42, R189 ;  /* 0x000000bd2ab65220 */ /* 0x000fe20000410000 */
[----:B------:R-:W-:Y:S01]  /*2390*/  ISETP.NE.AND.EX P0, PT, R183, RZ, PT, P0 ;  /* 0x000000ffb700720c */ /* 0x000fe20003f05300 */
[----:B--2---:R-:W-:Y:S02]  /*23a0*/  @P5 FMUL.FTZ R190, R190, R181 ;  /* 0x000000b5bebe5220 */ /* 0x004fe40000410000 */
[----:B------:R-:W-:-:S02]  /*23b0*/  @P5 F2FP.F16.F32.PACK_AB R180, RZ, R180 ;  /* 0x000000b4ffb4523e */ /* 0x000fc400000000ff */
[----:B------:R-:W2:Y:S01]  /*23c0*/  @P5 LDC R236, c[0x0][0x29c] ;  /* 0x0000a700ffec5b82 */ /* 0x000ea20000000800 */
[----:B------:R-:W-:Y:S01]  /*23d0*/  @P5 F2FP.F16.F32.PACK_AB R182, RZ, R182 ;  /* 0x000000b6ffb6523e */ /* 0x000fe200000000ff */
[----:B------:R-:W-:Y:S01]  /*23e0*/  @P5 FMUL.FTZ R181, R41, R190 ;  /* 0x000000be29b55220 */ /* 0x000fe20000410000 */
[----:B------:R-:W-:Y:S02]  /*23f0*/  @P5 PRMT R160, R180, 0x7610, R160 ;  /* 0x00007610b4a05816 */ /* 0x000fe400000000a0 */
[----:B------:R-:W-:Y:S01]  /*2400*/  @P5 PRMT R161, R182, 0x7610, R161 ;  /* 0x00007610b6a15816 */ /* 0x000fe200000000a1 */
[----:B---3--:R-:W-:Y:S01]  /*2410*/  @P5 FMUL.FTZ R184, R184, R233 ;  /* 0x000000e9b8b85220 */ /* 0x008fe20000410000 */
[----:B------:R-:W-:Y:S01]  /*2420*/  @P5 F2FP.F16.F32.PACK_AB R181, RZ, R181 ;  /* 0x000000b5ffb5523e */ /* 0x000fe200000000ff */
[----:B------:R-:W3:Y:S02]  /*2430*/  @P5 LDC R231, c[0x0][0x29c] ;  /* 0x0000a700ffe75b82 */ /* 0x000ee40000000800 */
[----:B------:R-:W-:Y:S01]  /*2440*/  @P5 FMUL.FTZ R183, R43, R184 ;  /* 0x000000b82bb75220 */ /* 0x000fe20000410000 */
[----:B------:R-:W-:-:S04]  /*2450*/  @P5 PRMT R160, R160, 0x5410, R181 ;  /* 0x00005410a0a05816 */ /* 0x000fc800000000b5 */
[----:B------:R-:W-:Y:S01]  /*2460*/  @P5 F2FP.F16.F32.PACK_AB R180, RZ, R183 ;  /* 0x000000b7ffb4523e */ /* 0x000fe200000000ff */
[----:B------:R-:W4:Y:S01]  /*2470*/  @P5 LDC R233, c[0x0][0x29c] ;  /* 0x0000a700ffe95b82 */ /* 0x000f220000000800 */
[----:B-1----:R-:W-:Y:S02]  /*2480*/  @P5 FMUL.FTZ R229, R229, R234 ;  /* 0x000000eae5e55220 */ /* 0x002fe40000410000 */
[----:B------:R-:W-:-:S05]  /*2490*/  @P5 PRMT R161, R161, 0x5410, R180 ;  /* 0x00005410a1a15816 */ /* 0x000fca00000000b4 */
[----:B------:R-:W1:Y:S01]  /*24a0*/  @P0 LDC.64 R182, c[0x0][0x308] ;  /* 0x0000c200ffb60b82 */ /* 0x000e620000000a00 */
[----:B--2---:R-:W-:-:S07]  /*24b0*/  @P5 FMUL.FTZ R191, R191, R236 ;  /* 0x000000ecbfbf5220 */ /* 0x004fce0000410000 */
[----:B------:R-:W2:Y:S01]  /*24c0*/  @P5 LDC.64 R180, c[0x0][0x2f8] ;  /* 0x0000be00ffb45b82 */ /* 0x000ea20000000a00 */
[----:B---3--:R-:W-:Y:S01]  /*24d0*/  @P5 FMUL.FTZ R232, R232, R231 ;  /* 0x000000e7e8e85220 */ /* 0x008fe20000410000 */
[----:B------:R-:W-:-:S05]  /*24e0*/  @P5 FMUL.FTZ R231, R36, R229 ;  /* 0x000000e524e75220 */ /* 0x000fca0000410000 */
[----:B------:R-:W-:Y:S01]  /*24f0*/  @P5 F2FP.F16.F32.PACK_AB R231, RZ, R231 ;  /* 0x000000e7ffe7523e */ /* 0x000fe200000000ff */
[----:B----4-:R-:W-:Y:S01]  /*2500*/  @P5 FMUL.FTZ R234, R230, R233 ;  /* 0x000000e9e6ea5220 */ /* 0x010fe20000410000 */
[----:B------:R-:W-:Y:S01]  /*2510*/  @P5 FMUL.FTZ R233, R38, R191 ;  /* 0x000000bf26e95220 */ /* 0x000fe20000410000 */
[----:B------:R-:W-:Y:S01]  /*2520*/  @P5 FMUL.FTZ R230, R37, R232 ;  /* 0x000000e825e65220 */ /* 0x000fe20000410000 */
[----:B------:R-:W-:Y:S01]  /*2530*/  @P5 PRMT R162, R231, 0x7610, R162 ;  /* 0x00007610e7a25816 */ /* 0x000fe200000000a2 */
[----:B------:R-:W-:Y:S01]  /*2540*/  @P5 FMUL.FTZ R235, R39, R234 ;  /* 0x000000ea27eb5220 */ /* 0x000fe20000410000 */
[----:B-----5:R-:W-:Y:S01]  /*2550*/  @P5 HADD2.F32 R231, -RZ, R172.H1_H1 ;  /* 0x300000acffe75230 */ /* 0x020fe20000004100 */
[----:B------:R-:W-:Y:S02]  /*2560*/  @P5 F2FP.F16.F32.PACK_AB R233, RZ, R233 ;  /* 0x000000e9ffe9523e */ /* 0x000fe400000000ff */
[----:B------:R-:W-:Y:S01]  /*2570*/  @P5 F2FP.F16.F32.PACK_AB R230, RZ, R230 ;  /* 0x000000e6ffe6523e */ /* 0x000fe200000000ff */
[----:B-1----:R-:W-:Y:S01]  /*2580*/  @P0 IMAD.WIDE.U32 R182, R8, 0x20, R182 ;  /* 0x0000002008b60825 */ /* 0x002fe200078e00b6 */
[----:B------:R-:W-:-:S03]  /*2590*/  @P5 F2FP.F16.F32.PACK_AB R235, RZ, R235 ;  /* 0x000000ebffeb523e */ /* 0x000fc600000000ff */
[----:B------:R-:W-:Y:S01]  /*25a0*/  @P5 FFMA.FTZ R121, R190, R231, R121 ;  /* 0x000000e7be795223 */ /* 0x000fe20000010079 */
[----:B------:R-:W-:Y:S01]  /*25b0*/  @P5 PRMT R163, R233, 0x7610, R163 ;  /* 0x00007610e9a35816 */ /* 0x000fe200000000a3 */
[----:B------:R-:W-:Y:S01]  /*25c0*/  @P5 HADD2.F32 R233, -RZ, R173.H0_H0 ;  /* 0x200000adffe95230 */ /* 0x000fe20000004100 */
[----:B------:R-:W-:Y:S01]  /*25d0*/  @P5 PRMT R162, R162, 0x5410, R230 ;  /* 0x00005410a2a25816 */ /* 0x000fe200000000e6 */
[----:B------:R-:W-:Y:S01]  /*25e0*/  @P0 STG.E.128 desc[UR4][R182.64], R176 ;  /* 0x000000b0b6000986 */ /* 0x000fe2000c101d04 */
[----:B------:R-:W-:Y:S01]  /*25f0*/  @P5 PRMT R163, R163, 0x5410, R235 ;  /* 0x00005410a3a35816 */ /* 0x000fe200000000eb */
[----:B--2---:R-:W-:-:S04]  /*2600*/  @P5 IMAD.WIDE.U32 R180, R187, 0x10, R180 ;  /* 0x00000010bbb45825 */ /* 0x004fc800078e00b4 */
        /* <DEDUP_REMOVED lines=13> */
[--C-:B-1----:R-:W-:Y:S02]  /*26e0*/  @P5 HADD2.F32 R182, -RZ, R175.reuse.H0_H0 ;  /* 0x200000afffb65230 */ /* 0x102fe40000004100 */
[----:B------:R-:W-:-:S03]  /*26f0*/  @P5 HADD2.F32 R183, -RZ, R175.H1_H1 ;  /* 0x300000afffb75230 */ /* 0x000fc60000004100 */
[----:B------:R-:W-:Y:S02]  /*2700*/  @P5 FFMA.FTZ R126, R191, R182, R126 ;  /* 0x000000b6bf7e5223 */ /* 0x000fe4000001007e */
[----:B--2---:R-:W-:-:S07]  /*2710*/  @P5 FFMA.FTZ R127, R234, R183, R127 ;  /* 0x000000b7ea7f5223 */ /* 0x004fce000001007f */
.L_x_8466:
[----:B------:R-:W-:Y:S05]  /*2720*/  BSYNC B1 ;  /* 0x0000000000017941 */ /* 0x000fea0003800000 */
.L_x_8465:
        /* <DEDUP_REMOVED lines=12> */
.L_x_8488:
[----:B------:R-:W-:Y:S05]  /*27f0*/  BSYNC B2 ;  /* 0x0000000000027941 */ /* 0x000fea0003800000 */
.L_x_8487:
        /* <DEDUP_REMOVED lines=13> */
.L_x_8490:
[----:B------:R-:W-:Y:S05]  /*28d0*/  BSYNC B2 ;  /* 0x0000000000027941 */ /* 0x000fea0003800000 */
.L_x_8489:
        /* <DEDUP_REMOVED lines=13> */
.L_x_8492:
[----:B------:R-:W-:Y:S05]  /*29b0*/  BSYNC B2 ;  /* 0x0000000000027941 */ /* 0x000fea0003800000 */
.L_x_8491:
        /* <DEDUP_REMOVED lines=13> */
.L_x_8494:
[----:B------:R-:W-:Y:S05]  /*2a90*/  BSYNC B2 ;  /* 0x0000000000027941 */ /* 0x000fea0003800000 */
.L_x_8493:
        /* <DEDUP_REMOVED lines=13> */
.L_x_8496:
[----:B------:R-:W-:Y:S05]  /*2b70*/  BSYNC B2 ;  /* 0x0000000000027941 */ /* 0x000fea0003800000 */
.L_x_8495:
        /* <DEDUP_REMOVED lines=13> */
.L_x_8498:
[----:B------:R-:W-:Y:S05]  /*2c50*/  BSYNC B2 ;  /* 0x0000000000027941 */ /* 0x000fea0003800000 */
.L_x_8497:
        /* <DEDUP_REMOVED lines=13> */
.L_x_8500:
[----:B------:R-:W-:Y:S05]  /*2d30*/  BSYNC B2 ;  /* 0x0000000000027941 */ /* 0x000fea0003800000 */
.L_x_8499:
[----:B------:R-:W-:Y:S01]  /*2d40*/  @!P4 ISETP.NE.U32.AND P0, PT, R180, RZ, PT ;  /* 0x000000ffb400c20c */ /* 0x000fe20003f05070 */
[----:B------:R-:W-:Y:S03]  /*2d50*/  BSSY B2, `(.L_x_8501) ;  /* 0x000000c000027945 */ /* 0x000fe60003800000 */
[----:B------:R-:W-:-:S04]  /*2d60*/  @!P4 ISETP.NE.AND.EX P0, PT, R181, RZ, PT, P0 ;  /* 0x000000ffb500c20c */ /* 0x000fc80003f05300 */
[----:B------:R-:W-:Y:S01]  /*2d70*/  @!P4 FSEL R191, R158, RZ, P0 ;  /* 0x000000ff9ebfc208 */ /* 0x000fe20000000000 */
[----:B------:R-:W-:Y:S08]  /*2d80*/  @!P4 BRA `(.L_x_8502) ;  /* 0x000000000020c947 */ /* 0x000ff00003800000 */
[----:B0-----:R-:W-:-:S04]  /*2d90*/  ISETP.NE.AND P0, PT, R4, RZ, PT ;  /* 0x000000ff0400720c */ /* 0x001fc80003f05270 */
[----:B---3--:R-:W-:Y:S02]  /*2da0*/  FSEL R232, R186, RZ, !P0 ;  /* 0x000000ffbae87208 */ /* 0x008fe40004000000 */
[----:B------:R-:W-:-:S03]  /*2db0*/  ISETP.NE.U32.AND P0, PT, R180, RZ, PT ;  /* 0x000000ffb400720c */ /* 0x000fc60003f05070 */
[----:B------:R-:W-:Y:S01]  /*2dc0*/  FFMA.FTZ R191, R207, R188, R232 ;  /* 0x000000bccfbf7223 */ /* 0x000fe200000100e8 */
[----:B------:R-:W-:-:S03]  /*2dd0*/  ISETP.NE.AND.EX P0, PT, R181, RZ, PT, P0 ;  /* 0x000000ffb500720c */ /* 0x000fc60003f05300 */
[----:B------:R-:W-:-:S04]  /*2de0*/  FADD.FTZ R191, R206, -R191 ;  /* 0x800000bfcebf7221 */ /* 0x000fc80000010000 */
[----:B------:R-:W-:-:S06]  /*2df0*/  FMUL.FTZ R191, R2, R191 ;  /* 0x000000bf02bf7220 */ /* 0x000fcc0000410000 */
[----:B------:R-:W-:-:S07]  /*2e00*/  @P0 FADD.FTZ R191, R158, R191 ;  /* 0x000000bf9ebf0221 */ /* 0x000fce0000010000 */
.L_x_8502:
[----:B------:R-:W-:Y:S05]  /*2e10*/  BSYNC B2 ;  /* 0x0000000000027941 */ /* 0x000fea0003800000 */
.L_x_8501:
[----:B---3--:R-:W1:Y:S01]  /*2e20*/  @P5 LDC R233, c[0x0][0x29c] ;  /* 0x0000a700ffe95b82 */ /* 0x008e620000000800 */
        /* <DEDUP_REMOVED lines=16> */
.L_x_8504:
[----:B------:R-:W-:Y:S05]  /*2f30*/  BSYNC B2 ;  /* 0x0000000000027941 */ /* 0x000fea0003800000 */
.L_x_8503:
[----:B------:R-:W-:Y:S01]  /*2f40*/  ISETP.NE.U32.AND P0, PT, R182, RZ, PT ;  /* 0x000000ffb600720c */ /* 0x000fe20003f05070 */
[----:B--2---:R-:W-:Y:S01]  /*2f50*/  @P5 FMUL.FTZ R185, R189, R185 ;  /* 0x000000b9bdb95220 */ /* 0x004fe20000410000 */
[----:B------:R-:W2:Y:S01]  /*2f60*/  @P5 LDC R236, c[0x0][0x29c] ;  /* 0x0000a700ffec5b82 */ /* 0x000ea20000000800 */
[C---:B------:R-:W-:Y:S01]  /*2f70*/  SEL R177, R184.reuse, R177, P6 ;  /* 0x000000b1b8b17207 */ /* 0x040fe20003000000 */
[----:B-1----:R-:W-:Y:S01]  /*2f80*/  @P5 FMUL.FTZ R184, R184, R233 ;  /* 0x000000e9b8b85220 */ /* 0x002fe20000410000 */
[----:B------:R-:W-:Y:S01]  /*2f90*/  ISETP.NE.AND.EX P0, PT, R183, RZ, PT, P0 ;  /* 0x000000ffb700720c */ /* 0x000fe20003f05300 */
[----:B------:R-:W-:Y:S01]  /*2fa0*/  @P5 FMUL.FTZ R180, R56, R185 ;  /* 0x000000b938b45220 */ /* 0x000fe20000410000 */
[----:B------:R-:W-:Y:S01]  /*2fb0*/  SEL R176, R189, R176, P6 ;  /* 0x000000b0bdb07207 */ /* 0x000fe20003000000 */
[----:B------:R-:W-:Y:S01]  /*2fc0*/  @P5 FMUL.FTZ R181, R57, R184 ;  /* 0x000000b839b55220 */ /* 0x000fe20000410000 */
[----:B---3--:R-:W-:Y:S01]  /*2fd0*/  @P5 FMUL.FTZ R189, R231, R234 ;  /* 0x000000eae7bd5220 */ /* 0x008fe20000410000 */
[----:B------:R-:W1:Y:S01]  /*2fe0*/  @P5 LDC R238, c[0x0][0x29c] ;  /* 0x0000a700ffee5b82 */ /* 0x000e620000000800 */
[----:B------:R-:W-:-:S02]  /*2ff0*/  @P5 F2FP.F16.F32.PACK_AB R180, RZ, R180 ;  /* 0x000000b4ffb4523e */ /* 0x000fc400000000ff */
[----:B------:R-:W-:Y:S02]  /*3000*/  @P5 F2FP.F16.F32.PACK_AB R181, RZ, R181 ;  /* 0x000000b5ffb5523e */ /* 0x000fe400000000ff */
[----:B------:R-:W-:Y:S02]  /*3010*/  @P5 PRMT R160, R180, 0x7610, R160 ;  /* 0x00007610b4a05816 */ /* 0x000fe400000000a0 */
[----:B------:R-:W-:Y:S01]  /*3020*/  SEL R178, R231, R178, P6 ;  /* 0x000000b2e7b27207 */ /* 0x000fe20003000000 */
[----:B------:R-:W3:Y:S01]  /*3030*/  @P5 LDC R235, c[0x0][0x29c] ;  /* 0x0000a700ffeb5b82 */ /* 0x000ee20000000800 */
[----:B------:R-:W-:Y:S01]  /*3040*/  @P5 PRMT R160, R160, 0x5410, R181 ;  /* 0x00005410a0a05816 */ /* 0x000fe200000000b5 */
[----:B------:R-:W-:Y:S01]  /*3050*/  @P5 FMUL.FTZ R231, R58, R189 ;  /* 0x000000bd3ae75220 */ /* 0x000fe20000410000 */
[----:B------:R-:W-:Y:S02]  /*3060*/  SEL R92, R229, R92, P6 ;  /* 0x0000005ce55c7207 */ /* 0x000fe40003000000 */
[----:B------:R-:W-:-:S02]  /*3070*/  SEL R94, R191, R94, P6 ;  /* 0x0000005ebf5e7207 */ /* 0x000fc40003000000 */
[----:B------:R-:W-:Y:S01]  /*3080*/  SEL R179, R190, R179, P6 ;  /* 0x000000b3beb37207 */ /* 0x000fe20003000000 */
[----:B------:R-:W4:Y:S01]  /*3090*/  @P5 LDC R237, c[0x0][0x29c] ;  /* 0x0000a700ffed5b82 */ /* 0x000f220000000800 */
[----:B--2---:R-:W-:Y:S01]  /*30a0*/  @P5 FMUL.FTZ R229, R229, R236 ;  /* 0x000000ece5e55220 */ /* 0x004fe20000410000 */
[----:B------:R-:W-:Y:S02]  /*30b0*/  SEL R93, R230, R93, P6 ;  /* 0x0000005de65d7207 */ /* 0x000fe40003000000 */
[----:B------:R-:W-:Y:S01]  /*30c0*/  SEL R95, R232, R95, P6 ;  /* 0x0000005fe85f7207 */ /* 0x000fe20003000000 */
[----:B------:R-:W-:Y:S01]  /*30d0*/  @P5 FMUL.FTZ R233, R52, R229 ;  /* 0x000000e534e95220 */ /* 0x000fe20000410000 */
[----:B------:R-:W-:Y:S02]  /*30e0*/  @P5 F2FP.F16.F32.PACK_AB R231, RZ, R231 ;  /* 0x000000e7ffe7523e */ /* 0x000fe400000000ff */
[----:B------:R-:W2:Y:S01]  /*30f0*/  @P5 LDC R239, c[0x0][0x29c] ;  /* 0x0000a700ffef5b82 */ /* 0x000ea20000000800 */
[----:B-1----:R-:W-:Y:S01]  /*3100*/  @P5 FMUL.FTZ R191, R191, R238 ;  /* 0x000000eebfbf5220 */ /* 0x002fe20000410000 */
[----:B------:R-:W-:-:S02]  /*3110*/  @P5 PRMT R161, R231, 0x7610, R161 ;  /* 0x00007610e7a15816 */ /* 0x000fc400000000a1 */
[----:B------:R-:W-:-:S04]  /*3120*/  @P5 F2FP.F16.F32.PACK_AB R233, RZ, R233 ;  /* 0x000000e9ffe9523e */ /* 0x000fc800000000ff */
[----:B------:R-:W1:Y:S01]  /*3130*/  @P0 LDC.64 R182, c[0x0][0x308] ;  /* 0x0000c200ffb60b82 */ /* 0x000e620000000a00 */
[----:B---3--:R-:W-:Y:S01]  /*3140*/  @P5 FMUL.FTZ R190, R190, R235 ;  /* 0x000000ebbebe5220 */ /* 0x008fe20000410000 */
[----:B------:R-:W-:Y:S01]  /*3150*/  @P5 FMUL.FTZ R235, R54, R191 ;  /* 0x000000bf36eb5220 */ /* 0x000fe20000410000 */
[----:B------:R-:W-:Y:S01]  /*3160*/  @P5 PRMT R162, R233, 0x7610, R162 ;  /* 0x00007610e9a25816 */ /* 0x000fe200000000a2 */
[----:B-----5:R-:W-:Y:S02]  /*3170*/  @P5 HADD2.F32 R233, -RZ, R173.H0_H0 ;  /* 0x200000adffe95230 */ /* 0x020fe40000004100 */
[----:B------:R-:W-:Y:S01]  /*3180*/  @P5 FMUL.FTZ R231, R59, R190 ;  /* 0x000000be3be75220 */ /* 0x000fe20000410000 */
[----:B------:R-:W-:Y:S01]  /*3190*/  @P5 F2FP.F16.F32.PACK_AB R235, RZ, R235 ;  /* 0x000000ebffeb523e */ /* 0x000fe200000000ff */
[----:B------:R-:W3:Y:S01]  /*31a0*/  @P5 LDC.64 R180, c[0x0][0x2f8] ;  /* 0x0000be00ffb45b82 */ /* 0x000ee20000000a00 */
[----:B----4-:R-:W-:Y:S02]  /*31b0*/  @P5 FMUL.FTZ R230, R230, R237 ;  /* 0x000000ede6e65220 */ /* 0x010fe40000410000 */
        /* <DEDUP_REMOVED lines=13> */
[C---:B-1----:R-:W-:Y:S01]  /*3290*/  @P0 IMAD.WIDE.U32 R182, R8.reuse, 0x20, R182 ;  /* 0x0000002008b60825 */ /* 0x042fe200078e00b6 */
[----:B------:R-:W-:-:S03]  /*32a0*/  IADD3 R8, R8, 0x20, RZ ;  /* 0x0000002008087810 */ /* 0x000fc60007ffe0ff */
[----:B------:R-:W-:Y:S01]  /*32b0*/  @P5 FFMA.FTZ R129, R234, R184, R129 ;  /* 0x000000b8ea815223 */ /* 0x000fe20000010081 */
[----:B------:R-:W-:Y:S01]  /*32c0*/  @P5 PRMT R163, R163, 0x5410, R236 ;  /* 0x00005410a3a35816 */ /* 0x000fe200000000ec */
[----:B------:R-:W-:Y:S01]  /*32d0*/  @P5 HADD2.F32 R184, -RZ, R173.H1_H1 ;  /* 0x300000adffb85230 */ /* 0x000fe20000004100 */
[----:B------:R-:W-:Y:S01]  /*32e0*/  @P0 STG.E.128 desc[UR4][R182.64], R176 ;  /* 0x000000b0b6000986 */ /* 0x000fe2000c101d04 */
[C---:B---3--:R-:W-:Y:S01]  /*32f0*/  @P5 IMAD.WIDE.U32 R180, R187.reuse, 0x10, R180 ;  /* 0x00000010bbb45825 */ /* 0x048fe200078e00b4 */
        /* <DEDUP_REMOVED lines=8> */
[--C-:B-1----:R-:W-:Y:S02]  /*3380*/  @P5 HADD2.F32 R183, -RZ, R175.reuse.H0_H0 ;  /* 0x200000afffb75230 */ /* 0x102fe40000004100 */
[----:B------:R-:W-:-:S03]  /*3390*/  @P5 HADD2.F32 R182, -RZ, R175.H1_H1 ;  /* 0x300000afffb65230 */ /* 0x000fc60000004100 */
[----:B------:R-:W-:Y:S02]  /*33a0*/  @P5 FFMA.FTZ R134, R183, R191, R134 ;  /* 0x000000bfb7865223 */ /* 0x000fe40000010086 */
[----:B--2---:R-:W-:-:S07]  /*33b0*/  @P5 FFMA.FTZ R135, R182, R232, R135 ;  /* 0x000000e8b6875223 */ /* 0x004fce0000010087 */
.L_x_8486:
[----:B------:R-:W-:Y:S05]  /*33c0*/  BSYNC B1 ;  /* 0x0000000000017941 */ /* 0x000fea0003800000 */
.L_x_8485:
        /* <DEDUP_REMOVED lines=11> */
.L_x_8508:
[----:B------:R-:W-:Y:S05]  /*3480*/  BSYNC B2 ;  /* 0x0000000000027941 */ /* 0x000fea0003800000 */
.L_x_8507:
        /* <DEDUP_REMOVED lines=13> */
.L_x_8510:
[----:B------:R-:W-:Y:S05]  /*3560*/  BSYNC B2 ;  /* 0x0000000000027941 */ /* 0x000fea0003800000 */
.L_x_8509:
        /* <DEDUP_REMOVED lines=13> */
.L_x_8512:
[----:B------:R-:W-:Y:S05]  /*3640*/  BSYNC B2 ;  /* 0x0000000000027941 */ /* 0x000fea0003800000 */
.L_x_8511:
        /* <DEDUP_REMOVED lines=13> */
.L_x_8514:
[----:B------:R-:W-:Y:S05]  /*3720*/  BSYNC B2 ;  /* 0x0000000000027941 */ /* 0x000fea0003800000 */
.L_x_8513:
        /* <DEDUP_REMOVED lines=13> */
.L_x_8516:
[----:B------:R-:W-:Y:S05]  /*3800*/  BSYNC B2 ;  /* 0x0000000000027941 */ /* 0x000fea0003800000 */
.L_x_8515:
        /* <DEDUP_REMOVED lines=13> */
.L_x_8518:
[----:B------:R-:W-:Y:S05]  /*38e0*/  BSYNC B2 ;  /* 0x0000000000027941 */ /* 0x000fea0003800000 */
.L_x_8517:
        /* <DEDUP_REMOVED lines=13> */
.L_x_8520:
[----:B------:R-:W-:Y:S05]  /*39c0*/  BSYNC B2 ;  /* 0x0000000000027941 */ /* 0x000fea0003800000 */
.L_x_8519:
        /* <DEDUP_REMOVED lines=13> */
.L_x_8522:
[----:B------:R-:W-:Y:S05]  /*3aa0*/  BSYNC B2 ;  /* 0x0000000000027941 */ /* 0x000fea0003800000 */
.L_x_8521:
        /* <DEDUP_REMOVED lines=14> */
[----:B------:R-:W-:-:S04]  /*3b90*/  ISETP.NE.U32.AND P4, PT, R180, RZ, PT ;  /* 0x000000ffb400720c */ /* 0x000fc80003f85070 */
[----:B------:R-:W-:Y:S01]  /*3ba0*/  ISETP.NE.AND.EX P4, PT, R181, RZ, PT, P4 ;  /* 0x000000ffb500720c */ /* 0x000fe20003f85340 */
[----:B------:R-:W-:-:S04]  /*3bb0*/  FFMA.FTZ R181, R226, R188, R233 ;  /* 0x000000bce2b57223 */ /* 0x000fc800000100e9 */
[----:B------:R-:W-:-:S04]  /*3bc0*/  FADD.FTZ R181, R224, -R181 ;  /* 0x800000b5e0b57221 */ /* 0x000fc80000010000 */
[----:B------:R-:W-:-:S04]  /*3bd0*/  FMUL.FTZ R190, R2, R181 ;  /* 0x000000b502be7220 */ /* 0x000fc80000410000 */
[----:B------:R-:W-:-:S07]  /*3be0*/  @P4 FADD.FTZ R190, R23, R190 ;  /* 0x000000be17be4221 */ /* 0x000fce0000010000 */
.L_x_8524:
[----:B------:R-:W-:Y:S05]  /*3bf0*/  BSYNC B2 ;  /* 0x0000000000027941 */ /* 0x000fea0003800000 */
.L_x_8523:
[----:B------:R-:W-:Y:S01]  /*3c00*/  ISETP.NE.U32.AND P4, PT, R182, RZ, PT ;  /* 0x000000ffb600720c */ /* 0x000fe20003f85070 */
[----:B------:R-:W2:Y:S01]  /*3c10*/  @P5 LDC R188, c[0x0][0x29c] ;  /* 0x0000a700ffbc5b82 */ /* 0x000ea20000000800 */
[----:B----4-:R-:W-:Y:S01]  /*3c20*/  @P5 FMUL.FTZ R2, R234, R237 ;  /* 0x000000edea025220 */ /* 0x010fe20000410000 */
[----:B0-----:R-:W-:Y:S01]  /*3c30*/  @P0 IMAD.WIDE.U32 R184, R8, 0x20, R184 ;  /* 0x0000002008b80825 */ /* 0x001fe200078e00b8 */
[----:B------:R-:W-:-:S03]  /*3c40*/  ISETP.NE.AND.EX P4, PT, R183, RZ, PT, P4 ;  /* 0x000000ffb700720c */ /* 0x000fc60003f85340 */
[----:B-1----:R-:W-:Y:S01]  /*3c50*/  @P5 FMUL.FTZ R183, R231, R236 ;  /* 0x000000ece7b75220 */ /* 0x002fe20000410000 */
[----:B------:R-:W-:Y:S01]  /*3c60*/  @P5 FMUL.FTZ R181, R75, R2 ;  /* 0x000000024bb55220 */ /* 0x000fe20000410000 */
[----:B---3--:R-:W-:Y:S01]  /*3c70*/  @P5 FMUL.FTZ R8, R232, R235 ;  /* 0x000000ebe8085220 */ /* 0x008fe20000410000 */
[----:B------:R-:W-:Y:S01]  /*3c80*/  SEL R176, R231, R176, P4 ;  /* 0x000000b0e7b07207 */ /* 0x000fe20002000000 */
[----:B------:R-:W0:Y:S01]  /*3c90*/  @P5 LDC R240, c[0x0][0x29c] ;  /* 0x0000a700fff05b82 */ /* 0x000e220000000800 */
[C---:B--2---:R-:W-:Y:S01]  /*3ca0*/  @P5 FMUL.FTZ R231, R191.reuse, R238 ;  /* 0x000000eebfe75220 */ /* 0x044fe20000410000 */
[----:B------:R-:W-:Y:S01]  /*3cb0*/  @P5 F2FP.F16.F32.PACK_AB R236, RZ, R181 ;  /* 0x000000b5ffec523e */ /* 0x000fe200000000ff */
[----:B------:R-:W-:Y:S01]  /*3cc0*/  @P5 FMUL.FTZ R182, R72, R183 ;  /* 0x000000b748b65220 */ /* 0x000fe20000410000 */
[----:B------:R-:W-:Y:S01]  /*3cd0*/  SEL R178, R191, R178, P4 ;  /* 0x000000b2bfb27207 */ /* 0x000fe20002000000 */
[----:B------:R-:W-:Y:S01]  /*3ce0*/  @P5 FMUL.FTZ R180, R74, R231 ;  /* 0x000000e74ab45220 */ /* 0x000fe20000410000 */
[----:B------:R-:W-:Y:S01]  /*3cf0*/  SEL R92, R229, R92, P4 ;  /* 0x0000005ce55c7207 */ /* 0x000fe20002000000 */
[----:B------:R-:W-:Y:S01]  /*3d00*/  @P5 FMUL.FTZ R186, R73, R8 ;  /* 0x0000000849ba5220 */ /* 0x000fe20000410000 */
[----:B------:R-:W1:Y:S01]  /*3d10*/  @P5 LDC R239, c[0x0][0x29c] ;  /* 0x0000a700ffef5b82 */ /* 0x000e620000000800 */
[----:B------:R-:W-:-:S02]  /*3d20*/  SEL R177, R232, R177, P4 ;  /* 0x000000b1e8b17207 */ /* 0x000fc40002000000 */
[----:B------:R-:W-:Y:S02]  /*3d30*/  @P5 F2FP.F16.F32.PACK_AB R235, RZ, R180 ;  /* 0x000000b4ffeb523e */ /* 0x000fe400000000ff */
[----:B------:R-:W-:Y:S02]  /*3d40*/  SEL R179, R234, R179, P4 ;  /* 0x000000b3eab37207 */ /* 0x000fe40002000000 */
[----:B------:R-:W-:Y:S01]  /*3d50*/  @P5 F2FP.F16.F32.PACK_AB R182, RZ, R182 ;  /* 0x000000b6ffb6523e */ /* 0x000fe200000000ff */
[----:B------:R-:W2:Y:S01]  /*3d60*/  @P5 LDC R233, c[0x0][0x29c] ;  /* 0x0000a700ffe95b82 */ /* 0x000ea20000000800 */
[----:B------:R-:W-:Y:S01]  /*3d70*/  @P5 FMUL.FTZ R191, R229, R188 ;  /* 0x000000bce5bf5220 */ /* 0x000fe20000410000 */
[----:B------:R-:W-:Y:S01]  /*3d80*/  @P5 F2FP.F16.F32.PACK_AB R186, RZ, R186 ;  /* 0x000000baffba523e */ /* 0x000fe200000000ff */
[----:B------:R-:W-:Y:S01]  /*3d90*/  @P0 STG.E.128 desc[UR4][R184.64], R176 ;  /* 0x000000b0b8000986 */ /* 0x000fe2000c101d04 */
[----:B------:R-:W-:Y:S01]  /*3da0*/  @P5 PRMT R160, R182, 0x7610, R160 ;  /* 0x00007610b6a05816 */ /* 0x000fe200000000a0 */
[----:B------:R-:W-:Y:S01]  /*3db0*/  @P5 FMUL.FTZ R232, R68, R191 ;  /* 0x000000bf44e85220 */ /* 0x000fe20000410000 */
[----:B------:R-:W-:Y:S01]  /*3dc0*/  @P5 PRMT R161, R235, 0x7610, R161 ;  /* 0x00007610eba15816 */ /* 0x000fe200000000a1 */
[----:B-----5:R-:W-:Y:S01]  /*3dd0*/  @P5 HADD2.F32 R182, -RZ, R172.H1_H1 ;  /* 0x300000acffb65230 */ /* 0x020fe20000004100 */
[----:B------:R-:W3:Y:S01]  /*3de0*/  @P5 LDC.64 R180, c[0x0][0x2f8] ;  /* 0x0000be00ffb45b82 */ /* 0x000ee20000000a00 */
[----:B0-----:R-:W-:Y:S01]  /*3df0*/  @P5 FMUL.FTZ R229, R189, R240 ;  /* 0x000000f0bde55220 */ /* 0x001fe20000410000 */
[----:B------:R-:W-:-:S02]  /*3e00*/  @P5 F2FP.F16.F32.PACK_AB R232, RZ, R232 ;  /* 0x000000e8ffe8523e */ /* 0x000fc400000000ff */
[----:B------:R-:W-:Y:S01]  /*3e10*/  SEL R93, R230, R93, P4 ;  /* 0x0000005de65d7207 */ /* 0x000fe20002000000 */
[----:B------:R-:W-:Y:S01]  /*3e20*/  @P5 FMUL.FTZ R234, R70, R229 ;  /* 0x000000e546ea5220 */ /* 0x000fe20000410000 */
[----:B------:R-:W-:Y:S01]  /*3e30*/  @P5 PRMT R162, R232, 0x7610, R162 ;  /* 0x00007610e8a25816 */ /* 0x000fe200000000a2 */
[----:B------:R-:W-:Y:S01]  /*3e40*/  @P5 FFMA.FTZ R137, R182, R8, R137 ;  /* 0x00000008b6895223 */ /* 0x000fe20000010089 */
[----:B-1----:R-:W-:Y:S01]  /*3e50*/  @P5 FMUL.FTZ R188, R230, R239 ;  /* 0x000000efe6bc5220 */ /* 0x002fe20000410000 */
[----:B------:R-:W-:Y:S01]  /*3e60*/  SEL R94, R189, R94, P4 ;  /* 0x0000005ebd5e7207 */ /* 0x000fe20002000000 */
[--C-:B------:R-:W-:Y:S01]  /*3e70*/  @P5 HADD2.F32 R189, -RZ, R173.reuse.H0_H0 ;  /* 0x200000adffbd5230 */ /* 0x100fe20000004100 */
[----:B------:R-:W-:Y:S01]  /*3e80*/  @P5 F2FP.F16.F32.PACK_AB R234, RZ, R234 ;  /* 0x000000eaffea523e */ /* 0x000fe200000000ff */
[----:B------:R-:W-:Y:S01]  /*3e90*/  @P5 HADD2.F32 R8, -RZ, R173.H1_H1 ;  /* 0x300000adff085230 */ /* 0x000fe20000004100 */
[----:B------:R-:W-:Y:S01]  /*3ea0*/  SEL R95, R190, R95, P4 ;  /* 0x0000005fbe5f7207 */ /* 0x000fe20002000000 */
[----:B------:R-:W-:Y:S01]  /*3eb0*/  @P5 HADD2.F32 R182, -RZ, R174.H1_H1 ;  /* 0x300000aeffb65230 */ /* 0x000fe20000004100 */
        /* <DEDUP_REMOVED lines=10> */
[----:B------:R-:W-:-:S03]  /*3f60*/  @P5 F2FP.F16.F32.PACK_AB R237, RZ, R237 ;  /* 0x000000edffed523e */ /* 0x000fc600000000ff */
[----:B------:R-:W-:Y:S01]  /*3f70*/  @P5 FFMA.FTZ R139, R8, R2, R139 ;  /* 0x00000002088b5223 */ /* 0x000fe2000001008b */
[----:B------:R-:W-:Y:S01]  /*3f80*/  @P5 PRMT R162, R162, 0x5410, R233 ;  /* 0x00005410a2a25816 */ /* 0x000fe200000000e9 */
[----:B------:R-:W-:Y:S01]  /*3f90*/  @P5 HADD2.F32 R187, -RZ, R172.H0_H0 ;  /* 0x200000acffbb5230 */ /* 0x000fe20000004100 */
[----:B------:R-:W-:Y:S01]  /*3fa0*/  @P5 PRMT R163, R163, 0x5410, R237 ;  /* 0x00005410a3a35816 */ /* 0x000fe200000000ed */
[----:B------:R-:W-:-:S03]  /*3fb0*/  @P5 FFMA.FTZ R141, R182, R188, R141 ;  /* 0x000000bcb68d5223 */ /* 0x000fc6000001008d */
[----:B------:R-:W-:Y:S01]  /*3fc0*/  @P5 FFMA.FTZ R136, R187, R183, R136 ;  /* 0x000000b7bb885223 */ /* 0x000fe20000010088 */
[----:B------:R1:W-:Y:S01]  /*3fd0*/  @P5 STG.E.128 desc[UR4][R180.64], R160 ;  /* 0x000000a0b4005986 */ /* 0x0003e2000c101d04 */
[----:B------:R-:W-:Y:S02]  /*3fe0*/  @P5 HADD2.F32 R183, -RZ, R174.H0_H0 ;  /* 0x200000aeffb75230 */ /* 0x000fe40000004100 */
[--C-:B0-----:R-:W-:Y:S02]  /*3ff0*/  @P5 HADD2.F32 R185, -RZ, R175.reuse.H0_H0 ;  /* 0x200000afffb95230 */ /* 0x101fe40000004100 */
[----:B------:R-:W-:Y:S02]  /*4000*/  @P5 HADD2.F32 R184, -RZ, R175.H1_H1 ;  /* 0x300000afffb85230 */ /* 0x000fe40000004100 */
[----:B------:R-:W-:Y:S01]  /*4010*/  @P5 FFMA.FTZ R140, R183, R191, R140 ;  /* 0x000000bfb78c5223 */ /* 0x000fe2000001008c */
[----:B------:R-:W-:Y:S02]  /*4020*/  @P5 FFMA.FTZ R142, R185, R229, R142 ;  /* 0x000000e5b98e5223 */ /* 0x000fe4000001008e */
[----:B------:R-:W-:-:S07]  /*4030*/  @P5 FFMA.FTZ R143, R184, R238, R143 ;  /* 0x000000eeb88f5223 */ /* 0x000fce000001008f */
.L_x_8506:
[----:B------:R-:W-:Y:S05]  /*4040*/  BSYNC B1 ;  /* 0x0000000000017941 */ /* 0x000fea0003800000 */
.L_x_8505:
[----:B-1----:R-:W1:Y:S02]  /*4050*/  LDC.64 R180, c[0x0][0x210] ;  /* 0x00008400ffb47b82 */ /* 0x002e640000000a00 */
[----:B-1----:R-:W-:-:S04]  /*4060*/  LEA R3, R180, R3, 0x2 ;  /* 0x00000003b4037211 */ /* 0x002fc800078e10ff */
[----:B------:R-:W-:-:S13]  /*4070*/  ISETP.GE.AND P0, PT, R3, R181, PT ;  /* 0x000000b50300720c */ /* 0x000fda0003f06270 */
[----:B------:R-:W-:Y:S05]  /*4080*/  @!P0 BRA `(.L_x_8525) ;  /* 0xffffffc400508947 */ /* 0x000fea000383ffff */
.L_x_8450:
[----:B------:R-:W-:Y:S05]  /*4090*/  BSYNC B0 ;  /* 0x0000000000007941 */ /* 0x000fea0003800000 */
.L_x_8449:
        /* <DEDUP_REMOVED lines=20> */
[----:B--2--5:R-:W-:Y:S02]  /*41e0*/  IMAD R32, R23, R6, RZ ;  /* 0x0000000617207224 */ /* 0x024fe400078e02ff */
        /* <DEDUP_REMOVED lines=188> */
.L_x_8527:
[----:B------:R-:W-:Y:S05]  /*4db0*/  BSYNC B0 ;  /* 0x0000000000007941 */ /* 0x000fea0003800000 */
.L_x_8526:
        /* <DEDUP_REMOVED lines=16> */
.L_x_8529:
[----:B------:R-:W-:Y:S05]  /*4ec0*/  BSYNC B0 ;  /* 0x0000000000007941 */ /* 0x000fea0003800000 */
.L_x_8528:
        /* <DEDUP_REMOVED lines=16> */
.L_x_8531:
[----:B------:R-:W-:Y:S05]  /*4fd0*/  BSYNC B0 ;  /* 0x0000000000007941 */ /* 0x000fea0003800000 */
.L_x_8530:
        /* <DEDUP_REMOVED lines=16> */
.L_x_8533:
[----:B------:R-:W-:Y:S05]  /*50e0*/  BSYNC B0 ;  /* 0x0000000000007941 */ /* 0x000fea0003800000 */
.L_x_8532:
        /* <DEDUP_REMOVED lines=16> */
.L_x_8535:
[----:B------:R-:W-:Y:S05]  /*51f0*/  BSYNC B0 ;  /* 0x0000000000007941 */ /* 0x000fea0003800000 */
.L_x_8534:
        /* <DEDUP_REMOVED lines=9> */
.L_x_8464:
[----:B------:R-:W-:Y:S01]  /*5290*/  HFMA2.MMA R190, -RZ, RZ, 0, 5.9604644775390625e-08 ;  /* 0x00000001ffbe7435 */ /* 0x000fe200000001ff */
[----:B------:R-:W-:Y:S01]  /*52a0*/  BSSY B1, `(.L_x_8536) ;  /* 0x0000006000017945 */ /* 0x000fe20003800000 */
[----:B------:R-:W-:Y:S02]  /*52b0*/  MOV R191, 0x1f ;  /* 0x0000001f00bf7802 */ /* 0x000fe40000000f00 */
[----:B------:R-:W-:-:S07]  /*52c0*/  MOV R188, 0xffffffff ;  /* 0xffffffff00bc7802 */ /* 0x000fce0000000f00 */
[----:B0123-5:R-:W-:Y:S05]  /*52d0*/  WARPSYNC.COLLECTIVE R188, `(.L_x_8537) ;  /* 0x00000000bc087348 */ /* 0x02ffea0003c00000 */
[----:B------:R4:W0:Y:S02]  /*52e0*/  SHFL.BFLY P0, R189, R231, R190, R191 ;  /* 0x0c0000bee7bd7389 */ /* 0x00082400000000bf */
[----:B012345:R-:W-:Y:S01]  /*52f0*/  ENDCOLLECTIVE ;  /* 0x000000000000791b */ /* 0x03ffe20003800000 */
.L_x_8537:
[----:B------:R-:W-:Y:S05]  /*5300*/  BSYNC B1 ;  /* 0x0000000000017941 */ /* 0x000fea0003800000 */
.L_x_8536:
        /* <DEDUP_REMOVED lines=9> */
.L_x_8538:
[----:B------:R-:W-:Y:S01]  /*53a0*/  HFMA2.MMA R190, -RZ, RZ, 0, 1.1920928955078125e-07 ;  /* 0x00000002ffbe7435 */ /* 0x000fe200000001ff */
[----:B------:R-:W-:Y:S02]  /*53b0*/  MOV R231, R180 ;  /* 0x000000b400e77202 */ /* 0x000fe40000000f00 */
[----:B------:R-:W-:-:S08]  /*53c0*/  MOV R181, R189 ;  /* 0x000000bd00b57202 */ /* 0x000fd00000000f00 */
[----:B------:R-:W-:Y:S05]  /*53d0*/  WARPSYNC.COLLECTIVE R188, `(.L_x_8539) ;  /* 0x00000000bc087348 */ /* 0x000fea0003c00000 */
[----:B------:R0:W1:Y:S02]  /*53e0*/  SHFL.BFLY P0, R189, R231, R190, R191 ;  /* 0x0c0000bee7bd7389 */ /* 0x00006400000000bf */
[----:B01----:R-:W-:Y:S01]  /*53f0*/  ENDCOLLECTIVE ;  /* 0x000000000000791b */ /* 0x003fe20003800000 */
.L_x_8539:
[----:B------:R-:W-:-:S05]  /*5400*/  FADD.FTZ R181, R181, R234 ;  /* 0x000000eab5b57221 */ /* 0x000fca0000010000 */
[----:B------:R-:W-:Y:S02]  /*5410*/  MOV R231, R181 ;  /* 0x000000b500e77202 */ /* 0x000fe40000000f00 */
[----:B------:R-:W-:-:S07]  /*5420*/  MOV R183, R189 ;  /* 0x000000bd00b77202 */ /* 0x000fce0000000f00 */
[----:B------:R-:W-:Y:S05]  /*5430*/  WARPSYNC.COLLECTIVE R188, `(.L_x_8540) ;  /* 0x00000000bc087348 */ /* 0x000fea0003c00000 */
[----:B------:R0:W1:Y:S02]  /*5440*/  SHFL.BFLY P0, R189, R231, R190, R191 ;  /* 0x0c0000bee7bd7389 */ /* 0x00006400000000bf */
[----:B01----:R-:W-:Y:S01]  /*5450*/  ENDCOLLECTIVE ;  /* 0x000000000000791b */ /* 0x003fe20003800000 */
.L_x_8540:
[----:B------:R-:W-:Y:S01]  /*5460*/  FADD.FTZ R183, R180, R183 ;  /* 0x000000b7b4b77221 */ /* 0x000fe20000010000 */
[----:B------:R-:W-:-:S04]  /*5470*/  HFMA2.MMA R190, -RZ, RZ, 0, 2.384185791015625e-07 ;  /* 0x00000004ffbe7435 */ /* 0x000fc800000001ff */
[----:B------:R-:W-:Y:S02]  /*5480*/  MOV R231, R183 ;  /* 0x000000b700e77202 */ /* 0x000fe40000000f00 */
[----:B------:R-:W-:-:S07]  /*5490*/  MOV R182, R189 ;  /* 0x000000bd00b67202 */ /* 0x000fce0000000f00 */
[----:B------:R-:W-:Y:S05]  /*54a0*/  WARPSYNC.COLLECTIVE R188, `(.L_x_8541) ;  /* 0x00000000bc087348 */ /* 0x000fea0003c00000 */
[----:B------:R0:W1:Y:S02]  /*54b0*/  SHFL.BFLY P0, R189, R231, R190, R191 ;  /* 0x0c0000bee7bd7389 */ /* 0x00006400000000bf */
[----:B01----:R-:W-:Y:S01]  /*54c0*/  ENDCOLLECTIVE ;  /* 0x000000000000791b */ /* 0x003fe20003800000 */
.L_x_8541:
[----:B------:R-:W-:-:S05]  /*54d0*/  FADD.FTZ R182, R181, R182 ;  /* 0x000000b6b5b67221 */ /* 0x000fca0000010000 */
[----:B------:R-:W-:Y:S02]  /*54e0*/  MOV R231, R182 ;  /* 0x000000b600e77202 */ /* 0x000fe40000000f00 */
[----:B------:R-:W-:-:S07]  /*54f0*/  MOV R184, R189 ;  /* 0x000000bd00b87202 */ /* 0x000fce0000000f00 */
[----:B------:R-:W-:Y:S05]  /*5500*/  WARPSYNC.COLLECTIVE R188, `(.L_x_8542) ;  /* 0x00000000bc087348 */ /* 0x000fea0003c00000 */
[----:B------:R0:W1:Y:S02]  /*5510*/  SHFL.BFLY P0, R189, R231, R190, R191 ;  /* 0x0c0000bee7bd7389 */ /* 0x00006400000000bf */
[----:B01----:R-:W-:Y:S01]  /*5520*/  ENDCOLLECTIVE ;  /* 0x000000000000791b */ /* 0x003fe20003800000 */
.L_x_8542:
[----:B------:R-:W-:Y:S01]  /*5530*/  FADD.FTZ R184, R183, R184 ;  /* 0x000000b8b7b87221 */ /* 0x000fe20000010000 */
[----:B------:R-:W-:-:S04]  /*5540*/  HFMA2.MMA R190, -RZ, RZ, 0, 4.76837158203125e-07 ;  /* 0x00000008ffbe7435 */ /* 0x000fc800000001ff */
[----:B------:R-:W-:Y:S02]  /*5550*/  MOV R231, R184 ;  /* 0x000000b800e77202 */ /* 0x000fe40000000f00 */
[----:B------:R-:W-:-:S07]  /*5560*/  MOV R185, R189 ;  /* 0x000000bd00b97202 */ /* 0x000fce0000000f00 */
[----:B------:R-:W-:Y:S05]  /*5570*/  WARPSYNC.COLLECTIVE R188, `(.L_x_8543) ;  /* 0x00000000bc087348 */ /* 0x000fea0003c00000 */
[----:B------:R0:W1:Y:S02]  /*5580*/  SHFL.BFLY P0, R189, R231, R190, R191 ;  /* 0x0c0000bee7bd7389 */ /* 0x00006400000000bf */
[----:B01----:R-:W-:Y:S01]  /*5590*/  ENDCOLLECTIVE ;  /* 0x000000000000791b */ /* 0x003fe20003800000 */
.L_x_8543:
[----:B------:R-:W-:-:S05]  /*55a0*/  FADD.FTZ R185, R182, R185 ;  /* 0x000000b9b6b97221 */ /* 0x000fca0000010000 */
[----:B------:R-:W-:Y:S02]  /*55b0*/  MOV R231, R185 ;  /* 0x000000b900e77202 */ /* 0x000fe40000000f00 */
[----:B------:R-:W-:-:S07]  /*55c0*/  MOV R187, R189 ;  /* 0x000000bd00bb7202 */ /* 0x000fce0000000f00 */
[----:B------:R-:W-:Y:S05]  /*55d0*/  WARPSYNC.COLLECTIVE R188, `(.L_x_8544) ;  /* 0x00000000bc087348 */ /* 0x000fea0003c00000 */
[----:B------:R0:W1:Y:S02]  /*55e0*/  SHFL.BFLY P0, R189, R231, R190, R191 ;  /* 0x0c0000bee7bd7389 */ /* 0x00006400000000bf */
[----:B01----:R-:W-:Y:S01]  /*55f0*/  ENDCOLLECTIVE ;  /* 0x000000000000791b */ /* 0x003fe20003800000 */
.L_x_8544:
[----:B------:R-:W-:Y:S01]  /*5600*/  FADD.FTZ R187, R184, R187 ;  /* 0x000000bbb8bb7221 */ /* 0x000fe20000010000 */
[----:B------:R-:W-:-:S04]  /*5610*/  HFMA2.MMA R190, -RZ, RZ, 0, 9.5367431640625e-07 ;  /* 0x00000010ffbe7435 */ /* 0x000fc800000001ff */
[----:B------:R-:W-:Y:S02]  /*5620*/  MOV R231, R187 ;  /* 0x000000bb00e77202 */ /* 0x000fe40000000f00 */
[----:B------:R-:W-:-:S07]  /*5630*/  MOV R186, R189 ;  /* 0x000000bd00ba7202 */ /* 0x000fce0000000f00 */
[----:B------:R-:W-:Y:S05]  /*5640*/  WARPSYNC.COLLECTIVE R188, `(.L_x_8545) ;  /* 0x00000000bc087348 */ /* 0x000fea0003c00000 */
[----:B------:R0:W1:Y:S02]  /*5650*/  SHFL.BFLY P0, R189, R231, R190, R191 ;  /* 0x0c0000bee7bd7389 */ /* 0x00006400000000bf */
[----:B01----:R-:W-:Y:S01]  /*5660*/  ENDCOLLECTIVE ;  /* 0x000000000000791b */ /* 0x003fe20003800000 */
.L_x_8545:
[----:B------:R-:W-:-:S05]  /*5670*/  FADD.FTZ R186, R185, R186 ;  /* 0x000000bab9ba7221 */ /* 0x000fca0000010000 */
[----:B------:R-:W-:Y:S02]  /*5680*/  MOV R231, R186 ;  /* 0x000000ba00e77202 */ /* 0x000fe40000000f00 */
[----:B------:R-:W-:-:S07]  /*5690*/  MOV R180, R189 ;  /* 0x000000bd00b47202 */ /* 0x000fce0000000f00 */
[----:B------:R-:W-:Y:S05]  /*56a0*/  WARPSYNC.COLLECTIVE R188, `(.L_x_8546) ;  /* 0x00000000bc087348 */ /* 0x000fea0003c00000 */
[----:B------:R0:W1:Y:S02]  /*56b0*/  SHFL.BFLY P0, R189, R231, R190, R191 ;  /* 0x0c0000bee7bd7389 */ /* 0x00006400000000bf */
[----:B01----:R-:W-:Y:S01]  /*56c0*/  ENDCOLLECTIVE ;  /* 0x000000000000791b */ /* 0x003fe20003800000 */
.L_x_8546:
[----:B------:R-:W-:Y:S01]  /*56d0*/  MOV R181, R189 ;  /* 0x000000bd00b57202 */ /* 0x000fe20000000f00 */
[----:B------:R-:W-:Y:S06]  /*56e0*/  BRA `(.L_x_8547) ;  /* 0xffffffc000b87947 */ /* 0x000fec000383ffff */
.L_x_8548:
        /* <DEDUP_REMOVED lines=9> */
.L_x_11802:


//--------------------- .text._ZN10layer_norm13ln_bwd_kernelINS_13Kernel_traitsIf6__halffS2_fjLj768ELj1ELj4ELj1ELj16ENS_18Kernel_traits_baseILj768EfS2_fS2_fjLj128EEEEELb0ELb1ELb1ELb1EEEvNS_9BwdParamsE --------------------------
	.section	.text._ZN10layer_norm13ln_bwd_kernelINS_13Kernel_traitsIf6__halffS2_fjLj768ELj1ELj4ELj1ELj16ENS_18Kernel_traits_baseILj768EfS2_fS2_fjLj128EEEEELb0ELb1ELb1ELb1EEEvNS_9BwdParamsE,"ax",@progbits
	.align	128
        .global         _ZN10layer_norm13ln_bwd_kernelINS_13Kernel_traitsIf6__halffS2_fjLj768ELj1ELj4ELj1ELj16ENS_18Kernel_traits_baseILj768EfS2_fS2_fjLj128EEEEELb0ELb1ELb1ELb1EEEvNS_9BwdParamsE
        .type           _ZN10layer_norm13ln_bwd_kernelINS_13Kernel_traitsIf6__halffS2_fjLj768ELj1ELj4ELj1ELj16ENS_18Kernel_traits_baseILj768EfS2_fS2_fjLj128EEEEELb0ELb1ELb1ELb1EEEvNS_9BwdParamsE,@function
        .size           _ZN10layer_norm13ln_bwd_kernelINS_13Kernel_traitsIf6__halffS2_fjLj768ELj1ELj4ELj1ELj16ENS_18Kernel_traits_baseILj768EfS2_fS2_fjLj128EEEEELb0ELb1ELb1ELb1EEEvNS_9BwdParamsE,(.L_x_11803 - _ZN10layer_norm13ln_bwd_kernelINS_13Kernel_traitsIf6__halffS2_fjLj768ELj1ELj4ELj1ELj16ENS_18Kernel_traits_baseILj768EfS2_fS2_fjLj128EEEEELb0ELb1ELb1ELb1EEEvNS_9BwdParamsE)
        .other          _ZN10layer_norm13ln_bwd_kernelINS_13Kernel_traitsIf6__halffS2_fjLj768ELj1ELj4ELj1ELj16ENS_18Kernel_traits_baseILj768EfS2_fS2_fjLj128EEEEELb0ELb1ELb1ELb1EEEvNS_9BwdParamsE,@"STO_CUDA_ENTRY STV_DEFAULT"
_ZN10layer_norm13ln_bwd_kernelINS_13Kernel_traitsIf6__halffS2_fjLj768ELj1ELj4ELj1ELj16ENS_18Kernel_traits_baseILj768EfS2_fS2_fjLj128EEEEELb0ELb1ELb1ELb1EEEvNS_9BwdParamsE:
.text._ZN10layer_norm13ln_bwd_kernelINS_13Kernel_traitsIf6__halffS2_fjLj768ELj1ELj4ELj1ELj16ENS_18Kernel_traits_baseILj768EfS2_fS2_fjLj128EEEEELb0ELb1ELb1ELb1EEEvNS_9BwdParamsE:
        /* <DEDUP_REMOVED lines=49> */
.L_x_8550:
        /* <DEDUP_REMOVED lines=57> */
.L_x_8604:
        /* <DEDUP_REMOVED lines=8> */
[C---:B--2---:R-:W-:Y:S02]  /*0720*/  IMAD.WIDE R190, R7.reuse, 0x4, R4 ;  /* 0x0000000407be7825 */ /* 0x044fe400078e0204 */
[----:B-----5:R2:W5:Y:S04]  /*0730*/  LDG.E R5, desc[UR4][R196.64] ;  /* 0x00000004c4057981 */ /* 0x020568000c1e1900 */
[----:B------:R2:W5:Y:S01]  /*0740*/  LDG.E R13, desc[UR4][R190.64] ;  /* 0x00000004be0d7981 */ /* 0x000562000c1e1900 */
[----:B------:R-:W-:Y:S01]  /*0750*/  LOP3.LUT R11, R8, 0x1f, RZ, 0xc0, !PT ;  /* 0x0000001f080b7812 */ /* 0x000fe200078ec0ff */
[----:B------:R-:W-:Y:S01]  /*0760*/  BSSY B1, `(.L_x_8552) ;  /* 0x0000101000017945 */ /* 0x000fe20003800000 */
[----:B-1----:R-:W-:-:S05]  /*0770*/  IMAD R0, R7, R12, RZ ;  /* 0x0000000c07007224 */ /* 0x002fca00078e02ff */
        /* <DEDUP_REMOVED lines=8> */
[----:B---3--:R-:W-:-:S13]  /*0800*/  ISETP.GT.AND P4, PT, R188, RZ, PT ;  /* 0x000000ffbc00720c */ /* 0x008fda0003f84270 */
[----:B--2---:R-:W-:Y:S05]  /*0810*/  @P4 BRA `(.L_x_8553) ;  /* 0x0000000000384947 */ /* 0x004fea0003800000 */
        /* <DEDUP_REMOVED lines=12> */
[----:B------:R-:W-:Y:S01]  /*08e0*/  CS2R R188, SRZ ;  /* 0x0000000000bc7805 */ /* 0x000fe2000001ff00 */
[----:B------:R-:W-:Y:S06]  /*08f0*/  BRA `(.L_x_8554) ;  /* 0x0000000c009c7947 */ /* 0x000fec0003800000 */
.L_x_8553:
        /* <DEDUP_REMOVED lines=8> */
[C---:B------:R-:W-:Y:S01]  /*0980*/  IADD3 R197, R205.reuse, 0x20, RZ ;  /* 0x00000020cdc57810 */ /* 0x040fe20007ffe0ff */
[C---:B0-----:R-:W-:Y:S01]  /*0990*/  IMAD.WIDE.U32 R20, R205.reuse, 0x10, R208 ;  /* 0x00000010cd147825 */ /* 0x041fe200078e00d0 */
[----:B------:R-:W-:-:S03]  /*09a0*/  IADD3 R205, R205, 0x40, RZ ;  /* 0x00000040cdcd7810 */ /* 0x000fc60007ffe0ff */
[----:B------:R-:W-:Y:S02]  /*09b0*/  IMAD.WIDE.U32 R196, R197, 0x10, R208 ;  /* 0x00000010c5c47825 */ /* 0x000fe400078e00d0 */
[----:B------:R-:W3:Y:S02]  /*09c0*/  LDG.E.128 R20, desc[UR4][R20.64] ;  /* 0x0000000414147981 */ /* 0x000ee4000c1e1d00 */
[----:B-1----:R-:W-:Y:S02]  /*09d0*/  IMAD.WIDE R2, R7, 0x4, R2 ;  /* 0x0000000407027825 */ /* 0x002fe400078e0202 */
[----:B------:R-:W4:Y:S02]  /*09e0*/  LDG.E.128 R196, desc[UR4][R196.64] ;  /* 0x00000004c4c47981 */ /* 0x000f24000c1e1d00 */
[----:B------:R-:W-:Y:S02]  /*09f0*/  IMAD.WIDE.U32 R208, R205, 0x10, R208 ;  /* 0x00000010cdd07825 */ /* 0x000fe400078e00d0 */
[----:B------:R0:W4:Y:S02]  /*0a00*/  LDG.E R3, desc[UR4][R2.64] ;  /* 0x0000000402037981 */ /* 0x000124000c1e1900 */
[----:B--2---:R-:W-:-:S02]  /*0a10*/  IMAD.WIDE.U32 R14, R10, 0x20, R220 ;  /* 0x000000200a0e7825 */ /* 0x004fc400078e00dc */
[----:B------:R-:W2:Y:S02]  /*0a20*/  LDG.E.128 R208, desc[UR4][R208.64] ;  /* 0x00000004d0d07981 */ /* 0x000ea4000c1e1d00 */
[--C-:B------:R-:W-:Y:S02]  /*0a30*/  IMAD.WIDE.U32 R184, R9, 0x20, R220.reuse ;  /* 0x0000002009b87825 */ /* 0x100fe400078e00dc */
[----:B------:R-:W2:Y:S02]  /*0a40*/  LDG.E.128 R188, desc[UR4][R14.64+0x10] ;  /* 0x000010040ebc7981 */ /* 0x000ea4000c1e1d00 */
[----:B------:R-:W-:Y:S02]  /*0a50*/  IMAD.WIDE.U32 R220, R4, 0x20, R220 ;  /* 0x0000002004dc7825 */ /* 0x000fe400078e00dc */
[----:B------:R-:W2:Y:S04]  /*0a60*/  LDG.E.128 R16, desc[UR4][R14.64] ;  /* 0x000000040e107981 */ /* 0x000ea8000c1e1d00 */
[----:B------:R-:W2:Y:S04]  /*0a70*/  LDG.E.128 R212, desc[UR4][R220.64+0x10] ;  /* 0x00001004dcd47981 */ /* 0x000ea8000c1e1d00 */
[----:B------:R-:W2:Y:S04]  /*0a80*/  LDG.E.128 R200, desc[UR4][R184.64+0x10] ;  /* 0x00001004b8c87981 */ /* 0x000ea8000c1e1d00 */
[----:B------:R3:W2:Y:S04]  /*0a90*/  LDG.E.128 R192, desc[UR4][R184.64] ;  /* 0x00000004b8c07981 */ /* 0x0006a8000c1e1d00 */
[----:B------:R-:W2:Y:S01]  /*0aa0*/  LDG.E.128 R204, desc[UR4][R220.64] ;  /* 0x00000004dccc7981 */ /* 0x000ea2000c1e1d00 */
[----:B0-----:R-:W-:-:S02]  /*0ab0*/  MOV R2, UR12 ;  /* 0x0000000c00027c02 */ /* 0x001fc40008000f00 */
        /* <DEDUP_REMOVED lines=9> */
[----:B------:R-:W-:Y:S01]  /*0b50*/  ISETP.NE.AND P0, PT, R6, RZ, PT ;  /* 0x000000ff0600720c */ /* 0x000fe20003f05270 */
[----:B---3--:R-:W-:-:S03]  /*0b60*/  HADD2.F32 R185, -RZ, R20.H0_H0 ;  /* 0x20000014ffb97230 */ /* 0x008fc60000004100 */
[----:B----4-:R-:W-:Y:S01]  /*0b70*/  FSEL R3, R3, RZ, !P0 ;  /* 0x000000ff03037208 */ /* 0x010fe20004000000 */
[--C-:B--2---:R-:W-:Y:S02]  /*0b80*/  HADD2.F32 R217, -RZ, R208.reuse.H0_H0 ;  /* 0x200000d0ffd97230 */ /* 0x104fe40000004100 */
[----:B------:R-:W-:Y:S02]  /*0b90*/  HADD2.F32 R216, -RZ, R208.H1_H1 ;  /* 0x300000d0ffd87230 */ /* 0x000fe40000004100 */
[C---:B------:R-:W-:Y:S01]  /*0ba0*/  FADD.FTZ R228, -R3.reuse, R191 ;  /* 0x000000bf03e47221 */ /* 0x040fe20000010100 */
[C---:B------:R-:W-:Y:S01]  /*0bb0*/  FADD.FTZ R226, -R3.reuse, R190 ;  /* 0x000000be03e27221 */ /* 0x040fe20000010100 */
[----:B------:R-:W-:Y:S02]  /*0bc0*/  HADD2.F32 R14, -RZ, R23.H1_H1 ;  /* 0x30000017ff0e7230 */ /* 0x000fe40000004100 */
[C---:B------:R-:W-:Y:S01]  /*0bd0*/  FADD.FTZ R224, -R3.reuse, R188 ;  /* 0x000000bc03e07221 */ /* 0x040fe20000010100 */
[----:B------:R-:W-:Y:S01]  /*0be0*/  FADD.FTZ R220, -R3, R16 ;  /* 0x0000001003dc7221 */ /* 0x000fe20000010100 */
[----:B0-----:R-:W-:-:S02]  /*0bf0*/  HADD2.F32 R187, -RZ, R197.H0_H0 ;  /* 0x200000c5ffbb7230 */ /* 0x001fc40000004100 */
[----:B------:R-:W-:Y:S01]  /*0c00*/  FADD.FTZ R208, -R3, R212 ;  /* 0x000000d403d07221 */ /* 0x000fe20000010100 */
[----:B------:R-:W-:Y:S02]  /*0c10*/  HADD2.F32 R184, -RZ, R197.H1_H1 ;  /* 0x300000c5ffb87230 */ /* 0x000fe40000004100 */
[----:B-----5:R-:W-:Y:S01]  /*0c20*/  FMUL.FTZ R228, R5, R228 ;  /* 0x000000e405e47220 */ /* 0x020fe20000410000 */
[--C-:B------:R-:W-:Y:S02]  /*0c30*/  HADD2.F32 R191, -RZ, R211.reuse.H0_H0 ;  /* 0x200000d3ffbf7230 */ /* 0x100fe40000004100 */
[----:B------:R-:W-:Y:S01]  /*0c40*/  FADD.FTZ R202, -R3, R202 ;  /* 0x000000ca03ca7221 */ /* 0x000fe20000010100 */
[----:B------:R-:W-:Y:S02]  /*0c50*/  HADD2.F32 R186, -RZ, R211.H1_H1 ;  /* 0x300000d3ffba7230 */ /* 0x000fe40000004100 */
[----:B------:R-:W-:Y:S01]  /*0c60*/  FMUL.FTZ R211, R5, R208 ;  /* 0x000000d005d37220 */ /* 0x000fe20000410000 */
[----:B------:R-:W-:-:S02]  /*0c70*/  HADD2.F32 R20, -RZ, R20.H1_H1 ;  /* 0x30000014ff147230 */ /* 0x000fc40000004100 */
[C---:B------:R-:W-:Y:S01]  /*0c80*/  FADD.FTZ R234, -R3.reuse, R17 ;  /* 0x0000001103ea7221 */ /* 0x040fe20000010100 */
[----:B------:R-:W-:Y:S02]  /*0c90*/  HADD2.F32 R15, -RZ, R23.H0_H0 ;  /* 0x20000017ff0f7230 */ /* 0x000fe40000004100 */
        /* <DEDUP_REMOVED lines=22> */
[----:B------:R-:W-:-:S02]  /*0e00*/  HADD2.F32 R17, -RZ, R22.H0_H0 ;  /* 0x20000016ff117230 */ /* 0x000fc40000004100 */
[C---:B------:R-:W-:Y:S01]  /*0e10*/  FMUL.FTZ R231, R5.reuse, R224 ;  /* 0x000000e005e77220 */ /* 0x040fe20000410000 */
[--C-:B------:R-:W-:Y:S02]  /*0e20*/  HADD2.F32 R19, -RZ, R21.reuse.H0_H0 ;  /* 0x20000015ff137230 */ /* 0x100fe40000004100 */
        /* <DEDUP_REMOVED lines=11> */
[----:B------:R-:W-:-:S02]  /*0ee0*/  HADD2.F32 R16, -RZ, R21.H1_H1 ;  /* 0x30000015ff107230 */ /* 0x000fc40000004100 */
[C---:B------:R-:W-:Y:S01]  /*0ef0*/  FMUL.FTZ R215, R5.reuse, R204 ;  /* 0x000000cc05d77220 */ /* 0x040fe20000410000 */
[C---:B------:R-:W-:Y:S01]  /*0f00*/  FMUL.FTZ R232, R5.reuse, R232 ;  /* 0x000000e805e87220 */ /* 0x040fe20000410000 */
        /* <DEDUP_REMOVED lines=13> */
[----:B------:R-:W-:-:S02]  /*0fe0*/  HADD2.F32 R22, -RZ, R22.H1_H1 ;  /* 0x30000016ff167230 */ /* 0x000fc40000004100 */
        /* <DEDUP_REMOVED lines=8> */
[--C-:B------:R-:W-:Y:S02]  /*1070*/  HADD2.F32 R189, -RZ, R196.reuse.H0_H0 ;  /* 0x200000c4ffbd7230 */ /* 0x100fe40000004100 */
[----:B------:R-:W-:Y:S01]  /*1080*/  FADD.FTZ R16, R17, R202 ;  /* 0x000000ca11107221 */ /* 0x000fe20000010000 */
[----:B------:R-:W-:Y:S01]  /*1090*/  FFMA.FTZ R15, R229, R202, R14 ;  /* 0x000000cae50f7223 */ /* 0x000fe2000001000e */
[----:B------:R-:W-:Y:S02]  /*10a0*/  HADD2.F32 R196, -RZ, R196.H1_H1 ;  /* 0x300000c4ffc47230 */ /* 0x000fe40000004100 */
[C---:B------:R-:W-:Y:S01]  /*10b0*/  FMUL.FTZ R223, R5.reuse, R200 ;  /* 0x000000c805df7220 */ /* 0x040fe20000410000 */
        /* <DEDUP_REMOVED lines=19> */
[----:B------:R-:W-:Y:S01]  /*11f0*/  FADD.FTZ R17, R16, R193 ;  /* 0x000000c110117221 */ /* 0x000fe20000010000 */
[----:B------:R-:W-:Y:S01]  /*1200*/  FFMA.FTZ R14, R224, R193, R15 ;  /* 0x000000c1e00e7223 */ /* 0x000fe2000001000f */
[--C-:B------:R-:W-:Y:S02]  /*1210*/  HADD2.F32 R21, -RZ, R199.reuse.H0_H0 ;  /* 0x200000c7ff157230 */ /* 0x100fe40000004100 */
[----:B------:R-:W-:Y:S01]  /*1220*/  FFMA.FTZ R96, R3, R185, R96 ;  /* 0x000000b903607223 */ /* 0x000fe20000010060 */
[----:B------:R-:W-:Y:S01]  /*1230*/  FADD.FTZ R120, R120, R185 ;  /* 0x000000b978787221 */ /* 0x000fe20000010000 */
[----:B------:R-:W-:Y:S01]  /*1240*/  FMUL.FTZ R185, R81, R198 ;  /* 0x000000c651b97220 */ /* 0x000fe20000410000 */
[----:B------:R-:W-:Y:S01]  /*1250*/  FADD.FTZ R16, R17, R192 ;  /* 0x000000c011107221 */ /* 0x000fe20000010000 */
[----:B------:R-:W-:Y:S01]  /*1260*/  FMUL.FTZ R222, R5, R240 ;  /* 0x000000f005de7220 */ /* 0x000fe20000410000 */
[----:B------:R-:W-:Y:S01]  /*1270*/  FFMA.FTZ R15, R223, R192, R14 ;  /* 0x000000c0df0f7223 */ /* 0x000fe2000001000e */
[----:B------:R-:W-:-:S02]  /*1280*/  HADD2.F32 R18, -RZ, R199.H1_H1 ;  /* 0x300000c7ff127230 */ /* 0x000fc40000004100 */
        /* <DEDUP_REMOVED lines=16> */
[----:B------:R-:W-:-:S02]  /*1390*/  HADD2.F32 R199, -RZ, R209.H0_H0 ;  /* 0x200000d1ffc77230 */ /* 0x000fc40000004100 */
[----:B------:R-:W-:Y:S01]  /*13a0*/  FADD.FTZ R134, R134, R21 ;  /* 0x0000001586867221 */ /* 0x000fe20000010000 */
[----:B------:R-:W-:Y:S01]  /*13b0*/  FFMA.FTZ R110, R221, R21, R110 ;  /* 0x00000015dd6e7223 */ /* 0x000fe2000001006e */
[----:B------:R-:W-:Y:S01]  /*13c0*/  FMUL.FTZ R21, R77, R216 ;  /* 0x000000d84d157220 */ /* 0x000fe20000410000 */
[----:B------:R-:W-:Y:S01]  /*13d0*/  FADD.FTZ R14, R17, R22 ;  /* 0x00000016110e7221 */ /* 0x000fe20000010000 */
[----:B------:R-:W-:Y:S01]  /*13e0*/  FMUL.FTZ R214, R5, R244 ;  /* 0x000000f405d67220 */ /* 0x000fe20000410000 */
[----:B------:R-:W-:Y:S01]  /*13f0*/  FFMA.FTZ R15, R215, R22, R16 ;  /* 0x00000016d70f7223 */ /* 0x000fe20000010010 */
[----:B------:R-:W-:Y:S02]  /*1400*/  HADD2.F32 R190, -RZ, R209.H1_H1 ;  /* 0x300000d1ffbe7230 */ /* 0x000fe40000004100 */
        /* <DEDUP_REMOVED lines=15> */
[----:B------:R-:W-:Y:S01]  /*1500*/  FMUL.FTZ R18, R72, R197 ;  /* 0x000000c548127220 */ /* 0x000fe20000410000 */
[----:B------:R-:W-:Y:S01]  /*1510*/  FADD.FTZ R187, R16, R19 ;  /* 0x0000001310bb7221 */ /* 0x000fe20000010000 */
[C---:B------:R-:W-:Y:S01]  /*1520*/  FFMA.FTZ R14, R212.reuse, R19, R15 ;  /* 0x00000013d40e7223 */ /* 0x040fe2000001000f */
        /* <DEDUP_REMOVED lines=36> */
.L_x_8554:
[----:B------:R-:W-:Y:S05]  /*1770*/  BSYNC B1 ;  /* 0x0000000000017941 */ /* 0x000fea0003800000 */
.L_x_8552:
        /* <DEDUP_REMOVED lines=20> */
.L_x_8616:
[----:B-----5:R-:W-:Y:S01]  /*18c0*/  ISETP.GE.AND P5, PT, R13, 0x1, PT ;  /* 0x000000010d00780c */ /* 0x020fe20003fa6270 */
[----:B------:R-:W-:-:S12]  /*18d0*/  HFMA2.MMA R186, -RZ, RZ, 0, 0 ;  /* 0x00000000ffba7435 */ /* 0x000fd800000001ff */
[----:B------:R-:W3:Y:S01]  /*18e0*/  @P5 LDC.64 R188, c[0x0][0x220] ;  /* 0x00008800ffbc5b82 */ /* 0x000ee20000000a00 */
[----:B------:R-:W-:-:S05]  /*18f0*/  @P5 IADD3 R13, R13, -0x1, RZ ;  /* 0xffffffff0d0d5810 */ /* 0x000fca0007ffe0ff */
[----:B------:R-:W-:-:S05]  /*1900*/  @P5 IMAD R13, R13, R12, RZ ;  /* 0x0000000c0d0d5224 */ /* 0x000fca00078e02ff */
[----:B------:R-:W-:-:S04]  /*1910*/  @P5 SHF.R.S32.HI R12, RZ, 0x1f, R13 ;  /* 0x0000001fff0c5819 */ /* 0x000fc8000001140d */
[----:B------:R-:W-:-:S04]  /*1920*/  @P5 LEA.HI R12, R12, R13, RZ, 0x3 ;  /* 0x0000000d0c0c5211 */ /* 0x000fc800078f18ff */
[----:B------:R-:W-:Y:S02]  /*1930*/  @P5 LEA.HI.SX32 R186, R12, R11, 0x1d ;  /* 0x0000000b0cba5211 */ /* 0x000fe400078feaff */
[----:B------:R-:W4:Y:S03]  /*1940*/  LDC.64 R12, c[0x0][0x308] ;  /* 0x0000c200ff0c7b82 */ /* 0x000f260000000a00 */
[----:B---3--:R-:W-:-:S05]  /*1950*/  @P5 IMAD.WIDE.U32 R190, R186, 0x10, R188 ;  /* 0x00000010babe5825 */ /* 0x008fca00078e00bc */
[----:B------:R3:W5:Y:S01]  /*1960*/  @P5 LDG.E.128 R168, desc[UR4][R190.64] ;  /* 0x00000004bea85981 */ /* 0x000762000c1e1d00 */
[----:B------:R-:W-:Y:S01]  /*1970*/  @!P4 ISETP.NE.U32.AND P3, PT, R2, RZ, PT ;  /* 0x000000ff0200c20c */ /* 0x000fe20003f65070 */
[----:B-1----:R-:W-:Y:S01]  /*1980*/  FADD.FTZ R199, R198, R199 ;  /* 0x000000c7c6c77221 */ /* 0x002fe20000010000 */
[----:B------:R-:W-:Y:S01]  /*1990*/  @!P4 ISETP.NE.U32.AND P6, PT, R2, RZ, PT ;  /* 0x000000ff0200c20c */ /* 0x000fe20003fc5070 */
[----:B0-2---:R-:W-:Y:S01]  /*19a0*/  FADD.FTZ R187, R187, R216 ;  /* 0x000000d8bbbb7221 */ /* 0x005fe20000010000 */
[C---:B------:R-:W-:Y:S01]  /*19b0*/  @!P4 ISETP.NE.AND.EX P3, PT, R0.reuse, RZ, PT, P3 ;  /* 0x000000ff0000c20c */ /* 0x040fe20003f65330 */
[----:B------:R-:W-:Y:S01]  /*19c0*/  BSSY B1, `(.L_x_8556) ;  /* 0x0000014000017945 */ /* 0x000fe20003800000 */
[----:B------:R-:W-:Y:S01]  /*19d0*/  @!P4 ISETP.NE.AND.EX P6, PT, R0, RZ, PT, P6 ;  /* 0x000000ff0000c20c */ /* 0x000fe20003fc5360 */
[----:B------:R-:W-:Y:S01]  /*19e0*/  FMUL.FTZ R216, R199, UR10 ;  /* 0x0000000ac7d87c20 */ /* 0x000fe20008410000 */
[----:B------:R-:W-:Y:S01]  /*19f0*/  @!P4 ISETP.NE.U32.AND P1, PT, R2, RZ, PT ;  /* 0x000000ff0200c20c */ /* 0x000fe20003f25070 */
[----:B------:R-:W-:Y:S01]  /*1a00*/  FMUL.FTZ R187, R187, UR10 ;  /* 0x0000000abbbb7c20 */ /* 0x000fe20008410000 */
[----:B------:R-:W-:-:S02]  /*1a10*/  @!P4 FSEL R196, R45, RZ, P3 ;  /* 0x000000ff2dc4c208 */ /* 0x000fc40001800000 */
[----:B------:R-:W-:Y:S02]  /*1a20*/  @!P4 FSEL R197, R44, RZ, P6 ;  /* 0x000000ff2cc5c208 */ /* 0x000fe40003000000 */
[C---:B----4-:R-:W-:Y:S02]  /*1a30*/  ISETP.NE.U32.AND P0, PT, R12.reuse, RZ, PT ;  /* 0x000000ff0c00720c */ /* 0x050fe40003f05070 */
[----:B------:R-:W-:Y:S02]  /*1a40*/  ISETP.NE.U32.AND P2, PT, R12, RZ, PT ;  /* 0x000000ff0c00720c */ /* 0x000fe40003f45070 */
[----:B------:R-:W-:-:S13]  /*1a50*/  ISETP.NE.AND.EX P0, PT, R13, RZ, PT, P0 ;  /* 0x000000ff0d00720c */ /* 0x000fda0003f05300 */
[----:B------:R-:W0:Y:S01]  /*1a60*/  @P0 LDC.64 R188, c[0x0][0x308] ;  /* 0x0000c200ffbc0b82 */ /* 0x000e220000000a00 */
[----:B---3--:R-:W-:Y:S05]  /*1a70*/  @!P4 BRA `(.L_x_8557) ;  /* 0x000000000020c947 */ /* 0x008fea0003800000 */
        /* <DEDUP_REMOVED lines=8> */
.L_x_8557:
[----:B------:R-:W-:Y:S05]  /*1b00*/  BSYNC B1 ;  /* 0x0000000000017941 */ /* 0x000fea0003800000 */
.L_x_8556:
        /* <DEDUP_REMOVED lines=10> */
.L_x_8559:
[----:B------:R-:W-:Y:S05]  /*1bb0*/  BSYNC B1 ;  /* 0x0000000000017941 */ /* 0x000fea0003800000 */
.L_x_8558:
[----:B------:R-:W-:Y:S01]  /*1bc0*/  @!P4 ISETP.NE.U32.AND P3, PT, R2, RZ, PT ;  /* 0x000000ff0200c20c */ /* 0x000fe20003f65070 */
[----:B------:R-:W-:Y:S01]  /*1bd0*/  BSSY B1, `(.L_x_8560) ;  /* 0x0000011000017945 */ /* 0x000fe20003800000 */
[----:B------:R-:W-:Y:S01]  /*1be0*/  ISETP.NE.AND.EX P2, PT, R13, RZ, PT, P2 ;  /* 0x000000ff0d00720c */ /* 0x000fe20003f45320 */
[----:B0-----:R-:W-:Y:S01]  /*1bf0*/  @P0 IMAD.WIDE.U32 R10, R10, 0x20, R188 ;  /* 0x000000200a0a0825 */ /* 0x001fe200078e00bc */
        /* <DEDUP_REMOVED lines=14> */
.L_x_8561:
[----:B------:R-:W-:Y:S05]  /*1ce0*/  BSYNC B1 ;  /* 0x0000000000017941 */ /* 0x000fea0003800000 */
.L_x_8560:
        /* <DEDUP_REMOVED lines=12> */
.L_x_8563:
[----:B------:R-:W-:Y:S05]  /*1db0*/  BSYNC B1 ;  /* 0x0000000000017941 */ /* 0x000fea0003800000 */
.L_x_8562:
[----:B------:R-:W-:Y:S01]  /*1dc0*/  SEL R191, R250, R175, P2 ;  /* 0x000000affabf7207 */ /* 0x000fe20001000000 */
[----:B------:R-:W0:Y:S01]  /*1dd0*/  @P5 LDC R12, c[0x0][0x29c] ;  /* 0x0000a700ff0c5b82 */ /* 0x000e220000000800 */
[C---:B------:R-:W-:Y:S01]  /*1de0*/  @!P4 ISETP.NE.U32.AND P3, PT, R2.reuse, RZ, PT ;  /* 0x000000ff0200c20c */ /* 0x040fe20003f65070 */
[----:B------:R-:W-:Y:S01]  /*1df0*/  BSSY B1, `(.L_x_8564) ;  /* 0x0000011000017945 */ /* 0x000fe20003800000 */
[----:B------:R-:W-:Y:S01]  /*1e00*/  @!P4 ISETP.NE.U32.AND P6, PT, R2, RZ, PT ;  /* 0x000000ff0200c20c */ /* 0x000fe20003fc5070 */
        /* <DEDUP_REMOVED lines=15> */
.L_x_8565:
[----:B------:R-:W-:Y:S05]  /*1f00*/  BSYNC B1 ;  /* 0x0000000000017941 */ /* 0x000fea0003800000 */
.L_x_8564:
[----:B------:R-:W-:Y:S04]  /*1f10*/  BSSY B1, `(.L_x_8566) ;  /* 0x000000a000017945 */ /* 0x000fe80003800000 */
[----:B------:R-:W-:Y:S05]  /*1f20*/  @!P4 BRA `(.L_x_8567) ;  /* 0x000000000020c947 */ /* 0x000fea0003800000 */
[----:B------:R-:W-:Y:S02]  /*1f30*/  ISETP.NE.AND P6, PT, R6, RZ, PT ;  /* 0x000000ff0600720c */ /* 0x000fe40003fc5270 */
[----:B------:R-:W-:Y:S02]  /*1f40*/  ISETP.NE.U32.AND P3, PT, R2, RZ, PT ;  /* 0x000000ff0200720c */ /* 0x000fe40003f65070 */
[----:B------:R-:W-:Y:S02]  /*1f50*/  FSEL R13, R216, RZ, !P6 ;  /* 0x000000ffd80d7208 */ /* 0x000fe40007000000 */
[----:B------:R-:W-:-:S03]  /*1f60*/  ISETP.NE.AND.EX P3, PT, R0, RZ, PT, P3 ;  /* 0x000000ff0000720c */ /* 0x000fc60003f65330 */
[----:B-1----:R-:W-:-:S04]  /*1f70*/  FFMA.FTZ R188, R230, R187, R13 ;  /* 0x000000bbe6bc7223 */ /* 0x002fc8000001000d */
[----:B------:R-:W-:-:S04]  /*1f80*/  FADD.FTZ R188, R203, -R188 ;  /* 0x800000bccbbc7221 */ /* 0x000fc80000010000 */
[----:B------:R-:W-:-:S04]  /*1f90*/  FMUL.FTZ R248, R5, R188 ;  /* 0x000000bc05f87220 */ /* 0x000fc80000410000 */
[----:B------:R-:W-:-:S07]  /*1fa0*/  @P3 FADD.FTZ R248, R41, R248 ;  /* 0x000000f829f83221 */ /* 0x000fce0000010000 */
.L_x_8567:
[----:B------:R-:W-:Y:S05]  /*1fb0*/  BSYNC B1 ;  /* 0x0000000000017941 */ /* 0x000fea0003800000 */
.L_x_8566:
[----:B------:R-:W-:Y:S01]  /*1fc0*/  @!P4 ISETP.NE.U32.AND P3, PT, R2, RZ, PT ;  /* 0x000000ff0200c20c */ /* 0x000fe20003f65070 */
[----:B------:R-:W-:Y:S01]  /*1fd0*/  BSSY B1, `(.L_x_8568) ;  /* 0x000000f000017945 */ /* 0x000fe20003800000 */
[C---:B------:R-:W-:Y:S02]  /*1fe0*/  @!P4 ISETP.NE.AND.EX P1, PT, R0.reuse, RZ, PT, P1 ;  /* 0x000000ff0000c20c */ /* 0x040fe40003f25310 */
[----:B------:R-:W-:Y:S02]  /*1ff0*/  @!P4 ISETP.NE.AND.EX P3, PT, R0, RZ, PT, P3 ;  /* 0x000000ff0000c20c */ /* 0x000fe40003f65330 */
[----:B-1----:R-:W-:Y:S02]  /*2000*/  SEL R188, R243, R176, P2 ;  /* 0x000000b0f3bc7207 */ /* 0x002fe40001000000 */
        /* <DEDUP_REMOVED lines=11> */
.L_x_8569:
[----:B------:R-:W-:Y:S05]  /*20c0*/  BSYNC B1 ;  /* 0x0000000000017941 */ /* 0x000fea0003800000 */
.L_x_8568:
        /* <DEDUP_REMOVED lines=12> */
.L_x_8571:
[----:B------:R-:W-:Y:S05]  /*2190*/  BSYNC B1 ;  /* 0x0000000000017941 */ /* 0x000fea0003800000 */
.L_x_8570:
[----:B------:R-:W1:Y:S01]  /*21a0*/  @P5 LDC R13, c[0x0][0x29c] ;  /* 0x0000a700ff0d5b82 */ /* 0x000e620000000800 */
[----:B------:R-:W-:Y:S01]  /*21b0*/  SEL R191, R244, R179, P2 ;  /* 0x000000b3f4bf7207 */ /* 0x000fe20001000000 */
[----:B0-----:R-:W-:Y:S01]  /*21c0*/  @P5 FMUL.FTZ R197, R197, R12 ;  /* 0x0000000cc5c55220 */ /* 0x001fe20000410000 */
[--C-:B-----5:R-:W-:Y:S02]  /*21d0*/  @P5 HADD2.F32 R251, -RZ, R169.reuse.H0_H0 ;  /* 0x200000a9fffb5230 */ /* 0x120fe40000004100 */
[----:B------:R-:W-:Y:S01]  /*21e0*/  @P5 HADD2.F32 R247, -RZ, R169.H1_H1 ;  /* 0x300000a9fff75230 */ /* 0x000fe20000004100 */
[----:B------:R0:W-:Y:S01]  /*21f0*/  @P0 STG.E.128 desc[UR4][R10.64+0x10], R188 ;  /* 0x000010bc0a000986 */ /* 0x0001e2000c101d04 */
[----:B------:R-:W-:Y:S01]  /*2200*/  @P5 FMUL.FTZ R12, R68, R197 ;  /* 0x000000c5440c5220 */ /* 0x000fe20000410000 */
[----:B------:R-:W2:Y:S01]  /*2210*/  @P5 LDC R198, c[0x0][0x29c] ;  /* 0x0000a700ffc65b82 */ /* 0x000ea20000000800 */
[--C-:B------:R-:W-:Y:S02]  /*2220*/  @P5 HADD2.F32 R245, -RZ, R170.reuse.H0_H0 ;  /* 0x200000aafff55230 */ /* 0x100fe40000004100 */
[----:B------:R-:W-:Y:S01]  /*2230*/  @P5 HADD2.F32 R238, -RZ, R170.H1_H1 ;  /* 0x300000aaffee5230 */ /* 0x000fe20000004100 */
[----:B------:R-:W-:Y:S01]  /*2240*/  @P5 F2FP.F16.F32.PACK_AB R12, RZ, R12 ;  /* 0x0000000cff0c523e */ /* 0x000fe200000000ff */
[----:B------:R-:W-:-:S02]  /*2250*/  @P5 HADD2.F32 R237, -RZ, R171.H0_H0 ;  /* 0x200000abffed5230 */ /* 0x000fc40000004100 */
[----:B------:R-:W-:Y:S01]  /*2260*/  @P5 HADD2.F32 R240, -RZ, R171.H1_H1 ;  /* 0x300000abfff05230 */ /* 0x000fe20000004100 */
[----:B------:R-:W3:Y:S01]  /*2270*/  @P5 LDC R199, c[0x0][0x29c] ;  /* 0x0000a700ffc75b82 */ /* 0x000ee20000000800 */
[----:B------:R-:W-:-:S07]  /*2280*/  @P5 PRMT R180, R12, 0x7610, R180 ;  /* 0x000076100cb45816 */ /* 0x000fce00000000b4 */
[----:B------:R-:W4:Y:S01]  /*2290*/  @P5 LDC R218, c[0x0][0x29c] ;  /* 0x0000a700ffda5b82 */ /* 0x000f220000000800 */
[----:B-1----:R-:W-:-:S04]  /*22a0*/  @P5 FMUL.FTZ R196, R196, R13 ;  /* 0x0000000dc4c45220 */ /* 0x002fc80000410000 */
[----:B------:R-:W-:-:S03]  /*22b0*/  @P5 FMUL.FTZ R13, R69, R196 ;  /* 0x000000c4450d5220 */ /* 0x000fc60000410000 */
[----:B------:R-:W1:Y:S01]  /*22c0*/  @P5 LDC R217, c[0x0][0x29c] ;  /* 0x0000a700ffd95b82 */ /* 0x000e620000000800 */
[----:B--2---:R-:W-:Y:S01]  /*22d0*/  @P5 FMUL.FTZ R249, R249, R198 ;  /* 0x000000c6f9f95220 */ /* 0x004fe20000410000 */
[----:B------:R-:W-:-:S03]  /*22e0*/  @P5 F2FP.F16.F32.PACK_AB R13, RZ, R13 ;  /* 0x0000000dff0d523e */ /* 0x000fc600000000ff */
[----:B0-----:R-:W-:Y:S01]  /*22f0*/  @P5 FMUL.FTZ R10, R70, R249 ;  /* 0x000000f9460a5220 */ /* 0x001fe20000410000 */
[----:B------:R-:W-:Y:S02]  /*2300*/  @P5 PRMT R180, R180, 0x5410, R13 ;  /* 0x00005410b4b45816 */ /* 0x000fe4000000000d */
[----:B------:R-:W0:Y:S01]  /*2310*/  @P5 LDC R236, c[0x0][0x29c] ;  /* 0x0000a700ffec5b82 */ /* 0x000e220000000800 */
[----:B---3--:R-:W-:Y:S01]  /*2320*/  @P5 FMUL.FTZ R250, R250, R199 ;  /* 0x000000c7fafa5220 */ /* 0x008fe20000410000 */
[----:B------:R-:W-:-:S03]  /*2330*/  @P5 F2FP.F16.F32.PACK_AB R188, RZ, R10 ;  /* 0x0000000affbc523e */ /* 0x000fc600000000ff */
[----:B------:R-:W-:Y:S01]  /*2340*/  @P5 FMUL.FTZ R11, R71, R250 ;  /* 0x000000fa470b5220 */ /* 0x000fe20000410000 */
[----:B------:R-:W-:Y:S02]  /*2350*/  @P5 PRMT R181, R188, 0x7610, R181 ;  /* 0x00007610bcb55816 */ /* 0x000fe400000000b5 */
[----:B------:R-:W2:Y:S01]  /*2360*/  @P5 LDC R191, c[0x0][0x29c] ;  /* 0x0000a700ffbf5b82 */ /* 0x000ea20000000800 */
[----:B----4-:R-:W-:Y:S01]  /*2370*/  @P5 FMUL.FTZ R243, R243, R218 ;  /* 0x000000daf3f35220 */ /* 0x010fe20000410000 */
[----:B------:R-:W-:-:S03]  /*2380*/  @P5 F2FP.F16.F32.PACK_AB R189, RZ, R11 ;  /* 0x0000000bffbd523e */ /* 0x000fc600000000ff */
[----:B------:R-:W-:Y:S01]  /*2390*/  @P5 FMUL.FTZ R188, R64, R243 ;  /* 0x000000f340bc5220 */ /* 0x000fe20000410000 */
[----:B------:R-:W-:Y:S02]  /*23a0*/  @P5 PRMT R181, R181, 0x5410, R189 ;  /* 0x00005410b5b55816 */ /* 0x000fe400000000bd */
[----:B------:R-:W3:Y:S01]  /*23b0*/  @P5 LDC.64 R12, c[0x0][0x2f8] ;  /* 0x0000be00ff0c5b82 */ /* 0x000ee20000000a00 */
[----:B-1----:R-:W-:Y:S01]  /*23c0*/  @P5 FMUL.FTZ R248, R248, R217 ;  /* 0x000000d9f8f85220 */ /* 0x002fe20000410000 */
[----:B------:R-:W-:-:S03]  /*23d0*/  @P5 F2FP.F16.F32.PACK_AB R188, RZ, R188 ;  /* 0x000000bcffbc523e */ /* 0x000fc600000000ff */
[----:B------:R-:W-:Y:S01]  /*23e0*/  @P5 FMUL.FTZ R189, R65, R248 ;  /* 0x000000f841bd5220 */ /* 0x000fe20000410000 */
[----:B------:R-:W-:Y:S01]  /*23f0*/  @P5 PRMT R182, R188, 0x7610, R182 ;  /* 0x00007610bcb65816 */ /* 0x000fe200000000b6 */
[----:B------:R-:W-:Y:S01]  /*2400*/  @P5 HADD2.F32 R188, -RZ, R168.H0_H0 ;  /* 0x200000a8ffbc5230 */ /* 0x000fe20000004100 */
[----:B------:R-:W1:Y:S01]  /*2410*/  @P5 LDC.64 R10, c[0x0][0x220] ;  /* 0x00008800ff0a5b82 */ /* 0x000e620000000a00 */
[----:B0-----:R-:W-:Y:S01]  /*2420*/  @P5 FMUL.FTZ R235, R235, R236 ;  /* 0x000000ecebeb5220 */ /* 0x001fe20000410000 */
[----:B------:R-:W-:-:S03]  /*2430*/  @P5 F2FP.F16.F32.PACK_AB R189, RZ, R189 ;  /* 0x000000bdffbd523e */ /* 0x000fc600000000ff */
[----:B------:R-:W-:Y:S01]  /*2440*/  @P5 FMUL.FTZ R190, R66, R235 ;  /* 0x000000eb42be5220 */ /* 0x000fe20000410000 */
[----:B------:R-:W-:Y:S01]  /*2450*/  @P5 PRMT R182, R182, 0x5410, R189 ;  /* 0x00005410b6b65816 */ /* 0x000fe200000000bd */
[----:B--2---:R-:W-:Y:S01]  /*2460*/  @P5 FMUL.FTZ R244, R244, R191 ;  /* 0x000000bff4f45220 */ /* 0x004fe20000410000 */
[----:B------:R-:W-:Y:S02]  /*2470*/  @P5 IADD3 R189, R186, 0x20, RZ ;  /* 0x00000020babd5810 */ /* 0x000fe40007ffe0ff */
[----:B------:R-:W-:Y:S01]  /*2480*/  @P5 F2FP.F16.F32.PACK_AB R190, RZ, R190 ;  /* 0x000000beffbe523e */ /* 0x000fe200000000ff */
[----:B------:R-:W-:-:S03]  /*2490*/  @P5 FMUL.FTZ R191, R67, R244 ;  /* 0x000000f443bf5220 */ /* 0x000fc60000410000 */
[----:B------:R-:W-:Y:S01]  /*24a0*/  @P5 PRMT R183, R190, 0x7610, R183 ;  /* 0x00007610beb75816 */ /* 0x000fe200000000b7 */
[----:B---3--:R-:W-:Y:S01]  /*24b0*/  @P5 IMAD.WIDE.U32 R12, R186, 0x10, R12 ;  /* 0x00000010ba0c5825 */ /* 0x008fe200078e000c */
[----:B------:R-:W-:Y:S01]  /*24c0*/  @P5 F2FP.F16.F32.PACK_AB R191, RZ, R191 ;  /* 0x000000bfffbf523e */ /* 0x000fe200000000ff */
[----:B------:R-:W0:Y:S03]  /*24d0*/  @P5 LDC R190, c[0x0][0x29c] ;  /* 0x0000a700ffbe5b82 */ /* 0x000e260000000800 */
[----:B------:R-:W-:Y:S01]  /*24e0*/  @P5 PRMT R183, R183, 0x5410, R191 ;  /* 0x00005410b7b75816 */ /* 0x000fe200000000bf */
[----:B-1----:R-:W-:-:S04]  /*24f0*/  @P5 IMAD.WIDE.U32 R10, R189, 0x10, R10 ;  /* 0x00000010bd0a5825 */ /* 0x002fc800078e000a */
[----:B------:R1:W-:Y:S01]  /*2500*/  @P5 STG.E.128 desc[UR4][R12.64], R180 ;  /* 0x000000b40c005986 */ /* 0x0003e2000c101d04 */
[----:B------:R-:W2:Y:S01]  /*2510*/  @P5 LDC R191, c[0x0][0x29c] ;  /* 0x0000a700ffbf5b82 */ /* 0x000ea20000000800 */
[----:B------:R-:W-:Y:S02]  /*2520*/  @P5 HADD2.F32 R189, -RZ, R168.H1_H1 ;  /* 0x300000a8ffbd5230 */ /* 0x000fe40000004100 */
[----:B------:R3:W5:Y:S01]  /*2530*/  @P5 LDG.E.128 R168, desc[UR4][R10.64] ;  /* 0x000000040aa85981 */ /* 0x000762000c1e1d00 */
[----:B------:R-:W-:Y:S01]  /*2540*/  @!P4 ISETP.NE.U32.AND P1, PT, R2, RZ, PT ;  /* 0x000000ff0200c20c */ /* 0x000fe20003f25070 */
[----:B------:R-:W-:Y:S01]  /*2550*/  BSSY B1, `(.L_x_8572) ;  /* 0x000000f000017945 */ /* 0x000fe20003800000 */
[----:B------:R-:W-:Y:S01]  /*2560*/  @P5 FFMA.FTZ R145, R196, R189, R145 ;  /* 0x000000bdc4915223 */ /* 0x000fe20000010091 */
[----:B------:R-:W-:Y:S01]  /*2570*/  @P5 FFMA.FTZ R144, R197, R188, R144 ;  /* 0x000000bcc5905223 */ /* 0x000fe20000010090 */
[----:B------:R-:W-:-:S04]  /*2580*/  @!P4 ISETP.NE.AND.EX P1, PT, R0, RZ, PT, P1 ;  /* 0x000000ff0000c20c */ /* 0x000fc80003f25310 */
[----:B------:R-:W-:Y:S01]  /*2590*/  @!P4 FSEL R189, R36, RZ, P1 ;  /* 0x000000ff24bdc208 */ /* 0x000fe20000800000 */
[----:B-1----:R-:W1:Y:S01]  /*25a0*/  @P5 LDC R12, c[0x0][0x29c] ;  /* 0x0000a700ff0c5b82 */ /* 0x002e620000000800 */
[----:B0--3--:R-:W-:Y:S07]  /*25b0*/  @!P4 BRA `(.L_x_8573) ;  /* 0x000000000020c947 */ /* 0x009fee0003800000 */
        /* <DEDUP_REMOVED lines=8> */
.L_x_8573:
[----:B------:R-:W-:Y:S05]  /*2640*/  BSYNC B1 ;  /* 0x0000000000017941 */ /* 0x000fea0003800000 */
.L_x_8572:
[----:B------:R-:W-:Y:S01]  /*2650*/  @P5 FMUL.FTZ R241, R189, R190 ;  /* 0x000000bebdf15220 */ /* 0x000fe20000410000 */
[C---:B------:R-:W-:Y:S01]  /*2660*/  @!P4 ISETP.NE.U32.AND P3, PT, R2.reuse, RZ, PT ;  /* 0x000000ff0200c20c */ /* 0x040fe20003f65070 */
[----:B------:R-:W-:Y:S01]  /*2670*/  BSSY B1, `(.L_x_8574) ;  /* 0x0000011000017945 */ /* 0x000fe20003800000 */
[----:B------:R-:W-:Y:S01]  /*2680*/  @!P4 ISETP.NE.U32.AND P1, PT, R2, RZ, PT ;  /* 0x000000ff0200c20c */ /* 0x000fe20003f25070 */
[----:B------:R-:W-:Y:S01]  /*2690*/  @P5 FMUL.FTZ R10, R60, R241 ;  /* 0x000000f13c0a5220 */ /* 0x000fe20000410000 */
[C---:B------:R-:W-:Y:S02]  /*26a0*/  @!P4 ISETP.NE.AND.EX P3, PT, R0.reuse, RZ, PT, P3 ;  /* 0x000000ff0000c20c */ /* 0x040fe40003f65330 */
[----:B------:R-:W-:Y:S02]  /*26b0*/  @!P4 ISETP.NE.AND.EX P1, PT, R0, RZ, PT, P1 ;  /* 0x000000ff0000c20c */ /* 0x000fe40003f25310 */
[----:B------:R-:W-:Y:S02]  /*26c0*/  @P5 F2FP.F16.F32.PACK_AB R10, RZ, R10 ;  /* 0x0000000aff0a523e */ /* 0x000fe400000000ff */
        /* <DEDUP_REMOVED lines=11> */
.L_x_8575:
[----:B------:R-:W-:Y:S05]  /*2780*/  BSYNC B1 ;  /* 0x0000000000017941 */ /* 0x000fea0003800000 */
.L_x_8574:
[----:B------:R-:W-:Y:S01]  /*2790*/  BSSY B1, `(.L_x_8576) ;  /* 0x000000c000017945 */ /* 0x000fe20003800000 */
[----:B--2---:R-:W-:Y:S01]  /*27a0*/  @P5 FMUL.FTZ R242, R190, R191 ;  /* 0x000000bfbef25220 */ /* 0x004fe20000410000 */
        /* <DEDUP_REMOVED lines=10> */
.L_x_8577:
[----:B------:R-:W-:Y:S05]  /*2850*/  BSYNC B1 ;  /* 0x0000000000017941 */ /* 0x000fea0003800000 */
.L_x_8576:
[----:B-1----:R-:W-:Y:S01]  /*2860*/  @P5 FMUL.FTZ R239, R191, R12 ;  /* 0x0000000cbfef5220 */ /* 0x002fe20000410000 */
[----:B------:R-:W0:Y:S01]  /*2870*/  @P5 LDC R13, c[0x0][0x29c] ;  /* 0x0000a700ff0d5b82 */ /* 0x000e220000000800 */
[----:B------:R-:W-:Y:S01]  /*2880*/  @P5 FMUL.FTZ R10, R61, R242 ;  /* 0x000000f23d0a5220 */ /* 0x000fe20000410000 */
[----:B------:R-:W-:Y:S01]  /*2890*/  @!P4 ISETP.NE.U32.AND P3, PT, R2, RZ, PT ;  /* 0x000000ff0200c20c */ /* 0x000fe20003f65070 */
[----:B------:R-:W-:Y:S01]  /*28a0*/  @P5 FMUL.FTZ R11, R62, R239 ;  /* 0x000000ef3e0b5220 */ /* 0x000fe20000410000 */
[----:B------:R-:W-:Y:S01]  /*28b0*/  @!P4 ISETP.NE.U32.AND P1, PT, R2, RZ, PT ;  /* 0x000000ff0200c20c */ /* 0x000fe20003f25070 */
[----:B------:R-:W-:Y:S01]  /*28c0*/  BSSY B1, `(.L_x_8578) ;  /* 0x0000012000017945 */ /* 0x000fe20003800000 */
[----:B------:R-:W-:Y:S02]  /*28d0*/  @P5 F2FP.F16.F32.PACK_AB R10, RZ, R10 ;  /* 0x0000000aff0a523e */ /* 0x000fe400000000ff */
[----:B------:R-:W1:Y:S01]  /*28e0*/  @P5 LDC R12, c[0x0][0x29c] ;  /* 0x0000a700ff0c5b82 */ /* 0x000e620000000800 */
[----:B------:R-:W-:-:S02]  /*28f0*/  @P5 F2FP.F16.F32.PACK_AB R11, RZ, R11 ;  /* 0x0000000bff0b523e */ /* 0x000fc400000000ff */
        /* <DEDUP_REMOVED lines=14> */
.L_x_8579:
[----:B------:R-:W-:Y:S05]  /*29e0*/  BSYNC B1 ;  /* 0x0000000000017941 */ /* 0x000fea0003800000 */
.L_x_8578:
        /* <DEDUP_REMOVED lines=12> */
.L_x_8581:
[----:B------:R-:W-:Y:S05]  /*2ab0*/  BSYNC B1 ;  /* 0x0000000000017941 */ /* 0x000fea0003800000 */
.L_x_8580:
[----:B------:R-:W0:Y:S01]  /*2ac0*/  @P5 LDC R199, c[0x0][0x29c] ;  /* 0x0000a700ffc75b82 */ /* 0x000e220000000800 */
[----:B-1----:R-:W-:Y:S01]  /*2ad0*/  @P5 FMUL.FTZ R217, R197, R12 ;  /* 0x0000000cc5d95220 */ /* 0x002fe20000410000 */
[----:B------:R-:W-:Y:S01]  /*2ae0*/  @P5 FMUL.FTZ R12, R63, R246 ;  /* 0x000000f63f0c5220 */ /* 0x000fe20000410000 */
[----:B------:R-:W-:Y:S01]  /*2af0*/  @!P4 ISETP.NE.U32.AND P3, PT, R2, RZ, PT ;  /* 0x000000ff0200c20c */ /* 0x000fe20003f65070 */
[----:B------:R-:W-:Y:S01]  /*2b00*/  BSSY B1, `(.L_x_8582) ;  /* 0x0000014000017945 */ /* 0x000fe20003800000 */
[----:B------:R-:W-:Y:S01]  /*2b10*/  @P5 FMUL.FTZ R13, R56, R217 ;  /* 0x000000d9380d5220 */ /* 0x000fe20000410000 */
[----:B------:R-:W-:Y:S02]  /*2b20*/  @!P4 ISETP.NE.U32.AND P1, PT, R2, RZ, PT ;  /* 0x000000ff0200c20c */ /* 0x000fe40003f25070 */
[----:B------:R-:W1:Y:S01]  /*2b30*/  @P5 LDC R10, c[0x0][0x29c] ;  /* 0x0000a700ff0a5b82 */ /* 0x000e620000000800 */
[----:B------:R-:W-:Y:S02]  /*2b40*/  @P5 F2FP.F16.F32.PACK_AB R12, RZ, R12 ;  /* 0x0000000cff0c523e */ /* 0x000fe400000000ff */
[----:B------:R-:W-:-:S02]  /*2b50*/  @P5 F2FP.F16.F32.PACK_AB R13, RZ, R13 ;  /* 0x0000000dff0d523e */ /* 0x000fc400000000ff */
        /* <DEDUP_REMOVED lines=14> */
.L_x_8583:
[----:B------:R-:W-:Y:S05]  /*2c40*/  BSYNC B1 ;  /* 0x0000000000017941 */ /* 0x000fea0003800000 */
.L_x_8582:
        /* <DEDUP_REMOVED lines=15> */
.L_x_8585:
[----:B------:R-:W-:Y:S05]  /*2d40*/  BSYNC B1 ;  /* 0x0000000000017941 */ /* 0x000fea0003800000 */
.L_x_8584:
        /* <DEDUP_REMOVED lines=12> */
.L_x_8587:
[----:B------:R-:W-:Y:S05]  /*2e10*/  BSYNC B1 ;  /* 0x0000000000017941 */ /* 0x000fea0003800000 */
.L_x_8586:
[----:B--2---:R-:W-:Y:S01]  /*2e20*/  @P5 FMUL.FTZ R236, R12, R11 ;  /* 0x0000000b0cec5220 */ /* 0x004fe20000410000 */
[----:B------:R-:W-:Y:S01]  /*2e30*/  @P5 FMUL.FTZ R188, R58, R219 ;  /* 0x000000db3abc5220 */ /* 0x000fe20000410000 */
[----:B------:R-:W-:Y:S01]  /*2e40*/  @P5 FMUL.FTZ R10, R57, R218 ;  /* 0x000000da390a5220 */ /* 0x000fe20000410000 */
[----:B------:R-:W-:Y:S01]  /*2e50*/  SEL R199, R12, R179, P2 ;  /* 0x000000b30cc77207 */ /* 0x000fe20001000000 */
[----:B------:R-:W-:Y:S01]  /*2e60*/  @P5 FMUL.FTZ R11, R59, R236 ;  /* 0x000000ec3b0b5220 */ /* 0x000fe20000410000 */
[----:B------:R-:W-:Y:S01]  /*2e70*/  @P5 FFMA.FTZ R149, R248, R238, R149 ;  /* 0x000000eef8955223 */ /* 0x000fe20000010095 */
[----:B------:R-:W-:Y:S01]  /*2e80*/  @P5 F2FP.F16.F32.PACK_AB R188, RZ, R188 ;  /* 0x000000bcffbc523e */ /* 0x000fe200000000ff */
[----:B------:R-:W-:Y:S01]  /*2e90*/  @P5 FFMA.FTZ R151, R244, R240, R151 ;  /* 0x000000f0f4975223 */ /* 0x000fe20000010097 */
[----:B------:R-:W-:Y:S01]  /*2ea0*/  @P5 F2FP.F16.F32.PACK_AB R10, RZ, R10 ;  /* 0x0000000aff0a523e */ /* 0x000fe200000000ff */
[----:B------:R-:W0:Y:S01]  /*2eb0*/  @P5 LDC R240, c[0x0][0x29c] ;  /* 0x0000a700fff05b82 */ /* 0x000e220000000800 */
[----:B------:R-:W-:Y:S01]  /*2ec0*/  @P5 F2FP.F16.F32.PACK_AB R11, RZ, R11 ;  /* 0x0000000bff0b523e */ /* 0x000fe200000000ff */
[----:B-----5:R-:W-:Y:S01]  /*2ed0*/  @P5 HADD2.F32 R238, -RZ, R168.H1_H1 ;  /* 0x300000a8ffee5230 */ /* 0x020fe20000004100 */
[----:B------:R-:W-:Y:S01]  /*2ee0*/  @P5 PRMT R183, R188, 0x7610, R183 ;  /* 0x00007610bcb75816 */ /* 0x000fe200000000b7 */
[----:B------:R-:W-:Y:S01]  /*2ef0*/  @P5 HADD2.F32 R248, -RZ, R169.H1_H1 ;  /* 0x300000a9fff85230 */ /* 0x000fe20000004100 */
[----:B------:R-:W-:Y:S01]  /*2f00*/  @P5 PRMT R182, R182, 0x5410, R10 ;  /* 0x00005410b6b65816 */ /* 0x000fe2000000000a */
[----:B------:R-:W-:Y:S01]  /*2f10*/  @P5 FFMA.FTZ R146, R249, R251, R146 ;  /* 0x000000fbf9925223 */ /* 0x000fe20000010092 */
[----:B------:R-:W-:Y:S01]  /*2f20*/  @P5 PRMT R183, R183, 0x5410, R11 ;  /* 0x00005410b7b75816 */ /* 0x000fe2000000000b */
[----:B------:R-:W-:Y:S01]  /*2f30*/  @P5 FFMA.FTZ R147, R250, R247, R147 ;  /* 0x000000f7fa935223 */ /* 0x000fe20000010093 */
[----:B------:R-:W1:Y:S01]  /*2f40*/  @P0 LDC.64 R10, c[0x0][0x308] ;  /* 0x0000c200ff0a0b82 */ /* 0x000e620000000a00 */
[----:B------:R-:W-:Y:S01]  /*2f50*/  SEL R188, R189, R172, P2 ;  /* 0x000000acbdbc7207 */ /* 0x000fe20001000000 */
[----:B------:R-:W-:Y:S01]  /*2f60*/  @P5 FFMA.FTZ R148, R243, R245, R148 ;  /* 0x000000f5f3945223 */ /* 0x000fe20000010094 */
[----:B------:R-:W-:-:S02]  /*2f70*/  SEL R189, R190, R173, P2 ;  /* 0x000000adbebd7207 */ /* 0x000fc40001000000 */
[----:B------:R-:W-:Y:S02]  /*2f80*/  SEL R190, R191, R174, P2 ;  /* 0x000000aebfbe7207 */ /* 0x000fe40001000000 */
[----:B------:R-:W-:Y:S02]  /*2f90*/  SEL R191, R196, R175, P2 ;  /* 0x000000afc4bf7207 */ /* 0x000fe40001000000 */
[----:B------:R-:W-:Y:S02]  /*2fa0*/  SEL R196, R197, R176, P2 ;  /* 0x000000b0c5c47207 */ /* 0x000fe40001000000 */
[----:B------:R-:W-:Y:S02]  /*2fb0*/  SEL R197, R198, R177, P2 ;  /* 0x000000b1c6c57207 */ /* 0x000fe40001000000 */
[----:B------:R-:W-:Y:S02]  /*2fc0*/  SEL R198, R13, R178, P2 ;  /* 0x000000b20dc67207 */ /* 0x000fe40001000000 */
[----:B------:R-:W2:Y:S01]  /*2fd0*/  @P5 LDC.64 R12, c[0x0][0x220] ;  /* 0x00008800ff0c5b82 */ /* 0x000ea20000000a00 */
[----:B-1----:R-:W-:Y:S01]  /*2fe0*/  @P0 IMAD.WIDE.U32 R10, R9, 0x20, R10 ;  /* 0x00000020090a0825 */ /* 0x002fe200078e000a */
[----:B------:R-:W-:-:S04]  /*2ff0*/  @P5 IADD3 R9, R186, 0x20, RZ ;  /* 0x00000020ba095810 */ /* 0x000fc80007ffe0ff */
[----:B------:R1:W-:Y:S04]  /*3000*/  @P0 STG.E.128 desc[UR4][R10.64], R188 ;  /* 0x000000bc0a000986 */ /* 0x0003e8000c101d04 */
[----:B------:R3:W-:Y:S01]  /*3010*/  @P0 STG.E.128 desc[UR4][R10.64+0x10], R196 ;  /* 0x000010c40a000986 */ /* 0x0007e2000c101d04 */
[----:B-1----:R-:W-:Y:S01]  /*3020*/  @P5 HADD2.F32 R191, -RZ, R168.H0_H0 ;  /* 0x200000a8ffbf5230 */ /* 0x002fe20000004100 */
[----:B------:R-:W1:Y:S01]  /*3030*/  @P5 LDC R190, c[0x0][0x29c] ;  /* 0x0000a700ffbe5b82 */ /* 0x000e620000000800 */
[----:B------:R-:W-:Y:S01]  /*3040*/  @!P4 ISETP.NE.U32.AND P3, PT, R2, RZ, PT ;  /* 0x000000ff0200c20c */ /* 0x000fe20003f65070 */
[----:B------:R-:W-:Y:S01]  /*3050*/  BSSY B1, `(.L_x_8588) ;  /* 0x0000022000017945 */ /* 0x000fe20003800000 */
[----:B---3--:R-:W-:Y:S02]  /*3060*/  @P5 HADD2.F32 R199, -RZ, R169.H0_H0 ;  /* 0x200000a9ffc75230 */ /* 0x008fe40000004100 */
[----:B------:R-:W-:-:S03]  /*3070*/  @P5 HADD2.F32 R189, -RZ, R170.H0_H0 ;  /* 0x200000aaffbd5230 */ /* 0x000fc60000004100 */
[----:B------:R-:W3:Y:S01]  /*3080*/  @P5 LDC.64 R10, c[0x0][0x2f8] ;  /* 0x0000be00ff0a5b82 */ /* 0x000ee20000000a00 */
[----:B------:R-:W-:-:S07]  /*3090*/  @P5 FFMA.FTZ R152, R191, R241, R152 ;  /* 0x000000f1bf985223 */ /* 0x000fce0000010098 */
[----:B------:R-:W4:Y:S08]  /*30a0*/  @P5 LDC R198, c[0x0][0x29c] ;  /* 0x0000a700ffc65b82 */ /* 0x000f300000000800 */
[----:B------:R-:W0:Y:S08]  /*30b0*/  @P5 LDC R197, c[0x0][0x29c] ;  /* 0x0000a700ffc55b82 */ /* 0x000e300000000800 */
[----:B------:R-:W0:Y:S01]  /*30c0*/  @P5 LDC R196, c[0x0][0x29c] ;  /* 0x0000a700ffc45b82 */ /* 0x000e220000000800 */
[----:B---3--:R-:W-:Y:S01]  /*30d0*/  @P5 IMAD.WIDE.U32 R10, R9, 0x10, R10 ;  /* 0x00000010090a5825 */ /* 0x008fe200078e000a */
[----:B------:R-:W-:-:S06]  /*30e0*/  IADD3 R9, R186, 0x40, RZ ;  /* 0x00000040ba097810 */ /* 0x000fcc0007ffe0ff */
[----:B------:R-:W3:Y:S01]  /*30f0*/  @P5 LDC R188, c[0x0][0x29c] ;  /* 0x0000a700ffbc5b82 */ /* 0x000ee20000000800 */
[----:B--2---:R-:W-:Y:S01]  /*3100*/  @P5 IMAD.WIDE.U32 R12, R9, 0x10, R12 ;  /* 0x00000010090c5825 */ /* 0x004fe200078e000c */
[----:B------:R-:W-:Y:S01]  /*3110*/  @!P4 ISETP.NE.AND.EX P3, PT, R0, RZ, PT, P3 ;  /* 0x000000ff0000c20c */ /* 0x000fe20003f65330 */
[----:B------:R2:W-:Y:S02]  /*3120*/  @P5 STG.E.128 desc[UR4][R10.64], R180 ;  /* 0x000000b40a005986 */ /* 0x0005e4000c101d04 */
[----:B------:R-:W-:-:S03]  /*3130*/  @P5 HADD2.F32 R186, -RZ, R170.H1_H1 ;  /* 0x300000aaffba5230 */ /* 0x000fc60000004100 */
[----:B------:R-:W0:Y:S01]  /*3140*/  @P5 LDC R191, c[0x0][0x29c] ;  /* 0x0000a700ffbf5b82 */ /* 0x000e220000000800 */
[----:B------:R-:W-:Y:S01]  /*3150*/  @P5 FFMA.FTZ R150, R235, R237, R150 ;  /* 0x000000edeb965223 */ /* 0x000fe20000010096 */
[----:B------:R-:W-:Y:S01]  /*3160*/  @P5 FFMA.FTZ R153, R238, R242, R153 ;  /* 0x000000f2ee995223 */ /* 0x000fe20000010099 */
[----:B------:R-:W-:Y:S01]  /*3170*/  @P5 FFMA.FTZ R154, R199, R239, R154 ;  /* 0x000000efc79a5223 */ /* 0x000fe2000001009a */
[----:B------:R-:W-:Y:S01]  /*3180*/  @P5 FFMA.FTZ R155, R248, R246, R155 ;  /* 0x000000f6f89b5223 */ /* 0x000fe2000001009b */
[----:B------:R-:W-:Y:S01]  /*3190*/  @!P4 ISETP.NE.U32.AND P1, PT, R2, RZ, PT ;  /* 0x000000ff0200c20c */ /* 0x000fe20003f25070 */
[--C-:B--2---:R-:W-:Y:S02]  /*31a0*/  @P5 HADD2.F32 R11, -RZ, R171.reuse.H0_H0 ;  /* 0x200000abff0b5230 */ /* 0x104fe40000004100 */
[----:B------:R-:W-:Y:S02]  /*31b0*/  @P5 HADD2.F32 R10, -RZ, R171.H1_H1 ;  /* 0x300000abff0a5230 */ /* 0x000fe40000004100 */
[----:B------:R2:W5:Y:S02]  /*31c0*/  @P5 LDG.E.128 R168, desc[UR4][R12.64] ;  /* 0x000000040ca85981 */ /* 0x000564000c1e1d00 */
[----:B--2---:R-:W-:Y:S01]  /*31d0*/  @!P4 FSEL R13, R28, RZ, P3 ;  /* 0x000000ff1c0dc208 */ /* 0x004fe20001800000 */
[----:B-1--4-:R-:W-:Y:S06]  /*31e0*/  @!P4 BRA `(.L_x_8589) ;  /* 0x000000000020c947 */ /* 0x012fec0003800000 */
        /* <DEDUP_REMOVED lines=8> */
.L_x_8589:
[----:B------:R-:W-:Y:S05]  /*3270*/  BSYNC B1 ;  /* 0x0000000000017941 */ /* 0x000fea0003800000 */
.L_x_8588:
        /* <DEDUP_REMOVED lines=13> */
.L_x_8591:
[----:B------:R-:W-:Y:S05]  /*3350*/  BSYNC B1 ;  /* 0x0000000000017941 */ /* 0x000fea0003800000 */
.L_x_8590:
        /* <DEDUP_REMOVED lines=13> */
.L_x_8593:
[----:B------:R-:W-:Y:S05]  /*3430*/  BSYNC B1 ;  /* 0x0000000000017941 */ /* 0x000fea0003800000 */
.L_x_8592:
[----:B------:R-:W-:Y:S01]  /*3440*/  @!P4 ISETP.NE.AND.EX P1, PT, R0, RZ, PT, P1 ;  /* 0x000000ff0000c20c */ /* 0x000fe20003f25310 */
[----:B------:R-:W-:Y:S01]  /*3450*/  BSSY B1, `(.L_x_8594) ;  /* 0x000000e000017945 */ /* 0x000fe20003800000 */
[C---:B------:R-:W-:Y:S01]  /*3460*/  SEL R172, R13.reuse, R172, P2 ;  /* 0x000000ac0dac7207 */ /* 0x040fe20001000000 */
[----:B0-----:R-:W-:Y:S01]  /*3470*/  @P5 FMUL.FTZ R13, R13, R240 ;  /* 0x000000f00d0d5220 */ /* 0x001fe20000410000 */
        /* <DEDUP_REMOVED lines=11> */
.L_x_8595:
[----:B------:R-:W-:Y:S05]  /*3530*/  BSYNC B1 ;  /* 0x0000000000017941 */ /* 0x000fea0003800000 */
.L_x_8594:
[----:B------:R-:W-:Y:S01]  /*3540*/  @!P4 ISETP.NE.AND.EX P3, PT, R0, RZ, PT, P3 ;  /* 0x000000ff0000c20c */ /* 0x000fe20003f65330 */
[----:B------:R-:W-:Y:S01]  /*3550*/  BSSY B1, `(.L_x_8596) ;  /* 0x0000010000017945 */ /* 0x000fe20003800000 */
[C---:B------:R-:W-:Y:S01]  /*3560*/  SEL R173, R12.reuse, R173, P2 ;  /* 0x000000ad0cad7207 */ /* 0x040fe20001000000 */
[C---:B------:R-:W-:Y:S01]  /*3570*/  @P5 FMUL.FTZ R197, R199.reuse, R197 ;  /* 0x000000c5c7c55220 */ /* 0x040fe20000410000 */
[----:B------:R-:W-:Y:S01]  /*3580*/  SEL R174, R199, R174, P2 ;  /* 0x000000aec7ae7207 */ /* 0x000fe20001000000 */
        /* <DEDUP_REMOVED lines=12> */
.L_x_8597:
[----:B------:R-:W-:Y:S05]  /*3650*/  BSYNC B1 ;  /* 0x0000000000017941 */ /* 0x000fea0003800000 */
.L_x_8596:
[----:B------:R-:W-:Y:S01]  /*3660*/  @!P4 ISETP.NE.U32.AND P3, PT, R2, RZ, PT ;  /* 0x000000ff0200c20c */ /* 0x000fe20003f65070 */
[----:B------:R-:W-:Y:S01]  /*3670*/  BSSY B1, `(.L_x_8598) ;  /* 0x0000011000017945 */ /* 0x000fe20003800000 */
[----:B------:R-:W-:Y:S01]  /*3680*/  @!P4 ISETP.NE.AND.EX P1, PT, R0, RZ, PT, P1 ;  /* 0x000000ff0000c20c */ /* 0x000fe20003f25310 */
[----:B------:R-:W-:Y:S01]  /*3690*/  @P5 FMUL.FTZ R196, R238, R196 ;  /* 0x000000c4eec45220 */ /* 0x000fe20000410000 */
[----:B------:R-:W-:Y:S01]  /*36a0*/  @!P4 ISETP.NE.AND.EX P3, PT, R0, RZ, PT, P3 ;  /* 0x000000ff0000c20c */ /* 0x000fe20003f65330 */
[C---:B------:R-:W-:Y:S01]  /*36b0*/  @P5 FMUL.FTZ R191, R199.reuse, R191 ;  /* 0x000000bfc7bf5220 */ /* 0x040fe20000410000 */
        /* <DEDUP_REMOVED lines=12> */
.L_x_8599:
[----:B------:R-:W-:Y:S05]  /*3780*/  BSYNC B1 ;  /* 0x0000000000017941 */ /* 0x000fea0003800000 */
.L_x_8598:
[----:B------:R-:W-:Y:S01]  /*3790*/  BSSY B1, `(.L_x_8600) ;  /* 0x000000d000017945 */ /* 0x000fe20003800000 */
[C---:B------:R-:W-:Y:S01]  /*37a0*/  SEL R177, R198.reuse, R177, P2 ;  /* 0x000000b1c6b17207 */ /* 0x040fe20001000000 */
        /* <DEDUP_REMOVED lines=11> */
.L_x_8601:
[----:B------:R-:W-:Y:S05]  /*3860*/  BSYNC B1 ;  /* 0x0000000000017941 */ /* 0x000fea0003800000 */
.L_x_8600:
[C---:B------:R-:W-:Y:S01]  /*3870*/  SEL R178, R199.reuse, R178, P2 ;  /* 0x000000b2c7b27207 */ /* 0x040fe20001000000 */
[----:B---3--:R-:W-:Y:S01]  /*3880*/  @P5 FMUL.FTZ R199, R199, R188 ;  /* 0x000000bcc7c75220 */ /* 0x008fe20000410000 */
[----:B------:R-:W-:Y:S01]  /*3890*/  @P5 FFMA.FTZ R157, R186, R218, R157 ;  /* 0x000000daba9d5223 */ /* 0x000fe2000001009d */
[----:B------:R-:W-:Y:S01]  /*38a0*/  @P5 FMUL.FTZ R188, R52, R13 ;  /* 0x0000000d34bc5220 */ /* 0x000fe20000410000 */
[----:B------:R-:W-:Y:S01]  /*38b0*/  @P5 FMUL.FTZ R198, R54, R197 ;  /* 0x000000c536c65220 */ /* 0x000fe20000410000 */
[----:B------:R-:W-:Y:S01]  /*38c0*/  @P5 FMUL.FTZ R186, R48, R191 ;  /* 0x000000bf30ba5220 */ /* 0x000fe20000410000 */
[----:B------:R-:W-:Y:S01]  /*38d0*/  @P5 FFMA.FTZ R158, R11, R219, R158 ;  /* 0x000000db0b9e5223 */ /* 0x000fe2000001009e */
[----:B------:R-:W-:Y:S01]  /*38e0*/  @P5 FFMA.FTZ R159, R10, R236, R159 ;  /* 0x000000ec0a9f5223 */ /* 0x000fe2000001009f */
[----:B-----5:R-:W-:Y:S02]  /*38f0*/  @P5 HADD2.F32 R11, -RZ, R168.H0_H0 ;  /* 0x200000a8ff0b5230 */ /* 0x020fe40000004100 */
[----:B------:R-:W-:Y:S01]  /*3900*/  @P5 FFMA.FTZ R156, R189, R217, R156 ;  /* 0x000000d9bd9c5223 */ /* 0x000fe2000001009c */
[----:B------:R-:W-:-:S02]  /*3910*/  @P5 HADD2.F32 R10, -RZ, R169.H1_H1 ;  /* 0x300000a9ff0a5230 */ /* 0x000fc40000004100 */
[----:B------:R-:W-:Y:S01]  /*3920*/  @P5 FMUL.FTZ R189, R53, R12 ;  /* 0x0000000c35bd5220 */ /* 0x000fe20000410000 */
[----:B------:R-:W-:Y:S01]  /*3930*/  @P5 FMUL.FTZ R217, R55, R196 ;  /* 0x000000c437d95220 */ /* 0x000fe20000410000 */
[----:B------:R-:W-:Y:S01]  /*3940*/  @P5 FMUL.FTZ R218, R49, R190 ;  /* 0x000000be31da5220 */ /* 0x000fe20000410000 */
[----:B------:R-:W-:Y:S01]  /*3950*/  @P5 FMUL.FTZ R235, R50, R199 ;  /* 0x000000c732eb5220 */ /* 0x000fe20000410000 */
[----:B------:R-:W-:Y:S01]  /*3960*/  @P5 F2FP.F16.F32.PACK_AB R188, RZ, R188 ;  /* 0x000000bcffbc523e */ /* 0x000fe200000000ff */
[----:B------:R-:W-:Y:S01]  /*3970*/  @P5 FFMA.FTZ R164, R11, R13, R164 ;  /* 0x0000000d0ba45223 */ /* 0x000fe200000100a4 */
[----:B------:R-:W-:Y:S01]  /*3980*/  @P5 F2FP.F16.F32.PACK_AB R198, RZ, R198 ;  /* 0x000000c6ffc6523e */ /* 0x000fe200000000ff */
[----:B------:R-:W-:Y:S01]  /*3990*/  @P5 FFMA.FTZ R167, R10, R196, R167 ;  /* 0x000000c40aa75223 */ /* 0x000fe200000100a7 */
[----:B------:R-:W-:Y:S01]  /*39a0*/  @P5 F2FP.F16.F32.PACK_AB R186, RZ, R186 ;  /* 0x000000baffba523e */ /* 0x000fe200000000ff */
[----:B------:R-:W-:Y:S01]  /*39b0*/  @P5 HADD2.F32 R238, -RZ, R168.H1_H1 ;  /* 0x300000a8ffee5230 */ /* 0x000fe20000004100 */
[----:B------:R-:W-:Y:S01]  /*39c0*/  @!P4 ISETP.NE.U32.AND P1, PT, R2, RZ, PT ;  /* 0x000000ff0200c20c */ /* 0x000fe20003f25070 */
[----:B------:R-:W-:Y:S01]  /*39d0*/  @P5 HADD2.F32 R219, -RZ, R169.H0_H0 ;  /* 0x200000a9ffdb5230 */ /* 0x000fe20000004100 */
[----:B------:R-:W-:Y:S01]  /*39e0*/  @P5 F2FP.F16.F32.PACK_AB R189, RZ, R189 ;  /* 0x000000bdffbd523e */ /* 0x000fe200000000ff */
[--C-:B------:R-:W-:Y:S01]  /*39f0*/  @P5 HADD2.F32 R11, -RZ, R170.reuse.H0_H0 ;  /* 0x200000aaff0b5230 */ /* 0x100fe20000004100 */
[----:B------:R-:W-:Y:S01]  /*3a00*/  @P5 F2FP.F16.F32.PACK_AB R217, RZ, R217 ;  /* 0x000000d9ffd9523e */ /* 0x000fe200000000ff */
[----:B------:R-:W-:Y:S01]  /*3a10*/  @P5 HADD2.F32 R10, -RZ, R170.H1_H1 ;  /* 0x300000aaff0a5230 */ /* 0x000fe20000004100 */
[----:B------:R-:W-:Y:S01]  /*3a20*/  @P5 F2FP.F16.F32.PACK_AB R218, RZ, R218 ;  /* 0x000000daffda523e */ /* 0x000fe200000000ff */
[----:B------:R-:W-:Y:S01]  /*3a30*/  @P5 HADD2.F32 R13, -RZ, R171.H0_H0 ;  /* 0x200000abff0d5230 */ /* 0x000fe20000004100 */
        /* <DEDUP_REMOVED lines=25> */
.L_x_8603:
[----:B------:R-:W-:Y:S05]  /*3bd0*/  BSYNC B1 ;  /* 0x0000000000017941 */ /* 0x000fea0003800000 */
.L_x_8602:
[----:B------:R-:W0:Y:S01]  /*3be0*/  @P5 LDC R5, c[0x0][0x29c] ;  /* 0x0000a700ff055b82 */ /* 0x000e220000000800 */
[----:B------:R-:W-:-:S07]  /*3bf0*/  SEL R179, R188, R179, P2 ;  /* 0x000000b3bcb37207 */ /* 0x000fce0001000000 */
[----:B------:R-:W1:Y:S08]  /*3c00*/  @P0 LDC.64 R186, c[0x0][0x308] ;  /* 0x0000c200ffba0b82 */ /* 0x000e700000000a00 */
[----:B------:R-:W2:Y:S08]  /*3c10*/  @P5 LDC.64 R12, c[0x0][0x2f8] ;  /* 0x0000be00ff0c5b82 */ /* 0x000eb00000000a00 */
[----:B------:R-:W3:Y:S01]  /*3c20*/  LDC.64 R10, c[0x0][0x210] ;  /* 0x00008400ff0a7b82 */ /* 0x000ee20000000a00 */
[----:B0-----:R-:W-:-:S04]  /*3c30*/  @P5 FMUL.FTZ R0, R188, R5 ;  /* 0x00000005bc005220 */ /* 0x001fc80000410000 */
[----:B------:R-:W-:Y:S01]  /*3c40*/  @P5 FMUL.FTZ R2, R51, R0 ;  /* 0x0000000033025220 */ /* 0x000fe20000410000 */
[----:B-1----:R-:W-:-:S04]  /*3c50*/  @P0 IMAD.WIDE.U32 R186, R4, 0x20, R186 ;  /* 0x0000002004ba0825 */ /* 0x002fc800078e00ba */
[----:B------:R-:W-:Y:S01]  /*3c60*/  @P5 F2FP.F16.F32.PACK_AB R2, RZ, R2 ;  /* 0x00000002ff02523e */ /* 0x000fe200000000ff */
[----:B------:R0:W-:Y:S03]  /*3c70*/  @P0 STG.E.128 desc[UR4][R186.64], R172 ;  /* 0x000000acba000986 */ /* 0x0001e6000c101d04 */
[----:B------:R-:W-:Y:S01]  /*3c80*/  @P5 PRMT R183, R183, 0x5410, R2 ;  /* 0x00005410b7b75816 */ /* 0x000fe20000000002 */
[----:B------:R-:W-:Y:S02]  /*3c90*/  @P5 HADD2.F32 R2, -RZ, R171.H1_H1 ;  /* 0x300000abff025230 */ /* 0x000fe40000004100 */
[----:B--2---:R-:W-:Y:S01]  /*3ca0*/  @P5 IMAD.WIDE.U32 R12, R9, 0x10, R12 ;  /* 0x00000010090c5825 */ /* 0x004fe200078e000c */
[----:B------:R0:W-:Y:S03]  /*3cb0*/  @P0 STG.E.128 desc[UR4][R186.64+0x10], R176 ;  /* 0x000010b0ba000986 */ /* 0x0001e6000c101d04 */
[----:B------:R-:W-:Y:S01]  /*3cc0*/  @P5 FFMA.FTZ R163, R2, R0, R163 ;  /* 0x0000000002a35223 */ /* 0x000fe200000100a3 */
[----:B------:R0:W-:Y:S01]  /*3cd0*/  @P5 STG.E.128 desc[UR4][R12.64], R180 ;  /* 0x000000b40c005986 */ /* 0x0001e2000c101d04 */
[----:B---3--:R-:W-:-:S04]  /*3ce0*/  LEA R7, R10, R7, 0x2 ;  /* 0x000000070a077211 */ /* 0x008fc800078e10ff */
[----:B------:R-:W-:-:S13]  /*3cf0*/  ISETP.GE.AND P0, PT, R7, R11, PT ;  /* 0x0000000b0700720c */ /* 0x000fda0003f06270 */
[----:B0-----:R-:W-:Y:S05]  /*3d00*/  @!P0 BRA `(.L_x_8604) ;  /* 0xffffffc800648947 */ /* 0x001fea000383ffff */
.L_x_8551:
[----:B------:R-:W-:Y:S05]  /*3d10*/  BSYNC B0 ;  /* 0x0000000000007941 */ /* 0x000fea0003800000 */
.L_x_8549:
        /* <DEDUP_REMOVED lines=53> */
[----:B------:R-:W5:Y:S01]  /*4070*/  LDS R12, [R9+0x2200] ;  /* 0x00220000090c7984 */ /* 0x000f620000000800 */
        /* <DEDUP_REMOVED lines=12> */
[----:B-----5:R-:W-:Y:S01]  /*4140*/  FADD.FTZ R7, R7, R12 ;  /* 0x0000000c07077221 */ /* 0x020fe20000010000 */
[----:B------:R-:W-:Y:S02]  /*4150*/  FADD.FTZ R19, R4, R19 ;  /* 0x0000001304137221 */ /* 0x000fe40000010000 */
[----:B------:R-:W-:Y:S01]  /*4160*/  STS.128 [R0+0x10], R100 ;  /* 0x0000106400007388 */ /* 0x000fe20000000c00 */
[----:B0-----:R-:W-:-:S03]  /*4170*/  FADD.FTZ R6, R6, R15 ;  /* 0x0000000f06067221 */ /* 0x001fc60000010000 */
[----:B------:R-:W-:Y:S01]  /*4180*/  STS.128 [R0+0x400], R104 ;  /* 0x0004006800007388 */ /* 0x000fe20000000c00 */
[----:B------:R-:W-:Y:S01]  /*4190*/  FADD.FTZ R11, R3, R14 ;  /* 0x0000000e030b7221 */ /* 0x000fe20000010000 */
[----:B------:R-:W-:Y:S01]  /*41a0*/  FADD.FTZ R21, R6, R21 ;  /* 0x0000001506157221 */ /* 0x000fe20000010000 */
[----:B------:R-:W-:Y:S01]  /*41b0*/  IADD3.X R3, RZ, RZ, RZ, P0, !PT ;  /* 0x000000ffff037210 */ /* 0x000fe200007fe4ff */
[----:B------:R-:W-:Y:S01]  /*41c0*/  STS.128 [R0+0x410], R108 ;  /* 0x0004106c00007388 */ /* 0x000fe20000000c00 */
[----:B-1----:R-:W-:Y:S01]  /*41d0*/  FADD.FTZ R15, R7, R18 ;  /* 0x00000012070f7221 */ /* 0x002fe20000010000 */
[C---:B------:R-:W-:Y:S02]  /*41e0*/  SHF.L.U32 R6, R42.reuse, 0x2, RZ ;  /* 0x000000022a067819 */ /* 0x040fe400000006ff */
[----:B------:R-:W-:Y:S01]  /*41f0*/  STS.128 [R0+0x800], R112 ;  /* 0x0008007000007388 */ /* 0x000fe20000000c00 */
[----:B------:R-:W-:Y:S02]  /*4200*/  SHF.L.U64.HI R16, R42, 0x2, R3 ;  /* 0x000000022a107819 */ /* 0x000fe40000010203 */
[----:B------:R-:W-:Y:S01]  /*4210*/  IADD3 R2, P0, R6, UR6, RZ ;  /* 0x0000000606027c10 */ /* 0x000fe2000ff1e0ff */
        /* <DEDUP_REMOVED lines=131> */
.L_x_8555:
        /* <DEDUP_REMOVED lines=8> */
.L_x_8606:
[----:B------:R-:W-:Y:S05]  /*4ad0*/  BSYNC B1 ;  /* 0x0000000000017941 */ /* 0x000fea0003800000 */
.L_x_8605:
        /* <DEDUP_REMOVED lines=8> */
.L_x_8607:
[----:B------:R-:W-:Y:S01]  /*4b60*/  FADD.FTZ R187, R187, R188 ;  /* 0x000000bcbbbb7221 */ /* 0x000fe20000010000 */
[----:B------:R-:W-:-:S04]  /*4b70*/  HFMA2.MMA R219, -RZ, RZ, 0, 1.1920928955078125e-07 ;  /* 0x00000002ffdb7435 */ /* 0x000fc800000001ff */
[----:B------:R-:W-:Y:S02]  /*4b80*/  MOV R218, R187 ;  /* 0x000000bb00da7202 */ /* 0x000fe40000000f00 */
[----:B------:R-:W-:-:S07]  /*4b90*/  MOV R186, R216 ;  /* 0x000000d800ba7202 */ /* 0x000fce0000000f00 */
[----:B------:R-:W-:Y:S05]  /*4ba0*/  WARPSYNC.COLLECTIVE R217, `(.L_x_8608) ;  /* 0x00000000d9087348 */ /* 0x000fea0003c00000 */
[----:B------:R0:W1:Y:S02]  /*4bb0*/  SHFL.BFLY P0, R216, R218, R219, R236 ;  /* 0x0c0000dbdad87389 */ /* 0x00006400000000ec */
[----:B01----:R-:W-:Y:S01]  /*4bc0*/  ENDCOLLECTIVE ;  /* 0x000000000000791b */ /* 0x003fe20003800000 */
.L_x_8608:
[----:B------:R-:W-:-:S05]  /*4bd0*/  FADD.FTZ R186, R186, R189 ;  /* 0x000000bdbaba7221 */ /* 0x000fca0000010000 */
[----:B------:R-:W-:Y:S02]  /*4be0*/  MOV R218, R186 ;  /* 0x000000ba00da7202 */ /* 0x000fe40000000f00 */
[----:B------:R-:W-:-:S07]  /*4bf0*/  MOV R190, R216 ;  /* 0x000000d800be7202 */ /* 0x000fce0000000f00 */
[----:B------:R-:W-:Y:S05]  /*4c00*/  WARPSYNC.COLLECTIVE R217, `(.L_x_8609) ;  /* 0x00000000d9087348 */ /* 0x000fea0003c00000 */
[----:B------:R0:W1:Y:S02]  /*4c10*/  SHFL.BFLY P0, R216, R218, R219, R236 ;  /* 0x0c0000dbdad87389 */ /* 0x00006400000000ec */
[----:B01----:R-:W-:Y:S01]  /*4c20*/  ENDCOLLECTIVE ;  /* 0x000000000000791b */ /* 0x003fe20003800000 */
.L_x_8609:
[----:B------:R-:W-:Y:S01]  /*4c30*/  FADD.FTZ R190, R187, R190 ;  /* 0x000000bebbbe7221 */ /* 0x000fe20000010000 */
[----:B------:R-:W-:-:S04]  /*4c40*/  HFMA2.MMA R219, -RZ, RZ, 0, 2.384185791015625e-07 ;  /* 0x00000004ffdb7435 */ /* 0x000fc800000001ff */
[----:B------:R-:W-:Y:S02]  /*4c50*/  MOV R218, R190 ;  /* 0x000000be00da7202 */ /* 0x000fe40000000f00 */
[----:B------:R-:W-:-:S07]  /*4c60*/  MOV R191, R216 ;  /* 0x000000d800bf7202 */ /* 0x000fce0000000f00 */
[----:B------:R-:W-:Y:S05]  /*4c70*/  WARPSYNC.COLLECTIVE R217, `(.L_x_8610) ;  /* 0x00000000d9087348 */ /* 0x000fea0003c00000 */
[----:B------:R0:W1:Y:S02]  /*4c80*/  SHFL.BFLY P0, R216, R218, R219, R236 ;  /* 0x0c0000dbdad87389 */ /* 0x00006400000000ec */
[----:B01----:R-:W-:Y:S01]  /*4c90*/  ENDCOLLECTIVE ;  /* 0x000000000000791b */ /* 0x003fe20003800000 */
.L_x_8610:
[----:B------:R-:W-:-:S05]  /*4ca0*/  FADD.FTZ R191, R186, R191 ;  /* 0x000000bfbabf7221 */ /* 0x000fca0000010000 */
[----:B------:R-:W-:Y:S02]  /*4cb0*/  MOV R218, R191 ;  /* 0x000000bf00da7202 */ /* 0x000fe40000000f00 */
[----:B------:R-:W-:-:S07]  /*4cc0*/  MOV R197, R216 ;  /* 0x000000d800c57202 */ /* 0x000fce0000000f00 */
[----:B------:R-:W-:Y:S05]  /*4cd0*/  WARPSYNC.COLLECTIVE R217, `(.L_x_8611) ;  /* 0x00000000d9087348 */ /* 0x000fea0003c00000 */
[----:B------:R0:W1:Y:S02]  /*4ce0*/  SHFL.BFLY P0, R216, R218, R219, R236 ;  /* 0x0c0000dbdad87389 */ /* 0x00006400000000ec */
[----:B01----:R-:W-:Y:S01]  /*4cf0*/  ENDCOLLECTIVE ;  /* 0x000000000000791b */ /* 0x003fe20003800000 */
.L_x_8611:
[----:B------:R-:W-:Y:S01]  /*4d00*/  FADD.FTZ R197, R190, R197 ;  /* 0x000000c5bec57221 */ /* 0x000fe20000010000 */
[----:B------:R-:W-:-:S04]  /*4d10*/  HFMA2.MMA R219, -RZ, RZ, 0, 4.76837158203125e-07 ;  /* 0x00000008ffdb7435 */ /* 0x000fc800000001ff */
[----:B------:R-:W-:Y:S02]  /*4d20*/  MOV R218, R197 ;  /* 0x000000c500da7202 */ /* 0x000fe40000000f00 */
[----:B------:R-:W-:-:S07]  /*4d30*/  MOV R196, R216 ;  /* 0x000000d800c47202 */ /* 0x000fce0000000f00 */
[----:B------:R-:W-:Y:S05]  /*4d40*/  WARPSYNC.COLLECTIVE R217, `(.L_x_8612) ;  /* 0x00000000d9087348 */ /* 0x000fea0003c00000 */
[----:B------:R0:W1:Y:S02]  /*4d50*/  SHFL.BFLY P0, R216, R218, R219, R236 ;  /* 0x0c0000dbdad87389 */ /* 0x00006400000000ec */
[----:B01----:R-:W-:Y:S01]  /*4d60*/  ENDCOLLECTIVE ;  /* 0x000000000000791b */ /* 0x003fe20003800000 */
.L_x_8612:
[----:B------:R-:W-:-:S05]  /*4d70*/  FADD.FTZ R196, R191, R196 ;  /* 0x000000c4bfc47221 */ /* 0x000fca0000010000 */
[----:B------:R-:W-:Y:S02]  /*4d80*/  MOV R218, R196 ;  /* 0x000000c400da7202 */ /* 0x000fe40000000f00 */
[----:B------:R-:W-:-:S07]  /*4d90*/  MOV R188, R216 ;  /* 0x000000d800bc7202 */ /* 0x000fce0000000f00 */
[----:B------:R-:W-:Y:S05]  /*4da0*/  WARPSYNC.COLLECTIVE R217, `(.L_x_8613) ;  /* 0x00000000d9087348 */ /* 0x000fea0003c00000 */
[----:B------:R0:W1:Y:S02]  /*4db0*/  SHFL.BFLY P0, R216, R218, R219, R236 ;  /* 0x0c0000dbdad87389 */ /* 0x00006400000000ec */
[----:B01----:R-:W-:Y:S01]  /*4dc0*/  ENDCOLLECTIVE ;  /* 0x000000000000791b */ /* 0x003fe20003800000 */
.L_x_8613:
[----:B------:R-:W-:Y:S01]  /*4dd0*/  FADD.FTZ R198, R197, R188 ;  /* 0x000000bcc5c67221 */ /* 0x000fe20000010000 */
[----:B------:R-:W-:-:S04]  /*4de0*/  HFMA2.MMA R219, -RZ, RZ, 0, 9.5367431640625e-07 ;  /* 0x00000010ffdb7435 */ /* 0x000fc800000001ff */
[----:B------:R-:W-:Y:S02]  /*4df0*/  MOV R218, R198 ;  /* 0x000000c600da7202 */ /* 0x000fe40000000f00 */
[----:B------:R-:W-:-:S07]  /*4e00*/  MOV R189, R216 ;  /* 0x000000d800bd7202 */ /* 0x000fce0000000f00 */
[----:B------:R-:W-:Y:S05]  /*4e10*/  WARPSYNC.COLLECTIVE R217, `(.L_x_8614) ;  /* 0x00000000d9087348 */ /* 0x000fea0003c00000 */
[----:B------:R0:W1:Y:S02]  /*4e20*/  SHFL.BFLY P0, R216, R218, R219, R236 ;  /* 0x0c0000dbdad87389 */ /* 0x00006400000000ec */
[----:B01----:R-:W-:Y:S01]  /*4e30*/  ENDCOLLECTIVE ;  /* 0x000000000000791b */ /* 0x003fe20003800000 */
.L_x_8614:
[----:B------:R-:W-:-:S05]  /*4e40*/  FADD.FTZ R187, R196, R189 ;  /* 0x000000bdc4bb7221 */ /* 0x000fca0000010000 */
[----:B------:R-:W-:Y:S02]  /*4e50*/  MOV R218, R187 ;  /* 0x000000bb00da7202 */ /* 0x000fe40000000f00 */
[----:B------:R-:W-:-:S07]  /*4e60*/  MOV R199, R216 ;  /* 0x000000d800c77202 */ /* 0x000fce0000000f00 */
[----:B------:R-:W-:Y:S05]  /*4e70*/  WARPSYNC.COLLECTIVE R217, `(.L_x_8615) ;  /* 0x00000000d9087348 */ /* 0x000fea0003c00000 */
[----:B------:R0:W1:Y:S02]  /*4e80*/  SHFL.BFLY P0, R216, R218, R219, R236 ;  /* 0x0c0000dbdad87389 */ /* 0x00006400000000ec */
[----:B01----:R-:W-:Y:S01]  /*4e90*/  ENDCOLLECTIVE ;  /* 0x000000000000791b */ /* 0x003fe20003800000 */
.L_x_8615:
[----:B------:R-:W-:Y:S05]  /*4ea0*/  BRA `(.L_x_8616) ;  /* 0xffffffc800847947 */ /* 0x000fea000383ffff */
.L_x_8617:
        /* <DEDUP_REMOVED lines=13> */
.L_x_11803:


//--------------------- .text._ZN10layer_norm13ln_bwd_kernelINS_13Kernel_traitsIf6__halffS2_fjLj768ELj1ELj4ELj1ELj16ENS_18Kernel_traits_baseILj768EfS2_fS2_fjLj128EEEEELb1ELb0ELb0ELb0EEEvNS_9BwdParamsE --------------------------
	.section	.text._ZN10layer_norm13ln_bwd_kernelINS_13Kernel_traitsIf6__halffS2_fjLj768ELj1ELj4ELj1ELj16ENS_18Kernel_traits_baseILj768EfS2_fS2_fjLj128EEEEELb1ELb0ELb0ELb0EEEvNS_9BwdParamsE,"ax",@progbits
	.align	128
        .global         _ZN10layer_norm13ln_bwd_kernelINS_13Kernel_traitsIf6__halffS2_fjLj768ELj1ELj4ELj1ELj16ENS_18Kernel_traits_baseILj768EfS2_fS2_fjLj128EEEEELb1ELb0ELb0ELb0EEEvNS_9BwdParamsE
        .type           _ZN10layer_norm13ln_bwd_kernelINS_13Kernel_traitsIf6__halffS2_fjLj768ELj1ELj4ELj1ELj16ENS_18Kernel_traits_baseILj768EfS2_fS2_fjLj128EEEEELb1ELb0ELb0ELb0EEEvNS_9BwdParamsE,@function
        .size           _ZN10layer_norm13ln_bwd_kernelINS_13Kernel_traitsIf6__halffS2_fjLj768ELj1ELj4ELj1ELj16ENS_18Kernel_traits_baseILj768EfS2_fS2_fjLj128EEEEELb1ELb0ELb0ELb0EEEvNS_9BwdParamsE,(.L_x_11804 - _ZN10layer_norm13ln_bwd_kernelINS_13Kernel_traitsIf6__halffS2_fjLj768ELj1ELj4ELj1ELj16ENS_18Kernel_traits_baseILj768EfS2_fS2_fjLj128EEEEELb1ELb0ELb0ELb0EEEvNS_9BwdParamsE)
        .other          _ZN10layer_norm13ln_bwd_kernelINS_13Kernel_traitsIf6__halffS2_fjLj768ELj1ELj4ELj1ELj16ENS_18Kernel_traits_baseILj768EfS2_fS2_fjLj128EEEEELb1ELb0ELb0ELb0EEEvNS_9BwdParamsE,@"STO_CUDA_ENTRY STV_DEFAULT"
_ZN10layer_norm13ln_bwd_kernelINS_13Kernel_traitsIf6__halffS2_fjLj768ELj1ELj4ELj1ELj16ENS_18Kernel_traits_baseILj768EfS2_fS2_fjLj128EEEEELb1ELb0ELb0ELb0EEEvNS_9BwdParamsE:
.text._ZN10layer_norm13ln_bwd_kernelINS_13Kernel_traitsIf6__halffS2_fjLj768ELj1ELj4ELj1ELj16ENS_18Kernel_traits_baseILj768EfS2_fS2_fjLj128EEEEELb1ELb0ELb0ELb0EEEvNS_9BwdParamsE:
        /* <DEDUP_REMOVED lines=72> */
.L_x_8633:
        /* <DEDUP_REMOVED lines=45> */
[----:B-1----:R-:W-:Y:S01]  /*0750*/  FMUL.FTZ R132, R130, R131 ;  /* 0x0000008382847220 */ /* 0x002fe20000410000 */
[----:B----4-:R-:W-:-:S02]  /*0760*/  HADD2.F32 R113, -RZ, R116.H0_H0 ;  /* 0x20000074ff717230 */ /* 0x010fc40000004100 */
[----:B------:R-:W-:-:S03]  /*0770*/  HADD2.F32 R116, -RZ, R116.H1_H1 ;  /* 0x30000074ff747230 */ /* 0x000fc60000004100 */
[----:B------:R-:W-:Y:S01]  /*0780*/  FMUL.FTZ R134, R80, R113 ;  /* 0x0000007150867220 */ /* 0x000fe20000410000 */
[--C-:B------:R-:W-:Y:S02]  /*0790*/  HADD2.F32 R115, -RZ, R117.reuse.H0_H0 ;  /* 0x20000075ff737230 */ /* 0x100fe40000004100 */
[----:B------:R-:W-:Y:S02]  /*07a0*/  HADD2.F32 R112, -RZ, R117.H1_H1 ;  /* 0x30000075ff707230 */ /* 0x000fe40000004100 */
[----:B---3--:R-:W-:Y:S01]  /*07b0*/  FADD.FTZ R117, -R179, R108 ;  /* 0x0000006cb3757221 */ /* 0x008fe20000010100 */
[--C-:B------:R-:W-:Y:S02]  /*07c0*/  HADD2.F32 R143, -RZ, R119.reuse.H0_H0 ;  /* 0x20000077ff8f7230 */ /* 0x100fe40000004100 */
[----:B------:R-:W-:Y:S01]  /*07d0*/  FMUL.FTZ R133, R81, R116 ;  /* 0x0000007451857220 */ /* 0x000fe20000410000 */
[----:B------:R-:W-:Y:S02]  /*07e0*/  HADD2.F32 R114, -RZ, R119.H1_H1 ;  /* 0x30000077ff727230 */ /* 0x000fe40000004100 */
[----:B------:R-:W-:Y:S01]  /*07f0*/  FADD.FTZ R119, -R179, R109 ;  /* 0x0000006db3777221 */ /* 0x000fe20000010100 */
[----:B------:R-:W-:Y:S01]  /*0800*/  FADD.FTZ R108, RZ, R134 ;  /* 0x00000086ff6c7221 */ /* 0x000fe20000010000 */
[----:B------:R-:W-:Y:S01]  /*0810*/  FFMA.FTZ R109, R3, R134, RZ ;  /* 0x00000086036d7223 */ /* 0x000fe200000100ff */
[----:B------:R-:W-:Y:S01]  /*0820*/  FADD.FTZ R181, -R179, R111 ;  /* 0x0000006fb3b57221 */ /* 0x000fe20000010100 */
[----:B------:R-:W-:Y:S01]  /*0830*/  FMUL.FTZ R131, R130, R135 ;  /* 0x0000008782837220 */ /* 0x000fe20000410000 */
[----:B------:R-:W-:Y:S01]  /*0840*/  FADD.FTZ R111, R108, R133 ;  /* 0x000000856c6f7221 */ /* 0x000fe20000010000 */
        /* <DEDUP_REMOVED lines=43> */
.L_x_8621:
[----:B------:R-:W-:Y:S05]  /*0b00*/  BSYNC B1 ;  /* 0x0000000000017941 */ /* 0x000fea0003800000 */
.L_x_8620:
        /* <DEDUP_REMOVED lines=83> */
.L_x_8623:
[----:B------:R-:W-:Y:S05]  /*1040*/  BSYNC B1 ;  /* 0x0000000000017941 */ /* 0x000fea0003800000 */
.L_x_8622:
        /* <DEDUP_REMOVED lines=82> */
.L_x_8625:
[----:B------:R-:W-:Y:S05]  /*1570*/  BSYNC B1 ;  /* 0x0000000000017941 */ /* 0x000fea0003800000 */
.L_x_8624:
        /* <DEDUP_REMOVED lines=21> */
.L_x_8645:
        /* <DEDUP_REMOVED lines=96> */
.L_x_8628:
[----:B------:R-:W-:Y:S05]  /*1cd0*/  BSYNC B1 ;  /* 0x0000000000017941 */ /* 0x000fea0003800000 */
.L_x_8627:
        /* <DEDUP_REMOVED lines=91> */
.L_x_8630:
[----:B------:R-:W-:Y:S05]  /*2290*/  BSYNC B1 ;  /* 0x0000000000017941 */ /* 0x000fea0003800000 */
.L_x_8629:
        /* <DEDUP_REMOVED lines=90> */
.L_x_8632:
[----:B------:R-:W-:Y:S05]  /*2840*/  BSYNC B1 ;  /* 0x0000000000017941 */ /* 0x000fea0003800000 */
.L_x_8631:
[----:B-123--:R-:W1:Y:S02]  /*2850*/  LDC.64 R108, c[0x0][0x210] ;  /* 0x00008400ff6c7b82 */ /* 0x00ee640000000a00 */
[----:B-1----:R-:W-:-:S04]  /*2860*/  LEA R126, R108, R126, 0x2 ;  /* 0x0000007e6c7e7211 */ /* 0x002fc800078e10ff */
[----:B------:R-:W-:-:S13]  /*2870*/  ISETP.GE.AND P1, PT, R126, R109, PT ;  /* 0x0000006d7e00720c */ /* 0x000fda0003f26270 */
[----:B------:R-:W-:Y:S05]  /*2880*/  @!P1 BRA `(.L_x_8633) ;  /* 0xffffffd800fc9947 */ /* 0x000fea000383ffff */
.L_x_8619:
[----:B------:R-:W-:Y:S05]  /*2890*/  BSYNC B0 ;  /* 0x0000000000007941 */ /* 0x000fea0003800000 */
.L_x_8618:
        /* <DEDUP_REMOVED lines=196> */
.L_x_8626:
        /* <DEDUP_REMOVED lines=8> */
.L_x_8635:
[----:B------:R-:W-:Y:S05]  /*3560*/  BSYNC B1 ;  /* 0x0000000000017941 */ /* 0x000fea0003800000 */
.L_x_8634:
        /* <DEDUP_REMOVED lines=8> */
.L_x_8636:
[----:B------:R-:W-:Y:S01]  /*35f0*/  FADD.FTZ R108, R108, R181 ;  /* 0x000000b56c6c7221 */ /* 0x000fe20000010000 */
[----:B------:R-:W-:-:S04]  /*3600*/  HFMA2.MMA R118, -RZ, RZ, 0, 1.1920928955078125e-07 ;  /* 0x00000002ff767435 */ /* 0x000fc800000001ff */
[----:B------:R-:W-:Y:S02]  /*3610*/  MOV R119, R108 ;  /* 0x0000006c00777202 */ /* 0x000fe40000000f00 */
[----:B------:R-:W-:-:S07]  /*3620*/  MOV R109, R117 ;  /* 0x00000075006d7202 */ /* 0x000fce0000000f00 */
[----:B------:R-:W-:Y:S05]  /*3630*/  WARPSYNC.COLLECTIVE R116, `(.L_x_8637) ;  /* 0x0000000074087348 */ /* 0x000fea0003c00000 */
[----:B------:R0:W1:Y:S02]  /*3640*/  SHFL.BFLY P1, R117, R119, R118, R177 ;  /* 0x0c00007677757389 */ /* 0x00006400000200b1 */
[----:B01----:R-:W-:Y:S01]  /*3650*/  ENDCOLLECTIVE ;  /* 0x000000000000791b */ /* 0x003fe20003800000 */
.L_x_8637:
[----:B------:R-:W-:-:S05]  /*3660*/  FADD.FTZ R109, R109, R180 ;  /* 0x000000b46d6d7221 */ /* 0x000fca0000010000 */
[----:B------:R-:W-:Y:S02]  /*3670*/  MOV R119, R109 ;  /* 0x0000006d00777202 */ /* 0x000fe40000000f00 */
[----:B------:R-:W-:-:S07]  /*3680*/  MOV R111, R117 ;  /* 0x00000075006f7202 */ /* 0x000fce0000000f00 */
[----:B------:R-:W-:Y:S05]  /*3690*/  WARPSYNC.COLLECTIVE R116, `(.L_x_8638) ;  /* 0x0000000074087348 */ /* 0x000fea0003c00000 */
[----:B------:R0:W1:Y:S02]  /*36a0*/  SHFL.BFLY P1, R117, R119, R118, R177 ;  /* 0x0c00007677757389 */ /* 0x00006400000200b1 */
[----:B01----:R-:W-:Y:S01]  /*36b0*/  ENDCOLLECTIVE ;  /* 0x000000000000791b */ /* 0x003fe20003800000 */
.L_x_8638:
[----:B------:R-:W-:Y:S01]  /*36c0*/  FADD.FTZ R111, R108, R111 ;  /* 0x0000006f6c6f7221 */ /* 0x000fe20000010000 */
[----:B------:R-:W-:-:S04]  /*36d0*/  HFMA2.MMA R118, -RZ, RZ, 0, 2.384185791015625e-07 ;  /* 0x00000004ff767435 */ /* 0x000fc800000001ff */
[----:B------:R-:W-:Y:S02]  /*36e0*/  MOV R119, R111 ;  /* 0x0000006f00777202 */ /* 0x000fe40000000f00 */
[----:B------:R-:W-:-:S07]  /*36f0*/  MOV R110, R117 ;  /* 0x00000075006e7202 */ /* 0x000fce0000000f00 */
[----:B------:R-:W-:Y:S05]  /*3700*/  WARPSYNC.COLLECTIVE R116, `(.L_x_8639) ;  /* 0x0000000074087348 */ /* 0x000fea0003c00000 */
[----:B------:R0:W1:Y:S02]  /*3710*/  SHFL.BFLY P1, R117, R119, R118, R177 ;  /* 0x0c00007677757389 */ /* 0x00006400000200b1 */
[----:B01----:R-:W-:Y:S01]  /*3720*/  ENDCOLLECTIVE ;  /* 0x000000000000791b */ /* 0x003fe20003800000 */
.L_x_8639:
[----:B------:R-:W-:-:S05]  /*3730*/  FADD.FTZ R110, R109, R110 ;  /* 0x0000006e6d6e7221 */ /* 0x000fca0000010000 */
[----:B------:R-:W-:Y:S02]  /*3740*/  MOV R119, R110 ;  /* 0x0000006e00777202 */ /* 0x000fe40000000f00 */
[----:B------:R-:W-:-:S07]  /*3750*/  MOV R112, R117 ;  /* 0x0000007500707202 */ /* 0x000fce0000000f00 */
[----:B------:R-:W-:Y:S05]  /*3760*/  WARPSYNC.COLLECTIVE R116, `(.L_x_8640) ;  /* 0x0000000074087348 */ /* 0x000fea0003c00000 */
[----:B------:R0:W1:Y:S02]  /*3770*/  SHFL.BFLY P1, R117, R119, R118, R177 ;  /* 0x0c00007677757389 */ /* 0x00006400000200b1 */
[----:B01----:R-:W-:Y:S01]  /*3780*/  ENDCOLLECTIVE ;  /* 0x000000000000791b */ /* 0x003fe20003800000 */
.L_x_8640:
[----:B------:R-:W-:Y:S01]  /*3790*/  FADD.FTZ R112, R111, R112 ;  /* 0x000000706f707221 */ /* 0x000fe20000010000 */
[----:B------:R-:W-:-:S04]  /*37a0*/  HFMA2.MMA R118, -RZ, RZ, 0, 4.76837158203125e-07 ;  /* 0x00000008ff767435 */ /* 0x000fc800000001ff */
[----:B------:R-:W-:Y:S02]  /*37b0*/  MOV R119, R112 ;  /* 0x0000007000777202 */ /* 0x000fe40000000f00 */
[----:B------:R-:W-:-:S07]  /*37c0*/  MOV R113, R117 ;  /* 0x0000007500717202 */ /* 0x000fce0000000f00 */
[----:B------:R-:W-:Y:S05]  /*37d0*/  WARPSYNC.COLLECTIVE R116, `(.L_x_8641) ;  /* 0x0000000074087348 */ /* 0x000fea0003c00000 */
[----:B------:R0:W1:Y:S02]  /*37e0*/  SHFL.BFLY P1, R117, R119, R118, R177 ;  /* 0x0c00007677757389 */ /* 0x00006400000200b1 */
[----:B01----:R-:W-:Y:S01]  /*37f0*/  ENDCOLLECTIVE ;  /* 0x000000000000791b */ /* 0x003fe20003800000 */
.L_x_8641:
[----:B------:R-:W-:-:S05]  /*3800*/  FADD.FTZ R113, R110, R113 ;  /* 0x000000716e717221 */ /* 0x000fca0000010000 */
[----:B------:R-:W-:Y:S02]  /*3810*/  MOV R119, R113 ;  /* 0x0000007100777202 */ /* 0x000fe40000000f00 */
[----:B------:R-:W-:-:S07]  /*3820*/  MOV R115, R117 ;  /* 0x0000007500737202 */ /* 0x000fce0000000f00 */
[----:B------:R-:W-:Y:S05]  /*3830*/  WARPSYNC.COLLECTIVE R116, `(.L_x_8642) ;  /* 0x0000000074087348 */ /* 0x000fea0003c00000 */
[----:B------:R0:W1:Y:S02]  /*3840*/  SHFL.BFLY P1, R117, R119, R118, R177 ;  /* 0x0c00007677757389 */ /* 0x00006400000200b1 */
[----:B01----:R-:W-:Y:S01]  /*3850*/  ENDCOLLECTIVE ;  /* 0x000000000000791b */ /* 0x003fe20003800000 */
.L_x_8642:
[----:B------:R-:W-:Y:S01]  /*3860*/  FADD.FTZ R115, R112, R115 ;  /* 0x0000007370737221 */ /* 0x000fe20000010000 */
[----:B------:R-:W-:-:S04]  /*3870*/  HFMA2.MMA R118, -RZ, RZ, 0, 9.5367431640625e-07 ;  /* 0x00000010ff767435 */ /* 0x000fc800000001ff */
[----:B------:R-:W-:Y:S02]  /*3880*/  MOV R119, R115 ;  /* 0x0000007300777202 */ /* 0x000fe40000000f00 */
[----:B------:R-:W-:-:S07]  /*3890*/  MOV R114, R117 ;  /* 0x0000007500727202 */ /* 0x000fce0000000f00 */
[----:B------:R-:W-:Y:S05]  /*38a0*/  WARPSYNC.COLLECTIVE R116, `(.L_x_8643) ;  /* 0x0000000074087348 */ /* 0x000fea0003c00000 */
[----:B------:R0:W1:Y:S02]  /*38b0*/  SHFL.BFLY P1, R117, R119, R118, R177 ;  /* 0x0c00007677757389 */ /* 0x00006400000200b1 */
[----:B01----:R-:W-:Y:S01]  /*38c0*/  ENDCOLLECTIVE ;  /* 0x000000000000791b */ /* 0x003fe20003800000 */
.L_x_8643:
[----:B------:R-:W-:-:S05]  /*38d0*/  FADD.FTZ R114, R113, R114 ;  /* 0x0000007271727221 */ /* 0x000fca0000010000 */
[----:B------:R-:W-:Y:S02]  /*38e0*/  MOV R119, R114 ;  /* 0x0000007200777202 */ /* 0x000fe40000000f00 */
[----:B------:R-:W-:-:S07]  /*38f0*/  MOV R108, R117 ;  /* 0x00000075006c7202 */ /* 0x000fce0000000f00 */
[----:B------:R-:W-:Y:S05]  /*3900*/  WARPSYNC.COLLECTIVE R116, `(.L_x_8644) ;  /* 0x0000000074087348 */ /* 0x000fea0003c00000 */
[----:B------:R0:W1:Y:S02]  /*3910*/  SHFL.BFLY P1, R117, R119, R118, R177 ;  /* 0x0c00007677757389 */ /* 0x00006400000200b1 */
[----:B01----:R-:W-:Y:S01]  /*3920*/  ENDCOLLECTIVE ;  /* 0x000000000000791b */ /* 0x003fe20003800000 */
.L_x_8644:
[----:B------:R-:W-:Y:S01]  /*3930*/  MOV R109, R117 ;  /* 0x00000075006d7202 */ /* 0x000fe20000000f00 */
[----:B------:R-:W-:Y:S06]  /*3940*/  BRA `(.L_x_8645) ;  /* 0xffffffdc00607947 */ /* 0x000fec000383ffff */
.L_x_8646:
        /* <DEDUP_REMOVED lines=11> */
.L_x_11804:


//--------------------- .text._ZN10layer_norm13ln_bwd_kernelINS_13Kernel_traitsIf6__halffS2_fjLj768ELj1ELj4ELj1ELj16ENS_18Kernel_traits_baseILj768EfS2_fS2_fjLj128EEEEELb1ELb0ELb0ELb1EEEvNS_9BwdParamsE --------------------------
	.section	.text._ZN10layer_norm13ln_bwd_kernelINS_13Kernel_traitsIf6__halffS2_fjLj768ELj1ELj4ELj1ELj16ENS_18Kernel_traits_baseILj768EfS2_fS2_fjLj128EEEEELb1ELb0ELb0ELb1EEEvNS_9BwdParamsE,"ax",@progbits
	.align	128
        .global         _ZN10layer_norm13ln_bwd_kernelINS_13Kernel_traitsIf6__halffS2_fjLj768ELj1ELj4ELj1ELj16ENS_18Kernel_traits_baseILj768EfS2_fS2_fjLj128EEEEELb1ELb0ELb0ELb1EEEvNS_9BwdParamsE
        .type           _ZN10layer_norm13ln_bwd_kernelINS_13Kernel_traitsIf6__halffS2_fjLj768ELj1ELj4ELj1ELj16ENS_18Kernel_traits_baseILj768EfS2_fS2_fjLj128EEEEELb1ELb0ELb0ELb1EEEvNS_9BwdParamsE,@function
        .size           _ZN10layer_norm13ln_bwd_kernelINS_13Kernel_traitsIf6__halffS2_fjLj768ELj1ELj4ELj1ELj16ENS_18Kernel_traits_baseILj768EfS2_fS2_fjLj128EEEEELb1ELb0ELb0ELb1EEEvNS_9BwdParamsE,(.L_x_11805 - _ZN10layer_norm13ln_bwd_kernelINS_13Kernel_traitsIf6__halffS2_fjLj768ELj1ELj4ELj1ELj16ENS_18Kernel_traits_baseILj768EfS2_fS2_fjLj128EEEEELb1ELb0ELb0ELb1EEEvNS_9BwdParamsE)
        .other          _ZN10layer_norm13ln_bwd_kernelINS_13Kernel_traitsIf6__halffS2_fjLj768ELj1ELj4ELj1ELj16ENS_18Kernel_traits_baseILj768EfS2_fS2_fjLj128EEEEELb1ELb0ELb0ELb1EEEvNS_9BwdParamsE,@"STO_CUDA_ENTRY STV_DEFAULT"
_ZN10layer_norm13ln_bwd_kernelINS_13Kernel_traitsIf6__halffS2_fjLj768ELj1ELj4ELj1ELj16ENS_18Kernel_traits_baseILj768EfS2_fS2_fjLj128EEEEELb1ELb0ELb0ELb1EEEvNS_9BwdParamsE:
.text._ZN10layer_norm13ln_bwd_kernelINS_13Kernel_traitsIf6__halffS2_fjLj768ELj1ELj4ELj1ELj16ENS_18Kernel_traits_baseILj768EfS2_fS2_fjLj128EEEEELb1ELb0ELb0ELb1EEEvNS_9BwdParamsE:
        /* <DEDUP_REMOVED lines=39> */
.L_x_8648:
        /* <DEDUP_REMOVED lines=41> */
[----:B0-----:R-:W-:-:S07]  /*0500*/  MOV R150, RZ ;  /* 0x000000ff00967202 */ /* 0x001fce0000000f00 */
.L_x_8652:
        /* <DEDUP_REMOVED lines=38> */
[----:B-----5:R-:W5:Y:S01]  /*0770*/  LDG.E.64 R96, desc[UR4][R96.64] ;  /* 0x0000000460607981 */ /* 0x020f62000c1e1b00 */
[----:B0-----:R-:W-:-:S06]  /*0780*/  IMAD.WIDE.U32 R98, R155, 0x8, R162 ;  /* 0x000000089b627825 */ /* 0x001fcc00078e00a2 */
[----:B------:R-:W5:Y:S01]  /*0790*/  LDG.E.64 R98, desc[UR4][R98.64] ;  /* 0x0000000462627981 */ /* 0x000f62000c1e1b00 */
[----:B------:R-:W-:-:S04]  /*07a0*/  ISETP.NE.U32.AND P1, PT, R100, RZ, PT ;  /* 0x000000ff6400720c */ /* 0x000fc80003f25070 */
[----:B------:R-:W-:-:S13]  /*07b0*/  ISETP.NE.AND.EX P1, PT, R101, RZ, PT, P1 ;  /* 0x000000ff6500720c */ /* 0x000fda0003f25310 */
[----:B------:R-:W0:Y:S08]  /*07c0*/  @P1 LDC.64 R158, c[0x0][0x2c8] ;  /* 0x0000b200ff9e1b82 */ /* 0x000e300000000a00 */
[----:B------:R-:W1:Y:S08]  /*07d0*/  @P1 LDC.64 R2, c[0x0][0x2c8] ;  /* 0x0000b200ff021b82 */ /* 0x000e700000000a00 */
[----:B------:R-:W1:Y:S01]  /*07e0*/  @P1 LDC.64 R160, c[0x0][0x2c8] ;  /* 0x0000b200ffa01b82 */ /* 0x000e620000000a00 */
[----:B0-----:R-:W-:-:S05]  /*07f0*/  @P1 IMAD.WIDE.U32 R158, R154, 0x20, R158 ;  /* 0x000000209a9e1825 */ /* 0x001fca00078e009e */
[----:B------:R-:W5:Y:S04]  /*0800*/  @P1 LDG.E.128 R36, desc[UR4][R158.64] ;  /* 0x000000049e241981 */ /* 0x000f68000c1e1d00 */
[----:B------:R2:W5:Y:S01]  /*0810*/  @P1 LDG.E.128 R40, desc[UR4][R158.64+0x10] ;  /* 0x000010049e281981 */ /* 0x000562000c1e1d00 */
[----:B-1----:R-:W-:Y:S01]  /*0820*/  @P1 IMAD.WIDE.U32 R2, R155, 0x20, R2 ;  /* 0x000000209b021825 */ /* 0x002fe200078e0002 */
[----:B------:R-:W-:-:S03]  /*0830*/  MOV R152, 0x3f800000 ;  /* 0x3f80000000987802 */ /* 0x000fc60000000f00 */
[C---:B------:R-:W-:Y:S01]  /*0840*/  IMAD.WIDE.U32 R162, R153.reuse, 0x8, R162 ;  /* 0x0000000899a27825 */ /* 0x040fe200078e00a2 */
[----:B------:R-:W5:Y:S03]  /*0850*/  @P1 LDG.E.128 R28, desc[UR4][R2.64] ;  /* 0x00000004021c1981 */ /* 0x000f66000c1e1d00 */
[----:B------:R-:W-:Y:S01]  /*0860*/  @P1 IMAD.WIDE.U32 R160, R153, 0x20, R160 ;  /* 0x0000002099a01825 */ /* 0x000fe200078e00a0 */
[----:B------:R-:W5:Y:S04]  /*0870*/  @P1 LDG.E.128 R32, desc[UR4][R2.64+0x10] ;  /* 0x0000100402201981 */ /* 0x000f68000c1e1d00 */
        /* <DEDUP_REMOVED lines=8> */
[C---:B---3--:R-:W-:Y:S01]  /*0900*/  FADD.FTZ R169, -R192.reuse, R71 ;  /* 0x00000047c0a97221 */ /* 0x048fe20000010100 */
[--C-:B------:R-:W-:Y:S02]  /*0910*/  HADD2.F32 R61, -RZ, R64.reuse.H0_H0 ;  /* 0x20000040ff3d7230 */ /* 0x100fe40000004100 */
[----:B------:R-:W-:Y:S02]  /*0920*/  HADD2.F32 R64, -RZ, R64.H1_H1 ;  /* 0x30000040ff407230 */ /* 0x000fe40000004100 */
[----:B------:R-:W-:Y:S01]  /*0930*/  FADD.FTZ R165, -R192, R62 ;  /* 0x0000003ec0a57221 */ /* 0x000fe20000010100 */
[----:B------:R-:W-:Y:S01]  /*0940*/  FMUL.FTZ R71, R24, R61 ;  /* 0x0000003d18477220 */ /* 0x000fe20000410000 */
[----:B------:R-:W-:-:S02]  /*0950*/  HADD2.F32 R62, -RZ, R65.H0_H0 ;  /* 0x20000041ff3e7230 */ /* 0x000fc40000004100 */
[----:B------:R-:W-:Y:S01]  /*0960*/  FMUL.FTZ R0, R156, R157 ;  /* 0x0000009d9c007220 */ /* 0x000fe20000410000 */
[C---:B0-----:R-:W-:Y:S01]  /*0970*/  FADD.FTZ R163, -R192.reuse, R70 ;  /* 0x00000046c0a37221 */ /* 0x041fe20000010100 */
[--C-:B------:R-:W-:Y:S02]  /*0980*/  HADD2.F32 R180, -RZ, R79.reuse.H0_H0 ;  /* 0x2000004fffb47230 */ /* 0x100fe40000004100 */
[C---:B------:R-:W-:Y:S01]  /*0990*/  FADD.FTZ R167, -R192.reuse, R63 ;  /* 0x0000003fc0a77221 */ /* 0x040fe20000010100 */
[----:B------:R-:W-:Y:S02]  /*09a0*/  HADD2.F32 R182, -RZ, R79.H1_H1 ;  /* 0x3000004fffb67230 */ /* 0x000fe40000004100 */
[----:B------:R-:W-:Y:S01]  /*09b0*/  FADD.FTZ R179, -R192, R80 ;  /* 0x00000050c0b37221 */ /* 0x000fe20000010100 */
[----:B------:R-:W-:Y:S01]  /*09c0*/  FMUL.FTZ R70, R25, R64 ;  /* 0x0000004019467220 */ /* 0x000fe20000410000 */
[----:B------:R-:W-:Y:S01]  /*09d0*/  FADD.FTZ R79, RZ, R71 ;  /* 0x00000047ff4f7221 */ /* 0x000fe20000010000 */
[----:B------:R-:W-:Y:S01]  /*09e0*/  FMUL.FTZ R63, R156, R159 ;  /* 0x0000009f9c3f7220 */ /* 0x000fe20000410000 */
[----:B------:R-:W-:Y:S01]  /*09f0*/  FFMA.FTZ R80, R0, R71, RZ ;  /* 0x0000004700507223 */ /* 0x000fe200000100ff */
[----:B------:R-:W-:-:S02]  /*0a00*/  HADD2.F32 R158, -RZ, R65.H1_H1 ;  /* 0x30000041ff9e7230 */ /* 0x000fc40000004100 */
[----:B------:R-:W-:Y:S01]  /*0a10*/  FADD.FTZ R161, -R192, R68 ;  /* 0x00000044c0a17221 */ /* 0x000fe20000010100 */
[--C-:B------:R-:W-:Y:S02]  /*0a20*/  HADD2.F32 R172, -RZ, R77.reuse.H0_H0 ;  /* 0x2000004dffac7230 */ /* 0x100fe40000004100 */
[----:B------:R-:W-:Y:S02]  /*0a30*/  HADD2.F32 R174, -RZ, R77.H1_H1 ;  /* 0x3000004dffae7230 */ /* 0x000fe40000004100 */
[----:B------:R-:W-:Y:S01]  /*0a40*/  FMUL.FTZ R77, R26, R62 ;  /* 0x0000003e1a4d7220 */ /* 0x000fe20000410000 */
[--C-:B------:R-:W-:Y:S02]  /*0a50*/  HADD2.F32 R184, -RZ, R88.reuse.H0_H0 ;  /* 0x20000058ffb87230 */ /* 0x100fe40000004100 */
[----:B------:R-:W-:Y:S02]  /*0a60*/  HADD2.F32 R186, -RZ, R88.H1_H1 ;  /* 0x30000058ffba7230 */ /* 0x000fe40000004100 */
[----:B------:R-:W-:Y:S01]  /*0a70*/  FADD.FTZ R88, R79, R70 ;  /* 0x000000464f587221 */ /* 0x000fe20000010000 */
[----:B------:R-:W-:-:S02]  /*0a80*/  HADD2.F32 R160, -RZ, R66.H0_H0 ;  /* 0x20000042ffa07230 */ /* 0x000fc40000004100 */
[----:B------:R-:W-:Y:S01]  /*0a90*/  FFMA.FTZ R159, R63, R70, R80 ;  /* 0x000000463f9f7223 */ /* 0x000fe20000010050 */
[----:B------:R-:W-:Y:S02]  /*0aa0*/  HADD2.F32 R162, -RZ, R66.H1_H1 ;  /* 0x30000042ffa27230 */ /* 0x000fe40000004100 */
[----:B------:R-:W-:Y:S01]  /*0ab0*/  FMUL.FTZ R66, R156, R165 ;  /* 0x000000a59c427220 */ /* 0x000fe20000410000 */
[----:B------:R-:W-:Y:S01]  /*0ac0*/  FADD.FTZ R175, -R192, R74 ;  /* 0x0000004ac0af7221 */ /* 0x000fe20000010100 */
[--C-:B------:R-:W-:Y:S02]  /*0ad0*/  HADD2.F32 R168, -RZ, R76.reuse.H0_H0 ;  /* 0x2000004cffa87230 */ /* 0x100fe40000004100 */
[----:B------:R-:W-:Y:S01]  /*0ae0*/  FMUL.FTZ R74, R156, R161 ;  /* 0x000000a19c4a7220 */ /* 0x000fe20000410000 */
[----:B------:R-:W-:Y:S02]  /*0af0*/  HADD2.F32 R170, -RZ, R76.H1_H1 ;  /* 0x3000004cffaa7230 */ /* 0x000fe40000004100 */
[----:B------:R-:W-:Y:S01]  /*0b00*/  FMUL.FTZ R76, R27, R158 ;  /* 0x0000009e1b4c7220 */ /* 0x000fe20000410000 */
[----:B------:R-:W-:-:S02]  /*0b10*/  HADD2.F32 R164, -RZ, R67.H0_H0 ;  /* 0x20000043ffa47230 */ /* 0x000fc40000004100 */
[----:B------:R-:W-:Y:S01]  /*0b20*/  FADD.FTZ R161, R88, R77 ;  /* 0x0000004d58a17221 */ /* 0x000fe20000010000 */
[----:B------:R-:W-:Y:S02]  /*0b30*/  HADD2.F32 R166, -RZ, R67.H1_H1 ;  /* 0x30000043ffa67230 */ /* 0x000fe40000004100 */
[----:B------:R-:W-:Y:S01]  /*0b40*/  FMUL.FTZ R67, R156, R167 ;  /* 0x000000a79c437220 */ /* 0x000fe20000410000 */
[----:B------:R-:W-:Y:S01]  /*0b50*/  FFMA.FTZ R88, R66, R77, R159 ;  /* 0x0000004d42587223 */ /* 0x000fe2000001009f */
[C---:B------:R-:W-:Y:S01]  /*0b60*/  FADD.FTZ R193, -R192.reuse, R87 ;  /* 0x00000057c0c17221 */ /* 0x040fe20000010100 */
[----:B------:R-:W-:Y:S01]  /*0b70*/  FADD.FTZ R195, -R192, R92 ;  /* 0x0000005cc0c37221 */ /* 0x000fe20000010100 */
[----:B------:R-:W-:Y:S01]  /*0b80*/  FMUL.FTZ R87, R20, R160 ;  /* 0x000000a014577220 */ /* 0x000fe20000410000 */
[----:B------:R-:W-:Y:S01]  /*0b90*/  FADD.FTZ R92, R161, R76 ;  /* 0x0000004ca15c7221 */ /* 0x000fe20000010000 */
[----:B------:R-:W-:Y:S01]  /*0ba0*/  FADD.FTZ R69, -R192, R69 ;  /* 0x00000045c0457221 */ /* 0x000fe20000010100 */
[----:B------:R-:W-:Y:S01]  /*0bb0*/  FFMA.FTZ R159, R67, R76, R88 ;  /* 0x0000004c439f7223 */ /* 0x000fe20000010058 */
        /* <DEDUP_REMOVED lines=18> */
[----:B------:R-:W-:Y:S01]  /*0ce0*/  FADD.FTZ R171, -R192, R72 ;  /* 0x00000048c0ab7221 */ /* 0x000fe20000010100 */
[----:B------:R-:W-:Y:S01]  /*0cf0*/  FADD.FTZ R165, R94, R73 ;  /* 0x000000495ea57221 */ /* 0x000fe20000010000 */
        /* <DEDUP_REMOVED lines=26> */
[C---:B------:R-:W-:Y:S01]  /*0ea0*/  FFMA.FTZ R167, R83.reuse, R84, R160 ;  /* 0x0000005453a77223 */ /* 0x040fe200000100a0 */
[----:B------:R-:W-:Y:S01]  /*0eb0*/  FADD.FTZ R191, -R192, R86 ;  /* 0x00000056c0bf7221 */ /* 0x000fe20000010100 */
[----:B------:R-:W-:Y:S01]  /*0ec0*/  FADD.FTZ R118, R170, R118 ;  /* 0x00000076aa767221 */ /* 0x000fe20000010000 */
[----:B------:R-:W-:Y:S01]  /*0ed0*/  FFMA.FTZ R142, R83, R170, R142 ;  /* 0x000000aa538e7223 */ /* 0x000fe2000001008e */
[----:B------:R-:W-:-:S02]  /*0ee0*/  HADD2.F32 R86, -RZ, R90.H0_H0 ;  /* 0x2000005aff567230 */ /* 0x000fc40000004100 */
[----:B------:R-:W-:Y:S01]  /*0ef0*/  FADD.FTZ R170, R184, R109 ;  /* 0x0000006db8aa7221 */ /* 0x000fe20000010000 */
[----:B------:R-:W-:Y:S02]  /*0f00*/  HADD2.F32 R65, -RZ, R90.H1_H1 ;  /* 0x3000005aff417230 */ /* 0x000fe40000004100 */
[----:B------:R-:W-:Y:S01]  /*0f10*/  FADD.FTZ R181, -R192, R81 ;  /* 0x00000051c0b57221 */ /* 0x000fe20000010100 */
        /* <DEDUP_REMOVED lines=23> */
[----:B------:R-:W-:Y:S01]  /*1090*/  FFMA.FTZ R172, R163, R186, R134 ;  /* 0x000000baa3ac7223 */ /* 0x000fe20000010086 */
[----:B------:R-:W-:Y:S01]  /*10a0*/  FMUL.FTZ R159, R14, R180 ;  /* 0x000000b40e9f7220 */ /* 0x000fe20000410000 */
[----:B------:R-:W-:Y:S01]  /*10b0*/  FADD.FTZ R174, R188, R107 ;  /* 0x0000006bbcae7221 */ /* 0x000fe20000010000 */
[----:B------:R-:W-:Y:S01]  /*10c0*/  FADD.FTZ R134, R133, R80 ;  /* 0x0000005085867221 */ /* 0x000fe20000010000 */
[----:B------:R-:W-:Y:S01]  /*10d0*/  FMUL.FTZ R88, R156, R183 ;  /* 0x000000b79c587220 */ /* 0x000fe20000410000 */
        /* <DEDUP_REMOVED lines=20> */
[----:B------:R-:W-:Y:S01]  /*1220*/  FADD.FTZ R93, -R192, R93 ;  /* 0x0000005dc05d7221 */ /* 0x000fe20000010100 */
[----:B------:R-:W-:Y:S01]  /*1230*/  FMUL.FTZ R169, R10, R188 ;  /* 0x000000bc0aa97220 */ /* 0x000fe20000410000 */
[----:B------:R-:W-:Y:S01]  /*1240*/  FADD.FTZ R86, R105, R160 ;  /* 0x000000a069567221 */ /* 0x000fe20000010000 */
[C---:B------:R-:W-:Y:S01]  /*1250*/  FMUL.FTZ R158, R156.reuse, R191 ;  /* 0x000000bf9c9e7220 */ /* 0x040fe20000410000 */
        /* <DEDUP_REMOVED lines=18> */
[----:B------:R-:W-:Y:S01]  /*1380*/  FADD.FTZ R95, -R192, R95 ;  /* 0x0000005fc05f7221 */ /* 0x000fe20000010100 */
        /* <DEDUP_REMOVED lines=49> */
.L_x_8664:
        /* <DEDUP_REMOVED lines=138> */
[-CC-:B------:R-:W-:Y:S01]  /*1f40*/  FFMA.FTZ R165, R165, R168.reuse, R91.reuse ;  /* 0x000000a8a5a57223 */ /* 0x180fe2000001005b */
[--C-:B------:R-:W-:Y:S01]  /*1f50*/  FFMA.FTZ R164, R164, R168, R91.reuse ;  /* 0x000000a8a4a47223 */ /* 0x100fe2000001005b */
[----:B------:R-:W-:Y:S01]  /*1f60*/  FADD.FTZ R169, R169, -R158 ;  /* 0x8000009ea9a97221 */ /* 0x000fe20000010000 */
        /* <DEDUP_REMOVED lines=11> */
[----:B------:R-:W-:Y:S01]  /*2020*/  FADD.FTZ R91, R60, -R91 ;  /* 0x8000005b3c5b7221 */ /* 0x000fe20000010000 */
[----:B------:R-:W-:Y:S01]  /*2030*/  F2FP.F16.F32.PACK_AB R61, R77, R66 ;  /* 0x000000424d3d723e */ /* 0x000fe200000000ff */
[----:B------:R-:W-:Y:S01]  /*2040*/  FMUL.FTZ R66, R62, UR12 ;  /* 0x0000000c3e427c20 */ /* 0x000fe20008410000 */
[----:B------:R-:W-:Y:S01]  /*2050*/  F2FP.F16.F32.PACK_AB R60, R76, R63 ;  /* 0x0000003f4c3c723e */ /* 0x000fe200000000ff */
[----:B------:R-:W-:Y:S01]  /*2060*/  @P2 FADD.FTZ R167, R44, R167 ;  /* 0x000000a72ca72221 */ /* 0x000fe20000010000 */
[----:B------:R-:W-:Y:S01]  /*2070*/  F2FP.F16.F32.PACK_AB R63, R83, R78 ;  /* 0x0000004e533f723e */ /* 0x000fe200000000ff */
[----:B------:R-:W-:Y:S01]  /*2080*/  FMUL.FTZ R94, R156, R163 ;  /* 0x000000a39c5e7220 */ /* 0x000fe20000410000 */
        /* <DEDUP_REMOVED lines=107> */
.L_x_8650:
        /* <DEDUP_REMOVED lines=48> */
.L_x_8649:
[----:B------:R-:W-:Y:S05]  /*2a40*/  BSYNC B0 ;  /* 0x0000000000007941 */ /* 0x000fea0003800000 */
.L_x_8647:
[----:B------:R-:W0:Y:S01]  /*2a50*/  S2R R3, SR_CgaCtaId ;  /* 0x0000000000037919 */ /* 0x000e220000008800 */
[----:B------:R-:W-:Y:S01]  /*2a60*/  SHF.R.U32.HI R0, RZ, 0x5, R102 ;  /* 0x00000005ff007819 */ /* 0x000fe20000011666 */
[----:B------:R-:W-:Y:S05]  /*2a70*/  WARPSYNC.ALL ;  /* 0x0000000000007948 */ /* 0x000fea0003800000 */
[----:B-1----:R-:W-:Y:S01]  /*2a80*/  LOP3.LUT R53, R102, 0x1f, RZ, 0xc0, !PT ;  /* 0x0000001f66357812 */ /* 0x002fe200078ec0ff */
        /* <DEDUP_REMOVED lines=142> */
.L_x_8651:
        /* <DEDUP_REMOVED lines=8> */
.L_x_8654:
[----:B------:R-:W-:Y:S05]  /*33f0*/  BSYNC B2 ;  /* 0x0000000000027941 */ /* 0x000fea0003800000 */
.L_x_8653:
        /* <DEDUP_REMOVED lines=9> */
.L_x_8655:
        /* <DEDUP_REMOVED lines=8> */
.L_x_8656:
[----:B------:R-:W-:-:S05]  /*3510*/  FADD.FTZ R108, R75, R108 ;  /* 0x0000006c4b6c7221 */ /* 0x000fca0000010000 */
[----:B------:R-:W-:Y:S02]  /*3520*/  MOV R184, R108 ;  /* 0x0000006c00b87202 */ /* 0x000fe40000000f00 */
[----:B------:R-:W-:-:S07]  /*3530*/  MOV R91, R134 ;  /* 0x00000086005b7202 */ /* 0x000fce0000000f00 */
[----:B------:R-:W-:Y:S05]  /*3540*/  WARPSYNC.COLLECTIVE R181, `(.L_x_8657) ;  /* 0x00000000b5087348 */ /* 0x000fea0003c00000 */
[----:B------:R0:W1:Y:S02]  /*3550*/  SHFL.BFLY P1, R134, R184, R183, R186 ;  /* 0x0c0000b7b8867389 */ /* 0x00006400000200ba */
[----:B01----:R-:W-:Y:S01]  /*3560*/  ENDCOLLECTIVE ;  /* 0x000000000000791b */ /* 0x003fe20003800000 */
.L_x_8657:
        /* <DEDUP_REMOVED lines=8> */
.L_x_8658:
[----:B------:R-:W-:Y:S01]  /*35f0*/  FADD.FTZ R105, R108, R105 ;  /* 0x000000696c697221 */ /* 0x000fe20000010000 */
[----:B------:R-:W-:-:S04]  /*3600*/  MOV R108, R175 ;  /* 0x000000af006c7202 */ /* 0x000fc80000000f00 */
[----:B------:R-:W-:Y:S02]  /*3610*/  MOV R184, R105 ;  /* 0x0000006900b87202 */ /* 0x000fe40000000f00 */
[----:B------:R-:W-:-:S07]  /*3620*/  MOV R110, R134 ;  /* 0x00000086006e7202 */ /* 0x000fce0000000f00 */
[----:B------:R-:W-:Y:S05]  /*3630*/  WARPSYNC.COLLECTIVE R181, `(.L_x_8659) ;  /* 0x00000000b5087348 */ /* 0x000fea0003c00000 */
[----:B------:R0:W1:Y:S02]  /*3640*/  SHFL.BFLY P1, R134, R184, R183, R186 ;  /* 0x0c0000b7b8867389 */ /* 0x00006400000200ba */
[----:B01----:R-:W-:Y:S01]  /*3650*/  ENDCOLLECTIVE ;  /* 0x000000000000791b */ /* 0x003fe20003800000 */
.L_x_8659:
        /* <DEDUP_REMOVED lines=8> */
.L_x_8660:
[----:B------:R-:W-:Y:S02]  /*36e0*/  MOV R184, R103 ;  /* 0x0000006700b87202 */ /* 0x000fe40000000f00 */
[----:B------:R-:W-:-:S07]  /*36f0*/  MOV R110, R134 ;  /* 0x00000086006e7202 */ /* 0x000fce0000000f00 */
[----:B------:R-:W-:Y:S05]  /*3700*/  WARPSYNC.COLLECTIVE R181, `(.L_x_8661) ;  /* 0x00000000b5087348 */ /* 0x000fea0003c00000 */
[----:B------:R0:W1:Y:S02]  /*3710*/  SHFL.BFLY P1, R134, R184, R183, R186 ;  /* 0x0c0000b7b8867389 */ /* 0x00006400000200ba */
[----:B01----:R-:W-:Y:S01]  /*3720*/  ENDCOLLECTIVE ;  /* 0x000000000000791b */ /* 0x003fe20003800000 */
.L_x_8661:
        /* <DEDUP_REMOVED lines=10> */
.L_x_8662:
[----:B------:R-:W-:Y:S02]  /*37d0*/  MOV R184, R179 ;  /* 0x000000b300b87202 */ /* 0x000fe40000000f00 */
[----:B------:R-:W-:-:S07]  /*37e0*/  MOV R180, R134 ;  /* 0x0000008600b47202 */ /* 0x000fce0000000f00 */
[----:B------:R-:W-:Y:S05]  /*37f0*/  WARPSYNC.COLLECTIVE R181, `(.L_x_8663) ;  /* 0x00000000b5087348 */ /* 0x000fea0003c00000 */
[----:B------:R0:W1:Y:S02]  /*3800*/  SHFL.BFLY P1, R134, R184, R183, R186 ;  /* 0x0c0000b7b8867389 */ /* 0x00006400000200ba */
[----:B01----:R-:W-:Y:S01]  /*3810*/  ENDCOLLECTIVE ;  /* 0x000000000000791b */ /* 0x003fe20003800000 */
.L_x_8663:
[----:B------:R-:W-:Y:S02]  /*3820*/  MOV R182, R134 ;  /* 0x0000008600b67202 */ /* 0x000fe40000000f00 */
[----:B------:R-:W-:Y:S01]  /*3830*/  MOV R134, R172 ;  /* 0x000000ac00867202 */ /* 0x000fe20000000f00 */
[----:B------:R-:W-:Y:S06]  /*3840*/  BRA `(.L_x_8664) ;  /* 0xffffffdc00947947 */ /* 0x000fec000383ffff */
.L_x_8665:
        /* <DEDUP_REMOVED lines=11> */
.L_x_11805:


//--------------------- .text._ZN10layer_norm22ln_bwd_finalize_kernelINS_22Kernel_traits_finalizeILj768Ef6__halffS2_fjLb0ELj1024ELj4ENS_18Kernel_traits_baseILj768EfS2_fS2_fjLj1024EEEEELb0ELb0EEEvNS_9BwdParamsE --------------------------
	.section	.text._ZN10layer_norm22ln_bwd_finalize_kernelINS_22Kernel_traits_finalizeILj768Ef6__halffS2_fjLb0ELj1024ELj4ENS_18Kernel_traits_baseILj768EfS2_fS2_fjLj1024EEEEELb0ELb0EEEvNS_9BwdParamsE,"ax",@progbits
	.align	128
        .global         _ZN10layer_norm22ln_bwd_finalize_kernelINS_22Kernel_traits_finalizeILj768Ef6__halffS2_fjLb0ELj1024ELj4ENS_18Kernel_traits_baseILj768EfS2_fS2_fjLj1024EEEEELb0ELb0EEEvNS_9BwdParamsE
        .type           _ZN10layer_norm22ln_bwd_finalize_kernelINS_22Kernel_traits_finalizeILj768Ef6__halffS2_fjLb0ELj1024ELj4ENS_18Kernel_traits_baseILj768EfS2_fS2_fjLj1024EEEEELb0ELb0EEEvNS_9BwdParamsE,@function
        .size           _ZN10layer_norm22ln_bwd_finalize_kernelINS_22Kernel_traits_finalizeILj768Ef6__halffS2_fjLb0ELj1024ELj4ENS_18Kernel_traits_baseILj768EfS2_fS2_fjLj1024EEEEELb0ELb0EEEvNS_9BwdParamsE,(.L_x_11806 - _ZN10layer_norm22ln_bwd_finalize_kernelINS_22Kernel_traits_finalizeILj768Ef6__halffS2_fjLb0ELj1024ELj4ENS_18Kernel_traits_baseILj768EfS2_fS2_fjLj1024EEEEELb0ELb0EEEvNS_9BwdParamsE)
        .other          _ZN10layer_norm22ln_bwd_finalize_kernelINS_22Kernel_traits_finalizeILj768Ef6__halffS2_fjLb0ELj1024ELj4ENS_18Kernel_traits_baseILj768EfS2_fS2_fjLj1024EEEEELb0ELb0EEEvNS_9BwdParamsE,@"STO_CUDA_ENTRY STV_DEFAULT"
_ZN10layer_norm22ln_bwd_finalize_kernelINS_22Kernel_traits_finalizeILj768Ef6__halffS2_fjLb0ELj1024ELj4ENS_18Kernel_traits_baseILj768EfS2_fS2_fjLj1024EEEEELb0ELb0EEEvNS_9BwdParamsE:
.text._ZN10layer_norm22ln_bwd_finalize_kernelINS_22Kernel_traits_finalizeILj768Ef6__halffS2_fjLb0ELj1024ELj4ENS_18Kernel_traits_baseILj768EfS2_fS2_fjLj1024EEEEELb0ELb0EEEvNS_9BwdParamsE:
        /* <DEDUP_REMOVED lines=25> */
.L_x_8678:
        /* <DEDUP_REMOVED lines=30> */
.L_x_8670:
        /* <DEDUP_REMOVED lines=36> */
.L_x_8669:
[----:B------:R-:W-:Y:S05]  /*05b0*/  BSYNC B1 ;  /* 0x0000000000017941 */ /* 0x000fea0003800000 */
.L_x_8668:
        /* <DEDUP_REMOVED lines=24> */
.L_x_8672:
[----:B------:R-:W-:Y:S05]  /*0740*/  BSYNC B1 ;  /* 0x0000000000017941 */ /* 0x000fea0003800000 */
.L_x_8671:
        /* <DEDUP_REMOVED lines=12> */
.L_x_8673:
[----:B------:R-:W-:Y:S05]  /*0810*/  BSYNC B1 ;  /* 0x0000000000017941 */ /* 0x000fea0003800000 */
.L_x_8667:
[----:B------:R-:W-:Y:S05]  /*0820*/  BSYNC B0 ;  /* 0x0000000000007941 */ /* 0x000fea0003800000 */
.L_x_8666:
        /* <DEDUP_REMOVED lines=29> */
.L_x_8689:
[----:B---3--:R-:W-:Y:S01]  /*0a00*/  FADD.FTZ R9, R18, R9 ;  /* 0x0000000912097221 */ /* 0x008fe20000010000 */
[----:B--2---:R-:W-:-:S04]  /*0a10*/  FADD.FTZ R11, R10, R11 ;  /* 0x0000000b0a0b7221 */ /* 0x004fc80000010000 */
[----:B------:R2:W-:Y:S04]  /*0a20*/  @!P1 STS [R6+0x2000], R9 ;  /* 0x0020000906009388 */ /* 0x0005e80000000800 */
[----:B------:R2:W-:Y:S02]  /*0a30*/  @!P1 STS [R6+0x2080], R11 ;  /* 0x0020800b06009388 */ /* 0x0005e40000000800 */
.L_x_8674:
        /* <DEDUP_REMOVED lines=16> */
.L_x_8677:
[----:B------:R-:W-:Y:S05]  /*0b40*/  BSYNC B0 ;  /* 0x0000000000007941 */ /* 0x000fea0003800000 */
.L_x_8676:
[C---:B------:R-:W-:Y:S01]  /*0b50*/  ISETP.GT.U32.AND P1, PT, R3.reuse, -0x301, PT ;  /* 0xfffffcff0300780c */ /* 0x040fe20003f24070 */
[----:B------:R-:W-:Y:S01]  /*0b60*/  VIADD R4, R4, 0x180 ;  /* 0x0000018004047836 */ /* 0x000fe20000000000 */
[----:B------:R-:W-:-:S11]  /*0b70*/  IADD3 R3, R3, 0x300, RZ ;  /* 0x0000030003037810 */ /* 0x000fd60007ffe0ff */
[----:B------:R-:W-:Y:S05]  /*0b80*/  @P1 BRA `(.L_x_8678) ;  /* 0xfffffff400801947 */ /* 0x000fea000383ffff */
[----:B------:R-:W-:Y:S05]  /*0b90*/  EXIT ;  /* 0x000000000000794d */ /* 0x000fea0003800000 */
.L_x_8675:
[----:B------:R-:W-:Y:S01]  /*0ba0*/  HFMA2.MMA R21, -RZ, RZ, 0, 5.9604644775390625e-08 ;  /* 0x00000001ff157435 */ /* 0x000fe200000001ff */
[----:B0--3--:R-:W-:Y:S01]  /*0bb0*/  MOV R22, R10 ;  /* 0x0000000a00167202 */ /* 0x009fe20000000f00 */
[----:B------:R-:W-:Y:S01]  /*0bc0*/  IMAD.MOV.U32 R19, RZ, RZ, -0x1 ;  /* 0xffffffffff137424 */ /* 0x000fe200078e00ff */
[----:B------:R-:W-:-:S08]  /*0bd0*/  MOV R24, 0x1f ;  /* 0x0000001f00187802 */ /* 0x000fd00000000f00 */
[----:B-12---:R-:W-:Y:S05]  /*0be0*/  WARPSYNC.COLLECTIVE R19, `(.L_x_8679) ;  /* 0x0000000013087348 */ /* 0x006fea0003c00000 */
[----:B------:R0:W3:Y:S02]  /*0bf0*/  SHFL.BFLY P2, R20, R22, R21, R24 ;  /* 0x0c00001516147389 */ /* 0x0000e40000040018 */
[----:B0123--:R-:W-:Y:S01]  /*0c00*/  ENDCOLLECTIVE ;  /* 0x000000000000791b */ /* 0x00ffe20003800000 */
.L_x_8679:
[----:B------:R-:W-:Y:S01]  /*0c10*/  HFMA2.MMA R21, -RZ, RZ, 0, 1.1920928955078125e-07 ;  /* 0x00000002ff157435 */ /* 0x000fe200000001ff */
[----:B------:R-:W-:-:S05]  /*0c20*/  MOV R11, R20 ;  /* 0x00000014000b7202 */ /* 0x000fca0000000f00 */
[----:B------:R-:W-:-:S05]  /*0c30*/  FADD.FTZ R11, R10, R11 ;  /* 0x0000000b0a0b7221 */ /* 0x000fca0000010000 */
[----:B------:R-:W-:-:S07]  /*0c40*/  MOV R22, R11 ;  /* 0x0000000b00167202 */ /* 0x000fce0000000f00 */
[----:B------:R-:W-:Y:S05]  /*0c50*/  WARPSYNC.COLLECTIVE R19, `(.L_x_8680) ;  /* 0x0000000013087348 */ /* 0x000fea0003c00000 */
[----:B------:R0:W1:Y:S02]  /*0c60*/  SHFL.BFLY P2, R20, R22, R21, R24 ;  /* 0x0c00001516147389 */ /* 0x0000640000040018 */
[----:B01----:R-:W-:Y:S01]  /*0c70*/  ENDCOLLECTIVE ;  /* 0x000000000000791b */ /* 0x003fe20003800000 */
.L_x_8680:
[----:B------:R-:W-:Y:S01]  /*0c80*/  HFMA2.MMA R21, -RZ, RZ, 0, 2.384185791015625e-07 ;  /* 0x00000004ff157435 */ /* 0x000fe200000001ff */
[----:B------:R-:W-:-:S04]  /*0c90*/  IMAD.MOV.U32 R14, RZ, RZ, R20 ;  /* 0x000000ffff0e7224 */ /* 0x000fc800078e0014 */
[----:B------:R-:W-:-:S05]  /*0ca0*/  FADD.FTZ R14, R11, R14 ;  /* 0x0000000e0b0e7221 */ /* 0x000fca0000010000 */
[----:B------:R-:W-:-:S07]  /*0cb0*/  MOV R22, R14 ;  /* 0x0000000e00167202 */ /* 0x000fce0000000f00 */
[----:B------:R-:W-:Y:S05]  /*0cc0*/  WARPSYNC.COLLECTIVE R19, `(.L_x_8681) ;  /* 0x0000000013087348 */ /* 0x000fea0003c00000 */
[----:B------:R0:W1:Y:S02]  /*0cd0*/  SHFL.BFLY P2, R20, R22, R21, R24 ;  /* 0x0c00001516147389 */ /* 0x0000640000040018 */
[----:B01----:R-:W-:Y:S01]  /*0ce0*/  ENDCOLLECTIVE ;  /* 0x000000000000791b */ /* 0x003fe20003800000 */
.L_x_8681:
[----:B------:R-:W-:Y:S01]  /*0cf0*/  IMAD.MOV.U32 R21, RZ, RZ, 0x8 ;  /* 0x00000008ff157424 */ /* 0x000fe200078e00ff */
[----:B------:R-:W-:-:S05]  /*0d00*/  MOV R13, R20 ;  /* 0x00000014000d7202 */ /* 0x000fca0000000f00 */
[----:B------:R-:W-:-:S05]  /*0d10*/  FADD.FTZ R13, R14, R13 ;  /* 0x0000000d0e0d7221 */ /* 0x000fca0000010000 */
[----:B------:R-:W-:-:S07]  /*0d20*/  MOV R22, R13 ;  /* 0x0000000d00167202 */ /* 0x000fce0000000f00 */
[----:B------:R-:W-:Y:S05]  /*0d30*/  WARPSYNC.COLLECTIVE R19, `(.L_x_8682) ;  /* 0x0000000013087348 */ /* 0x000fea0003c00000 */
[----:B------:R0:W1:Y:S02]  /*0d40*/  SHFL.BFLY P2, R20, R22, R21, R24 ;  /* 0x0c00001516147389 */ /* 0x0000640000040018 */
[----:B01----:R-:W-:Y:S01]  /*0d50*/  ENDCOLLECTIVE ;  /* 0x000000000000791b */ /* 0x003fe20003800000 */
.L_x_8682:
[----:B------:R-:W-:Y:S01]  /*0d60*/  HFMA2.MMA R21, -RZ, RZ, 0, 9.5367431640625e-07 ;  /* 0x00000010ff157435 */ /* 0x000fe200000001ff */
[----:B------:R-:W-:-:S05]  /*0d70*/  MOV R10, R20 ;  /* 0x00000014000a7202 */ /* 0x000fca0000000f00 */
[----:B------:R-:W-:-:S05]  /*0d80*/  FADD.FTZ R10, R13, R10 ;  /* 0x0000000a0d0a7221 */ /* 0x000fca0000010000 */
[----:B------:R-:W-:-:S07]  /*0d90*/  MOV R22, R10 ;  /* 0x0000000a00167202 */ /* 0x000fce0000000f00 */
[----:B------:R-:W-:Y:S05]  /*0da0*/  WARPSYNC.COLLECTIVE R19, `(.L_x_8683) ;  /* 0x0000000013087348 */ /* 0x000fea0003c00000 */
[----:B------:R0:W1:Y:S02]  /*0db0*/  SHFL.BFLY P2, R20, R22, R21, R24 ;  /* 0x0c00001516147389 */ /* 0x0000640000040018 */
[----:B01----:R-:W-:Y:S01]  /*0dc0*/  ENDCOLLECTIVE ;  /* 0x000000000000791b */ /* 0x003fe20003800000 */
.L_x_8683:
[----:B------:R-:W-:Y:S01]  /*0dd0*/  HFMA2.MMA R21, -RZ, RZ, 0, 5.9604644775390625e-08 ;  /* 0x00000001ff157435 */ /* 0x000fe200000001ff */
[----:B------:R-:W-:Y:S01]  /*0de0*/  IMAD.MOV.U32 R22, RZ, RZ, R9 ;  /* 0x000000ffff167224 */ /* 0x000fe200078e0009 */
[----:B------:R-:W-:-:S09]  /*0df0*/  MOV R11, R20 ;  /* 0x00000014000b7202 */ /* 0x000fd20000000f00 */
[----:B------:R-:W-:Y:S05]  /*0e00*/  WARPSYNC.COLLECTIVE R19, `(.L_x_8684) ;  /* 0x0000000013087348 */ /* 0x000fea0003c00000 */
[----:B------:R0:W1:Y:S02]  /*0e10*/  SHFL.BFLY P2, R20, R22, R21, R24 ;  /* 0x0c00001516147389 */ /* 0x0000640000040018 */
[----:B01----:R-:W-:Y:S01]  /*0e20*/  ENDCOLLECTIVE ;  /* 0x000000000000791b */ /* 0x003fe20003800000 */
.L_x_8684:
[----:B------:R-:W-:Y:S01]  /*0e30*/  HFMA2.MMA R21, -RZ, RZ, 0, 1.1920928955078125e-07 ;  /* 0x00000002ff157435 */ /* 0x000fe200000001ff */
[----:B------:R-:W-:-:S05]  /*0e40*/  MOV R14, R20 ;  /* 0x00000014000e7202 */ /* 0x000fca0000000f00 */
[----:B------:R-:W-:-:S05]  /*0e50*/  FADD.FTZ R15, R9, R14 ;  /* 0x0000000e090f7221 */ /* 0x000fca0000010000 */
[----:B------:R-:W-:-:S07]  /*0e60*/  MOV R22, R15 ;  /* 0x0000000f00167202 */ /* 0x000fce0000000f00 */
[----:B------:R-:W-:Y:S05]  /*0e70*/  WARPSYNC.COLLECTIVE R19, `(.L_x_8685) ;  /* 0x0000000013087348 */ /* 0x000fea0003c00000 */
[----:B------:R0:W1:Y:S02]  /*0e80*/  SHFL.BFLY P2, R20, R22, R21, R24 ;  /* 0x0c00001516147389 */ /* 0x0000640000040018 */
[----:B01----:R-:W-:Y:S01]  /*0e90*/  ENDCOLLECTIVE ;  /* 0x000000000000791b */ /* 0x003fe20003800000 */
.L_x_8685:
[----:B------:R-:W-:Y:S01]  /*0ea0*/  HFMA2.MMA R21, -RZ, RZ, 0, 2.384185791015625e-07 ;  /* 0x00000004ff157435 */ /* 0x000fe200000001ff */
[----:B------:R-:W-:-:S04]  /*0eb0*/  IMAD.MOV.U32 R16, RZ, RZ, R20 ;  /* 0x000000ffff107224 */ /* 0x000fc800078e0014 */
[----:B------:R-:W-:-:S05]  /*0ec0*/  FADD.FTZ R16, R15, R16 ;  /* 0x000000100f107221 */ /* 0x000fca0000010000 */
[----:B------:R-:W-:-:S07]  /*0ed0*/  MOV R22, R16 ;  /* 0x0000001000167202 */ /* 0x000fce0000000f00 */
[----:B------:R-:W-:Y:S05]  /*0ee0*/  WARPSYNC.COLLECTIVE R19, `(.L_x_8686) ;  /* 0x0000000013087348 */ /* 0x000fea0003c00000 */
[----:B------:R0:W1:Y:S02]  /*0ef0*/  SHFL.BFLY P2, R20, R22, R21, R24 ;  /* 0x0c00001516147389 */ /* 0x0000640000040018 */
[----:B01----:R-:W-:Y:S01]  /*0f00*/  ENDCOLLECTIVE ;  /* 0x000000000000791b */ /* 0x003fe20003800000 */
.L_x_8686:
[----:B------:R-:W-:Y:S01]  /*0f10*/  IMAD.MOV.U32 R21, RZ, RZ, 0x8 ;  /* 0x00000008ff157424 */ /* 0x000fe200078e00ff */
[----:B------:R-:W-:-:S05]  /*0f20*/  MOV R17, R20 ;  /* 0x0000001400117202 */ /* 0x000fca0000000f00 */
[----:B------:R-:W-:-:S05]  /*0f30*/  FADD.FTZ R17, R16, R17 ;  /* 0x0000001110117221 */ /* 0x000fca0000010000 */
[----:B------:R-:W-:-:S07]  /*0f40*/  MOV R22, R17 ;  /* 0x0000001100167202 */ /* 0x000fce0000000f00 */
[----:B------:R-:W-:Y:S05]  /*0f50*/  WARPSYNC.COLLECTIVE R19, `(.L_x_8687) ;  /* 0x0000000013087348 */ /* 0x000fea0003c00000 */
[----:B------:R0:W1:Y:S02]  /*0f60*/  SHFL.BFLY P2, R20, R22, R21, R24 ;  /* 0x0c00001516147389 */ /* 0x0000640000040018 */
[----:B01----:R-:W-:Y:S01]  /*0f70*/  ENDCOLLECTIVE ;  /* 0x000000000000791b */ /* 0x003fe20003800000 */
.L_x_8687:
[----:B------:R-:W-:Y:S01]  /*0f80*/  HFMA2.MMA R21, -RZ, RZ, 0, 9.5367431640625e-07 ;  /* 0x00000010ff157435 */ /* 0x000fe200000001ff */
[----:B------:R-:W-:-:S05]  /*0f90*/  MOV R18, R20 ;  /* 0x0000001400127202 */ /* 0x000fca0000000f00 */
[----:B------:R-:W-:-:S05]  /*0fa0*/  FADD.FTZ R18, R17, R18 ;  /* 0x0000001211127221 */ /* 0x000fca0000010000 */
[----:B------:R-:W-:-:S07]  /*0fb0*/  MOV R22, R18 ;  /* 0x0000001200167202 */ /* 0x000fce0000000f00 */
[----:B------:R-:W-:Y:S05]  /*0fc0*/  WARPSYNC.COLLECTIVE R19, `(.L_x_8688) ;  /* 0x0000000013087348 */ /* 0x000fea0003c00000 */
[----:B------:R0:W1:Y:S02]  /*0fd0*/  SHFL.BFLY P2, R20, R22, R21, R24 ;  /* 0x0c00001516147389 */ /* 0x0000640000040018 */
[----:B01----:R-:W-:Y:S01]  /*0fe0*/  ENDCOLLECTIVE ;  /* 0x000000000000791b */ /* 0x003fe20003800000 */
.L_x_8688:
[----:B------:R-:W-:Y:S01]  /*0ff0*/  MOV R9, R20 ;  /* 0x0000001400097202 */ /* 0x000fe20000000f00 */
[----:B------:R-:W-:Y:S06]  /*1000*/  BRA `(.L_x_8689) ;  /* 0xfffffff8007c7947 */ /* 0x000fec000383ffff */
.L_x_8690:
        /* <DEDUP_REMOVED lines=15> */
.L_x_11806:


//--------------------- .text._ZN10layer_norm13ln_bwd_kernelINS_13Kernel_traitsIf6__halffS2_fjLj768ELj1ELj4ELj1ELj16ENS_18Kernel_traits_baseILj768EfS2_fS2_fjLj128EEEEELb1ELb0ELb1ELb0EEEvNS_9BwdParamsE --------------------------
	.section	.text._ZN10layer_norm13ln_bwd_kernelINS_13Kernel_traitsIf6__halffS2_fjLj768ELj1ELj4ELj1ELj16ENS_18Kernel_traits_baseILj768EfS2_fS2_fjLj128EEEEELb1ELb0ELb1ELb0EEEvNS_9BwdParamsE,"ax",@progbits
	.align	128
        .global         _ZN10layer_norm13ln_bwd_kernelINS_13Kernel_traitsIf6__halffS2_fjLj768ELj1ELj4ELj1ELj16ENS_18Kernel_traits_baseILj768EfS2_fS2_fjLj128EEEEELb1ELb0ELb1ELb0EEEvNS_9BwdParamsE
        .type           _ZN10layer_norm13ln_bwd_kernelINS_13Kernel_traitsIf6__halffS2_fjLj768ELj1ELj4ELj1ELj16ENS_18Kernel_traits_baseILj768EfS2_fS2_fjLj128EEEEELb1ELb0ELb1ELb0EEEvNS_9BwdParamsE,@function
        .size           _ZN10layer_norm13ln_bwd_kernelINS_13Kernel_traitsIf6__halffS2_fjLj768ELj1ELj4ELj1ELj16ENS_18Kernel_traits_baseILj768EfS2_fS2_fjLj128EEEEELb1ELb0ELb1ELb0EEEvNS_9BwdParamsE,(.L_x_11807 - _ZN10layer_norm13ln_bwd_kernelINS_13Kernel_traitsIf6__halffS2_fjLj768ELj1ELj4ELj1ELj16ENS_18Kernel_traits_baseILj768EfS2_fS2_fjLj128EEEEELb1ELb0ELb1ELb0EEEvNS_9BwdParamsE)
        .other          _ZN10layer_norm13ln_bwd_kernelINS_13Kernel_traitsIf6__halffS2_fjLj768ELj1ELj4ELj1ELj16ENS_18Kernel_traits_baseILj768EfS2_fS2_fjLj128EEEEELb1ELb0ELb1ELb0EEEvNS_9BwdParamsE,@"STO_CUDA_ENTRY STV_DEFAULT"
_ZN10layer_norm13ln_bwd_kernelINS_13Kernel_traitsIf6__halffS2_fjLj768ELj1ELj4ELj1ELj16ENS_18Kernel_traits_baseILj768EfS2_fS2_fjLj128EEEEELb1ELb0ELb1ELb0EEEvNS_9BwdParamsE:
.text._ZN10layer_norm13ln_bwd_kernelINS_13Kernel_traitsIf6__halffS2_fjLj768ELj1ELj4ELj1ELj16ENS_18Kernel_traits_baseILj768EfS2_fS2_fjLj128EEEEELb1ELb0ELb1ELb0EEEvNS_9BwdParamsE:
        /* <DEDUP_REMOVED lines=64> */
[----:B------:R-:W-:-:S10]  /*0400*/  MOV R2, R0 ;  /* 0x0000000000027202 */ /* 0x000fd40000000f00 */
.L_x_8759:
        /* <DEDUP_REMOVED lines=37> */
[----:B------:R-:W-:Y:S01]  /*0660*/  VIADD R117, R139, 0x20 ;  /* 0x000000208b757836 */ /* 0x000fe20000000000 */
[----:B--2---:R-:W-:-:S07]  /*0670*/  IADD3 R115, R115, 0x20, RZ ;  /* 0x0000002073737810 */ /* 0x004fce0007ffe0ff */
.L_x_8696:
[----:B------:R-:W-:Y:S05]  /*0680*/  BSYNC B2 ;  /* 0x0000000000027941 */ /* 0x000fea0003800000 */
.L_x_8695:
        /* <DEDUP_REMOVED lines=12> */
.L_x_8698:
[----:B------:R-:W-:Y:S05]  /*0750*/  BSYNC B2 ;  /* 0x0000000000027941 */ /* 0x000fea0003800000 */
.L_x_8697:
        /* <DEDUP_REMOVED lines=10> */
[----:B------:R-:W-:Y:S01]  /*0800*/  HFMA2.MMA R190, -RZ, RZ, 0, 0 ;  /* 0x00000000ffbe7435 */ /* 0x000fe200000001ff */
[----:B------:R-:W-:Y:S10]  /*0810*/  BRA `(.L_x_8699) ;  /* 0x0000001000347947 */ /* 0x000ff40003800000 */
.L_x_8694:
[----:B------:R-:W1:Y:S02]  /*0820*/  LDC.64 R112, c[0x0][0x250] ;  /* 0x00009400ff707b82 */ /* 0x000e640000000a00 */
[----:B-1----:R-:W-:-:S06]  /*0830*/  IMAD.WIDE R112, R2, 0x4, R112 ;  /* 0x0000000402707825 */ /* 0x002fcc00078e0270 */
[----:B------:R-:W2:Y:S01]  /*0840*/  LDG.E R112, desc[UR4][R112.64] ;  /* 0x0000000470707981 */ /* 0x000ea2000c1e1900 */
[----:B-----5:R-:W-:Y:S01]  /*0850*/  ISETP.GE.AND P2, PT, R134, 0x1, PT ;  /* 0x000000018600780c */ /* 0x020fe20003f46270 */
[----:B------:R-:W-:Y:S01]  /*0860*/  BSSY B2, `(.L_x_8700) ;  /* 0x0000063000027945 */ /* 0x000fe20003800000 */
[----:B------:R-:W-:Y:S02]  /*0870*/  IADD3 R114, R114, -0x1, RZ ;  /* 0xffffffff72727810 */ /* 0x000fe40007ffe0ff */
[----:B------:R-:W-:Y:S02]  /*0880*/  CS2R R190, SRZ ;  /* 0x0000000000be7805 */ /* 0x000fe4000001ff00 */
[----:B------:R-:W-:Y:S02]  /*0890*/  LOP3.LUT R136, R138, 0x1f, RZ, 0xc0, !PT ;  /* 0x0000001f8a887812 */ /* 0x000fe400078ec0ff */
[----:B0-----:R-:W-:Y:S01]  /*08a0*/  ISETP.NE.AND P0, PT, R194, RZ, PT ;  /* 0x000000ffc200720c */ /* 0x001fe20003f05270 */
        /* <DEDUP_REMOVED lines=33> */
[----:B------:R-:W-:-:S02]  /*0ac0*/  FADD.FTZ R145, -R135, R114 ;  /* 0x0000007287917221 */ /* 0x000fc40000010100 */
[C---:B------:R-:W-:Y:S01]  /*0ad0*/  FMUL.FTZ R142, R0.reuse, R147 ;  /* 0x00000093008e7220 */ /* 0x040fe20000410000 */
        /* <DEDUP_REMOVED lines=22> */
[----:B------:R-:W-:Y:S01]  /*0c40*/  FADD.FTZ R117, -R135, R120 ;  /* 0x0000007887757221 */ /* 0x000fe20000010100 */
        /* <DEDUP_REMOVED lines=36> */
.L_x_8701:
[----:B------:R-:W-:Y:S05]  /*0e90*/  BSYNC B2 ;  /* 0x0000000000027941 */ /* 0x000fea0003800000 */
.L_x_8700:
        /* <DEDUP_REMOVED lines=20> */
[C---:B----4-:R-:W-:Y:S01]  /*0fe0*/  FADD.FTZ R159, -R135.reuse, R113 ;  /* 0x00000071879f7221 */ /* 0x050fe20000010100 */
[C---:B------:R-:W-:Y:S01]  /*0ff0*/  FADD.FTZ R161, -R135.reuse, R115 ;  /* 0x0000007387a17221 */ /* 0x040fe20000010100 */
[----:B------:R-:W-:Y:S01]  /*1000*/  FADD.FTZ R155, -R135, R112 ;  /* 0x00000070879b7221 */ /* 0x000fe20000010100 */
[----:B---3--:R-:W-:-:S02]  /*1010*/  HADD2.F32 R113, -RZ, R116.H0_H0 ;  /* 0x20000074ff717230 */ /* 0x008fc40000004100 */
[----:B0-----:R-:W-:Y:S01]  /*1020*/  FADD.FTZ R157, -R135, R114 ;  /* 0x00000072879d7221 */ /* 0x001fe20000010100 */
[--C-:B------:R-:W-:Y:S02]  /*1030*/  HADD2.F32 R112, -RZ, R117.reuse.H1_H1 ;  /* 0x30000075ff707230 */ /* 0x100fe40000004100 */
[C---:B------:R-:W-:Y:S01]  /*1040*/  FMUL.FTZ R158, R0.reuse, R161 ;  /* 0x000000a1009e7220 */ /* 0x040fe20000410000 */
[----:B------:R-:W-:Y:S02]  /*1050*/  HADD2.F32 R116, -RZ, R116.H1_H1 ;  /* 0x30000074ff747230 */ /* 0x000fe40000004100 */
[----:B------:R-:W-:Y:S01]  /*1060*/  FMUL.FTZ R155, R0, R155 ;  /* 0x0000009b009b7220 */ /* 0x000fe20000410000 */
        /* <DEDUP_REMOVED lines=55> */
.L_x_8703:
[----:B------:R-:W-:Y:S05]  /*13e0*/  BSYNC B2 ;  /* 0x0000000000027941 */ /* 0x000fea0003800000 */
.L_x_8702:
        /* <DEDUP_REMOVED lines=18> */
[C---:B------:R-:W-:Y:S01]  /*1510*/  FADD.FTZ R171, -R135.reuse, R112 ;  /* 0x0000007087ab7221 */ /* 0x040fe20000010100 */
[----:B0-----:R-:W-:Y:S02]  /*1520*/  FADD.FTZ R133, -R135, R114 ;  /* 0x0000007287857221 */ /* 0x001fe40000010100 */
[----:B------:R-:W-:Y:S01]  /*1530*/  FMUL.FTZ R174, R0, R175 ;  /* 0x000000af00ae7220 */ /* 0x000fe20000410000 */
[----:B----4-:R-:W-:-:S02]  /*1540*/  HADD2.F32 R113, -RZ, R116.H0_H0 ;  /* 0x20000074ff717230 */ /* 0x010fc40000004100 */
[--C-:B------:R-:W-:Y:S02]  /*1550*/  HADD2.F32 R112, -RZ, R117.reuse.H1_H1 ;  /* 0x30000075ff707230 */ /* 0x100fe40000004100 */
[----:B------:R-:W-:Y:S01]  /*1560*/  FMUL.FTZ R171, R0, R171 ;  /* 0x000000ab00ab7220 */ /* 0x000fe20000410000 */
        /* <DEDUP_REMOVED lines=28> */
[----:B-1----:R-:W-:-:S02]  /*1730*/  HADD2.F32 R131, -RZ, R119.H0_H0 ;  /* 0x20000077ff837230 */ /* 0x002fc40000004100 */
        /* <DEDUP_REMOVED lines=27> */
.L_x_8699:
[----:B------:R-:W-:Y:S05]  /*18f0*/  BSYNC B1 ;  /* 0x0000000000017941 */ /* 0x000fea0003800000 */
.L_x_8693:
        /* <DEDUP_REMOVED lines=20> */
.L_x_8771:
[----:B------:R-:W-:Y:S01]  /*1a40*/  @P2 IADD3 R134, R134, -0x1, RZ ;  /* 0xffffffff86862810 */ /* 0x000fe20007ffe0ff */
[----:B--2---:R-:W-:Y:S01]  /*1a50*/  FADD.FTZ R112, R119, R112 ;  /* 0x0000007077707221 */ /* 0x004fe20000010000 */
[----:B------:R-:W-:Y:S01]  /*1a60*/  HFMA2.MMA R187, -RZ, RZ, 0, 0 ;  /* 0x00000000ffbb7435 */ /* 0x000fe200000001ff */
[----:B----4-:R-:W-:Y:S01]  /*1a70*/  FADD.FTZ R113, R118, R113 ;  /* 0x0000007176717221 */ /* 0x010fe20000010000 */
[----:B0-----:R-:W-:Y:S01]  /*1a80*/  ISETP.NE.AND P0, PT, R194, RZ, PT ;  /* 0x000000ffc200720c */ /* 0x001fe20003f05270 */
        /* <DEDUP_REMOVED lines=36> */
.L_x_8708:
[----:B------:R-:W-:Y:S05]  /*1cd0*/  BSYNC B2 ;  /* 0x0000000000027941 */ /* 0x000fea0003800000 */
.L_x_8707:
        /* <DEDUP_REMOVED lines=15> */
.L_x_8710:
[----:B------:R-:W-:Y:S05]  /*1dd0*/  BSYNC B2 ;  /* 0x0000000000027941 */ /* 0x000fea0003800000 */
.L_x_8709:
        /* <DEDUP_REMOVED lines=15> */
.L_x_8712:
[----:B------:R-:W-:Y:S05]  /*1ed0*/  BSYNC B2 ;  /* 0x0000000000027941 */ /* 0x000fea0003800000 */
.L_x_8711:
        /* <DEDUP_REMOVED lines=15> */
.L_x_8714:
[----:B------:R-:W-:Y:S05]  /*1fd0*/  BSYNC B2 ;  /* 0x0000000000027941 */ /* 0x000fea0003800000 */
.L_x_8713:
        /* <DEDUP_REMOVED lines=15> */
.L_x_8716:
[----:B------:R-:W-:Y:S05]  /*20d0*/  BSYNC B2 ;  /* 0x0000000000027941 */ /* 0x000fea0003800000 */
.L_x_8715:
        /* <DEDUP_REMOVED lines=15> */
.L_x_8718:
[----:B------:R-:W-:Y:S05]  /*21d0*/  BSYNC B2 ;  /* 0x0000000000027941 */ /* 0x000fea0003800000 */
.L_x_8717:
        /* <DEDUP_REMOVED lines=15> */
.L_x_8720:
[----:B------:R-:W-:Y:S05]  /*22d0*/  BSYNC B2 ;  /* 0x0000000000027941 */ /* 0x000fea0003800000 */
.L_x_8719:
        /* <DEDUP_REMOVED lines=15> */
.L_x_8722:
[----:B------:R-:W-:Y:S05]  /*23d0*/  BSYNC B2 ;  /* 0x0000000000027941 */ /* 0x000fea0003800000 */
.L_x_8721:
[----:B------:R-:W0:Y:S01]  /*23e0*/  @P2 LDC.64 R112, c[0x0][0x2f8] ;  /* 0x0000be00ff702b82 */ /* 0x000e220000000a00 */
        /* <DEDUP_REMOVED lines=11> */
[----:B------:R-:W-:Y:S02]  /*24a0*/  @P2 F2FP.F16.F32.PACK_AB R114, RZ, R114 ;  /* 0x00000072ff72223e */ /* 0x000fe400000000ff */
[----:B------:R-:W-:Y:S02]  /*24b0*/  @P2 F2FP.F16.F32.PACK_AB R118, RZ, R118 ;  /* 0x00000076ff76223e */ /* 0x000fe400000000ff */
[----:B------:R-:W-:Y:S02]  /*24c0*/  @P2 F2FP.F16.F32.PACK_AB R122, RZ, R122 ;  /* 0x0000007aff7a223e */ /* 0x000fe400000000ff */
[----:B------:R-:W-:Y:S01]  /*24d0*/  @P2 F2FP.F16.F32.PACK_AB R132, RZ, R132 ;  /* 0x00000084ff84223e */ /* 0x000fe200000000ff */
[C---:B0-----:R-:W-:Y:S01]  /*24e0*/  @P2 IMAD.WIDE.U32 R112, R187.reuse, 0x10, R112 ;  /* 0x00000010bb702825 */ /* 0x041fe200078e0070 */
[----:B------:R-:W-:Y:S02]  /*24f0*/  @P2 PRMT R108, R196, 0x7610, R108 ;  /* 0x00007610c46c2816 */ /* 0x000fe4000000006c */
[----:B------:R-:W-:Y:S01]  /*2500*/  @P2 PRMT R109, R116, 0x7610, R109 ;  /* 0x00007610746d2816 */ /* 0x000fe2000000006d */
[----:B------:R-:W-:Y:S01]  /*2510*/  VIADD R187, R187, 0x20 ;  /* 0x00000020bbbb7836 */ /* 0x000fe20000000000 */
        /* <DEDUP_REMOVED lines=18> */
.L_x_8706:
[----:B------:R-:W-:Y:S05]  /*2640*/  BSYNC B1 ;  /* 0x0000000000017941 */ /* 0x000fea0003800000 */
.L_x_8705:
        /* <DEDUP_REMOVED lines=25> */
.L_x_8726:
[----:B------:R-:W-:Y:S05]  /*27e0*/  BSYNC B2 ;  /* 0x0000000000027941 */ /* 0x000fea0003800000 */
.L_x_8725:
        /* <DEDUP_REMOVED lines=15> */
.L_x_8728:
[----:B------:R-:W-:Y:S05]  /*28e0*/  BSYNC B2 ;  /* 0x0000000000027941 */ /* 0x000fea0003800000 */
.L_x_8727:
        /* <DEDUP_REMOVED lines=15> */
.L_x_8730:
[----:B------:R-:W-:Y:S05]  /*29e0*/  BSYNC B2 ;  /* 0x0000000000027941 */ /* 0x000fea0003800000 */
.L_x_8729:
        /* <DEDUP_REMOVED lines=15> */
.L_x_8732:
[----:B------:R-:W-:Y:S05]  /*2ae0*/  BSYNC B2 ;  /* 0x0000000000027941 */ /* 0x000fea0003800000 */
.L_x_8731:
        /* <DEDUP_REMOVED lines=15> */
.L_x_8734:
[----:B------:R-:W-:Y:S05]  /*2be0*/  BSYNC B2 ;  /* 0x0000000000027941 */ /* 0x000fea0003800000 */
.L_x_8733:
        /* <DEDUP_REMOVED lines=15> */
.L_x_8736:
[----:B------:R-:W-:Y:S05]  /*2ce0*/  BSYNC B2 ;  /* 0x0000000000027941 */ /* 0x000fea0003800000 */
.L_x_8735:
        /* <DEDUP_REMOVED lines=15> */
.L_x_8738:
[----:B------:R-:W-:Y:S05]  /*2de0*/  BSYNC B2 ;  /* 0x0000000000027941 */ /* 0x000fea0003800000 */
.L_x_8737:
        /* <DEDUP_REMOVED lines=16> */
.L_x_8740:
[----:B------:R-:W-:Y:S05]  /*2ef0*/  BSYNC B2 ;  /* 0x0000000000027941 */ /* 0x000fea0003800000 */
.L_x_8739:
[----:B------:R-:W-:Y:S01]  /*2f00*/  ISETP.NE.AND.EX P0, PT, R135, RZ, PT, P0 ;  /* 0x000000ff8700720c */ /* 0x000fe20003f05300 */
[----:B------:R-:W0:Y:S01]  /*2f10*/  @P2 LDC.64 R114, c[0x0][0x2f8] ;  /* 0x0000be00ff722b82 */ /* 0x000e220000000a00 */
[----:B------:R-:W-:Y:S01]  /*2f20*/  @P2 FMUL.FTZ R133, R202, R133 ;  /* 0x00000085ca852220 */ /* 0x000fe20000410000 */
[----:B------:R-:W-:Y:S02]  /*2f30*/  @P2 LOP3.LUT P1, RZ, R127, 0xff000000, RZ, 0xc0, !PT ;  /* 0xff0000007fff2812 */ /* 0x000fe4000782c0ff */
[----:B------:R-:W-:Y:S01]  /*2f40*/  @P2 F2FP.F16.F32.PACK_AB R192, RZ, R192 ;  /* 0x000000c0ffc0223e */ /* 0x000fe200000000ff */
[----:B------:R-:W-:Y:S01]  /*2f50*/  @P2 FMUL.FTZ R132, R133, R132 ;  /* 0x0000008485842220 */ /* 0x000fe20000410000 */
[----:B------:R-:W-:Y:S02]  /*2f60*/  @P2 F2FP.F16.F32.PACK_AB R116, RZ, R116 ;  /* 0x00000074ff74223e */ /* 0x000fe400000000ff */
[----:B------:R-:W-:Y:S02]  /*2f70*/  @P2 F2FP.F16.F32.PACK_AB R120, RZ, R120 ;  /* 0x00000078ff78223e */ /* 0x000fe400000000ff */
[----:B------:R-:W-:-:S02]  /*2f80*/  @P2 FSEL R132, R132, RZ, P1 ;  /* 0x000000ff84842208 */ /* 0x000fc40000800000 */
[----:B------:R-:W1:Y:S01]  /*2f90*/  @P0 LDC.64 R112, c[0x0][0x308] ;  /* 0x0000c200ff700b82 */ /* 0x000e620000000a00 */
[----:B------:R-:W-:Y:S02]  /*2fa0*/  ISETP.NE.U32.AND P1, PT, R134, RZ, PT ;  /* 0x000000ff8600720c */ /* 0x000fe40003f25070 */
[----:B------:R-:W-:Y:S02]  /*2fb0*/  @P2 F2FP.F16.F32.PACK_AB R130, RZ, R130 ;  /* 0x00000082ff82223e */ /* 0x000fe400000000ff */
[----:B------:R-:W-:Y:S02]  /*2fc0*/  ISETP.NE.AND.EX P1, PT, R135, RZ, PT, P1 ;  /* 0x000000ff8700720c */ /* 0x000fe40003f25310 */
[----:B------:R-:W-:Y:S02]  /*2fd0*/  @P2 F2FP.F16.F32.PACK_AB R195, RZ, R195 ;  /* 0x000000c3ffc3223e */ /* 0x000fe400000000ff */
[----:B------:R-:W-:Y:S02]  /*2fe0*/  @P2 F2FP.F16.F32.PACK_AB R118, RZ, R118 ;  /* 0x00000076ff76223e */ /* 0x000fe400000000ff */
[----:B------:R-:W-:Y:S01]  /*2ff0*/  @P2 F2FP.F16.F32.PACK_AB R122, RZ, R122 ;  /* 0x0000007aff7a223e */ /* 0x000fe200000000ff */
[----:B0-----:R-:W-:Y:S01]  /*3000*/  @P2 IMAD.WIDE.U32 R114, R187, 0x10, R114 ;  /* 0x00000010bb722825 */ /* 0x001fe200078e0072 */
[----:B------:R-:W-:-:S02]  /*3010*/  @P2 F2FP.F16.F32.PACK_AB R132, RZ, R132 ;  /* 0x00000084ff84223e */ /* 0x000fc400000000ff */
        /* <DEDUP_REMOVED lines=22> */
.L_x_8724:
[----:B------:R-:W-:Y:S05]  /*3180*/  BSYNC B1 ;  /* 0x0000000000017941 */ /* 0x000fea0003800000 */
.L_x_8723:
        /* <DEDUP_REMOVED lines=15> */
[----:B------:R-:W-:Y:S01]  /*3280*/  MOV R132, UR6 ;  /* 0x0000000600847c02 */ /* 0x000fe20008000f00 */
[----:B---3--:R-:W-:Y:S01]  /*3290*/  FFMA.FTZ R131, R171, R188, R189 ;  /* 0x000000bcab837223 */ /* 0x008fe200000100bd */
[----:B------:R-:W-:Y:S02]  /*32a0*/  MOV R133, UR7 ;  /* 0x0000000700857c02 */ /* 0x000fe40008000f00 */
[----:B------:R-:W-:Y:S01]  /*32b0*/  ISETP.NE.U32.AND P0, PT, R132, RZ, PT ;  /* 0x000000ff8400720c */ /* 0x000fe20003f05070 */
[----:B------:R-:W-:-:S03]  /*32c0*/  FADD.FTZ R131, R176, -R131 ;  /* 0x80000083b0837221 */ /* 0x000fc60000010000 */
[----:B------:R-:W-:Y:S01]  /*32d0*/  ISETP.NE.AND.EX P0, PT, R133, RZ, PT, P0 ;  /* 0x000000ff8500720c */ /* 0x000fe20003f05300 */
[----:B------:R-:W-:-:S12]  /*32e0*/  FMUL.FTZ R191, R0, R131 ;  /* 0x0000008300bf7220 */ /* 0x000fd80000410000 */
[----:B------:R-:W-:-:S07]  /*32f0*/  @P0 FADD.FTZ R191, R8, R191 ;  /* 0x000000bf08bf0221 */ /* 0x000fce0000010000 */
.L_x_8744:
[----:B------:R-:W-:Y:S05]  /*3300*/  BSYNC B2 ;  /* 0x0000000000027941 */ /* 0x000fea0003800000 */
.L_x_8743:
        /* <DEDUP_REMOVED lines=11> */
.L_x_8746:
[----:B------:R-:W-:Y:S05]  /*33c0*/  BSYNC B2 ;  /* 0x0000000000027941 */ /* 0x000fea0003800000 */
.L_x_8745:
        /* <DEDUP_REMOVED lines=11> */
.L_x_8748:
[----:B------:R-:W-:Y:S05]  /*3480*/  BSYNC B2 ;  /* 0x0000000000027941 */ /* 0x000fea0003800000 */
.L_x_8747:
        /* <DEDUP_REMOVED lines=11> */
.L_x_8750:
[----:B------:R-:W-:Y:S05]  /*3540*/  BSYNC B2 ;  /* 0x0000000000027941 */ /* 0x000fea0003800000 */
.L_x_8749:
        /* <DEDUP_REMOVED lines=11> */
.L_x_8752:
[----:B------:R-:W-:Y:S05]  /*3600*/  BSYNC B2 ;  /* 0x0000000000027941 */ /* 0x000fea0003800000 */
.L_x_8751:
        /* <DEDUP_REMOVED lines=11> */
.L_x_8754:
[----:B------:R-:W-:Y:S05]  /*36c0*/  BSYNC B2 ;  /* 0x0000000000027941 */ /* 0x000fea0003800000 */
.L_x_8753:
        /* <DEDUP_REMOVED lines=12> */
.L_x_8756:
[----:B------:R-:W-:Y:S05]  /*3790*/  BSYNC B2 ;  /* 0x0000000000027941 */ /* 0x000fea0003800000 */
.L_x_8755:
        /* <DEDUP_REMOVED lines=12> */
.L_x_8758:
[----:B------:R-:W-:Y:S05]  /*3860*/  BSYNC B2 ;  /* 0x0000000000027941 */ /* 0x000fea0003800000 */
.L_x_8757:
        /* <DEDUP_REMOVED lines=33> */
[----:B------:R-:W-:Y:S01]  /*3a80*/  @P2 F2FP.F16.F32.PACK_AB R0, RZ, R0 ;  /* 0x00000000ff00223e */ /* 0x000fe200000000ff */
[----:B------:R-:W-:Y:S01]  /*3a90*/  @P2 FMUL.FTZ R130, R131, R130 ;  /* 0x0000008283822220 */ /* 0x000fe20000410000 */
[----:B------:R-:W-:-:S02]  /*3aa0*/  @P2 FSEL R132, R132, RZ, P3 ;  /* 0x000000ff84842208 */ /* 0x000fc40001800000 */
[----:B------:R-:W-:Y:S02]  /*3ab0*/  @P2 LOP3.LUT P3, RZ, R125, 0xff000000, RZ, 0xc0, !PT ;  /* 0xff0000007dff2812 */ /* 0x000fe4000786c0ff */
[----:B------:R-:W-:Y:S02]  /*3ac0*/  @P2 F2FP.F16.F32.PACK_AB R122, RZ, R122 ;  /* 0x0000007aff7a223e */ /* 0x000fe400000000ff */
[----:B------:R-:W-:Y:S01]  /*3ad0*/  @P2 FSEL R130, R130, RZ, P3 ;  /* 0x000000ff82822208 */ /* 0x000fe20001800000 */
[----:B--2---:R-:W-:Y:S01]  /*3ae0*/  @P1 IMAD.WIDE.U32 R118, R139, 0x20, R118 ;  /* 0x000000208b761825 */ /* 0x004fe200078e0076 */
[----:B------:R-:W-:Y:S02]  /*3af0*/  @P2 F2FP.F16.F32.PACK_AB R115, RZ, R115 ;  /* 0x00000073ff73223e */ /* 0x000fe400000000ff */
[----:B------:R-:W-:Y:S02]  /*3b00*/  @P2 F2FP.F16.F32.PACK_AB R132, RZ, R132 ;  /* 0x00000084ff84223e */ /* 0x000fe400000000ff */
[----:B------:R-:W-:-:S02]  /*3b10*/  ISETP.NE.AND.EX P0, PT, R135, RZ, PT, P0 ;  /* 0x000000ff8700720c */ /* 0x000fc40003f05300 */
[----:B------:R-:W-:Y:S01]  /*3b20*/  @P2 F2FP.F16.F32.PACK_AB R120, RZ, R120 ;  /* 0x00000078ff78223e */ /* 0x000fe200000000ff */
[----:B0-----:R-:W-:Y:S01]  /*3b30*/  @P2 IMAD.WIDE.U32 R112, R187, 0x10, R112 ;  /* 0x00000010bb702825 */ /* 0x001fe200078e0070 */
        /* <DEDUP_REMOVED lines=22> */
.L_x_8742:
[----:B------:R-:W-:Y:S05]  /*3ca0*/  BSYNC B1 ;  /* 0x0000000000017941 */ /* 0x000fea0003800000 */
.L_x_8741:
[----:B0-2-4-:R-:W0:Y:S02]  /*3cb0*/  LDC.64 R112, c[0x0][0x210] ;  /* 0x00008400ff707b82 */ /* 0x015e240000000a00 */
[----:B0-----:R-:W-:-:S04]  /*3cc0*/  LEA R2, R112, R2, 0x2 ;  /* 0x0000000270027211 */ /* 0x001fc800078e10ff */
[----:B------:R-:W-:-:S13]  /*3cd0*/  ISETP.GE.AND P0, PT, R2, R113, PT ;  /* 0x000000710200720c */ /* 0x000fda0003f06270 */
[----:B------:R-:W-:Y:S05]  /*3ce0*/  @!P0 BRA `(.L_x_8759) ;  /* 0xffffffc400c88947 */ /* 0x000fea000383ffff */
.L_x_8692:
[----:B------:R-:W-:Y:S05]  /*3cf0*/  BSYNC B0 ;  /* 0x0000000000007941 */ /* 0x000fea0003800000 */
.L_x_8691:
        /* <DEDUP_REMOVED lines=30> */
[----:B------:R-:W4:Y:S02]  /*3ee0*/  LDS R3, [R4+0x200] ;  /* 0x0002000004037984 */ /* 0x000f240000000800 */
[----:B------:R-:W-:Y:S02]  /*3ef0*/  IMAD.X R41, RZ, RZ, RZ, P6 ;  /* 0x000000ffff297224 */ /* 0x000fe400030e06ff */
[----:B------:R-:W1:Y:S03]  /*3f00*/  LDS R10, [R4+0xe00] ;  /* 0x000e0000040a7984 */ /* 0x000e660000000800 */
[----:B------:R-:W-:Y:S01]  /*3f10*/  SHF.L.U64.HI R41, R138, 0x2, R41 ;  /* 0x000000028a297819 */ /* 0x000fe20000010229 */
        /* <DEDUP_REMOVED lines=118> */
[----:B0-----:R-:W-:Y:S01]  /*4680*/  @P4 MOV R2, R14 ;  /* 0x0000000e00024202 */ /* 0x001fe20000000f00 */
[----:B------:R-:W-:Y:S01]  /*4690*/  @P4 IMAD.MOV.U32 R3, RZ, RZ, R41 ;  /* 0x000000ffff034224 */ /* 0x000fe200078e0029 */
[----:B------:R-:W-:Y:S01]  /*46a0*/  @P4 IADD3 R14, P6, R14, 0x200, RZ ;  /* 0x000002000e0e4810 */ /* 0x000fe20007fde0ff */
[----:B--2---:R-:W-:-:S03]  /*46b0*/  FADD.FTZ R8, R8, R13 ;  /* 0x0000000d08087221 */ /* 0x004fc60000010000 */
[----:B------:R0:W-:Y:S01]  /*46c0*/  @P4 STG.E desc[UR4][R2.64], R9 ;  /* 0x0000000902004986 */ /* 0x0001e2000c101904 */
[----:B------:R-:W-:Y:S01]  /*46d0*/  @P4 IADD3.X R41, RZ, R41, RZ, P6, !PT ;  /* 0x00000029ff294210 */ /* 0x000fe200037fe4ff */
[----:B------:R-:W-:Y:S01]  /*46e0*/  FADD.FTZ R19, R8, R19 ;  /* 0x0000001308137221 */ /* 0x000fe20000010000 */
        /* <DEDUP_REMOVED lines=9> */
[----:B------:R-:W-:Y:S01]  /*4780*/  @P3 IADD3.X R41, RZ, R41, RZ, P5, !PT ;  /* 0x00000029ff293210 */ /* 0x000fe20002ffe4ff */
[----:B------:R-:W-:Y:S01]  /*4790*/  @P2 IMAD.MOV.U32 R4, RZ, RZ, R14 ;  /* 0x000000ffff042224 */ /* 0x000fe200078e000e */
        /* <DEDUP_REMOVED lines=21> */
[----:B0-----:R-:W-:Y:S01]  /*48f0*/  MOV R2, R16 ;  /* 0x0000001000027202 */ /* 0x001fe20000000f00 */
[----:B------:R-:W-:Y:S01]  /*4900*/  IMAD.MOV.U32 R3, RZ, RZ, R43 ;  /* 0x000000ffff037224 */ /* 0x000fe200078e002b */
[----:B------:R-:W-:Y:S06]  /*4910*/  @!P0 EXIT ;  /* 0x000000000000894d */ /* 0x000fec0003800000 */
[----:B------:R-:W-:Y:S04]  /*4920*/  STG.E desc[UR4][R2.64], R19 ;  /* 0x0000001302007986 */ /* 0x000fe8000c101904 */
[----:B------:R-:W-:Y:S01]  /*4930*/  STG.E desc[UR4][R4.64], R25 ;  /* 0x0000001904007986 */ /* 0x000fe2000c101904 */
[----:B------:R-:W-:Y:S05]  /*4940*/  EXIT ;  /* 0x000000000000794d */ /* 0x000fea0003800000 */
.L_x_8704:
[----:B------:R-:W-:Y:S01]  /*4950*/  HFMA2.MMA R122, -RZ, RZ, 0, 5.9604644775390625e-08 ;  /* 0x00000001ff7a7435 */ /* 0x000fe200000001ff */
[----:B------:R-:W-:Y:S01]  /*4960*/  BSSY B1, `(.L_x_8760) ;  /* 0x0000007000017945 */ /* 0x000fe20003800000 */
[----:B------:R-:W-:Y:S02]  /*4970*/  MOV R123, R191 ;  /* 0x000000bf007b7202 */ /* 0x000fe40000000f00 */
[----:B---3--:R-:W-:Y:S02]  /*4980*/  MOV R131, 0x1f ;  /* 0x0000001f00837802 */ /* 0x008fe40000000f00 */
[----:B------:R-:W-:-:S07]  /*4990*/  MOV R120, 0xffffffff ;  /* 0xffffffff00787802 */ /* 0x000fce0000000f00 */
[----:B01---5:R-:W-:Y:S05]  /*49a0*/  WARPSYNC.COLLECTIVE R120, `(.L_x_8761) ;  /* 0x0000000078087348 */ /* 0x023fea0003c00000 */
[----:B------:R2:W3:Y:S02]  /*49b0*/  SHFL.BFLY P0, R121, R123, R122, R131 ;  /* 0x0c00007a7b797389 */ /* 0x0004e40000000083 */
[----:B0123-5:R-:W-:Y:S01]  /*49c0*/  ENDCOLLECTIVE ;  /* 0x000000000000791b */ /* 0x02ffe20003800000 */
.L_x_8761:
[----:B------:R-:W-:Y:S05]  /*49d0*/  BSYNC B1 ;  /* 0x0000000000017941 */ /* 0x000fea0003800000 */
.L_x_8760:
        /* <DEDUP_REMOVED lines=8> */
.L_x_8762:
[----:B------:R-:W-:Y:S01]  /*4a60*/  FADD.FTZ R112, R112, R191 ;  /* 0x000000bf70707221 */ /* 0x000fe20000010000 */
[----:B------:R-:W-:-:S04]  /*4a70*/  HFMA2.MMA R122, -RZ, RZ, 0, 1.1920928955078125e-07 ;  /* 0x00000002ff7a7435 */ /* 0x000fc800000001ff */
[----:B------:R-:W-:Y:S02]  /*4a80*/  MOV R123, R112 ;  /* 0x00000070007b7202 */ /* 0x000fe40000000f00 */
[----:B------:R-:W-:-:S07]  /*4a90*/  MOV R113, R121 ;  /* 0x0000007900717202 */ /* 0x000fce0000000f00 */
[----:B------:R-:W-:Y:S05]  /*4aa0*/  WARPSYNC.COLLECTIVE R120, `(.L_x_8763) ;  /* 0x0000000078087348 */ /* 0x000fea0003c00000 */
[----:B------:R0:W1:Y:S02]  /*4ab0*/  SHFL.BFLY P0, R121, R123, R122, R131 ;  /* 0x0c00007a7b797389 */ /* 0x0000640000000083 */
[----:B01----:R-:W-:Y:S01]  /*4ac0*/  ENDCOLLECTIVE ;  /* 0x000000000000791b */ /* 0x003fe20003800000 */
.L_x_8763:
[----:B------:R-:W-:-:S05]  /*4ad0*/  FADD.FTZ R113, R113, R190 ;  /* 0x000000be71717221 */ /* 0x000fca0000010000 */
[----:B------:R-:W-:Y:S02]  /*4ae0*/  MOV R123, R113 ;  /* 0x00000071007b7202 */ /* 0x000fe40000000f00 */
[----:B------:R-:W-:-:S07]  /*4af0*/  MOV R115, R121 ;  /* 0x0000007900737202 */ /* 0x000fce0000000f00 */
[----:B------:R-:W-:Y:S05]  /*4b00*/  WARPSYNC.COLLECTIVE R120, `(.L_x_8764) ;  /* 0x0000000078087348 */ /* 0x000fea0003c00000 */
[----:B------:R0:W1:Y:S02]  /*4b10*/  SHFL.BFLY P0, R121, R123, R122, R131 ;  /* 0x0c00007a7b797389 */ /* 0x0000640000000083 */
[----:B01----:R-:W-:Y:S01]  /*4b20*/  ENDCOLLECTIVE ;  /* 0x000000000000791b */ /* 0x003fe20003800000 */
.L_x_8764:
[----:B------:R-:W-:Y:S01]  /*4b30*/  FADD.FTZ R115, R112, R115 ;  /* 0x0000007370737221 */ /* 0x000fe20000010000 */
[----:B------:R-:W-:-:S04]  /*4b40*/  HFMA2.MMA R122, -RZ, RZ, 0, 2.384185791015625e-07 ;  /* 0x00000004ff7a7435 */ /* 0x000fc800000001ff */
[----:B------:R-:W-:Y:S02]  /*4b50*/  MOV R123, R115 ;  /* 0x00000073007b7202 */ /* 0x000fe40000000f00 */
[----:B------:R-:W-:-:S07]  /*4b60*/  MOV R114, R121 ;  /* 0x0000007900727202 */ /* 0x000fce0000000f00 */
[----:B------:R-:W-:Y:S05]  /*4b70*/  WARPSYNC.COLLECTIVE R120, `(.L_x_8765) ;  /* 0x0000000078087348 */ /* 0x000fea0003c00000 */
[----:B------:R0:W1:Y:S02]  /*4b80*/  SHFL.BFLY P0, R121, R123, R122, R131 ;  /* 0x0c00007a7b797389 */ /* 0x0000640000000083 */
[----:B01----:R-:W-:Y:S01]  /*4b90*/  ENDCOLLECTIVE ;  /* 0x000000000000791b */ /* 0x003fe20003800000 */
.L_x_8765:
[----:B------:R-:W-:-:S05]  /*4ba0*/  FADD.FTZ R114, R113, R114 ;  /* 0x0000007271727221 */ /* 0x000fca0000010000 */
[----:B------:R-:W-:Y:S02]  /*4bb0*/  MOV R123, R114 ;  /* 0x00000072007b7202 */ /* 0x000fe40000000f00 */
[----:B------:R-:W-:-:S07]  /*4bc0*/  MOV R116, R121 ;  /* 0x0000007900747202 */ /* 0x000fce0000000f00 */
[----:B------:R-:W-:Y:S05]  /*4bd0*/  WARPSYNC.COLLECTIVE R120, `(.L_x_8766) ;  /* 0x0000000078087348 */ /* 0x000fea0003c00000 */
[----:B------:R0:W1:Y:S02]  /*4be0*/  SHFL.BFLY P0, R121, R123, R122, R131 ;  /* 0x0c00007a7b797389 */ /* 0x0000640000000083 */
[----:B01----:R-:W-:Y:S01]  /*4bf0*/  ENDCOLLECTIVE ;  /* 0x000000000000791b */ /* 0x003fe20003800000 */
.L_x_8766:
[----:B------:R-:W-:Y:S01]  /*4c00*/  FADD.FTZ R116, R115, R116 ;  /* 0x0000007473747221 */ /* 0x000fe20000010000 */
[----:B------:R-:W-:-:S04]  /*4c10*/  HFMA2.MMA R122, -RZ, RZ, 0, 4.76837158203125e-07 ;  /* 0x00000008ff7a7435 */ /* 0x000fc800000001ff */
[----:B------:R-:W-:Y:S01]  /*4c20*/  MOV R123, R116 ;  /* 0x00000074007b7202 */ /* 0x000fe20000000f00 */
[----:B------:R-:W-:-:S07]  /*4c30*/  IMAD.MOV.U32 R117, RZ, RZ, R121 ;  /* 0x000000ffff757224 */ /* 0x000fce00078e0079 */
[----:B------:R-:W-:Y:S05]  /*4c40*/  WARPSYNC.COLLECTIVE R120, `(.L_x_8767) ;  /* 0x0000000078087348 */ /* 0x000fea0003c00000 */
[----:B------:R0:W1:Y:S02]  /*4c50*/  SHFL.BFLY P0, R121, R123, R122, R131 ;  /* 0x0c00007a7b797389 */ /* 0x0000640000000083 */
[----:B01----:R-:W-:Y:S01]  /*4c60*/  ENDCOLLECTIVE ;  /* 0x000000000000791b */ /* 0x003fe20003800000 */
.L_x_8767:
[----:B------:R-:W-:-:S05]  /*4c70*/  FADD.FTZ R117, R114, R117 ;  /* 0x0000007572757221 */ /* 0x000fca0000010000 */
[----:B------:R-:W-:Y:S02]  /*4c80*/  MOV R123, R117 ;  /* 0x00000075007b7202 */ /* 0x000fe40000000f00 */
[----:B------:R-:W-:-:S07]  /*4c90*/  MOV R119, R121 ;  /* 0x0000007900777202 */ /* 0x000fce0000000f00 */
[----:B------:R-:W-:Y:S05]  /*4ca0*/  WARPSYNC.COLLECTIVE R120, `(.L_x_8768) ;  /* 0x0000000078087348 */ /* 0x000fea0003c00000 */
[----:B------:R0:W1:Y:S02]  /*4cb0*/  SHFL.BFLY P0, R121, R123, R122, R131 ;  /* 0x0c00007a7b797389 */ /* 0x0000640000000083 */
[----:B01----:R-:W-:Y:S01]  /*4cc0*/  ENDCOLLECTIVE ;  /* 0x000000000000791b */ /* 0x003fe20003800000 */
.L_x_8768:
[----:B------:R-:W-:Y:S01]  /*4cd0*/  FADD.FTZ R119, R116, R119 ;  /* 0x0000007774777221 */ /* 0x000fe20000010000 */
[----:B------:R-:W-:-:S04]  /*4ce0*/  HFMA2.MMA R122, -RZ, RZ, 0, 9.5367431640625e-07 ;  /* 0x00000010ff7a7435 */ /* 0x000fc800000001ff */
[----:B------:R-:W-:Y:S02]  /*4cf0*/  MOV R123, R119 ;  /* 0x00000077007b7202 */ /* 0x000fe40000000f00 */
[----:B------:R-:W-:-:S07]  /*4d00*/  MOV R118, R121 ;  /* 0x0000007900767202 */ /* 0x000fce0000000f00 */
[----:B------:R-:W-:Y:S05]  /*4d10*/  WARPSYNC.COLLECTIVE R120, `(.L_x_8769) ;  /* 0x0000000078087348 */ /* 0x000fea0003c00000 */
[----:B------:R0:W1:Y:S02]  /*4d20*/  SHFL.BFLY P0, R121, R123, R122, R131 ;  /* 0x0c00007a7b797389 */ /* 0x0000640000000083 */
[----:B01----:R-:W-:Y:S01]  /*4d30*/  ENDCOLLECTIVE ;  /* 0x000000000000791b */ /* 0x003fe20003800000 */
.L_x_8769:
[----:B------:R-:W-:-:S05]  /*4d40*/  FADD.FTZ R118, R117, R118 ;  /* 0x0000007675767221 */ /* 0x000fca0000010000 */
[----:B------:R-:W-:Y:S02]  /*4d50*/  MOV R123, R118 ;  /* 0x00000076007b7202 */ /* 0x000fe40000000f00 */
[----:B------:R-:W-:-:S07]  /*4d60*/  MOV R112, R121 ;  /* 0x0000007900707202 */ /* 0x000fce0000000f00 */
[----:B------:R-:W-:Y:S05]  /*4d70*/  WARPSYNC.COLLECTIVE R120, `(.L_x_8770) ;  /* 0x0000000078087348 */ /* 0x000fea0003c00000 */
[----:B------:R0:W1:Y:S02]  /*4d80*/  SHFL.BFLY P0, R121, R123, R122, R131 ;  /* 0x0c00007a7b797389 */ /* 0x0000640000000083 */
[----:B01----:R-:W-:Y:S01]  /*4d90*/  ENDCOLLECTIVE ;  /* 0x000000000000791b */ /* 0x003fe20003800000 */
.L_x_8770:
[----:B------:R-:W-:Y:S01]  /*4da0*/  MOV R113, R121 ;  /* 0x0000007900717202 */ /* 0x000fe20000000f00 */
[----:B------:R-:W-:Y:S06]  /*4db0*/  BRA `(.L_x_8771) ;  /* 0xffffffcc00207947 */ /* 0x000fec000383ffff */
.L_x_8772:
        /* <DEDUP_REMOVED lines=12> */
.L_x_11807:


//--------------------- .text._ZN10layer_norm22ln_bwd_finalize_kernelINS_22Kernel_traits_finalizeILj768Ef6__halffS2_fjLb0ELj1024ELj4ENS_18Kernel_traits_baseILj768EfS2_fS2_fjLj1024EEEEELb0ELb1EEEvNS_9BwdParamsE --------------------------
	.section	.text._ZN10layer_norm22ln_bwd_finalize_kernelINS_22Kernel_traits_finalizeILj768Ef6__halffS2_fjLb0ELj1024ELj4ENS_18Kernel_traits_baseILj768EfS2_fS2_fjLj1024EEEEELb0ELb1EEEvNS_9BwdParamsE,"ax",@progbits
	.align	128
        .global         _ZN10layer_norm22ln_bwd_finalize_kernelINS_22Kernel_traits_finalizeILj768Ef6__halffS2_fjLb0ELj1024ELj4ENS_18Kernel_traits_baseILj768EfS2_fS2_fjLj1024EEEEELb0ELb1EEEvNS_9BwdParamsE
        .type           _ZN10layer_norm22ln_bwd_finalize_kernelINS_22Kernel_traits_finalizeILj768Ef6__halffS2_fjLb0ELj1024ELj4ENS_18Kernel_traits_baseILj768EfS2_fS2_fjLj1024EEEEELb0ELb1EEEvNS_9BwdParamsE,@function
        .size           _ZN10layer_norm22ln_bwd_finalize_kernelINS_22Kernel_traits_finalizeILj768Ef6__halffS2_fjLb0ELj1024ELj4ENS_18Kernel_traits_baseILj768EfS2_fS2_fjLj1024EEEEELb0ELb1EEEvNS_9BwdParamsE,(.L_x_11808 - _ZN10layer_norm22ln_bwd_finalize_kernelINS_22Kernel_traits_finalizeILj768Ef6__halffS2_fjLb0ELj1024ELj4ENS_18Kernel_traits_baseILj768EfS2_fS2_fjLj1024EEEEELb0ELb1EEEvNS_9BwdParamsE)
        .other          _ZN10layer_norm22ln_bwd_finalize_kernelINS_22Kernel_traits_finalizeILj768Ef6__halffS2_fjLb0ELj1024ELj4ENS_18Kernel_traits_baseILj768EfS2_fS2_fjLj1024EEEEELb0ELb1EEEvNS_9BwdParamsE,@"STO_CUDA_ENTRY STV_DEFAULT"
_ZN10layer_norm22ln_bwd_finalize_kernelINS_22Kernel_traits_finalizeILj768Ef6__halffS2_fjLb0ELj1024ELj4ENS_18Kernel_traits_baseILj768EfS2_fS2_fjLj1024EEEEELb0ELb1EEEvNS_9BwdParamsE:
.text._ZN10layer_norm22ln_bwd_finalize_kernelINS_22Kernel_traits_finalizeILj768Ef6__halffS2_fjLb0ELj1024ELj4ENS_18Kernel_traits_baseILj768EfS2_fS2_fjLj1024EEEEELb0ELb1EEEvNS_9BwdParamsE:
        /* <DEDUP_REMOVED lines=26> */
.L_x_8782:
        /* <DEDUP_REMOVED lines=31> */
.L_x_8777:
        /* <DEDUP_REMOVED lines=34> */
.L_x_8776:
[----:B------:R-:W-:Y:S05]  /*05b0*/  BSYNC B1 ;  /* 0x0000000000017941 */ /* 0x000fea0003800000 */
.L_x_8775:
        /* <DEDUP_REMOVED lines=25> */
.L_x_8779:
[----:B------:R-:W-:Y:S05]  /*0750*/  BSYNC B1 ;  /* 0x0000000000017941 */ /* 0x000fea0003800000 */
.L_x_8778:
        /* <DEDUP_REMOVED lines=12> */
.L_x_8774:
[----:B------:R-:W-:Y:S05]  /*0820*/  BSYNC B0 ;  /* 0x0000000000007941 */ /* 0x000fea0003800000 */
.L_x_8773:
        /* <DEDUP_REMOVED lines=29> */
.L_x_8793:
[----:B------:R-:W-:Y:S01]  /*0a00*/  @!P1 SHF.R.U32.HI R12, RZ, 0x3, R0 ;  /* 0x00000003ff0c9819 */ /* 0x000fe20000011600 */
[----:B----4-:R-:W-:Y:S01]  /*0a10*/  FADD.FTZ R14, R9, R14 ;  /* 0x0000000e090e7221 */ /* 0x010fe20000010000 */
[----:B---3--:R-:W-:Y:S02]  /*0a20*/  FADD.FTZ R11, R10, R11 ;  /* 0x0000000b0a0b7221 */ /* 0x008fe40000010000 */
[----:B------:R-:W-:-:S05]  /*0a30*/  @!P1 LOP3.LUT R12, R12, 0x1ffffffc, RZ, 0xc0, !PT ;  /* 0x1ffffffc0c0c9812 */ /* 0x000fca00078ec0ff */
[----:B------:R3:W-:Y:S04]  /*0a40*/  @!P1 STS [R12+UR4+0x2000], R14 ;  /* 0x0020000e0c009988 */ /* 0x0007e80008000804 */
[----:B------:R3:W-:Y:S02]  /*0a50*/  @!P1 STS [R12+UR4+0x2080], R11 ;  /* 0x0020800b0c009988 */ /* 0x0007e40008000804 */
.L_x_8780:
        /* <DEDUP_REMOVED lines=15> */
.L_x_8781:
[----:B------:R-:W-:Y:S01]  /*0b50*/  HFMA2.MMA R19, -RZ, RZ, 0, 5.9604644775390625e-08 ;  /* 0x00000001ff137435 */ /* 0x000fe200000001ff */
[----:B0--3--:R-:W-:Y:S01]  /*0b60*/  MOV R20, R10 ;  /* 0x0000000a00147202 */ /* 0x009fe20000000f00 */
[----:B------:R-:W-:Y:S01]  /*0b70*/  IMAD.MOV.U32 R22, RZ, RZ, 0x1f ;  /* 0x0000001fff167424 */ /* 0x000fe200078e00ff */
[----:B------:R-:W-:-:S08]  /*0b80*/  MOV R17, 0xffffffff ;  /* 0xffffffff00117802 */ /* 0x000fd00000000f00 */
[----:B-12---:R-:W-:Y:S05]  /*0b90*/  WARPSYNC.COLLECTIVE R17, `(.L_x_8783) ;  /* 0x0000000011087348 */ /* 0x006fea0003c00000 */
[----:B------:R0:W3:Y:S02]  /*0ba0*/  SHFL.BFLY P2, R18, R20, R19, R22 ;  /* 0x0c00001314127389 */ /* 0x0000e40000040016 */
[----:B0123--:R-:W-:Y:S01]  /*0bb0*/  ENDCOLLECTIVE ;  /* 0x000000000000791b */ /* 0x00ffe20003800000 */
.L_x_8783:
[----:B------:R-:W-:Y:S01]  /*0bc0*/  HFMA2.MMA R19, -RZ, RZ, 0, 1.1920928955078125e-07 ;  /* 0x00000002ff137435 */ /* 0x000fe200000001ff */
[----:B------:R-:W-:-:S05]  /*0bd0*/  MOV R11, R18 ;  /* 0x00000012000b7202 */ /* 0x000fca0000000f00 */
[----:B------:R-:W-:-:S05]  /*0be0*/  FADD.FTZ R11, R10, R11 ;  /* 0x0000000b0a0b7221 */ /* 0x000fca0000010000 */
[----:B------:R-:W-:-:S07]  /*0bf0*/  MOV R20, R11 ;  /* 0x0000000b00147202 */ /* 0x000fce0000000f00 */
[----:B------:R-:W-:Y:S05]  /*0c00*/  WARPSYNC.COLLECTIVE R17, `(.L_x_8784) ;  /* 0x0000000011087348 */ /* 0x000fea0003c00000 */
[----:B------:R0:W1:Y:S02]  /*0c10*/  SHFL.BFLY P2, R18, R20, R19, R22 ;  /* 0x0c00001314127389 */ /* 0x0000640000040016 */
[----:B01----:R-:W-:Y:S01]  /*0c20*/  ENDCOLLECTIVE ;  /* 0x000000000000791b */ /* 0x003fe20003800000 */
.L_x_8784:
[----:B------:R-:W-:Y:S01]  /*0c30*/  HFMA2.MMA R19, -RZ, RZ, 0, 2.384185791015625e-07 ;  /* 0x00000004ff137435 */ /* 0x000fe200000001ff */
[----:B------:R-:W-:-:S04]  /*0c40*/  IMAD.MOV.U32 R12, RZ, RZ, R18 ;  /* 0x000000ffff0c7224 */ /* 0x000fc800078e0012 */
[----:B------:R-:W-:-:S05]  /*0c50*/  FADD.FTZ R12, R11, R12 ;  /* 0x0000000c0b0c7221 */ /* 0x000fca0000010000 */
[----:B------:R-:W-:-:S07]  /*0c60*/  MOV R20, R12 ;  /* 0x0000000c00147202 */ /* 0x000fce0000000f00 */
[----:B------:R-:W-:Y:S05]  /*0c70*/  WARPSYNC.COLLECTIVE R17, `(.L_x_8785) ;  /* 0x0000000011087348 */ /* 0x000fea0003c00000 */
[----:B------:R0:W1:Y:S02]  /*0c80*/  SHFL.BFLY P2, R18, R20, R19, R22 ;  /* 0x0c00001314127389 */ /* 0x0000640000040016 */
[----:B01----:R-:W-:Y:S01]  /*0c90*/  ENDCOLLECTIVE ;  /* 0x000000000000791b */ /* 0x003fe20003800000 */
.L_x_8785:
[----:B------:R-:W-:Y:S01]  /*0ca0*/  IMAD.MOV.U32 R19, RZ, RZ, 0x8 ;  /* 0x00000008ff137424 */ /* 0x000fe200078e00ff */
[----:B------:R-:W-:-:S05]  /*0cb0*/  MOV R13, R18 ;  /* 0x00000012000d7202 */ /* 0x000fca0000000f00 */
[----:B------:R-:W-:-:S05]  /*0cc0*/  FADD.FTZ R13, R12, R13 ;  /* 0x0000000d0c0d7221 */ /* 0x000fca0000010000 */
[----:B------:R-:W-:-:S07]  /*0cd0*/  MOV R20, R13 ;  /* 0x0000000d00147202 */ /* 0x000fce0000000f00 */
[----:B------:R-:W-:Y:S05]  /*0ce0*/  WARPSYNC.COLLECTIVE R17, `(.L_x_8786) ;  /* 0x0000000011087348 */ /* 0x000fea0003c00000 */
[----:B------:R0:W1:Y:S02]  /*0cf0*/  SHFL.BFLY P2, R18, R20, R19, R22 ;  /* 0x0c00001314127389 */ /* 0x0000640000040016 */
[----:B01----:R-:W-:Y:S01]  /*0d00*/  ENDCOLLECTIVE ;  /* 0x000000000000791b */ /* 0x003fe20003800000 */
.L_x_8786:
[----:B------:R-:W-:Y:S01]  /*0d10*/  HFMA2.MMA R19, -RZ, RZ, 0, 9.5367431640625e-07 ;  /* 0x00000010ff137435 */ /* 0x000fe200000001ff */
[----:B------:R-:W-:-:S05]  /*0d20*/  MOV R10, R18 ;  /* 0x00000012000a7202 */ /* 0x000fca0000000f00 */
[----:B------:R-:W-:-:S05]  /*0d30*/  FADD.FTZ R10, R13, R10 ;  /* 0x0000000a0d0a7221 */ /* 0x000fca0000010000 */
[----:B------:R-:W-:-:S07]  /*0d40*/  MOV R20, R10 ;  /* 0x0000000a00147202 */ /* 0x000fce0000000f00 */
[----:B------:R-:W-:Y:S05]  /*0d50*/  WARPSYNC.COLLECTIVE R17, `(.L_x_8787) ;  /* 0x0000000011087348 */ /* 0x000fea0003c00000 */
[----:B------:R0:W1:Y:S02]  /*0d60*/  SHFL.BFLY P2, R18, R20, R19, R22 ;  /* 0x0c00001314127389 */ /* 0x0000640000040016 */
[----:B01----:R-:W-:Y:S01]  /*0d70*/  ENDCOLLECTIVE ;  /* 0x000000000000791b */ /* 0x003fe20003800000 */
.L_x_8787:
[----:B------:R-:W-:Y:S01]  /*0d80*/  HFMA2.MMA R19, -RZ, RZ, 0, 5.9604644775390625e-08 ;  /* 0x00000001ff137435 */ /* 0x000fe200000001ff */
[----:B------:R-:W-:Y:S01]  /*0d90*/  IMAD.MOV.U32 R20, RZ, RZ, R9 ;  /* 0x000000ffff147224 */ /* 0x000fe200078e0009 */
[----:B------:R-:W-:-:S09]  /*0da0*/  MOV R11, R18 ;  /* 0x00000012000b7202 */ /* 0x000fd20000000f00 */
[----:B------:R-:W-:Y:S05]  /*0db0*/  WARPSYNC.COLLECTIVE R17, `(.L_x_8788) ;  /* 0x0000000011087348 */ /* 0x000fea0003c00000 */
[----:B------:R0:W1:Y:S02]  /*0dc0*/  SHFL.BFLY P2, R18, R20, R19, R22 ;  /* 0x0c00001314127389 */ /* 0x0000640000040016 */
[----:B01----:R-:W-:Y:S01]  /*0dd0*/  ENDCOLLECTIVE ;  /* 0x000000000000791b */ /* 0x003fe20003800000 */
.L_x_8788:
[----:B------:R-:W-:Y:S01]  /*0de0*/  HFMA2.MMA R19, -RZ, RZ, 0, 1.1920928955078125e-07 ;  /* 0x00000002ff137435 */ /* 0x000fe200000001ff */
[----:B------:R-:W-:-:S05]  /*0df0*/  MOV R12, R18 ;  /* 0x00000012000c7202 */ /* 0x000fca0000000f00 */
[----:B------:R-:W-:-:S05]  /*0e00*/  FADD.FTZ R14, R9, R12 ;  /* 0x0000000c090e7221 */ /* 0x000fca0000010000 */
[----:B------:R-:W-:-:S07]  /*0e10*/  MOV R20, R14 ;  /* 0x0000000e00147202 */ /* 0x000fce0000000f00 */
[----:B------:R-:W-:Y:S05]  /*0e20*/  WARPSYNC.COLLECTIVE R17, `(.L_x_8789) ;  /* 0x0000000011087348 */ /* 0x000fea0003c00000 */
[----:B------:R0:W1:Y:S02]  /*0e30*/  SHFL.BFLY P2, R18, R20, R19, R22 ;  /* 0x0c00001314127389 */ /* 0x0000640000040016 */
[----:B01----:R-:W-:Y:S01]  /*0e40*/  ENDCOLLECTIVE ;  /* 0x000000000000791b */ /* 0x003fe20003800000 */
.L_x_8789:
[----:B------:R-:W-:Y:S01]  /*0e50*/  HFMA2.MMA R19, -RZ, RZ, 0, 2.384185791015625e-07 ;  /* 0x00000004ff137435 */ /* 0x000fe200000001ff */
[----:B------:R-:W-:-:S04]  /*0e60*/  IMAD.MOV.U32 R13, RZ, RZ, R18 ;  /* 0x000000ffff0d7224 */ /* 0x000fc800078e0012 */
[----:B------:R-:W-:-:S05]  /*0e70*/  FADD.FTZ R15, R14, R13 ;  /* 0x0000000d0e0f7221 */ /* 0x000fca0000010000 */
[----:B------:R-:W-:-:S07]  /*0e80*/  MOV R20, R15 ;  /* 0x0000000f00147202 */ /* 0x000fce0000000f00 */
[----:B------:R-:W-:Y:S05]  /*0e90*/  WARPSYNC.COLLECTIVE R17, `(.L_x_8790) ;  /* 0x0000000011087348 */ /* 0x000fea0003c00000 */
[----:B------:R0:W1:Y:S02]  /*0ea0*/  SHFL.BFLY P2, R18, R20, R19, R22 ;  /* 0x0c00001314127389 */ /* 0x0000640000040016 */
[----:B01----:R-:W-:Y:S01]  /*0eb0*/  ENDCOLLECTIVE ;  /* 0x000000000000791b */ /* 0x003fe20003800000 */
.L_x_8790:
[----:B------:R-:W-:Y:S01]  /*0ec0*/  IMAD.MOV.U32 R19, RZ, RZ, 0x8 ;  /* 0x00000008ff137424 */ /* 0x000fe200078e00ff */
[----:B------:R-:W-:-:S05]  /*0ed0*/  MOV R16, R18 ;  /* 0x0000001200107202 */ /* 0x000fca0000000f00 */
[----:B------:R-:W-:-:S05]  /*0ee0*/  FADD.FTZ R16, R15, R16 ;  /* 0x000000100f107221 */ /* 0x000fca0000010000 */
[----:B------:R-:W-:-:S07]  /*0ef0*/  MOV R20, R16 ;  /* 0x0000001000147202 */ /* 0x000fce0000000f00 */
[----:B------:R-:W-:Y:S05]  /*0f00*/  WARPSYNC.COLLECTIVE R17, `(.L_x_8791) ;  /* 0x0000000011087348 */ /* 0x000fea0003c00000 */
[----:B------:R0:W1:Y:S02]  /*0f10*/  SHFL.BFLY P2, R18, R20, R19, R22 ;  /* 0x0c00001314127389 */ /* 0x0000640000040016 */
[----:B01----:R-:W-:Y:S01]  /*0f20*/  ENDCOLLECTIVE ;  /* 0x000000000000791b */ /* 0x003fe20003800000 */
.L_x_8791:
[----:B------:R-:W-:Y:S01]  /*0f30*/  HFMA2.MMA R19, -RZ, RZ, 0, 9.5367431640625e-07 ;  /* 0x00000010ff137435 */ /* 0x000fe200000001ff */
[----:B------:R-:W-:-:S05]  /*0f40*/  MOV R9, R18 ;  /* 0x0000001200097202 */ /* 0x000fca0000000f00 */
[----:B------:R-:W-:-:S05]  /*0f50*/  FADD.FTZ R9, R16, R9 ;  /* 0x0000000910097221 */ /* 0x000fca0000010000 */
[----:B------:R-:W-:-:S07]  /*0f60*/  MOV R20, R9 ;  /* 0x0000000900147202 */ /* 0x000fce0000000f00 */
[----:B------:R-:W-:Y:S05]  /*0f70*/  WARPSYNC.COLLECTIVE R17, `(.L_x_8792) ;  /* 0x0000000011087348 */ /* 0x000fea0003c00000 */
[----:B------:R0:W1:Y:S02]  /*0f80*/  SHFL.BFLY P2, R18, R20, R19, R22 ;  /* 0x0c00001314127389 */ /* 0x0000640000040016 */
[----:B01----:R-:W-:Y:S01]  /*0f90*/  ENDCOLLECTIVE ;  /* 0x000000000000791b */ /* 0x003fe20003800000 */
.L_x_8792:
[----:B------:R-:W-:Y:S01]  /*0fa0*/  MOV R14, R18 ;  /* 0x00000012000e7202 */ /* 0x000fe20000000f00 */
[----:B------:R-:W-:Y:S06]  /*0fb0*/  BRA `(.L_x_8793) ;  /* 0xfffffff800907947 */ /* 0x000fec000383ffff */
.L_x_8794:
        /* <DEDUP_REMOVED lines=12> */
.L_x_11808:


//--------------------- .text._ZN10layer_norm13ln_bwd_kernelINS_13Kernel_traitsIf6__halffS2_fjLj768ELj1ELj4ELj1ELj16ENS_18Kernel_traits_baseILj768EfS2_fS2_fjLj128EEEEELb1ELb0ELb1ELb1EEEvNS_9BwdParamsE --------------------------
	.section	.text._ZN10layer_norm13ln_bwd_kernelINS_13Kernel_traitsIf6__halffS2_fjLj768ELj1ELj4ELj1ELj16ENS_18Kernel_traits_baseILj768EfS2_fS2_fjLj128EEEEELb1ELb0ELb1ELb1EEEvNS_9BwdParamsE,"ax",@progbits
	.align	128
        .global         _ZN10layer_norm13ln_bwd_kernelINS_13Kernel_traitsIf6__halffS2_fjLj768ELj1ELj4ELj1ELj16ENS_18Kernel_traits_baseILj768EfS2_fS2_fjLj128EEEEELb1ELb0ELb1ELb1EEEvNS_9BwdParamsE
        .type           _ZN10layer_norm13ln_bwd_kernelINS_13Kernel_traitsIf6__halffS2_fjLj768ELj1ELj4ELj1ELj16ENS_18Kernel_traits_baseILj768EfS2_fS2_fjLj128EEEEELb1ELb0ELb1ELb1EEEvNS_9BwdParamsE,@function
        .size           _ZN10layer_norm13ln_bwd_kernelINS_13Kernel_traitsIf6__halffS2_fjLj768ELj1ELj4ELj1ELj16ENS_18Kernel_traits_baseILj768EfS2_fS2_fjLj128EEEEELb1ELb0ELb1ELb1EEEvNS_9BwdParamsE,(.L_x_11809 - _ZN10layer_norm13ln_bwd_kernelINS_13Kernel_traitsIf6__halffS2_fjLj768ELj1ELj4ELj1ELj16ENS_18Kernel_traits_baseILj768EfS2_fS2_fjLj128EEEEELb1ELb0ELb1ELb1EEEvNS_9BwdParamsE)
        .other          _ZN10layer_norm13ln_bwd_kernelINS_13Kernel_traitsIf6__halffS2_fjLj768ELj1ELj4ELj1ELj16ENS_18Kernel_traits_baseILj768EfS2_fS2_fjLj128EEEEELb1ELb0ELb1ELb1EEEvNS_9BwdParamsE,@"STO_CUDA_ENTRY STV_DEFAULT"
_ZN10layer_norm13ln_bwd_kernelINS_13Kernel_traitsIf6__halffS2_fjLj768ELj1ELj4ELj1ELj16ENS_18Kernel_traits_baseILj768EfS2_fS2_fjLj128EEEEELb1ELb0ELb1ELb1EEEvNS_9BwdParamsE:
.text._ZN10layer_norm13ln_bwd_kernelINS_13Kernel_traitsIf6__halffS2_fjLj768ELj1ELj4ELj1ELj16ENS_18Kernel_traits_baseILj768EfS2_fS2_fjLj128EEEEELb1ELb0ELb1ELb1EEEvNS_9BwdParamsE:
        /* <DEDUP_REMOVED lines=37> */
.L_x_8796:
        /* <DEDUP_REMOVED lines=36> */
.L_x_8850:
        /* <DEDUP_REMOVED lines=54> */
.L_x_8799:
        /* <DEDUP_REMOVED lines=9> */
[C---:B------:R-:W-:Y:S02]  /*0880*/  IADD3 R165, R121.reuse, 0x20, RZ ;  /* 0x0000002079a57810 */ /* 0x040fe40007ffe0ff */
[----:B------:R-:W-:-:S03]  /*0890*/  IADD3 R121, R121, 0x40, RZ ;  /* 0x0000004079797810 */ /* 0x000fc60007ffe0ff */
[----:B------:R-:W3:Y:S01]  /*08a0*/  LDG.E.128 R152, desc[UR4][R152.64] ;  /* 0x0000000498987981 */ /* 0x000ee2000c1e1d00 */
[----:B-1----:R-:W-:-:S04]  /*08b0*/  IMAD.WIDE.U32 R2, R140, 0x20, R114 ;  /* 0x000000208c027825 */ /* 0x002fc800078e0072 */
[----:B------:R-:W-:Y:S01]  /*08c0*/  IMAD.WIDE.U32 R112, R139, 0x20, R114 ;  /* 0x000000208b707825 */ /* 0x000fe200078e0072 */
[----:B------:R-:W4:Y:S03]  /*08d0*/  LDG.E.128 R148, desc[UR4][R2.64] ;  /* 0x0000000402947981 */ /* 0x000f26000c1e1d00 */
[--C-:B------:R-:W-:Y:S01]  /*08e0*/  IMAD.WIDE.U32 R164, R165, 0x10, R124.reuse ;  /* 0x00000010a5a47825 */ /* 0x100fe200078e007c */
[----:B------:R-:W4:Y:S03]  /*08f0*/  LDG.E.128 R168, desc[UR4][R112.64+0x10] ;  /* 0x0000100470a87981 */ /* 0x000f26000c1e1d00 */
[----:B------:R-:W-:Y:S01]  /*0900*/  IMAD.WIDE.U32 R124, R121, 0x10, R124 ;  /* 0x00000010797c7825 */ /* 0x000fe200078e007c */
[----:B------:R-:W4:Y:S01]  /*0910*/  LDG.E.128 R160, desc[UR4][R112.64] ;  /* 0x0000000470a07981 */ /* 0x000f22000c1e1d00 */
[----:B-----5:R-:W-:Y:S01]  /*0920*/  ISETP.GE.AND P5, PT, R142, 0x1, PT ;  /* 0x000000018e00780c */ /* 0x020fe20003fa6270 */
[----:B------:R-:W0:Y:S01]  /*0930*/  LDC.64 R120, c[0x0][0x240] ;  /* 0x00009000ff787b82 */ /* 0x000e220000000a00 */
[----:B------:R-:W-:Y:S01]  /*0940*/  IMAD.WIDE.U32 R114, R138, 0x20, R114 ;  /* 0x000000208a727825 */ /* 0x000fe200078e0072 */
[----:B------:R-:W4:Y:S04]  /*0950*/  LDG.E.128 R164, desc[UR4][R164.64] ;  /* 0x00000004a4a47981 */ /* 0x000f28000c1e1d00 */
[----:B------:R-:W4:Y:S04]  /*0960*/  LDG.E.128 R124, desc[UR4][R124.64] ;  /* 0x000000047c7c7981 */ /* 0x000f28000c1e1d00 */
[----:B------:R-:W4:Y:S04]  /*0970*/  LDG.E.128 R128, desc[UR4][R114.64+0x10] ;  /* 0x0000100472807981 */ /* 0x000f28000c1e1d00 */
[----:B------:R-:W4:Y:S04]  /*0980*/  LDG.E.128 R172, desc[UR4][R114.64] ;  /* 0x0000000472ac7981 */ /* 0x000f28000c1e1d00 */
[----:B------:R1:W4:Y:S02]  /*0990*/  LDG.E.128 R156, desc[UR4][R2.64+0x10] ;  /* 0x00001004029c7981 */ /* 0x000324000c1e1d00 */
        /* <DEDUP_REMOVED lines=25> */
[----:B--2---:R-:W-:Y:S01]  /*0b30*/  FSEL R194, R132, RZ, !P0 ;  /* 0x000000ff84c27208 */ /* 0x004fe20004000000 */
[--C-:B---3--:R-:W-:Y:S02]  /*0b40*/  HADD2.F32 R133, -RZ, R152.reuse.H0_H0 ;  /* 0x20000098ff857230 */ /* 0x108fe40000004100 */
[----:B0-----:R-:W-:Y:S02]  /*0b50*/  HADD2.F32 R122, -RZ, R152.H1_H1 ;  /* 0x30000098ff7a7230 */ /* 0x001fe40000004100 */
[--C-:B------:R-:W-:Y:S02]  /*0b60*/  HADD2.F32 R177, -RZ, R153.reuse.H0_H0 ;  /* 0x20000099ffb17230 */ /* 0x100fe40000004100 */
[C---:B----4-:R-:W-:Y:S01]  /*0b70*/  FADD.FTZ R146, -R194.reuse, R149 ;  /* 0x00000095c2927221 */ /* 0x050fe20000010100 */
[C---:B------:R-:W-:Y:S01]  /*0b80*/  FADD.FTZ R148, -R194.reuse, R148 ;  /* 0x00000094c2947221 */ /* 0x040fe20000010100 */
[----:B------:R-:W-:Y:S01]  /*0b90*/  FADD.FTZ R168, -R194, R168 ;  /* 0x000000a8c2a87221 */ /* 0x000fe20000010100 */
[----:B------:R-:W-:-:S02]  /*0ba0*/  HADD2.F32 R176, -RZ, R153.H1_H1 ;  /* 0x30000099ffb07230 */ /* 0x000fc40000004100 */
[C---:B------:R-:W-:Y:S01]  /*0bb0*/  FMUL.FTZ R146, R137.reuse, R146 ;  /* 0x0000009289927220 */ /* 0x040fe20000410000 */
[C---:B------:R-:W-:Y:S01]  /*0bc0*/  FMUL.FTZ R153, R137.reuse, R168 ;  /* 0x000000a889997220 */ /* 0x040fe20000410000 */
[----:B------:R-:W-:Y:S01]  /*0bd0*/  FMUL.FTZ R168, R48, R133 ;  /* 0x0000008530a87220 */ /* 0x000fe20000410000 */
[----:B------:R-:W-:Y:S01]  /*0be0*/  FMUL.FTZ R3, R137, R148 ;  /* 0x0000009489037220 */ /* 0x000fe20000410000 */
[----:B------:R-:W-:Y:S01]  /*0bf0*/  FADD.FTZ R170, -R194, R170 ;  /* 0x000000aac2aa7221 */ /* 0x000fe20000010100 */
[--C-:B------:R-:W-:Y:S02]  /*0c00*/  HADD2.F32 R185, -RZ, R165.reuse.H0_H0 ;  /* 0x200000a5ffb97230 */ /* 0x100fe40000004100 */
[-C--:B------:R-:W-:Y:S01]  /*0c10*/  FFMA.FTZ R53, R146, R122.reuse, R53 ;  /* 0x0000007a92357223 */ /* 0x080fe20000010035 */
[----:B------:R-:W-:Y:S02]  /*0c20*/  HADD2.F32 R188, -RZ, R165.H1_H1 ;  /* 0x300000a5ffbc7230 */ /* 0x000fe40000004100 */
[----:B------:R-:W-:Y:S01]  /*0c30*/  FADD.FTZ R77, R77, R122 ;  /* 0x0000007a4d4d7221 */ /* 0x000fe20000010000 */
[----:B------:R-:W-:Y:S01]  /*0c40*/  FMUL.FTZ R165, R49, R122 ;  /* 0x0000007a31a57220 */ /* 0x000fe20000410000 */
[----:B------:R-:W-:-:S02]  /*0c50*/  HADD2.F32 R123, -RZ, R125.H0_H0 ;  /* 0x2000007dff7b7230 */ /* 0x000fc40000004100 */
[----:B------:R-:W-:Y:S01]  /*0c60*/  FADD.FTZ R122, RZ, R168 ;  /* 0x000000a8ff7a7221 */ /* 0x000fe20000010000 */
[----:B-1----:R-:W-:Y:S02]  /*0c70*/  HADD2.F32 R118, -RZ, R125.H1_H1 ;  /* 0x3000007dff767230 */ /* 0x002fe40000004100 */
[C---:B------:R-:W-:Y:S01]  /*0c80*/  FADD.FTZ R150, -R194.reuse, R150 ;  /* 0x00000096c2967221 */ /* 0x040fe20000010100 */
[C---:B------:R-:W-:Y:S01]  /*0c90*/  FADD.FTZ R160, -R194.reuse, R160 ;  /* 0x000000a0c2a07221 */ /* 0x040fe20000010100 */
[--C-:B------:R-:W-:Y:S02]  /*0ca0*/  HADD2.F32 R187, -RZ, R166.reuse.H0_H0 ;  /* 0x200000a6ffbb7230 */ /* 0x100fe40000004100 */
[----:B------:R-:W-:Y:S01]  /*0cb0*/  FFMA.FTZ R125, R3, R168, RZ ;  /* 0x000000a8037d7223 */ /* 0x000fe200000100ff */
[----:B------:R-:W-:Y:S02]  /*0cc0*/  HADD2.F32 R190, -RZ, R166.H1_H1 ;  /* 0x300000a6ffbe7230 */ /* 0x000fe40000004100 */
[----:B------:R-:W-:Y:S01]  /*0cd0*/  FADD.FTZ R166, -R194, R171 ;  /* 0x000000abc2a67221 */ /* 0x000fe20000010100 */
[----:B------:R-:W-:-:S02]  /*0ce0*/  HADD2.F32 R181, -RZ, R155.H0_H0 ;  /* 0x2000009bffb57230 */ /* 0x000fc40000004100 */
[----:B------:R-:W-:Y:S02]  /*0cf0*/  HADD2.F32 R180, -RZ, R155.H1_H1 ;  /* 0x3000009bffb47230 */ /* 0x000fe40000004100 */
[----:B------:R-:W-:Y:S01]  /*0d00*/  FMUL.FTZ R155, R137, R170 ;  /* 0x000000aa899b7220 */ /* 0x000fe20000410000 */
[--C-:B------:R-:W-:Y:S02]  /*0d10*/  HADD2.F32 R191, -RZ, R124.reuse.H0_H0 ;  /* 0x2000007cffbf7230 */ /* 0x100fe40000004100 */
[----:B------:R-:W-:Y:S02]  /*0d20*/  HADD2.F32 R198, -RZ, R124.H1_H1 ;  /* 0x3000007cffc67230 */ /* 0x000fe40000004100 */
[----:B------:R-:W-:Y:S01]  /*0d30*/  FADD.FTZ R124, -R194, R129 ;  /* 0x00000081c27c7221 */ /* 0x000fe20000010100 */
[--C-:B------:R-:W-:Y:S02]  /*0d40*/  HADD2.F32 R117, -RZ, R127.reuse.H0_H0 ;  /* 0x2000007fff757230 */ /* 0x100fe40000004100 */
[----:B------:R-:W-:Y:S01]  /*0d50*/  FMUL.FTZ R170, R50, R177 ;  /* 0x000000b132aa7220 */ /* 0x000fe20000410000 */
[----:B------:R-:W-:-:S02]  /*0d60*/  HADD2.F32 R116, -RZ, R127.H1_H1 ;  /* 0x3000007fff747230 */ /* 0x000fc40000004100 */
[----:B------:R-:W-:Y:S01]  /*0d70*/  FADD.FTZ R127, R122, R165 ;  /* 0x000000a57a7f7221 */ /* 0x000fe20000010000 */
[----:B------:R-:W-:Y:S01]  /*0d80*/  FADD.FTZ R132, -R194, R151 ;  /* 0x00000097c2847221 */ /* 0x000fe20000010100 */
[C---:B------:R-:W-:Y:S01]  /*0d90*/  FMUL.FTZ R143, R137.reuse, R150 ;  /* 0x00000096898f7220 */ /* 0x040fe20000410000 */
[C---:B------:R-:W-:Y:S01]  /*0da0*/  FMUL.FTZ R149, R137.reuse, R160 ;  /* 0x000000a089957220 */ /* 0x040fe20000410000 */
[----:B------:R-:W-:Y:S01]  /*0db0*/  FFMA.FTZ R122, R146, R165, R125 ;  /* 0x000000a5927a7223 */ /* 0x000fe2000001007d */
[C---:B------:R-:W-:Y:S01]  /*0dc0*/  FMUL.FTZ R160, R137.reuse, R166 ;  /* 0x000000a689a07220 */ /* 0x040fe20000410000 */
[----:B------:R-:W-:Y:S02]  /*0dd0*/  HADD2.F32 R179, -RZ, R154.H0_H0 ;  /* 0x2000009affb37230 */ /* 0x000fe40000004100 */
[----:B------:R-:W-:Y:S01]  /*0de0*/  FADD.FTZ R172, -R194, R172 ;  /* 0x000000acc2ac7221 */ /* 0x000fe20000010100 */
[--C-:B------:R-:W-:Y:S02]  /*0df0*/  HADD2.F32 R189, -RZ, R167.reuse.H0_H0 ;  /* 0x200000a7ffbd7230 */ /* 0x100fe40000004100 */
[----:B------:R-:W-:Y:S01]  /*0e00*/  FMUL.FTZ R166, R137, R124 ;  /* 0x0000007c89a67220 */ /* 0x000fe20000410000 */
[----:B------:R-:W-:-:S02]  /*0e10*/  HADD2.F32 R192, -RZ, R167.H1_H1 ;  /* 0x300000a7ffc07230 */ /* 0x000fc40000004100 */
[----:B------:R-:W-:Y:S01]  /*0e20*/  FMUL.FTZ R167, R51, R176 ;  /* 0x000000b033a77220 */ /* 0x000fe20000410000 */
[----:B------:R-:W-:Y:S01]  /*0e30*/  FADD.FTZ R124, R127, R170 ;  /* 0x000000aa7f7c7221 */ /* 0x000fe20000010000 */
[C---:B------:R-:W-:Y:S01]  /*0e40*/  FADD.FTZ R156, -R194.reuse, R156 ;  /* 0x0000009cc29c7221 */ /* 0x040fe20000010100 */
[----:B------:R-:W-:Y:S01]  /*0e50*/  FMUL.FTZ R148, R137, R132 ;  /* 0x0000008489947220 */ /* 0x000fe20000410000 */
[----:B------:R-:W-:Y:S01]  /*0e60*/  FFMA.FTZ R125, R143, R170, R122 ;  /* 0x000000aa8f7d7223 */ /* 0x000fe2000001007a */
[----:B------:R-:W-:Y:S01]  /*0e70*/  FADD.FTZ R152, -R194, R157 ;  /* 0x0000009dc2987221 */ /* 0x000fe20000010100 */
[----:B------:R-:W-:Y:S02]  /*0e80*/  HADD2.F32 R178, -RZ, R154.H1_H1 ;  /* 0x3000009affb27230 */ /* 0x000fe40000004100 */
[C---:B------:R-:W-:Y:S01]  /*0e90*/  FMUL.FTZ R157, R137.reuse, R172 ;  /* 0x000000ac899d7220 */ /* 0x040fe20000410000 */
[----:B------:R-:W-:Y:S01]  /*0ea0*/  FMUL.FTZ R172, R44, R179 ;  /* 0x000000b32cac7220 */ /* 0x000fe20000410000 */
[----:B------:R-:W-:Y:S01]  /*0eb0*/  FADD.FTZ R127, R124, R167 ;  /* 0x000000a77c7f7221 */ /* 0x000fe20000010000 */
[----:B------:R-:W-:Y:S01]  /*0ec0*/  FMUL.FTZ R145, R137, R156 ;  /* 0x0000009c89917220 */ /* 0x000fe20000410000 */
[----:B------:R-:W-:Y:S01]  /*0ed0*/  FFMA.FTZ R122, R148, R167, R125 ;  /* 0x000000a7947a7223 */ /* 0x000fe2000001007d */
[----:B------:R-:W-:-:S02]  /*0ee0*/  HADD2.F32 R183, -RZ, R164.H0_H0 ;  /* 0x200000a4ffb77230 */ /* 0x000fc40000004100 */
[C---:B------:R-:W-:Y:S01]  /*0ef0*/  FADD.FTZ R174, -R194.reuse, R174 ;  /* 0x000000aec2ae7221 */ /* 0x040fe20000010100 */
[----:B------:R-:W-:Y:S02]  /*0f00*/  HADD2.F32 R184, -RZ, R164.H1_H1 ;  /* 0x300000a4ffb87230 */ /* 0x000fe40000004100 */
[C---:B------:R-:W-:Y:S01]  /*0f10*/  FADD.FTZ R164, -R194.reuse, R169 ;  /* 0x000000a9c2a47221 */ /* 0x040fe20000010100 */
[----:B------:R-:W-:Y:S01]  /*0f20*/  FMUL.FTZ R169, R45, R178 ;  /* 0x000000b22da97220 */ /* 0x000fe20000410000 */
[----:B------:R-:W-:Y:S01]  /*0f30*/  FADD.FTZ R124, R127, R172 ;  /* 0x000000ac7f7c7221 */ /* 0x000fe20000010000 */
[C---:B------:R-:W-:Y:S01]  /*0f40*/  FADD.FTZ R158, -R194.reuse, R158 ;  /* 0x0000009ec29e7221 */ /* 0x040fe20000010100 */
[----:B------:R-:W-:Y:S01]  /*0f50*/  FMUL.FTZ R150, R137, R152 ;  /* 0x0000009889967220 */ /* 0x000fe20000410000 */
[----:B------:R-:W-:Y:S01]  /*0f60*/  FFMA.FTZ R125, R145, R172, R122 ;  /* 0x000000ac917d7223 */ /* 0x000fe2000001007a */
[----:B------:R-:W-:Y:S01]  /*0f70*/  FADD.FTZ R154, -R194, R159 ;  /* 0x0000009fc29a7221 */ /* 0x000fe20000010100 */
        /* <DEDUP_REMOVED lines=13> */
[----:B------:R-:W-:Y:S01]  /*1050*/  FADD.FTZ R182, -R194, R161 ;  /* 0x000000a1c2b67221 */ /* 0x000fe20000010100 */
[----:B------:R-:W-:Y:S01]  /*1060*/  FFMA.FTZ R124, R152, R171, R125 ;  /* 0x000000ab987c7223 */ /* 0x000fe2000001007d */
        /* <DEDUP_REMOVED lines=10> */
[----:B------:R-:W-:Y:S01]  /*1110*/  FADD.FTZ R186, -R194, R163 ;  /* 0x000000a3c2ba7221 */ /* 0x000fe20000010100 */
        /* <DEDUP_REMOVED lines=39> */
[----:B------:R-:W-:Y:S01]  /*1390*/  FMUL.FTZ R162, R137, R196 ;  /* 0x000000c489a27220 */ /* 0x000fe20000410000 */
[----:B------:R-:W-:Y:S01]  /*13a0*/  FMUL.FTZ R181, R33, R198 ;  /* 0x000000c621b57220 */ /* 0x000fe20000410000 */
[----:B------:R-:W-:Y:S01]  /*13b0*/  FFMA.FTZ R123, R157, R184, R124 ;  /* 0x000000b89d7b7223 */ /* 0x000fe2000001007c */
[----:B------:R-:W-:-:S02]  /*13c0*/  HADD2.F32 R119, -RZ, R126.H0_H0 ;  /* 0x2000007eff777230 */ /* 0x000fc40000004100 */
[----:B------:R-:W-:Y:S01]  /*13d0*/  FFMA.FTZ R60, R149, R183, R60 ;  /* 0x000000b7953c7223 */ /* 0x000fe2000001003c */
[----:B------:R-:W-:Y:S01]  /*13e0*/  FADD.FTZ R84, R84, R183 ;  /* 0x000000b754547221 */ /* 0x000fe20000010000 */
        /* <DEDUP_REMOVED lines=53> */
.L_x_8800:
[----:B------:R-:W-:Y:S05]  /*1740*/  BSYNC B1 ;  /* 0x0000000000017941 */ /* 0x000fea0003800000 */
.L_x_8798:
        /* <DEDUP_REMOVED lines=26> */
.L_x_8862:
        /* <DEDUP_REMOVED lines=26> */
.L_x_8803:
[----:B------:R-:W-:Y:S05]  /*1a90*/  BSYNC B1 ;  /* 0x0000000000017941 */ /* 0x000fea0003800000 */
.L_x_8802:
        /* <DEDUP_REMOVED lines=16> */
.L_x_8805:
[----:B------:R-:W-:Y:S05]  /*1ba0*/  BSYNC B1 ;  /* 0x0000000000017941 */ /* 0x000fea0003800000 */
.L_x_8804:
        /* <DEDUP_REMOVED lines=10> */
.L_x_8807:
[----:B------:R-:W-:Y:S05]  /*1c50*/  BSYNC B1 ;  /* 0x0000000000017941 */ /* 0x000fea0003800000 */
.L_x_8806:
[----:B------:R-:W-:Y:S01]  /*1c60*/  BSSY B1, `(.L_x_8808) ;  /* 0x000000a000017945 */ /* 0x000fe20003800000 */
[----:B--2---:R-:W-:Y:S01]  /*1c70*/  @P5 FMUL.FTZ R123, R197, R123 ;  /* 0x0000007bc57b5220 */ /* 0x004fe20000410000 */
        /* <DEDUP_REMOVED lines=8> */
.L_x_8809:
[----:B------:R-:W-:Y:S05]  /*1d00*/  BSYNC B1 ;  /* 0x0000000000017941 */ /* 0x000fea0003800000 */
.L_x_8808:
[----:B------:R-:W-:Y:S01]  /*1d10*/  BSSY B1, `(.L_x_8810) ;  /* 0x000000a000017945 */ /* 0x000fe20003800000 */
[----:B----4-:R-:W-:Y:S01]  /*1d20*/  @P5 FMUL.FTZ R119, R200, R119 ;  /* 0x00000077c8775220 */ /* 0x010fe20000410000 */
        /* <DEDUP_REMOVED lines=8> */
.L_x_8811:
[----:B------:R-:W-:Y:S05]  /*1db0*/  BSYNC B1 ;  /* 0x0000000000017941 */ /* 0x000fea0003800000 */
.L_x_8810:
        /* <DEDUP_REMOVED lines=54> */
.L_x_8813:
[----:B------:R-:W-:Y:S05]  /*2120*/  BSYNC B1 ;  /* 0x0000000000017941 */ /* 0x000fea0003800000 */
.L_x_8812:
        /* <DEDUP_REMOVED lines=8> */
.L_x_8815:
[----:B------:R-:W-:Y:S05]  /*21b0*/  BSYNC B1 ;  /* 0x0000000000017941 */ /* 0x000fea0003800000 */
.L_x_8814:
[----:B---3--:R-:W-:Y:S01]  /*21c0*/  @P5 FMUL.FTZ R117, R206, R117 ;  /* 0x00000075ce755220 */ /* 0x008fe20000410000 */
[----:B------:R-:W-:Y:S01]  /*21d0*/  @P5 FMUL.FTZ R119, R207, R119 ;  /* 0x00000077cf775220 */ /* 0x000fe20000410000 */
[----:B------:R-:W-:Y:S01]  /*21e0*/  @!P4 ISETP.NE.AND.EX P2, PT, R0, RZ, PT, P2 ;  /* 0x000000ff0000c20c */ /* 0x000fe20003f45320 */
[----:B------:R-:W-:Y:S01]  /*21f0*/  BSSY B1, `(.L_x_8816) ;  /* 0x000000d000017945 */ /* 0x000fe20003800000 */
[----:B------:R-:W-:Y:S01]  /*2200*/  @P5 LOP3.LUT P1, RZ, R191, 0xff, RZ, 0xc0, !PT ;  /* 0x000000ffbfff5812 */ /* 0x000fe2000782c0ff */
[----:B------:R-:W-:Y:S02]  /*2210*/  @P5 IMAD R191, R209, R144, RZ ;  /* 0x00000090d1bf5224 */ /* 0x000fe400078e02ff */
        /* <DEDUP_REMOVED lines=10> */
.L_x_8817:
[----:B------:R-:W-:Y:S05]  /*22c0*/  BSYNC B1 ;  /* 0x0000000000017941 */ /* 0x000fea0003800000 */
.L_x_8816:
        /* <DEDUP_REMOVED lines=8> */
.L_x_8819:
[----:B------:R-:W-:Y:S05]  /*2350*/  BSYNC B1 ;  /* 0x0000000000017941 */ /* 0x000fea0003800000 */
.L_x_8818:
        /* <DEDUP_REMOVED lines=8> */
.L_x_8821:
[----:B------:R-:W-:Y:S05]  /*23e0*/  BSYNC B1 ;  /* 0x0000000000017941 */ /* 0x000fea0003800000 */
.L_x_8820:
        /* <DEDUP_REMOVED lines=17> */
.L_x_8823:
[----:B------:R-:W-:Y:S05]  /*2500*/  BSYNC B1 ;  /* 0x0000000000017941 */ /* 0x000fea0003800000 */
.L_x_8822:
        /* <DEDUP_REMOVED lines=9> */
.L_x_8825:
[----:B------:R-:W-:Y:S05]  /*25a0*/  BSYNC B1 ;  /* 0x0000000000017941 */ /* 0x000fea0003800000 */
.L_x_8824:
        /* <DEDUP_REMOVED lines=8> */
.L_x_8827:
[----:B------:R-:W-:Y:S05]  /*2630*/  BSYNC B1 ;  /* 0x0000000000017941 */ /* 0x000fea0003800000 */
.L_x_8826:
        /* <DEDUP_REMOVED lines=14> */
[C---:B------:R-:W-:Y:S01]  /*2720*/  @P5 LOP3.LUT P3, RZ, R112.reuse, 0xff0000, RZ, 0xc0, !PT ;  /* 0x00ff000070ff5812 */ /* 0x040fe2000786c0ff */
[----:B------:R-:W0:Y:S01]  /*2730*/  @P2 LDC.64 R114, c[0x0][0x308] ;  /* 0x0000c200ff722b82 */ /* 0x000e220000000a00 */
[----:B------:R-:W-:Y:S02]  /*2740*/  @P5 LOP3.LUT P0, RZ, R112, 0xff000000, RZ, 0xc0, !PT ;  /* 0xff00000070ff5812 */ /* 0x000fe4000780c0ff */
[----:B------:R-:W-:Y:S02]  /*2750*/  @!P4 ISETP.NE.AND.EX P6, PT, R0, RZ, PT, P6 ;  /* 0x000000ff0000c20c */ /* 0x000fe40003fc5360 */
[----:B------:R-:W-:Y:S02]  /*2760*/  @P5 SHF.R.S32.HI R112, RZ, 0x1f, R191 ;  /* 0x0000001fff705819 */ /* 0x000fe400000114bf */
[----:B------:R-:W-:-:S02]  /*2770*/  @!P4 FSEL R144, R13, RZ, P6 ;  /* 0x000000ff0d90c208 */ /* 0x000fc40003000000 */
[----:B------:R-:W-:Y:S01]  /*2780*/  @P5 LEA.HI R112, R112, R191, RZ, 0x3 ;  /* 0x000000bf70705211 */ /* 0x000fe200078f18ff */
[----:B------:R-:W-:Y:S01]  /*2790*/  HFMA2.MMA R191, -RZ, RZ, 0, 0 ;  /* 0x00000000ffbf7435 */ /* 0x000fe200000001ff */
[----:B------:R-:W-:Y:S02]  /*27a0*/  @!P4 ISETP.NE.U32.AND P6, PT, R2, RZ, PT ;  /* 0x000000ff0200c20c */ /* 0x000fe40003fc5070 */
[----:B------:R-:W-:Y:S02]  /*27b0*/  @P5 FSEL R131, R124, RZ, P1 ;  /* 0x000000ff7c835208 */ /* 0x000fe40000800000 */
[----:B------:R-:W-:Y:S02]  /*27c0*/  @P5 LOP3.LUT P1, RZ, R113, 0xff, RZ, 0xc0, !PT ;  /* 0x000000ff71ff5812 */ /* 0x000fe4000782c0ff */
[----:B------:R-:W-:Y:S02]  /*27d0*/  @!P4 ISETP.NE.AND.EX P6, PT, R0, RZ, PT, P6 ;  /* 0x000000ff0000c20c */ /* 0x000fe40003fc5360 */
[----:B------:R-:W-:-:S02]  /*27e0*/  @P5 LEA.HI.SX32 R191, R112, R141, 0x1d ;  /* 0x0000008d70bf5211 */ /* 0x000fc400078feaff */
[----:B------:R-:W-:Y:S02]  /*27f0*/  @P5 FSEL R214, R128, RZ, P3 ;  /* 0x000000ff80d65208 */ /* 0x000fe40001800000 */
[----:B------:R-:W-:Y:S02]  /*2800*/  @P5 FSEL R215, R117, RZ, P0 ;  /* 0x000000ff75d75208 */ /* 0x000fe40000000000 */
[----:B------:R-:W-:Y:S02]  /*2810*/  @P5 FSEL R216, R133, RZ, P1 ;  /* 0x000000ff85d85208 */ /* 0x000fe40000800000 */
[----:B------:R-:W-:Y:S02]  /*2820*/  @P5 F2FP.F16.F32.PACK_AB R112, RZ, R213 ;  /* 0x000000d5ff70523e */ /* 0x000fe400000000ff */
[C---:B------:R-:W-:Y:S02]  /*2830*/  @P5 LOP3.LUT P3, RZ, R113.reuse, 0xff00, RZ, 0xc0, !PT ;  /* 0x0000ff0071ff5812 */ /* 0x040fe4000786c0ff */
[----:B------:R-:W-:-:S02]  /*2840*/  @P5 LOP3.LUT P0, RZ, R113, 0xff0000, RZ, 0xc0, !PT ;  /* 0x00ff000071ff5812 */ /* 0x000fc4000780c0ff */
[----:B------:R-:W-:Y:S02]  /*2850*/  @P5 LOP3.LUT P1, RZ, R113, 0xff000000, RZ, 0xc0, !PT ;  /* 0xff00000071ff5812 */ /* 0x000fe4000782c0ff */
        /* <DEDUP_REMOVED lines=8> */
.L_x_8829:
[----:B------:R-:W-:Y:S05]  /*28e0*/  BSYNC B1 ;  /* 0x0000000000017941 */ /* 0x000fea0003800000 */
.L_x_8828:
        /* <DEDUP_REMOVED lines=8> */
.L_x_8831:
[----:B------:R-:W-:Y:S05]  /*2970*/  BSYNC B1 ;  /* 0x0000000000017941 */ /* 0x000fea0003800000 */
.L_x_8830:
[----:B------:R-:W1:Y:S01]  /*2980*/  @P5 LDC.64 R128, c[0x0][0x2f8] ;  /* 0x0000be00ff805b82 */ /* 0x000e620000000a00 */
[----:B------:R-:W-:Y:S01]  /*2990*/  ISETP.NE.U32.AND P6, PT, R192, RZ, PT ;  /* 0x000000ffc000720c */ /* 0x000fe20003fc5070 */
[----:B0-----:R-:W-:Y:S01]  /*29a0*/  @P2 IMAD.WIDE.U32 R140, R140, 0x20, R114 ;  /* 0x000000208c8c2825 */ /* 0x001fe200078e0072 */
[----:B------:R-:W-:Y:S01]  /*29b0*/  @P5 F2FP.F16.F32.PACK_AB R208, RZ, R208 ;  /* 0x000000d0ffd0523e */ /* 0x000fe200000000ff */
[----:B------:R-:W-:Y:S01]  /*29c0*/  BSSY B1, `(.L_x_8832) ;  /* 0x000003b000017945 */ /* 0x000fe20003800000 */
[----:B------:R-:W-:Y:S02]  /*29d0*/  ISETP.NE.AND.EX P6, PT, R193, RZ, PT, P6 ;  /* 0x000000ffc100720c */ /* 0x000fe40003fc5360 */
[----:B------:R-:W-:Y:S01]  /*29e0*/  @P5 PRMT R108, R112, 0x7610, R108 ;  /* 0x00007610706c5816 */ /* 0x000fe2000000006c */
[----:B------:R-:W0:Y:S01]  /*29f0*/  @P5 LDC.64 R122, c[0x0][0x298] ;  /* 0x0000a600ff7a5b82 */ /* 0x000e220000000a00 */
[----:B------:R-:W-:Y:S02]  /*2a00*/  @P5 F2FP.F16.F32.PACK_AB R124, RZ, R116 ;  /* 0x00000074ff7c523e */ /* 0x000fe400000000ff */
[----:B------:R-:W-:-:S02]  /*2a10*/  @P5 F2FP.F16.F32.PACK_AB R125, RZ, R118 ;  /* 0x00000076ff7d523e */ /* 0x000fc400000000ff */
[----:B------:R-:W-:Y:S02]  /*2a20*/  SEL R112, R195, R100, P6 ;  /* 0x00000064c3707207 */ /* 0x000fe40003000000 */
[----:B------:R-:W-:Y:S01]  /*2a30*/  SEL R113, R198, R101, P6 ;  /* 0x00000065c6717207 */ /* 0x000fe20003000000 */
[----:B------:R-:W2:Y:S01]  /*2a40*/  @P5 LDC.64 R126, c[0x0][0x298] ;  /* 0x0000a600ff7e5b82 */ /* 0x000ea20000000a00 */
[----:B------:R-:W-:Y:S02]  /*2a50*/  SEL R114, R197, R102, P6 ;  /* 0x00000066c5727207 */ /* 0x000fe40003000000 */
[----:B------:R-:W-:Y:S02]  /*2a60*/  SEL R115, R200, R103, P6 ;  /* 0x00000067c8737207 */ /* 0x000fe40003000000 */
[----:B------:R-:W-:Y:S02]  /*2a70*/  SEL R116, R203, R104, P6 ;  /* 0x00000068cb747207 */ /* 0x000fe40003000000 */
[----:B------:R-:W-:Y:S01]  /*2a80*/  SEL R117, R206, R105, P6 ;  /* 0x00000069ce757207 */ /* 0x000fe20003000000 */
[----:B------:R-:W-:Y:S01]  /*2a90*/  @P2 STG.E.128 desc[UR4][R140.64], R112 ;  /* 0x000000708c002986 */ /* 0x000fe2000c101d04 */
[----:B------:R-:W-:-:S02]  /*2aa0*/  SEL R118, R207, R106, P6 ;  /* 0x0000006acf767207 */ /* 0x000fc40003000000 */
[----:B------:R-:W-:Y:S02]  /*2ab0*/  SEL R119, R204, R107, P6 ;  /* 0x0000006bcc777207 */ /* 0x000fe40003000000 */
[----:B------:R-:W-:Y:S02]  /*2ac0*/  @P5 PRMT R110, R208, 0x7610, R110 ;  /* 0x00007610d06e5816 */ /* 0x000fe4000000006e */
[----:B------:R-:W-:Y:S01]  /*2ad0*/  @P5 F2FP.F16.F32.PACK_AB R193, RZ, R132 ;  /* 0x00000084ffc1523e */ /* 0x000fe200000000ff */
[----:B------:R3:W-:Y:S01]  /*2ae0*/  @P2 STG.E.128 desc[UR4][R140.64+0x10], R116 ;  /* 0x000010748c002986 */ /* 0x0007e2000c101d04 */
[----:B------:R-:W-:Y:S01]  /*2af0*/  @P5 PRMT R110, R110, 0x5410, R124 ;  /* 0x000054106e6e5816 */ /* 0x000fe2000000007c */
[----:B-1----:R-:W-:Y:S01]  /*2b00*/  @P5 IMAD.WIDE.U32 R132, R191, 0x10, R128 ;  /* 0x00000010bf845825 */ /* 0x002fe200078e0080 */
[----:B------:R-:W-:Y:S01]  /*2b10*/  @P5 PRMT R111, R125, 0x7610, R111 ;  /* 0x000076107d6f5816 */ /* 0x000fe2000000006f */
[----:B------:R-:W1:Y:S01]  /*2b20*/  @P5 LDC.64 R128, c[0x0][0x298] ;  /* 0x0000a600ff805b82 */ /* 0x000e620000000a00 */
[----:B------:R-:W-:Y:S01]  /*2b30*/  @P5 F2FP.F16.F32.PACK_AB R192, RZ, R131 ;  /* 0x00000083ffc0523e */ /* 0x000fe200000000ff */
[----:B0-----:R-:W-:Y:S01]  /*2b40*/  @P5 FMUL.FTZ R123, R144, R123 ;  /* 0x0000007b907b5220 */ /* 0x001fe20000410000 */
[----:B------:R-:W-:Y:S01]  /*2b50*/  @P5 F2FP.F16.F32.PACK_AB R211, RZ, R211 ;  /* 0x000000d3ffd3523e */ /* 0x000fe200000000ff */
[----:B--2---:R-:W-:Y:S01]  /*2b60*/  @P5 FMUL.FTZ R127, R213, R127 ;  /* 0x0000007fd57f5220 */ /* 0x004fe20000410000 */
[----:B------:R-:W-:Y:S01]  /*2b70*/  @P5 F2FP.F16.F32.PACK_AB R212, RZ, R212 ;  /* 0x000000d4ffd4523e */ /* 0x000fe200000000ff */
[----:B------:R-:W-:Y:S01]  /*2b80*/  @P5 FMUL.FTZ R122, R123, R122 ;  /* 0x0000007a7b7a5220 */ /* 0x000fe20000410000 */
[----:B------:R-:W-:Y:S01]  /*2b90*/  @P5 F2FP.F16.F32.PACK_AB R210, RZ, R210 ;  /* 0x000000d2ffd2523e */ /* 0x000fe200000000ff */
[----:B------:R-:W0:Y:S01]  /*2ba0*/  @P5 LDC.64 R124, c[0x0][0x2f8] ;  /* 0x0000be00ff7c5b82 */ /* 0x000e220000000a00 */
[----:B------:R-:W-:Y:S01]  /*2bb0*/  @P5 PRMT R109, R211, 0x7610, R109 ;  /* 0x00007610d36d5816 */ /* 0x000fe2000000006d */
[----:B------:R-:W-:Y:S01]  /*2bc0*/  @P5 FMUL.FTZ R126, R127, R126 ;  /* 0x0000007e7f7e5220 */ /* 0x000fe20000410000 */
[----:B------:R-:W-:-:S02]  /*2bd0*/  @P5 PRMT R108, R108, 0x5410, R212 ;  /* 0x000054106c6c5816 */ /* 0x000fc400000000d4 */
[----:B------:R-:W-:Y:S02]  /*2be0*/  @P5 PRMT R109, R109, 0x5410, R210 ;  /* 0x000054106d6d5816 */ /* 0x000fe400000000d2 */
[----:B---3--:R-:W-:Y:S02]  /*2bf0*/  @P5 F2FP.F16.F32.PACK_AB R141, RZ, R130 ;  /* 0x00000082ff8d523e */ /* 0x008fe400000000ff */
[----:B------:R-:W2:Y:S01]  /*2c00*/  @P2 LDC.64 R130, c[0x0][0x308] ;  /* 0x0000c200ff822b82 */ /* 0x000ea20000000a00 */
[----:B------:R-:W-:Y:S02]  /*2c10*/  @P5 FSEL R122, R122, RZ, P3 ;  /* 0x000000ff7a7a5208 */ /* 0x000fe40001800000 */
[----:B------:R-:W-:Y:S02]  /*2c20*/  @P5 PRMT R111, R111, 0x5410, R141 ;  /* 0x000054106f6f5816 */ /* 0x000fe4000000008d */
[----:B------:R-:W-:Y:S02]  /*2c30*/  @P5 F2FP.F16.F32.PACK_AB R214, RZ, R214 ;  /* 0x000000d6ffd6523e */ /* 0x000fe400000000ff */
[----:B------:R-:W-:Y:S01]  /*2c40*/  @!P4 ISETP.NE.U32.AND P3, PT, R2, RZ, PT ;  /* 0x000000ff0200c20c */ /* 0x000fe20003f65070 */
[----:B------:R3:W-:Y:S01]  /*2c50*/  @P5 STG.E.128 desc[UR4][R132.64], R108 ;  /* 0x0000006c84005986 */ /* 0x0007e2000c101d04 */
[----:B------:R-:W-:-:S02]  /*2c60*/  @P5 F2FP.F16.F32.PACK_AB R215, RZ, R215 ;  /* 0x000000d7ffd7523e */ /* 0x000fc400000000ff */
[----:B------:R-:W-:Y:S02]  /*2c70*/  @P5 F2FP.F16.F32.PACK_AB R216, RZ, R216 ;  /* 0x000000d8ffd8523e */ /* 0x000fe400000000ff */
[----:B------:R-:W-:Y:S02]  /*2c80*/  @!P4 ISETP.NE.AND.EX P3, PT, R0, RZ, PT, P3 ;  /* 0x000000ff0000c20c */ /* 0x000fe40003f65330 */
[----:B------:R-:W-:Y:S02]  /*2c90*/  @P5 F2FP.F16.F32.PACK_AB R122, RZ, R122 ;  /* 0x0000007aff7a523e */ /* 0x000fe400000000ff */
        /* <DEDUP_REMOVED lines=13> */
.L_x_8833:
[----:B------:R-:W-:Y:S05]  /*2d70*/  BSYNC B1 ;  /* 0x0000000000017941 */ /* 0x000fea0003800000 */
.L_x_8832:
[----:B------:R-:W-:Y:S01]  /*2d80*/  @P5 FMUL.FTZ R129, R132, R129 ;  /* 0x0000008184815220 */ /* 0x000fe20000410000 */
[----:B------:R-:W-:Y:S01]  /*2d90*/  @P5 FSEL R126, R126, RZ, P0 ;  /* 0x000000ff7e7e5208 */ /* 0x000fe20000000000 */
[----:B--2---:R-:W-:Y:S01]  /*2da0*/  @P2 IMAD.WIDE.U32 R130, R139, 0x20, R130 ;  /* 0x000000208b822825 */ /* 0x004fe200078e0082 */
[----:B------:R-:W-:-:S03]  /*2db0*/  @P5 IADD3 R133, R191, 0x20, RZ ;  /* 0x00000020bf855810 */ /* 0x000fc60007ffe0ff */
        /* <DEDUP_REMOVED lines=14> */
[----:B------:R-:W-:Y:S01]  /*2ea0*/  @P5 F2FP.F16.F32.PACK_AB R128, RZ, R128 ;  /* 0x00000080ff80523e */ /* 0x000fe200000000ff */
        /* <DEDUP_REMOVED lines=36> */
.L_x_8835:
[----:B------:R-:W-:Y:S05]  /*30f0*/  BSYNC B1 ;  /* 0x0000000000017941 */ /* 0x000fea0003800000 */
.L_x_8834:
        /* <DEDUP_REMOVED lines=8> */
.L_x_8837:
[----:B------:R-:W-:Y:S05]  /*3180*/  BSYNC B1 ;  /* 0x0000000000017941 */ /* 0x000fea0003800000 */
.L_x_8836:
        /* <DEDUP_REMOVED lines=15> */
.L_x_8839:
[----:B------:R-:W-:Y:S05]  /*3280*/  BSYNC B1 ;  /* 0x0000000000017941 */ /* 0x000fea0003800000 */
.L_x_8838:
        /* <DEDUP_REMOVED lines=9> */
.L_x_8841:
[----:B------:R-:W-:Y:S05]  /*3320*/  BSYNC B1 ;  /* 0x0000000000017941 */ /* 0x000fea0003800000 */
.L_x_8840:
        /* <DEDUP_REMOVED lines=8> */
.L_x_8843:
[----:B------:R-:W-:Y:S05]  /*33b0*/  BSYNC B1 ;  /* 0x0000000000017941 */ /* 0x000fea0003800000 */
.L_x_8842:
        /* <DEDUP_REMOVED lines=8> */
.L_x_8845:
[----:B------:R-:W-:Y:S05]  /*3440*/  BSYNC B1 ;  /* 0x0000000000017941 */ /* 0x000fea0003800000 */
.L_x_8844:
        /* <DEDUP_REMOVED lines=17> */
.L_x_8847:
[----:B------:R-:W-:Y:S05]  /*3560*/  BSYNC B1 ;  /* 0x0000000000017941 */ /* 0x000fea0003800000 */
.L_x_8846:
        /* <DEDUP_REMOVED lines=47> */
.L_x_8849:
[----:B------:R-:W-:Y:S05]  /*3860*/  BSYNC B1 ;  /* 0x0000000000017941 */ /* 0x000fea0003800000 */
.L_x_8848:
        /* <DEDUP_REMOVED lines=20> */
.L_x_8797:
[----:B------:R-:W-:Y:S05]  /*39b0*/  BSYNC B0 ;  /* 0x0000000000007941 */ /* 0x000fea0003800000 */
.L_x_8795:
        /* <DEDUP_REMOVED lines=146> */
.L_x_8801:
        /* <DEDUP_REMOVED lines=8> */
.L_x_8852:
[----:B------:R-:W-:Y:S05]  /*4360*/  BSYNC B1 ;  /* 0x0000000000017941 */ /* 0x000fea0003800000 */
.L_x_8851:
        /* <DEDUP_REMOVED lines=8> */
.L_x_8853:
[----:B------:R-:W-:Y:S01]  /*43f0*/  FADD.FTZ R117, R117, R126 ;  /* 0x0000007e75757221 */ /* 0x000fe20000010000 */
[----:B------:R-:W-:-:S04]  /*4400*/  HFMA2.MMA R189, -RZ, RZ, 0, 1.1920928955078125e-07 ;  /* 0x00000002ffbd7435 */ /* 0x000fc800000001ff */
[----:B------:R-:W-:Y:S02]  /*4410*/  MOV R133, R117 ;  /* 0x0000007500857202 */ /* 0x000fe40000000f00 */
[----:B------:R-:W-:-:S07]  /*4420*/  MOV R116, R125 ;  /* 0x0000007d00747202 */ /* 0x000fce0000000f00 */
[----:B------:R-:W-:Y:S05]  /*4430*/  WARPSYNC.COLLECTIVE R132, `(.L_x_8854) ;  /* 0x0000000084087348 */ /* 0x000fea0003c00000 */
[----:B------:R0:W1:Y:S02]  /*4440*/  SHFL.BFLY P0, R125, R133, R189, R192 ;  /* 0x0c0000bd857d7389 */ /* 0x00006400000000c0 */
[----:B01----:R-:W-:Y:S01]  /*4450*/  ENDCOLLECTIVE ;  /* 0x000000000000791b */ /* 0x003fe20003800000 */
.L_x_8854:
[----:B------:R-:W-:-:S05]  /*4460*/  FADD.FTZ R116, R116, R127 ;  /* 0x0000007f74747221 */ /* 0x000fca0000010000 */
[----:B------:R-:W-:Y:S02]  /*4470*/  MOV R133, R116 ;  /* 0x0000007400857202 */ /* 0x000fe40000000f00 */
[----:B------:R-:W-:-:S07]  /*4480*/  MOV R118, R125 ;  /* 0x0000007d00767202 */ /* 0x000fce0000000f00 */
[----:B------:R-:W-:Y:S05]  /*4490*/  WARPSYNC.COLLECTIVE R132, `(.L_x_8855) ;  /* 0x0000000084087348 */ /* 0x000fea0003c00000 */
[----:B------:R0:W1:Y:S02]  /*44a0*/  SHFL.BFLY P0, R125, R133, R189, R192 ;  /* 0x0c0000bd857d7389 */ /* 0x00006400000000c0 */
[----:B01----:R-:W-:Y:S01]  /*44b0*/  ENDCOLLECTIVE ;  /* 0x000000000000791b */ /* 0x003fe20003800000 */
.L_x_8855:
[----:B------:R-:W-:Y:S01]  /*44c0*/  FADD.FTZ R118, R117, R118 ;  /* 0x0000007675767221 */ /* 0x000fe20000010000 */
[----:B------:R-:W-:-:S04]  /*44d0*/  HFMA2.MMA R189, -RZ, RZ, 0, 2.384185791015625e-07 ;  /* 0x00000004ffbd7435 */ /* 0x000fc800000001ff */
[----:B------:R-:W-:Y:S02]  /*44e0*/  MOV R133, R118 ;  /* 0x0000007600857202 */ /* 0x000fe40000000f00 */
[----:B------:R-:W-:-:S07]  /*44f0*/  MOV R119, R125 ;  /* 0x0000007d00777202 */ /* 0x000fce0000000f00 */
[----:B------:R-:W-:Y:S05]  /*4500*/  WARPSYNC.COLLECTIVE R132, `(.L_x_8856) ;  /* 0x0000000084087348 */ /* 0x000fea0003c00000 */
[----:B------:R0:W1:Y:S02]  /*4510*/  SHFL.BFLY P0, R125, R133, R189, R192 ;  /* 0x0c0000bd857d7389 */ /* 0x00006400000000c0 */
[----:B01----:R-:W-:Y:S01]  /*4520*/  ENDCOLLECTIVE ;  /* 0x000000000000791b */ /* 0x003fe20003800000 */
.L_x_8856:
[----:B------:R-:W-:-:S05]  /*4530*/  FADD.FTZ R119, R116, R119 ;  /* 0x0000007774777221 */ /* 0x000fca0000010000 */
[----:B------:R-:W-:Y:S02]  /*4540*/  MOV R133, R119 ;  /* 0x0000007700857202 */ /* 0x000fe40000000f00 */
[----:B------:R-:W-:-:S07]  /*4550*/  MOV R123, R125 ;  /* 0x0000007d007b7202 */ /* 0x000fce0000000f00 */
[----:B------:R-:W-:Y:S05]  /*4560*/  WARPSYNC.COLLECTIVE R132, `(.L_x_8857) ;  /* 0x0000000084087348 */ /* 0x000fea0003c00000 */
[----:B------:R0:W1:Y:S02]  /*4570*/  SHFL.BFLY P0, R125, R133, R189, R192 ;  /* 0x0c0000bd857d7389 */ /* 0x00006400000000c0 */
[----:B01----:R-:W-:Y:S01]  /*4580*/  ENDCOLLECTIVE ;  /* 0x000000000000791b */ /* 0x003fe20003800000 */
.L_x_8857:
[----:B------:R-:W-:Y:S01]  /*4590*/  FADD.FTZ R123, R118, R123 ;  /* 0x0000007b767b7221 */ /* 0x000fe20000010000 */
[----:B------:R-:W-:-:S04]  /*45a0*/  HFMA2.MMA R189, -RZ, RZ, 0, 4.76837158203125e-07 ;  /* 0x00000008ffbd7435 */ /* 0x000fc800000001ff */
[----:B------:R-:W-:Y:S02]  /*45b0*/  MOV R133, R123 ;  /* 0x0000007b00857202 */ /* 0x000fe40000000f00 */
[----:B------:R-:W-:-:S07]  /*45c0*/  MOV R122, R125 ;  /* 0x0000007d007a7202 */ /* 0x000fce0000000f00 */
[----:B------:R-:W-:Y:S05]  /*45d0*/  WARPSYNC.COLLECTIVE R132, `(.L_x_8858) ;  /* 0x0000000084087348 */ /* 0x000fea0003c00000 */
[----:B------:R0:W1:Y:S02]  /*45e0*/  SHFL.BFLY P0, R125, R133, R189, R192 ;  /* 0x0c0000bd857d7389 */ /* 0x00006400000000c0 */
[----:B01----:R-:W-:Y:S01]  /*45f0*/  ENDCOLLECTIVE ;  /* 0x000000000000791b */ /* 0x003fe20003800000 */
.L_x_8858:
[----:B------:R-:W-:-:S05]  /*4600*/  FADD.FTZ R122, R119, R122 ;  /* 0x0000007a777a7221 */ /* 0x000fca0000010000 */
[----:B------:R-:W-:Y:S02]  /*4610*/  MOV R133, R122 ;  /* 0x0000007a00857202 */ /* 0x000fe40000000f00 */
[----:B------:R-:W-:-:S07]  /*4620*/  MOV R124, R125 ;  /* 0x0000007d007c7202 */ /* 0x000fce0000000f00 */
[----:B------:R-:W-:Y:S05]  /*4630*/  WARPSYNC.COLLECTIVE R132, `(.L_x_8859) ;  /* 0x0000000084087348 */ /* 0x000fea0003c00000 */
[----:B------:R0:W1:Y:S02]  /*4640*/  SHFL.BFLY P0, R125, R133, R189, R192 ;  /* 0x0c0000bd857d7389 */ /* 0x00006400000000c0 */
[----:B01----:R-:W-:Y:S01]  /*4650*/  ENDCOLLECTIVE ;  /* 0x000000000000791b */ /* 0x003fe20003800000 */
.L_x_8859:
[----:B------:R-:W-:Y:S01]  /*4660*/  FADD.FTZ R128, R123, R124 ;  /* 0x0000007c7b807221 */ /* 0x000fe20000010000 */
[----:B------:R-:W-:-:S04]  /*4670*/  HFMA2.MMA R189, -RZ, RZ, 0, 9.5367431640625e-07 ;  /* 0x00000010ffbd7435 */ /* 0x000fc800000001ff */
[----:B------:R-:W-:Y:S01]  /*4680*/  MOV R133, R128 ;  /* 0x0000008000857202 */ /* 0x000fe20000000f00 */
[----:B------:R-:W-:-:S07]  /*4690*/  FADD.FTZ R129, R122, R125 ;  /* 0x0000007d7a817221 */ /* 0x000fce0000010000 */
[----:B------:R-:W-:Y:S05]  /*46a0*/  WARPSYNC.COLLECTIVE R132, `(.L_x_8860) ;  /* 0x0000000084087348 */ /* 0x000fea0003c00000 */
[----:B------:R0:W1:Y:S02]  /*46b0*/  SHFL.BFLY P0, R125, R133, R189, R192 ;  /* 0x0c0000bd857d7389 */ /* 0x00006400000000c0 */
[----:B01----:R-:W-:Y:S01]  /*46c0*/  ENDCOLLECTIVE ;  /* 0x000000000000791b */ /* 0x003fe20003800000 */
.L_x_8860:
[----:B------:R-:W-:Y:S02]  /*46d0*/  MOV R133, R129 ;  /* 0x0000008100857202 */ /* 0x000fe40000000f00 */
[----:B------:R-:W-:-:S07]  /*46e0*/  MOV R131, R125 ;  /* 0x0000007d00837202 */ /* 0x000fce0000000f00 */
[----:B------:R-:W-:Y:S05]  /*46f0*/  WARPSYNC.COLLECTIVE R132, `(.L_x_8861) ;  /* 0x0000000084087348 */ /* 0x000fea0003c00000 */
[----:B------:R0:W1:Y:S02]  /*4700*/  SHFL.BFLY P0, R125, R133, R189, R192 ;  /* 0x0c0000bd857d7389 */ /* 0x00006400000000c0 */
[----:B01----:R-:W-:Y:S01]  /*4710*/  ENDCOLLECTIVE ;  /* 0x000000000000791b */ /* 0x003fe20003800000 */
.L_x_8861:
[----:B------:R-:W-:Y:S01]  /*4720*/  MOV R130, R125 ;  /* 0x0000007d00827202 */ /* 0x000fe20000000f00 */
[----:B------:R-:W-:Y:S06]  /*4730*/  BRA `(.L_x_8862) ;  /* 0xffffffd0006c7947 */ /* 0x000fec000383ffff */
.L_x_8863:
        /* <DEDUP_REMOVED lines=12> */
.L_x_11809:


//--------------------- .text._ZN10layer_norm13ln_bwd_kernelINS_13Kernel_traitsIf6__halffS2_fjLj768ELj1ELj4ELj1ELj16ENS_18Kernel_traits_baseILj768EfS2_fS2_fjLj128EEEEELb1ELb1ELb0ELb0EEEvNS_9BwdParamsE --------------------------
	.section	.text._ZN10layer_norm13ln_bwd_kernelINS_13Kernel_traitsIf6__halffS2_fjLj768ELj1ELj4ELj1ELj16ENS_18Kernel_traits_baseILj768EfS2_fS2_fjLj128EEEEELb1ELb1ELb0ELb0EEEvNS_9BwdParamsE,"ax",@progbits
	.align	128
        .global         _ZN10layer_norm13ln_bwd_kernelINS_13Kernel_traitsIf6__halffS2_fjLj768ELj1ELj4ELj1ELj16ENS_18Kernel_traits_baseILj768EfS2_fS2_fjLj128EEEEELb1ELb1ELb0ELb0EEEvNS_9BwdParamsE
        .type           _ZN10layer_norm13ln_bwd_kernelINS_13Kernel_traitsIf6__halffS2_fjLj768ELj1ELj4ELj1ELj16ENS_18Kernel_traits_baseILj768EfS2_fS2_fjLj128EEEEELb1ELb1ELb0ELb0EEEvNS_9BwdParamsE,@function
        .size           _ZN10layer_norm13ln_bwd_kernelINS_13Kernel_traitsIf6__halffS2_fjLj768ELj1ELj4ELj1ELj16ENS_18Kernel_traits_baseILj768EfS2_fS2_fjLj128EEEEELb1ELb1ELb0ELb0EEEvNS_9BwdParamsE,(.L_x_11810 - _ZN10layer_norm13ln_bwd_kernelINS_13Kernel_traitsIf6__halffS2_fjLj768ELj1ELj4ELj1ELj16ENS_18Kernel_traits_baseILj768EfS2_fS2_fjLj128EEEEELb1ELb1ELb0ELb0EEEvNS_9BwdParamsE)
        .other          _ZN10layer_norm13ln_bwd_kernelINS_13Kernel_traitsIf6__halffS2_fjLj768ELj1ELj4ELj1ELj16ENS_18Kernel_traits_baseILj768EfS2_fS2_fjLj128EEEEELb1ELb1ELb0ELb0EEEvNS_9BwdParamsE,@"STO_CUDA_ENTRY STV_DEFAULT"
_ZN10layer_norm13ln_bwd_kernelINS_13Kernel_traitsIf6__halffS2_fjLj768ELj1ELj4ELj1ELj16ENS_18Kernel_traits_baseILj768EfS2_fS2_fjLj128EEEEELb1ELb1ELb0ELb0EEEvNS_9BwdParamsE:
.text._ZN10layer_norm13ln_bwd_kernelINS_13Kernel_traitsIf6__halffS2_fjLj768ELj1ELj4ELj1ELj16ENS_18Kernel_traits_baseILj768EfS2_fS2_fjLj128EEEEELb1ELb1ELb0ELb0EEEvNS_9BwdParamsE:
        /* <DEDUP_REMOVED lines=97> */
.L_x_8879:
        /* <DEDUP_REMOVED lines=44> */
[----:B------:R-:W-:Y:S02]  /*08d0*/  FADD.FTZ R215, -R221, R182 ;  /* 0x000000b6ddd77221 */ /* 0x000fe40000010100 */
[C---:B-----5:R-:W-:Y:S01]  /*08e0*/  FMUL.FTZ R3, R8.reuse, R3 ;  /* 0x0000000308037220 */ /* 0x060fe20000410000 */
[----:B------:R-:W-:Y:S01]  /*08f0*/  FMUL.FTZ R218, R8, R193 ;  /* 0x000000c108da7220 */ /* 0x000fe20000410000 */
        /* <DEDUP_REMOVED lines=13> */
[----:B0-----:R-:W-:Y:S01]  /*09d0*/  FMUL.FTZ R191, R158, R183 ;  /* 0x000000b79ebf7220 */ /* 0x001fe20000410000 */
[----:B------:R-:W-:Y:S01]  /*09e0*/  FADD.FTZ R176, R176, R217 ;  /* 0x000000d9b0b07221 */ /* 0x000fe20000010000 */
[----:B------:R-:W-:Y:S01]  /*09f0*/  FMUL.FTZ R215, R8, R215 ;  /* 0x000000d708d77220 */ /* 0x000fe20000410000 */
[----:B------:R-:W-:Y:S01]  /*0a00*/  FFMA.FTZ R178, R218, R217, R177 ;  /* 0x000000d9dab27223 */ /* 0x000fe200000100b1 */
[----:B------:R-:W-:-:S02]  /*0a10*/  HADD2.F32 R197, -RZ, R186.H0_H0 ;  /* 0x200000baffc57230 */ /* 0x000fc40000004100 */
[----:B------:R-:W-:Y:S01]  /*0a20*/  FMUL.FTZ R193, R159, R180 ;  /* 0x000000b49fc17220 */ /* 0x000fe20000410000 */
[----:B------:R-:W-:Y:S01]  /*0a30*/  FADD.FTZ R176, R176, R191 ;  /* 0x000000bfb0b07221 */ /* 0x000fe20000010000 */
[C---:B------:R-:W-:Y:S01]  /*0a40*/  FMUL.FTZ R190, R8.reuse, R195 ;  /* 0x000000c308be7220 */ /* 0x040fe20000410000 */
[----:B------:R-:W-:Y:S01]  /*0a50*/  FFMA.FTZ R177, R215, R191, R178 ;  /* 0x000000bfd7b17223 */ /* 0x000fe200000100b2 */
[----:B------:R-:W-:Y:S01]  /*0a60*/  FADD.FTZ R231, -R221, R179 ;  /* 0x000000b3dde77221 */ /* 0x000fe20000010100 */
[----:B------:R-:W-:Y:S02]  /*0a70*/  HADD2.F32 R186, -RZ, R186.H1_H1 ;  /* 0x300000baffba7230 */ /* 0x000fe40000004100 */
[----:B------:R-:W-:Y:S01]  /*0a80*/  FMUL.FTZ R195, R8, R185 ;  /* 0x000000b908c37220 */ /* 0x000fe20000410000 */
[----:B------:R-:W-:Y:S01]  /*0a90*/  FADD.FTZ R179, R176, R193 ;  /* 0x000000c1b0b37221 */ /* 0x000fe20000010000 */
[----:B------:R-:W-:Y:S01]  /*0aa0*/  FMUL.FTZ R192, R152, R197 ;  /* 0x000000c598c07220 */ /* 0x000fe20000410000 */
        /* <DEDUP_REMOVED lines=31> */
.L_x_8867:
[----:B------:R-:W-:Y:S05]  /*0ca0*/  BSYNC B1 ;  /* 0x0000000000017941 */ /* 0x000fea0003800000 */
.L_x_8866:
        /* <DEDUP_REMOVED lines=83> */
.L_x_8869:
[----:B------:R-:W-:Y:S05]  /*11e0*/  BSYNC B1 ;  /* 0x0000000000017941 */ /* 0x000fea0003800000 */
.L_x_8868:
        /* <DEDUP_REMOVED lines=82> */
.L_x_8871:
[----:B------:R-:W-:Y:S05]  /*1710*/  BSYNC B1 ;  /* 0x0000000000017941 */ /* 0x000fea0003800000 */
.L_x_8870:
        /* <DEDUP_REMOVED lines=21> */
.L_x_8901:
        /* <DEDUP_REMOVED lines=13> */
[----:B------:R-:W-:Y:S01]  /*1940*/  LOP3.LUT P1, RZ, R227, 0xff, RZ, 0xc0, !PT ;  /* 0x000000ffe3ff7812 */ /* 0x000fe2000782c0ff */
[-CC-:B------:R-:W-:Y:S01]  /*1950*/  FFMA.FTZ R181, R195, R184.reuse, R237.reuse ;  /* 0x000000b8c3b57223 */ /* 0x180fe200000100ed */
[-CC-:B0-----:R-:W-:Y:S01]  /*1960*/  FFMA.FTZ R182, R194, R184.reuse, R237.reuse ;  /* 0x000000b8c2b67223 */ /* 0x181fe200000100ed */
[-CC-:B------:R-:W-:Y:S01]  /*1970*/  FFMA.FTZ R228, R190, R184.reuse, R237.reuse ;  /* 0x000000b8bee47223 */ /* 0x180fe200000100ed */
[----:B------:R-:W-:Y:S01]  /*1980*/  FFMA.FTZ R229, R199, R184, R237 ;  /* 0x000000b8c7e57223 */ /* 0x000fe200000100ed */
[----:B------:R-:W-:Y:S01]  /*1990*/  FADD.FTZ R181, R192, -R181 ;  /* 0x800000b5c0b57221 */ /* 0x000fe20000010000 */
[----:B------:R-:W-:Y:S01]  /*19a0*/  FADD.FTZ R183, R197, -R182 ;  /* 0x800000b6c5b77221 */ /* 0x000fe20000010000 */
[----:B------:R-:W-:Y:S01]  /*19b0*/  FADD.FTZ R233, R193, -R228 ;  /* 0x800000e4c1e97221 */ /* 0x000fe20000010000 */
[----:B------:R-:W-:Y:S01]  /*19c0*/  FADD.FTZ R235, R196, -R229 ;  /* 0x800000e5c4eb7221 */ /* 0x000fe20000010000 */
[C---:B------:R-:W-:Y:S01]  /*19d0*/  FMUL.FTZ R181, R8.reuse, R181 ;  /* 0x000000b508b57220 */ /* 0x040fe20000410000 */
[----:B------:R-:W-:-:S03]  /*19e0*/  FMUL.FTZ R230, R8, R183 ;  /* 0x000000b708e67220 */ /* 0x000fc60000410000 */
[----:B------:R-:W-:Y:S01]  /*19f0*/  @P2 FADD.FTZ R181, R32, R181 ;  /* 0x000000b520b52221 */ /* 0x000fe20000010000 */
[----:B------:R-:W-:-:S03]  /*1a00*/  @P2 FADD.FTZ R230, R33, R230 ;  /* 0x000000e621e62221 */ /* 0x000fc60000010000 */
[----:B------:R-:W-:-:S04]  /*1a10*/  FMUL.FTZ R180, R181, R7 ;  /* 0x00000007b5b47220 */ /* 0x000fc80000410000 */
[----:B------:R-:W-:-:S04]  /*1a20*/  FMUL.FTZ R219, R180, UR15 ;  /* 0x0000000fb4db7c20 */ /* 0x000fc80008410000 */
[----:B------:R-:W-:-:S05]  /*1a30*/  FMUL.FTZ R182, R144, R219 ;  /* 0x000000db90b67220 */ /* 0x000fca0000410000 */
[----:B------:R-:W-:Y:S01]  /*1a40*/  FSEL R182, R182, RZ, P1 ;  /* 0x000000ffb6b67208 */ /* 0x000fe20000800000 */
[----:B--2---:R-:W-:-:S05]  /*1a50*/  @P1 HADD2.F32 R180, -RZ, R178.H0_H0 ;  /* 0x200000b2ffb41230 */ /* 0x004fca0000004100 */
[----:B------:R-:W-:Y:S01]  /*1a60*/  @P1 FMUL.FTZ R187, R219, R180 ;  /* 0x000000b4dbbb1220 */ /* 0x000fe20000410000 */
[----:B------:R-:W-:Y:S01]  /*1a70*/  LOP3.LUT P1, RZ, R227, 0xff00, RZ, 0xc0, !PT ;  /* 0x0000ff00e3ff7812 */ /* 0x000fe2000782c0ff */
[----:B------:R-:W-:Y:S01]  /*1a80*/  FMUL.FTZ R180, R230, R7 ;  /* 0x00000007e6b47220 */ /* 0x000fe20000410000 */
[----:B------:R-:W-:Y:S01]  /*1a90*/  FFMA.FTZ R219, R3, R184, R237 ;  /* 0x000000b803db7223 */ /* 0x000fe200000100ed */
[----:B------:R-:W-:Y:S02]  /*1aa0*/  FADD.FTZ R56, R56, R187 ;  /* 0x000000bb38387221 */ /* 0x000fe40000010000 */
[----:B------:R-:W-:Y:S01]  /*1ab0*/  FMUL.FTZ R180, R180, UR15 ;  /* 0x0000000fb4b47c20 */ /* 0x000fe20008410000 */
[----:B------:R-:W-:-:S03]  /*1ac0*/  FADD.FTZ R219, R220, -R219 ;  /* 0x800000dbdcdb7221 */ /* 0x000fc60000010000 */
[----:B------:R-:W-:Y:S01]  /*1ad0*/  FMUL.FTZ R183, R145, R180 ;  /* 0x000000b491b77220 */ /* 0x000fe20000410000 */
[----:B------:R-:W-:Y:S01]  /*1ae0*/  FMUL.FTZ R229, R8, R219 ;  /* 0x000000db08e57220 */ /* 0x000fe20000410000 */
[----:B------:R-:W-:Y:S02]  /*1af0*/  HFMA2.MMA R219, -RZ, RZ, 0, 0 ;  /* 0x00000000ffdb7435 */ /* 0x000fe400000001ff */
[----:B------:R-:W-:Y:S01]  /*1b00*/  @P1 HADD2.F32 R178, -RZ, R178.H1_H1 ;  /* 0x300000b2ffb21230 */ /* 0x000fe20000004100 */
[----:B------:R-:W-:Y:S01]  /*1b10*/  FSEL R183, R183, RZ, P1 ;  /* 0x000000ffb7b77208 */ /* 0x000fe20000800000 */
[----:B------:R-:W-:-:S03]  /*1b20*/  @P2 FADD.FTZ R229, R36, R229 ;  /* 0x000000e524e52221 */ /* 0x000fc60000010000 */
[----:B------:R-:W-:Y:S01]  /*1b30*/  @P1 FMUL.FTZ R186, R180, R178 ;  /* 0x000000b2b4ba1220 */ /* 0x000fe20000410000 */
[-CC-:B------:R-:W-:Y:S01]  /*1b40*/  FFMA.FTZ R178, R218, R184.reuse, R237.reuse ;  /* 0x000000b8dab27223 */ /* 0x180fe200000100ed */
[-CC-:B------:R-:W-:Y:S01]  /*1b50*/  FFMA.FTZ R180, R215, R184.reuse, R237.reuse ;  /* 0x000000b8d7b47223 */ /* 0x180fe200000100ed */
[----:B------:R-:W-:Y:S01]  /*1b60*/  FFMA.FTZ R237, R200, R184, R237 ;  /* 0x000000b8c8ed7223 */ /* 0x000fe200000100ed */
[----:B------:R-:W-:Y:S01]  /*1b70*/  ISETP.NE.U32.AND P1, PT, RZ, UR16, PT ;  /* 0x00000010ff007c0c */ /* 0x000fe2000bf25070 */
[----:B------:R-:W-:Y:S01]  /*1b80*/  FADD.FTZ R221, R217, -R178 ;  /* 0x800000b2d9dd7221 */ /* 0x000fe20000010000 */
[----:B------:R-:W-:Y:S01]  /*1b90*/  FADD.FTZ R231, R191, -R180 ;  /* 0x800000b4bfe77221 */ /* 0x000fe20000010000 */
        /* <DEDUP_REMOVED lines=11> */
[----:B------:R-:W-:Y:S01]  /*1c50*/  ISETP.NE.AND.EX P1, PT, RZ, UR17, PT, P1 ;  /* 0x00000011ff007c0c */ /* 0x000fe2000bf25310 */
[----:B------:R-:W-:Y:S01]  /*1c60*/  FADD.FTZ R57, R57, R186 ;  /* 0x000000ba39397221 */ /* 0x000fe20000010000 */
[----:B------:R-:W-:-:S02]  /*1c70*/  LOP3.LUT P2, RZ, R226, 0xff0000, RZ, 0xc0, !PT ;  /* 0x00ff0000e2ff7812 */ /* 0x000fc4000784c0ff */
[----:B------:R-:W-:Y:S02]  /*1c80*/  SEL R172, R181, R172, P1 ;  /* 0x000000acb5ac7207 */ /* 0x000fe40000800000 */
[----:B------:R-:W-:Y:S02]  /*1c90*/  SEL R173, R230, R173, P1 ;  /* 0x000000ade6ad7207 */ /* 0x000fe40000800000 */
[----:B------:R-:W-:Y:S02]  /*1ca0*/  SEL R168, R229, R168, P1 ;  /* 0x000000a8e5a87207 */ /* 0x000fe40000800000 */
[----:B------:R-:W-:Y:S02]  /*1cb0*/  SEL R169, R232, R169, P1 ;  /* 0x000000a9e8a97207 */ /* 0x000fe40000800000 */
[C---:B------:R-:W-:Y:S01]  /*1cc0*/  SEL R170, R231.reuse, R170, P1 ;  /* 0x000000aae7aa7207 */ /* 0x040fe20000800000 */
[----:B------:R-:W-:Y:S01]  /*1cd0*/  FMUL.FTZ R231, R231, R7 ;  /* 0x00000007e7e77220 */ /* 0x000fe20000410000 */
[C---:B------:R-:W-:Y:S01]  /*1ce0*/  SEL R171, R180.reuse, R171, P1 ;  /* 0x000000abb4ab7207 */ /* 0x040fe20000800000 */
[----:B------:R-:W-:Y:S01]  /*1cf0*/  FMUL.FTZ R180, R180, R7 ;  /* 0x00000007b4b47220 */ /* 0x000fe20000410000 */
[----:B------:R-:W-:Y:S01]  /*1d00*/  SEL R174, R221, R174, P1 ;  /* 0x000000aeddae7207 */ /* 0x000fe20000800000 */
[----:B------:R-:W-:Y:S01]  /*1d10*/  FMUL.FTZ R231, R231, UR15 ;  /* 0x0000000fe7e77c20 */ /* 0x000fe20008410000 */
[----:B------:R-:W-:Y:S01]  /*1d20*/  SEL R175, R228, R175, P1 ;  /* 0x000000afe4af7207 */ /* 0x000fe20000800000 */
[--C-:B------:R-:W-:Y:S01]  /*1d30*/  @P2 HADD2.F32 R178, -RZ, R177.reuse.H0_H0 ;  /* 0x200000b1ffb22230 */ /* 0x100fe20000004100 */
[----:B------:R-:W-:Y:S01]  /*1d40*/  LOP3.LUT P1, RZ, R226, 0xff000000, RZ, 0xc0, !PT ;  /* 0xff000000e2ff7812 */ /* 0x000fe2000782c0ff */
[----:B------:R-:W-:Y:S01]  /*1d50*/  FMUL.FTZ R230, R150, R231 ;  /* 0x000000e796e67220 */ /* 0x000fe20000410000 */
[----:B------:R-:W-:Y:S01]  /*1d60*/  FMUL.FTZ R234, R180, UR15 ;  /* 0x0000000fb4ea7c20 */ /* 0x000fe20008410000 */
[----:B------:R-:W-:Y:S01]  /*1d70*/  MOV R180, R226 ;  /* 0x000000e200b47202 */ /* 0x000fe20000000f00 */
[----:B------:R-:W-:Y:S01]  /*1d80*/  @P2 FMUL.FTZ R219, R231, R178 ;  /* 0x000000b2e7db2220 */ /* 0x000fe20000410000 */
[----:B------:R-:W-:Y:S01]  /*1d90*/  MOV R178, RZ ;  /* 0x000000ff00b27202 */ /* 0x000fe20000000f00 */
[----:B------:R-:W-:Y:S01]  /*1da0*/  FMUL.FTZ R231, R151, R234 ;  /* 0x000000ea97e77220 */ /* 0x000fe20000410000 */
[----:B------:R-:W-:Y:S01]  /*1db0*/  FSEL R230, R230, RZ, P2 ;  /* 0x000000ffe6e67208 */ /* 0x000fe20001000000 */
[----:B------:R-:W-:Y:S01]  /*1dc0*/  FMUL.FTZ R228, R228, R7 ;  /* 0x00000007e4e47220 */ /* 0x000fe20000410000 */
[----:B------:R-:W-:Y:S01]  /*1dd0*/  LOP3.LUT P2, RZ, R180, 0xff, RZ, 0xc0, !PT ;  /* 0x000000ffb4ff7812 */ /* 0x000fe2000784c0ff */
[----:B------:R-:W-:Y:S01]  /*1de0*/  FADD.FTZ R62, R62, R219 ;  /* 0x000000db3e3e7221 */ /* 0x000fe20000010000 */
[----:B------:R-:W-:Y:S01]  /*1df0*/  FSEL R231, R231, RZ, P1 ;  /* 0x000000ffe7e77208 */ /* 0x000fe20000800000 */
[----:B------:R-:W-:Y:S01]  /*1e00*/  FMUL.FTZ R236, R228, UR15 ;  /* 0x0000000fe4ec7c20 */ /* 0x000fe20008410000 */
[----:B------:R-:W-:Y:S01]  /*1e10*/  @P1 HADD2.F32 R177, -RZ, R177.H1_H1 ;  /* 0x300000b1ffb11230 */ /* 0x000fe20000004100 */
[----:B------:R-:W-:-:S02]  /*1e20*/  F2FP.F16.F32.PACK_AB R182, R183, R182 ;  /* 0x000000b6b7b6723e */ /* 0x000fc400000000ff */
[----:B------:R-:W-:Y:S02]  /*1e30*/  FMUL.FTZ R228, R147, R236 ;  /* 0x000000ec93e47220 */ /* 0x000fe40000410000 */
[----:B------:R-:W-:Y:S01]  /*1e40*/  @P1 FMUL.FTZ R178, R234, R177 ;  /* 0x000000b1eab21220 */ /* 0x000fe20000410000 */
[----:B------:R-:W-:Y:S01]  /*1e50*/  FMUL.FTZ R177, R229, R7 ;  /* 0x00000007e5b17220 */ /* 0x000fe20000410000 */
[----:B------:R-:W-:Y:S01]  /*1e60*/  ISETP.NE.U32.AND P1, PT, RZ, UR16, PT ;  /* 0x00000010ff007c0c */ /* 0x000fe2000bf25070 */
[----:B------:R-:W-:Y:S01]  /*1e70*/  HFMA2.MMA R229, -RZ, RZ, 0, 0 ;  /* 0x00000000ffe57435 */ /* 0x000fe200000001ff */
[----:B------:R-:W-:Y:S01]  /*1e80*/  FADD.FTZ R63, R63, R178 ;  /* 0x000000b23f3f7221 */ /* 0x000fe20000010000 */
[----:B------:R-:W-:Y:S01]  /*1e90*/  FMUL.FTZ R180, R177, UR15 ;  /* 0x0000000fb1b47c20 */ /* 0x000fe20008410000 */
[----:B------:R-:W-:Y:S01]  /*1ea0*/  ISETP.NE.AND.EX P1, PT, RZ, UR17, PT, P1 ;  /* 0x00000011ff007c0c */ /* 0x000fe2000bf25310 */
[----:B------:R-:W-:Y:S02]  /*1eb0*/  @P2 HADD2.F32 R177, -RZ, R176.H0_H0 ;  /* 0x200000b0ffb12230 */ /* 0x000fe40000004100 */
[----:B------:R-:W-:-:S03]  /*1ec0*/  FMUL.FTZ R233, R148, R180 ;  /* 0x000000b494e97220 */ /* 0x000fc60000410000 */
[----:B------:R-:W-:Y:S01]  /*1ed0*/  @P2 FMUL.FTZ R229, R180, R177 ;  /* 0x000000b1b4e52220 */ /* 0x000fe20000410000 */
[-C--:B------:R-:W-:Y:S01]  /*1ee0*/  FMUL.FTZ R177, R232, R7.reuse ;  /* 0x00000007e8b17220 */ /* 0x080fe20000410000 */
[----:B------:R-:W-:Y:S01]  /*1ef0*/  FSEL R234, R233, RZ, P2 ;  /* 0x000000ffe9ea7208 */ /* 0x000fe20001000000 */
[----:B------:R-:W-:Y:S01]  /*1f00*/  FMUL.FTZ R233, R221, R7 ;  /* 0x00000007dde97220 */ /* 0x000fe20000410000 */
[----:B------:R-:W-:Y:S01]  /*1f10*/  LOP3.LUT P2, RZ, R226, 0xff00, RZ, 0xc0, !PT ;  /* 0x0000ff00e2ff7812 */ /* 0x000fe2000784c0ff */
[----:B------:R-:W-:Y:S01]  /*1f20*/  FMUL.FTZ R235, R177, UR15 ;  /* 0x0000000fb1eb7c20 */ /* 0x000fe20008410000 */
[----:B------:R-:W-:Y:S01]  /*1f30*/  MOV R232, RZ ;  /* 0x000000ff00e87202 */ /* 0x000fe20000000f00 */
[----:B------:R-:W0:Y:S01]  /*1f40*/  @P1 LDC.64 R180, c[0x0][0x308] ;  /* 0x0000c200ffb41b82 */ /* 0x000e220000000a00 */
[----:B------:R-:W-:Y:S01]  /*1f50*/  FADD.FTZ R60, R60, R229 ;  /* 0x000000e53c3c7221 */ /* 0x000fe20000010000 */
[----:B------:R-:W-:-:S08]  /*1f60*/  FMUL.FTZ R221, R149, R235 ;  /* 0x000000eb95dd7220 */ /* 0x000fd00000410000 */
[----:B------:R-:W-:-:S05]  /*1f70*/  @P2 HADD2.F32 R176, -RZ, R176.H1_H1 ;  /* 0x300000b0ffb02230 */ /* 0x000fca0000004100 */
[----:B------:R-:W-:Y:S01]  /*1f80*/  @P2 FMUL.FTZ R232, R235, R176 ;  /* 0x000000b0ebe82220 */ /* 0x000fe20000410000 */
[----:B------:R-:W-:Y:S01]  /*1f90*/  FMUL.FTZ R235, R233, UR15 ;  /* 0x0000000fe9eb7c20 */ /* 0x000fe20008410000 */
[----:B------:R-:W1:Y:S01]  /*1fa0*/  LDC.64 R176, c[0x0][0x2f8] ;  /* 0x0000be00ffb07b82 */ /* 0x000e620000000a00 */
[----:B------:R-:W-:Y:S01]  /*1fb0*/  FSEL R233, R221, RZ, P2 ;  /* 0x000000ffdde97208 */ /* 0x000fe20001000000 */
[----:B------:R-:W-:Y:S01]  /*1fc0*/  FADD.FTZ R61, R61, R232 ;  /* 0x000000e83d3d7221 */ /* 0x000fe20000010000 */
[----:B------:R-:W-:Y:S01]  /*1fd0*/  FMUL.FTZ R221, R146, R235 ;  /* 0x000000eb92dd7220 */ /* 0x000fe20000410000 */
[----:B------:R-:W-:Y:S01]  /*1fe0*/  LOP3.LUT P2, RZ, R227, 0xff000000, RZ, 0xc0, !PT ;  /* 0xff000000e3ff7812 */ /* 0x000fe2000784c0ff */
[----:B0-----:R-:W-:-:S03]  /*1ff0*/  @P1 IMAD.WIDE.U32 R180, R6, 0x20, R180 ;  /* 0x0000002006b41825 */ /* 0x001fc600078e00b4 */
[----:B------:R-:W-:Y:S02]  /*2000*/  FSEL R228, R228, RZ, P2 ;  /* 0x000000ffe4e47208 */ /* 0x000fe40001000000 */
[----:B------:R-:W-:Y:S04]  /*2010*/  @P1 STG.E.128 desc[UR4][R180.64], R168 ;  /* 0x000000a8b4001986 */ /* 0x000fe8000c101d04 */
[----:B------:R0:W-:Y:S01]  /*2020*/  @P1 STG.E.128 desc[UR4][R180.64+0x10], R172 ;  /* 0x000010acb4001986 */ /* 0x0001e2000c101d04 */
[----:B------:R-:W-:-:S04]  /*2030*/  LOP3.LUT P1, RZ, R227, 0xff0000, RZ, 0xc0, !PT ;  /* 0x00ff0000e3ff7812 */ /* 0x000fc8000782c0ff */
[----:B------:R-:W-:Y:S01]  /*2040*/  FSEL R183, R221, RZ, P1 ;  /* 0x000000ffddb77208 */ /* 0x000fe20000800000 */
[----:B-1----:R-:W-:-:S03]  /*2050*/  IMAD.WIDE.U32 R176, R6, 0x10, R176 ;  /* 0x0000001006b07825 */ /* 0x002fc600078e00b0 */
[----:B------:R-:W-:Y:S02]  /*2060*/  F2FP.F16.F32.PACK_AB R183, R228, R183 ;  /* 0x000000b7e4b7723e */ /* 0x000fe400000000ff */
[----:B------:R-:W-:Y:S02]  /*2070*/  MOV R228, RZ ;  /* 0x000000ff00e47202 */ /* 0x000fe40000000f00 */
[----:B------:R-:W-:Y:S01]  /*2080*/  IADD3 R6, R6, 0x20, RZ ;  /* 0x0000002006067810 */ /* 0x000fe20007ffe0ff */
[--C-:B------:R-:W-:Y:S01]  /*2090*/  @P1 HADD2.F32 R221, -RZ, R179.reuse.H0_H0 ;  /* 0x200000b3ffdd1230 */ /* 0x100fe20000004100 */
[----:B0-----:R-:W-:Y:S01]  /*20a0*/  F2FP.F16.F32.PACK_AB R181, R231, R230 ;  /* 0x000000e6e7b5723e */ /* 0x001fe200000000ff */
[----:B------:R-:W-:Y:S01]  /*20b0*/  @P2 HADD2.F32 R230, -RZ, R179.H1_H1 ;  /* 0x300000b3ffe62230 */ /* 0x000fe20000004100 */
[----:B------:R-:W-:Y:S01]  /*20c0*/  F2FP.F16.F32.PACK_AB R180, R233, R234 ;  /* 0x000000eae9b4723e */ /* 0x000fe200000000ff */
[----:B------:R-:W-:-:S03]  /*20d0*/  HFMA2.MMA R179, -RZ, RZ, 0, 0 ;  /* 0x00000000ffb37435 */ /* 0x000fc600000001ff */
[----:B------:R-:W-:Y:S01]  /*20e0*/  @P2 FMUL.FTZ R228, R236, R230 ;  /* 0x000000e6ece42220 */ /* 0x000fe20000410000 */
[----:B------:R1:W-:Y:S02]  /*20f0*/  STG.E.128 desc[UR4][R176.64], R180 ;  /* 0x000000b4b0007986 */ /* 0x0003e4000c101d04 */
[----:B------:R-:W-:Y:S01]  /*2100*/  @P1 FMUL.FTZ R179, R235, R221 ;  /* 0x000000ddebb31220 */ /* 0x000fe20000410000 */
[----:B------:R-:W-:-:S03]  /*2110*/  FADD.FTZ R59, R59, R228 ;  /* 0x000000e43b3b7221 */ /* 0x000fc60000010000 */
[----:B------:R-:W-:-:S07]  /*2120*/  FADD.FTZ R58, R58, R179 ;  /* 0x000000b33a3a7221 */ /* 0x000fce0000010000 */
.L_x_8874:
[----:B------:R-:W-:Y:S05]  /*2130*/  BSYNC B1 ;  /* 0x0000000000017941 */ /* 0x000fea0003800000 */
.L_x_8873:
        /* <DEDUP_REMOVED lines=13> */
[-C--:B------:R-:W-:Y:S01]  /*2210*/  FFMA.FTZ R235, R21, R184.reuse, R221 ;  /* 0x000000b815eb7223 */ /* 0x080fe200000100dd */
[----:B------:R-:W-:Y:S01]  /*2220*/  FADD.FTZ R181, R18, -R181 ;  /* 0x800000b512b57221 */ /* 0x000fe20000010000 */
[----:B------:R-:W-:Y:S01]  /*2230*/  FADD.FTZ R183, R19, -R182 ;  /* 0x800000b613b77221 */ /* 0x000fe20000010000 */
[----:B------:R-:W-:Y:S01]  /*2240*/  FFMA.FTZ R228, R188, R184, R221 ;  /* 0x000000b8bce47223 */ /* 0x000fe200000100dd */
[----:B------:R-:W-:Y:S01]  /*2250*/  FADD.FTZ R231, R16, -R229 ;  /* 0x800000e510e77221 */ /* 0x000fe20000010000 */
[C---:B------:R-:W-:Y:S01]  /*2260*/  FMUL.FTZ R181, R8.reuse, R181 ;  /* 0x000000b508b57220 */ /* 0x040fe20000410000 */
[----:B------:R-:W-:Y:S01]  /*2270*/  FMUL.FTZ R230, R8, R183 ;  /* 0x000000b708e67220 */ /* 0x000fe20000410000 */
[----:B------:R-:W-:Y:S01]  /*2280*/  FADD.FTZ R235, R22, -R235 ;  /* 0x800000eb16eb7221 */ /* 0x000fe20000010000 */
[----:B------:R-:W-:Y:S01]  /*2290*/  FADD.FTZ R237, R23, -R228 ;  /* 0x800000e417ed7221 */ /* 0x000fe20000010000 */
[----:B------:R-:W-:Y:S01]  /*22a0*/  @P2 FADD.FTZ R181, R24, R181 ;  /* 0x000000b518b52221 */ /* 0x000fe20000010000 */
[----:B------:R-:W-:Y:S01]  /*22b0*/  @P2 FADD.FTZ R230, R25, R230 ;  /* 0x000000e619e62221 */ /* 0x000fe20000010000 */
[C---:B------:R-:W-:Y:S01]  /*22c0*/  FMUL.FTZ R231, R8.reuse, R231 ;  /* 0x000000e708e77220 */ /* 0x040fe20000410000 */
[----:B------:R-:W-:Y:S01]  /*22d0*/  FMUL.FTZ R228, R8, R237 ;  /* 0x000000ed08e47220 */ /* 0x000fe20000410000 */
[----:B------:R-:W-:-:S02]  /*22e0*/  FMUL.FTZ R180, R181, R7 ;  /* 0x00000007b5b47220 */ /* 0x000fc40000410000 */
[----:B------:R-:W-:Y:S01]  /*22f0*/  @P2 FADD.FTZ R231, R30, R231 ;  /* 0x000000e71ee72221 */ /* 0x000fe20000010000 */
[----:B------:R-:W-:Y:S01]  /*2300*/  @P2 FADD.FTZ R228, R27, R228 ;  /* 0x000000e41be42221 */ /* 0x000fe20000010000 */
        /* <DEDUP_REMOVED lines=19> */
[----:B------:R-:W-:Y:S01]  /*2440*/  FFMA.FTZ R180, R14, R184, R221 ;  /* 0x000000b80eb47223 */ /* 0x000fe200000100dd */
[----:B------:R-:W-:Y:S01]  /*2450*/  ISETP.NE.U32.AND P1, PT, RZ, UR16, PT ;  /* 0x00000010ff007c0c */ /* 0x000fe2000bf25070 */
[----:B------:R-:W-:Y:S01]  /*2460*/  FADD.FTZ R49, R49, R186 ;  /* 0x000000ba31317221 */ /* 0x000fe20000010000 */
[----:B------:R-:W-:Y:S01]  /*2470*/  FADD.FTZ R221, R13, -R178 ;  /* 0x800000b20ddd7221 */ /* 0x000fe20000010000 */
[----:B------:R-:W-:Y:S01]  /*2480*/  FADD.FTZ R233, R15, -R180 ;  /* 0x800000b40fe97221 */ /* 0x000fe20000010000 */
[----:B------:R-:W-:Y:S02]  /*2490*/  ISETP.NE.AND.EX P1, PT, RZ, UR17, PT, P1 ;  /* 0x00000011ff007c0c */ /* 0x000fe4000bf25310 */
[C---:B------:R-:W-:Y:S01]  /*24a0*/  FMUL.FTZ R232, R8.reuse, R221 ;  /* 0x000000dd08e87220 */ /* 0x040fe20000410000 */
[C---:B------:R-:W-:Y:S01]  /*24b0*/  FMUL.FTZ R180, R8.reuse, R233 ;  /* 0x000000e908b47220 */ /* 0x040fe20000410000 */
[----:B------:R-:W-:Y:S01]  /*24c0*/  FMUL.FTZ R221, R8, R235 ;  /* 0x000000eb08dd7220 */ /* 0x000fe20000410000 */
[----:B------:R-:W-:Y:S01]  /*24d0*/  SEL R172, R181, R172, P1 ;  /* 0x000000acb5ac7207 */ /* 0x000fe20000800000 */
[----:B------:R-:W-:Y:S01]  /*24e0*/  @P2 FADD.FTZ R232, R29, R232 ;  /* 0x000000e81de82221 */ /* 0x000fe20000010000 */
[----:B------:R-:W-:Y:S01]  /*24f0*/  @P2 FADD.FTZ R180, R31, R180 ;  /* 0x000000b41fb42221 */ /* 0x000fe20000010000 */
[----:B------:R-:W-:Y:S01]  /*2500*/  @P2 FADD.FTZ R221, R26, R221 ;  /* 0x000000dd1add2221 */ /* 0x000fe20000010000 */
[----:B------:R-:W-:-:S02]  /*2510*/  LOP3.LUT P2, RZ, R224, 0xff0000, RZ, 0xc0, !PT ;  /* 0x00ff0000e0ff7812 */ /* 0x000fc4000784c0ff */
        /* <DEDUP_REMOVED lines=74> */
.L_x_8876:
[----:B------:R-:W-:Y:S05]  /*29c0*/  BSYNC B1 ;  /* 0x0000000000017941 */ /* 0x000fea0003800000 */
.L_x_8875:
        /* <DEDUP_REMOVED lines=41> */
[----:B------:R-:W-:-:S02]  /*2c60*/  MOV R8, R222 ;  /* 0x000000de00087202 */ /* 0x000fc40000000f00 */
[----:B------:R-:W-:Y:S02]  /*2c70*/  ISETP.NE.AND.EX P2, PT, RZ, UR17, PT, P2 ;  /* 0x00000011ff007c0c */ /* 0x000fe4000bf45320 */
[----:B------:R-:W-:Y:S01]  /*2c80*/  LOP3.LUT P1, RZ, R8, 0xff, RZ, 0xc0, !PT ;  /* 0x000000ff08ff7812 */ /* 0x000fe2000782c0ff */
[C---:B------:R-:W-:Y:S01]  /*2c90*/  FMUL.FTZ R8, R185.reuse, R7 ;  /* 0x00000007b9087220 */ /* 0x040fe20000410000 */
[----:B------:R-:W-:Y:S01]  /*2ca0*/  SEL R168, R185, R168, P2 ;  /* 0x000000a8b9a87207 */ /* 0x000fe20001000000 */
[----:B------:R-:W-:Y:S01]  /*2cb0*/  HFMA2.MMA R185, -RZ, RZ, 0, 0 ;  /* 0x00000000ffb97435 */ /* 0x000fe200000001ff */
        /* <DEDUP_REMOVED lines=13> */
[-C--:B------:R-:W-:Y:S01]  /*2d90*/  FMUL.FTZ R230, R230, R7.reuse ;  /* 0x00000007e6e67220 */ /* 0x080fe20000410000 */
[----:B------:R-:W-:Y:S01]  /*2da0*/  LOP3.LUT P2, RZ, R222, 0xff00, RZ, 0xc0, !PT ;  /* 0x0000ff00deff7812 */ /* 0x000fe2000784c0ff */
[-C--:B------:R-:W-:Y:S01]  /*2db0*/  FMUL.FTZ R181, R181, R7.reuse ;  /* 0x00000007b5b57220 */ /* 0x080fe20000410000 */
[----:B------:R-:W-:Y:S01]  /*2dc0*/  MOV R8, RZ ;  /* 0x000000ff00087202 */ /* 0x000fe20000000f00 */
[----:B------:R-:W-:Y:S01]  /*2dd0*/  FMUL.FTZ R230, R230, UR15 ;  /* 0x0000000fe6e67c20 */ /* 0x000fe20008410000 */
[----:B------:R-:W-:Y:S01]  /*2de0*/  FSEL R219, R219, RZ, P1 ;  /* 0x000000ffdbdb7208 */ /* 0x000fe20000800000 */
[----:B------:R-:W-:Y:S01]  /*2df0*/  FMUL.FTZ R181, R181, UR15 ;  /* 0x0000000fb5b57c20 */ /* 0x000fe20008410000 */
[----:B------:R-:W-:Y:S01]  /*2e00*/  FSEL R228, R228, RZ, P2 ;  /* 0x000000ffe4e47208 */ /* 0x000fe20001000000 */
[-C--:B------:R-:W-:Y:S01]  /*2e10*/  FMUL.FTZ R182, R182, R7.reuse ;  /* 0x00000007b6b67220 */ /* 0x080fe20000410000 */
[----:B------:R-:W-:-:S03]  /*2e20*/  FMUL.FTZ R183, R183, R7 ;  /* 0x00000007b7b77220 */ /* 0x000fc60000410000 */
[----:B------:R-:W-:Y:S01]  /*2e30*/  FMUL.FTZ R182, R182, UR15 ;  /* 0x0000000fb6b67c20 */ /* 0x000fe20008410000 */
[----:B------:R-:W-:Y:S01]  /*2e40*/  FMUL.FTZ R233, R183, UR15 ;  /* 0x0000000fb7e97c20 */ /* 0x000fe20008410000 */
[--C-:B--2---:R-:W-:Y:S02]  /*2e50*/  @P1 HADD2.F32 R180, -RZ, R176.reuse.H0_H0 ;  /* 0x200000b0ffb41230 */ /* 0x104fe40000004100 */
[----:B------:R-:W-:-:S03]  /*2e60*/  @P2 HADD2.F32 R176, -RZ, R176.H1_H1 ;  /* 0x300000b0ffb02230 */ /* 0x000fc60000004100 */
[----:B------:R-:W-:Y:S01]  /*2e70*/  @P1 FMUL.FTZ R185, R221, R180 ;  /* 0x000000b4ddb91220 */ /* 0x000fe20000410000 */
[----:B------:R-:W-:Y:S01]  /*2e80*/  LOP3.LUT P1, RZ, R222, 0xff0000, RZ, 0xc0, !PT ;  /* 0x00ff0000deff7812 */ /* 0x000fe2000782c0ff */
[----:B------:R-:W-:Y:S01]  /*2e90*/  @P2 FMUL.FTZ R8, R184, R176 ;  /* 0x000000b0b8082220 */ /* 0x000fe20000410000 */
[----:B------:R-:W-:Y:S01]  /*2ea0*/  LOP3.LUT P2, RZ, R222, 0xff000000, RZ, 0xc0, !PT ;  /* 0xff000000deff7812 */ /* 0x000fe2000784c0ff */
[----:B------:R-:W-:Y:S01]  /*2eb0*/  FMUL.FTZ R221, R187, UR15 ;  /* 0x0000000fbbdd7c20 */ /* 0x000fe20008410000 */
[----:B------:R-:W-:Y:S01]  /*2ec0*/  HFMA2.MMA R187, -RZ, RZ, 0, 0 ;  /* 0x00000000ffbb7435 */ /* 0x000fe200000001ff */
[----:B------:R-:W-:Y:S01]  /*2ed0*/  FMUL.FTZ R180, R119, R230 ;  /* 0x000000e677b47220 */ /* 0x000fe20000410000 */
[----:B------:R-:W-:Y:S01]  /*2ee0*/  MOV R184, RZ ;  /* 0x000000ff00b87202 */ /* 0x000fe20000000f00 */
[----:B------:R-:W-:Y:S01]  /*2ef0*/  FMUL.FTZ R229, R118, R221 ;  /* 0x000000dd76e57220 */ /* 0x000fe20000410000 */
[----:B------:R-:W-:Y:S01]  /*2f00*/  FADD.FTZ R44, R44, R185 ;  /* 0x000000b92c2c7221 */ /* 0x000fe20000010000 */
[----:B------:R-:W-:-:S03]  /*2f10*/  FADD.FTZ R45, R45, R8 ;  /* 0x000000082d2d7221 */ /* 0x000fc60000010000 */
[----:B------:R-:W-:Y:S01]  /*2f20*/  FSEL R229, R229, RZ, P1 ;  /* 0x000000ffe5e57208 */ /* 0x000fe20000800000 */
[--C-:B------:R-:W-:Y:S02]  /*2f30*/  @P1 HADD2.F32 R176, -RZ, R177.reuse.H0_H0 ;  /* 0x200000b1ffb01230 */ /* 0x100fe40000004100 */
[----:B------:R-:W-:-:S03]  /*2f40*/  @P2 HADD2.F32 R177, -RZ, R177.H1_H1 ;  /* 0x300000b1ffb12230 */ /* 0x000fc60000004100 */
[----:B------:R-:W-:Y:S01]  /*2f50*/  @P1 FMUL.FTZ R187, R221, R176 ;  /* 0x000000b0ddbb1220 */ /* 0x000fe20000410000 */
[----:B------:R-:W-:Y:S01]  /*2f60*/  LOP3.LUT P1, RZ, R223, 0xff, RZ, 0xc0, !PT ;  /* 0x000000ffdfff7812 */ /* 0x000fe2000782c0ff */
[----:B------:R-:W-:Y:S01]  /*2f70*/  @P2 FMUL.FTZ R184, R230, R177 ;  /* 0x000000b1e6b82220 */ /* 0x000fe20000410000 */
[----:B------:R-:W-:Y:S01]  /*2f80*/  FSEL R230, R180, RZ, P2 ;  /* 0x000000ffb4e67208 */ /* 0x000fe20001000000 */
[----:B------:R-:W-:Y:S01]  /*2f90*/  HFMA2.MMA R221, -RZ, RZ, 0, 0 ;  /* 0x00000000ffdd7435 */ /* 0x000fe200000001ff */
[----:B------:R-:W-:Y:S01]  /*2fa0*/  ISETP.NE.U32.AND P2, PT, RZ, UR16, PT ;  /* 0x00000010ff007c0c */ /* 0x000fe2000bf45070 */
[----:B------:R-:W-:Y:S01]  /*2fb0*/  FMUL.FTZ R177, R112, R181 ;  /* 0x000000b570b17220 */ /* 0x000fe20000410000 */
[----:B------:R-:W-:Y:S01]  /*2fc0*/  FADD.FTZ R46, R46, R187 ;  /* 0x000000bb2e2e7221 */ /* 0x000fe20000010000 */
[----:B------:R-:W-:Y:S01]  /*2fd0*/  FADD.FTZ R47, R47, R184 ;  /* 0x000000b82f2f7221 */ /* 0x000fe20000010000 */
[----:B------:R-:W-:Y:S02]  /*2fe0*/  ISETP.NE.AND.EX P2, PT, RZ, UR17, PT, P2 ;  /* 0x00000011ff007c0c */ /* 0x000fe4000bf45320 */
[----:B------:R-:W-:Y:S01]  /*2ff0*/  FSEL R231, R177, RZ, P1 ;  /* 0x000000ffb1e77208 */ /* 0x000fe20000800000 */
[----:B------:R-:W-:Y:S01]  /*3000*/  FMUL.FTZ R177, R186, R7 ;  /* 0x00000007bab17220 */ /* 0x000fe20000410000 */
[----:B------:R-:W-:Y:S01]  /*3010*/  FMUL.FTZ R7, R113, R182 ;  /* 0x000000b671077220 */ /* 0x000fe20000410000 */
[----:B------:R-:W-:Y:S01]  /*3020*/  @P1 HADD2.F32 R176, -RZ, R178.H0_H0 ;  /* 0x200000b2ffb01230 */ /* 0x000fe20000004100 */
[----:B------:R-:W-:Y:S01]  /*3030*/  MOV R186, RZ ;  /* 0x000000ff00ba7202 */ /* 0x000fe20000000f00 */
[----:B------:R-:W-:-:S03]  /*3040*/  FMUL.FTZ R232, R177, UR15 ;  /* 0x0000000fb1e87c20 */ /* 0x000fc60008410000 */
[----:B------:R-:W-:-:S03]  /*3050*/  @P1 FMUL.FTZ R221, R181, R176 ;  /* 0x000000b0b5dd1220 */ /* 0x000fc60000410000 */
[----:B------:R-:W-:Y:S01]  /*3060*/  @P2 LEA R180, P1, R6, UR16, 0x5 ;  /* 0x0000001006b42c11 */ /* 0x000fe2000f8228ff */
[----:B------:R-:W-:-:S03]  /*3070*/  FADD.FTZ R40, R40, R221 ;  /* 0x000000dd28287221 */ /* 0x000fc60000010000 */
[----:B------:R-:W-:Y:S02]  /*3080*/  @P2 LEA.HI.X R181, R6, UR17, RZ, 0x5, P1 ;  /* 0x0000001106b52c11 */ /* 0x000fe400088f2cff */
[----:B------:R-:W-:-:S03]  /*3090*/  LOP3.LUT P1, RZ, R223, 0xff00, RZ, 0xc0, !PT ;  /* 0x0000ff00dfff7812 */ /* 0x000fc6000782c0ff */
[----:B------:R-:W-:Y:S04]  /*30a0*/  @P2 STG.E.128 desc[UR4][R180.64], R168 ;  /* 0x000000a8b4002986 */ /* 0x000fe8000c101d04 */
[----:B------:R0:W-:Y:S01]  /*30b0*/  @P2 STG.E.128 desc[UR4][R180.64+0x10], R172 ;  /* 0x000010acb4002986 */ /* 0x0001e2000c101d04 */
[----:B------:R-:W-:-:S04]  /*30c0*/  LEA R176, P2, R6, UR18, 0x4 ;  /* 0x0000001206b07c11 */ /* 0x000fc8000f8420ff */
[----:B------:R-:W-:Y:S01]  /*30d0*/  LEA.HI.X R177, R6, UR19, RZ, 0x4, P2 ;  /* 0x0000001306b17c11 */ /* 0x000fe200090f24ff */
[----:B------:R-:W-:Y:S02]  /*30e0*/  @P1 HADD2.F32 R178, -RZ, R178.H1_H1 ;  /* 0x300000b2ffb21230 */ /* 0x000fe40000004100 */
[----:B------:R-:W-:Y:S01]  /*30f0*/  FMUL.FTZ R6, R114, R233 ;  /* 0x000000e972067220 */ /* 0x000fe20000410000 */
[----:B------:R-:W-:Y:S02]  /*3100*/  LOP3.LUT P2, RZ, R223, 0xff000000, RZ, 0xc0, !PT ;  /* 0xff000000dfff7812 */ /* 0x000fe4000784c0ff */
[----:B------:R-:W-:Y:S01]  /*3110*/  @P1 FMUL.FTZ R186, R182, R178 ;  /* 0x000000b2b6ba1220 */ /* 0x000fe20000410000 */
[----:B------:R-:W-:Y:S01]  /*3120*/  FSEL R182, R7, RZ, P1 ;  /* 0x000000ff07b67208 */ /* 0x000fe20000800000 */
[----:B------:R-:W-:Y:S01]  /*3130*/  FMUL.FTZ R7, R115, R232 ;  /* 0x000000e873077220 */ /* 0x000fe20000410000 */
[----:B------:R-:W-:Y:S01]  /*3140*/  LOP3.LUT P1, RZ, R223, 0xff0000, RZ, 0xc0, !PT ;  /* 0x00ff0000dfff7812 */ /* 0x000fe2000782c0ff */
[----:B------:R-:W-:Y:S01]  /*3150*/  FADD.FTZ R41, R41, R186 ;  /* 0x000000ba29297221 */ /* 0x000fe20000010000 */
[----:B------:R-:W-:-:S02]  /*3160*/  F2FP.F16.F32.PACK_AB R182, R182, R231 ;  /* 0x000000e7b6b6723e */ /* 0x000fc400000000ff */
[----:B------:R-:W-:Y:S02]  /*3170*/  FSEL R6, R6, RZ, P1 ;  /* 0x000000ff06067208 */ /* 0x000fe40000800000 */
[----:B------:R-:W-:Y:S02]  /*3180*/  FSEL R7, R7, RZ, P2 ;  /* 0x000000ff07077208 */ /* 0x000fe40001000000 */
[----:B0-----:R-:W-:Y:S02]  /*3190*/  F2FP.F16.F32.PACK_AB R180, R228, R219 ;  /* 0x000000dbe4b4723e */ /* 0x001fe400000000ff */
[----:B------:R-:W-:Y:S02]  /*31a0*/  F2FP.F16.F32.PACK_AB R181, R230, R229 ;  /* 0x000000e5e6b5723e */ /* 0x000fe400000000ff */
[----:B------:R-:W-:Y:S01]  /*31b0*/  F2FP.F16.F32.PACK_AB R183, R7, R6 ;  /* 0x0000000607b7723e */ /* 0x000fe200000000ff */
[--C-:B------:R-:W-:Y:S01]  /*31c0*/  @P1 HADD2.F32 R178, -RZ, R179.reuse.H0_H0 ;  /* 0x200000b3ffb21230 */ /* 0x100fe20000004100 */
[----:B------:R-:W-:Y:S01]  /*31d0*/  CS2R R6, SRZ ;  /* 0x0000000000067805 */ /* 0x000fe2000001ff00 */
[----:B------:R-:W-:-:S02]  /*31e0*/  @P2 HADD2.F32 R179, -RZ, R179.H1_H1 ;  /* 0x300000b3ffb32230 */ /* 0x000fc40000004100 */
[----:B------:R3:W-:Y:S01]  /*31f0*/  STG.E.128 desc[UR4][R176.64], R180 ;  /* 0x000000b4b0007986 */ /* 0x0007e2000c101d04 */
[----:B------:R-:W-:Y:S02]  /*3200*/  @P1 FMUL.FTZ R7, R233, R178 ;  /* 0x000000b2e9071220 */ /* 0x000fe40000410000 */
[----:B------:R-:W-:Y:S02]  /*3210*/  @P2 FMUL.FTZ R6, R232, R179 ;  /* 0x000000b3e8062220 */ /* 0x000fe40000410000 */
[----:B------:R-:W-:Y:S02]  /*3220*/  FADD.FTZ R42, R42, R7 ;  /* 0x000000072a2a7221 */ /* 0x000fe40000010000 */
[----:B------:R-:W-:-:S07]  /*3230*/  FADD.FTZ R43, R43, R6 ;  /* 0x000000062b2b7221 */ /* 0x000fce0000010000 */
.L_x_8878:
[----:B------:R-:W-:Y:S05]  /*3240*/  BSYNC B1 ;  /* 0x0000000000017941 */ /* 0x000fea0003800000 */
.L_x_8877:
[----:B------:R-:W4:Y:S02]  /*3250*/  LDC.64 R6, c[0x0][0x210] ;  /* 0x00008400ff067b82 */ /* 0x000f240000000a00 */
[----:B----4-:R-:W-:-:S04]  /*3260*/  LEA R0, R6, R0, 0x2 ;  /* 0x0000000006007211 */ /* 0x010fc800078e10ff */
[----:B------:R-:W-:-:S13]  /*3270*/  ISETP.GE.AND P1, PT, R0, R7, PT ;  /* 0x000000070000720c */ /* 0x000fda0003f26270 */
[----:B------:R-:W-:Y:S05]  /*3280*/  @!P1 BRA `(.L_x_8879) ;  /* 0xffffffd000e09947 */ /* 0x000fea000383ffff */
.L_x_8865:
[----:B------:R-:W-:Y:S05]  /*3290*/  BSYNC B0 ;  /* 0x0000000000007941 */ /* 0x000fea0003800000 */
.L_x_8864:
        /* <DEDUP_REMOVED lines=209> */
.L_x_8881:
[----:B------:R-:W-:Y:S05]  /*3fb0*/  BSYNC B0 ;  /* 0x0000000000007941 */ /* 0x000fea0003800000 */
.L_x_8880:
        /* <DEDUP_REMOVED lines=17> */
.L_x_8883:
[----:B------:R-:W-:Y:S05]  /*40d0*/  BSYNC B0 ;  /* 0x0000000000007941 */ /* 0x000fea0003800000 */
.L_x_8882:
        /* <DEDUP_REMOVED lines=17> */
.L_x_8885:
[----:B------:R-:W-:Y:S05]  /*41f0*/  BSYNC B0 ;  /* 0x0000000000007941 */ /* 0x000fea0003800000 */
.L_x_8884:
        /* <DEDUP_REMOVED lines=17> */
.L_x_8887:
[----:B------:R-:W-:Y:S05]  /*4310*/  BSYNC B0 ;  /* 0x0000000000007941 */ /* 0x000fea0003800000 */
.L_x_8886:
        /* <DEDUP_REMOVED lines=17> */
.L_x_8889:
[----:B------:R-:W-:Y:S05]  /*4430*/  BSYNC B0 ;  /* 0x0000000000007941 */ /* 0x000fea0003800000 */
.L_x_8888:
        /* <DEDUP_REMOVED lines=10> */
.L_x_8872:
[----:B------:R-:W-:Y:S01]  /*44e0*/  HFMA2.MMA R186, -RZ, RZ, 0, 5.9604644775390625e-08 ;  /* 0x00000001ffba7435 */ /* 0x000fe200000001ff */
[----:B------:R-:W-:Y:S01]  /*44f0*/  BSSY B1, `(.L_x_8890) ;  /* 0x0000006000017945 */ /* 0x000fe20003800000 */
[----:B------:R-:W-:Y:S02]  /*4500*/  MOV R187, 0x1f ;  /* 0x0000001f00bb7802 */ /* 0x000fe40000000f00 */
[----:B------:R-:W-:-:S07]  /*4510*/  MOV R184, 0xffffffff ;  /* 0xffffffff00b87802 */ /* 0x000fce0000000f00 */
[----:B------:R-:W-:Y:S05]  /*4520*/  WARPSYNC.COLLECTIVE R184, `(.L_x_8891) ;  /* 0x00000000b8087348 */ /* 0x000fea0003c00000 */
[----:B------:R0:W1:Y:S02]  /*4530*/  SHFL.BFLY P1, R185, R229, R186, R187 ;  /* 0x0c0000bae5b97389 */ /* 0x00006400000200bb */
[----:B01----:R-:W-:Y:S01]  /*4540*/  ENDCOLLECTIVE ;  /* 0x000000000000791b */ /* 0x003fe20003800000 */
.L_x_8891:
[----:B------:R-:W-:Y:S05]  /*4550*/  BSYNC B1 ;  /* 0x0000000000017941 */ /* 0x000fea0003800000 */
.L_x_8890:
        /* <DEDUP_REMOVED lines=9> */
.L_x_8892:
[----:B------:R-:W-:Y:S01]  /*45f0*/  HFMA2.MMA R186, -RZ, RZ, 0, 1.1920928955078125e-07 ;  /* 0x00000002ffba7435 */ /* 0x000fe200000001ff */
[----:B------:R-:W-:Y:S02]  /*4600*/  MOV R229, R176 ;  /* 0x000000b000e57202 */ /* 0x000fe40000000f00 */
[----:B------:R-:W-:-:S08]  /*4610*/  MOV R177, R185 ;  /* 0x000000b900b17202 */ /* 0x000fd00000000f00 */
[----:B------:R-:W-:Y:S05]  /*4620*/  WARPSYNC.COLLECTIVE R184, `(.L_x_8893) ;  /* 0x00000000b8087348 */ /* 0x000fea0003c00000 */
[----:B------:R0:W1:Y:S02]  /*4630*/  SHFL.BFLY P1, R185, R229, R186, R187 ;  /* 0x0c0000bae5b97389 */ /* 0x00006400000200bb */
[----:B01----:R-:W-:Y:S01]  /*4640*/  ENDCOLLECTIVE ;  /* 0x000000000000791b */ /* 0x003fe20003800000 */
.L_x_8893:
[----:B------:R-:W-:-:S05]  /*4650*/  FADD.FTZ R177, R177, R230 ;  /* 0x000000e6b1b17221 */ /* 0x000fca0000010000 */
[----:B------:R-:W-:Y:S02]  /*4660*/  MOV R229, R177 ;  /* 0x000000b100e57202 */ /* 0x000fe40000000f00 */
[----:B------:R-:W-:-:S07]  /*4670*/  MOV R179, R185 ;  /* 0x000000b900b37202 */ /* 0x000fce0000000f00 */
[----:B------:R-:W-:Y:S05]  /*4680*/  WARPSYNC.COLLECTIVE R184, `(.L_x_8894) ;  /* 0x00000000b8087348 */ /* 0x000fea0003c00000 */
[----:B------:R0:W1:Y:S02]  /*4690*/  SHFL.BFLY P1, R185, R229, R186, R187 ;  /* 0x0c0000bae5b97389 */ /* 0x00006400000200bb */
[----:B01----:R-:W-:Y:S01]  /*46a0*/  ENDCOLLECTIVE ;  /* 0x000000000000791b */ /* 0x003fe20003800000 */
.L_x_8894:
[----:B------:R-:W-:Y:S01]  /*46b0*/  FADD.FTZ R179, R176, R179 ;  /* 0x000000b3b0b37221 */ /* 0x000fe20000010000 */
[----:B------:R-:W-:-:S04]  /*46c0*/  HFMA2.MMA R186, -RZ, RZ, 0, 2.384185791015625e-07 ;  /* 0x00000004ffba7435 */ /* 0x000fc800000001ff */
[----:B------:R-:W-:Y:S02]  /*46d0*/  MOV R229, R179 ;  /* 0x000000b300e57202 */ /* 0x000fe40000000f00 */
[----:B------:R-:W-:-:S07]  /*46e0*/  MOV R178, R185 ;  /* 0x000000b900b27202 */ /* 0x000fce0000000f00 */
[----:B------:R-:W-:Y:S05]  /*46f0*/  WARPSYNC.COLLECTIVE R184, `(.L_x_8895) ;  /* 0x00000000b8087348 */ /* 0x000fea0003c00000 */
[----:B------:R0:W1:Y:S02]  /*4700*/  SHFL.BFLY P1, R185, R229, R186, R187 ;  /* 0x0c0000bae5b97389 */ /* 0x00006400000200bb */
[----:B01----:R-:W-:Y:S01]  /*4710*/  ENDCOLLECTIVE ;  /* 0x000000000000791b */ /* 0x003fe20003800000 */
.L_x_8895:
[----:B------:R-:W-:-:S05]  /*4720*/  FADD.FTZ R178, R177, R178 ;  /* 0x000000b2b1b27221 */ /* 0x000fca0000010000 */
[----:B------:R-:W-:Y:S02]  /*4730*/  MOV R229, R178 ;  /* 0x000000b200e57202 */ /* 0x000fe40000000f00 */
[----:B------:R-:W-:-:S07]  /*4740*/  MOV R180, R185 ;  /* 0x000000b900b47202 */ /* 0x000fce0000000f00 */
[----:B------:R-:W-:Y:S05]  /*4750*/  WARPSYNC.COLLECTIVE R184, `(.L_x_8896) ;  /* 0x00000000b8087348 */ /* 0x000fea0003c00000 */
[----:B------:R0:W1:Y:S02]  /*4760*/  SHFL.BFLY P1, R185, R229, R186, R187 ;  /* 0x0c0000bae5b97389 */ /* 0x00006400000200bb */
[----:B01----:R-:W-:Y:S01]  /*4770*/  ENDCOLLECTIVE ;  /* 0x000000000000791b */ /* 0x003fe20003800000 */
.L_x_8896:
[----:B------:R-:W-:Y:S01]  /*4780*/  FADD.FTZ R180, R179, R180 ;  /* 0x000000b4b3b47221 */ /* 0x000fe20000010000 */
[----:B------:R-:W-:-:S04]  /*4790*/  HFMA2.MMA R186, -RZ, RZ, 0, 4.76837158203125e-07 ;  /* 0x00000008ffba7435 */ /* 0x000fc800000001ff */
[----:B------:R-:W-:Y:S02]  /*47a0*/  MOV R229, R180 ;  /* 0x000000b400e57202 */ /* 0x000fe40000000f00 */
[----:B------:R-:W-:-:S07]  /*47b0*/  MOV R181, R185 ;  /* 0x000000b900b57202 */ /* 0x000fce0000000f00 */
[----:B------:R-:W-:Y:S05]  /*47c0*/  WARPSYNC.COLLECTIVE R184, `(.L_x_8897) ;  /* 0x00000000b8087348 */ /* 0x000fea0003c00000 */
[----:B------:R0:W1:Y:S02]  /*47d0*/  SHFL.BFLY P1, R185, R229, R186, R187 ;  /* 0x0c0000bae5b97389 */ /* 0x00006400000200bb */
[----:B01----:R-:W-:Y:S01]  /*47e0*/  ENDCOLLECTIVE ;  /* 0x000000000000791b */ /* 0x003fe20003800000 */
.L_x_8897:
[----:B------:R-:W-:-:S05]  /*47f0*/  FADD.FTZ R181, R178, R181 ;  /* 0x000000b5b2b57221 */ /* 0x000fca0000010000 */
[----:B------:R-:W-:Y:S02]  /*4800*/  MOV R229, R181 ;  /* 0x000000b500e57202 */ /* 0x000fe40000000f00 */
[----:B------:R-:W-:-:S07]  /*4810*/  MOV R183, R185 ;  /* 0x000000b900b77202 */ /* 0x000fce0000000f00 */
[----:B------:R-:W-:Y:S05]  /*4820*/  WARPSYNC.COLLECTIVE R184, `(.L_x_8898) ;  /* 0x00000000b8087348 */ /* 0x000fea0003c00000 */
[----:B------:R0:W1:Y:S02]  /*4830*/  SHFL.BFLY P1, R185, R229, R186, R187 ;  /* 0x0c0000bae5b97389 */ /* 0x00006400000200bb */
[----:B01----:R-:W-:Y:S01]  /*4840*/  ENDCOLLECTIVE ;  /* 0x000000000000791b */ /* 0x003fe20003800000 */
.L_x_8898:
[----:B------:R-:W-:Y:S01]  /*4850*/  FADD.FTZ R183, R180, R183 ;  /* 0x000000b7b4b77221 */ /* 0x000fe20000010000 */
[----:B------:R-:W-:-:S04]  /*4860*/  HFMA2.MMA R186, -RZ, RZ, 0, 9.5367431640625e-07 ;  /* 0x00000010ffba7435 */ /* 0x000fc800000001ff */
[----:B------:R-:W-:Y:S02]  /*4870*/  MOV R229, R183 ;  /* 0x000000b700e57202 */ /* 0x000fe40000000f00 */
[----:B------:R-:W-:-:S07]  /*4880*/  MOV R182, R185 ;  /* 0x000000b900b67202 */ /* 0x000fce0000000f00 */
[----:B------:R-:W-:Y:S05]  /*4890*/  WARPSYNC.COLLECTIVE R184, `(.L_x_8899) ;  /* 0x00000000b8087348 */ /* 0x000fea0003c00000 */
[----:B------:R0:W1:Y:S02]  /*48a0*/  SHFL.BFLY P1, R185, R229, R186, R187 ;  /* 0x0c0000bae5b97389 */ /* 0x00006400000200bb */
[----:B01----:R-:W-:Y:S01]  /*48b0*/  ENDCOLLECTIVE ;  /* 0x000000000000791b */ /* 0x003fe20003800000 */
.L_x_8899:
[----:B------:R-:W-:-:S05]  /*48c0*/  FADD.FTZ R182, R181, R182 ;  /* 0x000000b6b5b67221 */ /* 0x000fca0000010000 */
[----:B------:R-:W-:Y:S02]  /*48d0*/  MOV R229, R182 ;  /* 0x000000b600e57202 */ /* 0x000fe40000000f00 */
[----:B------:R-:W-:-:S07]  /*48e0*/  MOV R176, R185 ;  /* 0x000000b900b07202 */ /* 0x000fce0000000f00 */
[----:B------:R-:W-:Y:S05]  /*48f0*/  WARPSYNC.COLLECTIVE R184, `(.L_x_8900) ;  /* 0x00000000b8087348 */ /* 0x000fea0003c00000 */
[----:B------:R0:W1:Y:S02]  /*4900*/  SHFL.BFLY P1, R185, R229, R186, R187 ;  /* 0x0c0000bae5b97389 */ /* 0x00006400000200bb */
[----:B01----:R-:W-:Y:S01]  /*4910*/  ENDCOLLECTIVE ;  /* 0x000000000000791b */ /* 0x003fe20003800000 */
.L_x_8900:
[----:B------:R-:W-:Y:S01]  /*4920*/  MOV R177, R185 ;  /* 0x000000b900b17202 */ /* 0x000fe20000000f00 */
[----:B------:R-:W-:Y:S06]  /*4930*/  BRA `(.L_x_8901) ;  /* 0xffffffcc00cc7947 */ /* 0x000fec000383ffff */
.L_x_8902:
        /* <DEDUP_REMOVED lines=12> */
.L_x_11810:


//--------------------- .text._ZN10layer_norm13ln_bwd_kernelINS_13Kernel_traitsIf6__halffS2_fjLj768ELj1ELj4ELj1ELj16ENS_18Kernel_traits_baseILj768EfS2_fS2_fjLj128EEEEELb1ELb1ELb0ELb1EEEvNS_9BwdParamsE --------------------------
	.section	.text._ZN10layer_norm13ln_bwd_kernelINS_13Kernel_traitsIf6__halffS2_fjLj768ELj1ELj4ELj1ELj16ENS_18Kernel_traits_baseILj768EfS2_fS2_fjLj128EEEEELb1ELb1ELb0ELb1EEEvNS_9BwdParamsE,"ax",@progbits
	.align	128
        .global         _ZN10layer_norm13ln_bwd_kernelINS_13Kernel_traitsIf6__halffS2_fjLj768ELj1ELj4ELj1ELj16ENS_18Kernel_traits_baseILj768EfS2_fS2_fjLj128EEEEELb1ELb1ELb0ELb1EEEvNS_9BwdParamsE
        .type           _ZN10layer_norm13ln_bwd_kernelINS_13Kernel_traitsIf6__halffS2_fjLj768ELj1ELj4ELj1ELj16ENS_18Kernel_traits_baseILj768EfS2_fS2_fjLj128EEEEELb1ELb1ELb0ELb1EEEvNS_9BwdParamsE,@function
        .size           _ZN10layer_norm13ln_bwd_kernelINS_13Kernel_traitsIf6__halffS2_fjLj768ELj1ELj4ELj1ELj16ENS_18Kernel_traits_baseILj768EfS2_fS2_fjLj128EEEEELb1ELb1ELb0ELb1EEEvNS_9BwdParamsE,(.L_x_11811 - _ZN10layer_norm13ln_bwd_kernelINS_13Kernel_traitsIf6__halffS2_fjLj768ELj1ELj4ELj1ELj16ENS_18Kernel_traits_baseILj768EfS2_fS2_fjLj128EEEEELb1ELb1ELb0ELb1EEEvNS_9BwdParamsE)
        .other          _ZN10layer_norm13ln_bwd_kernelINS_13Kernel_traitsIf6__halffS2_fjLj768ELj1ELj4ELj1ELj16ENS_18Kernel_traits_baseILj768EfS2_fS2_fjLj128EEEEELb1ELb1ELb0ELb1EEEvNS_9BwdParamsE,@"STO_CUDA_ENTRY STV_DEFAULT"
_ZN10layer_norm13ln_bwd_kernelINS_13Kernel_traitsIf6__halffS2_fjLj768ELj1ELj4ELj1ELj16ENS_18Kernel_traits_baseILj768EfS2_fS2_fjLj128EEEEELb1ELb1ELb0ELb1EEEvNS_9BwdParamsE:
.text._ZN10layer_norm13ln_bwd_kernelINS_13Kernel_traitsIf6__halffS2_fjLj768ELj1ELj4ELj1ELj16ENS_18Kernel_traits_baseILj768EfS2_fS2_fjLj128EEEEELb1ELb1ELb0ELb1EEEvNS_9BwdParamsE:
        /* <DEDUP_REMOVED lines=52> */
.L_x_8904:
        /* <DEDUP_REMOVED lines=60> */
[----:B------:R-:W-:Y:S02]  /*0700*/  MOV R0, RZ ;  /* 0x000000ff00007202 */ /* 0x000fe40000000f00 */
[----:B------:R-:W-:-:S02]  /*0710*/  ISETP.NE.AND P4, PT, RZ, UR6, PT ;  /* 0x00000006ff007c0c */ /* 0x000fc4000bf85270 */
[----:B-1----:R-:W-:-:S11]  /*0720*/  CS2R R4, SRZ ;  /* 0x0000000000047805 */ /* 0x002fd6000001ff00 */
.L_x_8908:
        /* <DEDUP_REMOVED lines=28> */
[--C-:B------:R-:W-:Y:S01]  /*08f0*/  IMAD.WIDE.U32 R132, R209, 0x10, R144.reuse ;  /* 0x00000010d1847825 */ /* 0x100fe200078e0090 */
[----:B------:R0:W3:Y:S04]  /*0900*/  LDG.E.128 R136, desc[UR4][R166.64+0x10] ;  /* 0x00001004a6887981 */ /* 0x0000e8000c1e1d00 */
[----:B------:R-:W3:Y:S04]  /*0910*/  LDG.E.128 R140, desc[UR4][R184.64] ;  /* 0x00000004b88c7981 */ /* 0x000ee8000c1e1d00 */
[----:B------:R-:W3:Y:S01]  /*0920*/  LDG.E.128 R124, desc[UR4][R146.64+0x10] ;  /* 0x00001004927c7981 */ /* 0x000ee2000c1e1d00 */
[----:B------:R-:W-:Y:S01]  /*0930*/  IADD3 R204, R211, 0x40, RZ ;  /* 0x00000040d3cc7810 */ /* 0x000fe20007ffe0ff */
[----:B0-----:R-:W0:Y:S02]  /*0940*/  LDC.64 R166, c[0x0][0x240] ;  /* 0x00009000ffa67b82 */ /* 0x001e240000000a00 */
[----:B------:R0:W3:Y:S04]  /*0950*/  LDG.E.128 R148, desc[UR4][R184.64+0x10] ;  /* 0x00001004b8947981 */ /* 0x0000e8000c1e1d00 */
[----:B------:R-:W3:Y:S01]  /*0960*/  LDG.E.128 R132, desc[UR4][R132.64] ;  /* 0x0000000484847981 */ /* 0x000ee2000c1e1d00 */
[----:B------:R-:W-:-:S06]  /*0970*/  IMAD.WIDE.U32 R144, R204, 0x10, R144 ;  /* 0x00000010cc907825 */ /* 0x000fcc00078e0090 */
        /* <DEDUP_REMOVED lines=18> */
[----:B0-----:R-:W-:Y:S01]  /*0aa0*/  MOV R206, 0x3f800000 ;  /* 0x3f80000000ce7802 */ /* 0x001fe20000000f00 */
[----:B------:R-:W-:-:S05]  /*0ab0*/  @P1 IMAD.WIDE.U32 R190, R209, 0x20, R190 ;  /* 0x00000020d1be1825 */ /* 0x000fca00078e00be */
[----:B------:R-:W5:Y:S04]  /*0ac0*/  @P1 LDG.E.128 R92, desc[UR4][R190.64] ;  /* 0x00000004be5c1981 */ /* 0x000f68000c1e1d00 */
[----:B------:R0:W5:Y:S01]  /*0ad0*/  @P1 LDG.E.128 R96, desc[UR4][R190.64+0x10] ;  /* 0x00001004be601981 */ /* 0x000162000c1e1d00 */
[----:B------:R-:W-:Y:S01]  /*0ae0*/  UMOV UR6, 0xffffffff ;  /* 0xffffffff00067882 */ /* 0x000fe20000000000 */
[----:B----4-:R-:W-:Y:S01]  /*0af0*/  FSEL R208, R208, RZ, !P4 ;  /* 0x000000ffd0d07208 */ /* 0x010fe20006000000 */
[--C-:B--2---:R-:W-:Y:S02]  /*0b00*/  HADD2.F32 R223, -RZ, R120.reuse.H0_H0 ;  /* 0x20000078ffdf7230 */ /* 0x104fe40000004100 */
[----:B------:R-:W-:Y:S02]  /*0b10*/  HADD2.F32 R225, -RZ, R120.H1_H1 ;  /* 0x30000078ffe17230 */ /* 0x000fe40000004100 */
[C---:B---3--:R-:W-:Y:S01]  /*0b20*/  FADD.FTZ R240, -R208.reuse, R116 ;  /* 0x00000074d0f07221 */ /* 0x048fe20000010100 */
[C---:B------:R-:W-:Y:S01]  /*0b30*/  FADD.FTZ R242, -R208.reuse, R117 ;  /* 0x00000075d0f27221 */ /* 0x040fe20000010100 */
[----:B------:R-:W-:Y:S01]  /*0b40*/  FADD.FTZ R220, -R208, R131 ;  /* 0x00000083d0dc7221 */ /* 0x000fe20000010100 */
[----:B------:R-:W-:Y:S01]  /*0b50*/  FMUL.FTZ R131, R80, R223 ;  /* 0x000000df50837220 */ /* 0x000fe20000410000 */
[----:B------:R-:W-:-:S02]  /*0b60*/  @P0 HADD2.F32 R206, -RZ, R210.H0_H0 ;  /* 0x200000d2ffce0230 */ /* 0x000fc40000004100 */
[----:B------:R-:W-:Y:S01]  /*0b70*/  FMUL.FTZ R120, R205, R240 ;  /* 0x000000f0cd787220 */ /* 0x000fe20000410000 */
[--C-:B------:R-:W-:Y:S02]  /*0b80*/  HADD2.F32 R221, -RZ, R121.reuse.H0_H0 ;  /* 0x20000079ffdd7230 */ /* 0x100fe40000004100 */
[C---:B------:R-:W-:Y:S01]  /*0b90*/  FADD.FTZ R216, -R208.reuse, R130 ;  /* 0x00000082d0d87221 */ /* 0x040fe20000010100 */
[----:B------:R-:W-:Y:S01]  /*0ba0*/  FMUL.FTZ R130, R81, R225 ;  /* 0x000000e151827220 */ /* 0x000fe20000410000 */
[C---:B------:R-:W-:Y:S01]  /*0bb0*/  FADD.FTZ R234, -R208.reuse, R139 ;  /* 0x0000008bd0ea7221 */ /* 0x040fe20000010100 */
[C---:B------:R-:W-:Y:S01]  /*0bc0*/  FADD.FTZ R226, -R208.reuse, R138 ;  /* 0x0000008ad0e27221 */ /* 0x040fe20000010100 */
[----:B------:R-:W-:Y:S01]  /*0bd0*/  FADD.FTZ R139, RZ, R131 ;  /* 0x00000083ff8b7221 */ /* 0x000fe20000010000 */
[C---:B------:R-:W-:Y:S01]  /*0be0*/  FADD.FTZ R244, -R208.reuse, R118 ;  /* 0x00000076d0f47221 */ /* 0x040fe20000010100 */
[----:B------:R-:W-:Y:S01]  /*0bf0*/  FADD.FTZ R210, -R208, R141 ;  /* 0x0000008dd0d27221 */ /* 0x000fe20000010100 */
[----:B------:R-:W-:Y:S01]  /*0c00*/  FMUL.FTZ R138, R205, R242 ;  /* 0x000000f2cd8a7220 */ /* 0x000fe20000410000 */
[----:B------:R-:W-:Y:S01]  /*0c10*/  FFMA.FTZ R141, R120, R131, RZ ;  /* 0x00000083788d7223 */ /* 0x000fe200000100ff */
[----:B------:R-:W-:-:S02]  /*0c20*/  HADD2.F32 R219, -RZ, R121.H1_H1 ;  /* 0x30000079ffdb7230 */ /* 0x000fc40000004100 */
[C---:B------:R-:W-:Y:S01]  /*0c30*/  FADD.FTZ R248, -R208.reuse, R124 ;  /* 0x0000007cd0f87221 */ /* 0x040fe20000010100 */
[----:B------:R-:W-:Y:S01]  /*0c40*/  FADD.FTZ R214, -R208, R129 ;  /* 0x00000081d0d67221 */ /* 0x000fe20000010100 */
[----:B------:R-:W-:Y:S01]  /*0c50*/  FMUL.FTZ R129, R82, R221 ;  /* 0x000000dd52817220 */ /* 0x000fe20000410000 */
[C---:B------:R-:W-:Y:S01]  /*0c60*/  FADD.FTZ R232, -R208.reuse, R148 ;  /* 0x00000094d0e87221 */ /* 0x040fe20000010100 */
[----:B------:R-:W-:Y:S01]  /*0c70*/  FADD.FTZ R148, R139, R130 ;  /* 0x000000828b947221 */ /* 0x000fe20000010000 */
[----:B------:R-:W-:Y:S01]  /*0c80*/  FADD.FTZ R246, -R208, R119 ;  /* 0x00000077d0f67221 */ /* 0x000fe20000010100 */
[----:B------:R-:W-:Y:S01]  /*0c90*/  FFMA.FTZ R141, R138, R130, R141 ;  /* 0x000000828a8d7223 */ /* 0x000fe2000001008d */
[--C-:B------:R-:W-:Y:S02]  /*0ca0*/  HADD2.F32 R213, -RZ, R134.reuse.H0_H0 ;  /* 0x20000086ffd57230 */ /* 0x100fe40000004100 */
[----:B-1----:R-:W-:Y:S02]  /*0cb0*/  HADD2.F32 R188, -RZ, R134.H1_H1 ;  /* 0x30000086ffbc7230 */ /* 0x002fe40000004100 */
[----:B------:R-:W-:Y:S01]  /*0cc0*/  FMUL.FTZ R134, R205, R244 ;  /* 0x000000f4cd867220 */ /* 0x000fe20000410000 */
[----:B------:R-:W-:-:S02]  /*0cd0*/  HADD2.F32 R121, -RZ, R122.H0_H0 ;  /* 0x2000007aff797230 */ /* 0x000fc40000004100 */
[C---:B------:R-:W-:Y:S01]  /*0ce0*/  FADD.FTZ R222, -R208.reuse, R128 ;  /* 0x00000080d0de7221 */ /* 0x040fe20000010100 */
[----:B------:R-:W-:Y:S01]  /*0cf0*/  FADD.FTZ R238, -R208, R127 ;  /* 0x0000007fd0ee7221 */ /* 0x000fe20000010100 */
[----:B------:R-:W-:Y:S01]  /*0d00*/  FMUL.FTZ R128, R205, R248 ;  /* 0x000000f8cd807220 */ /* 0x000fe20000410000 */
[--C-:B------:R-:W-:Y:S02]  /*0d10*/  HADD2.F32 R217, -RZ, R132.reuse.H0_H0 ;  /* 0x20000084ffd97230 */ /* 0x100fe40000004100 */
[----:B------:R-:W-:Y:S01]  /*0d20*/  FMUL.FTZ R127, R83, R219 ;  /* 0x000000db537f7220 */ /* 0x000fe20000410000 */
[----:B------:R-:W-:Y:S02]  /*0d30*/  HADD2.F32 R218, -RZ, R132.H1_H1 ;  /* 0x30000084ffda7230 */ /* 0x000fe40000004100 */
[----:B------:R-:W-:Y:S01]  /*0d40*/  FADD.FTZ R148, R148, R129 ;  /* 0x0000008194947221 */ /* 0x000fe20000010000 */
[----:B------:R-:W-:Y:S01]  /*0d50*/  FMUL.FTZ R132, R205, R246 ;  /* 0x000000f6cd847220 */ /* 0x000fe20000410000 */
[----:B------:R-:W-:Y:S01]  /*0d60*/  FFMA.FTZ R141, R134, R129, R141 ;  /* 0x00000081868d7223 */ /* 0x000fe2000001008d */
[----:B------:R-:W-:-:S02]  /*0d70*/  HADD2.F32 R122, -RZ, R122.H1_H1 ;  /* 0x3000007aff7a7230 */ /* 0x000fc40000004100 */
[----:B------:R-:W-:Y:S01]  /*0d80*/  FADD.FTZ R192, R121, R192 ;  /* 0x000000c079c07221 */ /* 0x000fe20000010000 */
[-C--:B------:R-:W-:Y:S01]  /*0d90*/  FFMA.FTZ R193, R128, R121.reuse, R193 ;  /* 0x0000007980c17223 */ /* 0x080fe200000100c1 */
[----:B------:R-:W-:Y:S01]  /*0da0*/  FMUL.FTZ R121, R76, R121 ;  /* 0x000000794c797220 */ /* 0x000fe20000410000 */
[----:B------:R-:W-:Y:S01]  /*0db0*/  FADD.FTZ R148, R148, R127 ;  /* 0x0000007f94947221 */ /* 0x000fe20000010000 */
[----:B------:R-:W-:Y:S01]  /*0dc0*/  FADD.FTZ R250, -R208, R125 ;  /* 0x0000007dd0fa7221 */ /* 0x000fe20000010100 */
[----:B------:R-:W-:Y:S01]  /*0dd0*/  FFMA.FTZ R141, R132, R127, R141 ;  /* 0x0000007f848d7223 */ /* 0x000fe2000001008d */
[----:B0-----:R-:W-:Y:S02]  /*0de0*/  HADD2.F32 R191, -RZ, R123.H0_H0 ;  /* 0x2000007bffbf7230 */ /* 0x001fe40000004100 */
[----:B------:R-:W-:Y:S01]  /*0df0*/  FADD.FTZ R124, -R208, R126 ;  /* 0x0000007ed07c7221 */ /* 0x000fe20000010100 */
[--C-:B------:R-:W-:Y:S02]  /*0e00*/  HADD2.F32 R215, -RZ, R133.reuse.H0_H0 ;  /* 0x20000085ffd77230 */ /* 0x100fe40000004100 */
[----:B------:R-:W-:Y:S01]  /*0e10*/  FADD.FTZ R148, R148, R121 ;  /* 0x0000007994947221 */ /* 0x000fe20000010000 */
[----:B------:R-:W-:-:S02]  /*0e20*/  HADD2.F32 R212, -RZ, R133.H1_H1 ;  /* 0x30000085ffd47230 */ /* 0x000fc40000004100 */
[----:B------:R-:W-:Y:S01]  /*0e30*/  FMUL.FTZ R133, R77, R122 ;  /* 0x0000007a4d857220 */ /* 0x000fe20000410000 */
[----:B------:R-:W-:Y:S01]  /*0e40*/  FADD.FTZ R196, R221, R196 ;  /* 0x000000c4ddc47221 */ /* 0x000fe20000010000 */
[----:B------:R-:W-:Y:S01]  /*0e50*/  FFMA.FTZ R197, R134, R221, R197 ;  /* 0x000000dd86c57223 */ /* 0x000fe200000100c5 */
[C---:B------:R-:W-:Y:S01]  /*0e60*/  FMUL.FTZ R126, R205.reuse, R250 ;  /* 0x000000facd7e7220 */ /* 0x040fe20000410000 */
[----:B------:R-:W-:Y:S01]  /*0e70*/  FFMA.FTZ R141, R128, R121, R141 ;  /* 0x00000079808d7223 */ /* 0x000fe2000001008d */
[C---:B------:R-:W-:Y:S01]  /*0e80*/  FMUL.FTZ R221, R205.reuse, R214 ;  /* 0x000000d6cddd7220 */ /* 0x040fe20000410000 */
[----:B------:R-:W-:Y:S02]  /*0e90*/  HADD2.F32 R207, -RZ, R123.H1_H1 ;  /* 0x3000007bffcf7230 */ /* 0x000fe40000004100 */
[C---:B------:R-:W-:Y:S01]  /*0ea0*/  FMUL.FTZ R214, R205.reuse, R220 ;  /* 0x000000dccdd67220 */ /* 0x040fe20000410000 */
[----:B------:R-:W-:Y:S01]  /*0eb0*/  FMUL.FTZ R123, R78, R191 ;  /* 0x000000bf4e7b7220 */ /* 0x000fe20000410000 */
[----:B------:R-:W-:Y:S01]  /*0ec0*/  FADD.FTZ R148, R148, R133 ;  /* 0x0000008594947221 */ /* 0x000fe20000010000 */
[----:B------:R-:W-:Y:S01]  /*0ed0*/  FMUL.FTZ R124, R205, R124 ;  /* 0x0000007ccd7c7220 */ /* 0x000fe20000410000 */
[----:B------:R-:W-:Y:S01]  /*0ee0*/  FFMA.FTZ R141, R126, R133, R141 ;  /* 0x000000857e8d7223 */ /* 0x000fe2000001008d */
[----:B------:R-:W-:Y:S01]  /*0ef0*/  FADD.FTZ R194, R219, R194 ;  /* 0x000000c2dbc27221 */ /* 0x000fe20000010000 */
[----:B------:R-:W-:Y:S01]  /*0f00*/  FFMA.FTZ R195, R132, R219, R195 ;  /* 0x000000db84c37223 */ /* 0x000fe200000100c3 */
[----:B------:R-:W-:-:S02]  /*0f10*/  HADD2.F32 R118, -RZ, R135.H1_H1 ;  /* 0x30000087ff767230 */ /* 0x000fc40000004100 */
[----:B------:R-:W-:Y:S01]  /*0f20*/  FMUL.FTZ R219, R205, R222 ;  /* 0x000000decddb7220 */ /* 0x000fe20000410000 */
        /* <DEDUP_REMOVED lines=9> */
[----:B------:R-:W-:Y:S01]  /*0fc0*/  FFMA.FTZ R201, R120, R223, R201 ;  /* 0x000000df78c97223 */ /* 0x000fe200000100c9 */
[C---:B------:R-:W-:Y:S01]  /*0fd0*/  FMUL.FTZ R122, R205.reuse, R238 ;  /* 0x000000eecd7a7220 */ /* 0x040fe20000410000 */
[----:B------:R-:W-:Y:S01]  /*0fe0*/  FFMA.FTZ R141, R124, R123, R141 ;  /* 0x0000007b7c8d7223 */ /* 0x000fe2000001008d */
        /* <DEDUP_REMOVED lines=19> */
[C---:B------:R-:W-:Y:S01]  /*1120*/  FADD.FTZ R236, -R208.reuse, R136 ;  /* 0x00000088d0ec7221 */ /* 0x040fe20000010100 */
[C---:B------:R-:W-:Y:S01]  /*1130*/  FADD.FTZ R230, -R208.reuse, R143 ;  /* 0x0000008fd0e67221 */ /* 0x040fe20000010100 */
[C---:B------:R-:W-:Y:S01]  /*1140*/  FADD.FTZ R190, -R208.reuse, R149 ;  /* 0x00000095d0be7221 */ /* 0x040fe20000010100 */
[----:B------:R-:W-:Y:S01]  /*1150*/  FADD.FTZ R142, -R208, R150 ;  /* 0x00000096d08e7221 */ /* 0x000fe20000010100 */
[----:B------:R-:W-:Y:S01]  /*1160*/  FFMA.FTZ R118, R221, R218, R118 ;  /* 0x000000dadd767223 */ /* 0x000fe20000010076 */
[----:B------:R-:W-:-:S02]  /*1170*/  HADD2.F32 R137, -RZ, R144.H0_H0 ;  /* 0x20000090ff897230 */ /* 0x000fc40000004100 */
[----:B------:R-:W-:Y:S01]  /*1180*/  FADD.FTZ R208, -R208, R151 ;  /* 0x00000097d0d07221 */ /* 0x000fe20000010100 */
        /* <DEDUP_REMOVED lines=21> */
[----:B------:R-:W-:Y:S01]  /*12e0*/  FADD.FTZ R24, R189, R24 ;  /* 0x00000018bd187221 */ /* 0x000fe20000010000 */
[--C-:B------:R-:W-:Y:S02]  /*12f0*/  HADD2.F32 R135, -RZ, R145.reuse.H0_H0 ;  /* 0x20000091ff877230 */ /* 0x100fe40000004100 */
        /* <DEDUP_REMOVED lines=36> */
[----:B------:R-:W-:Y:S02]  /*1540*/  HADD2.F32 R146, -RZ, R146.H1_H1 ;  /* 0x30000092ff927230 */ /* 0x000fe40000004100 */
[----:B------:R-:W-:Y:S01]  /*1550*/  FADD.FTZ R135, R136, R145 ;  /* 0x0000009188877221 */ /* 0x000fe20000010000 */
[----:B------:R-:W-:Y:S01]  /*1560*/  FFMA.FTZ R118, R150, R145, R119 ;  /* 0x0000009196767223 */ /* 0x000fe20000010077 */
[--C-:B------:R-:W-:Y:S02]  /*1570*/  HADD2.F32 R117, -RZ, R147.reuse.H0_H0 ;  /* 0x20000093ff757230 */ /* 0x100fe40000004100 */
[----:B------:R-:W-:Y:S01]  /*1580*/  FADD.FTZ R22, R213, R22 ;  /* 0x00000016d5167221 */ /* 0x000fe20000010000 */
[----:B------:R-:W-:Y:S01]  /*1590*/  FFMA.FTZ R6, R225, R213, R6 ;  /* 0x000000d5e1067223 */ /* 0x000fe20000010006 */
        /* <DEDUP_REMOVED lines=42> */
.L_x_8920:
[----:B------:R-:W3:Y:S02]  /*1840*/  LDC.64 R136, c[0x0][0x220] ;  /* 0x00008800ff887b82 */ /* 0x000ee40000000a00 */
[----:B---3--:R-:W-:-:S06]  /*1850*/  IMAD.WIDE.U32 R116, R211, 0x10, R136 ;  /* 0x00000010d3747825 */ /* 0x008fcc00078e0088 */
[----:B------:R-:W3:Y:S01]  /*1860*/  LDG.E.128 R116, desc[UR4][R116.64] ;  /* 0x0000000474747981 */ /* 0x000ee2000c1e1d00 */
[----:B-1----:R-:W-:Y:S01]  /*1870*/  FADD.FTZ R210, R139, R210 ;  /* 0x000000d28bd27221 */ /* 0x002fe20000010000 */
[----:B------:R-:W-:Y:S01]  /*1880*/  ISETP.NE.U32.AND P1, PT, R182, RZ, PT ;  /* 0x000000ffb600720c */ /* 0x000fe20003f25070 */
[----:B------:R-:W-:Y:S01]  /*1890*/  HFMA2.MMA R149, -RZ, RZ, 0, 0 ;  /* 0x00000000ff957435 */ /* 0x000fe200000001ff */
[----:B-----5:R-:W-:Y:S01]  /*18a0*/  MOV R135, R184 ;  /* 0x000000b800877202 */ /* 0x020fe20000000f00 */
[----:B------:R-:W-:Y:S01]  /*18b0*/  FMUL.FTZ R215, R210, UR11 ;  /* 0x0000000bd2d77c20 */ /* 0x000fe20008410000 */
[----:B--2---:R-:W-:Y:S01]  /*18c0*/  FADD.FTZ R210, R147, R228 ;  /* 0x000000e493d27221 */ /* 0x004fe20000010000 */
[----:B------:R-:W-:Y:S02]  /*18d0*/  ISETP.NE.AND.EX P1, PT, R183, RZ, PT, P1 ;  /* 0x000000ffb700720c */ /* 0x000fe40003f25310 */
[----:B0-----:R-:W-:Y:S02]  /*18e0*/  CS2R R146, SRZ ;  /* 0x0000000000927805 */ /* 0x001fe4000001ff00 */
[----:B------:R-:W-:Y:S01]  /*18f0*/  LOP3.LUT P5, RZ, R135, 0xff, RZ, 0xc0, !PT ;  /* 0x000000ff87ff7812 */ /* 0x000fe200078ac0ff */
[----:B------:R-:W-:Y:S01]  /*1900*/  FMUL.FTZ R210, R210, UR11 ;  /* 0x0000000bd2d27c20 */ /* 0x000fe20008410000 */
[----:B------:R-:W-:-:S02]  /*1910*/  FSEL R215, R215, RZ, !P4 ;  /* 0x000000ffd7d77208 */ /* 0x000fc40006000000 */
[----:B------:R-:W-:Y:S02]  /*1920*/  CS2R R182, SRZ ;  /* 0x0000000000b67805 */ /* 0x000fe4000001ff00 */
[C---:B------:R-:W-:Y:S02]  /*1930*/  LOP3.LUT P6, RZ, R184.reuse, 0xff00, RZ, 0xc0, !PT ;  /* 0x0000ff00b8ff7812 */ /* 0x040fe400078cc0ff */
[----:B------:R-:W-:Y:S01]  /*1940*/  LOP3.LUT P3, RZ, R184, 0xff0000, RZ, 0xc0, !PT ;  /* 0x00ff0000b8ff7812 */ /* 0x000fe2000786c0ff */
        /* <DEDUP_REMOVED lines=8> */
[----:B------:R-:W-:Y:S01]  /*19d0*/  FADD.FTZ R130, R130, -R139 ;  /* 0x8000008b82827221 */ /* 0x000fe20000010000 */
[----:B------:R-:W-:Y:S01]  /*19e0*/  FMUL.FTZ R127, R205, R120 ;  /* 0x00000078cd7f7220 */ /* 0x000fe20000410000 */
[----:B------:R-:W-:Y:S01]  /*19f0*/  FADD.FTZ R228, R133, -R126 ;  /* 0x8000007e85e47221 */ /* 0x000fe20000010000 */
[C---:B------:R-:W-:Y:S01]  /*1a00*/  FMUL.FTZ R131, R205.reuse, R134 ;  /* 0x00000086cd837220 */ /* 0x040fe20000410000 */
[----:B------:R-:W-:Y:S01]  /*1a10*/  FMUL.FTZ R126, R205, R130 ;  /* 0x00000082cd7e7220 */ /* 0x000fe20000410000 */
[----:B------:R-:W-:Y:S01]  /*1a20*/  @P1 FADD.FTZ R127, R84, R127 ;  /* 0x0000007f547f1221 */ /* 0x000fe20000010000 */
[----:B------:R-:W-:Y:S01]  /*1a30*/  FFMA.FTZ R128, R128, R210, R215 ;  /* 0x000000d280807223 */ /* 0x000fe200000100d7 */
[----:B------:R-:W-:Y:S01]  /*1a40*/  @P1 FADD.FTZ R131, R86, R131 ;  /* 0x0000008356831221 */ /* 0x000fe20000010000 */
[----:B------:R-:W-:Y:S01]  /*1a50*/  @P1 FADD.FTZ R126, R85, R126 ;  /* 0x0000007e557e1221 */ /* 0x000fe20000010000 */
[-C--:B------:R-:W-:Y:S01]  /*1a60*/  FMUL.FTZ R120, R127, R206.reuse ;  /* 0x000000ce7f787220 */ /* 0x080fe20000410000 */
[----:B------:R-:W-:Y:S01]  /*1a70*/  FADD.FTZ R138, R121, -R128 ;  /* 0x80000080798a7221 */ /* 0x000fe20000010000 */
[----:B------:R-:W-:Y:S01]  /*1a80*/  FMUL.FTZ R128, R131, R206 ;  /* 0x000000ce83807220 */ /* 0x000fe20000410000 */
[----:B------:R-:W-:Y:S01]  /*1a90*/  FMUL.FTZ R132, R205, R132 ;  /* 0x00000084cd847220 */ /* 0x000fe20000410000 */
[----:B------:R-:W-:Y:S01]  /*1aa0*/  FMUL.FTZ R130, R120, UR14 ;  /* 0x0000000e78827c20 */ /* 0x000fe20008410000 */
[----:B------:R-:W-:Y:S01]  /*1ab0*/  ISETP.NE.U32.AND P2, PT, RZ, UR12, PT ;  /* 0x0000000cff007c0c */ /* 0x000fe2000bf45070 */
[----:B------:R-:W-:Y:S01]  /*1ac0*/  FMUL.FTZ R133, R128, UR14 ;  /* 0x0000000e80857c20 */ /* 0x000fe20008410000 */
[----:B------:R-:W-:Y:S01]  /*1ad0*/  @P1 FADD.FTZ R132, R87, R132 ;  /* 0x0000008457841221 */ /* 0x000fe20000010000 */
[----:B------:R-:W-:Y:S01]  /*1ae0*/  FMUL.FTZ R128, R56, R130 ;  /* 0x0000008238807220 */ /* 0x000fe20000410000 */
[----:B------:R-:W-:Y:S01]  /*1af0*/  FMUL.FTZ R134, R205, R228 ;  /* 0x000000e4cd867220 */ /* 0x000fe20000410000 */
[----:B------:R-:W-:Y:S01]  /*1b00*/  ISETP.NE.AND.EX P2, PT, RZ, UR13, PT, P2 ;  /* 0x0000000dff007c0c */ /* 0x000fe2000bf45320 */
[-CC-:B------:R-:W-:Y:S01]  /*1b10*/  FFMA.FTZ R124, R124, R210.reuse, R215.reuse ;  /* 0x000000d27c7c7223 */ /* 0x180fe200000100d7 */
[----:B------:R-:W-:Y:S01]  /*1b20*/  FFMA.FTZ R122, R122, R210, R215 ;  /* 0x000000d27a7a7223 */ /* 0x000fe200000100d7 */
[----:B------:R-:W-:Y:S01]  /*1b30*/  FSEL R128, R128, RZ, P5 ;  /* 0x000000ff80807208 */ /* 0x000fe20002800000 */
[----:B------:R-:W-:Y:S01]  /*1b40*/  @P1 FADD.FTZ R134, R89, R134 ;  /* 0x0000008659861221 */ /* 0x000fe20000010000 */
[----:B------:R-:W-:Y:S01]  /*1b50*/  FADD.FTZ R124, R123, -R124 ;  /* 0x8000007c7b7c7221 */ /* 0x000fe20000010000 */
[----:B------:R-:W-:-:S04]  /*1b60*/  FADD.FTZ R122, R125, -R122 ;  /* 0x8000007a7d7a7221 */ /* 0x000fc80000010000 */
[----:B------:R-:W-:-:S04]  /*1b70*/  FMUL.FTZ R228, R205, R122 ;  /* 0x0000007acde47220 */ /* 0x000fc80000410000 */
[----:B------:R-:W-:Y:S01]  /*1b80*/  @P1 FADD.FTZ R228, R91, R228 ;  /* 0x000000e45be41221 */ /* 0x000fe20000010000 */
[--C-:B---3--:R-:W-:Y:S02]  /*1b90*/  @P5 HADD2.F32 R121, -RZ, R116.reuse.H0_H0 ;  /* 0x20000074ff795230 */ /* 0x108fe40000004100 */
[----:B------:R-:W-:Y:S02]  /*1ba0*/  @P6 HADD2.F32 R129, -RZ, R116.H1_H1 ;  /* 0x30000074ff816230 */ /* 0x000fe40000004100 */
[----:B------:R-:W-:Y:S01]  /*1bb0*/  FMUL.FTZ R116, R126, R206 ;  /* 0x000000ce7e747220 */ /* 0x000fe20000410000 */
[--C-:B------:R-:W-:Y:S02]  /*1bc0*/  @P3 HADD2.F32 R120, -RZ, R117.reuse.H0_H0 ;  /* 0x20000075ff783230 */ /* 0x100fe40000004100 */
[----:B------:R-:W-:Y:S01]  /*1bd0*/  @P5 FMUL.FTZ R147, R130, R121 ;  /* 0x0000007982935220 */ /* 0x000fe20000410000 */
[----:B------:R-:W-:Y:S01]  /*1be0*/  LOP3.LUT P5, RZ, R184, 0xff000000, RZ, 0xc0, !PT ;  /* 0xff000000b8ff7812 */ /* 0x000fe200078ac0ff */
[----:B------:R-:W-:Y:S01]  /*1bf0*/  FMUL.FTZ R116, R116, UR14 ;  /* 0x0000000e74747c20 */ /* 0x000fe20008410000 */
[----:B------:R-:W-:Y:S01]  /*1c00*/  FMUL.FTZ R130, R58, R133 ;  /* 0x000000853a827220 */ /* 0x000fe20000410000 */
[----:B------:R-:W-:Y:S01]  /*1c10*/  @P3 FMUL.FTZ R149, R133, R120 ;  /* 0x0000007885953220 */ /* 0x000fe20000410000 */
[----:B------:R-:W-:Y:S01]  /*1c20*/  FMUL.FTZ R133, R205, R138 ;  /* 0x0000008acd857220 */ /* 0x000fe20000410000 */
[----:B------:R-:W-:Y:S01]  /*1c30*/  @P6 FMUL.FTZ R146, R116, R129 ;  /* 0x0000008174926220 */ /* 0x000fe20000410000 */
[----:B------:R-:W-:Y:S01]  /*1c40*/  FMUL.FTZ R129, R57, R116 ;  /* 0x0000007439817220 */ /* 0x000fe20000410000 */
[-C--:B------:R-:W-:Y:S01]  /*1c50*/  FMUL.FTZ R116, R132, R206.reuse ;  /* 0x000000ce84747220 */ /* 0x080fe20000410000 */
[----:B------:R-:W-:Y:S01]  /*1c60*/  @P1 FADD.FTZ R133, R88, R133 ;  /* 0x0000008558851221 */ /* 0x000fe20000010000 */
[----:B------:R-:W-:Y:S01]  /*1c70*/  FSEL R130, R130, RZ, P3 ;  /* 0x000000ff82827208 */ /* 0x000fe20001800000 */
[----:B------:R-:W0:Y:S01]  /*1c80*/  LDC.64 R120, c[0x0][0x2f8] ;  /* 0x0000be00ff787b82 */ /* 0x000e220000000a00 */
[----:B------:R-:W-:Y:S01]  /*1c90*/  FSEL R129, R129, RZ, P6 ;  /* 0x000000ff81817208 */ /* 0x000fe20003000000 */
[----:B------:R-:W-:Y:S01]  /*1ca0*/  FMUL.FTZ R230, R116, UR14 ;  /* 0x0000000e74e67c20 */ /* 0x000fe20008410000 */
[----:B------:R-:W-:Y:S01]  /*1cb0*/  LOP3.LUT P6, RZ, R185, 0xff, RZ, 0xc0, !PT ;  /* 0x000000ffb9ff7812 */ /* 0x000fe200078cc0ff */
[----:B------:R-:W-:Y:S01]  /*1cc0*/  FMUL.FTZ R135, R133, R206 ;  /* 0x000000ce85877220 */ /* 0x000fe20000410000 */
[----:B------:R-:W-:Y:S01]  /*1cd0*/  LOP3.LUT P3, RZ, R185, 0xff00, RZ, 0xc0, !PT ;  /* 0x0000ff00b9ff7812 */ /* 0x000fe2000786c0ff */
[----:B------:R-:W-:-:S02]  /*1ce0*/  @P5 HADD2.F32 R117, -RZ, R117.H1_H1 ;  /* 0x30000075ff755230 */ /* 0x000fc40000004100 */
[----:B------:R-:W-:Y:S01]  /*1cf0*/  FMUL.FTZ R116, R59, R230 ;  /* 0x000000e63b747220 */ /* 0x000fe20000410000 */
[----:B------:R-:W-:Y:S01]  /*1d00*/  FMUL.FTZ R233, R135, UR14 ;  /* 0x0000000e87e97c20 */ /* 0x000fe20008410000 */
[----:B------:R-:W1:Y:S01]  /*1d10*/  @P2 LDC.64 R138, c[0x0][0x308] ;  /* 0x0000c200ff8a2b82 */ /* 0x000e620000000a00 */
[----:B------:R-:W-:Y:S01]  /*1d20*/  F2FP.F16.F32.PACK_AB R128, R129, R128 ;  /* 0x000000808180723e */ /* 0x000fe200000000ff */
[----:B------:R-:W-:Y:S01]  /*1d30*/  @P5 FMUL.FTZ R182, R230, R117 ;  /* 0x00000075e6b65220 */ /* 0x000fe20000410000 */
[----:B------:R-:W-:Y:S01]  /*1d40*/  FSEL R135, R116, RZ, P5 ;  /* 0x000000ff74877208 */ /* 0x000fe20002800000 */
[----:B------:R-:W-:Y:S01]  /*1d50*/  FMUL.FTZ R117, R134, R206 ;  /* 0x000000ce86757220 */ /* 0x000fe20000410000 */
[----:B------:R-:W-:Y:S01]  /*1d60*/  FMUL.FTZ R116, R52, R233 ;  /* 0x000000e934747220 */ /* 0x000fe20000410000 */
[----:B------:R-:W-:Y:S01]  /*1d70*/  LOP3.LUT P5, RZ, R185, 0xff0000, RZ, 0xc0, !PT ;  /* 0x00ff0000b9ff7812 */ /* 0x000fe200078ac0ff */
[--C-:B------:R-:W-:Y:S02]  /*1d80*/  @P6 HADD2.F32 R184, -RZ, R118.reuse.H0_H0 ;  /* 0x20000076ffb86230 */ /* 0x100fe40000004100 */
[----:B------:R-:W-:Y:S01]  /*1d90*/  FMUL.FTZ R117, R117, UR14 ;  /* 0x0000000e75757c20 */ /* 0x000fe20008410000 */
[----:B------:R-:W-:Y:S01]  /*1da0*/  @P3 HADD2.F32 R118, -RZ, R118.H1_H1 ;  /* 0x30000076ff763230 */ /* 0x000fe20000004100 */
[----:B------:R-:W-:Y:S01]  /*1db0*/  F2FP.F16.F32.PACK_AB R129, R135, R130 ;  /* 0x000000828781723e */ /* 0x000fe200000000ff */
[----:B------:R-:W-:Y:S01]  /*1dc0*/  @P6 FMUL.FTZ R183, R233, R184 ;  /* 0x000000b8e9b76220 */ /* 0x000fe20000410000 */
        /* <DEDUP_REMOVED lines=9> */
[----:B------:R-:W-:Y:S01]  /*1e60*/  FSEL R118, R118, RZ, P3 ;  /* 0x000000ff76767208 */ /* 0x000fe20001800000 */
[----:B------:R-:W-:Y:S01]  /*1e70*/  FMUL.FTZ R120, R185, R206 ;  /* 0x000000ceb9787220 */ /* 0x000fe20000410000 */
[----:B------:R-:W-:Y:S01]  /*1e80*/  ISETP.NE.U32.AND P3, PT, RZ, UR12, PT ;  /* 0x0000000cff007c0c */ /* 0x000fe2000bf65070 */
[----:B------:R-:W-:Y:S01]  /*1e90*/  FMUL.FTZ R230, R121, UR14 ;  /* 0x0000000e79e67c20 */ /* 0x000fe20008410000 */
[----:B------:R-:W-:Y:S01]  /*1ea0*/  F2FP.F16.F32.PACK_AB R130, R118, R233 ;  /* 0x000000e97682723e */ /* 0x000fe200000000ff */
[----:B------:R-:W-:Y:S01]  /*1eb0*/  FMUL.FTZ R233, R120, UR14 ;  /* 0x0000000e78e97c20 */ /* 0x000fe20008410000 */
[----:B------:R-:W-:Y:S01]  /*1ec0*/  ISETP.NE.AND.EX P3, PT, RZ, UR13, PT, P3 ;  /* 0x0000000dff007c0c */ /* 0x000fe2000bf65330 */
[----:B------:R-:W-:Y:S01]  /*1ed0*/  FMUL.FTZ R120, R55, R230 ;  /* 0x000000e637787220 */ /* 0x000fe20000410000 */
[----:B-1----:R-:W-:-:S04]  /*1ee0*/  @P2 IMAD.WIDE.U32 R138, R211, 0x20, R138 ;  /* 0x00000020d38a2825 */ /* 0x002fc800078e008a */
[----:B------:R-:W-:Y:S01]  /*1ef0*/  FMUL.FTZ R118, R54, R233 ;  /* 0x000000e936767220 */ /* 0x000fe20000410000 */
[----:B------:R-:W-:Y:S02]  /*1f00*/  SEL R122, R131, R110, P3 ;  /* 0x0000006e837a7207 */ /* 0x000fe40001800000 */
[----:B------:R-:W-:Y:S02]  /*1f10*/  FSEL R131, R120, RZ, P6 ;  /* 0x000000ff78837208 */ /* 0x000fe40003000000 */
[----:B------:R-:W-:Y:S02]  /*1f20*/  FSEL R118, R118, RZ, P5 ;  /* 0x000000ff76767208 */ /* 0x000fe40002800000 */
[----:B------:R-:W-:Y:S02]  /*1f30*/  SEL R121, R126, R109, P3 ;  /* 0x0000006d7e797207 */ /* 0x000fe40001800000 */
[----:B------:R-:W-:Y:S02]  /*1f40*/  @P2 SEL R120, R127, R108, P3 ;  /* 0x0000006c7f782207 */ /* 0x000fe40001800000 */
[----:B------:R-:W-:-:S02]  /*1f50*/  SEL R123, R132, R111, P3 ;  /* 0x0000006f847b7207 */ /* 0x000fc40001800000 */
[----:B------:R-:W-:Y:S01]  /*1f60*/  SEL R124, R133, R112, P3 ;  /* 0x00000070857c7207 */ /* 0x000fe20001800000 */
[----:B------:R-:W-:Y:S01]  /*1f70*/  IMAD.WIDE.U32 R132, R209, 0x10, R136 ;  /* 0x00000010d1847825 */ /* 0x000fe200078e0088 */
[----:B------:R-:W-:Y:S01]  /*1f80*/  SEL R125, R134, R113, P3 ;  /* 0x00000071867d7207 */ /* 0x000fe20001800000 */
[----:B------:R-:W-:Y:S01]  /*1f90*/  @P2 STG.E.128 desc[UR4][R138.64], R120 ;  /* 0x000000788a002986 */ /* 0x000fe2000c101d04 */
[----:B------:R-:W-:Y:S02]  /*1fa0*/  SEL R126, R185, R114, P3 ;  /* 0x00000072b97e7207 */ /* 0x000fe40001800000 */
[----:B------:R-:W-:Y:S02]  /*1fb0*/  SEL R127, R228, R115, P3 ;  /* 0x00000073e47f7207 */ /* 0x000fe40001800000 */
[----:B------:R-:W-:-:S03]  /*1fc0*/  F2FP.F16.F32.PACK_AB R131, R131, R118 ;  /* 0x000000768383723e */ /* 0x000fc600000000ff */
[----:B------:R-:W-:Y:S04]  /*1fd0*/  @P2 STG.E.128 desc[UR4][R138.64+0x10], R124 ;  /* 0x0000107c8a002986 */ /* 0x000fe8000c101d04 */
[----:B------:R0:W-:Y:S04]  /*1fe0*/  STG.E.128 desc[UR4][R116.64], R128 ;  /* 0x0000008074007986 */ /* 0x0001e8000c101d04 */
[----:B------:R-:W2:Y:S01]  /*1ff0*/  LDG.E.128 R132, desc[UR4][R132.64] ;  /* 0x0000000484847981 */ /* 0x000ea2000c1e1d00 */
[----:B------:R-:W-:Y:S01]  /*2000*/  HFMA2.MMA R185, -RZ, RZ, 0, 0 ;  /* 0x00000000ffb97435 */ /* 0x000fe200000001ff */
[----:B------:R-:W-:Y:S01]  /*2010*/  FFMA.FTZ R219, R219, R210, R215 ;  /* 0x000000d2dbdb7223 */ /* 0x000fe200000100d7 */
[----:B------:R-:W-:-:S02]  /*2020*/  @P5 HADD2.F32 R118, -RZ, R119.H0_H0 ;  /* 0x20000077ff765230 */ /* 0x000fc40000004100 */
[----:B------:R-:W-:Y:S01]  /*2030*/  FFMA.FTZ R221, R221, R210, R215 ;  /* 0x000000d2dddd7223 */ /* 0x000fe200000100d7 */
[----:B------:R-:W-:Y:S01]  /*2040*/  @P6 HADD2.F32 R119, -RZ, R119.H1_H1 ;  /* 0x30000077ff776230 */ /* 0x000fe20000004100 */
[----:B------:R-:W-:Y:S01]  /*2050*/  MOV R211, R174 ;  /* 0x000000ae00d37202 */ /* 0x000fe20000000f00 */
[----:B------:R-:W-:Y:S01]  /*2060*/  FADD.FTZ R216, R216, -R219 ;  /* 0x800000dbd8d87221 */ /* 0x000fe20000010000 */
[----:B------:R-:W-:Y:S01]  /*2070*/  @P5 FMUL.FTZ R185, R233, R118 ;  /* 0x00000076e9b95220 */ /* 0x000fe20000410000 */
[----:B------:R-:W-:Y:S01]  /*2080*/  MOV R228, RZ ;  /* 0x000000ff00e47202 */ /* 0x000fe20000000f00 */
[----:B------:R-:W-:Y:S01]  /*2090*/  FADD.FTZ R118, R218, -R221 ;  /* 0x800000ddda767221 */ /* 0x000fe20000010000 */
[----:B------:R-:W-:Y:S01]  /*20a0*/  LOP3.LUT P5, RZ, R211, 0xff, RZ, 0xc0, !PT ;  /* 0x000000ffd3ff7812 */ /* 0x000fe200078ac0ff */
[----:B------:R-:W-:Y:S01]  /*20b0*/  @P6 FMUL.FTZ R228, R230, R119 ;  /* 0x00000077e6e46220 */ /* 0x000fe20000410000 */
[----:B------:R-:W-:Y:S01]  /*20c0*/  LOP3.LUT P6, RZ, R174, 0xff00, RZ, 0xc0, !PT ;  /* 0x0000ff00aeff7812 */ /* 0x000fe200078cc0ff */
[C---:B0-----:R-:W-:Y:S01]  /*20d0*/  FMUL.FTZ R117, R205.reuse, R216 ;  /* 0x000000d8cd757220 */ /* 0x041fe20000410000 */
[----:B------:R-:W-:Y:S01]  /*20e0*/  FMUL.FTZ R118, R205, R118 ;  /* 0x00000076cd767220 */ /* 0x000fe20000410000 */
[-CC-:B------:R-:W-:Y:S01]  /*20f0*/  FFMA.FTZ R223, R223, R210.reuse, R215.reuse ;  /* 0x000000d2dfdf7223 */ /* 0x180fe200000100d7 */
[----:B------:R-:W-:Y:S01]  /*2100*/  FFMA.FTZ R214, R214, R210, R215 ;  /* 0x000000d2d6d67223 */ /* 0x000fe200000100d7 */
[----:B------:R-:W-:Y:S01]  /*2110*/  @P1 FADD.FTZ R117, R92, R117 ;  /* 0x000000755c751221 */ /* 0x000fe20000010000 */
[----:B------:R-:W-:Y:S01]  /*2120*/  @P1 FADD.FTZ R118, R93, R118 ;  /* 0x000000765d761221 */ /* 0x000fe20000010000 */
[----:B------:R-:W-:Y:S01]  /*2130*/  FADD.FTZ R220, R220, -R223 ;  /* 0x800000dfdcdc7221 */ /* 0x000fe20000010000 */
[----:B------:R-:W-:Y:S01]  /*2140*/  HFMA2.MMA R211, -RZ, RZ, 0, 0 ;  /* 0x00000000ffd37435 */ /* 0x000fe200000001ff */
[-C--:B------:R-:W-:Y:S01]  /*2150*/  FMUL.FTZ R116, R117, R206.reuse ;  /* 0x000000ce75747220 */ /* 0x080fe20000410000 */
[----:B------:R-:W-:Y:S01]  /*2160*/  FMUL.FTZ R119, R118, R206 ;  /* 0x000000ce76777220 */ /* 0x000fe20000410000 */
[----:B------:R-:W-:Y:S01]  /*2170*/  MOV R216, RZ ;  /* 0x000000ff00d87202 */ /* 0x000fe20000000f00 */
[----:B------:R-:W-:Y:S01]  /*2180*/  FADD.FTZ R214, R227, -R214 ;  /* 0x800000d6e3d67221 */ /* 0x000fe20000010000 */
[----:B------:R-:W-:Y:S01]  /*2190*/  FMUL.FTZ R123, R116, UR14 ;  /* 0x0000000e747b7c20 */ /* 0x000fe20008410000 */
[----:B------:R-:W-:Y:S01]  /*21a0*/  FMUL.FTZ R119, R119, UR14 ;  /* 0x0000000e77777c20 */ /* 0x000fe20008410000 */
[----:B------:R-:W-:Y:S01]  /*21b0*/  FFMA.FTZ R225, R225, R210, R215 ;  /* 0x000000d2e1e17223 */ /* 0x000fe200000100d7 */
[----:B------:R-:W-:Y:S01]  /*21c0*/  FMUL.FTZ R120, R205, R214 ;  /* 0x000000d6cd787220 */ /* 0x000fe20000410000 */
[----:B------:R-:W-:Y:S01]  /*21d0*/  FMUL.FTZ R124, R48, R123 ;  /* 0x0000007b307c7220 */ /* 0x000fe20000410000 */
[----:B------:R-:W-:Y:S01]  /*21e0*/  FMUL.FTZ R121, R49, R119 ;  /* 0x0000007731797220 */ /* 0x000fe20000410000 */
[----:B------:R-:W-:Y:S01]  /*21f0*/  HFMA2.MMA R219, -RZ, RZ, 0, 0 ;  /* 0x00000000ffdb7435 */ /* 0x000fe200000001ff */
[----:B------:R-:W-:Y:S01]  /*2200*/  @P1 FADD.FTZ R120, R95, R120 ;  /* 0x000000785f781221 */ /* 0x000fe20000010000 */
[----:B------:R-:W-:Y:S01]  /*2210*/  FADD.FTZ R222, R222, -R225 ;  /* 0x800000e1dede7221 */ /* 0x000fe20000010000 */
[----:B------:R-:W-:Y:S01]  /*2220*/  FSEL R124, R124, RZ, P5 ;  /* 0x000000ff7c7c7208 */ /* 0x000fe20002800000 */
[--C-:B------:R-:W-:Y:S01]  /*2230*/  FFMA.FTZ R224, R224, R210, R215.reuse ;  /* 0x000000d2e0e07223 */ /* 0x100fe200000100d7 */
[----:B------:R-:W-:Y:S01]  /*2240*/  FSEL R121, R121, RZ, P6 ;  /* 0x000000ff79797208 */ /* 0x000fe20003000000 */
[----:B------:R-:W-:Y:S01]  /*2250*/  FMUL.FTZ R122, R120, R206 ;  /* 0x000000ce787a7220 */ /* 0x000fe20000410000 */
[----:B------:R-:W0:Y:S01]  /*2260*/  @P2 LDC.64 R138, c[0x0][0x308] ;  /* 0x0000c200ff8a2b82 */ /* 0x000e220000000a00 */
[----:B------:R-:W-:Y:S01]  /*2270*/  FADD.FTZ R224, R229, -R224 ;  /* 0x800000e0e5e07221 */ /* 0x000fe20000010000 */
[-CC-:B------:R-:W-:Y:S01]  /*2280*/  FFMA.FTZ R231, R231, R210.reuse, R215.reuse ;  /* 0x000000d2e7e77223 */ /* 0x180fe200000100d7 */
[----:B------:R-:W-:Y:S01]  /*2290*/  FMUL.FTZ R126, R122, UR14 ;  /* 0x0000000e7a7e7c20 */ /* 0x000fe20008410000 */
[----:B------:R-:W-:Y:S01]  /*22a0*/  FFMA.FTZ R212, R212, R210, R215 ;  /* 0x000000d2d4d47223 */ /* 0x000fe200000100d7 */
[----:B------:R-:W-:Y:S01]  /*22b0*/  FMUL.FTZ R224, R205, R224 ;  /* 0x000000e0cde07220 */ /* 0x000fe20000410000 */
[----:B------:R-:W-:Y:S01]  /*22c0*/  HFMA2.MMA R221, -RZ, RZ, 0, 0 ;  /* 0x00000000ffdd7435 */ /* 0x000fe200000001ff */
[----:B------:R-:W-:Y:S01]  /*22d0*/  FADD.FTZ R226, R226, -R231 ;  /* 0x800000e7e2e27221 */ /* 0x000fe20000010000 */
[----:B------:R-:W-:Y:S01]  /*22e0*/  FADD.FTZ R212, R217, -R212 ;  /* 0x800000d4d9d47221 */ /* 0x000fe20000010000 */
[----:B------:R-:W-:Y:S01]  /*22f0*/  @P1 FADD.FTZ R224, R97, R224 ;  /* 0x000000e061e01221 */ /* 0x000fe20000010000 */
[----:B------:R-:W-:-:S02]  /*2300*/  MOV R214, RZ ;  /* 0x000000ff00d67202 */ /* 0x000fc40000000f00 */
[----:B------:R-:W-:Y:S01]  /*2310*/  FMUL.FTZ R212, R205, R212 ;  /* 0x000000d4cdd47220 */ /* 0x000fe20000410000 */
[----:B------:R-:W-:Y:S01]  /*2320*/  FMUL.FTZ R125, R224, R206 ;  /* 0x000000cee07d7220 */ /* 0x000fe20000410000 */
[----:B------:R-:W-:Y:S02]  /*2330*/  F2FP.F16.F32.PACK_AB R124, R121, R124 ;  /* 0x0000007c797c723e */ /* 0x000fe400000000ff */
[----:B------:R-:W-:Y:S01]  /*2340*/  @P1 FADD.FTZ R212, R99, R212 ;  /* 0x000000d463d41221 */ /* 0x000fe20000010000 */
[----:B------:R-:W-:Y:S01]  /*2350*/  FMUL.FTZ R128, R125, UR14 ;  /* 0x0000000e7d807c20 */ /* 0x000fe20008410000 */
[----:B0-----:R-:W-:-:S04]  /*2360*/  @P2 IMAD.WIDE.U32 R138, R209, 0x20, R138 ;  /* 0x00000020d18a2825 */ /* 0x001fc800078e008a */
[--C-:B--2---:R-:W-:Y:S02]  /*2370*/  @P5 HADD2.F32 R116, -RZ, R132.reuse.H0_H0 ;  /* 0x20000084ff745230 */ /* 0x104fe40000004100 */
[----:B------:R-:W-:-:S03]  /*2380*/  @P6 HADD2.F32 R132, -RZ, R132.H1_H1 ;  /* 0x30000084ff846230 */ /* 0x000fc60000004100 */
[----:B------:R-:W-:Y:S01]  /*2390*/  @P5 FMUL.FTZ R211, R123, R116 ;  /* 0x000000747bd35220 */ /* 0x000fe20000410000 */
[C---:B------:R-:W-:Y:S01]  /*23a0*/  LOP3.LUT P5, RZ, R174.reuse, 0xff0000, RZ, 0xc0, !PT ;  /* 0x00ff0000aeff7812 */ /* 0x040fe200078ac0ff */
[----:B------:R-:W-:Y:S01]  /*23b0*/  @P6 FMUL.FTZ R216, R119, R132 ;  /* 0x0000008477d86220 */ /* 0x000fe20000410000 */
[----:B------:R-:W-:Y:S01]  /*23c0*/  FMUL.FTZ R119, R205, R220 ;  /* 0x000000dccd777220 */ /* 0x000fe20000410000 */
[----:B------:R-:W-:Y:S02]  /*23d0*/  LOP3.LUT P6, RZ, R174, 0xff000000, RZ, 0xc0, !PT ;  /* 0xff000000aeff7812 */ /* 0x000fe400078cc0ff */
[----:B------:R-:W-:Y:S01]  /*23e0*/  MOV R174, RZ ;  /* 0x000000ff00ae7202 */ /* 0x000fe20000000f00 */
[----:B------:R-:W-:-:S04]  /*23f0*/  @P1 FADD.FTZ R119, R94, R119 ;  /* 0x000000775e771221 */ /* 0x000fc80000010000 */
[----:B------:R-:W-:-:S04]  /*2400*/  FMUL.FTZ R116, R119, R206 ;  /* 0x000000ce77747220 */ /* 0x000fc80000410000 */
[----:B------:R-:W-:Y:S01]  /*2410*/  FMUL.FTZ R123, R116, UR14 ;  /* 0x0000000e747b7c20 */ /* 0x000fe20008410000 */
[--C-:B------:R-:W-:Y:S02]  /*2420*/  @P5 HADD2.F32 R116, -RZ, R133.reuse.H0_H0 ;  /* 0x20000085ff745230 */ /* 0x100fe40000004100 */
[----:B------:R-:W-:Y:S02]  /*2430*/  @P6 HADD2.F32 R133, -RZ, R133.H1_H1 ;  /* 0x30000085ff856230 */ /* 0x000fe40000004100 */
[----:B------:R-:W-:Y:S01]  /*2440*/  FMUL.FTZ R122, R50, R123 ;  /* 0x0000007b327a7220 */ /* 0x000fe20000410000 */
[----:B------:R-:W-:Y:S01]  /*2450*/  @P5 FMUL.FTZ R219, R123, R116 ;  /* 0x000000747bdb5220 */ /* 0x000fe20000410000 */
[----:B------:R-:W-:Y:S01]  /*2460*/  FMUL.FTZ R123, R205, R222 ;  /* 0x000000decd7b7220 */ /* 0x000fe20000410000 */
[----:B------:R-:W-:Y:S02]  /*2470*/  FMUL.FTZ R116, R51, R126 ;  /* 0x0000007e33747220 */ /* 0x000fe40000410000 */
[----:B------:R-:W-:Y:S01]  /*2480*/  FSEL R129, R122, RZ, P5 ;  /* 0x000000ff7a817208 */ /* 0x000fe20002800000 */
[----:B------:R-:W-:Y:S01]  /*2490*/  @P6 FMUL.FTZ R174, R126, R133 ;  /* 0x000000857eae6220 */ /* 0x000fe20000410000 */
[----:B------:R-:W-:Y:S01]  /*24a0*/  LOP3.LUT P5, RZ, R175, 0xff, RZ, 0xc0, !PT ;  /* 0x000000ffafff7812 */ /* 0x000fe200078ac0ff */
[----:B------:R-:W-:Y:S01]  /*24b0*/  @P1 FADD.FTZ R123, R96, R123 ;  /* 0x0000007b607b1221 */ /* 0x000fe20000010000 */
[----:B------:R-:W-:Y:S01]  /*24c0*/  FSEL R116, R116, RZ, P6 ;  /* 0x000000ff74747208 */ /* 0x000fe20003000000 */
[----:B------:R-:W-:Y:S01]  /*24d0*/  FMUL.FTZ R126, R45, R128 ;  /* 0x000000802d7e7220 */ /* 0x000fe20000410000 */
[----:B------:R-:W-:Y:S01]  /*24e0*/  LOP3.LUT P6, RZ, R175, 0xff00, RZ, 0xc0, !PT ;  /* 0x0000ff00afff7812 */ /* 0x000fe200078cc0ff */
[----:B------:R-:W-:-:S03]  /*24f0*/  FMUL.FTZ R122, R123, R206 ;  /* 0x000000ce7b7a7220 */ /* 0x000fc60000410000 */
[----:B------:R-:W-:Y:S01]  /*2500*/  FSEL R126, R126, RZ, P6 ;  /* 0x000000ff7e7e7208 */ /* 0x000fe20003000000 */
[----:B------:R-:W-:-:S04]  /*2510*/  FMUL.FTZ R127, R122, UR14 ;  /* 0x0000000e7a7f7c20 */ /* 0x000fc80008410000 */
[--C-:B------:R-:W-:Y:S02]  /*2520*/  @P5 HADD2.F32 R122, -RZ, R134.reuse.H0_H0 ;  /* 0x20000086ff7a5230 */ /* 0x100fe40000004100 */
[----:B------:R-:W-:Y:S02]  /*2530*/  FMUL.FTZ R125, R44, R127 ;  /* 0x0000007f2c7d7220 */ /* 0x000fe40000410000 */
[----:B------:R-:W-:Y:S02]  /*2540*/  @P6 HADD2.F32 R134, -RZ, R134.H1_H1 ;  /* 0x30000086ff866230 */ /* 0x000fe40000004100 */
[----:B------:R-:W-:Y:S01]  /*2550*/  @P5 FMUL.FTZ R221, R127, R122 ;  /* 0x0000007a7fdd5220 */ /* 0x000fe20000410000 */
[----:B------:R-:W-:Y:S01]  /*2560*/  FMUL.FTZ R127, R205, R226 ;  /* 0x000000e2cd7f7220 */ /* 0x000fe20000410000 */
[----:B------:R-:W-:Y:S01]  /*2570*/  FSEL R131, R125, RZ, P5 ;  /* 0x000000ff7d837208 */ /* 0x000fe20002800000 */
[----:B------:R-:W-:Y:S02]  /*2580*/  @P6 FMUL.FTZ R214, R128, R134 ;  /* 0x0000008680d66220 */ /* 0x000fe40000410000 */
[----:B------:R-:W-:Y:S01]  /*2590*/  @P1 FADD.FTZ R127, R98, R127 ;  /* 0x0000007f627f1221 */ /* 0x000fe20000010000 */
[----:B------:R-:W-:Y:S01]  /*25a0*/  LEA R132, P5, R209, UR16, 0x4 ;  /* 0x00000010d1847c11 */ /* 0x000fe2000f8a20ff */
[-C--:B------:R-:W-:Y:S01]  /*25b0*/  FMUL.FTZ R134, R212, R206.reuse ;  /* 0x000000ced4867220 */ /* 0x080fe20000410000 */
[----:B------:R-:W-:Y:S01]  /*25c0*/  LOP3.LUT P6, RZ, R175, 0xff0000, RZ, 0xc0, !PT ;  /* 0x00ff0000afff7812 */ /* 0x000fe200078cc0ff */
[----:B------:R-:W-:Y:S01]  /*25d0*/  FMUL.FTZ R121, R127, R206 ;  /* 0x000000ce7f797220 */ /* 0x000fe20000410000 */
[----:B------:R-:W-:Y:S01]  /*25e0*/  LEA.HI.X R133, R209, UR17, RZ, 0x4, P5 ;  /* 0x00000011d1857c11 */ /* 0x000fe2000a8f24ff */
[----:B------:R-:W-:Y:S01]  /*25f0*/  FMUL.FTZ R134, R134, UR14 ;  /* 0x0000000e86867c20 */ /* 0x000fe20008410000 */
[----:B------:R-:W-:Y:S01]  /*2600*/  LOP3.LUT P5, RZ, R175, 0xff000000, RZ, 0xc0, !PT ;  /* 0xff000000afff7812 */ /* 0x000fe200078ac0ff */
[----:B------:R-:W-:Y:S01]  /*2610*/  FMUL.FTZ R209, R121, UR14 ;  /* 0x0000000e79d17c20 */ /* 0x000fe20008410000 */
[----:B------:R-:W-:Y:S01]  /*2620*/  F2FP.F16.F32.PACK_AB R125, R116, R129 ;  /* 0x00000081747d723e */ /* 0x000fe200000000ff */
[----:B------:R-:W-:Y:S01]  /*2630*/  FMUL.FTZ R128, R47, R134 ;  /* 0x000000862f807220 */ /* 0x000fe20000410000 */
[----:B------:R-:W-:Y:S01]  /*2640*/  SEL R116, R117, R108, P3 ;  /* 0x0000006c75747207 */ /* 0x000fe20001800000 */
[----:B------:R-:W-:Y:S01]  /*2650*/  FMUL.FTZ R122, R46, R209 ;  /* 0x000000d12e7a7220 */ /* 0x000fe20000410000 */
[----:B------:R-:W-:-:S02]  /*2660*/  SEL R117, R118, R109, P3 ;  /* 0x0000006d76757207 */ /* 0x000fc40001800000 */
[----:B------:R-:W-:Y:S02]  /*2670*/  FSEL R128, R128, RZ, P5 ;  /* 0x000000ff80807208 */ /* 0x000fe40002800000 */
[----:B------:R-:W-:Y:S02]  /*2680*/  FSEL R129, R122, RZ, P6 ;  /* 0x000000ff7a817208 */ /* 0x000fe40003000000 */
[----:B------:R-:W-:Y:S02]  /*2690*/  SEL R118, R119, R110, P3 ;  /* 0x0000006e77767207 */ /* 0x000fe40001800000 */
[----:B------:R-:W-:Y:S02]  /*26a0*/  SEL R119, R120, R111, P3 ;  /* 0x0000006f78777207 */ /* 0x000fe40001800000 */
[----:B------:R-:W-:Y:S02]  /*26b0*/  SEL R120, R123, R112, P3 ;  /* 0x000000707b787207 */ /* 0x000fe40001800000 */
[----:B------:R-:W-:Y:S01]  /*26c0*/  SEL R122, R127, R114, P3 ;  /* 0x000000727f7a7207 */ /* 0x000fe20001800000 */
[----:B------:R0:W-:Y:S01]  /*26d0*/  @P2 STG.E.128 desc[UR4][R138.64], R116 ;  /* 0x000000748a002986 */ /* 0x0001e2000c101d04 */
[----:B------:R-:W-:-:S02]  /*26e0*/  SEL R121, R224, R113, P3 ;  /* 0x00000071e0797207 */ /* 0x000fc40001800000 */
[----:B------:R-:W-:Y:S02]  /*26f0*/  SEL R123, R212, R115, P3 ;  /* 0x00000073d47b7207 */ /* 0x000fe40001800000 */
[----:B------:R-:W-:Y:S01]  /*2700*/  F2FP.F16.F32.PACK_AB R127, R128, R129 ;  /* 0x00000081807f723e */ /* 0x000fe200000000ff */
[----:B------:R-:W-:Y:S01]  /*2710*/  IMAD.WIDE.U32 R128, R203, 0x10, R136 ;  /* 0x00000010cb807825 */ /* 0x000fe200078e0088 */
        /* <DEDUP_REMOVED lines=20> */
[----:B------:R-:W-:Y:S01]  /*2860*/  HFMA2.MMA R137, -RZ, RZ, 0, 0 ;  /* 0x00000000ff897435 */ /* 0x000fe200000001ff */
[----:B------:R-:W-:-:S02]  /*2870*/  @P6 HADD2.F32 R136, -RZ, R135.H0_H0 ;  /* 0x20000087ff886230 */ /* 0x000fc40000004100 */
[C---:B0-----:R-:W-:Y:S01]  /*2880*/  FMUL.FTZ R119, R205.reuse, R188 ;  /* 0x000000bccd777220 */ /* 0x041fe20000410000 */
[C---:B------:R-:W-:Y:S01]  /*2890*/  FMUL.FTZ R148, R205.reuse, R148 ;  /* 0x00000094cd947220 */ /* 0x040fe20000410000 */
[C---:B-1----:R-:W-:Y:S01]  /*28a0*/  FMUL.FTZ R123, R205.reuse, R140 ;  /* 0x0000008ccd7b7220 */ /* 0x042fe20000410000 */
[C---:B------:R-:W-:Y:S01]  /*28b0*/  FMUL.FTZ R150, R205.reuse, R150 ;  /* 0x00000096cd967220 */ /* 0x040fe20000410000 */
[C---:B--2---:R-:W-:Y:S01]  /*28c0*/  FMUL.FTZ R133, R205.reuse, R144 ;  /* 0x00000090cd857220 */ /* 0x044fe20000410000 */
[C---:B------:R-:W-:Y:S01]  /*28d0*/  FMUL.FTZ R190, R205.reuse, R190 ;  /* 0x000000becdbe7220 */ /* 0x040fe20000410000 */
[C---:B------:R-:W-:Y:S01]  /*28e0*/  FMUL.FTZ R139, R205.reuse, R142 ;  /* 0x0000008ecd8b7220 */ /* 0x040fe20000410000 */
[----:B------:R-:W-:Y:S01]  /*28f0*/  FMUL.FTZ R208, R205, R208 ;  /* 0x000000d0cdd07220 */ /* 0x000fe20000410000 */
[----:B------:R-:W-:Y:S01]  /*2900*/  MOV R175, R166 ;  /* 0x000000a600af7202 */ /* 0x000fe20000000f00 */
        /* <DEDUP_REMOVED lines=9> */
[----:B------:R-:W-:Y:S01]  /*29a0*/  @P6 FMUL.FTZ R137, R209, R136 ;  /* 0x00000088d1896220 */ /* 0x000fe20000410000 */
[----:B------:R-:W-:Y:S01]  /*29b0*/  HFMA2.MMA R118, -RZ, RZ, 0, 0 ;  /* 0x00000000ff767435 */ /* 0x000fe200000001ff */
[----:B------:R-:W-:Y:S01]  /*29c0*/  LOP3.LUT P1, RZ, R166, 0xff0000, RZ, 0xc0, !PT ;  /* 0x00ff0000a6ff7812 */ /* 0x000fe2000782c0ff */
[----:B------:R-:W-:Y:S01]  /*29d0*/  @P5 HADD2.F32 R135, -RZ, R135.H1_H1 ;  /* 0x30000087ff875230 */ /* 0x000fe20000004100 */
[----:B------:R-:W-:Y:S01]  /*29e0*/  LOP3.LUT P6, RZ, R175, 0xff, RZ, 0xc0, !PT ;  /* 0x000000ffafff7812 */ /* 0x000fe200078cc0ff */
[----:B------:R-:W-:Y:S01]  /*29f0*/  FMUL.FTZ R120, R119, R206 ;  /* 0x000000ce77787220 */ /* 0x000fe20000410000 */
[C---:B------:R-:W-:Y:S01]  /*2a00*/  SEL R110, R123.reuse, R110, P3 ;  /* 0x0000006e7b6e7207 */ /* 0x040fe20001800000 */
[-C--:B------:R-:W-:Y:S01]  /*2a10*/  FMUL.FTZ R123, R123, R206.reuse ;  /* 0x000000ce7b7b7220 */ /* 0x080fe20000410000 */
[----:B------:R-:W-:Y:S01]  /*2a20*/  @P5 FMUL.FTZ R118, R134, R135 ;  /* 0x0000008786765220 */ /* 0x000fe20000410000 */
[----:B------:R-:W-:Y:S01]  /*2a30*/  LOP3.LUT P5, RZ, R166, 0xff00, RZ, 0xc0, !PT ;  /* 0x0000ff00a6ff7812 */ /* 0x000fe200078ac0ff */
[----:B------:R-:W-:Y:S01]  /*2a40*/  FMUL.FTZ R120, R120, UR14 ;  /* 0x0000000e78787c20 */ /* 0x000fe20008410000 */
[C---:B------:R-:W-:Y:S01]  /*2a50*/  SEL R109, R148.reuse, R109, P3 ;  /* 0x0000006d946d7207 */ /* 0x040fe20001800000 */
[----:B------:R-:W-:Y:S01]  /*2a60*/  FMUL.FTZ R148, R148, R206 ;  /* 0x000000ce94947220 */ /* 0x000fe20000410000 */
[----:B------:R-:W-:Y:S01]  /*2a70*/  SEL R108, R119, R108, P3 ;  /* 0x0000006c776c7207 */ /* 0x000fe20001800000 */
[----:B------:R-:W-:Y:S01]  /*2a80*/  FMUL.FTZ R123, R123, UR14 ;  /* 0x0000000e7b7b7c20 */ /* 0x000fe20008410000 */
[----:B------:R-:W-:Y:S01]  /*2a90*/  CS2R R124, SRZ ;  /* 0x00000000007c7805 */ /* 0x000fe2000001ff00 */
[----:B------:R-:W-:Y:S01]  /*2aa0*/  FMUL.FTZ R148, R148, UR14 ;  /* 0x0000000e94947c20 */ /* 0x000fe20008410000 */
[----:B------:R-:W-:Y:S01]  /*2ab0*/  MOV R127, RZ ;  /* 0x000000ff007f7202 */ /* 0x000fe20000000f00 */
[----:B0-----:R-:W-:Y:S01]  /*2ac0*/  @P2 IMAD.WIDE.U32 R116, R204, 0x20, R116 ;  /* 0x00000020cc742825 */ /* 0x001fe200078e0074 */
[----:B------:R-:W-:-:S03]  /*2ad0*/  SEL R111, R150, R111, P3 ;  /* 0x0000006f966f7207 */ /* 0x000fc60001800000 */
[----:B------:R-:W-:Y:S01]  /*2ae0*/  FMUL.FTZ R150, R150, R206 ;  /* 0x000000ce96967220 */ /* 0x000fe20000410000 */
[C---:B------:R-:W-:Y:S01]  /*2af0*/  SEL R112, R133.reuse, R112, P3 ;  /* 0x0000007085707207 */ /* 0x040fe20001800000 */
[-C--:B------:R-:W-:Y:S01]  /*2b00*/  FMUL.FTZ R133, R133, R206.reuse ;  /* 0x000000ce85857220 */ /* 0x080fe20000410000 */
[C---:B------:R-:W-:Y:S01]  /*2b10*/  SEL R113, R190.reuse, R113, P3 ;  /* 0x00000071be717207 */ /* 0x040fe20001800000 */
[----:B------:R-:W-:Y:S01]  /*2b20*/  FMUL.FTZ R190, R190, R206 ;  /* 0x000000cebebe7220 */ /* 0x000fe20000410000 */
[C---:B------:R-:W-:Y:S01]  /*2b30*/  SEL R114, R139.reuse, R114, P3 ;  /* 0x000000728b727207 */ /* 0x040fe20001800000 */
[-C--:B------:R-:W-:Y:S01]  /*2b40*/  FMUL.FTZ R139, R139, R206.reuse ;  /* 0x000000ce8b8b7220 */ /* 0x080fe20000410000 */
[C---:B------:R-:W-:Y:S01]  /*2b50*/  FMUL.FTZ R206, R208.reuse, R206 ;  /* 0x000000ced0ce7220 */ /* 0x040fe20000410000 */
[----:B------:R-:W-:Y:S01]  /*2b60*/  SEL R115, R208, R115, P3 ;  /* 0x00000073d0737207 */ /* 0x000fe20001800000 */
[----:B------:R-:W-:Y:S01]  /*2b70*/  FADD.FTZ R164, R137, R164 ;  /* 0x000000a489a47221 */ /* 0x000fe20000010000 */
[----:B------:R-:W-:Y:S01]  /*2b80*/  FMUL.FTZ R137, R133, UR14 ;  /* 0x0000000e85897c20 */ /* 0x000fe20008410000 */
[----:B------:R-:W-:Y:S01]  /*2b90*/  FMUL.FTZ R139, R139, UR14 ;  /* 0x0000000e8b8b7c20 */ /* 0x000fe20008410000 */
[----:B------:R-:W-:Y:S01]  /*2ba0*/  FMUL.FTZ R150, R150, UR14 ;  /* 0x0000000e96967c20 */ /* 0x000fe20008410000 */
[----:B------:R-:W-:Y:S01]  /*2bb0*/  FMUL.FTZ R206, R206, UR14 ;  /* 0x0000000ecece7c20 */ /* 0x000fe20008410000 */
[----:B------:R-:W-:Y:S01]  /*2bc0*/  FMUL.FTZ R190, R190, UR14 ;  /* 0x0000000ebebe7c20 */ /* 0x000fe20008410000 */
[----:B------:R-:W-:Y:S01]  /*2bd0*/  @P2 STG.E.128 desc[UR4][R116.64], R108 ;  /* 0x0000006c74002986 */ /* 0x000fe2000c101d04 */
[----:B------:R-:W-:Y:S01]  /*2be0*/  FMUL.FTZ R126, R38, R139 ;  /* 0x0000008b267e7220 */ /* 0x000fe20000410000 */
[----:B------:R-:W-:Y:S01]  /*2bf0*/  LOP3.LUT P3, RZ, R167, 0xff, RZ, 0xc0, !PT ;  /* 0x000000ffa7ff7812 */ /* 0x000fe2000786c0ff */
[----:B------:R-:W-:Y:S01]  /*2c00*/  FADD.FTZ R163, R118, R163 ;  /* 0x000000a376a37221 */ /* 0x000fe20000010000 */
[----:B------:R0:W-:Y:S01]  /*2c10*/  @P2 STG.E.128 desc[UR4][R116.64+0x10], R112 ;  /* 0x0000107074002986 */ /* 0x0001e2000c101d04 */
[----:B------:R-:W-:Y:S01]  /*2c20*/  LOP3.LUT P2, RZ, R166, 0xff000000, RZ, 0xc0, !PT ;  /* 0xff000000a6ff7812 */ /* 0x000fe2000784c0ff */
        /* <DEDUP_REMOVED lines=14> */
[----:B0-----:R-:W-:Y:S01]  /*2d10*/  FMUL.FTZ R117, R36, R137 ;  /* 0x0000008924757220 */ /* 0x001fe20000410000 */
[----:B------:R-:W-:-:S04]  /*2d20*/  FMUL.FTZ R116, R43, R150 ;  /* 0x000000962b747220 */ /* 0x000fc80000410000 */
[----:B------:R-:W-:Y:S02]  /*2d30*/  FSEL R133, R117, RZ, P3 ;  /* 0x000000ff75857208 */ /* 0x000fe40001800000 */
[----:B------:R-:W-:Y:S01]  /*2d40*/  FSEL R117, R116, RZ, P2 ;  /* 0x000000ff74757208 */ /* 0x000fe20001000000 */
[--C-:B---3--:R-:W-:Y:S02]  /*2d50*/  @P1 HADD2.F32 R119, -RZ, R129.reuse.H0_H0 ;  /* 0x20000081ff771230 */ /* 0x108fe40000004100 */
[--C-:B------:R-:W-:Y:S02]  /*2d60*/  @P6 HADD2.F32 R121, -RZ, R128.reuse.H0_H0 ;  /* 0x20000080ff796230 */ /* 0x100fe40000004100 */
[----:B------:R-:W-:Y:S02]  /*2d70*/  @P5 HADD2.F32 R128, -RZ, R128.H1_H1 ;  /* 0x30000080ff805230 */ /* 0x000fe40000004100 */
[----:B------:R-:W-:Y:S01]  /*2d80*/  @P1 FMUL.FTZ R127, R123, R119 ;  /* 0x000000777b7f1220 */ /* 0x000fe20000410000 */
[----:B------:R-:W-:Y:S01]  /*2d90*/  FMUL.FTZ R119, R40, R120 ;  /* 0x0000007828777220 */ /* 0x000fe20000410000 */
[----:B------:R-:W-:Y:S01]  /*2da0*/  @P6 FMUL.FTZ R125, R120, R121 ;  /* 0x00000079787d6220 */ /* 0x000fe20000410000 */
[----:B------:R-:W-:Y:S01]  /*2db0*/  FMUL.FTZ R120, R41, R148 ;  /* 0x0000009429787220 */ /* 0x000fe20000410000 */
[----:B------:R-:W-:Y:S01]  /*2dc0*/  FMUL.FTZ R121, R42, R123 ;  /* 0x0000007b2a797220 */ /* 0x000fe20000410000 */
[----:B------:R-:W-:Y:S01]  /*2dd0*/  @P5 FMUL.FTZ R124, R148, R128 ;  /* 0x00000080947c5220 */ /* 0x000fe20000410000 */
[----:B------:R-:W0:Y:S01]  /*2de0*/  LDC.64 R122, c[0x0][0x210] ;  /* 0x00008400ff7a7b82 */ /* 0x000e220000000a00 */
[----:B------:R-:W-:Y:S01]  /*2df0*/  FSEL R132, R119, RZ, P6 ;  /* 0x000000ff77847208 */ /* 0x000fe20003000000 */
[----:B------:R-:W-:Y:S01]  /*2e00*/  FMUL.FTZ R128, R39, R206 ;  /* 0x000000ce27807220 */ /* 0x000fe20000410000 */
[----:B------:R-:W-:Y:S01]  /*2e10*/  FSEL R135, R120, RZ, P5 ;  /* 0x000000ff78877208 */ /* 0x000fe20002800000 */
[----:B------:R-:W-:Y:S01]  /*2e20*/  FMUL.FTZ R119, R37, R190 ;  /* 0x000000be25777220 */ /* 0x000fe20000410000 */
[----:B------:R-:W-:Y:S01]  /*2e30*/  LEA R120, P5, R203, UR16, 0x4 ;  /* 0x00000010cb787c11 */ /* 0x000fe2000f8a20ff */
[----:B------:R-:W-:Y:S01]  /*2e40*/  @P2 HADD2.F32 R129, -RZ, R129.H1_H1 ;  /* 0x30000081ff812230 */ /* 0x000fe20000004100 */
[----:B------:R-:W-:Y:S01]  /*2e50*/  FSEL R134, R121, RZ, P1 ;  /* 0x000000ff79867208 */ /* 0x000fe20000800000 */
[----:B------:R-:W-:Y:S01]  /*2e60*/  FADD.FTZ R168, R125, R168 ;  /* 0x000000a87da87221 */ /* 0x000fe20000010000 */
[----:B------:R-:W-:Y:S01]  /*2e70*/  LOP3.LUT P1, RZ, R167, 0xff0000, RZ, 0xc0, !PT ;  /* 0x00ff0000a7ff7812 */ /* 0x000fe2000782c0ff */
[----:B------:R-:W-:Y:S01]  /*2e80*/  FADD.FTZ R165, R124, R165 ;  /* 0x000000a57ca57221 */ /* 0x000fe20000010000 */
[----:B------:R-:W-:Y:S01]  /*2e90*/  LEA.HI.X R121, R203, UR17, RZ, 0x4, P5 ;  /* 0x00000011cb797c11 */ /* 0x000fe2000a8f24ff */
[----:B------:R-:W-:Y:S01]  /*2ea0*/  FADD.FTZ R170, R127, R170 ;  /* 0x000000aa7faa7221 */ /* 0x000fe20000010000 */
[----:B------:R-:W-:-:S02]  /*2eb0*/  LOP3.LUT P6, RZ, R167, 0xff00, RZ, 0xc0, !PT ;  /* 0x0000ff00a7ff7812 */ /* 0x000fc400078cc0ff */
[----:B------:R-:W-:Y:S02]  /*2ec0*/  LOP3.LUT P5, RZ, R167, 0xff000000, RZ, 0xc0, !PT ;  /* 0xff000000a7ff7812 */ /* 0x000fe400078ac0ff */
[----:B------:R-:W-:Y:S02]  /*2ed0*/  FSEL R136, R126, RZ, P1 ;  /* 0x000000ff7e887208 */ /* 0x000fe40000800000 */
[----:B------:R-:W-:Y:S01]  /*2ee0*/  FSEL R141, R128, RZ, P5 ;  /* 0x000000ff808d7208 */ /* 0x000fe20002800000 */
[----:B------:R-:W-:Y:S01]  /*2ef0*/  HFMA2.MMA R128, -RZ, RZ, 0, 0 ;  /* 0x00000000ff807435 */ /* 0x000fe200000001ff */
[----:B------:R-:W-:Y:S02]  /*2f00*/  FSEL R126, R119, RZ, P6 ;  /* 0x000000ff777e7208 */ /* 0x000fe40003000000 */
[----:B------:R-:W-:Y:S02]  /*2f10*/  F2FP.F16.F32.PACK_AB R119, R141, R136 ;  /* 0x000000888d77723e */ /* 0x000fe400000000ff */
[----:B------:R-:W-:Y:S01]  /*2f20*/  F2FP.F16.F32.PACK_AB R118, R126, R133 ;  /* 0x000000857e76723e */ /* 0x000fe200000000ff */
[----:B------:R-:W-:Y:S01]  /*2f30*/  HFMA2.MMA R126, -RZ, RZ, 0, 0 ;  /* 0x00000000ff7e7435 */ /* 0x000fe200000001ff */
[----:B------:R-:W-:Y:S01]  /*2f40*/  F2FP.F16.F32.PACK_AB R117, R117, R134 ;  /* 0x000000867575723e */ /* 0x000fe200000000ff */
[----:B------:R-:W-:Y:S01]  /*2f50*/  HFMA2.MMA R134, -RZ, RZ, 0, 0 ;  /* 0x00000000ff867435 */ /* 0x000fe200000001ff */
[----:B------:R-:W-:Y:S01]  /*2f60*/  F2FP.F16.F32.PACK_AB R116, R135, R132 ;  /* 0x000000848774723e */ /* 0x000fe200000000ff */
[----:B------:R-:W-:Y:S01]  /*2f70*/  @P1 HADD2.F32 R135, -RZ, R131.H0_H0 ;  /* 0x20000083ff871230 */ /* 0x000fe20000004100 */
[----:B0-----:R-:W-:Y:S01]  /*2f80*/  LEA R202, R122, R202, 0x2 ;  /* 0x000000ca7aca7211 */ /* 0x001fe200078e10ff */
[--C-:B------:R-:W-:Y:S01]  /*2f90*/  @P3 HADD2.F32 R132, -RZ, R130.reuse.H0_H0 ;  /* 0x20000082ff843230 */ /* 0x100fe20000004100 */
[----:B------:R-:W-:Y:S01]  /*2fa0*/  MOV R133, RZ ;  /* 0x000000ff00857202 */ /* 0x000fe20000000f00 */
[----:B------:R0:W-:Y:S01]  /*2fb0*/  STG.E.128 desc[UR4][R120.64], R116 ;  /* 0x0000007478007986 */ /* 0x0001e2000c101d04 */
[----:B------:R-:W-:Y:S01]  /*2fc0*/  @P1 FMUL.FTZ R133, R139, R135 ;  /* 0x000000878b851220 */ /* 0x000fe20000410000 */
[----:B------:R-:W-:Y:S01]  /*2fd0*/  ISETP.GE.AND P1, PT, R202, R123, PT ;  /* 0x0000007bca00720c */ /* 0x000fe20003f26270 */
[----:B------:R-:W-:-:S02]  /*2fe0*/  @P6 HADD2.F32 R130, -RZ, R130.H1_H1 ;  /* 0x30000082ff826230 */ /* 0x000fc40000004100 */
[----:B------:R-:W-:Y:S01]  /*2ff0*/  @P2 FMUL.FTZ R126, R150, R129 ;  /* 0x00000081967e2220 */ /* 0x000fe20000410000 */
[----:B------:R-:W-:Y:S01]  /*3000*/  @P5 HADD2.F32 R136, -RZ, R131.H1_H1 ;  /* 0x30000083ff885230 */ /* 0x000fe20000004100 */
[----:B------:R-:W-:Y:S01]  /*3010*/  MOV R131, RZ ;  /* 0x000000ff00837202 */ /* 0x000fe20000000f00 */
[----:B------:R-:W-:Y:S01]  /*3020*/  @P3 FMUL.FTZ R131, R137, R132 ;  /* 0x0000008489833220 */ /* 0x000fe20000410000 */
[----:B------:R-:W-:Y:S01]  /*3030*/  @P6 FMUL.FTZ R128, R190, R130 ;  /* 0x00000082be806220 */ /* 0x000fe20000410000 */
[----:B------:R-:W-:Y:S01]  /*3040*/  FADD.FTZ R169, R126, R169 ;  /* 0x000000a97ea97221 */ /* 0x000fe20000010000 */
[----:B------:R-:W-:Y:S01]  /*3050*/  @P5 FMUL.FTZ R134, R206, R136 ;  /* 0x00000088ce865220 */ /* 0x000fe20000410000 */
[----:B------:R-:W-:Y:S01]  /*3060*/  FADD.FTZ R172, R131, R172 ;  /* 0x000000ac83ac7221 */ /* 0x000fe20000010000 */
[----:B------:R-:W-:Y:S01]  /*3070*/  FADD.FTZ R171, R128, R171 ;  /* 0x000000ab80ab7221 */ /* 0x000fe20000010000 */
[----:B------:R-:W-:Y:S01]  /*3080*/  FADD.FTZ R176, R133, R176 ;  /* 0x000000b085b07221 */ /* 0x000fe20000010000 */
[----:B------:R-:W-:Y:S01]  /*3090*/  FADD.FTZ R173, R134, R173 ;  /* 0x000000ad86ad7221 */ /* 0x000fe20000010000 */
[----:B------:R-:W-:Y:S06]  /*30a0*/  @!P1 BRA `(.L_x_8908) ;  /* 0xffffffd400a09947 */ /* 0x000fec000383ffff */
[----:B------:R-:W-:Y:S05]  /*30b0*/  BSYNC B1 ;  /* 0x0000000000017941 */ /* 0x000fea0003800000 */
.L_x_8906:
        /* <DEDUP_REMOVED lines=51> */
.L_x_8905:
[----:B------:R-:W-:Y:S05]  /*33f0*/  BSYNC B0 ;  /* 0x0000000000007941 */ /* 0x000fea0003800000 */
.L_x_8903:
        /* <DEDUP_REMOVED lines=211> */
.L_x_8907:
        /* <DEDUP_REMOVED lines=8> */
.L_x_8910:
[----:B------:R-:W-:Y:S05]  /*41b0*/  BSYNC B2 ;  /* 0x0000000000027941 */ /* 0x000fea0003800000 */
.L_x_8909:
        /* <DEDUP_REMOVED lines=8> */
.L_x_8911:
[----:B------:R-:W-:Y:S01]  /*4240*/  FADD.FTZ R117, R136, R117 ;  /* 0x0000007588757221 */ /* 0x000fe20000010000 */
[----:B------:R-:W-:-:S04]  /*4250*/  HFMA2.MMA R215, -RZ, RZ, 0, 1.1920928955078125e-07 ;  /* 0x00000002ffd77435 */ /* 0x000fc800000001ff */
[----:B------:R-:W-:Y:S02]  /*4260*/  MOV R230, R117 ;  /* 0x0000007500e67202 */ /* 0x000fe40000000f00 */
[----:B------:R-:W-:-:S07]  /*4270*/  MOV R119, R228 ;  /* 0x000000e400777202 */ /* 0x000fce0000000f00 */
[----:B------:R-:W-:Y:S05]  /*4280*/  WARPSYNC.COLLECTIVE R149, `(.L_x_8912) ;  /* 0x0000000095087348 */ /* 0x000fea0003c00000 */
[----:B------:R0:W1:Y:S02]  /*4290*/  SHFL.BFLY P1, R228, R230, R215, R232 ;  /* 0x0c0000d7e6e47389 */ /* 0x00006400000200e8 */
[----:B01----:R-:W-:Y:S01]  /*42a0*/  ENDCOLLECTIVE ;  /* 0x000000000000791b */ /* 0x003fe20003800000 */
.L_x_8912:
[----:B------:R-:W-:-:S05]  /*42b0*/  FADD.FTZ R119, R118, R119 ;  /* 0x0000007776777221 */ /* 0x000fca0000010000 */
[----:B------:R-:W-:Y:S02]  /*42c0*/  MOV R230, R119 ;  /* 0x0000007700e67202 */ /* 0x000fe40000000f00 */
[----:B------:R-:W-:-:S07]  /*42d0*/  MOV R116, R228 ;  /* 0x000000e400747202 */ /* 0x000fce0000000f00 */
[----:B------:R-:W-:Y:S05]  /*42e0*/  WARPSYNC.COLLECTIVE R149, `(.L_x_8913) ;  /* 0x0000000095087348 */ /* 0x000fea0003c00000 */
[----:B------:R0:W1:Y:S02]  /*42f0*/  SHFL.BFLY P1, R228, R230, R215, R232 ;  /* 0x0c0000d7e6e47389 */ /* 0x00006400000200e8 */
[----:B01----:R-:W-:Y:S01]  /*4300*/  ENDCOLLECTIVE ;  /* 0x000000000000791b */ /* 0x003fe20003800000 */
.L_x_8913:
[----:B------:R-:W-:Y:S01]  /*4310*/  FADD.FTZ R116, R117, R116 ;  /* 0x0000007475747221 */ /* 0x000fe20000010000 */
[----:B------:R-:W-:-:S04]  /*4320*/  HFMA2.MMA R215, -RZ, RZ, 0, 2.384185791015625e-07 ;  /* 0x00000004ffd77435 */ /* 0x000fc800000001ff */
[----:B------:R-:W-:Y:S02]  /*4330*/  MOV R230, R116 ;  /* 0x0000007400e67202 */ /* 0x000fe40000000f00 */
[----:B------:R-:W-:-:S07]  /*4340*/  MOV R146, R228 ;  /* 0x000000e400927202 */ /* 0x000fce0000000f00 */
[----:B------:R-:W-:Y:S05]  /*4350*/  WARPSYNC.COLLECTIVE R149, `(.L_x_8914) ;  /* 0x0000000095087348 */ /* 0x000fea0003c00000 */
[----:B------:R0:W1:Y:S02]  /*4360*/  SHFL.BFLY P1, R228, R230, R215, R232 ;  /* 0x0c0000d7e6e47389 */ /* 0x00006400000200e8 */
[----:B01----:R-:W-:Y:S01]  /*4370*/  ENDCOLLECTIVE ;  /* 0x000000000000791b */ /* 0x003fe20003800000 */
.L_x_8914:
[----:B------:R-:W-:-:S05]  /*4380*/  FADD.FTZ R146, R119, R146 ;  /* 0x0000009277927221 */ /* 0x000fca0000010000 */
[----:B------:R-:W-:Y:S02]  /*4390*/  MOV R230, R146 ;  /* 0x0000009200e67202 */ /* 0x000fe40000000f00 */
[----:B------:R-:W-:-:S07]  /*43a0*/  MOV R135, R228 ;  /* 0x000000e400877202 */ /* 0x000fce0000000f00 */
[----:B------:R-:W-:Y:S05]  /*43b0*/  WARPSYNC.COLLECTIVE R149, `(.L_x_8915) ;  /* 0x0000000095087348 */ /* 0x000fea0003c00000 */
[----:B------:R0:W1:Y:S02]  /*43c0*/  SHFL.BFLY P1, R228, R230, R215, R232 ;  /* 0x0c0000d7e6e47389 */ /* 0x00006400000200e8 */
[----:B01----:R-:W-:Y:S01]  /*43d0*/  ENDCOLLECTIVE ;  /* 0x000000000000791b */ /* 0x003fe20003800000 */
.L_x_8915:
[----:B------:R-:W-:Y:S01]  /*43e0*/  FADD.FTZ R135, R116, R135 ;  /* 0x0000008774877221 */ /* 0x000fe20000010000 */
[----:B------:R-:W-:-:S04]  /*43f0*/  HFMA2.MMA R215, -RZ, RZ, 0, 4.76837158203125e-07 ;  /* 0x00000008ffd77435 */ /* 0x000fc800000001ff */
[----:B------:R-:W-:Y:S02]  /*4400*/  MOV R230, R135 ;  /* 0x0000008700e67202 */ /* 0x000fe40000000f00 */
[----:B------:R-:W-:-:S07]  /*4410*/  MOV R137, R228 ;  /* 0x000000e400897202 */ /* 0x000fce0000000f00 */
[----:B------:R-:W-:Y:S05]  /*4420*/  WARPSYNC.COLLECTIVE R149, `(.L_x_8916) ;  /* 0x0000000095087348 */ /* 0x000fea0003c00000 */
[----:B------:R0:W1:Y:S02]  /*4430*/  SHFL.BFLY P1, R228, R230, R215, R232 ;  /* 0x0c0000d7e6e47389 */ /* 0x00006400000200e8 */
[----:B01----:R-:W-:Y:S01]  /*4440*/  ENDCOLLECTIVE ;  /* 0x000000000000791b */ /* 0x003fe20003800000 */
.L_x_8916:
[----:B------:R-:W-:-:S05]  /*4450*/  FADD.FTZ R137, R146, R137 ;  /* 0x0000008992897221 */ /* 0x000fca0000010000 */
[----:B------:R-:W-:Y:S02]  /*4460*/  MOV R230, R137 ;  /* 0x0000008900e67202 */ /* 0x000fe40000000f00 */
[----:B------:R-:W-:-:S07]  /*4470*/  MOV R118, R228 ;  /* 0x000000e400767202 */ /* 0x000fce0000000f00 */
[----:B------:R-:W-:Y:S05]  /*4480*/  WARPSYNC.COLLECTIVE R149, `(.L_x_8917) ;  /* 0x0000000095087348 */ /* 0x000fea0003c00000 */
[----:B------:R0:W1:Y:S02]  /*4490*/  SHFL.BFLY P1, R228, R230, R215, R232 ;  /* 0x0c0000d7e6e47389 */ /* 0x00006400000200e8 */
[----:B01----:R-:W-:Y:S01]  /*44a0*/  ENDCOLLECTIVE ;  /* 0x000000000000791b */ /* 0x003fe20003800000 */
.L_x_8917:
[----:B------:R-:W-:Y:S01]  /*44b0*/  FADD.FTZ R139, R135, R118 ;  /* 0x00000076878b7221 */ /* 0x000fe20000010000 */
[----:B------:R-:W-:-:S04]  /*44c0*/  HFMA2.MMA R215, -RZ, RZ, 0, 9.5367431640625e-07 ;  /* 0x00000010ffd77435 */ /* 0x000fc800000001ff */
[----:B------:R-:W-:Y:S02]  /*44d0*/  MOV R230, R139 ;  /* 0x0000008b00e67202 */ /* 0x000fe40000000f00 */
[----:B------:R-:W-:-:S07]  /*44e0*/  MOV R136, R228 ;  /* 0x000000e400887202 */ /* 0x000fce0000000f00 */
[----:B------:R-:W-:Y:S05]  /*44f0*/  WARPSYNC.COLLECTIVE R149, `(.L_x_8918) ;  /* 0x0000000095087348 */ /* 0x000fea0003c00000 */
[----:B------:R0:W1:Y:S02]  /*4500*/  SHFL.BFLY P1, R228, R230, R215, R232 ;  /* 0x0c0000d7e6e47389 */ /* 0x00006400000200e8 */
[----:B01----:R-:W-:Y:S01]  /*4510*/  ENDCOLLECTIVE ;  /* 0x000000000000791b */ /* 0x003fe20003800000 */
.L_x_8918:
[----:B------:R-:W-:-:S05]  /*4520*/  FADD.FTZ R147, R137, R136 ;  /* 0x0000008889937221 */ /* 0x000fca0000010000 */
[----:B------:R-:W-:Y:S02]  /*4530*/  MOV R230, R147 ;  /* 0x0000009300e67202 */ /* 0x000fe40000000f00 */
[----:B------:R-:W-:-:S07]  /*4540*/  MOV R210, R228 ;  /* 0x000000e400d27202 */ /* 0x000fce0000000f00 */
[----:B------:R-:W-:Y:S05]  /*4550*/  WARPSYNC.COLLECTIVE R149, `(.L_x_8919) ;  /* 0x0000000095087348 */ /* 0x000fea0003c00000 */
[----:B------:R0:W1:Y:S02]  /*4560*/  SHFL.BFLY P1, R228, R230, R215, R232 ;  /* 0x0c0000d7e6e47389 */ /* 0x00006400000200e8 */
[----:B01----:R-:W-:Y:S01]  /*4570*/  ENDCOLLECTIVE ;  /* 0x000000000000791b */ /* 0x003fe20003800000 */
.L_x_8919:
[----:B------:R-:W-:Y:S05]  /*4580*/  BRA `(.L_x_8920) ;  /* 0xffffffd000ac7947 */ /* 0x000fea000383ffff */
.L_x_8921:
        /* <DEDUP_REMOVED lines=15> */
.L_x_11811:


//--------------------- .text._ZN10layer_norm22ln_bwd_finalize_kernelINS_22Kernel_traits_finalizeILj768Ef6__halffS2_fjLb1ELj1024ELj4ENS_18Kernel_traits_baseILj768EfS2_fS2_fjLj1024EEEEELb1ELb0EEEvNS_9BwdParamsE --------------------------
	.section	.text._ZN10layer_norm22ln_bwd_finalize_kernelINS_22Kernel_traits_finalizeILj768Ef6__halffS2_fjLb1ELj1024ELj4ENS_18Kernel_traits_baseILj768EfS2_fS2_fjLj1024EEEEELb1ELb0EEEvNS_9BwdParamsE,"ax",@progbits
	.align	128
        .global         _ZN10layer_norm22ln_bwd_finalize_kernelINS_22Kernel_traits_finalizeILj768Ef6__halffS2_fjLb1ELj1024ELj4ENS_18Kernel_traits_baseILj768EfS2_fS2_fjLj1024EEEEELb1ELb0EEEvNS_9BwdParamsE
        .type           _ZN10layer_norm22ln_bwd_finalize_kernelINS_22Kernel_traits_finalizeILj768Ef6__halffS2_fjLb1ELj1024ELj4ENS_18Kernel_traits_baseILj768EfS2_fS2_fjLj1024EEEEELb1ELb0EEEvNS_9BwdParamsE,@function
        .size           _ZN10layer_norm22ln_bwd_finalize_kernelINS_22Kernel_traits_finalizeILj768Ef6__halffS2_fjLb1ELj1024ELj4ENS_18Kernel_traits_baseILj768EfS2_fS2_fjLj1024EEEEELb1ELb0EEEvNS_9BwdParamsE,(.L_x_11812 - _ZN10layer_norm22ln_bwd_finalize_kernelINS_22Kernel_traits_finalizeILj768Ef6__halffS2_fjLb1ELj1024ELj4ENS_18Kernel_traits_baseILj768EfS2_fS2_fjLj1024EEEEELb1ELb0EEEvNS_9BwdParamsE)
        .other          _ZN10layer_norm22ln_bwd_finalize_kernelINS_22Kernel_traits_finalizeILj768Ef6__halffS2_fjLb1ELj1024ELj4ENS_18Kernel_traits_baseILj768EfS2_fS2_fjLj1024EEEEELb1ELb0EEEvNS_9BwdParamsE,@"STO_CUDA_ENTRY STV_DEFAULT"
_ZN10layer_norm22ln_bwd_finalize_kernelINS_22Kernel_traits_finalizeILj768Ef6__halffS2_fjLb1ELj1024ELj4ENS_18Kernel_traits_baseILj768EfS2_fS2_fjLj1024EEEEELb1ELb0EEEvNS_9BwdParamsE:
.text._ZN10layer_norm22ln_bwd_finalize_kernelINS_22Kernel_traits_finalizeILj768Ef6__halffS2_fjLb1ELj1024ELj4ENS_18Kernel_traits_baseILj768EfS2_fS2_fjLj1024EEEEELb1ELb0EEEvNS_9BwdParamsE:
        /* <DEDUP_REMOVED lines=24> */
.L_x_8934:
        /* <DEDUP_REMOVED lines=36> */
.L_x_8926:
        /* <DEDUP_REMOVED lines=49> */
.L_x_8925:
[----:B------:R-:W-:Y:S05]  /*06d0*/  BSYNC B1 ;  /* 0x0000000000017941 */ /* 0x000fea0003800000 */
.L_x_8924:
        /* <DEDUP_REMOVED lines=31> */
.L_x_8928:
[----:B------:R-:W-:Y:S05]  /*08d0*/  BSYNC B1 ;  /* 0x0000000000017941 */ /* 0x000fea0003800000 */
.L_x_8927:
        /* <DEDUP_REMOVED lines=16> */
.L_x_8929:
[----:B------:R-:W-:Y:S05]  /*09e0*/  BSYNC B1 ;  /* 0x0000000000017941 */ /* 0x000fea0003800000 */
.L_x_8923:
[----:B------:R-:W-:Y:S05]  /*09f0*/  BSYNC B0 ;  /* 0x0000000000007941 */ /* 0x000fea0003800000 */
.L_x_8922:
        /* <DEDUP_REMOVED lines=40> */
.L_x_8950:
        /* <DEDUP_REMOVED lines=8> */
.L_x_8930:
        /* <DEDUP_REMOVED lines=20> */
.L_x_8933:
[----:B------:R-:W-:Y:S05]  /*0e40*/  BSYNC B0 ;  /* 0x0000000000007941 */ /* 0x000fea0003800000 */
.L_x_8932:
[C---:B------:R-:W-:Y:S01]  /*0e50*/  ISETP.GT.U32.AND P1, PT, R4.reuse, -0x301, PT ;  /* 0xfffffcff0400780c */ /* 0x040fe20003f24070 */
[----:B------:R-:W-:Y:S01]  /*0e60*/  VIADD R4, R4, 0x300 ;  /* 0x0000030004047836 */ /* 0x000fe20000000000 */
[----:B------:R-:W-:-:S11]  /*0e70*/  IADD3 R5, R5, 0x180, RZ ;  /* 0x0000018005057810 */ /* 0x000fd60007ffe0ff */
[----:B------:R-:W-:Y:S05]  /*0e80*/  @P1 BRA `(.L_x_8934) ;  /* 0xfffffff000bc1947 */ /* 0x000fea000383ffff */
[----:B------:R-:W-:Y:S05]  /*0e90*/  EXIT ;  /* 0x000000000000794d */ /* 0x000fea0003800000 */
.L_x_8931:
[----:B0-----:R-:W-:Y:S01]  /*0ea0*/  HFMA2.MMA R24, -RZ, RZ, 0, 5.9604644775390625e-08 ;  /* 0x00000001ff187435 */ /* 0x001fe200000001ff */
[----:B----4-:R-:W-:Y:S02]  /*0eb0*/  MOV R23, R10 ;  /* 0x0000000a00177202 */ /* 0x010fe40000000f00 */
[----:B------:R-:W-:Y:S02]  /*0ec0*/  MOV R25, 0x1f ;  /* 0x0000001f00197802 */ /* 0x000fe40000000f00 */
[----:B------:R-:W-:-:S07]  /*0ed0*/  MOV R20, 0xffffffff ;  /* 0xffffffff00147802 */ /* 0x000fce0000000f00 */
[----:B-123--:R-:W-:Y:S05]  /*0ee0*/  WARPSYNC.COLLECTIVE R20, `(.L_x_8935) ;  /* 0x0000000014087348 */ /* 0x00efea0003c00000 */
[----:B------:R0:W4:Y:S02]  /*0ef0*/  SHFL.BFLY P2, R22, R23, R24, R25 ;  /* 0x0c00001817167389 */ /* 0x0001240000040019 */
[----:B01234-:R-:W-:Y:S01]  /*0f00*/  ENDCOLLECTIVE ;  /* 0x000000000000791b */ /* 0x01ffe20003800000 */
.L_x_8935:
[----:B------:R-:W-:Y:S01]  /*0f10*/  IMAD.MOV.U32 R24, RZ, RZ, 0x2 ;  /* 0x00000002ff187424 */ /* 0x000fe200078e00ff */
[----:B------:R-:W-:-:S05]  /*0f20*/  MOV R11, R22 ;  /* 0x00000016000b7202 */ /* 0x000fca0000000f00 */
[----:B------:R-:W-:-:S05]  /*0f30*/  FADD.FTZ R11, R10, R11 ;  /* 0x0000000b0a0b7221 */ /* 0x000fca0000010000 */
[----:B------:R-:W-:-:S07]  /*0f40*/  MOV R23, R11 ;  /* 0x0000000b00177202 */ /* 0x000fce0000000f00 */
[----:B------:R-:W-:Y:S05]  /*0f50*/  WARPSYNC.COLLECTIVE R20, `(.L_x_8936) ;  /* 0x0000000014087348 */ /* 0x000fea0003c00000 */
[----:B------:R0:W1:Y:S02]  /*0f60*/  SHFL.BFLY P2, R22, R23, R24, R25 ;  /* 0x0c00001817167389 */ /* 0x0000640000040019 */
[----:B01----:R-:W-:Y:S01]  /*0f70*/  ENDCOLLECTIVE ;  /* 0x000000000000791b */ /* 0x003fe20003800000 */
.L_x_8936:
[----:B------:R-:W-:Y:S01]  /*0f80*/  HFMA2.MMA R24, -RZ, RZ, 0, 2.384185791015625e-07 ;  /* 0x00000004ff187435 */ /* 0x000fe200000001ff */
[----:B------:R-:W-:-:S05]  /*0f90*/  MOV R14, R22 ;  /* 0x00000016000e7202 */ /* 0x000fca0000000f00 */
[----:B------:R-:W-:-:S05]  /*0fa0*/  FADD.FTZ R14, R11, R14 ;  /* 0x0000000e0b0e7221 */ /* 0x000fca0000010000 */
[----:B------:R-:W-:-:S07]  /*0fb0*/  MOV R23, R14 ;  /* 0x0000000e00177202 */ /* 0x000fce0000000f00 */
[----:B------:R-:W-:Y:S05]  /*0fc0*/  WARPSYNC.COLLECTIVE R20, `(.L_x_8937) ;  /* 0x0000000014087348 */ /* 0x000fea0003c00000 */
[----:B------:R0:W1:Y:S02]  /*0fd0*/  SHFL.BFLY P2, R22, R23, R24, R25 ;  /* 0x0c00001817167389 */ /* 0x0000640000040019 */
[----:B01----:R-:W-:Y:S01]  /*0fe0*/  ENDCOLLECTIVE ;  /* 0x000000000000791b */ /* 0x003fe20003800000 */
.L_x_8937:
[----:B------:R-:W-:Y:S01]  /*0ff0*/  HFMA2.MMA R24, -RZ, RZ, 0, 4.76837158203125e-07 ;  /* 0x00000008ff187435 */ /* 0x000fe200000001ff */
[----:B------:R-:W-:-:S05]  /*1000*/  MOV R13, R22 ;  /* 0x00000016000d7202 */ /* 0x000fca0000000f00 */
[----:B------:R-:W-:-:S05]  /*1010*/  FADD.FTZ R13, R14, R13 ;  /* 0x0000000d0e0d7221 */ /* 0x000fca0000010000 */
[----:B------:R-:W-:-:S07]  /*1020*/  MOV R23, R13 ;  /* 0x0000000d00177202 */ /* 0x000fce0000000f00 */
[----:B------:R-:W-:Y:S05]  /*1030*/  WARPSYNC.COLLECTIVE R20, `(.L_x_8938) ;  /* 0x0000000014087348 */ /* 0x000fea0003c00000 */
[----:B------:R0:W1:Y:S02]  /*1040*/  SHFL.BFLY P2, R22, R23, R24, R25 ;  /* 0x0c00001817167389 */ /* 0x0000640000040019 */
[----:B01----:R-:W-:Y:S01]  /*1050*/  ENDCOLLECTIVE ;  /* 0x000000000000791b */ /* 0x003fe20003800000 */
.L_x_8938:
[----:B------:R-:W-:Y:S01]  /*1060*/  HFMA2.MMA R24, -RZ, RZ, 0, 9.5367431640625e-07 ;  /* 0x00000010ff187435 */ /* 0x000fe200000001ff */
[----:B------:R-:W-:-:S05]  /*1070*/  MOV R10, R22 ;  /* 0x00000016000a7202 */ /* 0x000fca0000000f00 */
[----:B------:R-:W-:-:S04]  /*1080*/  FADD.FTZ R11, R13, R10 ;  /* 0x0000000a0d0b7221 */ /* 0x000fc80000010000 */
[----:B------:R-:W-:-:S07]  /*1090*/  IMAD.MOV.U32 R23, RZ, RZ, R11 ;  /* 0x000000ffff177224 */ /* 0x000fce00078e000b */
[----:B------:R-:W-:Y:S05]  /*10a0*/  WARPSYNC.COLLECTIVE R20, `(.L_x_8939) ;  /* 0x0000000014087348 */ /* 0x000fea0003c00000 */
[----:B------:R0:W1:Y:S02]  /*10b0*/  SHFL.BFLY P2, R22, R23, R24, R25 ;  /* 0x0c00001817167389 */ /* 0x0000640000040019 */
[----:B01----:R-:W-:Y:S01]  /*10c0*/  ENDCOLLECTIVE ;  /* 0x000000000000791b */ /* 0x003fe20003800000 */
.L_x_8939:
[----:B------:R-:W-:Y:S01]  /*10d0*/  HFMA2.MMA R24, -RZ, RZ, 0, 5.9604644775390625e-08 ;  /* 0x00000001ff187435 */ /* 0x000fe200000001ff */
[----:B------:R-:W-:Y:S02]  /*10e0*/  MOV R23, R12 ;  /* 0x0000000c00177202 */ /* 0x000fe40000000f00 */
[----:B------:R-:W-:-:S08]  /*10f0*/  MOV R10, R22 ;  /* 0x00000016000a7202 */ /* 0x000fd00000000f00 */
[----:B------:R-:W-:Y:S05]  /*1100*/  WARPSYNC.COLLECTIVE R20, `(.L_x_8940) ;  /* 0x0000000014087348 */ /* 0x000fea0003c00000 */
[----:B------:R0:W1:Y:S02]  /*1110*/  SHFL.BFLY P2, R22, R23, R24, R25 ;  /* 0x0c00001817167389 */ /* 0x0000640000040019 */
[----:B01----:R-:W-:Y:S01]  /*1120*/  ENDCOLLECTIVE ;  /* 0x000000000000791b */ /* 0x003fe20003800000 */
.L_x_8940:
[----:B------:R-:W-:Y:S01]  /*1130*/  HFMA2.MMA R24, -RZ, RZ, 0, 1.1920928955078125e-07 ;  /* 0x00000002ff187435 */ /* 0x000fe200000001ff */
[----:B------:R-:W-:-:S05]  /*1140*/  MOV R13, R22 ;  /* 0x00000016000d7202 */ /* 0x000fca0000000f00 */
[----:B------:R-:W-:-:S05]  /*1150*/  FADD.FTZ R15, R12, R13 ;  /* 0x0000000d0c0f7221 */ /* 0x000fca0000010000 */
[----:B------:R-:W-:-:S07]  /*1160*/  MOV R23, R15 ;  /* 0x0000000f00177202 */ /* 0x000fce0000000f00 */
[----:B------:R-:W-:Y:S05]  /*1170*/  WARPSYNC.COLLECTIVE R20, `(.L_x_8941) ;  /* 0x0000000014087348 */ /* 0x000fea0003c00000 */
[----:B------:R0:W1:Y:S02]  /*1180*/  SHFL.BFLY P2, R22, R23, R24, R25 ;  /* 0x0c00001817167389 */ /* 0x0000640000040019 */
[----:B01----:R-:W-:Y:S01]  /*1190*/  ENDCOLLECTIVE ;  /* 0x000000000000791b */ /* 0x003fe20003800000 */
.L_x_8941:
[----:B------:R-:W-:Y:S01]  /*11a0*/  HFMA2.MMA R24, -RZ, RZ, 0, 2.384185791015625e-07 ;  /* 0x00000004ff187435 */ /* 0x000fe200000001ff */
[----:B------:R-:W-:-:S04]  /*11b0*/  IMAD.MOV.U32 R16, RZ, RZ, R22 ;  /* 0x000000ffff107224 */ /* 0x000fc800078e0016 */
[----:B------:R-:W-:-:S05]  /*11c0*/  FADD.FTZ R16, R15, R16 ;  /* 0x000000100f107221 */ /* 0x000fca0000010000 */
[----:B------:R-:W-:-:S07]  /*11d0*/  MOV R23, R16 ;  /* 0x0000001000177202 */ /* 0x000fce0000000f00 */
[----:B------:R-:W-:Y:S05]  /*11e0*/  WARPSYNC.COLLECTIVE R20, `(.L_x_8942) ;  /* 0x0000000014087348 */ /* 0x000fea0003c00000 */
[----:B------:R0:W1:Y:S02]  /*11f0*/  SHFL.BFLY P2, R22, R23, R24, R25 ;  /* 0x0c00001817167389 */ /* 0x0000640000040019 */
[----:B01----:R-:W-:Y:S01]  /*1200*/  ENDCOLLECTIVE ;  /* 0x000000000000791b */ /* 0x003fe20003800000 */
.L_x_8942:
[----:B------:R-:W-:Y:S01]  /*1210*/  HFMA2.MMA R24, -RZ, RZ, 0, 4.76837158203125e-07 ;  /* 0x00000008ff187435 */ /* 0x000fe200000001ff */
[----:B------:R-:W-:-:S05]  /*1220*/  MOV R17, R22 ;  /* 0x0000001600117202 */ /* 0x000fca0000000f00 */
[----:B------:R-:W-:-:S05]  /*1230*/  FADD.FTZ R17, R16, R17 ;  /* 0x0000001110117221 */ /* 0x000fca0000010000 */
[----:B------:R-:W-:-:S07]  /*1240*/  MOV R23, R17 ;  /* 0x0000001100177202 */ /* 0x000fce0000000f00 */
[----:B------:R-:W-:Y:S05]  /*1250*/  WARPSYNC.COLLECTIVE R20, `(.L_x_8943) ;  /* 0x0000000014087348 */ /* 0x000fea0003c00000 */
[----:B------:R0:W1:Y:S02]  /*1260*/  SHFL.BFLY P2, R22, R23, R24, R25 ;  /* 0x0c00001817167389 */ /* 0x0000640000040019 */
[----:B01----:R-:W-:Y:S01]  /*1270*/  ENDCOLLECTIVE ;  /* 0x000000000000791b */ /* 0x003fe20003800000 */
.L_x_8943:
[----:B------:R-:W-:Y:S01]  /*1280*/  IMAD.MOV.U32 R24, RZ, RZ, 0x10 ;  /* 0x00000010ff187424 */ /* 0x000fe200078e00ff */
[----:B------:R-:W-:-:S05]  /*1290*/  MOV R12, R22 ;  /* 0x00000016000c7202 */ /* 0x000fca0000000f00 */
[----:B------:R-:W-:-:S05]  /*12a0*/  FADD.FTZ R12, R17, R12 ;  /* 0x0000000c110c7221 */ /* 0x000fca0000010000 */
[----:B------:R-:W-:-:S07]  /*12b0*/  MOV R23, R12 ;  /* 0x0000000c00177202 */ /* 0x000fce0000000f00 */
[----:B------:R-:W-:Y:S05]  /*12c0*/  WARPSYNC.COLLECTIVE R20, `(.L_x_8944) ;  /* 0x0000000014087348 */ /* 0x000fea0003c00000 */
[----:B------:R0:W1:Y:S02]  /*12d0*/  SHFL.BFLY P2, R22, R23, R24, R25 ;  /* 0x0c00001817167389 */ /* 0x0000640000040019 */
[----:B01----:R-:W-:Y:S01]  /*12e0*/  ENDCOLLECTIVE ;  /* 0x000000000000791b */ /* 0x003fe20003800000 */
.L_x_8944:
[----:B------:R-:W-:Y:S01]  /*12f0*/  HFMA2.MMA R24, -RZ, RZ, 0, 5.9604644775390625e-08 ;  /* 0x00000001ff187435 */ /* 0x000fe200000001ff */
[----:B------:R-:W-:Y:S02]  /*1300*/  MOV R23, R8 ;  /* 0x0000000800177202 */ /* 0x000fe40000000f00 */
[----:B------:R-:W-:-:S08]  /*1310*/  MOV R15, R22 ;  /* 0x00000016000f7202 */ /* 0x000fd00000000f00 */
[----:B------:R-:W-:Y:S05]  /*1320*/  WARPSYNC.COLLECTIVE R20, `(.L_x_8945) ;  /* 0x0000000014087348 */ /* 0x000fea0003c00000 */
[----:B------:R0:W1:Y:S02]  /*1330*/  SHFL.BFLY P2, R22, R23, R24, R25 ;  /* 0x0c00001817167389 */ /* 0x0000640000040019 */
[----:B01----:R-:W-:Y:S01]  /*1340*/  ENDCOLLECTIVE ;  /* 0x000000000000791b */ /* 0x003fe20003800000 */
.L_x_8945:
[----:B------:R-:W-:Y:S01]  /*1350*/  HFMA2.MMA R24, -RZ, RZ, 0, 1.1920928955078125e-07 ;  /* 0x00000002ff187435 */ /* 0x000fe200000001ff */
[----:B------:R-:W-:-:S05]  /*1360*/  MOV R17, R22 ;  /* 0x0000001600117202 */ /* 0x000fca0000000f00 */
[----:B------:R-:W-:-:S05]  /*1370*/  FADD.FTZ R18, R8, R17 ;  /* 0x0000001108127221 */ /* 0x000fca0000010000 */
[----:B------:R-:W-:-:S07]  /*1380*/  MOV R23, R18 ;  /* 0x0000001200177202 */ /* 0x000fce0000000f00 */
[----:B------:R-:W-:Y:S05]  /*1390*/  WARPSYNC.COLLECTIVE R20, `(.L_x_8946) ;  /* 0x0000000014087348 */ /* 0x000fea0003c00000 */
[----:B------:R0:W1:Y:S02]  /*13a0*/  SHFL.BFLY P2, R22, R23, R24, R25 ;  /* 0x0c00001817167389 */ /* 0x0000640000040019 */
[----:B01----:R-:W-:Y:S01]  /*13b0*/  ENDCOLLECTIVE ;  /* 0x000000000000791b */ /* 0x003fe20003800000 */
.L_x_8946:
[----:B------:R-:W-:Y:S01]  /*13c0*/  HFMA2.MMA R24, -RZ, RZ, 0, 2.384185791015625e-07 ;  /* 0x00000004ff187435 */ /* 0x000fe200000001ff */
[----:B------:R-:W-:-:S05]  /*13d0*/  MOV R13, R22 ;  /* 0x00000016000d7202 */ /* 0x000fca0000000f00 */
[----:B------:R-:W-:-:S04]  /*13e0*/  FADD.FTZ R19, R18, R13 ;  /* 0x0000000d12137221 */ /* 0x000fc80000010000 */
[----:B------:R-:W-:-:S07]  /*13f0*/  IMAD.MOV.U32 R23, RZ, RZ, R19 ;  /* 0x000000ffff177224 */ /* 0x000fce00078e0013 */
[----:B------:R-:W-:Y:S05]  /*1400*/  WARPSYNC.COLLECTIVE R20, `(.L_x_8947) ;  /* 0x0000000014087348 */ /* 0x000fea0003c00000 */
[----:B------:R0:W1:Y:S02]  /*1410*/  SHFL.BFLY P2, R22, R23, R24, R25 ;  /* 0x0c00001817167389 */ /* 0x0000640000040019 */
[----:B01----:R-:W-:Y:S01]  /*1420*/  ENDCOLLECTIVE ;  /* 0x000000000000791b */ /* 0x003fe20003800000 */
.L_x_8947:
[----:B------:R-:W-:Y:S01]  /*1430*/  HFMA2.MMA R24, -RZ, RZ, 0, 4.76837158203125e-07 ;  /* 0x00000008ff187435 */ /* 0x000fe200000001ff */
[----:B------:R-:W-:-:S05]  /*1440*/  MOV R8, R22 ;  /* 0x0000001600087202 */ /* 0x000fca0000000f00 */
[----:B------:R-:W-:-:S05]  /*1450*/  FADD.FTZ R8, R19, R8 ;  /* 0x0000000813087221 */ /* 0x000fca0000010000 */
[----:B------:R-:W-:-:S07]  /*1460*/  MOV R23, R8 ;  /* 0x0000000800177202 */ /* 0x000fce0000000f00 */
[----:B------:R-:W-:Y:S05]  /*1470*/  WARPSYNC.COLLECTIVE R20, `(.L_x_8948) ;  /* 0x0000000014087348 */ /* 0x000fea0003c00000 */
[----:B------:R0:W1:Y:S02]  /*1480*/  SHFL.BFLY P2, R22, R23, R24, R25 ;  /* 0x0c00001817167389 */ /* 0x0000640000040019 */
[----:B01----:R-:W-:Y:S01]  /*1490*/  ENDCOLLECTIVE ;  /* 0x000000000000791b */ /* 0x003fe20003800000 */
.L_x_8948:
[----:B------:R-:W-:Y:S01]  /*14a0*/  HFMA2.MMA R24, -RZ, RZ, 0, 9.5367431640625e-07 ;  /* 0x00000010ff187435 */ /* 0x000fe200000001ff */
[----:B------:R-:W-:-:S05]  /*14b0*/  MOV R21, R22 ;  /* 0x0000001600157202 */ /* 0x000fca0000000f00 */
[----:B------:R-:W-:-:S05]  /*14c0*/  FADD.FTZ R21, R8, R21 ;  /* 0x0000001508157221 */ /* 0x000fca0000010000 */
[----:B------:R-:W-:-:S07]  /*14d0*/  MOV R23, R21 ;  /* 0x0000001500177202 */ /* 0x000fce0000000f00 */
[----:B------:R-:W-:Y:S05]  /*14e0*/  WARPSYNC.COLLECTIVE R20, `(.L_x_8949) ;  /* 0x0000000014087348 */ /* 0x000fea0003c00000 */
[----:B------:R0:W1:Y:S02]  /*14f0*/  SHFL.BFLY P2, R22, R23, R24, R25 ;  /* 0x0c00001817167389 */ /* 0x0000640000040019 */
[----:B01----:R-:W-:Y:S01]  /*1500*/  ENDCOLLECTIVE ;  /* 0x000000000000791b */ /* 0x003fe20003800000 */
.L_x_8949:
[----:B------:R-:W-:Y:S01]  /*1510*/  MOV R14, R22 ;  /* 0x00000016000e7202 */ /* 0x000fe20000000f00 */
[----:B------:R-:W-:Y:S06]  /*1520*/  BRA `(.L_x_8950) ;  /* 0xfffffff400d47947 */ /* 0x000fec000383ffff */
.L_x_8951:
        /* <DEDUP_REMOVED lines=13> */
.L_x_11812:


//--------------------- .text._ZN10layer_norm13ln_bwd_kernelINS_13Kernel_traitsIf6__halffS2_fjLj768ELj1ELj4ELj1ELj16ENS_18Kernel_traits_baseILj768EfS2_fS2_fjLj128EEEEELb1ELb1ELb1ELb0EEEvNS_9BwdParamsE --------------------------
	.section	.text._ZN10layer_norm13ln_bwd_kernelINS_13Kernel_traitsIf6__halffS2_fjLj768ELj1ELj4ELj1ELj16ENS_18Kernel_traits_baseILj768EfS2_fS2_fjLj128EEEEELb1ELb1ELb1ELb0EEEvNS_9BwdParamsE,"ax",@progbits
	.align	128
        .global         _ZN10layer_norm13ln_bwd_kernelINS_13Kernel_traitsIf6__halffS2_fjLj768ELj1ELj4ELj1ELj16ENS_18Kernel_traits_baseILj768EfS2_fS2_fjLj128EEEEELb1ELb1ELb1ELb0EEEvNS_9BwdParamsE
        .type           _ZN10layer_norm13ln_bwd_kernelINS_13Kernel_traitsIf6__halffS2_fjLj768ELj1ELj4ELj1ELj16ENS_18Kernel_traits_baseILj768EfS2_fS2_fjLj128EEEEELb1ELb1ELb1ELb0EEEvNS_9BwdParamsE,@function
        .size           _ZN10layer_norm13ln_bwd_kernelINS_13Kernel_traitsIf6__halffS2_fjLj768ELj1ELj4ELj1ELj16ENS_18Kernel_traits_baseILj768EfS2_fS2_fjLj128EEEEELb1ELb1ELb1ELb0EEEvNS_9BwdParamsE,(.L_x_11813 - _ZN10layer_norm13ln_bwd_kernelINS_13Kernel_traitsIf6__halffS2_fjLj768ELj1ELj4ELj1ELj16ENS_18Kernel_traits_baseILj768EfS2_fS2_fjLj128EEEEELb1ELb1ELb1ELb0EEEvNS_9BwdParamsE)
        .other          _ZN10layer_norm13ln_bwd_kernelINS_13Kernel_traitsIf6__halffS2_fjLj768ELj1ELj4ELj1ELj16ENS_18Kernel_traits_baseILj768EfS2_fS2_fjLj128EEEEELb1ELb1ELb1ELb0EEEvNS_9BwdParamsE,@"STO_CUDA_ENTRY STV_DEFAULT"
_ZN10layer_norm13ln_bwd_kernelINS_13Kernel_traitsIf6__halffS2_fjLj768ELj1ELj4ELj1ELj16ENS_18Kernel_traits_baseILj768EfS2_fS2_fjLj128EEEEELb1ELb1ELb1ELb0EEEvNS_9BwdParamsE:
.text._ZN10layer_norm13ln_bwd_kernelINS_13Kernel_traitsIf6__halffS2_fjLj768ELj1ELj4ELj1ELj16ENS_18Kernel_traits_baseILj768EfS2_fS2_fjLj128EEEEELb1ELb1ELb1ELb0EEEvNS_9BwdParamsE:
        /* <DEDUP_REMOVED lines=89> */
.L_x_9074:
        /* <DEDUP_REMOVED lines=10> */
[----:B------:R-:W-:Y:S01]  /*0630*/  MOV R5, UR9 ;  /* 0x0000000900057c02 */ /* 0x000fe20008000f00 */
[----:B------:R-:W3:Y:S04]  /*0640*/  S2R R232, SR_TID.X ;  /* 0x0000000000e87919 */ /* 0x000ee80000002100 */
        /* <DEDUP_REMOVED lines=28> */
.L_x_8957:
[----:B------:R-:W-:Y:S05]  /*0810*/  BSYNC B2 ;  /* 0x0000000000027941 */ /* 0x000fea0003800000 */
.L_x_8956:
        /* <DEDUP_REMOVED lines=12> */
.L_x_8959:
[----:B------:R-:W-:Y:S05]  /*08e0*/  BSYNC B2 ;  /* 0x0000000000027941 */ /* 0x000fea0003800000 */
.L_x_8958:
        /* <DEDUP_REMOVED lines=12> */
.L_x_8955:
[----:B------:R-:W1:Y:S02]  /*09b0*/  LDC.64 R180, c[0x0][0x250] ;  /* 0x00009400ffb47b82 */ /* 0x000e640000000a00 */
[----:B-1----:R-:W-:-:S06]  /*09c0*/  IMAD.WIDE R180, R2, 0x4, R180 ;  /* 0x0000000402b47825 */ /* 0x002fcc00078e02b4 */
[----:B------:R-:W2:Y:S01]  /*09d0*/  LDG.E R180, desc[UR4][R180.64] ;  /* 0x00000004b4b47981 */ /* 0x000ea2000c1e1900 */
[----:B-----5:R-:W-:Y:S01]  /*09e0*/  ISETP.GE.AND P1, PT, R235, 0x1, PT ;  /* 0x00000001eb00780c */ /* 0x020fe20003f26270 */
[----:B------:R-:W-:Y:S01]  /*09f0*/  BSSY B2, `(.L_x_8961) ;  /* 0x0000063000027945 */ /* 0x000fe20003800000 */
[----:B0-----:R-:W-:Y:S02]  /*0a00*/  ISETP.NE.AND P0, PT, R3, RZ, PT ;  /* 0x000000ff0300720c */ /* 0x001fe40003f05270 */
[----:B------:R-:W-:Y:S02]  /*0a10*/  CS2R R238, SRZ ;  /* 0x0000000000ee7805 */ /* 0x000fe4000001ff00 */
[----:B------:R-:W-:Y:S02]  /*0a20*/  MOV R236, RZ ;  /* 0x000000ff00ec7202 */ /* 0x000fe40000000f00 */
[----:B------:R-:W-:-:S05]  /*0a30*/  MOV R237, R6 ;  /* 0x0000000600ed7202 */ /* 0x000fca0000000f00 */
        /* <DEDUP_REMOVED lines=31> */
[C---:B------:R-:W-:Y:S01]  /*0c30*/  FADD.FTZ R183, -R234.reuse, R183 ;  /* 0x000000b7eab77221 */ /* 0x040fe20000010100 */
[----:B------:R-:W-:Y:S02]  /*0c40*/  FADD.FTZ R227, -R234, R182 ;  /* 0x000000b6eae37221 */ /* 0x000fe40000010100 */
[----:B------:R-:W-:Y:S01]  /*0c50*/  FMUL.FTZ R233, R0, R233 ;  /* 0x000000e900e97220 */ /* 0x000fe20000410000 */
[----:B----4-:R-:W-:-:S02]  /*0c60*/  HADD2.F32 R231, -RZ, R184.H0_H0 ;  /* 0x200000b8ffe77230 */ /* 0x010fc40000004100 */
[----:B------:R-:W-:Y:S01]  /*0c70*/  FADD.FTZ R195, -R234, R181 ;  /* 0x000000b5eac37221 */ /* 0x000fe20000010100 */
[--C-:B------:R-:W-:Y:S02]  /*0c80*/  HADD2.F32 R182, -RZ, R185.reuse.H1_H1 ;  /* 0x300000b9ffb67230 */ /* 0x100fe40000004100 */
[----:B------:R-:W-:Y:S01]  /*0c90*/  FMUL.FTZ R228, R0, R183 ;  /* 0x000000b700e47220 */ /* 0x000fe20000410000 */
[----:B------:R-:W-:Y:S02]  /*0ca0*/  HADD2.F32 R184, -RZ, R184.H1_H1 ;  /* 0x300000b8ffb87230 */ /* 0x000fe40000004100 */
[----:B------:R-:W-:Y:S01]  /*0cb0*/  FADD.FTZ R96, R96, R231 ;  /* 0x000000e760607221 */ /* 0x000fe20000010000 */
[-C--:B------:R-:W-:Y:S01]  /*0cc0*/  FFMA.FTZ R76, R233, R231.reuse, R76 ;  /* 0x000000e7e94c7223 */ /* 0x080fe2000001004c */
[----:B------:R-:W-:Y:S01]  /*0cd0*/  FMUL.FTZ R231, R28, R231 ;  /* 0x000000e71ce77220 */ /* 0x000fe20000410000 */
[----:B------:R-:W-:Y:S02]  /*0ce0*/  HADD2.F32 R225, -RZ, R185.H0_H0 ;  /* 0x200000b9ffe17230 */ /* 0x000fe40000004100 */
[C---:B------:R-:W-:Y:S01]  /*0cf0*/  FMUL.FTZ R230, R0.reuse, R195 ;  /* 0x000000c300e67220 */ /* 0x040fe20000410000 */
[----:B------:R-:W-:Y:S01]  /*0d00*/  FMUL.FTZ R227, R0, R227 ;  /* 0x000000e300e37220 */ /* 0x000fe20000410000 */
[----:B------:R-:W-:Y:S01]  /*0d10*/  FADD.FTZ R99, R99, R182 ;  /* 0x000000b663637221 */ /* 0x000fe20000010000 */
[-C--:B------:R-:W-:Y:S01]  /*0d20*/  FFMA.FTZ R79, R228, R182.reuse, R79 ;  /* 0x000000b6e44f7223 */ /* 0x080fe2000001004f */
[----:B0-----:R-:W-:Y:S01]  /*0d30*/  FMUL.FTZ R196, R31, R182 ;  /* 0x000000b61fc47220 */ /* 0x001fe20000410000 */
[-C--:B------:R-:W-:Y:S01]  /*0d40*/  FMUL.FTZ R229, R29, R184.reuse ;  /* 0x000000b81de57220 */ /* 0x080fe20000410000 */
[----:B------:R-:W-:Y:S01]  /*0d50*/  FADD.FTZ R182, RZ, R231 ;  /* 0x000000e7ffb67221 */ /* 0x000fe20000010000 */
[----:B------:R-:W-:Y:S01]  /*0d60*/  FFMA.FTZ R183, R233, R231, RZ ;  /* 0x000000e7e9b77223 */ /* 0x000fe200000100ff */
        /* <DEDUP_REMOVED lines=9> */
[----:B------:R-:W-:Y:S01]  /*0e00*/  FMUL.FTZ R195, R0, R185 ;  /* 0x000000b900c37220 */ /* 0x000fe20000410000 */
[--C-:B------:R-:W-:Y:S02]  /*0e10*/  HADD2.F32 R181, -RZ, R187.reuse.H0_H0 ;  /* 0x200000bbffb57230 */ /* 0x100fe40000004100 */
[----:B------:R-:W-:Y:S02]  /*0e20*/  HADD2.F32 R180, -RZ, R187.H1_H1 ;  /* 0x300000bbffb47230 */ /* 0x000fe40000004100 */
[----:B------:R-:W-:Y:S01]  /*0e30*/  FADD.FTZ R187, -R234, R190 ;  /* 0x000000beeabb7221 */ /* 0x000fe20000010100 */
        /* <DEDUP_REMOVED lines=30> */
.L_x_8962:
[----:B------:R-:W-:Y:S05]  /*1020*/  BSYNC B2 ;  /* 0x0000000000027941 */ /* 0x000fea0003800000 */
.L_x_8961:
        /* <DEDUP_REMOVED lines=24> */
[--C-:B----4-:R-:W-:Y:S02]  /*11b0*/  HADD2.F32 R11, -RZ, R12.reuse.H0_H0 ;  /* 0x2000000cff0b7230 */ /* 0x110fe40000004100 */
[----:B------:R-:W-:Y:S01]  /*11c0*/  FMUL.FTZ R8, R0, R9 ;  /* 0x0000000900087220 */ /* 0x000fe20000410000 */
[----:B0-----:R-:W-:Y:S02]  /*11d0*/  HADD2.F32 R182, -RZ, R12.H1_H1 ;  /* 0x3000000cffb67230 */ /* 0x001fe40000004100 */
[-C--:B------:R-:W-:Y:S01]  /*11e0*/  FMUL.FTZ R12, R44, R11.reuse ;  /* 0x0000000b2c0c7220 */ /* 0x080fe20000410000 */
[----:B------:R-:W-:Y:S01]  /*11f0*/  FADD.FTZ R104, R104, R11 ;  /* 0x0000000b68687221 */ /* 0x000fe20000010000 */
[----:B------:R-:W-:Y:S01]  /*1200*/  FFMA.FTZ R84, R7, R11, R84 ;  /* 0x0000000b07547223 */ /* 0x000fe20000010054 */
[----:B------:R-:W-:Y:S01]  /*1210*/  FADD.FTZ R105, R105, R182 ;  /* 0x000000b669697221 */ /* 0x000fe20000010000 */
[-C--:B------:R-:W-:Y:S01]  /*1220*/  FFMA.FTZ R85, R8, R182.reuse, R85 ;  /* 0x000000b608557223 */ /* 0x080fe20000010055 */
[----:B------:R-:W-:Y:S01]  /*1230*/  FMUL.FTZ R11, R45, R182 ;  /* 0x000000b62d0b7220 */ /* 0x000fe20000410000 */
[----:B------:R-:W-:-:S02]  /*1240*/  HADD2.F32 R187, -RZ, R13.H0_H0 ;  /* 0x2000000dffbb7230 */ /* 0x000fc40000004100 */
[C---:B------:R-:W-:Y:S01]  /*1250*/  FADD.FTZ R193, -R234.reuse, R17 ;  /* 0x00000011eac17221 */ /* 0x040fe20000010100 */
[----:B------:R-:W-:Y:S01]  /*1260*/  FADD.FTZ R182, R239, R12 ;  /* 0x0000000cefb67221 */ /* 0x000fe20000010000 */
[C---:B------:R-:W-:Y:S01]  /*1270*/  FADD.FTZ R185, -R234.reuse, R10 ;  /* 0x0000000aeab97221 */ /* 0x040fe20000010100 */
        /* <DEDUP_REMOVED lines=8> */
[----:B------:R-:W-:Y:S01]  /*1300*/  FMUL.FTZ R14, R46, R187 ;  /* 0x000000bb2e0e7220 */ /* 0x000fe20000410000 */
[----:B------:R-:W-:Y:S01]  /*1310*/  FFMA.FTZ R182, R8, R11, R17 ;  /* 0x0000000b08b67223 */ /* 0x000fe20000010011 */
[--C-:B-1----:R-:W-:Y:S02]  /*1320*/  HADD2.F32 R181, -RZ, R15.reuse.H0_H0 ;  /* 0x2000000fffb57230 */ /* 0x102fe40000004100 */
[----:B------:R-:W-:Y:S01]  /*1330*/  FADD.FTZ R241, -R234, R18 ;  /* 0x00000012eaf17221 */ /* 0x000fe20000010100 */
[----:B------:R-:W-:Y:S02]  /*1340*/  HADD2.F32 R180, -RZ, R15.H1_H1 ;  /* 0x3000000fffb47230 */ /* 0x000fe40000004100 */
[----:B------:R-:W-:Y:S01]  /*1350*/  FADD.FTZ R107, R107, R184 ;  /* 0x000000b86b6b7221 */ /* 0x000fe20000010000 */
[-C--:B------:R-:W-:Y:S01]  /*1360*/  FFMA.FTZ R87, R10, R184.reuse, R87 ;  /* 0x000000b80a577223 */ /* 0x080fe20000010057 */
[----:B------:R-:W-:Y:S01]  /*1370*/  FMUL.FTZ R15, R47, R184 ;  /* 0x000000b82f0f7220 */ /* 0x000fe20000410000 */
[----:B------:R-:W-:Y:S01]  /*1380*/  FADD.FTZ R13, -R234, R16 ;  /* 0x00000010ea0d7221 */ /* 0x000fe20000010100 */
        /* <DEDUP_REMOVED lines=30> */
.L_x_8964:
[----:B------:R-:W-:Y:S05]  /*1570*/  BSYNC B2 ;  /* 0x0000000000027941 */ /* 0x000fea0003800000 */
.L_x_8963:
        /* <DEDUP_REMOVED lines=17> */
[C---:B0-----:R-:W-:Y:S01]  /*1690*/  FADD.FTZ R213, -R234.reuse, R182 ;  /* 0x000000b6ead57221 */ /* 0x041fe20000010100 */
[C---:B------:R-:W-:Y:S01]  /*16a0*/  FADD.FTZ R217, -R234.reuse, R183 ;  /* 0x000000b7ead97221 */ /* 0x040fe20000010100 */
[----:B------:R-:W-:Y:S01]  /*16b0*/  FADD.FTZ R203, -R234, R180 ;  /* 0x000000b4eacb7221 */ /* 0x000fe20000010100 */
[C---:B------:R-:W-:Y:S01]  /*16c0*/  FMUL.FTZ R212, R0.reuse, R211 ;  /* 0x000000d300d47220 */ /* 0x040fe20000410000 */
[----:B------:R-:W-:Y:S01]  /*16d0*/  FMUL.FTZ R211, R0, R213 ;  /* 0x000000d500d37220 */ /* 0x000fe20000410000 */
[----:B----4-:R-:W-:-:S02]  /*16e0*/  HADD2.F32 R183, -RZ, R184.H0_H0 ;  /* 0x200000b8ffb77230 */ /* 0x010fc40000004100 */
[--C-:B------:R-:W-:Y:S02]  /*16f0*/  HADD2.F32 R215, -RZ, R185.reuse.H0_H0 ;  /* 0x200000b9ffd77230 */ /* 0x100fe40000004100 */
[C---:B------:R-:W-:Y:S01]  /*1700*/  FMUL.FTZ R214, R0.reuse, R217 ;  /* 0x000000d900d67220 */ /* 0x040fe20000410000 */
[----:B------:R-:W-:Y:S02]  /*1710*/  HADD2.F32 R182, -RZ, R185.H1_H1 ;  /* 0x300000b9ffb67230 */ /* 0x000fe40000004100 */
[----:B------:R-:W-:Y:S01]  /*1720*/  FMUL.FTZ R203, R0, R203 ;  /* 0x000000cb00cb7220 */ /* 0x000fe20000410000 */
[----:B------:R-:W-:Y:S02]  /*1730*/  HADD2.F32 R184, -RZ, R184.H1_H1 ;  /* 0x300000b8ffb87230 */ /* 0x000fe40000004100 */
        /* <DEDUP_REMOVED lines=13> */
[----:B------:R-:W-:-:S02]  /*1810*/  FMUL.FTZ R217, R0, R185 ;  /* 0x000000b900d97220 */ /* 0x000fc40000410000 */
[----:B------:R-:W-:Y:S01]  /*1820*/  FADD.FTZ R185, R182, R213 ;  /* 0x000000d5b6b97221 */ /* 0x000fe20000010000 */
[C---:B------:R-:W-:Y:S01]  /*1830*/  FFMA.FTZ R182, R212.reuse, R213, R183 ;  /* 0x000000d5d4b67223 */ /* 0x040fe200000100b7 */
[--C-:B------:R-:W-:Y:S02]  /*1840*/  HADD2.F32 R219, -RZ, R186.reuse.H0_H0 ;  /* 0x200000baffdb7230 */ /* 0x100fe40000004100 */
[----:B------:R-:W-:Y:S01]  /*1850*/  FADD.FTZ R165, R165, R184 ;  /* 0x000000b8a5a57221 */ /* 0x000fe20000010000 */
[----:B------:R-:W-:Y:S01]  /*1860*/  FFMA.FTZ R113, R212, R184, R113 ;  /* 0x000000b8d4717223 */ /* 0x000fe20000010071 */
[----:B------:R-:W-:Y:S01]  /*1870*/  FADD.FTZ R184, R185, R218 ;  /* 0x000000dab9b87221 */ /* 0x000fe20000010000 */
[----:B------:R-:W-:Y:S01]  /*1880*/  FFMA.FTZ R183, R211, R218, R182 ;  /* 0x000000dad3b77223 */ /* 0x000fe200000100b6 */
[----:B------:R-:W-:Y:S02]  /*1890*/  HADD2.F32 R186, -RZ, R186.H1_H1 ;  /* 0x300000baffba7230 */ /* 0x000fe40000004100 */
[C---:B------:R-:W-:Y:S01]  /*18a0*/  FADD.FTZ R221, -R234.reuse, R190 ;  /* 0x000000beeadd7221 */ /* 0x040fe20000010100 */
[----:B------:R-:W-:Y:S01]  /*18b0*/  FADD.FTZ R189, -R234, R189 ;  /* 0x000000bdeabd7221 */ /* 0x000fe20000010100 */
[----:B------:R-:W-:Y:S01]  /*18c0*/  FMUL.FTZ R220, R64, R219 ;  /* 0x000000db40dc7220 */ /* 0x000fe20000410000 */
[----:B------:R-:W-:Y:S01]  /*18d0*/  FADD.FTZ R185, R184, R215 ;  /* 0x000000d7b8b97221 */ /* 0x000fe20000010000 */
[----:B------:R-:W-:Y:S01]  /*18e0*/  FFMA.FTZ R182, R214, R215, R183 ;  /* 0x000000d7d6b67223 */ /* 0x000fe200000100b7 */
[----:B------:R-:W-:-:S02]  /*18f0*/  HADD2.F32 R181, -RZ, R187.H0_H0 ;  /* 0x200000bbffb57230 */ /* 0x000fc40000004100 */
[----:B------:R-:W-:Y:S01]  /*1900*/  FADD.FTZ R168, R168, R219 ;  /* 0x000000dba8a87221 */ /* 0x000fe20000010000 */
[----:B------:R-:W-:Y:S01]  /*1910*/  FFMA.FTZ R116, R217, R219, R116 ;  /* 0x000000dbd9747223 */ /* 0x000fe20000010074 */
        /* <DEDUP_REMOVED lines=22> */
.L_x_8960:
[----:B------:R-:W-:Y:S05]  /*1a80*/  BSYNC B1 ;  /* 0x0000000000017941 */ /* 0x000fea0003800000 */
.L_x_8954:
        /* <DEDUP_REMOVED lines=20> */
.L_x_9096:
        /* <DEDUP_REMOVED lines=22> */
.L_x_8969:
[----:B------:R-:W-:Y:S05]  /*1d30*/  BSYNC B2 ;  /* 0x0000000000027941 */ /* 0x000fea0003800000 */
.L_x_8968:
[----:B------:R-:W-:Y:S01]  /*1d40*/  BSSY B2, `(.L_x_8970) ;  /* 0x000000d000027945 */ /* 0x000fe20003800000 */
[----:B-1---5:R-:W-:-:S03]  /*1d50*/  @!P2 FSEL R187, R144, RZ, P0 ;  /* 0x000000ff90bba208 */ /* 0x022fc60000000000 */
[----:B------:R-:W-:Y:S05]  /*1d60*/  @!P2 BRA `(.L_x_8971) ;  /* 0x000000000028a947 */ /* 0x000fea0003800000 */
[----:B------:R-:W-:Y:S02]  /*1d70*/  MOV R180, UR6 ;  /* 0x0000000600b47c02 */ /* 0x000fe40008000f00 */
        /* <DEDUP_REMOVED lines=9> */
.L_x_8971:
[----:B------:R-:W-:Y:S05]  /*1e10*/  BSYNC B2 ;  /* 0x0000000000027941 */ /* 0x000fea0003800000 */
.L_x_8970:
[----:B------:R-:W-:Y:S04]  /*1e20*/  BSSY B2, `(.L_x_8972) ;  /* 0x000000d000027945 */ /* 0x000fe80003800000 */
[----:B------:R-:W-:Y:S05]  /*1e30*/  @!P1 BRA `(.L_x_8973) ;  /* 0x00000000002c9947 */ /* 0x000fea0003800000 */
[----:B------:R-:W-:Y:S01]  /*1e40*/  LOP3.LUT P0, RZ, R208, 0xff, RZ, 0xc0, !PT ;  /* 0x000000ffd0ff7812 */ /* 0x000fe2000780c0ff */
[----:B------:R-:W-:Y:S01]  /*1e50*/  FMUL.FTZ R184, R187, UR11 ;  /* 0x0000000bbbb87c20 */ /* 0x000fe20008410000 */
[----:B------:R-:W-:-:S03]  /*1e60*/  MOV R185, RZ ;  /* 0x000000ff00b97202 */ /* 0x000fc60000000f00 */
[----:B------:R-:W-:-:S04]  /*1e70*/  FMUL.FTZ R235, R184, UR10 ;  /* 0x0000000ab8eb7c20 */ /* 0x000fc80008410000 */
[----:B------:R-:W-:-:S04]  /*1e80*/  FMUL.FTZ R186, R40, R235 ;  /* 0x000000eb28ba7220 */ /* 0x000fc80000410000 */
[----:B------:R-:W-:Y:S01]  /*1e90*/  @P0 HADD2.F32 R184, -RZ, R172.H0_H0 ;  /* 0x200000acffb80230 */ /* 0x000fe20000004100 */
[----:B------:R-:W-:-:S04]  /*1ea0*/  FSEL R186, R186, RZ, P0 ;  /* 0x000000ffbaba7208 */ /* 0x000fc80000000000 */
[----:B------:R-:W-:Y:S01]  /*1eb0*/  @P0 FMUL.FTZ R185, R235, R184 ;  /* 0x000000b8ebb90220 */ /* 0x000fe20000410000 */
[----:B------:R-:W-:-:S03]  /*1ec0*/  F2FP.F16.F32.PACK_AB R186, RZ, R186 ;  /* 0x000000baffba723e */ /* 0x000fc600000000ff */
[----:B------:R-:W-:Y:S01]  /*1ed0*/  FADD.FTZ R120, R120, R185 ;  /* 0x000000b978787221 */ /* 0x000fe20000010000 */
[----:B------:R-:W-:-:S07]  /*1ee0*/  PRMT R176, R186, 0x7610, R176 ;  /* 0x00007610bab07816 */ /* 0x000fce00000000b0 */
.L_x_8973:
[----:B------:R-:W-:Y:S05]  /*1ef0*/  BSYNC B2 ;  /* 0x0000000000027941 */ /* 0x000fea0003800000 */
.L_x_8972:
        /* <DEDUP_REMOVED lines=13> */
.L_x_8975:
[----:B------:R-:W-:Y:S05]  /*1fd0*/  BSYNC B2 ;  /* 0x0000000000027941 */ /* 0x000fea0003800000 */
.L_x_8974:
[----:B------:R-:W-:Y:S04]  /*1fe0*/  BSSY B2, `(.L_x_8976) ;  /* 0x000000d000027945 */ /* 0x000fe80003800000 */
[----:B------:R-:W-:Y:S05]  /*1ff0*/  @!P1 BRA `(.L_x_8977) ;  /* 0x00000000002c9947 */ /* 0x000fea0003800000 */
[----:B------:R-:W-:Y:S01]  /*2000*/  LOP3.LUT P0, RZ, R208, 0xff00, RZ, 0xc0, !PT ;  /* 0x0000ff00d0ff7812 */ /* 0x000fe2000780c0ff */
        /* <DEDUP_REMOVED lines=10> */
.L_x_8977:
[----:B------:R-:W-:Y:S05]  /*20b0*/  BSYNC B2 ;  /* 0x0000000000027941 */ /* 0x000fea0003800000 */
.L_x_8976:
        /* <DEDUP_REMOVED lines=13> */
.L_x_8979:
[----:B------:R-:W-:Y:S05]  /*2190*/  BSYNC B2 ;  /* 0x0000000000027941 */ /* 0x000fea0003800000 */
.L_x_8978:
        /* <DEDUP_REMOVED lines=13> */
.L_x_8981:
[----:B------:R-:W-:Y:S05]  /*2270*/  BSYNC B2 ;  /* 0x0000000000027941 */ /* 0x000fea0003800000 */
.L_x_8980:
        /* <DEDUP_REMOVED lines=13> */
.L_x_8983:
[----:B------:R-:W-:Y:S05]  /*2350*/  BSYNC B2 ;  /* 0x0000000000027941 */ /* 0x000fea0003800000 */
.L_x_8982:
[----:B------:R-:W-:Y:S04]  /*2360*/  BSSY B2, `(.L_x_8984) ;  /* 0x000000d000027945 */ /* 0x000fe80003800000 */
[----:B------:R-:W-:Y:S05]  /*2370*/  @!P1 BRA `(.L_x_8985) ;  /* 0x00000000002c9947 */ /* 0x000fea0003800000 */
[----:B------:R-:W-:Y:S01]  /*2380*/  LOP3.LUT P0, RZ, R208, 0xff000000, RZ, 0xc0, !PT ;  /* 0xff000000d0ff7812 */ /* 0x000fe2000780c0ff */
[----:B------:R-:W-:-:S04]  /*2390*/  FMUL.FTZ R184, R190, UR11 ;  /* 0x0000000bbeb87c20 */ /* 0x000fc80008410000 */
[----:B------:R-:W-:Y:S01]  /*23a0*/  FMUL.FTZ R232, R184, UR10 ;  /* 0x0000000ab8e87c20 */ /* 0x000fe20008410000 */
[----:B------:R-:W-:-:S07]  /*23b0*/  HFMA2.MMA R184, -RZ, RZ, 0, 0 ;  /* 0x00000000ffb87435 */ /* 0x000fce00000001ff */
[----:B------:R-:W-:-:S05]  /*23c0*/  @P0 HADD2.F32 R185, -RZ, R173.H1_H1 ;  /* 0x300000adffb90230 */ /* 0x000fca0000004100 */
[----:B------:R-:W-:Y:S01]  /*23d0*/  @P0 FMUL.FTZ R184, R232, R185 ;  /* 0x000000b9e8b80220 */ /* 0x000fe20000410000 */
[----:B------:R-:W-:-:S03]  /*23e0*/  FMUL.FTZ R185, R43, R232 ;  /* 0x000000e82bb97220 */ /* 0x000fc60000410000 */
[----:B------:R-:W-:Y:S02]  /*23f0*/  FADD.FTZ R123, R123, R184 ;  /* 0x000000b87b7b7221 */ /* 0x000fe40000010000 */
[----:B------:R-:W-:-:S04]  /*2400*/  FSEL R185, R185, RZ, P0 ;  /* 0x000000ffb9b97208 */ /* 0x000fc80000000000 */
[----:B------:R-:W-:-:S04]  /*2410*/  F2FP.F16.F32.PACK_AB R185, RZ, R185 ;  /* 0x000000b9ffb9723e */ /* 0x000fc800000000ff */
[----:B------:R-:W-:-:S07]  /*2420*/  PRMT R177, R177, 0x5410, R185 ;  /* 0x00005410b1b17816 */ /* 0x000fce00000000b9 */
.L_x_8985:
[----:B------:R-:W-:Y:S05]  /*2430*/  BSYNC B2 ;  /* 0x0000000000027941 */ /* 0x000fea0003800000 */
.L_x_8984:
        /* <DEDUP_REMOVED lines=13> */
.L_x_8987:
[----:B------:R-:W-:Y:S05]  /*2510*/  BSYNC B2 ;  /* 0x0000000000027941 */ /* 0x000fea0003800000 */
.L_x_8986:
[----:B------:R-:W-:Y:S04]  /*2520*/  BSSY B2, `(.L_x_8988) ;  /* 0x000000d000027945 */ /* 0x000fe80003800000 */
[----:B------:R-:W-:Y:S05]  /*2530*/  @!P1 BRA `(.L_x_8989) ;  /* 0x00000000002c9947 */ /* 0x000fea0003800000 */
[----:B------:R-:W-:Y:S01]  /*2540*/  LOP3.LUT P0, RZ, R209, 0xff, RZ, 0xc0, !PT ;  /* 0x000000ffd1ff7812 */ /* 0x000fe2000780c0ff */
[----:B------:R-:W-:Y:S01]  /*2550*/  FMUL.FTZ R184, R237, UR11 ;  /* 0x0000000bedb87c20 */ /* 0x000fe20008410000 */
[----:B------:R-:W-:-:S03]  /*2560*/  MOV R185, RZ ;  /* 0x000000ff00b97202 */ /* 0x000fc60000000f00 */
[----:B------:R-:W-:-:S08]  /*2570*/  FMUL.FTZ R239, R184, UR10 ;  /* 0x0000000ab8ef7c20 */ /* 0x000fd00008410000 */
[----:B------:R-:W-:-:S05]  /*2580*/  @P0 HADD2.F32 R184, -RZ, R174.H0_H0 ;  /* 0x200000aeffb80230 */ /* 0x000fca0000004100 */
[----:B------:R-:W-:Y:S01]  /*2590*/  @P0 FMUL.FTZ R185, R239, R184 ;  /* 0x000000b8efb90220 */ /* 0x000fe20000410000 */
[----:B------:R-:W-:-:S03]  /*25a0*/  FMUL.FTZ R184, R36, R239 ;  /* 0x000000ef24b87220 */ /* 0x000fc60000410000 */
[----:B------:R-:W-:Y:S02]  /*25b0*/  FADD.FTZ R124, R124, R185 ;  /* 0x000000b97c7c7221 */ /* 0x000fe40000010000 */
[----:B------:R-:W-:-:S04]  /*25c0*/  FSEL R184, R184, RZ, P0 ;  /* 0x000000ffb8b87208 */ /* 0x000fc80000000000 */
[----:B------:R-:W-:-:S04]  /*25d0*/  F2FP.F16.F32.PACK_AB R184, RZ, R184 ;  /* 0x000000b8ffb8723e */ /* 0x000fc800000000ff */
[----:B------:R-:W-:-:S07]  /*25e0*/  PRMT R178, R184, 0x7610, R178 ;  /* 0x00007610b8b27816 */ /* 0x000fce00000000b2 */
.L_x_8989:
[----:B------:R-:W-:Y:S05]  /*25f0*/  BSYNC B2 ;  /* 0x0000000000027941 */ /* 0x000fea0003800000 */
.L_x_8988:
        /* <DEDUP_REMOVED lines=13> */
.L_x_8991:
[----:B------:R-:W-:Y:S05]  /*26d0*/  BSYNC B2 ;  /* 0x0000000000027941 */ /* 0x000fea0003800000 */
.L_x_8990:
        /* <DEDUP_REMOVED lines=13> */
.L_x_8993:
[----:B------:R-:W-:Y:S05]  /*27b0*/  BSYNC B2 ;  /* 0x0000000000027941 */ /* 0x000fea0003800000 */
.L_x_8992:
        /* <DEDUP_REMOVED lines=14> */
.L_x_8995:
[----:B------:R-:W-:Y:S05]  /*28a0*/  BSYNC B2 ;  /* 0x0000000000027941 */ /* 0x000fea0003800000 */
.L_x_8994:
        /* <DEDUP_REMOVED lines=13> */
.L_x_8997:
[----:B------:R-:W-:Y:S05]  /*2980*/  BSYNC B2 ;  /* 0x0000000000027941 */ /* 0x000fea0003800000 */
.L_x_8996:
        /* <DEDUP_REMOVED lines=14> */
.L_x_8999:
[----:B------:R-:W-:Y:S05]  /*2a70*/  BSYNC B2 ;  /* 0x0000000000027941 */ /* 0x000fea0003800000 */
.L_x_8998:
        /* <DEDUP_REMOVED lines=21> */
[----:B------:R-:W-:Y:S01]  /*2bd0*/  @P0 HADD2.F32 R183, -RZ, R175.H1_H1 ;  /* 0x300000afffb70230 */ /* 0x000fe20000004100 */
[----:B------:R-:W-:-:S04]  /*2be0*/  FSEL R186, R186, RZ, P0 ;  /* 0x000000ffbaba7208 */ /* 0x000fc80000000000 */
[----:B------:R-:W-:Y:S01]  /*2bf0*/  @P0 FMUL.FTZ R182, R234, R183 ;  /* 0x000000b7eab60220 */ /* 0x000fe20000410000 */
[----:B------:R-:W-:-:S03]  /*2c00*/  F2FP.F16.F32.PACK_AB R186, RZ, R186 ;  /* 0x000000baffba723e */ /* 0x000fc600000000ff */
[----:B------:R-:W-:Y:S01]  /*2c10*/  FADD.FTZ R127, R127, R182 ;  /* 0x000000b67f7f7221 */ /* 0x000fe20000010000 */
[----:B------:R-:W-:-:S07]  /*2c20*/  PRMT R179, R179, 0x5410, R186 ;  /* 0x00005410b3b37816 */ /* 0x000fce00000000ba */
.L_x_9001:
[----:B------:R-:W-:Y:S05]  /*2c30*/  BSYNC B2 ;  /* 0x0000000000027941 */ /* 0x000fea0003800000 */
.L_x_9000:
[----:B------:R2:W-:Y:S01]  /*2c40*/  @P6 STG.E.128 desc[UR4][R184.64], R92 ;  /* 0x0000005cb8006986 */ /* 0x0005e2000c101d04 */
[----:B------:R-:W-:Y:S02]  /*2c50*/  IADD3 R6, R6, 0x20, RZ ;  /* 0x0000002006067810 */ /* 0x000fe40007ffe0ff */
[----:B------:R-:W-:Y:S01]  /*2c60*/  IADD3 R191, R191, 0x20, RZ ;  /* 0x00000020bfbf7810 */ /* 0x000fe20007ffe0ff */
[----:B------:R2:W-:Y:S04]  /*2c70*/  @P6 STG.E.128 desc[UR4][R184.64+0x10], R160 ;  /* 0x000010a0b8006986 */ /* 0x0005e8000c101d04 */
[----:B------:R2:W-:Y:S02]  /*2c80*/  @P1 STG.E.128 desc[UR4][R180.64], R176 ;  /* 0x000000b0b4001986 */ /* 0x0005e4000c101d04 */
.L_x_8967:
[----:B------:R-:W-:Y:S05]  /*2c90*/  BSYNC B1 ;  /* 0x0000000000017941 */ /* 0x000fea0003800000 */
.L_x_8966:
        /* <DEDUP_REMOVED lines=11> */
.L_x_9005:
[----:B------:R-:W-:Y:S05]  /*2d50*/  BSYNC B2 ;  /* 0x0000000000027941 */ /* 0x000fea0003800000 */
.L_x_9004:
        /* <DEDUP_REMOVED lines=13> */
.L_x_9007:
[----:B------:R-:W-:Y:S05]  /*2e30*/  BSYNC B2 ;  /* 0x0000000000027941 */ /* 0x000fea0003800000 */
.L_x_9006:
        /* <DEDUP_REMOVED lines=13> */
.L_x_9009:
[----:B------:R-:W-:Y:S05]  /*2f10*/  BSYNC B2 ;  /* 0x0000000000027941 */ /* 0x000fea0003800000 */
.L_x_9008:
        /* <DEDUP_REMOVED lines=13> */
.L_x_9011:
[----:B------:R-:W-:Y:S05]  /*2ff0*/  BSYNC B2 ;  /* 0x0000000000027941 */ /* 0x000fea0003800000 */
.L_x_9010:
        /* <DEDUP_REMOVED lines=13> */
.L_x_9013:
[----:B------:R-:W-:Y:S05]  /*30d0*/  BSYNC B2 ;  /* 0x0000000000027941 */ /* 0x000fea0003800000 */
.L_x_9012:
        /* <DEDUP_REMOVED lines=13> */
.L_x_9015:
[----:B------:R-:W-:Y:S05]  /*31b0*/  BSYNC B2 ;  /* 0x0000000000027941 */ /* 0x000fea0003800000 */
.L_x_9014:
        /* <DEDUP_REMOVED lines=13> */
.L_x_9017:
[----:B------:R-:W-:Y:S05]  /*3290*/  BSYNC B2 ;  /* 0x0000000000027941 */ /* 0x000fea0003800000 */
.L_x_9016:
        /* <DEDUP_REMOVED lines=13> */
.L_x_9019:
[----:B------:R-:W-:Y:S05]  /*3370*/  BSYNC B2 ;  /* 0x0000000000027941 */ /* 0x000fea0003800000 */
.L_x_9018:
        /* <DEDUP_REMOVED lines=13> */
.L_x_9021:
[----:B------:R-:W-:Y:S05]  /*3450*/  BSYNC B2 ;  /* 0x0000000000027941 */ /* 0x000fea0003800000 */
.L_x_9020:
        /* <DEDUP_REMOVED lines=13> */
.L_x_9023:
[----:B------:R-:W-:Y:S05]  /*3530*/  BSYNC B2 ;  /* 0x0000000000027941 */ /* 0x000fea0003800000 */
.L_x_9022:
[----:B------:R-:W-:Y:S04]  /*3540*/  BSSY B2, `(.L_x_9024) ;  /* 0x000000d000027945 */ /* 0x000fe80003800000 */
[----:B------:R-:W-:Y:S05]  /*3550*/  @!P1 BRA `(.L_x_9025) ;  /* 0x00000000002c9947 */ /* 0x000fea0003800000 */
[----:B------:R-:W-:Y:S01]  /*3560*/  LOP3.LUT P0, RZ, R207, 0xff, RZ, 0xc0, !PT ;  /* 0x000000ffcfff7812 */ /* 0x000fe2000780c0ff */
[----:B------:R-:W-:Y:S01]  /*3570*/  FMUL.FTZ R184, R237, UR11 ;  /* 0x0000000bedb87c20 */ /* 0x000fe20008410000 */
[----:B------:R-:W-:-:S03]  /*3580*/  MOV R185, RZ ;  /* 0x000000ff00b97202 */ /* 0x000fc60000000f00 */
[----:B------:R-:W-:-:S08]  /*3590*/  FMUL.FTZ R239, R184, UR10 ;  /* 0x0000000ab8ef7c20 */ /* 0x000fd00008410000 */
[----:B------:R-:W-:-:S05]  /*35a0*/  @P0 HADD2.F32 R184, -RZ, R174.H0_H0 ;  /* 0x200000aeffb80230 */ /* 0x000fca0000004100 */
[-C--:B------:R-:W-:Y:S01]  /*35b0*/  @P0 FMUL.FTZ R185, R184, R239.reuse ;  /* 0x000000efb8b90220 */ /* 0x080fe20000410000 */
[----:B------:R-:W-:-:S03]  /*35c0*/  FMUL.FTZ R184, R52, R239 ;  /* 0x000000ef34b87220 */ /* 0x000fc60000410000 */
[----:B------:R-:W-:Y:S02]  /*35d0*/  FADD.FTZ R132, R132, R185 ;  /* 0x000000b984847221 */ /* 0x000fe40000010000 */
[----:B------:R-:W-:-:S04]  /*35e0*/  FSEL R184, R184, RZ, P0 ;  /* 0x000000ffb8b87208 */ /* 0x000fc80000000000 */
[----:B------:R-:W-:-:S04]  /*35f0*/  F2FP.F16.F32.PACK_AB R184, RZ, R184 ;  /* 0x000000b8ffb8723e */ /* 0x000fc800000000ff */
[----:B------:R-:W-:-:S07]  /*3600*/  PRMT R178, R184, 0x7610, R178 ;  /* 0x00007610b8b27816 */ /* 0x000fce00000000b2 */
.L_x_9025:
[----:B------:R-:W-:Y:S05]  /*3610*/  BSYNC B2 ;  /* 0x0000000000027941 */ /* 0x000fea0003800000 */
.L_x_9024:
        /* <DEDUP_REMOVED lines=13> */
.L_x_9027:
[----:B------:R-:W-:Y:S05]  /*36f0*/  BSYNC B2 ;  /* 0x0000000000027941 */ /* 0x000fea0003800000 */
.L_x_9026:
[----:B------:R-:W-:Y:S04]  /*3700*/  BSSY B2, `(.L_x_9028) ;  /* 0x000000d000027945 */ /* 0x000fe80003800000 */
[----:B------:R-:W-:Y:S05]  /*3710*/  @!P1 BRA `(.L_x_9029) ;  /* 0x00000000002c9947 */ /* 0x000fea0003800000 */
[----:B------:R-:W-:Y:S01]  /*3720*/  LOP3.LUT P0, RZ, R207, 0xff00, RZ, 0xc0, !PT ;  /* 0x0000ff00cfff7812 */ /* 0x000fe2000780c0ff */
[----:B------:R-:W-:-:S04]  /*3730*/  FMUL.FTZ R184, R232, UR11 ;  /* 0x0000000be8b87c20 */ /* 0x000fc80008410000 */
[----:B------:R-:W-:Y:S01]  /*3740*/  FMUL.FTZ R234, R184, UR10 ;  /* 0x0000000ab8ea7c20 */ /* 0x000fe20008410000 */
[----:B------:R-:W-:-:S07]  /*3750*/  HFMA2.MMA R184, -RZ, RZ, 0, 0 ;  /* 0x00000000ffb87435 */ /* 0x000fce00000001ff */
[----:B------:R-:W-:-:S05]  /*3760*/  @P0 HADD2.F32 R185, -RZ, R174.H1_H1 ;  /* 0x300000aeffb90230 */ /* 0x000fca0000004100 */
[-C--:B------:R-:W-:Y:S01]  /*3770*/  @P0 FMUL.FTZ R184, R185, R234.reuse ;  /* 0x000000eab9b80220 */ /* 0x080fe20000410000 */
[----:B------:R-:W-:-:S03]  /*3780*/  FMUL.FTZ R185, R53, R234 ;  /* 0x000000ea35b97220 */ /* 0x000fc60000410000 */
[----:B------:R-:W-:Y:S02]  /*3790*/  FADD.FTZ R133, R133, R184 ;  /* 0x000000b885857221 */ /* 0x000fe40000010000 */
[----:B------:R-:W-:-:S04]  /*37a0*/  FSEL R185, R185, RZ, P0 ;  /* 0x000000ffb9b97208 */ /* 0x000fc80000000000 */
[----:B------:R-:W-:-:S04]  /*37b0*/  F2FP.F16.F32.PACK_AB R185, RZ, R185 ;  /* 0x000000b9ffb9723e */ /* 0x000fc800000000ff */
[----:B------:R-:W-:-:S07]  /*37c0*/  PRMT R178, R178, 0x5410, R185 ;  /* 0x00005410b2b27816 */ /* 0x000fce00000000b9 */
.L_x_9029:
[----:B------:R-:W-:Y:S05]  /*37d0*/  BSYNC B2 ;  /* 0x0000000000027941 */ /* 0x000fea0003800000 */
.L_x_9028:
        /* <DEDUP_REMOVED lines=14> */
.L_x_9031:
[----:B------:R-:W-:Y:S05]  /*38c0*/  BSYNC B2 ;  /* 0x0000000000027941 */ /* 0x000fea0003800000 */
.L_x_9030:
        /* <DEDUP_REMOVED lines=13> */
.L_x_9033:
[----:B------:R-:W-:Y:S05]  /*39a0*/  BSYNC B2 ;  /* 0x0000000000027941 */ /* 0x000fea0003800000 */
.L_x_9032:
        /* <DEDUP_REMOVED lines=14> */
.L_x_9035:
[----:B------:R-:W-:Y:S05]  /*3a90*/  BSYNC B2 ;  /* 0x0000000000027941 */ /* 0x000fea0003800000 */
.L_x_9034:
        /* <DEDUP_REMOVED lines=27> */
.L_x_9037:
[----:B------:R-:W-:Y:S05]  /*3c50*/  BSYNC B2 ;  /* 0x0000000000027941 */ /* 0x000fea0003800000 */
.L_x_9036:
[----:B------:R3:W-:Y:S01]  /*3c60*/  @P6 STG.E.128 desc[UR4][R184.64], R92 ;  /* 0x0000005cb8006986 */ /* 0x0007e2000c101d04 */
[----:B------:R-:W-:Y:S02]  /*3c70*/  IADD3 R191, R191, 0x20, RZ ;  /* 0x00000020bfbf7810 */ /* 0x000fe40007ffe0ff */
[----:B------:R-:W-:Y:S01]  /*3c80*/  IADD3 R6, R6, 0x20, RZ ;  /* 0x0000002006067810 */ /* 0x000fe20007ffe0ff */
[----:B------:R3:W-:Y:S04]  /*3c90*/  @P6 STG.E.128 desc[UR4][R184.64+0x10], R160 ;  /* 0x000010a0b8006986 */ /* 0x0007e8000c101d04 */
[----:B------:R3:W-:Y:S02]  /*3ca0*/  @P1 STG.E.128 desc[UR4][R180.64], R176 ;  /* 0x000000b0b4001986 */ /* 0x0007e4000c101d04 */
.L_x_9003:
[----:B------:R-:W-:Y:S05]  /*3cb0*/  BSYNC B1 ;  /* 0x0000000000017941 */ /* 0x000fea0003800000 */
.L_x_9002:
        /* <DEDUP_REMOVED lines=15> */
.L_x_9041:
[----:B------:R-:W-:Y:S05]  /*3db0*/  BSYNC B2 ;  /* 0x0000000000027941 */ /* 0x000fea0003800000 */
.L_x_9040:
        /* <DEDUP_REMOVED lines=13> */
.L_x_9043:
[----:B------:R-:W-:Y:S05]  /*3e90*/  BSYNC B2 ;  /* 0x0000000000027941 */ /* 0x000fea0003800000 */
.L_x_9042:
        /* <DEDUP_REMOVED lines=13> */
.L_x_9045:
[----:B------:R-:W-:Y:S05]  /*3f70*/  BSYNC B2 ;  /* 0x0000000000027941 */ /* 0x000fea0003800000 */
.L_x_9044:
        /* <DEDUP_REMOVED lines=13> */
.L_x_9047:
[----:B------:R-:W-:Y:S05]  /*4050*/  BSYNC B2 ;  /* 0x0000000000027941 */ /* 0x000fea0003800000 */
.L_x_9046:
        /* <DEDUP_REMOVED lines=13> */
.L_x_9049:
[----:B------:R-:W-:Y:S05]  /*4130*/  BSYNC B2 ;  /* 0x0000000000027941 */ /* 0x000fea0003800000 */
.L_x_9048:
        /* <DEDUP_REMOVED lines=13> */
.L_x_9051:
[----:B------:R-:W-:Y:S05]  /*4210*/  BSYNC B2 ;  /* 0x0000000000027941 */ /* 0x000fea0003800000 */
.L_x_9050:
        /* <DEDUP_REMOVED lines=13> */
.L_x_9053:
[----:B------:R-:W-:Y:S05]  /*42f0*/  BSYNC B2 ;  /* 0x0000000000027941 */ /* 0x000fea0003800000 */
.L_x_9052:
        /* <DEDUP_REMOVED lines=13> */
.L_x_9055:
[----:B------:R-:W-:Y:S05]  /*43d0*/  BSYNC B2 ;  /* 0x0000000000027941 */ /* 0x000fea0003800000 */
.L_x_9054:
        /* <DEDUP_REMOVED lines=13> */
.L_x_9057:
[----:B------:R-:W-:Y:S05]  /*44b0*/  BSYNC B2 ;  /* 0x0000000000027941 */ /* 0x000fea0003800000 */
.L_x_9056:
        /* <DEDUP_REMOVED lines=13> */
.L_x_9059:
[----:B------:R-:W-:Y:S05]  /*4590*/  BSYNC B2 ;  /* 0x0000000000027941 */ /* 0x000fea0003800000 */
.L_x_9058:
[----:B------:R-:W-:Y:S04]  /*45a0*/  BSSY B2, `(.L_x_9060) ;  /* 0x000000d000027945 */ /* 0x000fe80003800000 */
[----:B------:R-:W-:Y:S05]  /*45b0*/  @!P1 BRA `(.L_x_9061) ;  /* 0x00000000002c9947 */ /* 0x000fea0003800000 */
[----:B------:R-:W-:Y:S01]  /*45c0*/  LOP3.LUT P6, RZ, R205, 0xff, RZ, 0xc0, !PT ;  /* 0x000000ffcdff7812 */ /* 0x000fe200078cc0ff */
[----:B------:R-:W-:Y:S01]  /*45d0*/  FMUL.FTZ R234, R239, UR11 ;  /* 0x0000000befea7c20 */ /* 0x000fe20008410000 */
[----:B------:R-:W-:-:S03]  /*45e0*/  MOV R241, RZ ;  /* 0x000000ff00f17202 */ /* 0x000fc60000000f00 */
[----:B----4-:R-:W-:-:S08]  /*45f0*/  FMUL.FTZ R243, R234, UR10 ;  /* 0x0000000aeaf37c20 */ /* 0x010fd00008410000 */
[----:B------:R-:W-:-:S05]  /*4600*/  @P6 HADD2.F32 R234, -RZ, R174.H0_H0 ;  /* 0x200000aeffea6230 */ /* 0x000fca0000004100 */
[-C--:B------:R-:W-:Y:S01]  /*4610*/  @P6 FMUL.FTZ R241, R234, R243.reuse ;  /* 0x000000f3eaf16220 */ /* 0x080fe20000410000 */
[----:B------:R-:W-:-:S03]  /*4620*/  FMUL.FTZ R234, R68, R243 ;  /* 0x000000f344ea7220 */ /* 0x000fc60000410000 */
[----:B------:R-:W-:Y:S02]  /*4630*/  FADD.FTZ R140, R140, R241 ;  /* 0x000000f18c8c7221 */ /* 0x000fe40000010000 */
[----:B------:R-:W-:-:S04]  /*4640*/  FSEL R234, R234, RZ, P6 ;  /* 0x000000ffeaea7208 */ /* 0x000fc80003000000 */
[----:B------:R-:W-:-:S04]  /*4650*/  F2FP.F16.F32.PACK_AB R234, RZ, R234 ;  /* 0x000000eaffea723e */ /* 0x000fc800000000ff */
[----:B------:R-:W-:-:S07]  /*4660*/  PRMT R178, R234, 0x7610, R178 ;  /* 0x00007610eab27816 */ /* 0x000fce00000000b2 */
.L_x_9061:
[----:B------:R-:W-:Y:S05]  /*4670*/  BSYNC B2 ;  /* 0x0000000000027941 */ /* 0x000fea0003800000 */
.L_x_9060:
        /* <DEDUP_REMOVED lines=13> */
.L_x_9063:
[----:B------:R-:W-:Y:S05]  /*4750*/  BSYNC B2 ;  /* 0x0000000000027941 */ /* 0x000fea0003800000 */
.L_x_9062:
        /* <DEDUP_REMOVED lines=13> */
.L_x_9065:
[----:B------:R-:W-:Y:S05]  /*4830*/  BSYNC B2 ;  /* 0x0000000000027941 */ /* 0x000fea0003800000 */
.L_x_9064:
        /* <DEDUP_REMOVED lines=13> */
.L_x_9067:
[----:B------:R-:W-:Y:S05]  /*4910*/  BSYNC B2 ;  /* 0x0000000000027941 */ /* 0x000fea0003800000 */
.L_x_9066:
[----:B------:R-:W-:Y:S04]  /*4920*/  BSSY B2, `(.L_x_9068) ;  /* 0x000000d000027945 */ /* 0x000fe80003800000 */
[----:B------:R-:W-:Y:S05]  /*4930*/  @!P1 BRA `(.L_x_9069) ;  /* 0x00000000002c9947 */ /* 0x000fea0003800000 */
[----:B------:R-:W-:Y:S01]  /*4940*/  LOP3.LUT P6, RZ, R205, 0xff0000, RZ, 0xc0, !PT ;  /* 0x00ff0000cdff7812 */ /* 0x000fe200078cc0ff */
[----:B------:R-:W-:Y:S01]  /*4950*/  FMUL.FTZ R236, R241, UR11 ;  /* 0x0000000bf1ec7c20 */ /* 0x000fe20008410000 */
[----:B----4-:R-:W-:-:S03]  /*4960*/  MOV R243, RZ ;  /* 0x000000ff00f37202 */ /* 0x010fc60000000f00 */
        /* <DEDUP_REMOVED lines=8> */
.L_x_9069:
[----:B------:R-:W-:Y:S05]  /*49f0*/  BSYNC B2 ;  /* 0x0000000000027941 */ /* 0x000fea0003800000 */
.L_x_9068:
        /* <DEDUP_REMOVED lines=13> */
.L_x_9071:
[----:B------:R-:W-:Y:S05]  /*4ad0*/  BSYNC B2 ;  /* 0x0000000000027941 */ /* 0x000fea0003800000 */
.L_x_9070:
        /* <DEDUP_REMOVED lines=25> */
.L_x_9073:
[----:B------:R-:W-:Y:S05]  /*4c70*/  BSYNC B2 ;  /* 0x0000000000027941 */ /* 0x000fea0003800000 */
.L_x_9072:
[----:B------:R0:W-:Y:S04]  /*4c80*/  @P0 STG.E.128 desc[UR4][R186.64], R92 ;  /* 0x0000005cba000986 */ /* 0x0001e8000c101d04 */
[----:B------:R0:W-:Y:S04]  /*4c90*/  @P0 STG.E.128 desc[UR4][R186.64+0x10], R160 ;  /* 0x000010a0ba000986 */ /* 0x0001e8000c101d04 */
[----:B------:R0:W-:Y:S02]  /*4ca0*/  @P1 STG.E.128 desc[UR4][R184.64], R176 ;  /* 0x000000b0b8001986 */ /* 0x0001e4000c101d04 */
.L_x_9039:
[----:B------:R-:W-:Y:S05]  /*4cb0*/  BSYNC B1 ;  /* 0x0000000000017941 */ /* 0x000fea0003800000 */
.L_x_9038:
[----:B--23--:R-:W2:Y:S02]  /*4cc0*/  LDC.64 R180, c[0x0][0x210] ;  /* 0x00008400ffb47b82 */ /* 0x00cea40000000a00 */
[----:B--2---:R-:W-:-:S04]  /*4cd0*/  LEA R2, R180, R2, 0x2 ;  /* 0x00000002b4027211 */ /* 0x004fc800078e10ff */
[----:B------:R-:W-:-:S13]  /*4ce0*/  ISETP.GE.AND P0, PT, R2, R181, PT ;  /* 0x000000b50200720c */ /* 0x000fda0003f06270 */
[----:B------:R-:W-:Y:S05]  /*4cf0*/  @!P0 BRA `(.L_x_9074) ;  /* 0xffffffb800248947 */ /* 0x000fea000383ffff */
.L_x_8953:
[----:B------:R-:W-:Y:S05]  /*4d00*/  BSYNC B0 ;  /* 0x0000000000007941 */ /* 0x000fea0003800000 */
.L_x_8952:
        /* <DEDUP_REMOVED lines=9> */
[----:B------:R-:W-:-:S05]  /*4da0*/  LOP3.LUT R7, R30, 0x1f, RZ, 0xc0, !PT ;  /* 0x0000001f1e077812 */ /* 0x000fca00078ec0ff */
[----:B------:R-:W-:Y:S01]  /*4db0*/  IMAD R0, R0, 0x60, R7 ;  /* 0x0000006000007824 */ /* 0x000fe200078e0207 */
[----:B0-----:R-:W-:Y:S01]  /*4dc0*/  LEA R3, R3, R2, 0x18 ;  /* 0x0000000203037211 */ /* 0x001fe200078ec0ff */
[----:B---3--:R-:W-:-:S03]  /*4dd0*/  IMAD R27, R18, R5, RZ ;  /* 0x00000005121b7224 */ /* 0x008fc600078e02ff */
[-C--:B------:R-:W-:Y:S02]  /*4de0*/  LEA R0, R0, R3.reuse, 0x5 ;  /* 0x0000000300007211 */ /* 0x080fe400078e28ff */
[----:B------:R-:W-:Y:S02]  /*4df0*/  LEA R3, R30, R3, 0x2 ;  /* 0x000000031e037211 */ /* 0x000fe400078e10ff */
[----:B------:R-:W-:Y:S01]  /*4e00*/  IADD3 R18, R5, 0x7f, -R30 ;  /* 0x0000007f05127810 */ /* 0x000fe20007ffe81e */
[----:B------:R-:W-:Y:S01]  /*4e10*/  STS.128 [R0], R96 ;  /* 0x0000006000007388 */ /* 0x000fe20000000c00 */
[----:B------:R-:W-:Y:S02]  /*4e20*/  IADD3 R30, P6, R27, R30, RZ ;  /* 0x0000001e1b1e7210 */ /* 0x000fe40007fde0ff */
[C---:B------:R-:W-:Y:S01]  /*4e30*/  LOP3.LUT P5, RZ, R18.reuse, 0xffffff80, RZ, 0xc0, !PT ;  /* 0xffffff8012ff7812 */ /* 0x040fe200078ac0ff */
[----:B------:R-:W-:Y:S01]  /*4e40*/  STS.128 [R0+0x10], R100 ;  /* 0x0000106400007388 */ /* 0x000fe20000000c00 */
[----:B------:R-:W-:-:S02]  /*4e50*/  ISETP.GE.U32.AND P4, PT, R18, 0x100, PT ;  /* 0x000001001200780c */ /* 0x000fc40003f86070 */
[C---:B------:R-:W-:Y:S01]  /*4e60*/  ISETP.GE.U32.AND P3, PT, R18.reuse, 0x180, PT ;  /* 0x000001801200780c */ /* 0x040fe20003f66070 */
[----:B------:R-:W-:Y:S01]  /*4e70*/  STS.128 [R0+0x400], R104 ;  /* 0x0004006800007388 */ /* 0x000fe20000000c00 */
[C---:B------:R-:W-:Y:S02]  /*4e80*/  ISETP.GE.U32.AND P2, PT, R18.reuse, 0x200, PT ;  /* 0x000002001200780c */ /* 0x040fe40003f46070 */
[C---:B------:R-:W-:Y:S01]  /*4e90*/  ISETP.GE.U32.AND P1, PT, R18.reuse, 0x280, PT ;  /* 0x000002801200780c */ /* 0x040fe20003f26070 */
[----:B------:R-:W-:Y:S01]  /*4ea0*/  STS.128 [R0+0x410], R108 ;  /* 0x0004106c00007388 */ /* 0x000fe20000000c00 */
[----:B------:R-:W-:-:S03]  /*4eb0*/  ISETP.GE.U32.AND P0, PT, R18, 0x300, PT ;  /* 0x000003001200780c */ /* 0x000fc60003f06070 */
        /* <DEDUP_REMOVED lines=183> */
.L_x_9076:
[----:B------:R-:W-:Y:S05]  /*5a30*/  BSYNC B0 ;  /* 0x0000000000007941 */ /* 0x000fea0003800000 */
.L_x_9075:
        /* <DEDUP_REMOVED lines=16> */
.L_x_9078:
[----:B------:R-:W-:Y:S05]  /*5b40*/  BSYNC B0 ;  /* 0x0000000000007941 */ /* 0x000fea0003800000 */
.L_x_9077:
        /* <DEDUP_REMOVED lines=16> */
.L_x_9080:
[----:B------:R-:W-:Y:S05]  /*5c50*/  BSYNC B0 ;  /* 0x0000000000007941 */ /* 0x000fea0003800000 */
.L_x_9079:
        /* <DEDUP_REMOVED lines=16> */
.L_x_9082:
[----:B------:R-:W-:Y:S05]  /*5d60*/  BSYNC B0 ;  /* 0x0000000000007941 */ /* 0x000fea0003800000 */
.L_x_9081:
        /* <DEDUP_REMOVED lines=16> */
.L_x_9084:
[----:B------:R-:W-:Y:S05]  /*5e70*/  BSYNC B0 ;  /* 0x0000000000007941 */ /* 0x000fea0003800000 */
.L_x_9083:
        /* <DEDUP_REMOVED lines=9> */
.L_x_8965:
[----:B------:R-:W-:Y:S01]  /*5f10*/  HFMA2.MMA R190, -RZ, RZ, 0, 5.9604644775390625e-08 ;  /* 0x00000001ffbe7435 */ /* 0x000fe200000001ff */
[----:B------:R-:W-:Y:S01]  /*5f20*/  BSSY B1, `(.L_x_9085) ;  /* 0x0000006000017945 */ /* 0x000fe20003800000 */
[----:B------:R-:W-:Y:S02]  /*5f30*/  MOV R191, 0x1f ;  /* 0x0000001f00bf7802 */ /* 0x000fe40000000f00 */
[----:B------:R-:W-:-:S07]  /*5f40*/  MOV R188, 0xffffffff ;  /* 0xffffffff00bc7802 */ /* 0x000fce0000000f00 */
[----:B0-2345:R-:W-:Y:S05]  /*5f50*/  WARPSYNC.COLLECTIVE R188, `(.L_x_9086) ;  /* 0x00000000bc087348 */ /* 0x03dfea0003c00000 */
[----:B------:R1:W0:Y:S02]  /*5f60*/  SHFL.BFLY P0, R189, R239, R190, R191 ;  /* 0x0c0000beefbd7389 */ /* 0x00022400000000bf */
[----:B012345:R-:W-:Y:S01]  /*5f70*/  ENDCOLLECTIVE ;  /* 0x000000000000791b */ /* 0x03ffe20003800000 */
.L_x_9086:
[----:B------:R-:W-:Y:S05]  /*5f80*/  BSYNC B1 ;  /* 0x0000000000017941 */ /* 0x000fea0003800000 */
.L_x_9085:
        /* <DEDUP_REMOVED lines=9> */
.L_x_9087:
[----:B------:R-:W-:Y:S01]  /*6020*/  HFMA2.MMA R190, -RZ, RZ, 0, 1.1920928955078125e-07 ;  /* 0x00000002ffbe7435 */ /* 0x000fe200000001ff */
[----:B------:R-:W-:Y:S02]  /*6030*/  MOV R239, R180 ;  /* 0x000000b400ef7202 */ /* 0x000fe40000000f00 */
[----:B------:R-:W-:-:S08]  /*6040*/  MOV R181, R189 ;  /* 0x000000bd00b57202 */ /* 0x000fd00000000f00 */
[----:B------:R-:W-:Y:S05]  /*6050*/  WARPSYNC.COLLECTIVE R188, `(.L_x_9088) ;  /* 0x00000000bc087348 */ /* 0x000fea0003c00000 */
[----:B------:R0:W1:Y:S02]  /*6060*/  SHFL.BFLY P0, R189, R239, R190, R191 ;  /* 0x0c0000beefbd7389 */ /* 0x00006400000000bf */
[----:B01----:R-:W-:Y:S01]  /*6070*/  ENDCOLLECTIVE ;  /* 0x000000000000791b */ /* 0x003fe20003800000 */
.L_x_9088:
[----:B------:R-:W-:-:S05]  /*6080*/  FADD.FTZ R181, R181, R238 ;  /* 0x000000eeb5b57221 */ /* 0x000fca0000010000 */
[----:B------:R-:W-:Y:S02]  /*6090*/  MOV R239, R181 ;  /* 0x000000b500ef7202 */ /* 0x000fe40000000f00 */
[----:B------:R-:W-:-:S07]  /*60a0*/  MOV R183, R189 ;  /* 0x000000bd00b77202 */ /* 0x000fce0000000f00 */
[----:B------:R-:W-:Y:S05]  /*60b0*/  WARPSYNC.COLLECTIVE R188, `(.L_x_9089) ;  /* 0x00000000bc087348 */ /* 0x000fea0003c00000 */
[----:B------:R0:W1:Y:S02]  /*60c0*/  SHFL.BFLY P0, R189, R239, R190, R191 ;  /* 0x0c0000beefbd7389 */ /* 0x00006400000000bf */
[----:B01----:R-:W-:Y:S01]  /*60d0*/  ENDCOLLECTIVE ;  /* 0x000000000000791b */ /* 0x003fe20003800000 */
.L_x_9089:
[----:B------:R-:W-:Y:S01]  /*60e0*/  FADD.FTZ R183, R180, R183 ;  /* 0x000000b7b4b77221 */ /* 0x000fe20000010000 */
[----:B------:R-:W-:-:S04]  /*60f0*/  HFMA2.MMA R190, -RZ, RZ, 0, 2.384185791015625e-07 ;  /* 0x00000004ffbe7435 */ /* 0x000fc800000001ff */
[----:B------:R-:W-:Y:S02]  /*6100*/  MOV R239, R183 ;  /* 0x000000b700ef7202 */ /* 0x000fe40000000f00 */
[----:B------:R-:W-:-:S07]  /*6110*/  MOV R182, R189 ;  /* 0x000000bd00b67202 */ /* 0x000fce0000000f00 */
[----:B------:R-:W-:Y:S05]  /*6120*/  WARPSYNC.COLLECTIVE R188, `(.L_x_9090) ;  /* 0x00000000bc087348 */ /* 0x000fea0003c00000 */
[----:B------:R0:W1:Y:S02]  /*6130*/  SHFL.BFLY P0, R189, R239, R190, R191 ;  /* 0x0c0000beefbd7389 */ /* 0x00006400000000bf */
[----:B01----:R-:W-:Y:S01]  /*6140*/  ENDCOLLECTIVE ;  /* 0x000000000000791b */ /* 0x003fe20003800000 */
.L_x_9090:
[----:B------:R-:W-:-:S05]  /*6150*/  FADD.FTZ R182, R181, R182 ;  /* 0x000000b6b5b67221 */ /* 0x000fca0000010000 */
[----:B------:R-:W-:Y:S02]  /*6160*/  MOV R239, R182 ;  /* 0x000000b600ef7202 */ /* 0x000fe40000000f00 */
[----:B------:R-:W-:-:S07]  /*6170*/  MOV R184, R189 ;  /* 0x000000bd00b87202 */ /* 0x000fce0000000f00 */
[----:B------:R-:W-:Y:S05]  /*6180*/  WARPSYNC.COLLECTIVE R188, `(.L_x_9091) ;  /* 0x00000000bc087348 */ /* 0x000fea0003c00000 */
[----:B------:R0:W1:Y:S02]  /*6190*/  SHFL.BFLY P0, R189, R239, R190, R191 ;  /* 0x0c0000beefbd7389 */ /* 0x00006400000000bf */
[----:B01----:R-:W-:Y:S01]  /*61a0*/  ENDCOLLECTIVE ;  /* 0x000000000000791b */ /* 0x003fe20003800000 */
.L_x_9091:
[----:B------:R-:W-:Y:S01]  /*61b0*/  FADD.FTZ R184, R183, R184 ;  /* 0x000000b8b7b87221 */ /* 0x000fe20000010000 */
[----:B------:R-:W-:-:S04]  /*61c0*/  HFMA2.MMA R190, -RZ, RZ, 0, 4.76837158203125e-07 ;  /* 0x00000008ffbe7435 */ /* 0x000fc800000001ff */
[----:B------:R-:W-:Y:S02]  /*61d0*/  MOV R239, R184 ;  /* 0x000000b800ef7202 */ /* 0x000fe40000000f00 */
[----:B------:R-:W-:-:S07]  /*61e0*/  MOV R185, R189 ;  /* 0x000000bd00b97202 */ /* 0x000fce0000000f00 */
[----:B------:R-:W-:Y:S05]  /*61f0*/  WARPSYNC.COLLECTIVE R188, `(.L_x_9092) ;  /* 0x00000000bc087348 */ /* 0x000fea0003c00000 */
[----:B------:R0:W1:Y:S02]  /*6200*/  SHFL.BFLY P0, R189, R239, R190, R191 ;  /* 0x0c0000beefbd7389 */ /* 0x00006400000000bf */
[----:B01----:R-:W-:Y:S01]  /*6210*/  ENDCOLLECTIVE ;  /* 0x000000000000791b */ /* 0x003fe20003800000 */
.L_x_9092:
[----:B------:R-:W-:-:S05]  /*6220*/  FADD.FTZ R185, R182, R185 ;  /* 0x000000b9b6b97221 */ /* 0x000fca0000010000 */
[----:B------:R-:W-:Y:S02]  /*6230*/  MOV R239, R185 ;  /* 0x000000b900ef7202 */ /* 0x000fe40000000f00 */
[----:B------:R-:W-:-:S07]  /*6240*/  MOV R187, R189 ;  /* 0x000000bd00bb7202 */ /* 0x000fce0000000f00 */
[----:B------:R-:W-:Y:S05]  /*6250*/  WARPSYNC.COLLECTIVE R188, `(.L_x_9093) ;  /* 0x00000000bc087348 */ /* 0x000fea0003c00000 */
[----:B------:R0:W1:Y:S02]  /*6260*/  SHFL.BFLY P0, R189, R239, R190, R191 ;  /* 0x0c0000beefbd7389 */ /* 0x00006400000000bf */
[----:B01----:R-:W-:Y:S01]  /*6270*/  ENDCOLLECTIVE ;  /* 0x000000000000791b */ /* 0x003fe20003800000 */
.L_x_9093:
[----:B------:R-:W-:Y:S01]  /*6280*/  FADD.FTZ R187, R184, R187 ;  /* 0x000000bbb8bb7221 */ /* 0x000fe20000010000 */
[----:B------:R-:W-:-:S04]  /*6290*/  HFMA2.MMA R190, -RZ, RZ, 0, 9.5367431640625e-07 ;  /* 0x00000010ffbe7435 */ /* 0x000fc800000001ff */
[----:B------:R-:W-:Y:S02]  /*62a0*/  MOV R239, R187 ;  /* 0x000000bb00ef7202 */ /* 0x000fe40000000f00 */
[----:B------:R-:W-:-:S07]  /*62b0*/  MOV R186, R189 ;  /* 0x000000bd00ba7202 */ /* 0x000fce0000000f00 */
[----:B------:R-:W-:Y:S05]  /*62c0*/  WARPSYNC.COLLECTIVE R188, `(.L_x_9094) ;  /* 0x00000000bc087348 */ /* 0x000fea0003c00000 */
[----:B------:R0:W1:Y:S02]  /*62d0*/  SHFL.BFLY P0, R189, R239, R190, R191 ;  /* 0x0c0000beefbd7389 */ /* 0x00006400000000bf */
[----:B01----:R-:W-:Y:S01]  /*62e0*/  ENDCOLLECTIVE ;  /* 0x000000000000791b */ /* 0x003fe20003800000 */
.L_x_9094:
[----:B------:R-:W-:-:S05]  /*62f0*/  FADD.FTZ R186, R185, R186 ;  /* 0x000000bab9ba7221 */ /* 0x000fca0000010000 */
[----:B------:R-:W-:Y:S02]  /*6300*/  MOV R239, R186 ;  /* 0x000000ba00ef7202 */ /* 0x000fe40000000f00 */
[----:B------:R-:W-:-:S07]  /*6310*/  MOV R180, R189 ;  /* 0x000000bd00b47202 */ /* 0x000fce0000000f00 */
[----:B------:R-:W-:Y:S05]  /*6320*/  WARPSYNC.COLLECTIVE R188, `(.L_x_9095) ;  /* 0x00000000bc087348 */ /* 0x000fea0003c00000 */
[----:B------:R0:W1:Y:S02]  /*6330*/  SHFL.BFLY P0, R189, R239, R190, R191 ;  /* 0x0c0000beefbd7389 */ /* 0x00006400000000bf */
[----:B01----:R-:W-:Y:S01]  /*6340*/  ENDCOLLECTIVE ;  /* 0x000000000000791b */ /* 0x003fe20003800000 */
.L_x_9095:
[----:B------:R-:W-:Y:S01]  /*6350*/  MOV R181, R189 ;  /* 0x000000bd00b57202 */ /* 0x000fe20000000f00 */
[----:B------:R-:W-:Y:S06]  /*6360*/  BRA `(.L_x_9096) ;  /* 0xffffffb800187947 */ /* 0x000fec000383ffff */
.L_x_9097:
        /* <DEDUP_REMOVED lines=9> */
.L_x_11813:


//--------------------- .text._ZN10layer_norm22ln_bwd_finalize_kernelINS_22Kernel_traits_finalizeILj768Ef6__halffS2_fjLb1ELj1024ELj4ENS_18Kernel_traits_baseILj768EfS2_fS2_fjLj1024EEEEELb1ELb1EEEvNS_9BwdParamsE --------------------------
	.section	.text._ZN10layer_norm22ln_bwd_finalize_kernelINS_22Kernel_traits_finalizeILj768Ef6__halffS2_fjLb1ELj1024ELj4ENS_18Kernel_traits_baseILj768EfS2_fS2_fjLj1024EEEEELb1ELb1EEEvNS_9BwdParamsE,"ax",@progbits
	.align	128
        .global         _ZN10layer_norm22ln_bwd_finalize_kernelINS_22Kernel_traits_finalizeILj768Ef6__halffS2_fjLb1ELj1024ELj4ENS_18Kernel_traits_baseILj768EfS2_fS2_fjLj1024EEEEELb1ELb1EEEvNS_9BwdParamsE
        .type           _ZN10layer_norm22ln_bwd_finalize_kernelINS_22Kernel_traits_finalizeILj768Ef6__halffS2_fjLb1ELj1024ELj4ENS_18Kernel_traits_baseILj768EfS2_fS2_fjLj1024EEEEELb1ELb1EEEvNS_9BwdParamsE,@function
        .size           _ZN10layer_norm22ln_bwd_finalize_kernelINS_22Kernel_traits_finalizeILj768Ef6__halffS2_fjLb1ELj1024ELj4ENS_18Kernel_traits_baseILj768EfS2_fS2_fjLj1024EEEEELb1ELb1EEEvNS_9BwdParamsE,(.L_x_11814 - _ZN10layer_norm22ln_bwd_finalize_kernelINS_22Kernel_traits_finalizeILj768Ef6__halffS2_fjLb1ELj1024ELj4ENS_18Kernel_traits_baseILj768EfS2_fS2_fjLj1024EEEEELb1ELb1EEEvNS_9BwdParamsE)
        .other          _ZN10layer_norm22ln_bwd_finalize_kernelINS_22Kernel_traits_finalizeILj768Ef6__halffS2_fjLb1ELj1024ELj4ENS_18Kernel_traits_baseILj768EfS2_fS2_fjLj1024EEEEELb1ELb1EEEvNS_9BwdParamsE,@"STO_CUDA_ENTRY STV_DEFAULT"
_ZN10layer_norm22ln_bwd_finalize_kernelINS_22Kernel_traits_finalizeILj768Ef6__halffS2_fjLb1ELj1024ELj4ENS_18Kernel_traits_baseILj768EfS2_fS2_fjLj1024EEEEELb1ELb1EEEvNS_9BwdParamsE:
.text._ZN10layer_norm22ln_bwd_finalize_kernelINS_22Kernel_traits_finalizeILj768Ef6__halffS2_fjLb1ELj1024ELj4ENS_18Kernel_traits_baseILj768EfS2_fS2_fjLj1024EEEEELb1ELb1EEEvNS_9BwdParamsE:
        /* <DEDUP_REMOVED lines=25> */
.L_x_9109:
        /* <DEDUP_REMOVED lines=33> */
.L_x_9102:
        /* <DEDUP_REMOVED lines=49> */
.L_x_9101:
[----:B------:R-:W-:Y:S05]  /*06b0*/  BSYNC B1 ;  /* 0x0000000000017941 */ /* 0x000fea0003800000 */
.L_x_9100:
        /* <DEDUP_REMOVED lines=32> */
.L_x_9104:
[----:B------:R-:W-:Y:S05]  /*08c0*/  BSYNC B1 ;  /* 0x0000000000017941 */ /* 0x000fea0003800000 */
.L_x_9103:
        /* <DEDUP_REMOVED lines=16> */
.L_x_9099:
[----:B------:R-:W-:Y:S05]  /*09d0*/  BSYNC B0 ;  /* 0x0000000000007941 */ /* 0x000fea0003800000 */
.L_x_9098:
        /* <DEDUP_REMOVED lines=40> */
.L_x_9125:
        /* <DEDUP_REMOVED lines=8> */
.L_x_9105:
        /* <DEDUP_REMOVED lines=18> */
.L_x_9108:
[----:B------:R-:W-:Y:S05]  /*0e00*/  BSYNC B0 ;  /* 0x0000000000007941 */ /* 0x000fea0003800000 */
.L_x_9107:
[C---:B------:R-:W-:Y:S01]  /*0e10*/  ISETP.GT.U32.AND P1, PT, R4.reuse, -0x301, PT ;  /* 0xfffffcff0400780c */ /* 0x040fe20003f24070 */
[----:B------:R-:W-:Y:S01]  /*0e20*/  VIADD R4, R4, 0x300 ;  /* 0x0000030004047836 */ /* 0x000fe20000000000 */
[----:B------:R-:W-:-:S11]  /*0e30*/  IADD3 R5, R5, 0x180, RZ ;  /* 0x0000018005057810 */ /* 0x000fd60007ffe0ff */
[----:B------:R-:W-:Y:S05]  /*0e40*/  @P1 BRA `(.L_x_9109) ;  /* 0xfffffff000d01947 */ /* 0x000fea000383ffff */
[----:B------:R-:W-:Y:S05]  /*0e50*/  EXIT ;  /* 0x000000000000794d */ /* 0x000fea0003800000 */
.L_x_9106:
[----:B------:R-:W-:Y:S01]  /*0e60*/  HFMA2.MMA R22, -RZ, RZ, 0, 5.9604644775390625e-08 ;  /* 0x00000001ff167435 */ /* 0x000fe200000001ff */
[----:B---3--:R-:W-:Y:S02]  /*0e70*/  MOV R23, R8 ;  /* 0x0000000800177202 */ /* 0x008fe40000000f00 */
[----:B------:R-:W-:Y:S02]  /*0e80*/  MOV R25, 0x1f ;  /* 0x0000001f00197802 */ /* 0x000fe40000000f00 */
[----:B------:R-:W-:-:S07]  /*0e90*/  MOV R20, 0xffffffff ;  /* 0xffffffff00147802 */ /* 0x000fce0000000f00 */
[----:B012---:R-:W-:Y:S05]  /*0ea0*/  WARPSYNC.COLLECTIVE R20, `(.L_x_9110) ;  /* 0x0000000014087348 */ /* 0x007fea0003c00000 */
[----:B------:R3:W4:Y:S02]  /*0eb0*/  SHFL.BFLY P2, R21, R23, R22, R25 ;  /* 0x0c00001617157389 */ /* 0x0007240000040019 */
[----:B01234-:R-:W-:Y:S01]  /*0ec0*/  ENDCOLLECTIVE ;  /* 0x000000000000791b */ /* 0x01ffe20003800000 */
.L_x_9110:
[----:B------:R-:W-:Y:S01]  /*0ed0*/  HFMA2.MMA R22, -RZ, RZ, 0, 1.1920928955078125e-07 ;  /* 0x00000002ff167435 */ /* 0x000fe200000001ff */
[----:B------:R-:W-:-:S05]  /*0ee0*/  MOV R9, R21 ;  /* 0x0000001500097202 */ /* 0x000fca0000000f00 */
[----:B------:R-:W-:-:S05]  /*0ef0*/  FADD.FTZ R9, R8, R9 ;  /* 0x0000000908097221 */ /* 0x000fca0000010000 */
[----:B------:R-:W-:-:S07]  /*0f00*/  MOV R23, R9 ;  /* 0x0000000900177202 */ /* 0x000fce0000000f00 */
[----:B------:R-:W-:Y:S05]  /*0f10*/  WARPSYNC.COLLECTIVE R20, `(.L_x_9111) ;  /* 0x0000000014087348 */ /* 0x000fea0003c00000 */
[----:B------:R0:W1:Y:S02]  /*0f20*/  SHFL.BFLY P2, R21, R23, R22, R25 ;  /* 0x0c00001617157389 */ /* 0x0000640000040019 */
[----:B01----:R-:W-:Y:S01]  /*0f30*/  ENDCOLLECTIVE ;  /* 0x000000000000791b */ /* 0x003fe20003800000 */
.L_x_9111:
[----:B------:R-:W-:Y:S01]  /*0f40*/  HFMA2.MMA R22, -RZ, RZ, 0, 2.384185791015625e-07 ;  /* 0x00000004ff167435 */ /* 0x000fe200000001ff */
[----:B------:R-:W-:-:S04]  /*0f50*/  IMAD.MOV.U32 R12, RZ, RZ, R21 ;  /* 0x000000ffff0c7224 */ /* 0x000fc800078e0015 */
[----:B------:R-:W-:-:S05]  /*0f60*/  FADD.FTZ R12, R9, R12 ;  /* 0x0000000c090c7221 */ /* 0x000fca0000010000 */
[----:B------:R-:W-:-:S07]  /*0f70*/  MOV R23, R12 ;  /* 0x0000000c00177202 */ /* 0x000fce0000000f00 */
[----:B------:R-:W-:Y:S05]  /*0f80*/  WARPSYNC.COLLECTIVE R20, `(.L_x_9112) ;  /* 0x0000000014087348 */ /* 0x000fea0003c00000 */
[----:B------:R0:W1:Y:S02]  /*0f90*/  SHFL.BFLY P2, R21, R23, R22, R25 ;  /* 0x0c00001617157389 */ /* 0x0000640000040019 */
[----:B01----:R-:W-:Y:S01]  /*0fa0*/  ENDCOLLECTIVE ;  /* 0x000000000000791b */ /* 0x003fe20003800000 */
.L_x_9112:
[----:B------:R-:W-:Y:S01]  /*0fb0*/  HFMA2.MMA R22, -RZ, RZ, 0, 4.76837158203125e-07 ;  /* 0x00000008ff167435 */ /* 0x000fe200000001ff */
[----:B------:R-:W-:-:S05]  /*0fc0*/  MOV R13, R21 ;  /* 0x00000015000d7202 */ /* 0x000fca0000000f00 */
[----:B------:R-:W-:-:S05]  /*0fd0*/  FADD.FTZ R13, R12, R13 ;  /* 0x0000000d0c0d7221 */ /* 0x000fca0000010000 */
[----:B------:R-:W-:-:S07]  /*0fe0*/  MOV R23, R13 ;  /* 0x0000000d00177202 */ /* 0x000fce0000000f00 */
[----:B------:R-:W-:Y:S05]  /*0ff0*/  WARPSYNC.COLLECTIVE R20, `(.L_x_9113) ;  /* 0x0000000014087348 */ /* 0x000fea0003c00000 */
[----:B------:R0:W1:Y:S02]  /*1000*/  SHFL.BFLY P2, R21, R23, R22, R25 ;  /* 0x0c00001617157389 */ /* 0x0000640000040019 */
[----:B01----:R-:W-:Y:S01]  /*1010*/  ENDCOLLECTIVE ;  /* 0x000000000000791b */ /* 0x003fe20003800000 */
.L_x_9113:
[----:B------:R-:W-:Y:S01]  /*1020*/  HFMA2.MMA R22, -RZ, RZ, 0, 9.5367431640625e-07 ;  /* 0x00000010ff167435 */ /* 0x000fe200000001ff */
[----:B------:R-:W-:-:S05]  /*1030*/  MOV R8, R21 ;  /* 0x0000001500087202 */ /* 0x000fca0000000f00 */
[----:B------:R-:W-:-:S05]  /*1040*/  FADD.FTZ R9, R13, R8 ;  /* 0x000000080d097221 */ /* 0x000fca0000010000 */
[----:B------:R-:W-:-:S07]  /*1050*/  MOV R23, R9 ;  /* 0x0000000900177202 */ /* 0x000fce0000000f00 */
[----:B------:R-:W-:Y:S05]  /*1060*/  WARPSYNC.COLLECTIVE R20, `(.L_x_9114) ;  /* 0x0000000014087348 */ /* 0x000fea0003c00000 */
[----:B------:R0:W1:Y:S02]  /*1070*/  SHFL.BFLY P2, R21, R23, R22, R25 ;  /* 0x0c00001617157389 */ /* 0x0000640000040019 */
[----:B01----:R-:W-:Y:S01]  /*1080*/  ENDCOLLECTIVE ;  /* 0x000000000000791b */ /* 0x003fe20003800000 */
.L_x_9114:
[----:B------:R-:W-:Y:S01]  /*1090*/  HFMA2.MMA R22, -RZ, RZ, 0, 5.9604644775390625e-08 ;  /* 0x00000001ff167435 */ /* 0x000fe200000001ff */
[----:B------:R-:W-:Y:S01]  /*10a0*/  IMAD.MOV.U32 R23, RZ, RZ, R11 ;  /* 0x000000ffff177224 */ /* 0x000fe200078e000b */
[----:B------:R-:W-:-:S09]  /*10b0*/  MOV R8, R21 ;  /* 0x0000001500087202 */ /* 0x000fd20000000f00 */
[----:B------:R-:W-:Y:S05]  /*10c0*/  WARPSYNC.COLLECTIVE R20, `(.L_x_9115) ;  /* 0x0000000014087348 */ /* 0x000fea0003c00000 */
[----:B------:R0:W1:Y:S02]  /*10d0*/  SHFL.BFLY P2, R21, R23, R22, R25 ;  /* 0x0c00001617157389 */ /* 0x0000640000040019 */
[----:B01----:R-:W-:Y:S01]  /*10e0*/  ENDCOLLECTIVE ;  /* 0x000000000000791b */ /* 0x003fe20003800000 */
.L_x_9115:
[----:B------:R-:W-:Y:S01]  /*10f0*/  HFMA2.MMA R22, -RZ, RZ, 0, 1.1920928955078125e-07 ;  /* 0x00000002ff167435 */ /* 0x000fe200000001ff */
[----:B------:R-:W-:-:S05]  /*1100*/  MOV R12, R21 ;  /* 0x00000015000c7202 */ /* 0x000fca0000000f00 */
[----:B------:R-:W-:-:S05]  /*1110*/  FADD.FTZ R14, R11, R12 ;  /* 0x0000000c0b0e7221 */ /* 0x000fca0000010000 */
[----:B------:R-:W-:-:S07]  /*1120*/  MOV R23, R14 ;  /* 0x0000000e00177202 */ /* 0x000fce0000000f00 */
[----:B------:R-:W-:Y:S05]  /*1130*/  WARPSYNC.COLLECTIVE R20, `(.L_x_9116) ;  /* 0x0000000014087348 */ /* 0x000fea0003c00000 */
[----:B------:R0:W1:Y:S02]  /*1140*/  SHFL.BFLY P2, R21, R23, R22, R25 ;  /* 0x0c00001617157389 */ /* 0x0000640000040019 */
[----:B01----:R-:W-:Y:S01]  /*1150*/  ENDCOLLECTIVE ;  /* 0x000000000000791b */ /* 0x003fe20003800000 */
.L_x_9116:
[----:B------:R-:W-:Y:S01]  /*1160*/  HFMA2.MMA R22, -RZ, RZ, 0, 2.384185791015625e-07 ;  /* 0x00000004ff167435 */ /* 0x000fe200000001ff */
[----:B------:R-:W-:-:S05]  /*1170*/  MOV R13, R21 ;  /* 0x00000015000d7202 */ /* 0x000fca0000000f00 */
[----:B------:R-:W-:-:S05]  /*1180*/  FADD.FTZ R15, R14, R13 ;  /* 0x0000000d0e0f7221 */ /* 0x000fca0000010000 */
[----:B------:R-:W-:-:S07]  /*1190*/  MOV R23, R15 ;  /* 0x0000000f00177202 */ /* 0x000fce0000000f00 */
[----:B------:R-:W-:Y:S05]  /*11a0*/  WARPSYNC.COLLECTIVE R20, `(.L_x_9117) ;  /* 0x0000000014087348 */ /* 0x000fea0003c00000 */
[----:B------:R0:W1:Y:S02]  /*11b0*/  SHFL.BFLY P2, R21, R23, R22, R25 ;  /* 0x0c00001617157389 */ /* 0x0000640000040019 */
[----:B01----:R-:W-:Y:S01]  /*11c0*/  ENDCOLLECTIVE ;  /* 0x000000000000791b */ /* 0x003fe20003800000 */
.L_x_9117:
[----:B------:R-:W-:Y:S01]  /*11d0*/  IMAD.MOV.U32 R22, RZ, RZ, 0x8 ;  /* 0x00000008ff167424 */ /* 0x000fe200078e00ff */
[----:B------:R-:W-:-:S05]  /*11e0*/  MOV R16, R21 ;  /* 0x0000001500107202 */ /* 0x000fca0000000f00 */
[----:B------:R-:W-:-:S05]  /*11f0*/  FADD.FTZ R16, R15, R16 ;  /* 0x000000100f107221 */ /* 0x000fca0000010000 */
[----:B------:R-:W-:-:S07]  /*1200*/  MOV R23, R16 ;  /* 0x0000001000177202 */ /* 0x000fce0000000f00 */
[----:B------:R-:W-:Y:S05]  /*1210*/  WARPSYNC.COLLECTIVE R20, `(.L_x_9118) ;  /* 0x0000000014087348 */ /* 0x000fea0003c00000 */
[----:B------:R0:W1:Y:S02]  /*1220*/  SHFL.BFLY P2, R21, R23, R22, R25 ;  /* 0x0c00001617157389 */ /* 0x0000640000040019 */
[----:B01----:R-:W-:Y:S01]  /*1230*/  ENDCOLLECTIVE ;  /* 0x000000000000791b */ /* 0x003fe20003800000 */
.L_x_9118:
[----:B------:R-:W-:Y:S01]  /*1240*/  HFMA2.MMA R22, -RZ, RZ, 0, 9.5367431640625e-07 ;  /* 0x00000010ff167435 */ /* 0x000fe200000001ff */
[----:B------:R-:W-:-:S05]  /*1250*/  MOV R11, R21 ;  /* 0x00000015000b7202 */ /* 0x000fca0000000f00 */
[----:B------:R-:W-:-:S05]  /*1260*/  FADD.FTZ R11, R16, R11 ;  /* 0x0000000b100b7221 */ /* 0x000fca0000010000 */
[----:B------:R-:W-:-:S07]  /*1270*/  MOV R23, R11 ;  /* 0x0000000b00177202 */ /* 0x000fce0000000f00 */
[----:B------:R-:W-:Y:S05]  /*1280*/  WARPSYNC.COLLECTIVE R20, `(.L_x_9119) ;  /* 0x0000000014087348 */ /* 0x000fea0003c00000 */
[----:B------:R0:W1:Y:S02]  /*1290*/  SHFL.BFLY P2, R21, R23, R22, R25 ;  /* 0x0c00001617157389 */ /* 0x0000640000040019 */
[----:B01----:R-:W-:Y:S01]  /*12a0*/  ENDCOLLECTIVE ;  /* 0x000000000000791b */ /* 0x003fe20003800000 */
.L_x_9119:
[----:B------:R-:W-:Y:S01]  /*12b0*/  HFMA2.MMA R22, -RZ, RZ, 0, 5.9604644775390625e-08 ;  /* 0x00000001ff167435 */ /* 0x000fe200000001ff */
[----:B------:R-:W-:Y:S02]  /*12c0*/  MOV R23, R10 ;  /* 0x0000000a00177202 */ /* 0x000fe40000000f00 */
[----:B------:R-:W-:-:S08]  /*12d0*/  MOV R12, R21 ;  /* 0x00000015000c7202 */ /* 0x000fd00000000f00 */
[----:B------:R-:W-:Y:S05]  /*12e0*/  WARPSYNC.COLLECTIVE R20, `(.L_x_9120) ;  /* 0x0000000014087348 */ /* 0x000fea0003c00000 */
[----:B------:R0:W1:Y:S02]  /*12f0*/  SHFL.BFLY P2, R21, R23, R22, R25 ;  /* 0x0c00001617157389 */ /* 0x0000640000040019 */
[----:B01----:R-:W-:Y:S01]  /*1300*/  ENDCOLLECTIVE ;  /* 0x000000000000791b */ /* 0x003fe20003800000 */
.L_x_9120:
[----:B------:R-:W-:Y:S01]  /*1310*/  HFMA2.MMA R22, -RZ, RZ, 0, 1.1920928955078125e-07 ;  /* 0x00000002ff167435 */ /* 0x000fe200000001ff */
[----:B------:R-:W-:-:S05]  /*1320*/  MOV R13, R21 ;  /* 0x00000015000d7202 */ /* 0x000fca0000000f00 */
[----:B------:R-:W-:-:S05]  /*1330*/  FADD.FTZ R17, R10, R13 ;  /* 0x0000000d0a117221 */ /* 0x000fca0000010000 */
[----:B------:R-:W-:-:S07]  /*1340*/  MOV R23, R17 ;  /* 0x0000001100177202 */ /* 0x000fce0000000f00 */
[----:B------:R-:W-:Y:S05]  /*1350*/  WARPSYNC.COLLECTIVE R20, `(.L_x_9121) ;  /* 0x0000000014087348 */ /* 0x000fea0003c00000 */
[----:B------:R0:W1:Y:S02]  /*1360*/  SHFL.BFLY P2, R21, R23, R22, R25 ;  /* 0x0c00001617157389 */ /* 0x0000640000040019 */
[----:B01----:R-:W-:Y:S01]  /*1370*/  ENDCOLLECTIVE ;  /* 0x000000000000791b */ /* 0x003fe20003800000 */
.L_x_9121:
[----:B------:R-:W-:Y:S01]  /*1380*/  HFMA2.MMA R22, -RZ, RZ, 0, 2.384185791015625e-07 ;  /* 0x00000004ff167435 */ /* 0x000fe200000001ff */
[----:B------:R-:W-:-:S04]  /*1390*/  IMAD.MOV.U32 R16, RZ, RZ, R21 ;  /* 0x000000ffff107224 */ /* 0x000fc800078e0015 */
[----:B------:R-:W-:-:S05]  /*13a0*/  FADD.FTZ R18, R17, R16 ;  /* 0x0000001011127221 */ /* 0x000fca0000010000 */
[----:B------:R-:W-:-:S07]  /*13b0*/  MOV R23, R18 ;  /* 0x0000001200177202 */ /* 0x000fce0000000f00 */
[----:B------:R-:W-:Y:S05]  /*13c0*/  WARPSYNC.COLLECTIVE R20, `(.L_x_9122) ;  /* 0x0000000014087348 */ /* 0x000fea0003c00000 */
[----:B------:R0:W1:Y:S02]  /*13d0*/  SHFL.BFLY P2, R21, R23, R22, R25 ;  /* 0x0c00001617157389 */ /* 0x0000640000040019 */
[----:B01----:R-:W-:Y:S01]  /*13e0*/  ENDCOLLECTIVE ;  /* 0x000000000000791b */ /* 0x003fe20003800000 */
.L_x_9122:
[----:B------:R-:W-:Y:S01]  /*13f0*/  HFMA2.MMA R22, -RZ, RZ, 0, 4.76837158203125e-07 ;  /* 0x00000008ff167435 */ /* 0x000fe200000001ff */
[----:B------:R-:W-:-:S05]  /*1400*/  MOV R19, R21 ;  /* 0x0000001500137202 */ /* 0x000fca0000000f00 */
[----:B------:R-:W-:-:S05]  /*1410*/  FADD.FTZ R19, R18, R19 ;  /* 0x0000001312137221 */ /* 0x000fca0000010000 */
[----:B------:R-:W-:-:S07]  /*1420*/  MOV R23, R19 ;  /* 0x0000001300177202 */ /* 0x000fce0000000f00 */
[----:B------:R-:W-:Y:S05]  /*1430*/  WARPSYNC.COLLECTIVE R20, `(.L_x_9123) ;  /* 0x0000000014087348 */ /* 0x000fea0003c00000 */
[----:B------:R0:W1:Y:S02]  /*1440*/  SHFL.BFLY P2, R21, R23, R22, R25 ;  /* 0x0c00001617157389 */ /* 0x0000640000040019 */
[----:B01----:R-:W-:Y:S01]  /*1450*/  ENDCOLLECTIVE ;  /* 0x000000000000791b */ /* 0x003fe20003800000 */
.L_x_9123:
[----:B------:R-:W-:Y:S01]  /*1460*/  HFMA2.MMA R22, -RZ, RZ, 0, 9.5367431640625e-07 ;  /* 0x00000010ff167435 */ /* 0x000fe200000001ff */
[----:B------:R-:W-:-:S05]  /*1470*/  MOV R10, R21 ;  /* 0x00000015000a7202 */ /* 0x000fca0000000f00 */
[----:B------:R-:W-:-:S05]  /*1480*/  FADD.FTZ R10, R19, R10 ;  /* 0x0000000a130a7221 */ /* 0x000fca0000010000 */
[----:B------:R-:W-:-:S07]  /*1490*/  MOV R23, R10 ;  /* 0x0000000a00177202 */ /* 0x000fce0000000f00 */
[----:B------:R-:W-:Y:S05]  /*14a0*/  WARPSYNC.COLLECTIVE R20, `(.L_x_9124) ;  /* 0x0000000014087348 */ /* 0x000fea0003c00000 */
[----:B------:R0:W1:Y:S02]  /*14b0*/  SHFL.BFLY P2, R21, R23, R22, R25 ;  /* 0x0c00001617157389 */ /* 0x0000640000040019 */
[----:B01----:R-:W-:Y:S01]  /*14c0*/  ENDCOLLECTIVE ;  /* 0x000000000000791b */ /* 0x003fe20003800000 */
.L_x_9124:
[----:B------:R-:W-:Y:S01]  /*14d0*/  MOV R15, R21 ;  /* 0x00000015000f7202 */ /* 0x000fe20000000f00 */
[----:B------:R-:W-:Y:S06]  /*14e0*/  BRA `(.L_x_9125) ;  /* 0xfffffff400dc7947 */ /* 0x000fec000383ffff */
.L_x_9126:
        /* <DEDUP_REMOVED lines=9> */
.L_x_11814:


//--------------------- .text._ZN10layer_norm13ln_bwd_kernelINS_13Kernel_traitsIf6__halffS2_fjLj768ELj1ELj4ELj1ELj16ENS_18Kernel_traits_baseILj768EfS2_fS2_fjLj128EEEEELb1ELb1ELb1ELb1EEEvNS_9BwdParamsE --------------------------
	.section	.text._ZN10layer_norm13ln_bwd_kernelINS_13Kernel_traitsIf6__halffS2_fjLj768ELj1ELj4ELj1ELj16ENS_18Kernel_traits_baseILj768EfS2_fS2_fjLj128EEEEELb1ELb1ELb1ELb1EEEvNS_9BwdParamsE,"ax",@progbits
	.align	128
        .global         _ZN10layer_norm13ln_bwd_kernelINS_13Kernel_traitsIf6__halffS2_fjLj768ELj1ELj4ELj1ELj16ENS_18Kernel_traits_baseILj768EfS2_fS2_fjLj128EEEEELb1ELb1ELb1ELb1EEEvNS_9BwdParamsE
        .type           _ZN10layer_norm13ln_bwd_kernelINS_13Kernel_traitsIf6__halffS2_fjLj768ELj1ELj4ELj1ELj16ENS_18Kernel_traits_baseILj768EfS2_fS2_fjLj128EEEEELb1ELb1ELb1ELb1EEEvNS_9BwdParamsE,@function
        .size           _ZN10layer_norm13ln_bwd_kernelINS_13Kernel_traitsIf6__halffS2_fjLj768ELj1ELj4ELj1ELj16ENS_18Kernel_traits_baseILj768EfS2_fS2_fjLj128EEEEELb1ELb1ELb1ELb1EEEvNS_9BwdParamsE,(.L_x_11815 - _ZN10layer_norm13ln_bwd_kernelINS_13Kernel_traitsIf6__halffS2_fjLj768ELj1ELj4ELj1ELj16ENS_18Kernel_traits_baseILj768EfS2_fS2_fjLj128EEEEELb1ELb1ELb1ELb1EEEvNS_9BwdParamsE)
        .other          _ZN10layer_norm13ln_bwd_kernelINS_13Kernel_traitsIf6__halffS2_fjLj768ELj1ELj4ELj1ELj16ENS_18Kernel_traits_baseILj768EfS2_fS2_fjLj128EEEEELb1ELb1ELb1ELb1EEEvNS_9BwdParamsE,@"STO_CUDA_ENTRY STV_DEFAULT"
_ZN10layer_norm13ln_bwd_kernelINS_13Kernel_traitsIf6__halffS2_fjLj768ELj1ELj4ELj1ELj16ENS_18Kernel_traits_baseILj768EfS2_fS2_fjLj128EEEEELb1ELb1ELb1ELb1EEEvNS_9BwdParamsE:
.text._ZN10layer_norm13ln_bwd_kernelINS_13Kernel_traitsIf6__halffS2_fjLj768ELj1ELj4ELj1ELj16ENS_18Kernel_traits_baseILj768EfS2_fS2_fjLj128EEEEELb1ELb1ELb1ELb1EEEvNS_9BwdParamsE:
        /* <DEDUP_REMOVED lines=50> */
.L_x_9128:
        /* <DEDUP_REMOVED lines=57> */
.L_x_9234:
        /* <DEDUP_REMOVED lines=55> */
.L_x_9131:
        /* <DEDUP_REMOVED lines=9> */
[C---:B------:R-:W-:Y:S01]  /*0ab0*/  IADD3 R197, R205.reuse, 0x20, RZ ;  /* 0x00000020cdc57810 */ /* 0x040fe20007ffe0ff */
[C---:B0-----:R-:W-:Y:S01]  /*0ac0*/  IMAD.WIDE.U32 R20, R205.reuse, 0x10, R208 ;  /* 0x00000010cd147825 */ /* 0x041fe200078e00d0 */
[----:B------:R-:W-:-:S03]  /*0ad0*/  IADD3 R205, R205, 0x40, RZ ;  /* 0x00000040cdcd7810 */ /* 0x000fc60007ffe0ff */
[----:B------:R-:W-:Y:S02]  /*0ae0*/  IMAD.WIDE.U32 R196, R197, 0x10, R208 ;  /* 0x00000010c5c47825 */ /* 0x000fe400078e00d0 */
[----:B------:R-:W2:Y:S02]  /*0af0*/  LDG.E.128 R20, desc[UR4][R20.64] ;  /* 0x0000000414147981 */ /* 0x000ea4000c1e1d00 */
[--C-:B---3--:R-:W-:Y:S02]  /*0b00*/  IMAD.WIDE.U32 R2, R10, 0x20, R186.reuse ;  /* 0x000000200a027825 */ /* 0x108fe400078e00ba */
[----:B------:R-:W3:Y:S02]  /*0b10*/  LDG.E.128 R196, desc[UR4][R196.64] ;  /* 0x00000004c4c47981 */ /* 0x000ee4000c1e1d00 */
[----:B-1----:R-:W-:Y:S02]  /*0b20*/  IMAD.WIDE.U32 R184, R4, 0x20, R186 ;  /* 0x0000002004b87825 */ /* 0x002fe400078e00ba */
[----:B------:R-:W3:Y:S02]  /*0b30*/  LDG.E.128 R188, desc[UR4][R2.64+0x10] ;  /* 0x0000100402bc7981 */ /* 0x000ee4000c1e1d00 */
[----:B------:R-:W-:-:S02]  /*0b40*/  IMAD.WIDE.U32 R208, R205, 0x10, R208 ;  /* 0x00000010cdd07825 */ /* 0x000fc400078e00d0 */
[----:B------:R-:W3:Y:S02]  /*0b50*/  LDG.E.128 R204, desc[UR4][R184.64] ;  /* 0x00000004b8cc7981 */ /* 0x000ee4000c1e1d00 */
[----:B------:R-:W-:Y:S02]  /*0b60*/  IMAD.WIDE.U32 R14, R9, 0x20, R186 ;  /* 0x00000020090e7825 */ /* 0x000fe400078e00ba */
[----:B------:R0:W3:Y:S04]  /*0b70*/  LDG.E.128 R16, desc[UR4][R2.64] ;  /* 0x0000000402107981 */ /* 0x0000e8000c1e1d00 */
[----:B------:R-:W3:Y:S04]  /*0b80*/  LDG.E.128 R208, desc[UR4][R208.64] ;  /* 0x00000004d0d07981 */ /* 0x000ee8000c1e1d00 */
[----:B------:R-:W3:Y:S04]  /*0b90*/  LDG.E.128 R200, desc[UR4][R14.64+0x10] ;  /* 0x000010040ec87981 */ /* 0x000ee8000c1e1d00 */
[----:B------:R-:W3:Y:S04]  /*0ba0*/  LDG.E.128 R192, desc[UR4][R14.64] ;  /* 0x000000040ec07981 */ /* 0x000ee8000c1e1d00 */
[----:B------:R1:W3:Y:S01]  /*0bb0*/  LDG.E.128 R212, desc[UR4][R184.64+0x10] ;  /* 0x00001004b8d47981 */ /* 0x0002e2000c1e1d00 */
[----:B-----5:R-:W-:-:S13]  /*0bc0*/  ISETP.GE.AND P6, PT, R13, 0x1, PT ;  /* 0x000000010d00780c */ /* 0x020fda0003fc6270 */
[----:B0-----:R-:W-:-:S05]  /*0bd0*/  @P6 IADD3 R3, R13, -0x1, RZ ;  /* 0xffffffff0d036810 */ /* 0x001fca0007ffe0ff */
        /* <DEDUP_REMOVED lines=24> */
[----:B--2---:R-:W-:Y:S01]  /*0d60*/  FSEL R240, R240, RZ, !P0 ;  /* 0x000000fff0f07208 */ /* 0x004fe20004000000 */
[--C-:B0-----:R-:W-:Y:S02]  /*0d70*/  HADD2.F32 R221, -RZ, R20.reuse.H0_H0 ;  /* 0x20000014ffdd7230 */ /* 0x101fe40000004100 */
[----:B------:R-:W-:Y:S02]  /*0d80*/  HADD2.F32 R14, -RZ, R23.H1_H1 ;  /* 0x30000017ff0e7230 */ /* 0x000fe40000004100 */
[C---:B---3--:R-:W-:Y:S01]  /*0d90*/  FADD.FTZ R230, -R240.reuse, R190 ;  /* 0x000000bef0e67221 */ /* 0x048fe20000010100 */
[C---:B------:R-:W-:Y:S01]  /*0da0*/  FADD.FTZ R242, -R240.reuse, R191 ;  /* 0x000000bff0f27221 */ /* 0x040fe20000010100 */
[----:B------:R-:W-:Y:S02]  /*0db0*/  FADD.FTZ R206, -R240, R206 ;  /* 0x000000cef0ce7221 */ /* 0x000fe40000010100 */
[----:B------:R-:W-:Y:S01]  /*0dc0*/  FMUL.FTZ R231, R5, R230 ;  /* 0x000000e605e77220 */ /* 0x000fe20000410000 */
[----:B------:R-:W-:-:S02]  /*0dd0*/  HADD2.F32 R20, -RZ, R20.H1_H1 ;  /* 0x30000014ff147230 */ /* 0x000fc40000004100 */
[C---:B------:R-:W-:Y:S01]  /*0de0*/  FADD.FTZ R224, -R240.reuse, R16 ;  /* 0x00000010f0e07221 */ /* 0x040fe20000010100 */
[----:B------:R-:W-:Y:S02]  /*0df0*/  HADD2.F32 R15, -RZ, R23.H0_H0 ;  /* 0x20000017ff0f7230 */ /* 0x000fe40000004100 */
[C---:B------:R-:W-:Y:S01]  /*0e00*/  FADD.FTZ R228, -R240.reuse, R188 ;  /* 0x000000bcf0e47221 */ /* 0x040fe20000010100 */
[C---:B------:R-:W-:Y:S01]  /*0e10*/  FMUL.FTZ R230, R5.reuse, R242 ;  /* 0x000000f205e67220 */ /* 0x040fe20000410000 */
[--C-:B-1----:R-:W-:Y:S02]  /*0e20*/  HADD2.F32 R219, -RZ, R211.reuse.H0_H0 ;  /* 0x200000d3ffdb7230 */ /* 0x102fe40000004100 */
[----:B------:R-:W-:Y:S02]  /*0e30*/  HADD2.F32 R218, -RZ, R211.H1_H1 ;  /* 0x300000d3ffda7230 */ /* 0x000fe40000004100 */
[----:B------:R-:W-:Y:S01]  /*0e40*/  FMUL.FTZ R211, R5, R206 ;  /* 0x000000ce05d37220 */ /* 0x000fe20000410000 */
[C---:B------:R-:W-:Y:S01]  /*0e50*/  FADD.FTZ R200, -R240.reuse, R200 ;  /* 0x000000c8f0c87221 */ /* 0x040fe20000010100 */
[----:B------:R-:W-:Y:S01]  /*0e60*/  FADD.FTZ R234, -R240, R19 ;  /* 0x00000013f0ea7221 */ /* 0x000fe20000010100 */
[----:B------:R-:W-:Y:S01]  /*0e70*/  FMUL.FTZ R206, R92, R221 ;  /* 0x000000dd5cce7220 */ /* 0x000fe20000410000 */
[C---:B------:R-:W-:Y:S01]  /*0e80*/  FADD.FTZ R236, -R240.reuse, R17 ;  /* 0x00000011f0ec7221 */ /* 0x040fe20000010100 */
[----:B------:R-:W-:Y:S01]  /*0e90*/  FADD.FTZ R226, -R240, R18 ;  /* 0x00000012f0e27221 */ /* 0x000fe20000010100 */
[----:B------:R-:W-:-:S02]  /*0ea0*/  HADD2.F32 R19, -RZ, R21.H0_H0 ;  /* 0x20000015ff137230 */ /* 0x000fc40000004100 */
[----:B------:R-:W-:Y:S01]  /*0eb0*/  FMUL.FTZ R3, R5, R224 ;  /* 0x000000e005037220 */ /* 0x000fe20000410000 */
[----:B------:R-:W-:Y:S02]  /*0ec0*/  HADD2.F32 R16, -RZ, R21.H1_H1 ;  /* 0x30000015ff107230 */ /* 0x000fe40000004100 */
[C---:B------:R-:W-:Y:S01]  /*0ed0*/  FADD.FTZ R202, -R240.reuse, R202 ;  /* 0x000000caf0ca7221 */ /* 0x040fe20000010100 */
[----:B------:R-:W-:Y:S02]  /*0ee0*/  HADD2.F32 R17, -RZ, R22.H0_H0 ;  /* 0x20000016ff117230 */ /* 0x000fe40000004100 */
[C---:B------:R-:W-:Y:S01]  /*0ef0*/  FADD.FTZ R244, -R240.reuse, R193 ;  /* 0x000000c1f0f47221 */ /* 0x040fe20000010100 */
[--C-:B------:R-:W-:Y:S02]  /*0f00*/  HADD2.F32 R21, -RZ, R199.reuse.H0_H0 ;  /* 0x200000c7ff157230 */ /* 0x100fe40000004100 */
[----:B------:R-:W-:Y:S01]  /*0f10*/  FADD.FTZ R204, -R240, R204 ;  /* 0x000000ccf0cc7221 */ /* 0x000fe20000010100 */
[----:B------:R-:W-:-:S02]  /*0f20*/  HADD2.F32 R18, -RZ, R199.H1_H1 ;  /* 0x300000c7ff127230 */ /* 0x000fc40000004100 */
[C---:B------:R-:W-:Y:S01]  /*0f30*/  FADD.FTZ R250, -R240.reuse, R205 ;  /* 0x000000cdf0fa7221 */ /* 0x040fe20000010100 */
[--C-:B------:R-:W-:Y:S02]  /*0f40*/  HADD2.F32 R23, -RZ, R198.reuse.H0_H0 ;  /* 0x200000c6ff177230 */ /* 0x100fe40000004100 */
[----:B------:R-:W-:Y:S01]  /*0f50*/  FADD.FTZ R252, -R240, R207 ;  /* 0x000000cff0fc7221 */ /* 0x000fe20000010100 */
[----:B------:R-:W-:Y:S02]  /*0f60*/  HADD2.F32 R188, -RZ, R198.H1_H1 ;  /* 0x300000c6ffbc7230 */ /* 0x000fe40000004100 */
[C---:B------:R-:W-:Y:S01]  /*0f70*/  FMUL.FTZ R233, R5.reuse, R228 ;  /* 0x000000e405e97220 */ /* 0x040fe20000410000 */
[--C-:B------:R-:W-:Y:S02]  /*0f80*/  HADD2.F32 R239, -RZ, R208.reuse.H0_H0 ;  /* 0x200000d0ffef7230 */ /* 0x100fe40000004100 */
[----:B------:R-:W-:Y:S01]  /*0f90*/  FMUL.FTZ R225, R5, R200 ;  /* 0x000000c805e17220 */ /* 0x000fe20000410000 */
[----:B------:R-:W-:-:S02]  /*0fa0*/  HADD2.F32 R238, -RZ, R208.H1_H1 ;  /* 0x300000d0ffee7230 */ /* 0x000fc40000004100 */
        /* <DEDUP_REMOVED lines=14> */
[-C--:B------:R-:W-:Y:S01]  /*1090*/  FFMA.FTZ R102, R231, R15.reuse, R102 ;  /* 0x0000000fe7667223 */ /* 0x080fe20000010066 */
[----:B------:R-:W-:Y:S01]  /*10a0*/  FMUL.FTZ R200, R90, R15 ;  /* 0x0000000f5ac87220 */ /* 0x000fe20000410000 */
[----:B------:R-:W-:Y:S01]  /*10b0*/  FADD.FTZ R14, RZ, R206 ;  /* 0x000000ceff0e7221 */ /* 0x000fe20000010000 */
[----:B------:R-:W-:Y:S01]  /*10c0*/  FADD.FTZ R240, -R240, R215 ;  /* 0x000000d7f0f07221 */ /* 0x000fe20000010100 */
[----:B------:R-:W-:Y:S01]  /*10d0*/  FMUL.FTZ R236, R5, R236 ;  /* 0x000000ec05ec7220 */ /* 0x000fe20000410000 */
[----:B------:R-:W-:Y:S01]  /*10e0*/  FFMA.FTZ R15, R3, R206, RZ ;  /* 0x000000ce030f7223 */ /* 0x000fe200000100ff */
        /* <DEDUP_REMOVED lines=35> */
[----:B------:R-:W-:Y:S02]  /*1320*/  HADD2.F32 R190, -RZ, R197.H1_H1 ;  /* 0x300000c5ffbe7230 */ /* 0x000fe40000004100 */
        /* <DEDUP_REMOVED lines=15> */
[----:B------:R-:W-:-:S02]  /*1420*/  HADD2.F32 R237, -RZ, R209.H0_H0 ;  /* 0x200000d1ffed7230 */ /* 0x000fc40000004100 */
[----:B------:R-:W-:Y:S01]  /*1430*/  FFMA.FTZ R14, R226, R195, R15 ;  /* 0x000000c3e20e7223 */ /* 0x000fe2000001000f */
[----:B------:R-:W-:Y:S02]  /*1440*/  HADD2.F32 R222, -RZ, R209.H1_H1 ;  /* 0x300000d1ffde7230 */ /* 0x000fe40000004100 */
[C---:B------:R-:W-:Y:S01]  /*1450*/  FMUL.FTZ R209, R5.reuse, R208 ;  /* 0x000000d005d17220 */ /* 0x040fe20000410000 */
[----:B------:R-:W-:Y:S01]  /*1460*/  FMUL.FTZ R208, R5, R193 ;  /* 0x000000c105d07220 */ /* 0x000fe20000410000 */
[----:B------:R-:W-:Y:S01]  /*1470*/  FMUL.FTZ R193, R81, R188 ;  /* 0x000000bc51c17220 */ /* 0x000fe20000410000 */
[----:B------:R-:W-:Y:S01]  /*1480*/  FADD.FTZ R16, R17, R194 ;  /* 0x000000c211107221 */ /* 0x000fe20000010000 */
[C---:B------:R-:W-:Y:S01]  /*1490*/  FFMA.FTZ R15, R225.reuse, R194, R14 ;  /* 0x000000c2e10f7223 */ /* 0x040fe2000001000e */
[----:B------:R-:W-:Y:S02]  /*14a0*/  FMUL.FTZ R192, R82, R21 ;  /* 0x0000001552c07220 */ /* 0x000fe40000410000 */
        /* <DEDUP_REMOVED lines=27> */
[----:B------:R-:W-:Y:S02]  /*1660*/  HADD2.F32 R220, -RZ, R210.H1_H1 ;  /* 0x300000d2ffdc7230 */ /* 0x000fe40000004100 */
        /* <DEDUP_REMOVED lines=48> */
.L_x_9132:
[----:B------:R-:W-:Y:S05]  /*1970*/  BSYNC B1 ;  /* 0x0000000000017941 */ /* 0x000fea0003800000 */
.L_x_9130:
[----:B------:R-:W-:Y:S01]  /*1980*/  UMOV UR6, 0xffffffff ;  /* 0xffffffff00067882 */ /* 0x000fe20000000000 */
[----:B-----5:R-:W-:Y:S02]  /*1990*/  MOV R188, R216 ;  /* 0x000000d800bc7202 */ /* 0x020fe40000000f00 */
        /* <DEDUP_REMOVED lines=23> */
.L_x_9246:
        /* <DEDUP_REMOVED lines=32> */
.L_x_9135:
[----:B------:R-:W-:Y:S05]  /*1d10*/  BSYNC B1 ;  /* 0x0000000000017941 */ /* 0x000fea0003800000 */
.L_x_9134:
[----:B------:R-:W-:Y:S01]  /*1d20*/  BSSY B1, `(.L_x_9136) ;  /* 0x000000f000017945 */ /* 0x000fe20003800000 */
[----:B------:R-:W-:Y:S02]  /*1d30*/  @!P5 ISETP.NE.U32.AND P0, PT, R2, RZ, PT ;  /* 0x000000ff0200d20c */ /* 0x000fe40003f05070 */
[----:B------:R-:W-:Y:S01]  /*1d40*/  @!P5 ISETP.NE.AND.EX P3, PT, R0, RZ, PT, P3 ;  /* 0x000000ff0000d20c */ /* 0x000fe20003f65330 */
[----:B------:R-:W-:-:S12]  /*1d50*/  @!P6 BRA `(.L_x_9137) ;  /* 0x00000000002ce947 */ /* 0x000fd80003800000 */
[----:B------:R-:W-:Y:S01]  /*1d60*/  LOP3.LUT P4, RZ, R223, 0xff, RZ, 0xc0, !PT ;  /* 0x000000ffdfff7812 */ /* 0x000fe2000788c0ff */
[----:B------:R-:W-:-:S04]  /*1d70*/  FMUL.FTZ R11, R237, UR13 ;  /* 0x0000000ded0b7c20 */ /* 0x000fc80008410000 */
[----:B------:R-:W-:Y:S01]  /*1d80*/  FMUL.FTZ R191, R11, UR12 ;  /* 0x0000000c0bbf7c20 */ /* 0x000fe20008410000 */
[----:B------:R-:W-:-:S07]  /*1d90*/  MOV R11, RZ ;  /* 0x000000ff000b7202 */ /* 0x000fce0000000f00 */
[----:B-----5:R-:W-:-:S05]  /*1da0*/  @P4 HADD2.F32 R190, -RZ, R168.H0_H0 ;  /* 0x200000a8ffbe4230 */ /* 0x020fca0000004100 */
[----:B------:R-:W-:Y:S01]  /*1db0*/  @P4 FMUL.FTZ R11, R191, R190 ;  /* 0x000000bebf0b4220 */ /* 0x000fe20000410000 */
[----:B------:R-:W-:-:S03]  /*1dc0*/  FMUL.FTZ R190, R68, R191 ;  /* 0x000000bf44be7220 */ /* 0x000fc60000410000 */
[----:B------:R-:W-:Y:S02]  /*1dd0*/  FADD.FTZ R144, R144, R11 ;  /* 0x0000000b90907221 */ /* 0x000fe40000010000 */
[----:B------:R-:W-:-:S04]  /*1de0*/  FSEL R190, R190, RZ, P4 ;  /* 0x000000ffbebe7208 */ /* 0x000fc80002000000 */
[----:B------:R-:W-:-:S04]  /*1df0*/  F2FP.F16.F32.PACK_AB R190, RZ, R190 ;  /* 0x000000beffbe723e */ /* 0x000fc800000000ff */
[----:B------:R-:W-:-:S07]  /*1e00*/  PRMT R176, R190, 0x7610, R176 ;  /* 0x00007610beb07816 */ /* 0x000fce00000000b0 */
.L_x_9137:
[----:B------:R-:W-:Y:S05]  /*1e10*/  BSYNC B1 ;  /* 0x0000000000017941 */ /* 0x000fea0003800000 */
.L_x_9136:
        /* <DEDUP_REMOVED lines=11> */
.L_x_9139:
[----:B------:R-:W-:Y:S05]  /*1ed0*/  BSYNC B1 ;  /* 0x0000000000017941 */ /* 0x000fea0003800000 */
.L_x_9138:
        /* <DEDUP_REMOVED lines=11> */
[----:B------:R-:W-:-:S03]  /*1f90*/  HFMA2.MMA R12, -RZ, RZ, 0, 0 ;  /* 0x00000000ff0c7435 */ /* 0x000fc600000001ff */
[----:B------:R-:W-:-:S04]  /*1fa0*/  FMUL.FTZ R189, R69, R238 ;  /* 0x000000ee45bd7220 */ /* 0x000fc80000410000 */
[----:B-----5:R-:W-:Y:S01]  /*1fb0*/  @P4 HADD2.F32 R13, -RZ, R168.H1_H1 ;  /* 0x300000a8ff0d4230 */ /* 0x020fe20000004100 */
[----:B------:R-:W-:-:S04]  /*1fc0*/  FSEL R189, R189, RZ, P4 ;  /* 0x000000ffbdbd7208 */ /* 0x000fc80002000000 */
[----:B------:R-:W-:Y:S01]  /*1fd0*/  @P4 FMUL.FTZ R12, R238, R13 ;  /* 0x0000000dee0c4220 */ /* 0x000fe20000410000 */
[----:B------:R-:W-:-:S03]  /*1fe0*/  F2FP.F16.F32.PACK_AB R189, RZ, R189 ;  /* 0x000000bdffbd723e */ /* 0x000fc600000000ff */
[----:B------:R-:W-:Y:S01]  /*1ff0*/  FADD.FTZ R145, R145, R12 ;  /* 0x0000000c91917221 */ /* 0x000fe20000010000 */
[----:B------:R-:W-:-:S07]  /*2000*/  PRMT R176, R176, 0x5410, R189 ;  /* 0x00005410b0b07816 */ /* 0x000fce00000000bd */
.L_x_9141:
[----:B------:R-:W-:Y:S05]  /*2010*/  BSYNC B1 ;  /* 0x0000000000017941 */ /* 0x000fea0003800000 */
.L_x_9140:
        /* <DEDUP_REMOVED lines=12> */
.L_x_9143:
[----:B------:R-:W-:Y:S05]  /*20e0*/  BSYNC B1 ;  /* 0x0000000000017941 */ /* 0x000fea0003800000 */
.L_x_9142:
[----:B------:R-:W-:Y:S04]  /*20f0*/  BSSY B1, `(.L_x_9144) ;  /* 0x000000d000017945 */ /* 0x000fe80003800000 */
[----:B------:R-:W-:Y:S05]  /*2100*/  @!P6 BRA `(.L_x_9145) ;  /* 0x00000000002ce947 */ /* 0x000fea0003800000 */
[----:B------:R-:W-:Y:S01]  /*2110*/  LOP3.LUT P1, RZ, R216, 0xff0000, RZ, 0xc0, !PT ;  /* 0x00ff0000d8ff7812 */ /* 0x000fe2000782c0ff */
[----:B------:R-:W-:Y:S01]  /*2120*/  FMUL.FTZ R12, R13, UR13 ;  /* 0x0000000d0d0c7c20 */ /* 0x000fe20008410000 */
[----:B------:R-:W-:-:S03]  /*2130*/  MOV R191, RZ ;  /* 0x000000ff00bf7202 */ /* 0x000fc60000000f00 */
[----:B------:R-:W-:-:S08]  /*2140*/  FMUL.FTZ R223, R12, UR12 ;  /* 0x0000000c0cdf7c20 */ /* 0x000fd00008410000 */
[----:B-----5:R-:W-:-:S05]  /*2150*/  @P1 HADD2.F32 R12, -RZ, R169.H0_H0 ;  /* 0x200000a9ff0c1230 */ /* 0x020fca0000004100 */
[----:B------:R-:W-:Y:S01]  /*2160*/  @P1 FMUL.FTZ R191, R223, R12 ;  /* 0x0000000cdfbf1220 */ /* 0x000fe20000410000 */
[----:B------:R-:W-:-:S03]  /*2170*/  FMUL.FTZ R12, R70, R223 ;  /* 0x000000df460c7220 */ /* 0x000fc60000410000 */
[----:B------:R-:W-:Y:S02]  /*2180*/  FADD.FTZ R146, R146, R191 ;  /* 0x000000bf92927221 */ /* 0x000fe40000010000 */
[----:B------:R-:W-:-:S04]  /*2190*/  FSEL R12, R12, RZ, P1 ;  /* 0x000000ff0c0c7208 */ /* 0x000fc80000800000 */
[----:B------:R-:W-:-:S04]  /*21a0*/  F2FP.F16.F32.PACK_AB R12, RZ, R12 ;  /* 0x0000000cff0c723e */ /* 0x000fc800000000ff */
[----:B------:R-:W-:-:S07]  /*21b0*/  PRMT R177, R12, 0x7610, R177 ;  /* 0x000076100cb17816 */ /* 0x000fce00000000b1 */
.L_x_9145:
[----:B------:R-:W-:Y:S05]  /*21c0*/  BSYNC B1 ;  /* 0x0000000000017941 */ /* 0x000fea0003800000 */
.L_x_9144:
        /* <DEDUP_REMOVED lines=12> */
.L_x_9147:
[----:B------:R-:W-:Y:S05]  /*2290*/  BSYNC B1 ;  /* 0x0000000000017941 */ /* 0x000fea0003800000 */
.L_x_9146:
[----:B------:R-:W-:Y:S04]  /*22a0*/  BSSY B1, `(.L_x_9148) ;  /* 0x000000d000017945 */ /* 0x000fe80003800000 */
[----:B------:R-:W-:Y:S05]  /*22b0*/  @!P6 BRA `(.L_x_9149) ;  /* 0x00000000002ce947 */ /* 0x000fea0003800000 */
[----:B------:R-:W-:Y:S01]  /*22c0*/  LOP3.LUT P0, RZ, R216, 0xff000000, RZ, 0xc0, !PT ;  /* 0xff000000d8ff7812 */ /* 0x000fe2000780c0ff */
[----:B------:R-:W-:Y:S01]  /*22d0*/  FMUL.FTZ R13, R12, UR13 ;  /* 0x0000000d0c0d7c20 */ /* 0x000fe20008410000 */
[----:B------:R-:W-:-:S03]  /*22e0*/  HFMA2.MMA R238, -RZ, RZ, 0, 0 ;  /* 0x00000000ffee7435 */ /* 0x000fc600000001ff */
[----:B------:R-:W-:-:S08]  /*22f0*/  FMUL.FTZ R240, R13, UR12 ;  /* 0x0000000c0df07c20 */ /* 0x000fd00008410000 */
[----:B-----5:R-:W-:-:S05]  /*2300*/  @P0 HADD2.F32 R13, -RZ, R169.H1_H1 ;  /* 0x300000a9ff0d0230 */ /* 0x020fca0000004100 */
[----:B------:R-:W-:Y:S01]  /*2310*/  @P0 FMUL.FTZ R238, R240, R13 ;  /* 0x0000000df0ee0220 */ /* 0x000fe20000410000 */
[----:B------:R-:W-:-:S03]  /*2320*/  FMUL.FTZ R13, R71, R240 ;  /* 0x000000f0470d7220 */ /* 0x000fc60000410000 */
[----:B------:R-:W-:Y:S02]  /*2330*/  FADD.FTZ R147, R147, R238 ;  /* 0x000000ee93937221 */ /* 0x000fe40000010000 */
[----:B------:R-:W-:-:S04]  /*2340*/  FSEL R13, R13, RZ, P0 ;  /* 0x000000ff0d0d7208 */ /* 0x000fc80000000000 */
[----:B------:R-:W-:-:S04]  /*2350*/  F2FP.F16.F32.PACK_AB R13, RZ, R13 ;  /* 0x0000000dff0d723e */ /* 0x000fc800000000ff */
[----:B------:R-:W-:-:S07]  /*2360*/  PRMT R177, R177, 0x5410, R13 ;  /* 0x00005410b1b17816 */ /* 0x000fce000000000d */
.L_x_9149:
[----:B------:R-:W-:Y:S05]  /*2370*/  BSYNC B1 ;  /* 0x0000000000017941 */ /* 0x000fea0003800000 */
.L_x_9148:
        /* <DEDUP_REMOVED lines=20> */
.L_x_9151:
[----:B------:R-:W-:Y:S05]  /*24c0*/  BSYNC B1 ;  /* 0x0000000000017941 */ /* 0x000fea0003800000 */
.L_x_9150:
[----:B------:R-:W-:Y:S04]  /*24d0*/  BSSY B1, `(.L_x_9152) ;  /* 0x000000d000017945 */ /* 0x000fe80003800000 */
[----:B------:R-:W-:Y:S05]  /*24e0*/  @!P6 BRA `(.L_x_9153) ;  /* 0x00000000002ce947 */ /* 0x000fea0003800000 */
[----:B------:R-:W-:Y:S01]  /*24f0*/  LOP3.LUT P1, RZ, R217, 0xff, RZ, 0xc0, !PT ;  /* 0x000000ffd9ff7812 */ /* 0x000fe2000782c0ff */
[----:B-1----:R-:W-:Y:S01]  /*2500*/  FMUL.FTZ R188, R223, UR13 ;  /* 0x0000000ddfbc7c20 */ /* 0x002fe20008410000 */
        /* <DEDUP_REMOVED lines=9> */
.L_x_9153:
[----:B------:R-:W-:Y:S05]  /*25a0*/  BSYNC B1 ;  /* 0x0000000000017941 */ /* 0x000fea0003800000 */
.L_x_9152:
        /* <DEDUP_REMOVED lines=10> */
.L_x_9155:
[----:B------:R-:W-:Y:S05]  /*2650*/  BSYNC B1 ;  /* 0x0000000000017941 */ /* 0x000fea0003800000 */
.L_x_9154:
        /* <DEDUP_REMOVED lines=8> */
[----:B------:R-:W-:-:S07]  /*26e0*/  HFMA2.MMA R188, -RZ, RZ, 0, 0 ;  /* 0x00000000ffbc7435 */ /* 0x000fce00000001ff */
[----:B-----5:R-:W-:-:S05]  /*26f0*/  @P4 HADD2.F32 R189, -RZ, R170.H1_H1 ;  /* 0x300000aaffbd4230 */ /* 0x020fca0000004100 */
[----:B------:R-:W-:Y:S01]  /*2700*/  @P4 FMUL.FTZ R188, R190, R189 ;  /* 0x000000bdbebc4220 */ /* 0x000fe20000410000 */
[----:B------:R-:W-:-:S03]  /*2710*/  FMUL.FTZ R189, R65, R190 ;  /* 0x000000be41bd7220 */ /* 0x000fc60000410000 */
[----:B------:R-:W-:Y:S02]  /*2720*/  FADD.FTZ R149, R149, R188 ;  /* 0x000000bc95957221 */ /* 0x000fe40000010000 */
[----:B------:R-:W-:-:S04]  /*2730*/  FSEL R189, R189, RZ, P4 ;  /* 0x000000ffbdbd7208 */ /* 0x000fc80002000000 */
[----:B------:R-:W-:-:S04]  /*2740*/  F2FP.F16.F32.PACK_AB R189, RZ, R189 ;  /* 0x000000bdffbd723e */ /* 0x000fc800000000ff */
[----:B------:R-:W-:-:S07]  /*2750*/  PRMT R178, R178, 0x5410, R189 ;  /* 0x00005410b2b27816 */ /* 0x000fce00000000bd */
.L_x_9157:
[----:B------:R-:W-:Y:S05]  /*2760*/  BSYNC B1 ;  /* 0x0000000000017941 */ /* 0x000fea0003800000 */
.L_x_9156:
        /* <DEDUP_REMOVED lines=11> */
.L_x_9159:
[----:B------:R-:W-:Y:S05]  /*2820*/  BSYNC B1 ;  /* 0x0000000000017941 */ /* 0x000fea0003800000 */
.L_x_9158:
        /* <DEDUP_REMOVED lines=13> */
.L_x_9161:
[----:B------:R-:W-:Y:S05]  /*2900*/  BSYNC B1 ;  /* 0x0000000000017941 */ /* 0x000fea0003800000 */
.L_x_9160:
        /* <DEDUP_REMOVED lines=11> */
.L_x_9163:
[----:B------:R-:W-:Y:S05]  /*29c0*/  BSYNC B1 ;  /* 0x0000000000017941 */ /* 0x000fea0003800000 */
.L_x_9162:
[----:B------:R-:W-:Y:S04]  /*29d0*/  BSSY B1, `(.L_x_9164) ;  /* 0x000000d000017945 */ /* 0x000fe80003800000 */
[----:B------:R-:W-:Y:S05]  /*29e0*/  @!P6 BRA `(.L_x_9165) ;  /* 0x00000000002ce947 */ /* 0x000fea0003800000 */
[----:B------:R-:W-:Y:S01]  /*29f0*/  LOP3.LUT P0, RZ, R217, 0xff000000, RZ, 0xc0, !PT ;  /* 0xff000000d9ff7812 */ /* 0x000fe2000780c0ff */
[----:B------:R-:W-:-:S04]  /*2a00*/  FMUL.FTZ R188, R240, UR13 ;  /* 0x0000000df0bc7c20 */ /* 0x000fc80008410000 */
        /* <DEDUP_REMOVED lines=9> */
.L_x_9165:
[----:B------:R-:W-:Y:S05]  /*2aa0*/  BSYNC B1 ;  /* 0x0000000000017941 */ /* 0x000fea0003800000 */
.L_x_9164:
        /* <DEDUP_REMOVED lines=18> */
.L_x_9167:
[----:B------:R-:W-:Y:S05]  /*2bd0*/  BSYNC B1 ;  /* 0x0000000000017941 */ /* 0x000fea0003800000 */
.L_x_9166:
        /* <DEDUP_REMOVED lines=10> */
.L_x_9169:
[----:B------:R-:W-:Y:S05]  /*2c80*/  BSYNC B1 ;  /* 0x0000000000017941 */ /* 0x000fea0003800000 */
.L_x_9168:
        /* <DEDUP_REMOVED lines=9> */
[----:B-----5:R-:W-:Y:S01]  /*2d20*/  @P4 HADD2.F32 R12, -RZ, R168.H0_H0 ;  /* 0x200000a8ff0c4230 */ /* 0x020fe20000004100 */
[----:B------:R-:W-:-:S04]  /*2d30*/  FSEL R10, R10, RZ, P4 ;  /* 0x000000ff0a0a7208 */ /* 0x000fc80002000000 */
[----:B------:R-:W-:Y:S01]  /*2d40*/  @P4 FMUL.FTZ R11, R12, R13 ;  /* 0x0000000d0c0b4220 */ /* 0x000fe20000410000 */
[----:B------:R-:W-:-:S03]  /*2d50*/  F2FP.F16.F32.PACK_AB R10, RZ, R10 ;  /* 0x0000000aff0a723e */ /* 0x000fc600000000ff */
[----:B------:R-:W-:Y:S01]  /*2d60*/  FADD.FTZ R152, R152, R11 ;  /* 0x0000000b98987221 */ /* 0x000fe20000010000 */
[----:B------:R-:W-:-:S07]  /*2d70*/  PRMT R176, R10, 0x7610, R176 ;  /* 0x000076100ab07816 */ /* 0x000fce00000000b0 */
.L_x_9171:
[----:B------:R-:W-:Y:S05]  /*2d80*/  BSYNC B1 ;  /* 0x0000000000017941 */ /* 0x000fea0003800000 */
.L_x_9170:
        /* <DEDUP_REMOVED lines=11> */
.L_x_9173:
[----:B------:R-:W-:Y:S05]  /*2e40*/  BSYNC B1 ;  /* 0x0000000000017941 */ /* 0x000fea0003800000 */
.L_x_9172:
        /* <DEDUP_REMOVED lines=18> */
.L_x_9175:
[----:B------:R-:W-:Y:S05]  /*2f70*/  BSYNC B1 ;  /* 0x0000000000017941 */ /* 0x000fea0003800000 */
.L_x_9174:
        /* <DEDUP_REMOVED lines=12> */
.L_x_9177:
[----:B------:R-:W-:Y:S05]  /*3040*/  BSYNC B1 ;  /* 0x0000000000017941 */ /* 0x000fea0003800000 */
.L_x_9176:
[----:B------:R-:W-:Y:S04]  /*3050*/  BSSY B1, `(.L_x_9178) ;  /* 0x000000d000017945 */ /* 0x000fe80003800000 */
[----:B------:R-:W-:Y:S05]  /*3060*/  @!P6 BRA `(.L_x_9179) ;  /* 0x00000000002ce947 */ /* 0x000fea0003800000 */
[----:B------:R-:W-:Y:S01]  /*3070*/  LOP3.LUT P1, RZ, R186, 0xff0000, RZ, 0xc0, !PT ;  /* 0x00ff0000baff7812 */ /* 0x000fe2000782c0ff */
[----:B------:R-:W-:Y:S01]  /*3080*/  FMUL.FTZ R10, R9, UR13 ;  /* 0x0000000d090a7c20 */ /* 0x000fe20008410000 */
        /* <DEDUP_REMOVED lines=9> */
.L_x_9179:
[----:B------:R-:W-:Y:S05]  /*3120*/  BSYNC B1 ;  /* 0x0000000000017941 */ /* 0x000fea0003800000 */
.L_x_9178:
        /* <DEDUP_REMOVED lines=12> */
.L_x_9181:
[----:B------:R-:W-:Y:S05]  /*31f0*/  BSYNC B1 ;  /* 0x0000000000017941 */ /* 0x000fea0003800000 */
.L_x_9180:
[----:B------:R-:W-:Y:S04]  /*3200*/  BSSY B1, `(.L_x_9182) ;  /* 0x000000d000017945 */ /* 0x000fe80003800000 */
[----:B------:R-:W-:Y:S05]  /*3210*/  @!P6 BRA `(.L_x_9183) ;  /* 0x00000000002ce947 */ /* 0x000fea0003800000 */
        /* <DEDUP_REMOVED lines=11> */
.L_x_9183:
[----:B------:R-:W-:Y:S05]  /*32d0*/  BSYNC B1 ;  /* 0x0000000000017941 */ /* 0x000fea0003800000 */
.L_x_9182:
        /* <DEDUP_REMOVED lines=25> */
.L_x_9185:
[----:B------:R-:W-:Y:S05]  /*3470*/  BSYNC B1 ;  /* 0x0000000000017941 */ /* 0x000fea0003800000 */
.L_x_9184:
        /* <DEDUP_REMOVED lines=13> */
.L_x_9187:
[----:B------:R-:W-:Y:S05]  /*3550*/  BSYNC B1 ;  /* 0x0000000000017941 */ /* 0x000fea0003800000 */
.L_x_9186:
        /* <DEDUP_REMOVED lines=10> */
.L_x_9189:
[----:B------:R-:W-:Y:S05]  /*3600*/  BSYNC B1 ;  /* 0x0000000000017941 */ /* 0x000fea0003800000 */
.L_x_9188:
[----:B------:R-:W-:Y:S04]  /*3610*/  BSSY B1, `(.L_x_9190) ;  /* 0x000000d000017945 */ /* 0x000fe80003800000 */
[----:B------:R-:W-:Y:S05]  /*3620*/  @!P6 BRA `(.L_x_9191) ;  /* 0x00000000002ce947 */ /* 0x000fea0003800000 */
        /* <DEDUP_REMOVED lines=11> */
.L_x_9191:
[----:B------:R-:W-:Y:S05]  /*36e0*/  BSYNC B1 ;  /* 0x0000000000017941 */ /* 0x000fea0003800000 */
.L_x_9190:
        /* <DEDUP_REMOVED lines=10> */
.L_x_9193:
[----:B------:R-:W-:Y:S05]  /*3790*/  BSYNC B1 ;  /* 0x0000000000017941 */ /* 0x000fea0003800000 */
.L_x_9192:
        /* <DEDUP_REMOVED lines=13> */
.L_x_9195:
[----:B------:R-:W-:Y:S05]  /*3870*/  BSYNC B1 ;  /* 0x0000000000017941 */ /* 0x000fea0003800000 */
.L_x_9194:
        /* <DEDUP_REMOVED lines=10> */
.L_x_9197:
[----:B------:R-:W-:Y:S05]  /*3920*/  BSYNC B1 ;  /* 0x0000000000017941 */ /* 0x000fea0003800000 */
.L_x_9196:
        /* <DEDUP_REMOVED lines=13> */
.L_x_9199:
[----:B------:R-:W-:Y:S05]  /*3a00*/  BSYNC B1 ;  /* 0x0000000000017941 */ /* 0x000fea0003800000 */
.L_x_9198:
        /* <DEDUP_REMOVED lines=21> */
.L_x_9201:
[----:B------:R-:W-:Y:S05]  /*3b60*/  BSYNC B1 ;  /* 0x0000000000017941 */ /* 0x000fea0003800000 */
.L_x_9200:
        /* <DEDUP_REMOVED lines=10> */
.L_x_9203:
[----:B------:R-:W-:Y:S05]  /*3c10*/  BSYNC B1 ;  /* 0x0000000000017941 */ /* 0x000fea0003800000 */
.L_x_9202:
[----:B------:R-:W-:Y:S04]  /*3c20*/  BSSY B1, `(.L_x_9204) ;  /* 0x000000d000017945 */ /* 0x000fe80003800000 */
[----:B------:R-:W-:Y:S05]  /*3c30*/  @!P6 BRA `(.L_x_9205) ;  /* 0x00000000002ce947 */ /* 0x000fea0003800000 */
[----:B------:R-:W-:Y:S01]  /*3c40*/  LOP3.LUT P1, RZ, R218, 0xff, RZ, 0xc0, !PT ;  /* 0x000000ffdaff7812 */ /* 0x000fe2000782c0ff */
[----:B------:R-:W-:-:S04]  /*3c50*/  FMUL.FTZ R9, R13, UR13 ;  /* 0x0000000d0d097c20 */ /* 0x000fc80008410000 */
[----:B01----:R-:W-:Y:S01]  /*3c60*/  FMUL.FTZ R11, R9, UR12 ;  /* 0x0000000c090b7c20 */ /* 0x003fe20008410000 */
        /* <DEDUP_REMOVED lines=8> */
.L_x_9205:
[----:B------:R-:W-:Y:S05]  /*3cf0*/  BSYNC B1 ;  /* 0x0000000000017941 */ /* 0x000fea0003800000 */
.L_x_9204:
        /* <DEDUP_REMOVED lines=10> */
.L_x_9207:
[----:B------:R-:W-:Y:S05]  /*3da0*/  BSYNC B1 ;  /* 0x0000000000017941 */ /* 0x000fea0003800000 */
.L_x_9206:
        /* <DEDUP_REMOVED lines=23> */
.L_x_9209:
[----:B------:R-:W-:Y:S05]  /*3f20*/  BSYNC B1 ;  /* 0x0000000000017941 */ /* 0x000fea0003800000 */
.L_x_9208:
        /* <DEDUP_REMOVED lines=19> */
.L_x_9211:
[----:B------:R-:W-:Y:S05]  /*4060*/  BSYNC B1 ;  /* 0x0000000000017941 */ /* 0x000fea0003800000 */
.L_x_9210:
[----:B------:R-:W-:Y:S04]  /*4070*/  BSSY B1, `(.L_x_9212) ;  /* 0x000000d000017945 */ /* 0x000fe80003800000 */
        /* <DEDUP_REMOVED lines=12> */
.L_x_9213:
[----:B------:R-:W-:Y:S05]  /*4140*/  BSYNC B1 ;  /* 0x0000000000017941 */ /* 0x000fea0003800000 */
.L_x_9212:
        /* <DEDUP_REMOVED lines=10> */
.L_x_9215:
[----:B------:R-:W-:Y:S05]  /*41f0*/  BSYNC B1 ;  /* 0x0000000000017941 */ /* 0x000fea0003800000 */
.L_x_9214:
        /* <DEDUP_REMOVED lines=13> */
.L_x_9217:
[----:B------:R-:W-:Y:S05]  /*42d0*/  BSYNC B1 ;  /* 0x0000000000017941 */ /* 0x000fea0003800000 */
.L_x_9216:
        /* <DEDUP_REMOVED lines=10> */
.L_x_9219:
[----:B------:R-:W-:Y:S05]  /*4380*/  BSYNC B1 ;  /* 0x0000000000017941 */ /* 0x000fea0003800000 */
.L_x_9218:
        /* <DEDUP_REMOVED lines=13> */
.L_x_9221:
[----:B------:R-:W-:Y:S05]  /*4460*/  BSYNC B1 ;  /* 0x0000000000017941 */ /* 0x000fea0003800000 */
.L_x_9220:
        /* <DEDUP_REMOVED lines=10> */
.L_x_9223:
[----:B------:R-:W-:Y:S05]  /*4510*/  BSYNC B1 ;  /* 0x0000000000017941 */ /* 0x000fea0003800000 */
.L_x_9222:
        /* <DEDUP_REMOVED lines=13> */
.L_x_9225:
[----:B------:R-:W-:Y:S05]  /*45f0*/  BSYNC B1 ;  /* 0x0000000000017941 */ /* 0x000fea0003800000 */
.L_x_9224:
        /* <DEDUP_REMOVED lines=10> */
.L_x_9227:
[----:B------:R-:W-:Y:S05]  /*46a0*/  BSYNC B1 ;  /* 0x0000000000017941 */ /* 0x000fea0003800000 */
.L_x_9226:
        /* <DEDUP_REMOVED lines=13> */
.L_x_9229:
[----:B------:R-:W-:Y:S05]  /*4780*/  BSYNC B1 ;  /* 0x0000000000017941 */ /* 0x000fea0003800000 */
.L_x_9228:
        /* <DEDUP_REMOVED lines=10> */
.L_x_9231:
[----:B------:R-:W-:Y:S05]  /*4830*/  BSYNC B1 ;  /* 0x0000000000017941 */ /* 0x000fea0003800000 */
.L_x_9230:
        /* <DEDUP_REMOVED lines=19> */
.L_x_9233:
[----:B------:R-:W-:Y:S05]  /*4970*/  BSYNC B1 ;  /* 0x0000000000017941 */ /* 0x000fea0003800000 */
.L_x_9232:
        /* <DEDUP_REMOVED lines=11> */
.L_x_9129:
[----:B------:R-:W-:Y:S05]  /*4a30*/  BSYNC B0 ;  /* 0x0000000000007941 */ /* 0x000fea0003800000 */
.L_x_9127:
        /* <DEDUP_REMOVED lines=211> */
.L_x_9133:
        /* <DEDUP_REMOVED lines=8> */
.L_x_9236:
[----:B------:R-:W-:Y:S05]  /*57f0*/  BSYNC B1 ;  /* 0x0000000000017941 */ /* 0x000fea0003800000 */
.L_x_9235:
        /* <DEDUP_REMOVED lines=8> */
.L_x_9237:
[----:B------:R-:W-:Y:S01]  /*5880*/  FADD.FTZ R188, R188, R189 ;  /* 0x000000bdbcbc7221 */ /* 0x000fe20000010000 */
[----:B------:R-:W-:-:S04]  /*5890*/  HFMA2.MMA R244, -RZ, RZ, 0, 1.1920928955078125e-07 ;  /* 0x00000002fff47435 */ /* 0x000fc800000001ff */
[----:B------:R-:W-:Y:S02]  /*58a0*/  MOV R243, R188 ;  /* 0x000000bc00f37202 */ /* 0x000fe40000000f00 */
[----:B------:R-:W-:-:S07]  /*58b0*/  MOV R190, R240 ;  /* 0x000000f000be7202 */ /* 0x000fce0000000f00 */
[----:B------:R-:W-:Y:S05]  /*58c0*/  WARPSYNC.COLLECTIVE R242, `(.L_x_9238) ;  /* 0x00000000f2087348 */ /* 0x000fea0003c00000 */
[----:B------:R0:W1:Y:S02]  /*58d0*/  SHFL.BFLY P0, R240, R243, R244, R245 ;  /* 0x0c0000f4f3f07389 */ /* 0x00006400000000f5 */
[----:B01----:R-:W-:Y:S01]  /*58e0*/  ENDCOLLECTIVE ;  /* 0x000000000000791b */ /* 0x003fe20003800000 */
.L_x_9238:
[----:B------:R-:W-:-:S05]  /*58f0*/  FADD.FTZ R190, R190, R191 ;  /* 0x000000bfbebe7221 */ /* 0x000fca0000010000 */
[----:B------:R-:W-:Y:S02]  /*5900*/  MOV R243, R190 ;  /* 0x000000be00f37202 */ /* 0x000fe40000000f00 */
[----:B------:R-:W-:-:S07]  /*5910*/  MOV R219, R240 ;  /* 0x000000f000db7202 */ /* 0x000fce0000000f00 */
[----:B------:R-:W-:Y:S05]  /*5920*/  WARPSYNC.COLLECTIVE R242, `(.L_x_9239) ;  /* 0x00000000f2087348 */ /* 0x000fea0003c00000 */
[----:B------:R0:W1:Y:S02]  /*5930*/  SHFL.BFLY P0, R240, R243, R244, R245 ;  /* 0x0c0000f4f3f07389 */ /* 0x00006400000000f5 */
[----:B01----:R-:W-:Y:S01]  /*5940*/  ENDCOLLECTIVE ;  /* 0x000000000000791b */ /* 0x003fe20003800000 */
.L_x_9239:
[----:B------:R-:W-:Y:S01]  /*5950*/  FADD.FTZ R219, R188, R219 ;  /* 0x000000dbbcdb7221 */ /* 0x000fe20000010000 */
[----:B------:R-:W-:-:S04]  /*5960*/  HFMA2.MMA R244, -RZ, RZ, 0, 2.384185791015625e-07 ;  /* 0x00000004fff47435 */ /* 0x000fc800000001ff */
[----:B------:R-:W-:Y:S02]  /*5970*/  MOV R243, R219 ;  /* 0x000000db00f37202 */ /* 0x000fe40000000f00 */
[----:B------:R-:W-:-:S07]  /*5980*/  MOV R221, R240 ;  /* 0x000000f000dd7202 */ /* 0x000fce0000000f00 */
[----:B------:R-:W-:Y:S05]  /*5990*/  WARPSYNC.COLLECTIVE R242, `(.L_x_9240) ;  /* 0x00000000f2087348 */ /* 0x000fea0003c00000 */
[----:B------:R0:W1:Y:S02]  /*59a0*/  SHFL.BFLY P0, R240, R243, R244, R245 ;  /* 0x0c0000f4f3f07389 */ /* 0x00006400000000f5 */
[----:B01----:R-:W-:Y:S01]  /*59b0*/  ENDCOLLECTIVE ;  /* 0x000000000000791b */ /* 0x003fe20003800000 */
.L_x_9240:
[----:B------:R-:W-:-:S05]  /*59c0*/  FADD.FTZ R221, R190, R221 ;  /* 0x000000ddbedd7221 */ /* 0x000fca0000010000 */
[----:B------:R-:W-:Y:S02]  /*59d0*/  MOV R243, R221 ;  /* 0x000000dd00f37202 */ /* 0x000fe40000000f00 */
[----:B------:R-:W-:-:S07]  /*59e0*/  MOV R220, R240 ;  /* 0x000000f000dc7202 */ /* 0x000fce0000000f00 */
[----:B------:R-:W-:Y:S05]  /*59f0*/  WARPSYNC.COLLECTIVE R242, `(.L_x_9241) ;  /* 0x00000000f2087348 */ /* 0x000fea0003c00000 */
[----:B------:R0:W1:Y:S02]  /*5a00*/  SHFL.BFLY P0, R240, R243, R244, R245 ;  /* 0x0c0000f4f3f07389 */ /* 0x00006400000000f5 */
[----:B01----:R-:W-:Y:S01]  /*5a10*/  ENDCOLLECTIVE ;  /* 0x000000000000791b */ /* 0x003fe20003800000 */
.L_x_9241:
[----:B------:R-:W-:Y:S01]  /*5a20*/  FADD.FTZ R237, R219, R220 ;  /* 0x000000dcdbed7221 */ /* 0x000fe20000010000 */
[----:B------:R-:W-:-:S04]  /*5a30*/  HFMA2.MMA R244, -RZ, RZ, 0, 4.76837158203125e-07 ;  /* 0x00000008fff47435 */ /* 0x000fc800000001ff */
[----:B------:R-:W-:Y:S02]  /*5a40*/  MOV R243, R237 ;  /* 0x000000ed00f37202 */ /* 0x000fe40000000f00 */
[----:B------:R-:W-:-:S07]  /*5a50*/  MOV R238, R240 ;  /* 0x000000f000ee7202 */ /* 0x000fce0000000f00 */
[----:B------:R-:W-:Y:S05]  /*5a60*/  WARPSYNC.COLLECTIVE R242, `(.L_x_9242) ;  /* 0x00000000f2087348 */ /* 0x000fea0003c00000 */
[----:B------:R0:W1:Y:S02]  /*5a70*/  SHFL.BFLY P0, R240, R243, R244, R245 ;  /* 0x0c0000f4f3f07389 */ /* 0x00006400000000f5 */
[----:B01----:R-:W-:Y:S01]  /*5a80*/  ENDCOLLECTIVE ;  /* 0x000000000000791b */ /* 0x003fe20003800000 */
.L_x_9242:
[----:B------:R-:W-:-:S05]  /*5a90*/  FADD.FTZ R238, R221, R238 ;  /* 0x000000eeddee7221 */ /* 0x000fca0000010000 */
[----:B------:R-:W-:Y:S02]  /*5aa0*/  MOV R243, R238 ;  /* 0x000000ee00f37202 */ /* 0x000fe40000000f00 */
[----:B------:R-:W-:-:S07]  /*5ab0*/  MOV R220, R240 ;  /* 0x000000f000dc7202 */ /* 0x000fce0000000f00 */
[----:B------:R-:W-:Y:S05]  /*5ac0*/  WARPSYNC.COLLECTIVE R242, `(.L_x_9243) ;  /* 0x00000000f2087348 */ /* 0x000fea0003c00000 */
[----:B------:R0:W1:Y:S02]  /*5ad0*/  SHFL.BFLY P0, R240, R243, R244, R245 ;  /* 0x0c0000f4f3f07389 */ /* 0x00006400000000f5 */
[----:B01----:R-:W-:Y:S01]  /*5ae0*/  ENDCOLLECTIVE ;  /* 0x000000000000791b */ /* 0x003fe20003800000 */
.L_x_9243:
[----:B------:R-:W-:Y:S01]  /*5af0*/  FADD.FTZ R220, R237, R220 ;  /* 0x000000dceddc7221 */ /* 0x000fe20000010000 */
[----:B------:R-:W-:-:S04]  /*5b00*/  HFMA2.MMA R244, -RZ, RZ, 0, 9.5367431640625e-07 ;  /* 0x00000010fff47435 */ /* 0x000fc800000001ff */
[----:B------:R-:W-:Y:S02]  /*5b10*/  MOV R243, R220 ;  /* 0x000000dc00f37202 */ /* 0x000fe40000000f00 */
[----:B------:R-:W-:-:S07]  /*5b20*/  MOV R189, R240 ;  /* 0x000000f000bd7202 */ /* 0x000fce0000000f00 */
[----:B------:R-:W-:Y:S05]  /*5b30*/  WARPSYNC.COLLECTIVE R242, `(.L_x_9244) ;  /* 0x00000000f2087348 */ /* 0x000fea0003c00000 */
[----:B------:R0:W1:Y:S02]  /*5b40*/  SHFL.BFLY P0, R240, R243, R244, R245 ;  /* 0x0c0000f4f3f07389 */ /* 0x00006400000000f5 */
[----:B01----:R-:W-:Y:S01]  /*5b50*/  ENDCOLLECTIVE ;  /* 0x000000000000791b */ /* 0x003fe20003800000 */
.L_x_9244:
[----:B------:R-:W-:-:S05]  /*5b60*/  FADD.FTZ R239, R238, R189 ;  /* 0x000000bdeeef7221 */ /* 0x000fca0000010000 */
[----:B------:R-:W-:Y:S02]  /*5b70*/  MOV R243, R239 ;  /* 0x000000ef00f37202 */ /* 0x000fe40000000f00 */
[----:B------:R-:W-:-:S07]  /*5b80*/  MOV R241, R240 ;  /* 0x000000f000f17202 */ /* 0x000fce0000000f00 */
[----:B------:R-:W-:Y:S05]  /*5b90*/  WARPSYNC.COLLECTIVE R242, `(.L_x_9245) ;  /* 0x00000000f2087348 */ /* 0x000fea0003c00000 */
[----:B------:R0:W1:Y:S02]  /*5ba0*/  SHFL.BFLY P0, R240, R243, R244, R245 ;  /* 0x0c0000f4f3f07389 */ /* 0x00006400000000f5 */
[----:B01----:R-:W-:Y:S01]  /*5bb0*/  ENDCOLLECTIVE ;  /* 0x000000000000791b */ /* 0x003fe20003800000 */
.L_x_9245:
[----:B------:R-:W-:Y:S05]  /*5bc0*/  BRA `(.L_x_9246) ;  /* 0xffffffbc00d07947 */ /* 0x000fea000383ffff */
.L_x_9247:
        /* <DEDUP_REMOVED lines=11> */
.L_x_11815:


//--------------------- .text._ZN10layer_norm13ln_bwd_kernelINS_13Kernel_traitsI6__halfffffjLj768ELj1ELj4ELj1ELj16ENS_18Kernel_traits_baseILj768ES2_ffffjLj128EEEEELb0ELb0ELb0ELb0EEEvNS_9BwdParamsE --------------------------
	.section	.text._ZN10layer_norm13ln_bwd_kernelINS_13Kernel_traitsI6__halfffffjLj768ELj1ELj4ELj1ELj16ENS_18Kernel_traits_baseILj768ES2_ffffjLj128EEEEELb0ELb0ELb0ELb0EEEvNS_9BwdParamsE,"ax",@progbits
	.align	128
        .global         _ZN10layer_norm13ln_bwd_kernelINS_13Kernel_traitsI6__halfffffjLj768ELj1ELj4ELj1ELj16ENS_18Kernel_traits_baseILj768ES2_ffffjLj128EEEEELb0ELb0ELb0ELb0EEEvNS_9BwdParamsE
        .type           _ZN10layer_norm13ln_bwd_kernelINS_13Kernel_traitsI6__halfffffjLj768ELj1ELj4ELj1ELj16ENS_18Kernel_traits_baseILj768ES2_ffffjLj128EEEEELb0ELb0ELb0ELb0EEEvNS_9BwdParamsE,@function
        .size           _ZN10layer_norm13ln_bwd_kernelINS_13Kernel_traitsI6__halfffffjLj768ELj1ELj4ELj1ELj16ENS_18Kernel_traits_baseILj768ES2_ffffjLj128EEEEELb0ELb0ELb0ELb0EEEvNS_9BwdParamsE,(.L_x_11816 - _ZN10layer_norm13ln_bwd_kernelINS_13Kernel_traitsI6__halfffffjLj768ELj1ELj4ELj1ELj16ENS_18Kernel_traits_baseILj768ES2_ffffjLj128EEEEELb0ELb0ELb0ELb0EEEvNS_9BwdParamsE)
        .other          _ZN10layer_norm13ln_bwd_kernelINS_13Kernel_traitsI6__halfffffjLj768ELj1ELj4ELj1ELj16ENS_18Kernel_traits_baseILj768ES2_ffffjLj128EEEEELb0ELb0ELb0ELb0EEEvNS_9BwdParamsE,@"STO_CUDA_ENTRY STV_DEFAULT"
_ZN10layer_norm13ln_bwd_kernelINS_13Kernel_traitsI6__halfffffjLj768ELj1ELj4ELj1ELj16ENS_18Kernel_traits_baseILj768ES2_ffffjLj128EEEEELb0ELb0ELb0ELb0EEEvNS_9BwdParamsE:
.text._ZN10layer_norm13ln_bwd_kernelINS_13Kernel_traitsI6__halfffffjLj768ELj1ELj4ELj1ELj16ENS_18Kernel_traits_baseILj768ES2_ffffjLj128EEEEELb0ELb0ELb0ELb0EEEvNS_9BwdParamsE:
        /* <DEDUP_REMOVED lines=19> */
[C---:B------:R-:W-:Y:S02]  /*0130*/  ISETP.GE.U32.AND P1, PT, R3.reuse, 0x60, PT ;  /* 0x000000600300780c */ /* 0x040fe40003f26070 */
[C---:B------:R-:W-:Y:S02]  /*0140*/  ISETP.GE.U32.AND P2, PT, R3.reuse, 0x80, PT ;  /* 0x000000800300780c */ /* 0x040fe40003f46070 */
[C---:B------:R-:W-:Y:S02]  /*0150*/  ISETP.GE.U32.AND P3, PT, R3.reuse, 0xa0, PT ;  /* 0x000000a00300780c */ /* 0x040fe40003f66070 */
[----:B------:R-:W-:-:S02]  /*0160*/  ISETP.GE.U32.AND P4, PT, R3, 0xc0, PT ;  /* 0x000000c00300780c */ /* 0x000fc40003f86070 */
[----:B------:R-:W-:Y:S01]  /*0170*/  MOV R3, R2 ;  /* 0x0000000200037202 */ /* 0x000fe20000000f00 */
[----:B------:R-:W0:Y:S01]  /*0180*/  @P5 LDC.64 R4, c[0x0][0x260] ;  /* 0x00009800ff045b82 */ /* 0x000e220000000a00 */
[----:B------:R-:W-:Y:S01]  /*0190*/  P2R R169, PR, RZ, 0x10 ;  /* 0x00000010ffa97803 */ /* 0x000fe20000000000 */
[----:B------:R-:W-:Y:S01]  /*01a0*/  BSSY B0, `(.L_x_9248) ;  /* 0x0000290000007945 */ /* 0x000fe20003800000 */
[----:B------:R-:W-:-:S05]  /*01b0*/  P2R R168, PR, RZ, 0x20 ;  /* 0x00000020ffa87803 */ /* 0x000fca0000000000 */
[----:B------:R-:W2:Y:S08]  /*01c0*/  @P0 LDC.64 R6, c[0x0][0x260] ;  /* 0x00009800ff060b82 */ /* 0x000eb00000000a00 */
[----:B------:R-:W3:Y:S08]  /*01d0*/  @P1 LDC.64 R10, c[0x0][0x260] ;  /* 0x00009800ff0a1b82 */ /* 0x000ef00000000a00 */
[----:B------:R-:W4:Y:S01]  /*01e0*/  @P2 LDC.64 R12, c[0x0][0x260] ;  /* 0x00009800ff0c2b82 */ /* 0x000f220000000a00 */
[C---:B0-----:R-:W-:Y:S01]  /*01f0*/  @P5 IMAD.WIDE.U32 R4, R3.reuse, 0x8, R4 ;  /* 0x0000000803045825 */ /* 0x041fe200078e0004 */
[----:B------:R-:W-:-:S02]  /*0200*/  @P5 LOP3.LUT R3, R3, 0x20, RZ, 0xfc, !PT ;  /* 0x0000002003035812 */ /* 0x000fc400078efcff */
[----:B------:R-:W-:Y:S02]  /*0210*/  CS2R R48, SRZ ;  /* 0x0000000000307805 */ /* 0x000fe4000001ff00 */
[----:B------:R-:W-:Y:S02]  /*0220*/  CS2R R50, SRZ ;  /* 0x0000000000327805 */ /* 0x000fe4000001ff00 */
[----:B------:R-:W-:Y:S01]  /*0230*/  CS2R R44, SRZ ;  /* 0x00000000002c7805 */ /* 0x000fe2000001ff00 */
[----:B------:R-:W5:Y:S01]  /*0240*/  @P5 LDG.E.64 R52, desc[UR4][R4.64] ;  /* 0x0000000404345981 */ /* 0x000f62000c1e1b00 */
[----:B------:R-:W0:Y:S01]  /*0250*/  @P3 LDC.64 R14, c[0x0][0x260] ;  /* 0x00009800ff0e3b82 */ /* 0x000e220000000a00 */
[C---:B--2---:R-:W-:Y:S01]  /*0260*/  @P0 IMAD.WIDE.U32 R8, R3.reuse, 0x8, R6 ;  /* 0x0000000803080825 */ /* 0x044fe200078e0006 */
[----:B------:R-:W-:Y:S02]  /*0270*/  @P0 IADD3 R3, R3, 0x20, RZ ;  /* 0x0000002003030810 */ /* 0x000fe40007ffe0ff */
[----:B------:R-:W-:-:S02]  /*0280*/  CS2R R46, SRZ ;  /* 0x00000000002e7805 */ /* 0x000fc4000001ff00 */
[----:B------:R-:W-:Y:S02]  /*0290*/  CS2R R40, SRZ ;  /* 0x0000000000287805 */ /* 0x000fe4000001ff00 */
[----:B------:R-:W-:Y:S01]  /*02a0*/  CS2R R42, SRZ ;  /* 0x00000000002a7805 */ /* 0x000fe2000001ff00 */
[----:B------:R-:W5:Y:S01]  /*02b0*/  @P0 LDG.E.64 R54, desc[UR4][R8.64] ;  /* 0x0000000408360981 */ /* 0x000f62000c1e1b00 */
[----:B------:R-:W2:Y:S01]  /*02c0*/  @P4 LDC.64 R16, c[0x0][0x260] ;  /* 0x00009800ff104b82 */ /* 0x000ea20000000a00 */
[C---:B---3--:R-:W-:Y:S01]  /*02d0*/  @P1 IMAD.WIDE.U32 R10, R3.reuse, 0x8, R10 ;  /* 0x00000008030a1825 */ /* 0x048fe200078e000a */
[----:B------:R-:W-:Y:S02]  /*02e0*/  @P1 IADD3 R3, R3, 0x20, RZ ;  /* 0x0000002003031810 */ /* 0x000fe40007ffe0ff */
[----:B------:R-:W-:Y:S02]  /*02f0*/  CS2R R36, SRZ ;  /* 0x0000000000247805 */ /* 0x000fe4000001ff00 */
[----:B------:R-:W-:-:S02]  /*0300*/  CS2R R38, SRZ ;  /* 0x0000000000267805 */ /* 0x000fc4000001ff00 */
[----:B------:R-:W-:Y:S01]  /*0310*/  CS2R R32, SRZ ;  /* 0x0000000000207805 */ /* 0x000fe2000001ff00 */
[----:B------:R-:W5:Y:S01]  /*0320*/  @P1 LDG.E.64 R56, desc[UR4][R10.64] ;  /* 0x000000040a381981 */ /* 0x000f62000c1e1b00 */
[C---:B----4-:R-:W-:Y:S01]  /*0330*/  @P2 IMAD.WIDE.U32 R12, R3.reuse, 0x8, R12 ;  /* 0x00000008030c2825 */ /* 0x050fe200078e000c */
[----:B------:R-:W-:Y:S02]  /*0340*/  @P2 IADD3 R3, R3, 0x20, RZ ;  /* 0x0000002003032810 */ /* 0x000fe40007ffe0ff */
[----:B------:R-:W-:Y:S02]  /*0350*/  CS2R R34, SRZ ;  /* 0x0000000000227805 */ /* 0x000fe4000001ff00 */
[----:B------:R-:W-:Y:S02]  /*0360*/  CS2R R28, SRZ ;  /* 0x00000000001c7805 */ /* 0x000fe4000001ff00 */
[----:B------:R-:W-:Y:S01]  /*0370*/  CS2R R30, SRZ ;  /* 0x00000000001e7805 */ /* 0x000fe2000001ff00 */
[----:B------:R3:W5:Y:S01]  /*0380*/  @P2 LDG.E.64 R58, desc[UR4][R12.64] ;  /* 0x000000040c3a2981 */ /* 0x000762000c1e1b00 */
[C---:B0-----:R-:W-:Y:S01]  /*0390*/  @P3 IMAD.WIDE.U32 R14, R3.reuse, 0x8, R14 ;  /* 0x00000008030e3825 */ /* 0x041fe200078e000e */
[----:B------:R-:W-:-:S02]  /*03a0*/  @P3 IADD3 R3, R3, 0x20, RZ ;  /* 0x0000002003033810 */ /* 0x000fc40007ffe0ff */
[----:B------:R-:W-:Y:S02]  /*03b0*/  CS2R R24, SRZ ;  /* 0x0000000000187805 */ /* 0x000fe4000001ff00 */
[----:B------:R-:W-:Y:S02]  /*03c0*/  CS2R R26, SRZ ;  /* 0x00000000001a7805 */ /* 0x000fe4000001ff00 */
[----:B------:R-:W-:Y:S01]  /*03d0*/  CS2R R20, SRZ ;  /* 0x0000000000147805 */ /* 0x000fe2000001ff00 */
[----:B------:R0:W5:Y:S01]  /*03e0*/  @P3 LDG.E.64 R60, desc[UR4][R14.64] ;  /* 0x000000040e3c3981 */ /* 0x000162000c1e1b00 */
[----:B--2---:R-:W-:Y:S01]  /*03f0*/  @P4 IMAD.WIDE.U32 R6, R3, 0x8, R16 ;  /* 0x0000000803064825 */ /* 0x004fe200078e0010 */
[----:B------:R-:W-:-:S04]  /*0400*/  SHF.R.U32.HI R3, RZ, 0x5, R0 ;  /* 0x00000005ff037819 */ /* 0x000fc80000011600 */
[----:B-1----:R-:W-:Y:S01]  /*0410*/  LEA R88, R88, R3, 0x2 ;  /* 0x0000000358587211 */ /* 0x002fe200078e10ff */
[----:B------:R1:W5:Y:S03]  /*0420*/  @P4 LDG.E.64 R62, desc[UR4][R6.64] ;  /* 0x00000004063e4981 */ /* 0x000366000c1e1b00 */
[----:B------:R-:W-:Y:S02]  /*0430*/  ISETP.GE.AND P4, PT, R88, UR6, PT ;  /* 0x0000000658007c0c */ /* 0x000fe4000bf86270 */
[----:B------:R-:W-:Y:S02]  /*0440*/  CS2R R22, SRZ ;  /* 0x0000000000167805 */ /* 0x000fe4000001ff00 */
[----:B------:R-:W-:Y:S02]  /*0450*/  CS2R R16, SRZ ;  /* 0x0000000000107805 */ /* 0x000fe4000001ff00 */
[----:B------:R-:W-:-:S02]  /*0460*/  CS2R R18, SRZ ;  /* 0x0000000000127805 */ /* 0x000fc4000001ff00 */
[----:B---3--:R-:W-:Y:S02]  /*0470*/  CS2R R12, SRZ ;  /* 0x00000000000c7805 */ /* 0x008fe4000001ff00 */
[----:B0-----:R-:W-:Y:S02]  /*0480*/  CS2R R14, SRZ ;  /* 0x00000000000e7805 */ /* 0x001fe4000001ff00 */
[----:B------:R-:W-:Y:S02]  /*0490*/  CS2R R8, SRZ ;  /* 0x0000000000087805 */ /* 0x000fe4000001ff00 */
[----:B------:R-:W-:Y:S02]  /*04a0*/  CS2R R10, SRZ ;  /* 0x00000000000a7805 */ /* 0x000fe4000001ff00 */
[----:B------:R-:W-:Y:S02]  /*04b0*/  CS2R R4, SRZ ;  /* 0x0000000000047805 */ /* 0x000fe4000001ff00 */
[----:B-1----:R-:W-:Y:S01]  /*04c0*/  CS2R R6, SRZ ;  /* 0x0000000000067805 */ /* 0x002fe2000001ff00 */
[----:B------:R-:W-:Y:S06]  /*04d0*/  @P4 BRA `(.L_x_9249) ;  /* 0x0000002400704947 */ /* 0x000fec0003800000 */
[----:B------:R-:W0:Y:S01]  /*04e0*/  LDC.U8 R167, c[0x0][0x2a0] ;  /* 0x0000a800ffa77b82 */ /* 0x000e220000000000 */
[----:B------:R-:W-:Y:S01]  /*04f0*/  ULDC.64 UR6, c[0x0][0x270] ;  /* 0x00009c0000067ab9 */ /* 0x000fe20000000a00 */
[----:B-----5:R-:W-:Y:S01]  /*0500*/  MOV R91, R52 ;  /* 0x00000034005b7202 */ /* 0x020fe20000000f00 */
[----:B------:R-:W-:Y:S01]  /*0510*/  HFMA2.MMA R49, -RZ, RZ, 0, 0 ;  /* 0x00000000ff317435 */ /* 0x000fe200000001ff */
[--C-:B------:R-:W-:Y:S02]  /*0520*/  SHF.R.U64 R90, R52, 0x10, R53.reuse ;  /* 0x00000010345a7819 */ /* 0x100fe40000001235 */
[----:B------:R-:W-:Y:S01]  /*0530*/  MOV R93, R53 ;  /* 0x00000035005d7202 */ /* 0x000fe20000000f00 */
[----:B------:R-:W-:Y:S01]  /*0540*/  HADD2.F32 R91, -RZ, R91.H0_H0 ;  /* 0x2000005bff5b7230 */ /* 0x000fe20000004100 */
[----:B------:R-:W-:Y:S01]  /*0550*/  SHF.R.U32.HI R92, RZ, 0x10, R53 ;  /* 0x00000010ff5c7819 */ /* 0x000fe20000011635 */
[----:B------:R-:W-:Y:S01]  /*0560*/  HADD2.F32 R90, -RZ, R90.H0_H0 ;  /* 0x2000005aff5a7230 */ /* 0x000fe20000004100 */
[----:B------:R-:W-:Y:S01]  /*0570*/  MOV R95, R54 ;  /* 0x00000036005f7202 */ /* 0x000fe20000000f00 */
[----:B------:R-:W-:Y:S01]  /*0580*/  HADD2.F32 R93, -RZ, R93.H0_H0 ;  /* 0x2000005dff5d7230 */ /* 0x000fe20000004100 */
[--C-:B------:R-:W-:Y:S01]  /*0590*/  SHF.R.U64 R94, R54, 0x10, R55.reuse ;  /* 0x00000010365e7819 */ /* 0x100fe20000001237 */
[----:B------:R-:W-:Y:S01]  /*05a0*/  HADD2.F32 R92, -RZ, R92.H0_H0 ;  /* 0x2000005cff5c7230 */ /* 0x000fe20000004100 */
        /* <DEDUP_REMOVED lines=36> */
[----:B------:R-:W-:Y:S01]  /*07f0*/  ISETP.NE.U32.AND P4, PT, RZ, UR6, PT ;  /* 0x00000006ff007c0c */ /* 0x000fe2000bf85070 */
[----:B------:R-:W-:-:S02]  /*0800*/  HADD2.F32 R113, -RZ, R113.H0_H0 ;  /* 0x20000071ff717230 */ /* 0x000fc40000004100 */
[----:B------:R-:W-:Y:S01]  /*0810*/  HADD2.F32 R112, -RZ, R112.H0_H0 ;  /* 0x20000070ff707230 */ /* 0x000fe20000004100 */
[----:B0-----:R-:W-:-:S13]  /*0820*/  ISETP.NE.AND.EX P4, PT, RZ, UR7, PT, P4 ;  /* 0x00000007ff007c0c */ /* 0x001fda000bf85340 */
.L_x_9275:
[----:B------:R-:W0:Y:S01]  /*0830*/  LDC.64 R80, c[0x0][0x250] ;  /* 0x00009400ff507b82 */ /* 0x000e220000000a00 */
[----:B------:R-:W-:Y:S02]  /*0840*/  SHF.R.S32.HI R2, RZ, 0x1f, R88 ;  /* 0x0000001fff027819 */ /* 0x000fe40000011458 */
[----:B------:R-:W-:Y:S02]  /*0850*/  ISETP.NE.AND P6, PT, R168, RZ, PT ;  /* 0x000000ffa800720c */ /* 0x000fe40003fc5270 */
[----:B-----5:R-:W-:-:S03]  /*0860*/  MOV R114, 0x3f800000 ;  /* 0x3f80000000727802 */ /* 0x020fc60000000f00 */
[----:B------:R-:W1:Y:S08]  /*0870*/  LDC.64 R82, c[0x0][0x258] ;  /* 0x00009600ff527b82 */ /* 0x000e700000000a00 */
[----:B------:R-:W2:Y:S01]  /*0880*/  @P4 LDC.64 R84, c[0x0][0x270] ;  /* 0x00009c00ff544b82 */ /* 0x000ea20000000a00 */
[----:B0-----:R-:W-:-:S05]  /*0890*/  IMAD.WIDE R80, R88, 0x4, R80 ;  /* 0x0000000458507825 */ /* 0x001fca00078e0250 */
[----:B------:R-:W5:Y:S01]  /*08a0*/  LDG.E R164, desc[UR4][R80.64] ;  /* 0x0000000450a47981 */ /* 0x000f62000c1e1900 */
[----:B-1----:R-:W-:-:S05]  /*08b0*/  IMAD.WIDE R82, R88, 0x4, R82 ;  /* 0x0000000458527825 */ /* 0x002fca00078e0252 */
[----:B------:R-:W5:Y:S01]  /*08c0*/  LDG.E R153, desc[UR4][R82.64] ;  /* 0x0000000452997981 */ /* 0x000f62000c1e1900 */
[----:B------:R-:W-:Y:S02]  /*08d0*/  MOV R89, UR13 ;  /* 0x0000000d00597c02 */ /* 0x000fe40008000f00 */
[----:B--2---:R-:W-:-:S04]  /*08e0*/  @P4 LEA R84, P5, R88, R84, 0x2 ;  /* 0x0000005458544211 */ /* 0x004fc800078a10ff */
[C---:B------:R-:W-:Y:S01]  /*08f0*/  @P4 LEA.HI.X R85, R88.reuse, R85, R2, 0x2, P5 ;  /* 0x0000005558554211 */ /* 0x040fe200028f1402 */
[----:B------:R-:W-:Y:S01]  /*0900*/  IMAD R2, R88, R89, RZ ;  /* 0x0000005958027224 */ /* 0x000fe200078e02ff */
[----:B------:R-:W-:Y:S01]  /*0910*/  BSSY B1, `(.L_x_9250) ;  /* 0x0000034000017945 */ /* 0x000fe20003800000 */
[----:B------:R-:W-:Y:S02]  /*0920*/  MOV R165, RZ ;  /* 0x000000ff00a57202 */ /* 0x000fe40000000f00 */
[----:B------:R0:W5:Y:S01]  /*0930*/  @P4 LDG.E R114, desc[UR4][R84.64] ;  /* 0x0000000454724981 */ /* 0x000162000c1e1900 */
[----:B------:R-:W-:-:S04]  /*0940*/  SHF.R.S32.HI R87, RZ, 0x1f, R2 ;  /* 0x0000001fff577819 */ /* 0x000fc80000011402 */
[----:B------:R-:W-:Y:S02]  /*0950*/  LEA.HI R87, R87, R2, RZ, 0x2 ;  /* 0x0000000257577211 */ /* 0x000fe400078f10ff */
[----:B------:R-:W-:-:S04]  /*0960*/  LOP3.LUT R2, R0, 0x1f, RZ, 0xc0, !PT ;  /* 0x0000001f00027812 */ /* 0x000fc800078ec0ff */
[----:B------:R-:W-:Y:S02]  /*0970*/  LEA.HI.SX32 R115, R87, R2, 0x1e ;  /* 0x0000000257737211 */ /* 0x000fe400078ff2ff */
[----:B------:R-:W-:Y:S02]  /*0980*/  MOV R166, RZ ;  /* 0x000000ff00a67202 */ /* 0x000fe40000000f00 */
[----:B0-----:R-:W-:Y:S01]  /*0990*/  MOV R84, R115 ;  /* 0x0000007300547202 */ /* 0x001fe20000000f00 */
[----:B------:R-:W-:Y:S06]  /*09a0*/  @!P6 BRA `(.L_x_9251) ;  /* 0x0000000000a8e947 */ /* 0x000fec0003800000 */
[----:B------:R-:W-:Y:S01]  /*09b0*/  ISETP.NE.U32.AND P5, PT, RZ, UR8, PT ;  /* 0x00000008ff007c0c */ /* 0x000fe2000bfa5070 */
[----:B------:R-:W0:Y:S03]  /*09c0*/  LDC.64 R80, c[0x0][0x2b8] ;  /* 0x0000ae00ff507b82 */ /* 0x000e260000000a00 */
[----:B------:R-:W-:-:S13]  /*09d0*/  ISETP.NE.AND.EX P5, PT, RZ, UR9, PT, P5 ;  /* 0x00000009ff007c0c */ /* 0x000fda000bfa5350 */
[----:B------:R-:W-:-:S04]  /*09e0*/  @P5 LEA R116, P6, R115, UR8, 0x4 ;  /* 0x0000000873745c11 */ /* 0x000fc8000f8c20ff */
[----:B------:R-:W-:-:S05]  /*09f0*/  @P5 LEA.HI.X R117, R115, UR9, RZ, 0x4, P6 ;  /* 0x0000000973755c11 */ /* 0x000fca000b0f24ff */
[----:B------:R1:W5:Y:S01]  /*0a00*/  @P5 LDG.E.128 R52, desc[UR4][R116.64] ;  /* 0x0000000474345981 */ /* 0x000362000c1e1d00 */
[C---:B------:R-:W-:Y:S01]  /*0a10*/  LEA R84, P5, R115.reuse, UR10, 0x4 ;  /* 0x0000000a73547c11 */ /* 0x040fe2000f8a20ff */
[----:B0-----:R-:W-:-:S03]  /*0a20*/  IMAD.WIDE.U32 R80, R115, 0x10, R80 ;  /* 0x0000001073507825 */ /* 0x001fc600078e0050 */
[----:B------:R-:W-:Y:S02]  /*0a30*/  LEA.HI.X R85, R115, UR11, RZ, 0x4, P5 ;  /* 0x0000000b73557c11 */ /* 0x000fe4000a8f24ff */
[----:B------:R-:W-:Y:S01]  /*0a40*/  ISETP.NE.AND P5, PT, R167, RZ, PT ;  /* 0x000000ffa700720c */ /* 0x000fe20003fa5270 */
[----:B------:R-:W2:Y:S03]  /*0a50*/  LDG.E.128 R80, desc[UR4][R80.64] ;  /* 0x0000000450507981 */ /* 0x000ea6000c1e1d00 */
[----:B-----5:R-:W-:Y:S01]  /*0a60*/  FSEL R3, R164, RZ, !P5 ;  /* 0x000000ffa4037208 */ /* 0x020fe20006800000 */
[----:B------:R-:W3:Y:S04]  /*0a70*/  LDG.E.128 R84, desc[UR4][R84.64] ;  /* 0x0000000454547981 */ /* 0x000ee8000c1e1d00 */
[C---:B---3--:R-:W-:Y:S01]  /*0a80*/  FADD.FTZ R118, -R3.reuse, R84 ;  /* 0x0000005403767221 */ /* 0x048fe20000010100 */
[C---:B------:R-:W-:Y:S01]  /*0a90*/  FADD.FTZ R144, -R3.reuse, R85 ;  /* 0x0000005503907221 */ /* 0x040fe20000010100 */
[C---:B------:R-:W-:Y:S01]  /*0aa0*/  FADD.FTZ R86, -R3.reuse, R86 ;  /* 0x0000005603567221 */ /* 0x040fe20000010100 */
[----:B------:R-:W-:Y:S01]  /*0ab0*/  FADD.FTZ R146, -R3, R87 ;  /* 0x0000005703927221 */ /* 0x000fe20000010100 */
[C---:B------:R-:W-:Y:S01]  /*0ac0*/  FMUL.FTZ R3, R153.reuse, R118 ;  /* 0x0000007699037220 */ /* 0x040fe20000410000 */
[----:B-1----:R-:W-:Y:S01]  /*0ad0*/  FMUL.FTZ R116, R153, R144 ;  /* 0x0000009099747220 */ /* 0x002fe20000410000 */
[----:B--2---:R-:W-:Y:S01]  /*0ae0*/  FMUL.FTZ R118, R91, R80 ;  /* 0x000000505b767220 */ /* 0x004fe20000410000 */
[----:B------:R-:W-:Y:S01]  /*0af0*/  FADD.FTZ R24, R24, R80 ;  /* 0x0000005018187221 */ /* 0x000fe20000010000 */
[----:B------:R-:W-:Y:S01]  /*0b00*/  FFMA.FTZ R48, R80, R3, R48 ;  /* 0x0000000350307223 */ /* 0x000fe20000010030 */
[----:B------:R-:W-:Y:S01]  /*0b10*/  FADD.FTZ R25, R25, R81 ;  /* 0x0000005119197221 */ /* 0x000fe20000010000 */
[----:B------:R-:W-:Y:S01]  /*0b20*/  FFMA.FTZ R49, R81, R116, R49 ;  /* 0x0000007451317223 */ /* 0x000fe20000010031 */
[----:B------:R-:W-:Y:S01]  /*0b30*/  FMUL.FTZ R139, R90, R81 ;  /* 0x000000515a8b7220 */ /* 0x000fe20000410000 */
[----:B------:R-:W-:Y:S01]  /*0b40*/  FADD.FTZ R80, RZ, R118 ;  /* 0x00000076ff507221 */ /* 0x000fe20000010000 */
[----:B------:R-:W-:Y:S01]  /*0b50*/  FFMA.FTZ R81, R3, R118, RZ ;  /* 0x0000007603517223 */ /* 0x000fe200000100ff */
        /* <DEDUP_REMOVED lines=14> */
[----:B------:R-:W-:-:S07]  /*0c40*/  IADD3 R84, R115, 0x20, RZ ;  /* 0x0000002073547810 */ /* 0x000fce0007ffe0ff */
.L_x_9251:
[----:B------:R-:W-:Y:S05]  /*0c50*/  BSYNC B1 ;  /* 0x0000000000017941 */ /* 0x000fea0003800000 */
.L_x_9250:
[----:B------:R-:W-:Y:S04]  /*0c60*/  BSSY B1, `(.L_x_9252) ;  /* 0x000002c000017945 */ /* 0x000fe80003800000 */
[----:B------:R-:W-:Y:S05]  /*0c70*/  @!P0 BRA `(.L_x_9253) ;  /* 0x0000000000a88947 */ /* 0x000fea0003800000 */
[----:B------:R-:W-:Y:S01]  /*0c80*/  ISETP.NE.U32.AND P5, PT, RZ, UR8, PT ;  /* 0x00000008ff007c0c */ /* 0x000fe2000bfa5070 */
[----:B------:R-:W0:Y:S03]  /*0c90*/  LDC.64 R86, c[0x0][0x2b8] ;  /* 0x0000ae00ff567b82 */ /* 0x000e260000000a00 */
[----:B------:R-:W-:-:S13]  /*0ca0*/  ISETP.NE.AND.EX P5, PT, RZ, UR9, PT, P5 ;  /* 0x00000009ff007c0c */ /* 0x000fda000bfa5350 */
[----:B------:R-:W-:-:S04]  /*0cb0*/  @P5 LEA R120, P6, R84, UR8, 0x4 ;  /* 0x0000000854785c11 */ /* 0x000fc8000f8c20ff */
[----:B------:R-:W-:-:S05]  /*0cc0*/  @P5 LEA.HI.X R121, R84, UR9, RZ, 0x4, P6 ;  /* 0x0000000954795c11 */ /* 0x000fca000b0f24ff */
[----:B------:R1:W5:Y:S01]  /*0cd0*/  @P5 LDG.E.128 R56, desc[UR4][R120.64] ;  /* 0x0000000478385981 */ /* 0x000362000c1e1d00 */
[----:B------:R-:W-:-:S04]  /*0ce0*/  LEA R170, P5, R84, UR10, 0x4 ;  /* 0x0000000a54aa7c11 */ /* 0x000fc8000f8a20ff */
[----:B------:R-:W-:Y:S02]  /*0cf0*/  LEA.HI.X R171, R84, UR11, RZ, 0x4, P5 ;  /* 0x0000000b54ab7c11 */ /* 0x000fe4000a8f24ff */
[----:B------:R-:W-:-:S03]  /*0d00*/  ISETP.NE.AND P5, PT, R167, RZ, PT ;  /* 0x000000ffa700720c */ /* 0x000fc60003fa5270 */
[----:B------:R-:W2:Y:S01]  /*0d10*/  LDG.E.128 R80, desc[UR4][R170.64] ;  /* 0x00000004aa507981 */ /* 0x000ea2000c1e1d00 */
[----:B-----5:R-:W-:Y:S01]  /*0d20*/  FSEL R172, R164, RZ, !P5 ;  /* 0x000000ffa4ac7208 */ /* 0x020fe20006800000 */
[----:B0-----:R-:W-:-:S04]  /*0d30*/  IMAD.WIDE.U32 R86, R84, 0x10, R86 ;  /* 0x0000001054567825 */ /* 0x001fc800078e0056 */
[C---:B--2---:R-:W-:Y:S01]  /*0d40*/  FADD.FTZ R122, -R172.reuse, R80 ;  /* 0x00000050ac7a7221 */ /* 0x044fe20000010100 */
[C---:B------:R-:W-:Y:S01]  /*0d50*/  FADD.FTZ R148, -R172.reuse, R81 ;  /* 0x00000051ac947221 */ /* 0x040fe20000010100 */
[C---:B------:R-:W-:Y:S01]  /*0d60*/  FADD.FTZ R150, -R172.reuse, R82 ;  /* 0x00000052ac967221 */ /* 0x040fe20000010100 */
[----:B------:R-:W-:Y:S02]  /*0d70*/  FADD.FTZ R172, -R172, R83 ;  /* 0x00000053acac7221 */ /* 0x000fe40000010100 */
[----:B------:R-:W2:Y:S01]  /*0d80*/  LDG.E.128 R80, desc[UR4][R86.64] ;  /* 0x0000000456507981 */ /* 0x000ea2000c1e1d00 */
[C---:B------:R-:W-:Y:S01]  /*0d90*/  FMUL.FTZ R119, R153.reuse, R122 ;  /* 0x0000007a99777220 */ /* 0x040fe20000410000 */
[C---:B-1----:R-:W-:Y:S01]  /*0da0*/  FMUL.FTZ R120, R153.reuse, R148 ;  /* 0x0000009499787220 */ /* 0x042fe20000410000 */
[C---:B------:R-:W-:Y:S01]  /*0db0*/  FMUL.FTZ R121, R153.reuse, R150 ;  /* 0x0000009699797220 */ /* 0x040fe20000410000 */
[----:B------:R-:W-:Y:S01]  /*0dc0*/  FMUL.FTZ R150, R153, R172 ;  /* 0x000000ac99967220 */ /* 0x000fe20000410000 */
[----:B------:R-:W-:Y:S01]  /*0dd0*/  IADD3 R84, R84, 0x20, RZ ;  /* 0x0000002054547810 */ /* 0x000fe20007ffe0ff */
[----:B--2---:R-:W-:Y:S01]  /*0de0*/  FMUL.FTZ R122, R95, R80 ;  /* 0x000000505f7a7220 */ /* 0x004fe20000410000 */
        /* <DEDUP_REMOVED lines=18> */
[----:B------:R-:W-:-:S07]  /*0f10*/  FFMA.FTZ R166, R150, R155, R81 ;  /* 0x0000009b96a67223 */ /* 0x000fce0000010051 */
.L_x_9253:
[----:B------:R-:W-:Y:S05]  /*0f20*/  BSYNC B1 ;  /* 0x0000000000017941 */ /* 0x000fea0003800000 */
.L_x_9252:
        /* <DEDUP_REMOVED lines=20> */
[C---:B------:R-:W-:Y:S01]  /*1070*/  FMUL.FTZ R124, R153.reuse, R126 ;  /* 0x0000007e997c7220 */ /* 0x040fe20000410000 */
        /* <DEDUP_REMOVED lines=22> */
[----:B-1----:R-:W-:-:S07]  /*11e0*/  FFMA.FTZ R166, R154, R157, R81 ;  /* 0x0000009d9aa67223 */ /* 0x002fce0000010051 */
.L_x_9255:
[----:B------:R-:W-:Y:S05]  /*11f0*/  BSYNC B1 ;  /* 0x0000000000017941 */ /* 0x000fea0003800000 */
.L_x_9254:
        /* <DEDUP_REMOVED lines=17> */
[----:B-1----:R-:W-:Y:S02]  /*1310*/  FADD.FTZ R86, -R85, R83 ;  /* 0x0000005355567221 */ /* 0x002fe40000010100 */
        /* <DEDUP_REMOVED lines=26> */
.L_x_9257:
[----:B------:R-:W-:Y:S05]  /*14c0*/  BSYNC B1 ;  /* 0x0000000000017941 */ /* 0x000fea0003800000 */
.L_x_9256:
        /* <DEDUP_REMOVED lines=44> */
.L_x_9259:
[----:B------:R-:W-:Y:S05]  /*1790*/  BSYNC B1 ;  /* 0x0000000000017941 */ /* 0x000fea0003800000 */
.L_x_9258:
[----:B------:R-:W-:Y:S01]  /*17a0*/  ISETP.NE.AND P5, PT, R169, RZ, PT ;  /* 0x000000ffa900720c */ /* 0x000fe20003fa5270 */
[----:B------:R-:W-:-:S12]  /*17b0*/  BSSY B1, `(.L_x_9260) ;  /* 0x000002b000017945 */ /* 0x000fd80003800000 */
[----:B------:R-:W-:Y:S05]  /*17c0*/  @!P5 BRA `(.L_x_9261) ;  /* 0x0000000000a4d947 */ /* 0x000fea0003800000 */
[----:B------:R-:W-:Y:S01]  /*17d0*/  ISETP.NE.U32.AND P5, PT, RZ, UR8, PT ;  /* 0x00000008ff007c0c */ /* 0x000fe2000bfa5070 */
[----:B------:R-:W0:Y:S03]  /*17e0*/  LDC.64 R82, c[0x0][0x2b8] ;  /* 0x0000ae00ff527b82 */ /* 0x000e260000000a00 */
[----:B------:R-:W-:-:S13]  /*17f0*/  ISETP.NE.AND.EX P5, PT, RZ, UR9, PT, P5 ;  /* 0x00000009ff007c0c */ /* 0x000fda000bfa5350 */
[----:B------:R-:W-:-:S04]  /*1800*/  @P5 LEA R136, P6, R84, UR8, 0x4 ;  /* 0x0000000854885c11 */ /* 0x000fc8000f8c20ff */
[----:B------:R-:W-:-:S05]  /*1810*/  @P5 LEA.HI.X R137, R84, UR9, RZ, 0x4, P6 ;  /* 0x0000000954895c11 */ /* 0x000fca000b0f24ff */
[----:B------:R1:W5:Y:S01]  /*1820*/  @P5 LDG.E.128 R72, desc[UR4][R136.64] ;  /* 0x0000000488485981 */ /* 0x000362000c1e1d00 */
[----:B------:R-:W-:-:S04]  /*1830*/  ISETP.NE.AND P5, PT, R167, RZ, PT ;  /* 0x000000ffa700720c */ /* 0x000fc80003fa5270 */
[----:B-----5:R-:W-:Y:S02]  /*1840*/  FSEL R164, R164, RZ, !P5 ;  /* 0x000000ffa4a47208 */ /* 0x020fe40006800000 */
[----:B------:R-:W-:-:S04]  /*1850*/  LEA R80, P5, R84, UR10, 0x4 ;  /* 0x0000000a54507c11 */ /* 0x000fc8000f8a20ff */
[C---:B------:R-:W-:Y:S01]  /*1860*/  LEA.HI.X R81, R84.reuse, UR11, RZ, 0x4, P5 ;  /* 0x0000000b54517c11 */ /* 0x040fe2000a8f24ff */
[----:B0-----:R-:W-:-:S05]  /*1870*/  IMAD.WIDE.U32 R84, R84, 0x10, R82 ;  /* 0x0000001054547825 */ /* 0x001fca00078e0052 */
[----:B------:R-:W2:Y:S04]  /*1880*/  LDG.E.128 R80, desc[UR4][R80.64] ;  /* 0x0000000450507981 */ /* 0x000ea8000c1e1d00 */
[----:B------:R-:W3:Y:S01]  /*1890*/  LDG.E.128 R84, desc[UR4][R84.64] ;  /* 0x0000000454547981 */ /* 0x000ee2000c1e1d00 */
[C---:B--2---:R-:W-:Y:S01]  /*18a0*/  FADD.FTZ R138, -R164.reuse, R80 ;  /* 0x00000050a48a7221 */ /* 0x044fe20000010100 */
[C---:B------:R-:W-:Y:S01]  /*18b0*/  FADD.FTZ R140, -R164.reuse, R81 ;  /* 0x00000051a48c7221 */ /* 0x040fe20000010100 */
[C---:B------:R-:W-:Y:S01]  /*18c0*/  FADD.FTZ R82, -R164.reuse, R82 ;  /* 0x00000052a4527221 */ /* 0x040fe20000010100 */
[----:B------:R-:W-:Y:S01]  /*18d0*/  FADD.FTZ R164, -R164, R83 ;  /* 0x00000053a4a47221 */ /* 0x000fe20000010100 */
[----:B------:R-:W-:Y:S01]  /*18e0*/  FMUL.FTZ R135, R153, R138 ;  /* 0x0000008a99877220 */ /* 0x000fe20000410000 */
[----:B---3--:R-:W-:Y:S01]  /*18f0*/  FMUL.FTZ R138, R111, R84 ;  /* 0x000000546f8a7220 */ /* 0x008fe20000410000 */
[----:B------:R-:W-:Y:S01]  /*1900*/  FMUL.FTZ R149, R110, R85 ;  /* 0x000000556e957220 */ /* 0x000fe20000410000 */
[C---:B-1----:R-:W-:Y:S01]  /*1910*/  FMUL.FTZ R136, R153.reuse, R140 ;  /* 0x0000008c99887220 */ /* 0x042fe20000410000 */
        /* <DEDUP_REMOVED lines=20> */
.L_x_9261:
[----:B------:R-:W-:Y:S05]  /*1a60*/  BSYNC B1 ;  /* 0x0000000000017941 */ /* 0x000fea0003800000 */
.L_x_9260:
        /* <DEDUP_REMOVED lines=20> */
.L_x_9287:
[----:B------:R-:W-:Y:S01]  /*1bb0*/  ISETP.NE.AND P6, PT, R168, RZ, PT ;  /* 0x000000ffa800720c */ /* 0x000fe20003fc5270 */
[----:B-1----:R-:W-:Y:S01]  /*1bc0*/  FADD.FTZ R86, R87, R86 ;  /* 0x0000005657567221 */ /* 0x002fe20000010000 */
[----:B------:R-:W-:Y:S01]  /*1bd0*/  ISETP.NE.AND P5, PT, R167, RZ, PT ;  /* 0x000000ffa700720c */ /* 0x000fe20003fa5270 */
[----:B--2---:R-:W-:Y:S01]  /*1be0*/  FADD.FTZ R81, R80, R81 ;  /* 0x0000005150517221 */ /* 0x004fe20000010000 */
[----:B------:R-:W-:Y:S01]  /*1bf0*/  BSSY B1, `(.L_x_9263) ;  /* 0x0000028000017945 */ /* 0x000fe20003800000 */
[----:B------:R-:W-:Y:S02]  /*1c00*/  FMUL.FTZ R86, R86, UR12 ;  /* 0x0000000c56567c20 */ /* 0x000fe40008410000 */
[----:B0-----:R-:W-:-:S03]  /*1c10*/  FMUL.FTZ R87, R81, UR12 ;  /* 0x0000000c51577c20 */ /* 0x001fc60008410000 */
[----:B------:R-:W-:-:S03]  /*1c20*/  FSEL R86, R86, RZ, !P5 ;  /* 0x000000ff56567208 */ /* 0x000fc60006800000 */
[----:B------:R-:W-:Y:S05]  /*1c30*/  @!P6 BRA `(.L_x_9264) ;  /* 0x00000000008ce947 */ /* 0x000fea0003800000 */
[-CC-:B------:R-:W-:Y:S01]  /*1c40*/  FFMA.FTZ R81, R3, R87.reuse, R86.reuse ;  /* 0x0000005703517223 */ /* 0x180fe20000010056 */
[----:B------:R-:W-:Y:S01]  /*1c50*/  ISETP.NE.U32.AND P5, PT, RZ, UR8, PT ;  /* 0x00000008ff007c0c */ /* 0x000fe2000bfa5070 */
[-CC-:B------:R-:W-:Y:S01]  /*1c60*/  FFMA.FTZ R82, R116, R87.reuse, R86.reuse ;  /* 0x0000005774527223 */ /* 0x180fe20000010056 */
[-CC-:B-----5:R-:W-:Y:S01]  /*1c70*/  FFMA.FTZ R164, R146, R87.reuse, R86.reuse ;  /* 0x0000005792a47223 */ /* 0x1a0fe20000010056 */
[----:B------:R-:W-:Y:S01]  /*1c80*/  FADD.FTZ R80, R118, -R81 ;  /* 0x8000005176507221 */ /* 0x000fe20000010000 */
[----:B------:R-:W-:Y:S01]  /*1c90*/  ISETP.NE.AND.EX P5, PT, RZ, UR9, PT, P5 ;  /* 0x00000009ff007c0c */ /* 0x000fe2000bfa5350 */
[----:B------:R-:W-:Y:S01]  /*1ca0*/  FFMA.FTZ R81, R117, R87, R86 ;  /* 0x0000005775517223 */ /* 0x000fe20000010056 */
[----:B------:R-:W-:Y:S01]  /*1cb0*/  FADD.FTZ R82, R139, -R82 ;  /* 0x800000528b527221 */ /* 0x000fe20000010000 */
[----:B------:R-:W-:Y:S01]  /*1cc0*/  FADD.FTZ R164, R163, -R164 ;  /* 0x800000a4a3a47221 */ /* 0x000fe20000010000 */
[C---:B------:R-:W-:Y:S01]  /*1cd0*/  FMUL.FTZ R83, R153.reuse, R80 ;  /* 0x0000005099537220 */ /* 0x040fe20000410000 */
[----:B------:R-:W-:Y:S01]  /*1ce0*/  FADD.FTZ R84, R144, -R81 ;  /* 0x8000005190547221 */ /* 0x000fe20000010000 */
[C---:B------:R-:W-:Y:S01]  /*1cf0*/  FMUL.FTZ R82, R153.reuse, R82 ;  /* 0x0000005299527220 */ /* 0x040fe20000410000 */
[----:B------:R-:W-:-:S02]  /*1d00*/  FMUL.FTZ R164, R153, R164 ;  /* 0x000000a499a47220 */ /* 0x000fc40000410000 */
[----:B------:R-:W-:-:S04]  /*1d10*/  FMUL.FTZ R165, R153, R84 ;  /* 0x0000005499a57220 */ /* 0x000fc80000410000 */
[----:B------:R-:W-:Y:S01]  /*1d20*/  @P5 FADD.FTZ R83, R52, R83 ;  /* 0x0000005334535221 */ /* 0x000fe20000010000 */
[----:B------:R-:W-:Y:S01]  /*1d30*/  @P5 FADD.FTZ R82, R53, R82 ;  /* 0x0000005235525221 */ /* 0x000fe20000010000 */
[----:B------:R-:W-:Y:S01]  /*1d40*/  @P5 FADD.FTZ R165, R54, R165 ;  /* 0x000000a536a55221 */ /* 0x000fe20000010000 */
[----:B------:R-:W-:Y:S01]  /*1d50*/  @P5 FADD.FTZ R164, R55, R164 ;  /* 0x000000a437a45221 */ /* 0x000fe20000010000 */
[----:B------:R-:W-:-:S04]  /*1d60*/  ISETP.NE.U32.AND P5, PT, RZ, UR14, PT ;  /* 0x0000000eff007c0c */ /* 0x000fc8000bfa5070 */
[----:B------:R-:W-:-:S04]  /*1d70*/  ISETP.NE.AND.EX P5, PT, RZ, UR15, PT, P5 ;  /* 0x0000000fff007c0c */ /* 0x000fc8000bfa5350 */
[----:B------:R-:W-:Y:S02]  /*1d80*/  SEL R76, R83, R76, P5 ;  /* 0x0000004c534c7207 */ /* 0x000fe40002800000 */
[----:B------:R-:W-:Y:S02]  /*1d90*/  SEL R77, R82, R77, P5 ;  /* 0x0000004d524d7207 */ /* 0x000fe40002800000 */
[----:B------:R-:W-:Y:S02]  /*1da0*/  SEL R78, R165, R78, P5 ;  /* 0x0000004ea54e7207 */ /* 0x000fe40002800000 */
[----:B------:R-:W-:-:S03]  /*1db0*/  SEL R79, R164, R79, P5 ;  /* 0x0000004fa44f7207 */ /* 0x000fc60002800000 */
[----:B------:R-:W0:Y:S02]  /*1dc0*/  @P5 LDC.64 R80, c[0x0][0x308] ;  /* 0x0000c200ff505b82 */ /* 0x000e240000000a00 */
[----:B0-----:R-:W-:-:S04]  /*1dd0*/  @P5 IMAD.WIDE.U32 R84, R115, 0x10, R80 ;  /* 0x0000001073545825 */ /* 0x001fc800078e0050 */
[-C--:B------:R-:W-:Y:S01]  /*1de0*/  FMUL.FTZ R80, R83, R114.reuse ;  /* 0x0000007253507220 */ /* 0x080fe20000410000 */
[-C--:B------:R-:W-:Y:S01]  /*1df0*/  FMUL.FTZ R81, R82, R114.reuse ;  /* 0x0000007252517220 */ /* 0x080fe20000410000 */
[-C--:B------:R-:W-:Y:S01]  /*1e00*/  FMUL.FTZ R82, R165, R114.reuse ;  /* 0x00000072a5527220 */ /* 0x080fe20000410000 */
[----:B------:R-:W-:Y:S01]  /*1e10*/  FMUL.FTZ R83, R164, R114 ;  /* 0x00000072a4537220 */ /* 0x000fe20000410000 */
[----:B------:R0:W-:Y:S01]  /*1e20*/  @P5 STG.E.128 desc[UR4][R84.64], R76 ;  /* 0x0000004c54005986 */ /* 0x0001e2000c101d04 */
[----:B------:R-:W1:Y:S02]  /*1e30*/  LDC.64 R164, c[0x0][0x2f8] ;  /* 0x0000be00ffa47b82 */ /* 0x000e640000000a00 */
[C---:B-1----:R-:W-:Y:S01]  /*1e40*/  IMAD.WIDE.U32 R164, R115.reuse, 0x10, R164 ;  /* 0x0000001073a47825 */ /* 0x042fe200078e00a4 */
[----:B------:R-:W-:-:S04]  /*1e50*/  IADD3 R115, R115, 0x20, RZ ;  /* 0x0000002073737810 */ /* 0x000fc80007ffe0ff */
[----:B------:R0:W-:Y:S03]  /*1e60*/  STG.E.128 desc[UR4][R164.64], R80 ;  /* 0x00000050a4007986 */ /* 0x0001e6000c101d04 */
.L_x_9264:
[----:B------:R-:W-:Y:S05]  /*1e70*/  BSYNC B1 ;  /* 0x0000000000017941 */ /* 0x000fea0003800000 */
.L_x_9263:
[----:B------:R-:W-:Y:S04]  /*1e80*/  BSSY B1, `(.L_x_9265) ;  /* 0x0000025000017945 */ /* 0x000fe80003800000 */
[----:B------:R-:W-:Y:S05]  /*1e90*/  @!P0 BRA `(.L_x_9266) ;  /* 0x00000000008c8947 */ /* 0x000fea0003800000 */
[-CC-:B0-----:R-:W-:Y:S01]  /*1ea0*/  FFMA.FTZ R81, R119, R87.reuse, R86.reuse ;  /* 0x0000005777517223 */ /* 0x181fe20000010056 */
        /* <DEDUP_REMOVED lines=30> */
[----:B------:R-:W0:Y:S02]  /*2090*/  LDC.64 R164, c[0x0][0x2f8] ;  /* 0x0000be00ffa47b82 */ /* 0x000e240000000a00 */
[C---:B0-----:R-:W-:Y:S01]  /*20a0*/  IMAD.WIDE.U32 R164, R115.reuse, 0x10, R164 ;  /* 0x0000001073a47825 */ /* 0x041fe200078e00a4 */
[----:B------:R-:W-:-:S04]  /*20b0*/  IADD3 R115, R115, 0x20, RZ ;  /* 0x0000002073737810 */ /* 0x000fc80007ffe0ff */
[----:B------:R1:W-:Y:S03]  /*20c0*/  STG.E.128 desc[UR4][R164.64], R80 ;  /* 0x00000050a4007986 */ /* 0x0003e6000c101d04 */
.L_x_9266:
[----:B------:R-:W-:Y:S05]  /*20d0*/  BSYNC B1 ;  /* 0x0000000000017941 */ /* 0x000fea0003800000 */
.L_x_9265:
[----:B------:R-:W-:Y:S04]  /*20e0*/  BSSY B1, `(.L_x_9267) ;  /* 0x0000025000017945 */ /* 0x000fe80003800000 */
[----:B------:R-:W-:Y:S05]  /*20f0*/  @!P1 BRA `(.L_x_9268) ;  /* 0x00000000008c9947 */ /* 0x000fea0003800000 */
[-CC-:B01----:R-:W-:Y:S01]  /*2100*/  FFMA.FTZ R81, R123, R87.reuse, R86.reuse ;  /* 0x000000577b517223 */ /* 0x183fe20000010056 */
        /* <DEDUP_REMOVED lines=34> */
.L_x_9268:
[----:B------:R-:W-:Y:S05]  /*2330*/  BSYNC B1 ;  /* 0x0000000000017941 */ /* 0x000fea0003800000 */
.L_x_9267:
[----:B------:R-:W-:Y:S04]  /*2340*/  BSSY B1, `(.L_x_9269) ;  /* 0x0000025000017945 */ /* 0x000fe80003800000 */
[----:B------:R-:W-:Y:S05]  /*2350*/  @!P2 BRA `(.L_x_9270) ;  /* 0x00000000008ca947 */ /* 0x000fea0003800000 */
[-CC-:B012---:R-:W-:Y:S01]  /*2360*/  FFMA.FTZ R81, R127, R87.reuse, R86.reuse ;  /* 0x000000577f517223 */ /* 0x187fe20000010056 */
        /* <DEDUP_REMOVED lines=34> */
.L_x_9270:
[----:B------:R-:W-:Y:S05]  /*2590*/  BSYNC B1 ;  /* 0x0000000000017941 */ /* 0x000fea0003800000 */
.L_x_9269:
[----:B------:R-:W-:Y:S04]  /*25a0*/  BSSY B1, `(.L_x_9271) ;  /* 0x0000025000017945 */ /* 0x000fe80003800000 */
[----:B------:R-:W-:Y:S05]  /*25b0*/  @!P3 BRA `(.L_x_9272) ;  /* 0x00000000008cb947 */ /* 0x000fea0003800000 */
[-CC-:B0123--:R-:W-:Y:S01]  /*25c0*/  FFMA.FTZ R81, R131, R87.reuse, R86.reuse ;  /* 0x0000005783517223 */ /* 0x18ffe20000010056 */
        /* <DEDUP_REMOVED lines=34> */
.L_x_9272:
[----:B------:R-:W-:Y:S05]  /*27f0*/  BSYNC B1 ;  /* 0x0000000000017941 */ /* 0x000fea0003800000 */
.L_x_9271:
[----:B------:R-:W-:Y:S01]  /*2800*/  ISETP.NE.AND P5, PT, R169, RZ, PT ;  /* 0x000000ffa900720c */ /* 0x000fe20003fa5270 */
[----:B------:R-:W-:-:S12]  /*2810*/  BSSY B1, `(.L_x_9273) ;  /* 0x0000024000017945 */ /* 0x000fd80003800000 */
[----:B------:R-:W-:Y:S05]  /*2820*/  @!P5 BRA `(.L_x_9274) ;  /* 0x000000000088d947 */ /* 0x000fea0003800000 */
[----:B------:R-:W-:Y:S01]  /*2830*/  ISETP.NE.U32.AND P5, PT, RZ, UR8, PT ;  /* 0x00000008ff007c0c */ /* 0x000fe2000bfa5070 */
[-CC-:B01234-:R-:W-:Y:S01]  /*2840*/  FFMA.FTZ R81, R135, R87.reuse, R86.reuse ;  /* 0x0000005787517223 */ /* 0x19ffe20000010056 */
        /* <DEDUP_REMOVED lines=8> */
[C---:B-----5:R-:W-:Y:S01]  /*28d0*/  FMUL.FTZ R81, R153.reuse, R80 ;  /* 0x0000005099517220 */ /* 0x060fe20000410000 */
[C---:B------:R-:W-:Y:S01]  /*28e0*/  FMUL.FTZ R82, R153.reuse, R82 ;  /* 0x0000005299527220 */ /* 0x040fe20000410000 */
[C---:B------:R-:W-:Y:S01]  /*28f0*/  FMUL.FTZ R83, R153.reuse, R84 ;  /* 0x0000005499537220 */ /* 0x040fe20000410000 */
[----:B------:R-:W-:-:S04]  /*2900*/  FMUL.FTZ R86, R153, R86 ;  /* 0x0000005699567220 */ /* 0x000fc80000410000 */
[----:B------:R-:W-:Y:S01]  /*2910*/  @P5 FADD.FTZ R81, R72, R81 ;  /* 0x0000005148515221 */ /* 0x000fe20000010000 */
[----:B------:R-:W-:Y:S01]  /*2920*/  @P5 FADD.FTZ R82, R73, R82 ;  /* 0x0000005249525221 */ /* 0x000fe20000010000 */
[----:B------:R-:W-:Y:S01]  /*2930*/  @P5 FADD.FTZ R83, R74, R83 ;  /* 0x000000534a535221 */ /* 0x000fe20000010000 */
[----:B------:R-:W-:Y:S01]  /*2940*/  @P5 FADD.FTZ R86, R75, R86 ;  /* 0x000000564b565221 */ /* 0x000fe20000010000 */
[----:B------:R-:W-:Y:S01]  /*2950*/  ISETP.NE.U32.AND P5, PT, RZ, UR14, PT ;  /* 0x0000000eff007c0c */ /* 0x000fe2000bfa5070 */
[----:B------:R-:W-:-:S03]  /*2960*/  FMUL.FTZ R80, R81, R114 ;  /* 0x0000007251507220 */ /* 0x000fc60000410000 */
[----:B------:R-:W-:-:S04]  /*2970*/  ISETP.NE.AND.EX P5, PT, RZ, UR15, PT, P5 ;  /* 0x0000000fff007c0c */ /* 0x000fc8000bfa5350 */
[----:B------:R-:W-:Y:S01]  /*2980*/  SEL R76, R81, R76, P5 ;  /* 0x0000004c514c7207 */ /* 0x000fe20002800000 */
[CC--:B------:R-:W-:Y:S01]  /*2990*/  FMUL.FTZ R81, R82.reuse, R114.reuse ;  /* 0x0000007252517220 */ /* 0x0c0fe20000410000 */
[----:B------:R-:W-:Y:S01]  /*29a0*/  SEL R77, R82, R77, P5 ;  /* 0x0000004d524d7207 */ /* 0x000fe20002800000 */
[C---:B------:R-:W-:Y:S01]  /*29b0*/  FMUL.FTZ R82, R83.reuse, R114 ;  /* 0x0000007253527220 */ /* 0x040fe20000410000 */
[----:B------:R-:W-:Y:S01]  /*29c0*/  SEL R78, R83, R78, P5 ;  /* 0x0000004e534e7207 */ /* 0x000fe20002800000 */
[C---:B------:R-:W-:Y:S01]  /*29d0*/  FMUL.FTZ R83, R86.reuse, R114 ;  /* 0x0000007256537220 */ /* 0x040fe20000410000 */
[----:B------:R-:W-:Y:S02]  /*29e0*/  SEL R79, R86, R79, P5 ;  /* 0x0000004f564f7207 */ /* 0x000fe40002800000 */
[----:B------:R-:W0:Y:S08]  /*29f0*/  LDC.64 R86, c[0x0][0x2f8] ;  /* 0x0000be00ff567b82 */ /* 0x000e300000000a00 */
[----:B------:R-:W1:Y:S01]  /*2a00*/  @P5 LDC.64 R84, c[0x0][0x308] ;  /* 0x0000c200ff545b82 */ /* 0x000e620000000a00 */
[----:B0-----:R-:W-:-:S04]  /*2a10*/  IMAD.WIDE.U32 R86, R115, 0x10, R86 ;  /* 0x0000001073567825 */ /* 0x001fc800078e0056 */
[----:B-1----:R-:W-:-:S05]  /*2a20*/  @P5 IMAD.WIDE.U32 R84, R115, 0x10, R84 ;  /* 0x0000001073545825 */ /* 0x002fca00078e0054 */
[----:B------:R0:W-:Y:S04]  /*2a30*/  @P5 STG.E.128 desc[UR4][R84.64], R76 ;  /* 0x0000004c54005986 */ /* 0x0001e8000c101d04 */
[----:B------:R0:W-:Y:S02]  /*2a40*/  STG.E.128 desc[UR4][R86.64], R80 ;  /* 0x0000005056007986 */ /* 0x0001e4000c101d04 */
.L_x_9274:
[----:B------:R-:W-:Y:S05]  /*2a50*/  BSYNC B1 ;  /* 0x0000000000017941 */ /* 0x000fea0003800000 */
.L_x_9273:
[----:B01234-:R-:W0:Y:S02]  /*2a60*/  LDC.64 R80, c[0x0][0x210] ;  /* 0x00008400ff507b82 */ /* 0x01fe240000000a00 */
[----:B0-----:R-:W-:-:S04]  /*2a70*/  LEA R88, R80, R88, 0x2 ;  /* 0x0000005850587211 */ /* 0x001fc800078e10ff */
[----:B------:R-:W-:-:S13]  /*2a80*/  ISETP.GE.AND P5, PT, R88, R81, PT ;  /* 0x000000515800720c */ /* 0x000fda0003fa6270 */
[----:B------:R-:W-:Y:S05]  /*2a90*/  @!P5 BRA `(.L_x_9275) ;  /* 0xffffffdc0064d947 */ /* 0x000fea000383ffff */
.L_x_9249:
[----:B------:R-:W-:Y:S05]  /*2aa0*/  BSYNC B0 ;  /* 0x0000000000007941 */ /* 0x000fea0003800000 */
.L_x_9248:
[----:B-----5:R-:W0:Y:S01]  /*2ab0*/  S2R R52, SR_CgaCtaId ;  /* 0x0000000000347919 */ /* 0x020e220000008800 */
[----:B------:R-:W-:Y:S01]  /*2ac0*/  SHF.R.U32.HI R53, RZ, 0x5, R0 ;  /* 0x00000005ff357819 */ /* 0x000fe20000011600 */
[----:B------:R-:W-:Y:S05]  /*2ad0*/  WARPSYNC.ALL ;  /* 0x0000000000007948 */ /* 0x000fea0003800000 */
[----:B------:R-:W-:Y:S01]  /*2ae0*/  MOV R3, 0x400 ;  /* 0x0000040000037802 */ /* 0x000fe20000000f00 */
[----:B------:R-:W-:Y:S01]  /*2af0*/  IMAD R2, R53, 0xc0, R2 ;  /* 0x000000c035027824 */ /* 0x000fe200078e0202 */
[----:B------:R-:W1:Y:S01]  /*2b00*/  S2R R56, SR_CTAID.X ;  /* 0x0000000000387919 */ /* 0x000e620000002500 */
[----:B------:R-:W-:Y:S01]  /*2b10*/  ULDC.64 UR6, c[0x0][0x2d8] ;  /* 0x0000b60000067ab9 */ /* 0x000fe20000000a00 */
[----:B------:R-:W-:Y:S01]  /*2b20*/  ULDC.64 UR16, c[0x0][0x2d0] ;  /* 0x0000b40000107ab9 */ /* 0x000fe20000000a00 */
        /* <DEDUP_REMOVED lines=8> */
[----:B0-----:R-:W-:Y:S01]  /*2bb0*/  IADD3 R27, R89, 0x7f, -R0 ;  /* 0x0000007f591b7810 */ /* 0x001fe20007ffe800 */
[----:B-1----:R-:W-:-:S02]  /*2bc0*/  IMAD R89, R56, R89, RZ ;  /* 0x0000005938597224 */ /* 0x002fc400078e02ff */
        /* <DEDUP_REMOVED lines=178> */
.L_x_9262:
[----:B------:R-:W-:Y:S01]  /*36f0*/  HFMA2.MMA R171, -RZ, RZ, 0, 5.9604644775390625e-08 ;  /* 0x00000001ffab7435 */ /* 0x000fe200000001ff */
[----:B------:R-:W-:Y:S01]  /*3700*/  BSSY B1, `(.L_x_9276) ;  /* 0x0000006000017945 */ /* 0x000fe20003800000 */
[----:B------:R-:W-:Y:S02]  /*3710*/  MOV R172, 0x1f ;  /* 0x0000001f00ac7802 */ /* 0x000fe40000000f00 */
[----:B-----5:R-:W-:-:S07]  /*3720*/  MOV R164, 0xffffffff ;  /* 0xffffffff00a47802 */ /* 0x020fce0000000f00 */
[----:B------:R-:W-:Y:S05]  /*3730*/  WARPSYNC.COLLECTIVE R164, `(.L_x_9277) ;  /* 0x00000000a4087348 */ /* 0x000fea0003c00000 */
[----:B------:R0:W1:Y:S02]  /*3740*/  SHFL.BFLY P5, R170, R165, R171, R172 ;  /* 0x0c0000aba5aa7389 */ /* 0x00006400000a00ac */
[----:B01----:R-:W-:Y:S01]  /*3750*/  ENDCOLLECTIVE ;  /* 0x000000000000791b */ /* 0x003fe20003800000 */
.L_x_9277:
[----:B------:R-:W-:Y:S05]  /*3760*/  BSYNC B1 ;  /* 0x0000000000017941 */ /* 0x000fea0003800000 */
.L_x_9276:
        /* <DEDUP_REMOVED lines=9> */
.L_x_9278:
[----:B------:R-:W-:Y:S01]  /*3800*/  HFMA2.MMA R171, -RZ, RZ, 0, 1.1920928955078125e-07 ;  /* 0x00000002ffab7435 */ /* 0x000fe200000001ff */
[----:B------:R-:W-:Y:S02]  /*3810*/  MOV R165, R80 ;  /* 0x0000005000a57202 */ /* 0x000fe40000000f00 */
[----:B------:R-:W-:-:S08]  /*3820*/  MOV R81, R170 ;  /* 0x000000aa00517202 */ /* 0x000fd00000000f00 */
[----:B------:R-:W-:Y:S05]  /*3830*/  WARPSYNC.COLLECTIVE R164, `(.L_x_9279) ;  /* 0x00000000a4087348 */ /* 0x000fea0003c00000 */
[----:B------:R0:W1:Y:S02]  /*3840*/  SHFL.BFLY P5, R170, R165, R171, R172 ;  /* 0x0c0000aba5aa7389 */ /* 0x00006400000a00ac */
[----:B01----:R-:W-:Y:S01]  /*3850*/  ENDCOLLECTIVE ;  /* 0x000000000000791b */ /* 0x003fe20003800000 */
.L_x_9279:
[----:B------:R-:W-:-:S05]  /*3860*/  FADD.FTZ R81, R81, R166 ;  /* 0x000000a651517221 */ /* 0x000fca0000010000 */
[----:B------:R-:W-:Y:S02]  /*3870*/  MOV R165, R81 ;  /* 0x0000005100a57202 */ /* 0x000fe40000000f00 */
[----:B------:R-:W-:-:S07]  /*3880*/  MOV R83, R170 ;  /* 0x000000aa00537202 */ /* 0x000fce0000000f00 */
[----:B------:R-:W-:Y:S05]  /*3890*/  WARPSYNC.COLLECTIVE R164, `(.L_x_9280) ;  /* 0x00000000a4087348 */ /* 0x000fea0003c00000 */
[----:B------:R0:W1:Y:S02]  /*38a0*/  SHFL.BFLY P5, R170, R165, R171, R172 ;  /* 0x0c0000aba5aa7389 */ /* 0x00006400000a00ac */
[----:B01----:R-:W-:Y:S01]  /*38b0*/  ENDCOLLECTIVE ;  /* 0x000000000000791b */ /* 0x003fe20003800000 */
.L_x_9280:
[----:B------:R-:W-:Y:S01]  /*38c0*/  FADD.FTZ R83, R80, R83 ;  /* 0x0000005350537221 */ /* 0x000fe20000010000 */
[----:B------:R-:W-:-:S04]  /*38d0*/  HFMA2.MMA R171, -RZ, RZ, 0, 2.384185791015625e-07 ;  /* 0x00000004ffab7435 */ /* 0x000fc800000001ff */
[----:B------:R-:W-:Y:S02]  /*38e0*/  MOV R165, R83 ;  /* 0x0000005300a57202 */ /* 0x000fe40000000f00 */
[----:B------:R-:W-:-:S07]  /*38f0*/  MOV R82, R170 ;  /* 0x000000aa00527202 */ /* 0x000fce0000000f00 */
[----:B------:R-:W-:Y:S05]  /*3900*/  WARPSYNC.COLLECTIVE R164, `(.L_x_9281) ;  /* 0x00000000a4087348 */ /* 0x000fea0003c00000 */
[----:B------:R0:W1:Y:S02]  /*3910*/  SHFL.BFLY P5, R170, R165, R171, R172 ;  /* 0x0c0000aba5aa7389 */ /* 0x00006400000a00ac */
[----:B01----:R-:W-:Y:S01]  /*3920*/  ENDCOLLECTIVE ;  /* 0x000000000000791b */ /* 0x003fe20003800000 */
.L_x_9281:
[----:B------:R-:W-:-:S05]  /*3930*/  FADD.FTZ R82, R81, R82 ;  /* 0x0000005251527221 */ /* 0x000fca0000010000 */
[----:B------:R-:W-:Y:S02]  /*3940*/  MOV R165, R82 ;  /* 0x0000005200a57202 */ /* 0x000fe40000000f00 */
[----:B------:R-:W-:-:S07]  /*3950*/  MOV R84, R170 ;  /* 0x000000aa00547202 */ /* 0x000fce0000000f00 */
[----:B------:R-:W-:Y:S05]  /*3960*/  WARPSYNC.COLLECTIVE R164, `(.L_x_9282) ;  /* 0x00000000a4087348 */ /* 0x000fea0003c00000 */
[----:B------:R0:W1:Y:S02]  /*3970*/  SHFL.BFLY P5, R170, R165, R171, R172 ;  /* 0x0c0000aba5aa7389 */ /* 0x00006400000a00ac */
[----:B01----:R-:W-:Y:S01]  /*3980*/  ENDCOLLECTIVE ;  /* 0x000000000000791b */ /* 0x003fe20003800000 */
.L_x_9282:
[----:B------:R-:W-:Y:S01]  /*3990*/  FADD.FTZ R84, R83, R84 ;  /* 0x0000005453547221 */ /* 0x000fe20000010000 */
[----:B------:R-:W-:-:S04]  /*39a0*/  HFMA2.MMA R171, -RZ, RZ, 0, 4.76837158203125e-07 ;  /* 0x00000008ffab7435 */ /* 0x000fc800000001ff */
[----:B------:R-:W-:Y:S02]  /*39b0*/  MOV R165, R84 ;  /* 0x0000005400a57202 */ /* 0x000fe40000000f00 */
[----:B------:R-:W-:-:S07]  /*39c0*/  MOV R85, R170 ;  /* 0x000000aa00557202 */ /* 0x000fce0000000f00 */
[----:B------:R-:W-:Y:S05]  /*39d0*/  WARPSYNC.COLLECTIVE R164, `(.L_x_9283) ;  /* 0x00000000a4087348 */ /* 0x000fea0003c00000 */
[----:B------:R0:W1:Y:S02]  /*39e0*/  SHFL.BFLY P5, R170, R165, R171, R172 ;  /* 0x0c0000aba5aa7389 */ /* 0x00006400000a00ac */
[----:B01----:R-:W-:Y:S01]  /*39f0*/  ENDCOLLECTIVE ;  /* 0x000000000000791b */ /* 0x003fe20003800000 */
.L_x_9283:
[----:B------:R-:W-:-:S05]  /*3a00*/  FADD.FTZ R85, R82, R85 ;  /* 0x0000005552557221 */ /* 0x000fca0000010000 */
[----:B------:R-:W-:Y:S02]  /*3a10*/  MOV R165, R85 ;  /* 0x0000005500a57202 */ /* 0x000fe40000000f00 */
[----:B------:R-:W-:-:S07]  /*3a20*/  MOV R87, R170 ;  /* 0x000000aa00577202 */ /* 0x000fce0000000f00 */
[----:B------:R-:W-:Y:S05]  /*3a30*/  WARPSYNC.COLLECTIVE R164, `(.L_x_9284) ;  /* 0x00000000a4087348 */ /* 0x000fea0003c00000 */
[----:B------:R0:W1:Y:S02]  /*3a40*/  SHFL.BFLY P5, R170, R165, R171, R172 ;  /* 0x0c0000aba5aa7389 */ /* 0x00006400000a00ac */
[----:B01----:R-:W-:Y:S01]  /*3a50*/  ENDCOLLECTIVE ;  /* 0x000000000000791b */ /* 0x003fe20003800000 */
.L_x_9284:
[----:B------:R-:W-:Y:S01]  /*3a60*/  FADD.FTZ R87, R84, R87 ;  /* 0x0000005754577221 */ /* 0x000fe20000010000 */
[----:B------:R-:W-:-:S04]  /*3a70*/  HFMA2.MMA R171, -RZ, RZ, 0, 9.5367431640625e-07 ;  /* 0x00000010ffab7435 */ /* 0x000fc800000001ff */
[----:B------:R-:W-:Y:S02]  /*3a80*/  MOV R165, R87 ;  /* 0x0000005700a57202 */ /* 0x000fe40000000f00 */
[----:B------:R-:W-:-:S07]  /*3a90*/  MOV R86, R170 ;  /* 0x000000aa00567202 */ /* 0x000fce0000000f00 */
[----:B------:R-:W-:Y:S05]  /*3aa0*/  WARPSYNC.COLLECTIVE R164, `(.L_x_9285) ;  /* 0x00000000a4087348 */ /* 0x000fea0003c00000 */
[----:B------:R0:W1:Y:S02]  /*3ab0*/  SHFL.BFLY P5, R170, R165, R171, R172 ;  /* 0x0c0000aba5aa7389 */ /* 0x00006400000a00ac */
[----:B01----:R-:W-:Y:S01]  /*3ac0*/  ENDCOLLECTIVE ;  /* 0x000000000000791b */ /* 0x003fe20003800000 */
.L_x_9285:
[----:B------:R-:W-:-:S05]  /*3ad0*/  FADD.FTZ R80, R85, R86 ;  /* 0x0000005655507221 */ /* 0x000fca0000010000 */
[----:B------:R-:W-:Y:S02]  /*3ae0*/  MOV R165, R80 ;  /* 0x0000005000a57202 */ /* 0x000fe40000000f00 */
[----:B------:R-:W-:-:S07]  /*3af0*/  MOV R86, R170 ;  /* 0x000000aa00567202 */ /* 0x000fce0000000f00 */
[----:B------:R-:W-:Y:S05]  /*3b00*/  WARPSYNC.COLLECTIVE R164, `(.L_x_9286) ;  /* 0x00000000a4087348 */ /* 0x000fea0003c00000 */
[----:B------:R0:W1:Y:S02]  /*3b10*/  SHFL.BFLY P5, R170, R165, R171, R172 ;  /* 0x0c0000aba5aa7389 */ /* 0x00006400000a00ac */
[----:B01----:R-:W-:Y:S01]  /*3b20*/  ENDCOLLECTIVE ;  /* 0x000000000000791b */ /* 0x003fe20003800000 */
.L_x_9286:
[----:B------:R-:W-:Y:S01]  /*3b30*/  MOV R81, R170 ;  /* 0x000000aa00517202 */ /* 0x000fe20000000f00 */
[----:B------:R-:W-:Y:S06]  /*3b40*/  BRA `(.L_x_9287) ;  /* 0xffffffe000187947 */ /* 0x000fec000383ffff */
.L_x_9288:
        /* <DEDUP_REMOVED lines=11> */
.L_x_11816:


//--------------------- .text._ZN10layer_norm13ln_bwd_kernelINS_13Kernel_traitsI6__halfffffjLj768ELj1ELj4ELj1ELj16ENS_18Kernel_traits_baseILj768ES2_ffffjLj128EEEEELb0ELb0ELb0ELb1EEEvNS_9BwdParamsE --------------------------
	.section	.text._ZN10layer_norm13ln_bwd_kernelINS_13Kernel_traitsI6__halfffffjLj768ELj1ELj4ELj1ELj16ENS_18Kernel_traits_baseILj768ES2_ffffjLj128EEEEELb0ELb0ELb0ELb1EEEvNS_9BwdParamsE,"ax",@progbits
	.align	128
        .global         _ZN10layer_norm13ln_bwd_kernelINS_13Kernel_traitsI6__halfffffjLj768ELj1ELj4ELj1ELj16ENS_18Kernel_traits_baseILj768ES2_ffffjLj128EEEEELb0ELb0ELb0ELb1EEEvNS_9BwdParamsE
        .type           _ZN10layer_norm13ln_bwd_kernelINS_13Kernel_traitsI6__halfffffjLj768ELj1ELj4ELj1ELj16ENS_18Kernel_traits_baseILj768ES2_ffffjLj128EEEEELb0ELb0ELb0ELb1EEEvNS_9BwdParamsE,@function
        .size           _ZN10layer_norm13ln_bwd_kernelINS_13Kernel_traitsI6__halfffffjLj768ELj1ELj4ELj1ELj16ENS_18Kernel_traits_baseILj768ES2_ffffjLj128EEEEELb0ELb0ELb0ELb1EEEvNS_9BwdParamsE,(.L_x_11817 - _ZN10layer_norm13ln_bwd_kernelINS_13Kernel_traitsI6__halfffffjLj768ELj1ELj4ELj1ELj16ENS_18Kernel_traits_baseILj768ES2_ffffjLj128EEEEELb0ELb0ELb0ELb1EEEvNS_9BwdParamsE)
        .other          _ZN10layer_norm13ln_bwd_kernelINS_13Kernel_traitsI6__halfffffjLj768ELj1ELj4ELj1ELj16ENS_18Kernel_traits_baseILj768ES2_ffffjLj128EEEEELb0ELb0ELb0ELb1EEEvNS_9BwdParamsE,@"STO_CUDA_ENTRY STV_DEFAULT"
_ZN10layer_norm13ln_bwd_kernelINS_13Kernel_traitsI6__halfffffjLj768ELj1ELj4ELj1ELj16ENS_18Kernel_traits_baseILj768ES2_ffffjLj128EEEEELb0ELb0ELb0ELb1EEEvNS_9BwdParamsE:
.text._ZN10layer_norm13ln_bwd_kernelINS_13Kernel_traitsI6__halfffffjLj768ELj1ELj4ELj1ELj16ENS_18Kernel_traits_baseILj768ES2_ffffjLj128EEEEELb0ELb0ELb0ELb1EEEvNS_9BwdParamsE:
        /* <DEDUP_REMOVED lines=38> */
.L_x_9290:
[----:B------:R-:W-:Y:S01]  /*0260*/  SHF.L.U32 R0, R150, 0x3, RZ ;  /* 0x0000000396007819 */ /* 0x000fe200000006ff */
[----:B------:R-:W-:Y:S01]  /*0270*/  ULDC.64 UR6, c[0x0][0x260] ;  /* 0x0000980000067ab9 */ /* 0x000fe20000000a00 */
[----:B------:R-:W0:Y:S02]  /*0280*/  LDC.U8 R154, c[0x0][0x2a0] ;  /* 0x0000a800ff9a7b82 */ /* 0x000e240000000000 */
[----:B------:R-:W-:-:S04]  /*0290*/  LOP3.LUT R0, R0, 0xf8, RZ, 0xc0, !PT ;  /* 0x000000f800007812 */ /* 0x000fc800078ec0ff */
[----:B------:R-:W-:-:S04]  /*02a0*/  IADD3 R2, P0, R0, UR6, RZ ;  /* 0x0000000600027c10 */ /* 0x000fc8000ff1e0ff */
[----:B------:R-:W-:Y:S01]  /*02b0*/  IADD3.X R3, RZ, UR7, RZ, P0, !PT ;  /* 0x00000007ff037c10 */ /* 0x000fe200087fe4ff */
[----:B------:R-:W-:-:S04]  /*02c0*/  ULDC.64 UR6, c[0x0][0x270] ;  /* 0x00009c0000067ab9 */ /* 0x000fc80000000a00 */
[----:B------:R-:W2:Y:S04]  /*02d0*/  LDG.E.64 R146, desc[UR4][R2.64] ;  /* 0x0000000402927981 */ /* 0x000ea8000c1e1b00 */
[----:B------:R-:W3:Y:S04]  /*02e0*/  LDG.E.64 R142, desc[UR4][R2.64+0x100] ;  /* 0x00010004028e7981 */ /* 0x000ee8000c1e1b00 */
[----:B------:R-:W4:Y:S04]  /*02f0*/  LDG.E.64 R138, desc[UR4][R2.64+0x200] ;  /* 0x00020004028a7981 */ /* 0x000f28000c1e1b00 */
[----:B------:R-:W5:Y:S04]  /*0300*/  LDG.E.64 R134, desc[UR4][R2.64+0x300] ;  /* 0x0003000402867981 */ /* 0x000f68000c1e1b00 */
[----:B------:R-:W5:Y:S04]  /*0310*/  LDG.E.64 R130, desc[UR4][R2.64+0x400] ;  /* 0x0004000402827981 */ /* 0x000f68000c1e1b00 */
[----:B------:R-:W5:Y:S01]  /*0320*/  LDG.E.64 R126, desc[UR4][R2.64+0x500] ;  /* 0x00050004027e7981 */ /* 0x000f62000c1e1b00 */
[----:B------:R-:W-:Y:S01]  /*0330*/  ISETP.NE.U32.AND P0, PT, RZ, UR6, PT ;  /* 0x00000006ff007c0c */ /* 0x000fe2000bf05070 */
[----:B------:R-:W-:Y:S01]  /*0340*/  HFMA2.MMA R97, -RZ, RZ, 0, 0 ;  /* 0x00000000ff617435 */ /* 0x000fe200000001ff */
[----:B------:R-:W-:Y:S01]  /*0350*/  BSSY B1, `(.L_x_9292) ;  /* 0x0000212000017945 */ /* 0x000fe20003800000 */
[----:B------:R-:W-:Y:S01]  /*0360*/  HFMA2.MMA R93, -RZ, RZ, 0, 0 ;  /* 0x00000000ff5d7435 */ /* 0x000fe200000001ff */
[----:B------:R-:W-:Y:S01]  /*0370*/  ISETP.NE.AND.EX P0, PT, RZ, UR7, PT, P0 ;  /* 0x00000007ff007c0c */ /* 0x000fe2000bf05300 */
[----:B------:R-:W-:Y:S01]  /*0380*/  HFMA2.MMA R89, -RZ, RZ, 0, 0 ;  /* 0x00000000ff597435 */ /* 0x000fe200000001ff */
[----:B------:R-:W-:Y:S01]  /*0390*/  CS2R R124, SRZ ;  /* 0x00000000007c7805 */ /* 0x000fe2000001ff00 */
[----:B------:R-:W-:Y:S01]  /*03a0*/  HFMA2.MMA R85, -RZ, RZ, 0, 0 ;  /* 0x00000000ff557435 */ /* 0x000fe200000001ff */
[----:B------:R-:W-:Y:S01]  /*03b0*/  CS2R R122, SRZ ;  /* 0x00000000007a7805 */ /* 0x000fe2000001ff00 */
[----:B------:R-:W-:Y:S01]  /*03c0*/  HFMA2.MMA R81, -RZ, RZ, 0, 0 ;  /* 0x00000000ff517435 */ /* 0x000fe200000001ff */
[----:B------:R-:W-:-:S02]  /*03d0*/  MOV R144, RZ ;  /* 0x000000ff00907202 */ /* 0x000fc40000000f00 */
[----:B------:R-:W-:Y:S02]  /*03e0*/  CS2R R120, SRZ ;  /* 0x0000000000787805 */ /* 0x000fe4000001ff00 */
[----:B------:R-:W-:Y:S02]  /*03f0*/  CS2R R118, SRZ ;  /* 0x0000000000767805 */ /* 0x000fe4000001ff00 */
[----:B------:R-:W-:Y:S02]  /*0400*/  MOV R140, RZ ;  /* 0x000000ff008c7202 */ /* 0x000fe40000000f00 */
[----:B------:R-:W-:Y:S02]  /*0410*/  CS2R R116, SRZ ;  /* 0x0000000000747805 */ /* 0x000fe4000001ff00 */
[----:B------:R-:W-:Y:S02]  /*0420*/  CS2R R114, SRZ ;  /* 0x0000000000727805 */ /* 0x000fe4000001ff00 */
        /* <DEDUP_REMOVED lines=9> */
[----:B------:R-:W-:Y:S02]  /*04c0*/  CS2R R100, SRZ ;  /* 0x0000000000647805 */ /* 0x000fe4000001ff00 */
[----:B------:R-:W-:Y:S02]  /*04d0*/  MOV R99, RZ ;  /* 0x000000ff00637202 */ /* 0x000fe40000000f00 */
[----:B------:R-:W-:Y:S02]  /*04e0*/  MOV R95, RZ ;  /* 0x000000ff005f7202 */ /* 0x000fe40000000f00 */
[----:B------:R-:W-:-:S02]  /*04f0*/  MOV R91, RZ ;  /* 0x000000ff005b7202 */ /* 0x000fc40000000f00 */
[----:B------:R-:W-:Y:S02]  /*0500*/  MOV R87, RZ ;  /* 0x000000ff00577202 */ /* 0x000fe40000000f00 */
[----:B------:R-:W-:Y:S02]  /*0510*/  MOV R83, RZ ;  /* 0x000000ff00537202 */ /* 0x000fe40000000f00 */
[----:B------:R-:W-:Y:S02]  /*0520*/  MOV R79, RZ ;  /* 0x000000ff004f7202 */ /* 0x000fe40000000f00 */
[--C-:B--2---:R-:W-:Y:S01]  /*0530*/  SHF.R.U64 R98, R146, 0x10, R147.reuse ;  /* 0x0000001092627819 */ /* 0x104fe20000001293 */
[----:B------:R-:W-:Y:S01]  /*0540*/  HADD2.F32 R149, -RZ, R146.H0_H0 ;  /* 0x20000092ff957230 */ /* 0x000fe20000004100 */
[----:B------:R-:W-:Y:S01]  /*0550*/  SHF.R.U32.HI R96, RZ, 0x10, R147 ;  /* 0x00000010ff607819 */ /* 0x000fe20000011693 */
[----:B------:R-:W-:Y:S01]  /*0560*/  HFMA2.MMA R146, -RZ, RZ, 0, 0 ;  /* 0x00000000ff927435 */ /* 0x000fe200000001ff */
[--C-:B---3--:R-:W-:Y:S01]  /*0570*/  SHF.R.U64 R94, R142, 0x10, R143.reuse ;  /* 0x000000108e5e7819 */ /* 0x108fe2000000128f */
[----:B------:R-:W-:Y:S01]  /*0580*/  HADD2.F32 R145, -RZ, R142.H0_H0 ;  /* 0x2000008eff917230 */ /* 0x000fe20000004100 */
[----:B------:R-:W-:Y:S01]  /*0590*/  SHF.R.U32.HI R92, RZ, 0x10, R143 ;  /* 0x00000010ff5c7819 */ /* 0x000fe2000001168f */
[----:B------:R-:W-:Y:S01]  /*05a0*/  HFMA2.MMA R142, -RZ, RZ, 0, 0 ;  /* 0x00000000ff8e7435 */ /* 0x000fe200000001ff */
[--C-:B----4-:R-:W-:Y:S01]  /*05b0*/  SHF.R.U64 R90, R138, 0x10, R139.reuse ;  /* 0x000000108a5a7819 */ /* 0x110fe2000000128b */
[----:B------:R-:W-:Y:S01]  /*05c0*/  HADD2.F32 R141, -RZ, R138.H0_H0 ;  /* 0x2000008aff8d7230 */ /* 0x000fe20000004100 */
[----:B------:R-:W-:Y:S01]  /*05d0*/  SHF.R.U32.HI R88, RZ, 0x10, R139 ;  /* 0x00000010ff587819 */ /* 0x000fe2000001168b */
[----:B------:R-:W-:Y:S01]  /*05e0*/  HFMA2.MMA R138, -RZ, RZ, 0, 0 ;  /* 0x00000000ff8a7435 */ /* 0x000fe200000001ff */
[--C-:B-----5:R-:W-:Y:S01]  /*05f0*/  SHF.R.U64 R86, R134, 0x10, R135.reuse ;  /* 0x0000001086567819 */ /* 0x120fe20000001287 */
[----:B------:R-:W-:Y:S01]  /*0600*/  HADD2.F32 R137, -RZ, R134.H0_H0 ;  /* 0x20000086ff897230 */ /* 0x000fe20000004100 */
[----:B------:R-:W-:Y:S01]  /*0610*/  SHF.R.U32.HI R84, RZ, 0x10, R135 ;  /* 0x00000010ff547819 */ /* 0x000fe20000011687 */
[----:B------:R-:W-:Y:S01]  /*0620*/  HFMA2.MMA R134, -RZ, RZ, 0, 0 ;  /* 0x00000000ff867435 */ /* 0x000fe200000001ff */
[--C-:B------:R-:W-:Y:S01]  /*0630*/  SHF.R.U64 R82, R130, 0x10, R131.reuse ;  /* 0x0000001082527819 */ /* 0x100fe20000001283 */
[----:B------:R-:W-:Y:S01]  /*0640*/  HADD2.F32 R133, -RZ, R130.H0_H0 ;  /* 0x20000082ff857230 */ /* 0x000fe20000004100 */
[----:B------:R-:W-:Y:S01]  /*0650*/  SHF.R.U32.HI R80, RZ, 0x10, R131 ;  /* 0x00000010ff507819 */ /* 0x000fe20000011683 */
[----:B------:R-:W-:Y:S01]  /*0660*/  HFMA2.MMA R130, -RZ, RZ, 0, 0 ;  /* 0x00000000ff827435 */ /* 0x000fe200000001ff */
[--C-:B------:R-:W-:Y:S01]  /*0670*/  SHF.R.U64 R78, R126, 0x10, R127.reuse ;  /* 0x000000107e4e7819 */ /* 0x100fe2000000127f */
[----:B------:R-:W-:Y:S01]  /*0680*/  HADD2.F32 R129, -RZ, R126.H0_H0 ;  /* 0x2000007eff817230 */ /* 0x000fe20000004100 */
[----:B------:R-:W-:Y:S01]  /*0690*/  SHF.R.U32.HI R0, RZ, 0x10, R127 ;  /* 0x00000010ff007819 */ /* 0x000fe2000001167f */
[----:B------:R-:W-:Y:S01]  /*06a0*/  HFMA2.MMA R126, -RZ, RZ, 0, 0 ;  /* 0x00000000ff7e7435 */ /* 0x000fe200000001ff */
[----:B------:R-:W-:-:S02]  /*06b0*/  HADD2.F32 R147, -RZ, R147.H0_H0 ;  /* 0x20000093ff937230 */ /* 0x000fc40000004100 */
[----:B------:R-:W-:Y:S02]  /*06c0*/  HADD2.F32 R143, -RZ, R143.H0_H0 ;  /* 0x2000008fff8f7230 */ /* 0x000fe40000004100 */
[----:B------:R-:W-:Y:S02]  /*06d0*/  HADD2.F32 R139, -RZ, R139.H0_H0 ;  /* 0x2000008bff8b7230 */ /* 0x000fe40000004100 */
[----:B------:R-:W-:Y:S02]  /*06e0*/  HADD2.F32 R135, -RZ, R135.H0_H0 ;  /* 0x20000087ff877230 */ /* 0x000fe40000004100 */
[----:B------:R-:W-:Y:S02]  /*06f0*/  HADD2.F32 R131, -RZ, R131.H0_H0 ;  /* 0x20000083ff837230 */ /* 0x000fe40000004100 */
[----:B------:R-:W-:Y:S02]  /*0700*/  HADD2.F32 R127, -RZ, R127.H0_H0 ;  /* 0x2000007fff7f7230 */ /* 0x000fe40000004100 */
        /* <DEDUP_REMOVED lines=11> */
[----:B0-----:R-:W-:-:S07]  /*07c0*/  HADD2.F32 R0, -RZ, R0.H0_H0 ;  /* 0x20000000ff007230 */ /* 0x001fce0000004100 */
.L_x_9299:
[----:B0-----:R-:W0:Y:S01]  /*07d0*/  LDC.64 R2, c[0x0][0x250] ;  /* 0x00009400ff027b82 */ /* 0x001e220000000a00 */
[----:B------:R-:W-:-:S05]  /*07e0*/  IMAD R32, R148, UR8, RZ ;  /* 0x0000000894207c24 */ /* 0x000fca000f8e02ff */
[----:B------:R-:W-:Y:S02]  /*07f0*/  SHF.R.S32.HI R33, RZ, 0x1f, R32 ;  /* 0x0000001fff217819 */ /* 0x000fe40000011420 */
[----:B------:R-:W1:Y:S02]  /*0800*/  LDC.64 R72, c[0x0][0x238] ;  /* 0x00008e00ff487b82 */ /* 0x000e640000000a00 */
[----:B------:R-:W-:Y:S02]  /*0810*/  LEA.HI R33, R33, R32, RZ, 0x2 ;  /* 0x0000002021217211 */ /* 0x000fe400078f10ff */
[----:B------:R-:W-:-:S04]  /*0820*/  LOP3.LUT R32, R150, 0x1f, RZ, 0xc0, !PT ;  /* 0x0000001f96207812 */ /* 0x000fc800078ec0ff */
[----:B------:R-:W-:Y:S01]  /*0830*/  LEA.HI.SX32 R163, R33, R32, 0x1e ;  /* 0x0000002021a37211 */ /* 0x000fe200078ff2ff */
[----:B------:R-:W2:Y:S01]  /*0840*/  LDC.64 R76, c[0x0][0x2c8] ;  /* 0x0000b200ff4c7b82 */ /* 0x000ea20000000a00 */
[----:B0-----:R-:W-:-:S07]  /*0850*/  IMAD.WIDE R2, R148, 0x4, R2 ;  /* 0x0000000494027825 */ /* 0x001fce00078e0202 */
[----:B------:R-:W0:Y:S01]  /*0860*/  @P0 LDC.64 R38, c[0x0][0x270] ;  /* 0x00009c00ff260b82 */ /* 0x000e220000000a00 */
[----:B------:R3:W4:Y:S01]  /*0870*/  LDG.E R156, desc[UR4][R2.64] ;  /* 0x00000004029c7981 */ /* 0x000722000c1e1900 */
[C---:B------:R-:W-:Y:S01]  /*0880*/  IADD3 R161, R163.reuse, 0x20, RZ ;  /* 0x00000020a3a17810 */ /* 0x040fe20007ffe0ff */
[----:B-1----:R-:W-:-:S05]  /*0890*/  IMAD.WIDE.U32 R52, R163, 0x10, R72 ;  /* 0x00000010a3347825 */ /* 0x002fca00078e0048 */
[----:B------:R-:W1:Y:S01]  /*08a0*/  LDC.64 R40, c[0x0][0x258] ;  /* 0x00009600ff287b82 */ /* 0x000e620000000a00 */
[----:B------:R-:W-:Y:S01]  /*08b0*/  SHF.R.S32.HI R32, RZ, 0x1f, R148 ;  /* 0x0000001fff207819 */ /* 0x000fe20000011494 */
[--C-:B------:R-:W-:Y:S01]  /*08c0*/  IMAD.WIDE.U32 R56, R161, 0x10, R72.reuse ;  /* 0x00000010a1387825 */ /* 0x100fe200078e0048 */
[----:B------:R-:W-:Y:S01]  /*08d0*/  IADD3 R159, R163, 0x40, RZ ;  /* 0x00000040a39f7810 */ /* 0x000fe20007ffe0ff */
[----:B------:R-:W4:Y:S01]  /*08e0*/  LDG.E.128 R52, desc[UR4][R52.64] ;  /* 0x0000000434347981 */ /* 0x000f22000c1e1d00 */
[----:B------:R-:W-:Y:S02]  /*08f0*/  MOV R151, 0x3f800000 ;  /* 0x3f80000000977802 */ /* 0x000fe40000000f00 */
[----:B--2---:R-:W-:Y:S01]  /*0900*/  ISETP.NE.U32.AND P1, PT, R76, RZ, PT ;  /* 0x000000ff4c00720c */ /* 0x004fe20003f25070 */
[----:B---3--:R-:W2:Y:S01]  /*0910*/  LDC.64 R2, c[0x0][0x2b8] ;  /* 0x0000ae00ff027b82 */ /* 0x008ea20000000a00 */
[----:B------:R-:W3:Y:S01]  /*0920*/  LDG.E.128 R56, desc[UR4][R56.64] ;  /* 0x0000000438387981 */ /* 0x000ee2000c1e1d00 */
[----:B------:R-:W-:Y:S01]  /*0930*/  IMAD.WIDE.U32 R60, R159, 0x10, R72 ;  /* 0x000000109f3c7825 */ /* 0x000fe200078e0048 */
[----:B------:R-:W-:-:S02]  /*0940*/  ISETP.NE.AND.EX P1, PT, R77, RZ, PT, P1 ;  /* 0x000000ff4d00720c */ /* 0x000fc40003f25310 */
[----:B------:R-:W-:Y:S02]  /*0950*/  IADD3 R157, R163, 0x60, RZ ;  /* 0x00000060a39d7810 */ /* 0x000fe40007ffe0ff */
[C---:B0-----:R-:W-:Y:S01]  /*0960*/  @P0 LEA R38, P2, R148.reuse, R38, 0x2 ;  /* 0x0000002694260211 */ /* 0x041fe200078410ff */
[----:B------:R-:W3:Y:S08]  /*0970*/  LDG.E.128 R60, desc[UR4][R60.64] ;  /* 0x000000043c3c7981 */ /* 0x000ef0000c1e1d00 */
[----:B------:R-:W0:Y:S08]  /*0980*/  @P1 LDC.64 R36, c[0x0][0x2c8] ;  /* 0x0000b200ff241b82 */ /* 0x000e300000000a00 */
[----:B------:R-:W0:Y:S01]  /*0990*/  @P1 LDC.64 R42, c[0x0][0x2c8] ;  /* 0x0000b200ff2a1b82 */ /* 0x000e220000000a00 */
[C---:B-1----:R-:W-:Y:S01]  /*09a0*/  IMAD.WIDE R40, R148.reuse, 0x4, R40 ;  /* 0x0000000494287825 */ /* 0x042fe200078e0228 */
[----:B------:R-:W-:-:S03]  /*09b0*/  @P0 LEA.HI.X R39, R148, R39, R32, 0x2, P2 ;  /* 0x0000002794270211 */ /* 0x000fc600010f1420 */
[C---:B--2---:R-:W-:Y:S01]  /*09c0*/  IMAD.WIDE.U32 R32, R163.reuse, 0x10, R2 ;  /* 0x00000010a3207825 */ /* 0x044fe200078e0002 */
[----:B------:R-:W2:Y:S01]  /*09d0*/  LDG.E R152, desc[UR4][R40.64] ;  /* 0x0000000428987981 */ /* 0x000ea2000c1e1900 */
[----:B------:R-:W-:Y:S01]  /*09e0*/  IADD3 R153, R163, 0x80, RZ ;  /* 0x00000080a3997810 */ /* 0x000fe20007ffe0ff */
[----:B------:R-:W1:Y:S02]  /*09f0*/  @P1 LDC.64 R44, c[0x0][0x2c8] ;  /* 0x0000b200ff2c1b82 */ /* 0x000e640000000a00 */
[----:B------:R-:W5:Y:S04]  /*0a00*/  @P0 LDG.E R151, desc[UR4][R38.64] ;  /* 0x0000000426970981 */ /* 0x000f68000c1e1900 */
[----:B------:R-:W2:Y:S01]  /*0a10*/  LDG.E.128 R32, desc[UR4][R32.64] ;  /* 0x0000000420207981 */ /* 0x000ea2000c1e1d00 */
[----:B0-----:R-:W-:Y:S01]  /*0a20*/  @P1 IMAD.WIDE.U32 R48, R159, 0x10, R36 ;  /* 0x000000109f301825 */ /* 0x001fe200078e0024 */
[----:B------:R-:W-:Y:S01]  /*0a30*/  IADD3 R155, R163, 0xa0, RZ ;  /* 0x000000a0a39b7810 */ /* 0x000fe20007ffe0ff */
[----:B------:R-:W0:Y:S02]  /*0a40*/  @P1 LDC.64 R50, c[0x0][0x2c8] ;  /* 0x0000b200ff321b82 */ /* 0x000e240000000a00 */
[----:B------:R-:W-:Y:S01]  /*0a50*/  IMAD.WIDE.U32 R36, R161, 0x10, R2 ;  /* 0x00000010a1247825 */ /* 0x000fe200078e0002 */
[----:B------:R-:W5:Y:S03]  /*0a60*/  @P1 LDG.E.128 R12, desc[UR4][R48.64] ;  /* 0x00000004300c1981 */ /* 0x000f66000c1e1d00 */
[----:B------:R-:W-:-:S02]  /*0a70*/  @P1 IMAD.WIDE.U32 R42, R163, 0x10, R42 ;  /* 0x00000010a32a1825 */ /* 0x000fc400078e002a */
[----:B------:R-:W2:Y:S01]  /*0a80*/  LDG.E.128 R36, desc[UR4][R36.64] ;  /* 0x0000000424247981 */ /* 0x000ea2000c1e1d00 */
[----:B------:R-:W0:Y:S01]  /*0a90*/  @P1 LDC.64 R164, c[0x0][0x2c8] ;  /* 0x0000b200ffa41b82 */ /* 0x000e220000000a00 */
[--C-:B------:R-:W-:Y:S02]  /*0aa0*/  IMAD.WIDE.U32 R64, R157, 0x10, R72.reuse ;  /* 0x000000109d407825 */ /* 0x100fe400078e0048 */
[----:B------:R1:W5:Y:S02]  /*0ab0*/  @P1 LDG.E.128 R4, desc[UR4][R42.64] ;  /* 0x000000042a041981 */ /* 0x000364000c1e1d00 */
[----:B------:R-:W-:Y:S02]  /*0ac0*/  IMAD.WIDE.U32 R68, R153, 0x10, R72 ;  /* 0x0000001099447825 */ /* 0x000fe400078e0048 */
[----:B------:R-:W2:Y:S01]  /*0ad0*/  LDG.E.128 R64, desc[UR4][R64.64] ;  /* 0x0000000440407981 */ /* 0x000ea2000c1e1d00 */
[----:B------:R-:W0:Y:S01]  /*0ae0*/  @P1 LDC.64 R166, c[0x0][0x2c8] ;  /* 0x0000b200ffa61b82 */ /* 0x000e220000000a00 */
[----:B-1----:R-:W-:-:S02]  /*0af0*/  IMAD.WIDE.U32 R42, R159, 0x10, R2 ;  /* 0x000000109f2a7825 */ /* 0x002fc400078e0002 */
[----:B------:R-:W2:Y:S02]  /*0b00*/  LDG.E.128 R68, desc[UR4][R68.64] ;  /* 0x0000000444447981 */ /* 0x000ea4000c1e1d00 */
[----:B------:R-:W-:Y:S02]  /*0b10*/  IMAD.WIDE.U32 R72, R155, 0x10, R72 ;  /* 0x000000109b487825 */ /* 0x000fe400078e0048 */
[----:B------:R-:W2:Y:S04]  /*0b20*/  LDG.E.128 R40, desc[UR4][R42.64] ;  /* 0x000000042a287981 */ /* 0x000ea8000c1e1d00 */
[----:B------:R-:W2:Y:S01]  /*0b30*/  LDG.E.128 R72, desc[UR4][R72.64] ;  /* 0x0000000448487981 */ /* 0x000ea2000c1e1d00 */
[----:B------:R-:W-:-:S05]  /*0b40*/  @P1 IMAD.WIDE.U32 R44, R161, 0x10, R44 ;  /* 0x00000010a12c1825 */ /* 0x000fca00078e002c */
[----:B------:R1:W5:Y:S02]  /*0b50*/  @P1 LDG.E.128 R8, desc[UR4][R44.64] ;  /* 0x000000042c081981 */ /* 0x000364000c1e1d00 */
[----:B-1----:R-:W-:-:S06]  /*0b60*/  IMAD.WIDE.U32 R44, R157, 0x10, R2 ;  /* 0x000000109d2c7825 */ /* 0x002fcc00078e0002 */
[----:B------:R-:W2:Y:S01]  /*0b70*/  LDG.E.128 R44, desc[UR4][R44.64] ;  /* 0x000000042c2c7981 */ /* 0x000ea2000c1e1d00 */
[----:B0-----:R-:W-:-:S04]  /*0b80*/  @P1 IMAD.WIDE.U32 R50, R157, 0x10, R50 ;  /* 0x000000109d321825 */ /* 0x001fc800078e0032 */
[C---:B------:R-:W-:Y:S01]  /*0b90*/  IMAD.WIDE.U32 R48, R153.reuse, 0x10, R2 ;  /* 0x0000001099307825 */ /* 0x040fe200078e0002 */
[----:B------:R-:W5:Y:S03]  /*0ba0*/  @P1 LDG.E.128 R16, desc[UR4][R50.64] ;  /* 0x0000000432101981 */ /* 0x000f66000c1e1d00 */
[----:B------:R-:W-:-:S04]  /*0bb0*/  @P1 IMAD.WIDE.U32 R164, R153, 0x10, R164 ;  /* 0x0000001099a41825 */ /* 0x000fc800078e00a4 */
[----:B------:R-:W-:Y:S01]  /*0bc0*/  @P1 IMAD.WIDE.U32 R166, R155, 0x10, R166 ;  /* 0x000000109ba61825 */ /* 0x000fe200078e00a6 */
[----:B------:R3:W5:Y:S04]  /*0bd0*/  @P1 LDG.E.128 R20, desc[UR4][R164.64] ;  /* 0x00000004a4141981 */ /* 0x000768000c1e1d00 */
[----:B------:R-:W2:Y:S04]  /*0be0*/  LDG.E.128 R48, desc[UR4][R48.64] ;  /* 0x0000000430307981 */ /* 0x000ea8000c1e1d00 */
[----:B------:R0:W5:Y:S01]  /*0bf0*/  @P1 LDG.E.128 R24, desc[UR4][R166.64] ;  /* 0x00000004a6181981 */ /* 0x000162000c1e1d00 */
[----:B------:R-:W-:-:S04]  /*0c00*/  ISETP.NE.AND P1, PT, R154, RZ, PT ;  /* 0x000000ff9a00720c */ /* 0x000fc80003f25270 */
[----:B----4-:R-:W-:-:S05]  /*0c10*/  FSEL R156, R156, RZ, !P1 ;  /* 0x000000ff9c9c7208 */ /* 0x010fca0004800000 */
[C---:B------:R-:W-:Y:S01]  /*0c20*/  FADD.FTZ R169, -R156.reuse, R52 ;  /* 0x000000349ca97221 */ /* 0x040fe20000010100 */
[----:B------:R-:W-:Y:S01]  /*0c30*/  FADD.FTZ R171, -R156, R53 ;  /* 0x000000359cab7221 */ /* 0x000fe20000010100 */
[----:B------:R-:W-:-:S04]  /*0c40*/  IMAD.WIDE.U32 R52, R155, 0x10, R2 ;  /* 0x000000109b347825 */ /* 0x000fc800078e0002 */
[C---:B------:R-:W-:Y:S01]  /*0c50*/  FADD.FTZ R173, -R156.reuse, R54 ;  /* 0x000000369cad7221 */ /* 0x040fe20000010100 */
[C---:B------:R-:W-:Y:S02]  /*0c60*/  FADD.FTZ R175, -R156.reuse, R55 ;  /* 0x000000379caf7221 */ /* 0x040fe40000010100 */
[----:B------:R-:W4:Y:S01]  /*0c70*/  LDG.E.128 R52, desc[UR4][R52.64] ;  /* 0x0000000434347981 */ /* 0x000f22000c1e1d00 */
[C---:B---3--:R-:W-:Y:S01]  /*0c80*/  FADD.FTZ R165, -R156.reuse, R56 ;  /* 0x000000389ca57221 */ /* 0x048fe20000010100 */
[C---:B------:R-:W-:Y:S01]  /*0c90*/  FADD.FTZ R177, -R156.reuse, R57 ;  /* 0x000000399cb17221 */ /* 0x040fe20000010100 */
[C---:B------:R-:W-:Y:S01]  /*0ca0*/  FADD.FTZ R181, -R156.reuse, R59 ;  /* 0x0000003b9cb57221 */ /* 0x040fe20000010100 */
[C---:B------:R-:W-:Y:S01]  /*0cb0*/  FADD.FTZ R179, -R156.reuse, R58 ;  /* 0x0000003a9cb37221 */ /* 0x040fe20000010100 */
[C---:B------:R-:W-:Y:S01]  /*0cc0*/  FADD.FTZ R185, -R156.reuse, R61 ;  /* 0x0000003d9cb97221 */ /* 0x040fe20000010100 */
[C---:B------:R-:W-:Y:S01]  /*0cd0*/  FADD.FTZ R183, -R156.reuse, R60 ;  /* 0x0000003c9cb77221 */ /* 0x040fe20000010100 */
[C---:B------:R-:W-:Y:S01]  /*0ce0*/  FADD.FTZ R189, -R156.reuse, R63 ;  /* 0x0000003f9cbd7221 */ /* 0x040fe20000010100 */
[----:B------:R-:W-:Y:S01]  /*0cf0*/  FADD.FTZ R187, -R156, R62 ;  /* 0x0000003e9cbb7221 */ /* 0x000fe20000010100 */
[C---:B--2---:R-:W-:Y:S01]  /*0d00*/  FMUL.FTZ R56, R152.reuse, R173 ;  /* 0x000000ad98387220 */ /* 0x044fe20000410000 */
[----:B------:R-:W-:Y:S01]  /*0d10*/  FMUL.FTZ R57, R152, R175 ;  /* 0x000000af98397220 */ /* 0x000fe20000410000 */
[----:B------:R-:W-:-:S02]  /*0d20*/  FADD.FTZ R105, R34, R105 ;  /* 0x0000006922697221 */ /* 0x000fc40000010000 */
[----:B------:R-:W-:Y:S01]  /*0d30*/  FFMA.FTZ R81, R34, R56, R81 ;  /* 0x0000003822517223 */ /* 0x000fe20000010051 */
[----:B------:R-:W-:Y:S01]  /*0d40*/  FMUL.FTZ R59, R147, R34 ;  /* 0x00000022933b7220 */ /* 0x000fe20000410000 */
[C---:B------:R-:W-:Y:S01]  /*0d50*/  FADD.FTZ R126, R35.reuse, R126 ;  /* 0x0000007e237e7221 */ /* 0x040fe20000010000 */
[----:B------:R-:W-:Y:S01]  /*0d60*/  FFMA.FTZ R102, R35, R57, R102 ;  /* 0x0000003923667223 */ /* 0x000fe20000010066 */
[----:B------:R-:W-:Y:S01]  /*0d70*/  FMUL.FTZ R34, R152, R165 ;  /* 0x000000a598227220 */ /* 0x000fe20000410000 */
[----:B------:R-:W-:Y:S01]  /*0d80*/  FMUL.FTZ R58, R96, R35 ;  /* 0x00000023603a7220 */ /* 0x000fe20000410000 */
[C---:B------:R-:W-:Y:S01]  /*0d90*/  FMUL.FTZ R35, R152.reuse, R177 ;  /* 0x000000b198237220 */ /* 0x040fe20000410000 */
[----:B------:R-:W-:Y:S01]  /*0da0*/  FMUL.FTZ R3, R152, R169 ;  /* 0x000000a998037220 */ /* 0x000fe20000410000 */
[C---:B------:R-:W-:Y:S01]  /*0db0*/  FADD.FTZ R107, R36.reuse, R107 ;  /* 0x0000006b246b7221 */ /* 0x040fe20000010000 */
[----:B------:R-:W-:Y:S01]  /*0dc0*/  FFMA.FTZ R83, R36, R34, R83 ;  /* 0x0000002224537223 */ /* 0x000fe20000010053 */
[----:B------:R-:W-:Y:S01]  /*0dd0*/  FMUL.FTZ R61, R145, R36 ;  /* 0x00000024913d7220 */ /* 0x000fe20000410000 */
[C---:B------:R-:W-:Y:S01]  /*0de0*/  FADD.FTZ R128, R37.reuse, R128 ;  /* 0x0000008025807221 */ /* 0x040fe20000010000 */
[----:B------:R-:W-:Y:S01]  /*0df0*/  FMUL.FTZ R36, R152, R179 ;  /* 0x000000b398247220 */ /* 0x000fe20000410000 */
[----:B------:R-:W-:Y:S01]  /*0e00*/  FFMA.FTZ R104, R37, R35, R104 ;  /* 0x0000002325687223 */ /* 0x000fe20000010068 */
[----:B------:R-:W-:Y:S01]  /*0e10*/  FMUL.FTZ R60, R94, R37 ;  /* 0x000000255e3c7220 */ /* 0x000fe20000410000 */
[----:B------:R-:W-:Y:S01]  /*0e20*/  FMUL.FTZ R37, R152, R181 ;  /* 0x000000b598257220 */ /* 0x000fe20000410000 */
[C---:B------:R-:W-:Y:S01]  /*0e30*/  FADD.FTZ R109, R38.reuse, R109 ;  /* 0x0000006d266d7221 */ /* 0x040fe20000010000 */
[----:B------:R-:W-:Y:S01]  /*0e40*/  FFMA.FTZ R85, R38, R36, R85 ;  /* 0x0000002426557223 */ /* 0x000fe20000010055 */
[----:B------:R-:W-:Y:S01]  /*0e50*/  FMUL.FTZ R63, R143, R38 ;  /* 0x000000268f3f7220 */ /* 0x000fe20000410000 */
[----:B------:R-:W-:Y:S01]  /*0e60*/  FADD.FTZ R103, R32, R103 ;  /* 0x0000006720677221 */ /* 0x000fe20000010000 */
[----:B------:R-:W-:Y:S01]  /*0e70*/  FMUL.FTZ R2, R152, R171 ;  /* 0x000000ab98027220 */ /* 0x000fe20000410000 */
[----:B------:R-:W-:Y:S01]  /*0e80*/  FFMA.FTZ R79, R32, R3, R79 ;  /* 0x00000003204f7223 */ /* 0x000fe2000001004f */
[C---:B------:R-:W-:Y:S01]  /*0e90*/  FADD.FTZ R130, R39.reuse, R130 ;  /* 0x0000008227827221 */ /* 0x040fe20000010000 */
[----:B------:R-:W-:Y:S01]  /*0ea0*/  FMUL.FTZ R38, R152, R183 ;  /* 0x000000b798267220 */ /* 0x000fe20000410000 */
[----:B------:R-:W-:Y:S01]  /*0eb0*/  FFMA.FTZ R106, R39, R37, R106 ;  /* 0x00000025276a7223 */ /* 0x000fe2000001006a */
[----:B------:R-:W-:Y:S01]  /*0ec0*/  FMUL.FTZ R62, R92, R39 ;  /* 0x000000275c3e7220 */ /* 0x000fe20000410000 */
[----:B------:R-:W-:Y:S01]  /*0ed0*/  FMUL.FTZ R32, R149, R32 ;  /* 0x0000002095207220 */ /* 0x000fe20000410000 */
[----:B------:R-:W-:Y:S01]  /*0ee0*/  FMUL.FTZ R39, R152, R185 ;  /* 0x000000b998277220 */ /* 0x000fe20000410000 */
[C---:B------:R-:W-:Y:S01]  /*0ef0*/  FADD.FTZ R193, -R156.reuse, R65 ;  /* 0x000000419cc17221 */ /* 0x040fe20000010100 */
[----:B------:R-:W-:Y:S01]  /*0f00*/  FADD.FTZ R199, -R156, R68 ;  /* 0x000000449cc77221 */ /* 0x000fe20000010100 */
[C---:B------:R-:W-:Y:S01]  /*0f10*/  FADD.FTZ R124, R33.reuse, R124 ;  /* 0x0000007c217c7221 */ /* 0x040fe20000010000 */
[----:B------:R-:W-:Y:S01]  /*0f20*/  FFMA.FTZ R100, R33, R2, R100 ;  /* 0x0000000221647223 */ /* 0x000fe20000010064 */
[C---:B------:R-:W-:Y:S01]  /*0f30*/  FADD.FTZ R111, R40.reuse, R111 ;  /* 0x0000006f286f7221 */ /* 0x040fe20000010000 */
[----:B------:R-:W-:Y:S01]  /*0f40*/  FFMA.FTZ R87, R40, R38, R87 ;  /* 0x0000002628577223 */ /* 0x000fe20000010057 */
[----:B------:R-:W-:Y:S01]  /*0f50*/  FMUL.FTZ R65, R141, R40 ;  /* 0x000000288d417220 */ /* 0x000fe20000410000 */
[----:B------:R-:W-:Y:S01]  /*0f60*/  FMUL.FTZ R33, R98, R33 ;  /* 0x0000002162217220 */ /* 0x000fe20000410000 */
[C---:B------:R-:W-:Y:S01]  /*0f70*/  FADD.FTZ R132, R41.reuse, R132 ;  /* 0x0000008429847221 */ /* 0x040fe20000010000 */
[----:B------:R-:W-:Y:S01]  /*0f80*/  FFMA.FTZ R108, R41, R39, R108 ;  /* 0x00000027296c7223 */ /* 0x000fe2000001006c */
[----:B------:R-:W-:Y:S01]  /*0f90*/  FMUL.FTZ R68, R90, R41 ;  /* 0x000000295a447220 */ /* 0x000fe20000410000 */
[----:B------:R-:W-:Y:S01]  /*0fa0*/  FADD.FTZ R40, RZ, R32 ;  /* 0x00000020ff287221 */ /* 0x000fe20000010000 */
[----:B------:R-:W-:Y:S01]  /*0fb0*/  FFMA.FTZ R41, R3, R32, RZ ;  /* 0x0000002003297223 */ /* 0x000fe200000100ff */
[----:B------:R-:W-:Y:S01]  /*0fc0*/  FADD.FTZ R197, -R156, R67 ;  /* 0x000000439cc57221 */ /* 0x000fe20000010100 */
[----:B------:R-:W-:Y:S01]  /*0fd0*/  FMUL.FTZ R67, R152, R189 ;  /* 0x000000bd98437220 */ /* 0x000fe20000410000 */
[----:B------:R-:W-:Y:S01]  /*0fe0*/  FADD.FTZ R40, R40, R33 ;  /* 0x0000002128287221 */ /* 0x000fe20000010000 */
[----:B------:R-:W-:Y:S01]  /*0ff0*/  FFMA.FTZ R41, R2, R33, R41 ;  /* 0x0000002102297223 */ /* 0x000fe20000010029 */
[C---:B------:R-:W-:Y:S01]  /*1000*/  FADD.FTZ R195, -R156.reuse, R66 ;  /* 0x000000429cc37221 */ /* 0x040fe20000010100 */
[----:B------:R-:W-:Y:S01]  /*1010*/  FADD.FTZ R211, -R156, R74 ;  /* 0x0000004a9cd37221 */ /* 0x000fe20000010100 */
[----:B------:R-:W-:Y:S01]  /*1020*/  FMUL.FTZ R66, R152, R187 ;  /* 0x000000bb98427220 */ /* 0x000fe20000410000 */
[C---:B------:R-:W-:Y:S01]  /*1030*/  FADD.FTZ R134, R43.reuse, R134 ;  /* 0x000000862b867221 */ /* 0x040fe20000010000 */
[----:B------:R-:W-:Y:S01]  /*1040*/  FFMA.FTZ R110, R43, R67, R110 ;  /* 0x000000432b6e7223 */ /* 0x000fe2000001006e */
[----:B------:R-:W-:Y:S01]  /*1050*/  FMUL.FTZ R74, R88, R43 ;  /* 0x0000002b584a7220 */ /* 0x000fe20000410000 */
[----:B------:R-:W-:Y:S01]  /*1060*/  FADD.FTZ R43, R40, R59 ;  /* 0x0000003b282b7221 */ /* 0x000fe20000010000 */
[----:B------:R-:W-:Y:S01]  /*1070*/  FFMA.FTZ R40, R56, R59, R41 ;  /* 0x0000003b38287223 */ /* 0x000fe20000010029 */
[----:B------:R-:W-:Y:S01]  /*1080*/  FADD.FTZ R201, -R156, R69 ;  /* 0x000000459cc97221 */ /* 0x000fe20000010100 */
[C---:B------:R-:W-:Y:S01]  /*1090*/  FADD.FTZ R113, R42.reuse, R113 ;  /* 0x000000712a717221 */ /* 0x040fe20000010000 */
[----:B------:R-:W-:Y:S01]  /*10a0*/  FFMA.FTZ R89, R42, R66, R89 ;  /* 0x000000422a597223 */ /* 0x000fe20000010059 */
[----:B------:R-:W-:Y:S01]  /*10b0*/  FMUL.FTZ R69, R139, R42 ;  /* 0x0000002a8b457220 */ /* 0x000fe20000410000 */
[----:B------:R-:W-:Y:S01]  /*10c0*/  FADD.FTZ R42, R43, R58 ;  /* 0x0000003a2b2a7221 */ /* 0x000fe20000010000 */
[----:B------:R-:W-:-:S03]  /*10d0*/  FFMA.FTZ R43, R57, R58, R40 ;  /* 0x0000003a392b7223 */ /* 0x000fc60000010028 */
[----:B------:R-:W-:Y:S01]  /*10e0*/  FADD.FTZ R41, R42, R61 ;  /* 0x0000003d2a297221 */ /* 0x000fe20000010000 */
[----:B------:R-:W-:Y:S01]  /*10f0*/  FFMA.FTZ R40, R34, R61, R43 ;  /* 0x0000003d22287223 */ /* 0x000fe2000001002b */
[C---:B------:R-:W-:Y:S02]  /*1100*/  FADD.FTZ R191, -R156.reuse, R64 ;  /* 0x000000409cbf7221 */ /* 0x040fe40000010100 */
[----:B------:R-:W-:Y:S01]  /*1110*/  FADD.FTZ R42, R41, R60 ;  /* 0x0000003c292a7221 */ /* 0x000fe20000010000 */
[----:B------:R-:W-:Y:S01]  /*1120*/  FFMA.FTZ R41, R35, R60, R40 ;  /* 0x0000003c23297223 */ /* 0x000fe20000010028 */
[C---:B------:R-:W-:Y:S01]  /*1130*/  FADD.FTZ R205, -R156.reuse, R71 ;  /* 0x000000479ccd7221 */ /* 0x040fe20000010100 */
[----:B------:R-:W-:Y:S01]  /*1140*/  FADD.FTZ R207, -R156, R72 ;  /* 0x000000489ccf7221 */ /* 0x000fe20000010100 */
[C---:B------:R-:W-:Y:S01]  /*1150*/  FMUL.FTZ R71, R152.reuse, R191 ;  /* 0x000000bf98477220 */ /* 0x040fe20000410000 */
[----:B------:R-:W-:Y:S01]  /*1160*/  FMUL.FTZ R72, R152, R193 ;  /* 0x000000c198487220 */ /* 0x000fe20000410000 */
[----:B------:R-:W-:Y:S01]  /*1170*/  FADD.FTZ R43, R42, R63 ;  /* 0x0000003f2a2b7221 */ /* 0x000fe20000010000 */
[----:B------:R-:W-:Y:S01]  /*1180*/  FFMA.FTZ R42, R36, R63, R41 ;  /* 0x0000003f242a7223 */ /* 0x000fe20000010029 */
[C---:B------:R-:W-:Y:S01]  /*1190*/  FADD.FTZ R203, -R156.reuse, R70 ;  /* 0x000000469ccb7221 */ /* 0x040fe20000010100 */
[C---:B------:R-:W-:Y:S01]  /*11a0*/  FADD.FTZ R209, -R156.reuse, R73 ;  /* 0x000000499cd17221 */ /* 0x040fe20000010100 */
[----:B0-----:R-:W-:Y:S01]  /*11b0*/  FADD.FTZ R167, -R156, R75 ;  /* 0x0000004b9ca77221 */ /* 0x001fe20000010100 */
[C---:B------:R-:W-:Y:S01]  /*11c0*/  FADD.FTZ R115, R44.reuse, R115 ;  /* 0x000000732c737221 */ /* 0x040fe20000010000 */
[----:B------:R-:W-:Y:S01]  /*11d0*/  FFMA.FTZ R91, R44, R71, R91 ;  /* 0x000000472c5b7223 */ /* 0x000fe2000001005b */
[----:B------:R-:W-:Y:S01]  /*11e0*/  FMUL.FTZ R156, R137, R44 ;  /* 0x0000002c899c7220 */ /* 0x000fe20000410000 */
[C---:B------:R-:W-:Y:S01]  /*11f0*/  FADD.FTZ R136, R45.reuse, R136 ;  /* 0x000000882d887221 */ /* 0x040fe20000010000 */
[----:B------:R-:W-:Y:S01]  /*1200*/  FFMA.FTZ R112, R45, R72, R112 ;  /* 0x000000482d707223 */ /* 0x000fe20000010070 */
[----:B------:R-:W-:Y:S01]  /*1210*/  FMUL.FTZ R73, R86, R45 ;  /* 0x0000002d56497220 */ /* 0x000fe20000410000 */
[----:B------:R-:W-:Y:S01]  /*1220*/  FADD.FTZ R44, R43, R62 ;  /* 0x0000003e2b2c7221 */ /* 0x000fe20000010000 */
[----:B------:R-:W-:Y:S01]  /*1230*/  FFMA.FTZ R45, R37, R62, R42 ;  /* 0x0000003e252d7223 */ /* 0x000fe2000001002a */
[----:B------:R-:W-:-:S02]  /*1240*/  FMUL.FTZ R75, R152, R195 ;  /* 0x000000c3984b7220 */ /* 0x000fc40000410000 */
[----:B------:R-:W-:Y:S01]  /*1250*/  FADD.FTZ R43, R44, R65 ;  /* 0x000000412c2b7221 */ /* 0x000fe20000010000 */
[----:B------:R-:W-:Y:S01]  /*1260*/  FFMA.FTZ R44, R38, R65, R45 ;  /* 0x00000041262c7223 */ /* 0x000fe2000001002d */
[C---:B------:R-:W-:Y:S01]  /*1270*/  FADD.FTZ R117, R46.reuse, R117 ;  /* 0x000000752e757221 */ /* 0x040fe20000010000 */
[----:B------:R-:W-:Y:S01]  /*1280*/  FFMA.FTZ R93, R46, R75, R93 ;  /* 0x0000004b2e5d7223 */ /* 0x000fe2000001005d */
[----:B------:R-:W-:Y:S01]  /*1290*/  FMUL.FTZ R64, R135, R46 ;  /* 0x0000002e87407220 */ /* 0x000fe20000410000 */
[----:B------:R-:W-:Y:S01]  /*12a0*/  FADD.FTZ R46, R43, R68 ;  /* 0x000000442b2e7221 */ /* 0x000fe20000010000 */
[----:B------:R-:W-:Y:S01]  /*12b0*/  FFMA.FTZ R43, R39, R68, R44 ;  /* 0x00000044272b7223 */ /* 0x000fe2000001002c */
[----:B------:R-:W-:Y:S02]  /*12c0*/  FMUL.FTZ R40, R152, R199 ;  /* 0x000000c798287220 */ /* 0x000fe40000410000 */
[----:B------:R-:W-:Y:S01]  /*12d0*/  FADD.FTZ R45, R46, R69 ;  /* 0x000000452e2d7221 */ /* 0x000fe20000010000 */
[----:B------:R-:W-:Y:S01]  /*12e0*/  FFMA.FTZ R46, R66, R69, R43 ;  /* 0x00000045422e7223 */ /* 0x000fe2000001002b */
[C---:B------:R-:W-:Y:S01]  /*12f0*/  FADD.FTZ R119, R48.reuse, R119 ;  /* 0x0000007730777221 */ /* 0x040fe20000010000 */
[----:B------:R-:W-:Y:S01]  /*1300*/  FFMA.FTZ R95, R48, R40, R95 ;  /* 0x00000028305f7223 */ /* 0x000fe2000001005f */
        /* <DEDUP_REMOVED lines=11> */
[C---:B------:R-:W-:Y:S01]  /*13c0*/  FMUL.FTZ R44, R152.reuse, R203 ;  /* 0x000000cb982c7220 */ /* 0x040fe20000410000 */
[C---:B------:R-:W-:Y:S01]  /*13d0*/  FMUL.FTZ R47, R152.reuse, R205 ;  /* 0x000000cd982f7220 */ /* 0x040fe20000410000 */
[----:B------:R-:W-:Y:S01]  /*13e0*/  FADD.FTZ R169, R169, R64 ;  /* 0x00000040a9a97221 */ /* 0x000fe20000010000 */
[----:B------:R-:W-:Y:S01]  /*13f0*/  FFMA.FTZ R46, R75, R64, R46 ;  /* 0x000000404b2e7223 */ /* 0x000fe2000001002e */
[----:B------:R-:W-:Y:S01]  /*1400*/  FMUL.FTZ R42, R152, R201 ;  /* 0x000000c9982a7220 */ /* 0x000fe20000410000 */
        /* <DEDUP_REMOVED lines=8> */
[C---:B------:R-:W-:Y:S01]  /*1490*/  FADD.FTZ R140, R49.reuse, R140 ;  /* 0x0000008c318c7221 */ /* 0x040fe20000010000 */
[----:B------:R-:W-:Y:S01]  /*14a0*/  FFMA.FTZ R116, R49, R42, R116 ;  /* 0x0000002a31747223 */ /* 0x000fe20000010074 */
[----:B------:R-:W-:Y:S01]  /*14b0*/  FMUL.FTZ R49, R82, R49 ;  /* 0x0000003152317220 */ /* 0x000fe20000410000 */
[----:B------:R-:W-:Y:S01]  /*14c0*/  FADD.FTZ R50, R50, R41 ;  /* 0x0000002932327221 */ /* 0x000fe20000010000 */
[----:B------:R-:W-:Y:S01]  /*14d0*/  FFMA.FTZ R51, R40, R41, R51 ;  /* 0x0000002928337223 */ /* 0x000fe20000010033 */
[C---:B------:R-:W-:Y:S01]  /*14e0*/  FMUL.FTZ R43, R152.reuse, R207 ;  /* 0x000000cf982b7220 */ /* 0x040fe20000410000 */
[----:B------:R-:W-:Y:S01]  /*14f0*/  FMUL.FTZ R46, R152, R209 ;  /* 0x000000d1982e7220 */ /* 0x000fe20000410000 */
[----:B------:R-:W-:Y:S01]  /*1500*/  FADD.FTZ R50, R50, R49 ;  /* 0x0000003132327221 */ /* 0x000fe20000010000 */
[----:B------:R-:W-:Y:S01]  /*1510*/  FFMA.FTZ R51, R42, R49, R51 ;  /* 0x000000312a337223 */ /* 0x000fe20000010033 */
[----:B------:R-:W-:Y:S01]  /*1520*/  UMOV UR6, 0xffffffff ;  /* 0xffffffff00067882 */ /* 0x000fe20000000000 */
[C---:B----4-:R-:W-:Y:S01]  /*1530*/  FADD.FTZ R158, R52.reuse, R123 ;  /* 0x0000007b349e7221 */ /* 0x050fe20000010000 */
[----:B------:R-:W-:Y:S01]  /*1540*/  FFMA.FTZ R123, R52, R43, R99 ;  /* 0x0000002b347b7223 */ /* 0x000fe20000010063 */
[C---:B------:R-:W-:Y:S01]  /*1550*/  FADD.FTZ R160, R53.reuse, R144 ;  /* 0x0000009035a07221 */ /* 0x040fe20000010000 */
[----:B------:R-:W-:Y:S01]  /*1560*/  FFMA.FTZ R144, R53, R46, R120 ;  /* 0x0000002e35907223 */ /* 0x000fe20000010078 */
        /* <DEDUP_REMOVED lines=9> */
[C---:B------:R-:W-:Y:S01]  /*1600*/  FADD.FTZ R125, R54.reuse, R125 ;  /* 0x0000007d367d7221 */ /* 0x040fe20000010000 */
        /* <DEDUP_REMOVED lines=28> */
[----:B------:R-:W-:Y:S02]  /*17d0*/  MOV R120, R144 ;  /* 0x0000009000787202 */ /* 0x000fe40000000f00 */
[----:B------:R-:W-:Y:S01]  /*17e0*/  MOV R144, R160 ;  /* 0x000000a000907202 */ /* 0x000fe20000000f00 */
[----:B-1----:R-:W-:Y:S01]  /*17f0*/  FADD.FTZ R167, R166, R99 ;  /* 0x00000063a6a77221 */ /* 0x002fe20000010000 */
[----:B------:R-:W-:Y:S01]  /*1800*/  MOV R99, R123 ;  /* 0x0000007b00637202 */ /* 0x000fe20000000f00 */
[----:B------:R0:W1:Y:S01]  /*1810*/  SHFL.BFLY PT, R169, R168, 0x10, 0x1f ;  /* 0x0e001f00a8a97f89 */ /* 0x00006200000e0000 */
[----:B------:R-:W-:-:S03]  /*1820*/  MOV R123, R158 ;  /* 0x0000009e007b7202 */ /* 0x000fc60000000f00 */
[----:B------:R0:W2:Y:S04]  /*1830*/  SHFL.BFLY PT, R158, R167, 0x10, 0x1f ;  /* 0x0e001f00a79e7f89 */ /* 0x0000a800000e0000 */
.L_x_9311:
[----:B-1----:R-:W-:Y:S01]  /*1840*/  FADD.FTZ R169, R168, R169 ;  /* 0x000000a9a8a97221 */ /* 0x002fe20000010000 */
[----:B--2---:R-:W-:Y:S01]  /*1850*/  FADD.FTZ R158, R167, R158 ;  /* 0x0000009ea79e7221 */ /* 0x004fe20000010000 */
[----:B------:R-:W-:Y:S02]  /*1860*/  ISETP.NE.U32.AND P3, PT, RZ, UR10, PT ;  /* 0x0000000aff007c0c */ /* 0x000fe4000bf65070 */
[----:B0-----:R-:W-:Y:S01]  /*1870*/  FMUL.FTZ R167, R169, UR9 ;  /* 0x00000009a9a77c20 */ /* 0x001fe20008410000 */
[----:B------:R-:W-:Y:S01]  /*1880*/  FMUL.FTZ R158, R158, UR9 ;  /* 0x000000099e9e7c20 */ /* 0x000fe20008410000 */
[----:B------:R-:W-:Y:S02]  /*1890*/  ISETP.NE.U32.AND P2, PT, R76, RZ, PT ;  /* 0x000000ff4c00720c */ /* 0x000fe40003f45070 */
[----:B------:R-:W-:Y:S02]  /*18a0*/  ISETP.NE.AND.EX P3, PT, RZ, UR11, PT, P3 ;  /* 0x0000000bff007c0c */ /* 0x000fe4000bf65330 */
[----:B------:R-:W-:-:S02]  /*18b0*/  FSEL R167, R167, RZ, !P1 ;  /* 0x000000ffa7a77208 */ /* 0x000fc40004800000 */
[----:B------:R-:W-:Y:S02]  /*18c0*/  ISETP.NE.AND.EX P2, PT, R77, RZ, PT, P2 ;  /* 0x000000ff4d00720c */ /* 0x000fe40003f45320 */
[----:B------:R-:W-:Y:S01]  /*18d0*/  ISETP.NE.U32.AND P1, PT, RZ, UR10, PT ;  /* 0x0000000aff007c0c */ /* 0x000fe2000bf25070 */
[-CC-:B------:R-:W-:Y:S01]  /*18e0*/  FFMA.FTZ R3, R3, R158.reuse, R167.reuse ;  /* 0x0000009e03037223 */ /* 0x180fe200000100a7 */
[-CC-:B------:R-:W-:Y:S01]  /*18f0*/  FFMA.FTZ R2, R2, R158.reuse, R167.reuse ;  /* 0x0000009e02027223 */ /* 0x180fe200000100a7 */
[-CC-:B------:R-:W-:Y:S01]  /*1900*/  FFMA.FTZ R56, R56, R158.reuse, R167.reuse ;  /* 0x0000009e38387223 */ /* 0x180fe200000100a7 */
[-C--:B------:R-:W-:Y:S01]  /*1910*/  FFMA.FTZ R57, R57, R158.reuse, R167 ;  /* 0x0000009e39397223 */ /* 0x080fe200000100a7 */
[----:B------:R-:W-:Y:S01]  /*1920*/  FADD.FTZ R169, R32, -R3 ;  /* 0x8000000320a97221 */ /* 0x000fe20000010000 */
[----:B------:R-:W-:Y:S01]  /*1930*/  FADD.FTZ R33, R33, -R2 ;  /* 0x8000000221217221 */ /* 0x000fe20000010000 */
[-C--:B------:R-:W-:Y:S01]  /*1940*/  FFMA.FTZ R38, R38, R158.reuse, R167 ;  /* 0x0000009e26267223 */ /* 0x080fe200000100a7 */
[----:B------:R-:W0:Y:S01]  /*1950*/  LDC.64 R2, c[0x0][0x2f8] ;  /* 0x0000be00ff027b82 */ /* 0x000e220000000a00 */
        /* <DEDUP_REMOVED lines=12> */
[C---:B------:R-:W-:Y:S01]  /*1a20*/  FMUL.FTZ R169, R152.reuse, R169 ;  /* 0x000000a998a97220 */ /* 0x040fe20000410000 */
[C---:B------:R-:W-:Y:S01]  /*1a30*/  FMUL.FTZ R56, R152.reuse, R33 ;  /* 0x0000002198387220 */ /* 0x040fe20000410000 */
[C---:B------:R-:W-:Y:S01]  /*1a40*/  FMUL.FTZ R59, R152.reuse, R59 ;  /* 0x0000003b983b7220 */ /* 0x040fe20000410000 */
[----:B------:R-:W-:Y:S01]  /*1a50*/  FMUL.FTZ R38, R152, R57 ;  /* 0x0000003998267220 */ /* 0x000fe20000410000 */
        /* <DEDUP_REMOVED lines=9> */
[----:B------:R-:W-:Y:S01]  /*1af0*/  ISETP.NE.AND.EX P1, PT, RZ, UR11, PT, P1 ;  /* 0x0000000bff007c0c */ /* 0x000fe2000bf25310 */
[-CC-:B------:R-:W-:Y:S01]  /*1b00*/  FFMA.FTZ R75, R75, R158.reuse, R167.reuse ;  /* 0x0000009e4b4b7223 */ /* 0x180fe200000100a7 */
[----:B------:R-:W-:Y:S01]  /*1b10*/  FFMA.FTZ R165, R165, R158, R167 ;  /* 0x0000009ea5a57223 */ /* 0x000fe200000100a7 */
[----:B-----5:R-:W-:Y:S01]  /*1b20*/  @P2 FADD.FTZ R169, R4, R169 ;  /* 0x000000a904a92221 */ /* 0x020fe20000010000 */
[----:B------:R-:W-:Y:S01]  /*1b30*/  @P2 FADD.FTZ R56, R5, R56 ;  /* 0x0000003805382221 */ /* 0x000fe20000010000 */
[----:B------:R-:W-:Y:S01]  /*1b40*/  @P2 FADD.FTZ R59, R6, R59 ;  /* 0x0000003b063b2221 */ /* 0x000fe20000010000 */
[----:B------:R-:W-:Y:S01]  /*1b50*/  @P2 FADD.FTZ R38, R7, R38 ;  /* 0x0000002607262221 */ /* 0x000fe20000010000 */
[----:B------:R-:W-:Y:S06]  /*1b60*/  @!P3 BRA `(.L_x_9294) ;  /* 0x00000000001cb947 */ /* 0x000fec0003800000 */
[----:B------:R-:W1:Y:S01]  /*1b70*/  LDC.64 R36, c[0x0][0x308] ;  /* 0x0000c200ff247b82 */ /* 0x000e620000000a00 */
[----:B------:R-:W-:Y:S02]  /*1b80*/  SEL R35, R38, R31, P1 ;  /* 0x0000001f26237207 */ /* 0x000fe40000800000 */
[----:B------:R-:W-:Y:S02]  /*1b90*/  SEL R34, R59, R30, P1 ;  /* 0x0000001e3b227207 */ /* 0x000fe40000800000 */
[----:B------:R-:W-:Y:S02]  /*1ba0*/  SEL R33, R56, R29, P1 ;  /* 0x0000001d38217207 */ /* 0x000fe40000800000 */
[----:B------:R-:W-:Y:S01]  /*1bb0*/  SEL R32, R169, R28, P1 ;  /* 0x0000001ca9207207 */ /* 0x000fe20000800000 */
[----:B-1----:R-:W-:-:S05]  /*1bc0*/  IMAD.WIDE.U32 R36, R163, 0x10, R36 ;  /* 0x00000010a3247825 */ /* 0x002fca00078e0024 */
[----:B------:R1:W-:Y:S02]  /*1bd0*/  STG.E.128 desc[UR4][R36.64], R32 ;  /* 0x0000002024007986 */ /* 0x0003e4000c101d04 */
.L_x_9294:
[C---:B------:R-:W-:Y:S01]  /*1be0*/  FMUL.FTZ R62, R152.reuse, R171 ;  /* 0x000000ab983e7220 */ /* 0x040fe20000410000 */
[C---:B------:R-:W-:Y:S01]  /*1bf0*/  FMUL.FTZ R63, R152.reuse, R63 ;  /* 0x0000003f983f7220 */ /* 0x040fe20000410000 */
[C---:B------:R-:W-:Y:S01]  /*1c00*/  FMUL.FTZ R60, R152.reuse, R77 ;  /* 0x0000004d983c7220 */ /* 0x040fe20000410000 */
[----:B------:R-:W-:Y:S01]  /*1c10*/  FMUL.FTZ R61, R152, R61 ;  /* 0x0000003d983d7220 */ /* 0x000fe20000410000 */
[-C--:B------:R-:W-:Y:S01]  /*1c20*/  FMUL.FTZ R39, R38, R151.reuse ;  /* 0x0000009726277220 */ /* 0x080fe20000410000 */
[-C--:B------:R-:W-:Y:S01]  /*1c30*/  FMUL.FTZ R38, R59, R151.reuse ;  /* 0x000000973b267220 */ /* 0x080fe20000410000 */
[-C--:B-1----:R-:W-:Y:S01]  /*1c40*/  FMUL.FTZ R37, R56, R151.reuse ;  /* 0x0000009738257220 */ /* 0x082fe20000410000 */
[----:B------:R-:W-:Y:S01]  /*1c50*/  FMUL.FTZ R36, R169, R151 ;  /* 0x00000097a9247220 */ /* 0x000fe20000410000 */
[----:B0-----:R-:W-:-:S04]  /*1c60*/  IMAD.WIDE.U32 R32, R163, 0x10, R2 ;  /* 0x00000010a3207825 */ /* 0x001fc800078e0002 */
[----:B------:R-:W-:Y:S01]  /*1c70*/  @P2 FADD.FTZ R62, R11, R62 ;  /* 0x0000003e0b3e2221 */ /* 0x000fe20000010000 */
[----:B------:R-:W-:Y:S01]  /*1c80*/  @P2 FADD.FTZ R63, R10, R63 ;  /* 0x0000003f0a3f2221 */ /* 0x000fe20000010000 */
[----:B------:R-:W-:Y:S01]  /*1c90*/  @P2 FADD.FTZ R60, R9, R60 ;  /* 0x0000003c093c2221 */ /* 0x000fe20000010000 */
[----:B------:R-:W-:Y:S01]  /*1ca0*/  @P2 FADD.FTZ R61, R8, R61 ;  /* 0x0000003d083d2221 */ /* 0x000fe20000010000 */
[----:B------:R0:W-:Y:S01]  /*1cb0*/  STG.E.128 desc[UR4][R32.64], R36 ;  /* 0x0000002420007986 */ /* 0x0001e2000c101d04 */
[----:B------:R-:W-:Y:S01]  /*1cc0*/  FADD.FTZ R75, R64, -R75 ;  /* 0x8000004b404b7221 */ /* 0x000fe20000010000 */
[----:B------:R-:W-:Y:S01]  /*1cd0*/  FADD.FTZ R165, R70, -R165 ;  /* 0x800000a546a57221 */ /* 0x000fe20000010000 */
[----:B------:R-:W-:-:S04]  /*1ce0*/  IMAD.WIDE.U32 R56, R161, 0x10, R2 ;  /* 0x00000010a1387825 */ /* 0x000fc800078e0002 */
[-C--:B------:R-:W-:Y:S01]  /*1cf0*/  FMUL.FTZ R35, R62, R151.reuse ;  /* 0x000000973e237220 */ /* 0x080fe20000410000 */
[-C--:B------:R-:W-:Y:S01]  /*1d00*/  FMUL.FTZ R34, R63, R151.reuse ;  /* 0x000000973f227220 */ /* 0x080fe20000410000 */
[-C--:B0-----:R-:W-:Y:S01]  /*1d10*/  FMUL.FTZ R33, R60, R151.reuse ;  /* 0x000000973c217220 */ /* 0x081fe20000410000 */
[----:B------:R-:W-:Y:S01]  /*1d20*/  FMUL.FTZ R32, R61, R151 ;  /* 0x000000973d207220 */ /* 0x000fe20000410000 */
[----:B------:R-:W-:Y:S06]  /*1d30*/  @!P3 BRA `(.L_x_9295) ;  /* 0x00000000001cb947 */ /* 0x000fec0003800000 */
[----:B------:R-:W0:Y:S01]  /*1d40*/  LDC.64 R58, c[0x0][0x308] ;  /* 0x0000c200ff3a7b82 */ /* 0x000e220000000a00 */
[----:B------:R-:W-:Y:S02]  /*1d50*/  SEL R39, R62, R31, P1 ;  /* 0x0000001f3e277207 */ /* 0x000fe40000800000 */
[----:B------:R-:W-:Y:S02]  /*1d60*/  SEL R38, R63, R30, P1 ;  /* 0x0000001e3f267207 */ /* 0x000fe40000800000 */
[----:B------:R-:W-:Y:S02]  /*1d70*/  SEL R37, R60, R29, P1 ;  /* 0x0000001d3c257207 */ /* 0x000fe40000800000 */
[----:B------:R-:W-:Y:S01]  /*1d80*/  SEL R36, R61, R28, P1 ;  /* 0x0000001c3d247207 */ /* 0x000fe20000800000 */
[----:B0-----:R-:W-:-:S05]  /*1d90*/  IMAD.WIDE.U32 R58, R161, 0x10, R58 ;  /* 0x00000010a13a7825 */ /* 0x001fca00078e003a */
[----:B------:R0:W-:Y:S02]  /*1da0*/  STG.E.128 desc[UR4][R58.64], R36 ;  /* 0x000000243a007986 */ /* 0x0001e4000c101d04 */
.L_x_9295:
[----:B------:R1:W-:Y:S01]  /*1db0*/  STG.E.128 desc[UR4][R56.64], R32 ;  /* 0x0000002038007986 */ /* 0x0003e2000c101d04 */
[C---:B------:R-:W-:Y:S01]  /*1dc0*/  FMUL.FTZ R65, R152.reuse, R65 ;  /* 0x0000004198417220 */ /* 0x040fe20000410000 */
[C---:B------:R-:W-:Y:S01]  /*1dd0*/  FMUL.FTZ R60, R152.reuse, R173 ;  /* 0x000000ad983c7220 */ /* 0x040fe20000410000 */
[C---:B------:R-:W-:Y:S01]  /*1de0*/  FMUL.FTZ R69, R152.reuse, R69 ;  /* 0x0000004598457220 */ /* 0x040fe20000410000 */
[----:B0-----:R-:W-:Y:S01]  /*1df0*/  FMUL.FTZ R38, R152, R67 ;  /* 0x0000004398267220 */ /* 0x001fe20000410000 */
[----:B------:R-:W-:Y:S01]  /*1e00*/  @P2 FADD.FTZ R65, R12, R65 ;  /* 0x000000410c412221 */ /* 0x000fe20000010000 */
[----:B------:R-:W-:Y:S01]  /*1e10*/  @P2 FADD.FTZ R60, R13, R60 ;  /* 0x0000003c0d3c2221 */ /* 0x000fe20000010000 */
[----:B------:R-:W-:Y:S01]  /*1e20*/  @P2 FADD.FTZ R69, R14, R69 ;  /* 0x000000450e452221 */ /* 0x000fe20000010000 */
[----:B------:R-:W-:Y:S01]  /*1e30*/  @P2 FADD.FTZ R38, R15, R38 ;  /* 0x000000260f262221 */ /* 0x000fe20000010000 */
[----:B------:R-:W-:Y:S06]  /*1e40*/  @!P3 BRA `(.L_x_9296) ;  /* 0x00000000001cb947 */ /* 0x000fec0003800000 */
[----:B------:R-:W0:Y:S01]  /*1e50*/  LDC.64 R36, c[0x0][0x308] ;  /* 0x0000c200ff247b82 */ /* 0x000e220000000a00 */
[----:B-1----:R-:W-:Y:S02]  /*1e60*/  SEL R35, R38, R31, P1 ;  /* 0x0000001f26237207 */ /* 0x002fe40000800000 */
[----:B------:R-:W-:Y:S02]  /*1e70*/  SEL R34, R69, R30, P1 ;  /* 0x0000001e45227207 */ /* 0x000fe40000800000 */
[----:B------:R-:W-:Y:S02]  /*1e80*/  SEL R33, R60, R29, P1 ;  /* 0x0000001d3c217207 */ /* 0x000fe40000800000 */
[----:B------:R-:W-:Y:S01]  /*1e90*/  SEL R32, R65, R28, P1 ;  /* 0x0000001c41207207 */ /* 0x000fe20000800000 */
[----:B0-----:R-:W-:-:S05]  /*1ea0*/  IMAD.WIDE.U32 R36, R159, 0x10, R36 ;  /* 0x000000109f247825 */ /* 0x001fca00078e0024 */
[----:B------:R0:W-:Y:S02]  /*1eb0*/  STG.E.128 desc[UR4][R36.64], R32 ;  /* 0x0000002024007986 */ /* 0x0001e4000c101d04 */
.L_x_9296:
[----:B------:R-:W-:Y:S01]  /*1ec0*/  FMUL.FTZ R39, R38, R151 ;  /* 0x0000009726277220 */ /* 0x000fe20000410000 */
[----:B------:R-:W-:-:S04]  /*1ed0*/  IMAD.WIDE.U32 R58, R159, 0x10, R2 ;  /* 0x000000109f3a7825 */ /* 0x000fc800078e0002 */
[-C--:B------:R-:W-:Y:S01]  /*1ee0*/  FMUL.FTZ R38, R69, R151.reuse ;  /* 0x0000009745267220 */ /* 0x080fe20000410000 */
[-C--:B0-----:R-:W-:Y:S01]  /*1ef0*/  FMUL.FTZ R37, R60, R151.reuse ;  /* 0x000000973c257220 */ /* 0x081fe20000410000 */
[----:B------:R-:W-:Y:S01]  /*1f00*/  FMUL.FTZ R36, R65, R151 ;  /* 0x0000009741247220 */ /* 0x000fe20000410000 */
[C---:B------:R-:W-:Y:S01]  /*1f10*/  FMUL.FTZ R71, R152.reuse, R71 ;  /* 0x0000004798477220 */ /* 0x040fe20000410000 */
[C---:B------:R-:W-:Y:S01]  /*1f20*/  FMUL.FTZ R62, R152.reuse, R73 ;  /* 0x00000049983e7220 */ /* 0x040fe20000410000 */
[C---:B------:R-:W-:Y:S01]  /*1f30*/  FMUL.FTZ R75, R152.reuse, R75 ;  /* 0x0000004b984b7220 */ /* 0x040fe20000410000 */
[----:B------:R-:W-:Y:S01]  /*1f40*/  FMUL.FTZ R64, R152, R165 ;  /* 0x000000a598407220 */ /* 0x000fe20000410000 */
[----:B------:R0:W-:Y:S01]  /*1f50*/  STG.E.128 desc[UR4][R58.64], R36 ;  /* 0x000000243a007986 */ /* 0x0001e2000c101d04 */
[----:B------:R-:W-:Y:S01]  /*1f60*/  @P2 FADD.FTZ R71, R16, R71 ;  /* 0x0000004710472221 */ /* 0x000fe20000010000 */
[----:B------:R-:W-:Y:S01]  /*1f70*/  @P2 FADD.FTZ R62, R17, R62 ;  /* 0x0000003e113e2221 */ /* 0x000fe20000010000 */
[----:B------:R-:W-:Y:S01]  /*1f80*/  @P2 FADD.FTZ R75, R18, R75 ;  /* 0x0000004b124b2221 */ /* 0x000fe20000010000 */
[----:B------:R-:W-:Y:S01]  /*1f90*/  @P2 FADD.FTZ R64, R19, R64 ;  /* 0x0000004013402221 */ /* 0x000fe20000010000 */
[----:B-1----:R-:W-:-:S04]  /*1fa0*/  IMAD.WIDE.U32 R56, R157, 0x10, R2 ;  /* 0x000000109d387825 */ /* 0x002fc800078e0002 */
[-C--:B------:R-:W-:Y:S01]  /*1fb0*/  FMUL.FTZ R33, R62, R151.reuse ;  /* 0x000000973e217220 */ /* 0x080fe20000410000 */
[-C--:B------:R-:W-:Y:S01]  /*1fc0*/  FMUL.FTZ R34, R75, R151.reuse ;  /* 0x000000974b227220 */ /* 0x080fe20000410000 */
[-C--:B------:R-:W-:Y:S01]  /*1fd0*/  FMUL.FTZ R35, R64, R151.reuse ;  /* 0x0000009740237220 */ /* 0x080fe20000410000 */
[----:B------:R-:W-:Y:S01]  /*1fe0*/  FMUL.FTZ R32, R71, R151 ;  /* 0x0000009747207220 */ /* 0x000fe20000410000 */
[----:B------:R-:W-:Y:S06]  /*1ff0*/  @!P3 BRA `(.L_x_9297) ;  /* 0x00000000001cb947 */ /* 0x000fec0003800000 */
[----:B0-----:R-:W0:Y:S01]  /*2000*/  LDC.64 R58, c[0x0][0x308] ;  /* 0x0000c200ff3a7b82 */ /* 0x001e220000000a00 */
[----:B------:R-:W-:Y:S02]  /*2010*/  SEL R39, R64, R31, P1 ;  /* 0x0000001f40277207 */ /* 0x000fe40000800000 */
[----:B------:R-:W-:Y:S02]  /*2020*/  SEL R38, R75, R30, P1 ;  /* 0x0000001e4b267207 */ /* 0x000fe40000800000 */
[----:B------:R-:W-:Y:S02]  /*2030*/  SEL R37, R62, R29, P1 ;  /* 0x0000001d3e257207 */ /* 0x000fe40000800000 */
[----:B------:R-:W-:Y:S01]  /*2040*/  SEL R36, R71, R28, P1 ;  /* 0x0000001c47247207 */ /* 0x000fe20000800000 */
[----:B0-----:R-:W-:-:S05]  /*2050*/  IMAD.WIDE.U32 R58, R157, 0x10, R58 ;  /* 0x000000109d3a7825 */ /* 0x001fca00078e003a */
[----:B------:R1:W-:Y:S02]  /*2060*/  STG.E.128 desc[UR4][R58.64], R36 ;  /* 0x000000243a007986 */ /* 0x0003e4000c101d04 */
.L_x_9297:
[----:B------:R2:W-:Y:S01]  /*2070*/  STG.E.128 desc[UR4][R56.64], R32 ;  /* 0x0000002038007986 */ /* 0x0005e2000c101d04 */
        /* <DEDUP_REMOVED lines=8> */
[C---:B01----:R-:W-:Y:S01]  /*2100*/  FMUL.FTZ R39, R152.reuse, R41 ;  /* 0x0000002998277220 */ /* 0x043fe20000410000 */
[C---:B------:R-:W-:Y:S01]  /*2110*/  FMUL.FTZ R38, R152.reuse, R49 ;  /* 0x0000003198267220 */ /* 0x040fe20000410000 */
[C---:B------:R-:W-:Y:S01]  /*2120*/  FMUL.FTZ R45, R152.reuse, R45 ;  /* 0x0000002d982d7220 */ /* 0x040fe20000410000 */
[----:B------:R-:W-:Y:S01]  /*2130*/  FMUL.FTZ R44, R152, R47 ;  /* 0x0000002f982c7220 */ /* 0x000fe20000410000 */
[----:B------:R-:W-:Y:S01]  /*2140*/  @P2 FADD.FTZ R39, R20, R39 ;  /* 0x0000002714272221 */ /* 0x000fe20000010000 */
[----:B------:R-:W-:Y:S01]  /*2150*/  @P2 FADD.FTZ R38, R21, R38 ;  /* 0x0000002615262221 */ /* 0x000fe20000010000 */
[----:B------:R-:W-:Y:S01]  /*2160*/  @P2 FADD.FTZ R45, R22, R45 ;  /* 0x0000002d162d2221 */ /* 0x000fe20000010000 */
[----:B------:R-:W-:Y:S01]  /*2170*/  @P2 FADD.FTZ R44, R23, R44 ;  /* 0x0000002c172c2221 */ /* 0x000fe20000010000 */
[----:B------:R-:W-:Y:S06]  /*2180*/  @!P3 BRA `(.L_x_9298) ;  /* 0x00000000001cb947 */ /* 0x000fec0003800000 */
[----:B------:R-:W0:Y:S01]  /*2190*/  LDC.64 R36, c[0x0][0x308] ;  /* 0x0000c200ff247b82 */ /* 0x000e220000000a00 */
[----:B--2---:R-:W-:Y:S02]  /*21a0*/  SEL R35, R44, R31, P1 ;  /* 0x0000001f2c237207 */ /* 0x004fe40000800000 */
[----:B------:R-:W-:Y:S02]  /*21b0*/  SEL R34, R45, R30, P1 ;  /* 0x0000001e2d227207 */ /* 0x000fe40000800000 */
[----:B------:R-:W-:Y:S02]  /*21c0*/  SEL R33, R38, R29, P1 ;  /* 0x0000001d26217207 */ /* 0x000fe40000800000 */
[----:B------:R-:W-:Y:S01]  /*21d0*/  SEL R32, R39, R28, P1 ;  /* 0x0000001c27207207 */ /* 0x000fe20000800000 */
[----:B0-----:R-:W-:-:S05]  /*21e0*/  IMAD.WIDE.U32 R36, R153, 0x10, R36 ;  /* 0x0000001099247825 */ /* 0x001fca00078e0024 */
[----:B------:R0:W-:Y:S02]  /*21f0*/  STG.E.128 desc[UR4][R36.64], R32 ;  /* 0x0000002024007986 */ /* 0x0001e4000c101d04 */
.L_x_9298:
[----:B0-2---:R-:W0:Y:S01]  /*2200*/  @P3 LDC.64 R32, c[0x0][0x308] ;  /* 0x0000c200ff203b82 */ /* 0x005e220000000a00 */
[-CC-:B------:R-:W-:Y:S01]  /*2210*/  FFMA.FTZ R43, R43, R158.reuse, R167.reuse ;  /* 0x0000009e2b2b7223 */ /* 0x180fe200000100a7 */
[-CC-:B------:R-:W-:Y:S01]  /*2220*/  FFMA.FTZ R46, R46, R158.reuse, R167.reuse ;  /* 0x0000009e2e2e7223 */ /* 0x180fe200000100a7 */
[-CC-:B------:R-:W-:Y:S01]  /*2230*/  FFMA.FTZ R50, R50, R158.reuse, R167.reuse ;  /* 0x0000009e32327223 */ /* 0x180fe200000100a7 */
[----:B------:R-:W-:Y:S01]  /*2240*/  FFMA.FTZ R54, R54, R158, R167 ;  /* 0x0000009e36367223 */ /* 0x000fe200000100a7 */
[----:B------:R-:W-:Y:S01]  /*2250*/  FADD.FTZ R43, R52, -R43 ;  /* 0x8000002b342b7221 */ /* 0x000fe20000010000 */
[----:B------:R-:W-:Y:S01]  /*2260*/  FADD.FTZ R53, R53, -R46 ;  /* 0x8000002e35357221 */ /* 0x000fe20000010000 */
[----:B------:R-:W-:Y:S01]  /*2270*/  FADD.FTZ R51, R51, -R50 ;  /* 0x8000003233337221 */ /* 0x000fe20000010000 */
[----:B------:R-:W1:Y:S01]  /*2280*/  LDC.64 R48, c[0x0][0x210] ;  /* 0x00008400ff307b82 */ /* 0x000e620000000a00 */
[----:B------:R-:W-:Y:S01]  /*2290*/  FADD.FTZ R55, R55, -R54 ;  /* 0x8000003637377221 */ /* 0x000fe20000010000 */
        /* <DEDUP_REMOVED lines=8> */
[----:B------:R-:W-:-:S04]  /*2320*/  IMAD.WIDE.U32 R40, R153, 0x10, R2 ;  /* 0x0000001099287825 */ /* 0x000fc800078e0002 */
[-C--:B------:R-:W-:Y:S01]  /*2330*/  FMUL.FTZ R35, R44, R151.reuse ;  /* 0x000000972c237220 */ /* 0x080fe20000410000 */
[----:B------:R-:W-:Y:S01]  /*2340*/  FMUL.FTZ R34, R45, R151 ;  /* 0x000000972d227220 */ /* 0x000fe20000410000 */
[----:B------:R-:W-:Y:S01]  /*2350*/  SEL R28, R37, R28, P1 ;  /* 0x0000001c251c7207 */ /* 0x000fe20000800000 */
[----:B------:R-:W-:-:S04]  /*2360*/  IMAD.WIDE.U32 R42, R155, 0x10, R2 ;  /* 0x000000109b2a7825 */ /* 0x000fc800078e0002 */
[----:B------:R-:W-:Y:S01]  /*2370*/  FMUL.FTZ R36, R37, R151 ;  /* 0x0000009725247220 */ /* 0x000fe20000410000 */
[C---:B------:R-:W-:Y:S01]  /*2380*/  SEL R29, R46.reuse, R29, P1 ;  /* 0x0000001d2e1d7207 */ /* 0x040fe20000800000 */
[----:B------:R-:W-:Y:S01]  /*2390*/  FMUL.FTZ R37, R46, R151 ;  /* 0x000000972e257220 */ /* 0x000fe20000410000 */
[----:B0-----:R-:W-:-:S04]  /*23a0*/  @P3 IMAD.WIDE.U32 R2, R155, 0x10, R32 ;  /* 0x000000109b023825 */ /* 0x001fc800078e0020 */
[-C--:B------:R-:W-:Y:S01]  /*23b0*/  FMUL.FTZ R33, R38, R151.reuse ;  /* 0x0000009726217220 */ /* 0x080fe20000410000 */
[-C--:B------:R-:W-:Y:S01]  /*23c0*/  FMUL.FTZ R32, R39, R151.reuse ;  /* 0x0000009727207220 */ /* 0x080fe20000410000 */
[C---:B------:R-:W-:Y:S01]  /*23d0*/  SEL R30, R51.reuse, R30, P1 ;  /* 0x0000001e331e7207 */ /* 0x040fe20000800000 */
[----:B------:R-:W-:Y:S01]  /*23e0*/  FMUL.FTZ R38, R51, R151 ;  /* 0x0000009733267220 */ /* 0x000fe20000410000 */
[C---:B------:R-:W-:Y:S01]  /*23f0*/  SEL R31, R152.reuse, R31, P1 ;  /* 0x0000001f981f7207 */ /* 0x040fe20000800000 */
[----:B------:R-:W-:Y:S01]  /*2400*/  FMUL.FTZ R39, R152, R151 ;  /* 0x0000009798277220 */ /* 0x000fe20000410000 */
[----:B------:R0:W-:Y:S01]  /*2410*/  STG.E.128 desc[UR4][R40.64], R32 ;  /* 0x0000002028007986 */ /* 0x0001e2000c101d04 */
[----:B-1----:R-:W-:-:S03]  /*2420*/  LEA R148, R48, R148, 0x2 ;  /* 0x0000009430947211 */ /* 0x002fc600078e10ff */
[----:B------:R0:W-:Y:S01]  /*2430*/  @P3 STG.E.128 desc[UR4][R2.64], R28 ;  /* 0x0000001c02003986 */ /* 0x0001e2000c101d04 */
[----:B------:R-:W-:-:S03]  /*2440*/  ISETP.GE.AND P1, PT, R148, R49, PT ;  /* 0x000000319400720c */ /* 0x000fc60003f26270 */
[----:B------:R0:W-:Y:S10]  /*2450*/  STG.E.128 desc[UR4][R42.64], R36 ;  /* 0x000000242a007986 */ /* 0x0001f4000c101d04 */
[----:B------:R-:W-:Y:S05]  /*2460*/  @!P1 BRA `(.L_x_9299) ;  /* 0xffffffe000d89947 */ /* 0x000fea000383ffff */
[----:B------:R-:W-:Y:S05]  /*2470*/  BSYNC B1 ;  /* 0x0000000000017941 */ /* 0x000fea0003800000 */
.L_x_9292:
        /* <DEDUP_REMOVED lines=48> */
.L_x_9291:
[----:B------:R-:W-:Y:S05]  /*2780*/  BSYNC B0 ;  /* 0x0000000000007941 */ /* 0x000fea0003800000 */
.L_x_9289:
        /* <DEDUP_REMOVED lines=146> */
.L_x_9293:
        /* <DEDUP_REMOVED lines=8> */
.L_x_9301:
[----:B------:R-:W-:Y:S05]  /*3130*/  BSYNC B2 ;  /* 0x0000000000027941 */ /* 0x000fea0003800000 */
.L_x_9300:
        /* <DEDUP_REMOVED lines=8> */
.L_x_9302:
[----:B------:R-:W-:Y:S01]  /*31c0*/  FADD.FTZ R167, R120, R167 ;  /* 0x000000a778a77221 */ /* 0x000fe20000010000 */
[----:B------:R-:W-:-:S04]  /*31d0*/  HFMA2.MMA R174, -RZ, RZ, 0, 1.1920928955078125e-07 ;  /* 0x00000002ffae7435 */ /* 0x000fc800000001ff */
[----:B------:R-:W-:Y:S02]  /*31e0*/  MOV R173, R167 ;  /* 0x000000a700ad7202 */ /* 0x000fe40000000f00 */
[----:B------:R-:W-:-:S07]  /*31f0*/  MOV R162, R172 ;  /* 0x000000ac00a27202 */ /* 0x000fce0000000f00 */
[----:B------:R-:W-:Y:S05]  /*3200*/  WARPSYNC.COLLECTIVE R170, `(.L_x_9303) ;  /* 0x00000000aa087348 */ /* 0x000fea0003c00000 */
[----:B------:R0:W1:Y:S02]  /*3210*/  SHFL.BFLY P2, R172, R173, R174, R175 ;  /* 0x0c0000aeadac7389 */ /* 0x00006400000400af */
[----:B01----:R-:W-:Y:S01]  /*3220*/  ENDCOLLECTIVE ;  /* 0x000000000000791b */ /* 0x003fe20003800000 */
.L_x_9303:
[----:B------:R-:W-:-:S05]  /*3230*/  FADD.FTZ R162, R99, R162 ;  /* 0x000000a263a27221 */ /* 0x000fca0000010000 */
[----:B------:R-:W-:Y:S02]  /*3240*/  MOV R173, R162 ;  /* 0x000000a200ad7202 */ /* 0x000fe40000000f00 */
[----:B------:R-:W-:-:S07]  /*3250*/  MOV R164, R172 ;  /* 0x000000ac00a47202 */ /* 0x000fce0000000f00 */
[----:B------:R-:W-:Y:S05]  /*3260*/  WARPSYNC.COLLECTIVE R170, `(.L_x_9304) ;  /* 0x00000000aa087348 */ /* 0x000fea0003c00000 */
[----:B------:R0:W1:Y:S02]  /*3270*/  SHFL.BFLY P2, R172, R173, R174, R175 ;  /* 0x0c0000aeadac7389 */ /* 0x00006400000400af */
[----:B01----:R-:W-:Y:S01]  /*3280*/  ENDCOLLECTIVE ;  /* 0x000000000000791b */ /* 0x003fe20003800000 */
.L_x_9304:
[----:B------:R-:W-:Y:S01]  /*3290*/  FADD.FTZ R164, R167, R164 ;  /* 0x000000a4a7a47221 */ /* 0x000fe20000010000 */
[----:B------:R-:W-:-:S04]  /*32a0*/  HFMA2.MMA R174, -RZ, RZ, 0, 2.384185791015625e-07 ;  /* 0x00000004ffae7435 */ /* 0x000fc800000001ff */
[----:B------:R-:W-:Y:S02]  /*32b0*/  MOV R173, R164 ;  /* 0x000000a400ad7202 */ /* 0x000fe40000000f00 */
[----:B------:R-:W-:-:S07]  /*32c0*/  MOV R169, R172 ;  /* 0x000000ac00a97202 */ /* 0x000fce0000000f00 */
[----:B------:R-:W-:Y:S05]  /*32d0*/  WARPSYNC.COLLECTIVE R170, `(.L_x_9305) ;  /* 0x00000000aa087348 */ /* 0x000fea0003c00000 */
[----:B------:R0:W1:Y:S02]  /*32e0*/  SHFL.BFLY P2, R172, R173, R174, R175 ;  /* 0x0c0000aeadac7389 */ /* 0x00006400000400af */
[----:B01----:R-:W-:Y:S01]  /*32f0*/  ENDCOLLECTIVE ;  /* 0x000000000000791b */ /* 0x003fe20003800000 */
.L_x_9305:
[----:B------:R-:W-:-:S05]  /*3300*/  FADD.FTZ R169, R162, R169 ;  /* 0x000000a9a2a97221 */ /* 0x000fca0000010000 */
[----:B------:R-:W-:Y:S02]  /*3310*/  MOV R173, R169 ;  /* 0x000000a900ad7202 */ /* 0x000fe40000000f00 */
[----:B------:R-:W-:-:S07]  /*3320*/  MOV R171, R172 ;  /* 0x000000ac00ab7202 */ /* 0x000fce0000000f00 */
[----:B------:R-:W-:Y:S05]  /*3330*/  WARPSYNC.COLLECTIVE R170, `(.L_x_9306) ;  /* 0x00000000aa087348 */ /* 0x000fea0003c00000 */
[----:B------:R0:W1:Y:S02]  /*3340*/  SHFL.BFLY P2, R172, R173, R174, R175 ;  /* 0x0c0000aeadac7389 */ /* 0x00006400000400af */
[----:B01----:R-:W-:Y:S01]  /*3350*/  ENDCOLLECTIVE ;  /* 0x000000000000791b */ /* 0x003fe20003800000 */
.L_x_9306:
[----:B------:R-:W-:Y:S01]  /*3360*/  FADD.FTZ R171, R164, R171 ;  /* 0x000000aba4ab7221 */ /* 0x000fe20000010000 */
[----:B------:R-:W-:-:S04]  /*3370*/  HFMA2.MMA R174, -RZ, RZ, 0, 4.76837158203125e-07 ;  /* 0x00000008ffae7435 */ /* 0x000fc800000001ff */
[----:B------:R-:W-:Y:S02]  /*3380*/  MOV R173, R171 ;  /* 0x000000ab00ad7202 */ /* 0x000fe40000000f00 */
[----:B------:R-:W-:-:S07]  /*3390*/  MOV R166, R172 ;  /* 0x000000ac00a67202 */ /* 0x000fce0000000f00 */
[----:B------:R-:W-:Y:S05]  /*33a0*/  WARPSYNC.COLLECTIVE R170, `(.L_x_9307) ;  /* 0x00000000aa087348 */ /* 0x000fea0003c00000 */
[----:B------:R0:W1:Y:S02]  /*33b0*/  SHFL.BFLY P2, R172, R173, R174, R175 ;  /* 0x0c0000aeadac7389 */ /* 0x00006400000400af */
[----:B01----:R-:W-:Y:S01]  /*33c0*/  ENDCOLLECTIVE ;  /* 0x000000000000791b */ /* 0x003fe20003800000 */
.L_x_9307:
[----:B------:R-:W-:-:S05]  /*33d0*/  FADD.FTZ R166, R169, R166 ;  /* 0x000000a6a9a67221 */ /* 0x000fca0000010000 */
[----:B------:R-:W-:Y:S02]  /*33e0*/  MOV R173, R166 ;  /* 0x000000a600ad7202 */ /* 0x000fe40000000f00 */
[----:B------:R-:W-:-:S07]  /*33f0*/  MOV R120, R172 ;  /* 0x000000ac00787202 */ /* 0x000fce0000000f00 */
[----:B------:R-:W-:Y:S05]  /*3400*/  WARPSYNC.COLLECTIVE R170, `(.L_x_9308) ;  /* 0x00000000aa087348 */ /* 0x000fea0003c00000 */
[----:B------:R0:W1:Y:S02]  /*3410*/  SHFL.BFLY P2, R172, R173, R174, R175 ;  /* 0x0c0000aeadac7389 */ /* 0x00006400000400af */
[----:B01----:R-:W-:Y:S01]  /*3420*/  ENDCOLLECTIVE ;  /* 0x000000000000791b */ /* 0x003fe20003800000 */
.L_x_9308:
[----:B------:R-:W-:Y:S01]  /*3430*/  FADD.FTZ R168, R171, R120 ;  /* 0x00000078aba87221 */ /* 0x000fe20000010000 */
[----:B------:R-:W-:Y:S02]  /*3440*/  MOV R120, R144 ;  /* 0x0000009000787202 */ /* 0x000fe40000000f00 */
[----:B------:R-:W-:Y:S01]  /*3450*/  MOV R144, R160 ;  /* 0x000000a000907202 */ /* 0x000fe20000000f00 */
[----:B------:R-:W-:Y:S01]  /*3460*/  HFMA2.MMA R174, -RZ, RZ, 0, 9.5367431640625e-07 ;  /* 0x00000010ffae7435 */ /* 0x000fe200000001ff */
[----:B------:R-:W-:Y:S02]  /*3470*/  MOV R173, R168 ;  /* 0x000000a800ad7202 */ /* 0x000fe40000000f00 */
[----:B------:R-:W-:-:S08]  /*3480*/  MOV R99, R172 ;  /* 0x000000ac00637202 */ /* 0x000fd00000000f00 */
[----:B------:R-:W-:Y:S05]  /*3490*/  WARPSYNC.COLLECTIVE R170, `(.L_x_9309) ;  /* 0x00000000aa087348 */ /* 0x000fea0003c00000 */
[----:B------:R0:W1:Y:S02]  /*34a0*/  SHFL.BFLY P2, R172, R173, R174, R175 ;  /* 0x0c0000aeadac7389 */ /* 0x00006400000400af */
[----:B01----:R-:W-:Y:S01]  /*34b0*/  ENDCOLLECTIVE ;  /* 0x000000000000791b */ /* 0x003fe20003800000 */
.L_x_9309:
        /* <DEDUP_REMOVED lines=8> */
.L_x_9310:
[----:B------:R-:W-:Y:S01]  /*3540*/  MOV R158, R172 ;  /* 0x000000ac009e7202 */ /* 0x000fe20000000f00 */
[----:B------:R-:W-:Y:S06]  /*3550*/  BRA `(.L_x_9311) ;  /* 0xffffffe000b87947 */ /* 0x000fec000383ffff */
.L_x_9312:
        /* <DEDUP_REMOVED lines=10> */
.L_x_11817:


//--------------------- .text._ZN10layer_norm13ln_bwd_kernelINS_13Kernel_traitsI6__halfffffjLj768ELj1ELj4ELj1ELj16ENS_18Kernel_traits_baseILj768ES2_ffffjLj128EEEEELb0ELb0ELb1ELb0EEEvNS_9BwdParamsE --------------------------
	.section	.text._ZN10layer_norm13ln_bwd_kernelINS_13Kernel_traitsI6__halfffffjLj768ELj1ELj4ELj1ELj16ENS_18Kernel_traits_baseILj768ES2_ffffjLj128EEEEELb0ELb0ELb1ELb0EEEvNS_9BwdParamsE,"ax",@progbits
	.align	128
        .global         _ZN10layer_norm13ln_bwd_kernelINS_13Kernel_traitsI6__halfffffjLj768ELj1ELj4ELj1ELj16ENS_18Kernel_traits_baseILj768ES2_ffffjLj128EEEEELb0ELb0ELb1ELb0EEEvNS_9BwdParamsE
        .type           _ZN10layer_norm13ln_bwd_kernelINS_13Kernel_traitsI6__halfffffjLj768ELj1ELj4ELj1ELj16ENS_18Kernel_traits_baseILj768ES2_ffffjLj128EEEEELb0ELb0ELb1ELb0EEEvNS_9BwdParamsE,@function
        .size           _ZN10layer_norm13ln_bwd_kernelINS_13Kernel_traitsI6__halfffffjLj768ELj1ELj4ELj1ELj16ENS_18Kernel_traits_baseILj768ES2_ffffjLj128EEEEELb0ELb0ELb1ELb0EEEvNS_9BwdParamsE,(.L_x_11818 - _ZN10layer_norm13ln_bwd_kernelINS_13Kernel_traitsI6__halfffffjLj768ELj1ELj4ELj1ELj16ENS_18Kernel_traits_baseILj768ES2_ffffjLj128EEEEELb0ELb0ELb1ELb0EEEvNS_9BwdParamsE)
        .other          _ZN10layer_norm13ln_bwd_kernelINS_13Kernel_traitsI6__halfffffjLj768ELj1ELj4ELj1ELj16ENS_18Kernel_traits_baseILj768ES2_ffffjLj128EEEEELb0ELb0ELb1ELb0EEEvNS_9BwdParamsE,@"STO_CUDA_ENTRY STV_DEFAULT"
_ZN10layer_norm13ln_bwd_kernelINS_13Kernel_traitsI6__halfffffjLj768ELj1ELj4ELj1ELj16ENS_18Kernel_traits_baseILj768ES2_ffffjLj128EEEEELb0ELb0ELb1ELb0EEEvNS_9BwdParamsE:
.text._ZN10layer_norm13ln_bwd_kernelINS_13Kernel_traitsI6__halfffffjLj768ELj1ELj4ELj1ELj16ENS_18Kernel_traits_baseILj768ES2_ffffjLj128EEEEELb0ELb0ELb1ELb0EEEvNS_9BwdParamsE:
        /* <DEDUP_REMOVED lines=17> */
[C---:B------:R-:W-:Y:S02]  /*0110*/  ISETP.GE.U32.AND P0, PT, R3.reuse, 0x60, PT ;  /* 0x000000600300780c */ /* 0x040fe40003f06070 */
[C---:B------:R-:W-:Y:S02]  /*0120*/  ISETP.GE.U32.AND P1, PT, R3.reuse, 0x80, PT ;  /* 0x000000800300780c */ /* 0x040fe40003f26070 */
[C---:B------:R-:W-:Y:S02]  /*0130*/  ISETP.GE.U32.AND P2, PT, R3.reuse, 0xa0, PT ;  /* 0x000000a00300780c */ /* 0x040fe40003f46070 */
[----:B------:R-:W-:Y:S01]  /*0140*/  ISETP.GE.U32.AND P3, PT, R3, 0xc0, PT ;  /* 0x000000c00300780c */ /* 0x000fe20003f66070 */
[----:B------:R-:W-:Y:S01]  /*0150*/  BSSY B0, `(.L_x_9313) ;  /* 0x00003ed000007945 */ /* 0x000fe20003800000 */
[----:B------:R-:W-:Y:S01]  /*0160*/  P2R R171, PR, RZ, 0x20 ;  /* 0x00000020ffab7803 */ /* 0x000fe20000000000 */
[----:B------:R-:W0:Y:S01]  /*0170*/  @P5 LDC.64 R4, c[0x0][0x260] ;  /* 0x00009800ff045b82 */ /* 0x000e220000000a00 */
[----:B------:R-:W-:-:S02]  /*0180*/  P2R R176, PR, RZ, 0x8 ;  /* 0x00000008ffb07803 */ /* 0x000fc40000000000 */
[----:B------:R-:W-:Y:S02]  /*0190*/  CS2R R48, SRZ ;  /* 0x0000000000307805 */ /* 0x000fe4000001ff00 */
[----:B------:R-:W-:-:S03]  /*01a0*/  P2R R173, PR, RZ, 0x10 ;  /* 0x00000010ffad7803 */ /* 0x000fc60000000000 */
[----:B------:R-:W1:Y:S08]  /*01b0*/  @P4 LDC.64 R6, c[0x0][0x260] ;  /* 0x00009800ff064b82 */ /* 0x000e700000000a00 */
[----:B------:R-:W2:Y:S08]  /*01c0*/  @P0 LDC.64 R10, c[0x0][0x260] ;  /* 0x00009800ff0a0b82 */ /* 0x000eb00000000a00 */
[----:B------:R-:W3:Y:S01]  /*01d0*/  @P1 LDC.64 R12, c[0x0][0x260] ;  /* 0x00009800ff0c1b82 */ /* 0x000ee20000000a00 */
[C---:B0-----:R-:W-:Y:S01]  /*01e0*/  @P5 IMAD.WIDE.U32 R4, R19.reuse, 0x8, R4 ;  /* 0x0000000813045825 */ /* 0x041fe200078e0004 */
[----:B------:R-:W-:-:S02]  /*01f0*/  @P5 LOP3.LUT R19, R19, 0x20, RZ, 0xfc, !PT ;  /* 0x0000002013135812 */ /* 0x000fc400078efcff */
[----:B------:R-:W-:Y:S02]  /*0200*/  CS2R R50, SRZ ;  /* 0x0000000000327805 */ /* 0x000fe4000001ff00 */
[----:B------:R-:W-:Y:S02]  /*0210*/  CS2R R44, SRZ ;  /* 0x00000000002c7805 */ /* 0x000fe4000001ff00 */
[----:B------:R-:W-:Y:S01]  /*0220*/  CS2R R46, SRZ ;  /* 0x00000000002e7805 */ /* 0x000fe2000001ff00 */
[----:B------:R-:W5:Y:S01]  /*0230*/  @P5 LDG.E.64 R52, desc[UR4][R4.64] ;  /* 0x0000000404345981 */ /* 0x000f62000c1e1b00 */
[----:B------:R-:W0:Y:S01]  /*0240*/  @P2 LDC.64 R14, c[0x0][0x260] ;  /* 0x00009800ff0e2b82 */ /* 0x000e220000000a00 */
[C---:B-1----:R-:W-:Y:S01]  /*0250*/  @P4 IMAD.WIDE.U32 R8, R19.reuse, 0x8, R6 ;  /* 0x0000000813084825 */ /* 0x042fe200078e0006 */
[----:B------:R-:W-:Y:S02]  /*0260*/  @P4 IADD3 R19, R19, 0x20, RZ ;  /* 0x0000002013134810 */ /* 0x000fe40007ffe0ff */
[----:B------:R-:W-:-:S02]  /*0270*/  CS2R R40, SRZ ;  /* 0x0000000000287805 */ /* 0x000fc4000001ff00 */
[----:B------:R-:W-:Y:S02]  /*0280*/  CS2R R42, SRZ ;  /* 0x00000000002a7805 */ /* 0x000fe4000001ff00 */
[----:B------:R-:W-:Y:S01]  /*0290*/  CS2R R36, SRZ ;  /* 0x0000000000247805 */ /* 0x000fe2000001ff00 */
[----:B------:R-:W5:Y:S01]  /*02a0*/  @P4 LDG.E.64 R54, desc[UR4][R8.64] ;  /* 0x0000000408364981 */ /* 0x000f62000c1e1b00 */
[----:B------:R-:W1:Y:S01]  /*02b0*/  @P3 LDC.64 R16, c[0x0][0x260] ;  /* 0x00009800ff103b82 */ /* 0x000e620000000a00 */
[----:B--2---:R-:W-:-:S04]  /*02c0*/  @P0 IMAD.WIDE.U32 R10, R19, 0x8, R10 ;  /* 0x00000008130a0825 */ /* 0x004fc800078e000a */
[----:B------:R-:W-:Y:S01]  /*02d0*/  @P0 VIADD R19, R19, 0x20 ;  /* 0x0000002013130836 */ /* 0x000fe20000000000 */
[----:B------:R-:W5:Y:S03]  /*02e0*/  @P0 LDG.E.64 R56, desc[UR4][R10.64] ;  /* 0x000000040a380981 */ /* 0x000f66000c1e1b00 */
[C---:B---3--:R-:W-:Y:S01]  /*02f0*/  @P1 IMAD.WIDE.U32 R12, R19.reuse, 0x8, R12 ;  /* 0x00000008130c1825 */ /* 0x048fe200078e000c */
        /* <DEDUP_REMOVED lines=11> */
[----:B-1----:R-:W-:Y:S02]  /*03b0*/  @P3 IMAD.WIDE.U32 R6, R19, 0x8, R16 ;  /* 0x0000000813063825 */ /* 0x002fe400078e0010 */
[----:B------:R-:W1:Y:S01]  /*03c0*/  S2R R17, SR_CTAID.X ;  /* 0x0000000000117919 */ /* 0x000e620000002500 */
[----:B------:R-:W-:Y:S02]  /*03d0*/  SHF.R.U32.HI R16, RZ, 0x5, R0 ;  /* 0x00000005ff107819 */ /* 0x000fe40000011600 */
[----:B------:R3:W5:Y:S01]  /*03e0*/  @P3 LDG.E.64 R62, desc[UR4][R6.64] ;  /* 0x00000004063e3981 */ /* 0x000762000c1e1b00 */
[----:B------:R-:W-:-:S02]  /*03f0*/  CS2R R26, SRZ ;  /* 0x00000000001a7805 */ /* 0x000fc4000001ff00 */
[----:B------:R-:W-:Y:S02]  /*0400*/  CS2R R20, SRZ ;  /* 0x0000000000147805 */ /* 0x000fe4000001ff00 */
[----:B------:R-:W-:Y:S02]  /*0410*/  CS2R R22, SRZ ;  /* 0x0000000000167805 */ /* 0x000fe4000001ff00 */
[----:B------:R-:W-:Y:S02]  /*0420*/  CS2R R18, SRZ ;  /* 0x0000000000127805 */ /* 0x000fe4000001ff00 */
[----:B--2---:R-:W-:Y:S02]  /*0430*/  CS2R R12, SRZ ;  /* 0x00000000000c7805 */ /* 0x004fe4000001ff00 */
[----:B0-----:R-:W-:Y:S02]  /*0440*/  CS2R R14, SRZ ;  /* 0x00000000000e7805 */ /* 0x001fe4000001ff00 */
[----:B------:R-:W-:-:S02]  /*0450*/  CS2R R8, SRZ ;  /* 0x0000000000087805 */ /* 0x000fc4000001ff00 */
[----:B------:R-:W-:Y:S02]  /*0460*/  CS2R R10, SRZ ;  /* 0x00000000000a7805 */ /* 0x000fe4000001ff00 */
[----:B------:R-:W-:Y:S02]  /*0470*/  CS2R R4, SRZ ;  /* 0x0000000000047805 */ /* 0x000fe4000001ff00 */
[----:B-1----:R-:W-:-:S04]  /*0480*/  LEA R96, R17, R16, 0x2 ;  /* 0x0000001011607211 */ /* 0x002fc800078e10ff */
[----:B------:R-:W-:Y:S02]  /*0490*/  ISETP.GE.AND P3, PT, R96, UR6, PT ;  /* 0x0000000660007c0c */ /* 0x000fe4000bf66270 */
[----:B------:R-:W-:Y:S02]  /*04a0*/  CS2R R16, SRZ ;  /* 0x0000000000107805 */ /* 0x000fe4000001ff00 */
[----:B---3--:R-:W-:-:S09]  /*04b0*/  CS2R R6, SRZ ;  /* 0x0000000000067805 */ /* 0x008fd2000001ff00 */
[----:B------:R-:W-:Y:S05]  /*04c0*/  @P3 BRA `(.L_x_9314) ;  /* 0x0000003800d43947 */ /* 0x000fea0003800000 */
[----:B------:R-:W0:Y:S01]  /*04d0*/  LDC.U8 R169, c[0x0][0x2a0] ;  /* 0x0000a800ffa97b82 */ /* 0x000e220000000000 */
[----:B------:R-:W-:Y:S01]  /*04e0*/  ULDC.64 UR6, c[0x0][0x2c8] ;  /* 0x0000b20000067ab9 */ /* 0x000fe20000000a00 */
[----:B-----5:R-:W-:Y:S01]  /*04f0*/  IMAD.MOV.U32 R99, RZ, RZ, R52 ;  /* 0x000000ffff637224 */ /* 0x020fe200078e0034 */
[----:B------:R-:W-:Y:S01]  /*0500*/  ISETP.NE.U32.AND P3, PT, RZ, UR6, PT ;  /* 0x00000006ff007c0c */ /* 0x000fe2000bf65070 */
[----:B------:R-:W-:Y:S01]  /*0510*/  IMAD.MOV.U32 R107, RZ, RZ, R56 ;  /* 0x000000ffff6b7224 */ /* 0x000fe200078e0038 */
[--C-:B------:R-:W-:Y:S01]  /*0520*/  SHF.R.U64 R98, R52, 0x10, R53.reuse ;  /* 0x0000001034627819 */ /* 0x100fe20000001235 */
[----:B------:R-:W-:Y:S01]  /*0530*/  IMAD.MOV.U32 R115, RZ, RZ, R60 ;  /* 0x000000ffff737224 */ /* 0x000fe200078e003c */
[----:B------:R-:W-:Y:S01]  /*0540*/  ISETP.NE.AND.EX P3, PT, RZ, UR7, PT, P3 ;  /* 0x00000007ff007c0c */ /* 0x000fe2000bf65330 */
[----:B------:R-:W-:Y:S01]  /*0550*/  IMAD.MOV.U32 R49, RZ, RZ, RZ ;  /* 0x000000ffff317224 */ /* 0x000fe200078e00ff */
        /* <DEDUP_REMOVED lines=40> */
[----:B------:R-:W-:Y:S01]  /*07e0*/  ISETP.LT.U32.OR P3, PT, R3, 0xc0, !P3 ;  /* 0x000000c00300780c */ /* 0x000fe20005f61470 */
[----:B------:R-:W-:-:S02]  /*07f0*/  HADD2.F32 R119, -RZ, R119.H0_H0 ;  /* 0x20000077ff777230 */ /* 0x000fc40000004100 */
[----:B------:R-:W-:Y:S01]  /*0800*/  HADD2.F32 R118, -RZ, R118.H0_H0 ;  /* 0x20000076ff767230 */ /* 0x000fe20000004100 */
[----:B------:R-:W-:Y:S01]  /*0810*/  P2R R175, PR, RZ, 0x8 ;  /* 0x00000008ffaf7803 */ /* 0x000fe20000000000 */
[----:B------:R-:W-:Y:S02]  /*0820*/  HADD2.F32 R121, -RZ, R121.H0_H0 ;  /* 0x20000079ff797230 */ /* 0x000fe40000004100 */
[----:B0-----:R-:W-:-:S07]  /*0830*/  HADD2.F32 R120, -RZ, R120.H0_H0 ;  /* 0x20000078ff787230 */ /* 0x001fce0000004100 */
.L_x_9404:
[----:B------:R-:W0:Y:S08]  /*0840*/  LDC.64 R88, c[0x0][0x288] ;  /* 0x0000a200ff587b82 */ /* 0x000e300000000a00 */
[----:B------:R-:W1:Y:S08]  /*0850*/  LDC.64 R178, c[0x0][0x250] ;  /* 0x00009400ffb27b82 */ /* 0x000e700000000a00 */
[----:B------:R-:W2:Y:S08]  /*0860*/  LDC.64 R86, c[0x0][0x258] ;  /* 0x00009600ff567b82 */ /* 0x000eb00000000a00 */
[----:B------:R-:W3:Y:S01]  /*0870*/  LDC.64 R84, c[0x0][0x280] ;  /* 0x0000a000ff547b82 */ /* 0x000ee20000000a00 */
[----:B0-----:R-:W-:-:S06]  /*0880*/  IMAD.WIDE R88, R96, 0x4, R88 ;  /* 0x0000000460587825 */ /* 0x001fcc00078e0258 */
[----:B------:R-:W4:Y:S01]  /*0890*/  LDG.E R88, desc[UR4][R88.64] ;  /* 0x0000000458587981 */ /* 0x000f22000c1e1900 */
[C---:B-1----:R-:W-:Y:S01]  /*08a0*/  IMAD.WIDE R178, R96.reuse, 0x4, R178 ;  /* 0x0000000460b27825 */ /* 0x042fe200078e02b2 */
[----:B------:R-:W-:Y:S01]  /*08b0*/  MOV R97, UR9 ;  /* 0x0000000900617c02 */ /* 0x000fe20008000f00 */
[----:B------:R-:W0:Y:S04]  /*08c0*/  LDC.64 R92, c[0x0][0x2c8] ;  /* 0x0000b200ff5c7b82 */ /* 0x000e280000000a00 */
[----:B------:R1:W5:Y:S01]  /*08d0*/  LDG.E R178, desc[UR4][R178.64] ;  /* 0x00000004b2b27981 */ /* 0x000362000c1e1900 */
[----:B--2---:R-:W-:-:S05]  /*08e0*/  IMAD.WIDE R86, R96, 0x4, R86 ;  /* 0x0000000460567825 */ /* 0x004fca00078e0256 */
[----:B------:R1:W5:Y:S01]  /*08f0*/  LDG.E R122, desc[UR4][R86.64] ;  /* 0x00000004567a7981 */ /* 0x000362000c1e1900 */
[----:B---3--:R-:W-:-:S05]  /*0900*/  IMAD.WIDE R84, R96, 0x4, R84 ;  /* 0x0000000460547825 */ /* 0x008fca00078e0254 */
[----:B------:R1:W5:Y:S01]  /*0910*/  LDG.E R123, desc[UR4][R84.64] ;  /* 0x00000004547b7981 */ /* 0x000362000c1e1900 */
[----:B------:R-:W-:-:S05]  /*0920*/  IMAD R2, R96, R97, RZ ;  /* 0x0000006160027224 */ /* 0x000fca00078e02ff */
[----:B------:R-:W-:-:S04]  /*0930*/  SHF.R.S32.HI R91, RZ, 0x1f, R2 ;  /* 0x0000001fff5b7819 */ /* 0x000fc80000011402 */
[----:B------:R-:W-:Y:S02]  /*0940*/  LEA.HI R91, R91, R2, RZ, 0x2 ;  /* 0x000000025b5b7211 */ /* 0x000fe400078f10ff */
[----:B------:R-:W-:Y:S01]  /*0950*/  LOP3.LUT R2, R0, 0x1f, RZ, 0xc0, !PT ;  /* 0x0000001f00027812 */ /* 0x000fe200078ec0ff */
[----:B------:R-:W-:Y:S03]  /*0960*/  BSSY B1, `(.L_x_9315) ;  /* 0x000014f000017945 */ /* 0x000fe60003800000 */
[----:B------:R-:W-:-:S05]  /*0970*/  LEA.HI.SX32 R124, R91, R2, 0x1e ;  /* 0x000000025b7c7211 */ /* 0x000fca00078ff2ff */
[----:B0-----:R-:W-:Y:S01]  /*0980*/  IMAD.WIDE.U32 R94, R124, 0x10, R92 ;  /* 0x000000107c5e7825 */ /* 0x001fe200078e005c */
[----:B----4-:R-:W-:-:S13]  /*0990*/  ISETP.GT.AND P3, PT, R88, RZ, PT ;  /* 0x000000ff5800720c */ /* 0x010fda0003f64270 */
[----:B-1----:R-:W-:Y:S05]  /*09a0*/  @P3 BRA `(.L_x_9316) ;  /* 0x0000000000d83947 */ /* 0x002fea0003800000 */
[----:B------:R-:W-:Y:S01]  /*09b0*/  ISETP.NE.AND P4, PT, R171, RZ, PT ;  /* 0x000000ffab00720c */ /* 0x000fe20003f85270 */
[----:B------:R-:W-:Y:S01]  /*09c0*/  BSSY B2, `(.L_x_9317) ;  /* 0x0000008000027945 */ /* 0x000fe20003800000 */
[----:B------:R-:W-:-:S11]  /*09d0*/  MOV R85, R124 ;  /* 0x0000007c00557202 */ /* 0x000fd60000000f00 */
[----:B------:R-:W-:Y:S05]  /*09e0*/  @!P4 BRA `(.L_x_9318) ;  /* 0x000000000014c947 */ /* 0x000fea0003800000 */
[----:B------:R-:W-:-:S04]  /*09f0*/  ISETP.NE.U32.AND P4, PT, RZ, UR12, PT ;  /* 0x0000000cff007c0c */ /* 0x000fc8000bf85070 */
[----:B------:R-:W-:-:S13]  /*0a00*/  ISETP.NE.AND.EX P4, PT, RZ, UR13, PT, P4 ;  /* 0x0000000dff007c0c */ /* 0x000fda000bf85340 */
[----:B------:R-:W-:Y:S05]  /*0a10*/  @!P4 BRA `(.L_x_9319) ;  /* 0x000000000004c947 */ /* 0x000fea0003800000 */
[----:B------:R0:W5:Y:S02]  /*0a20*/  LDG.E.128 R52, desc[UR4][R94.64] ;  /* 0x000000045e347981 */ /* 0x000164000c1e1d00 */
.L_x_9319:
[----:B------:R-:W-:-:S07]  /*0a30*/  IADD3 R85, R124, 0x20, RZ ;  /* 0x000000207c557810 */ /* 0x000fce0007ffe0ff */
.L_x_9318:
[----:B------:R-:W-:Y:S05]  /*0a40*/  BSYNC B2 ;  /* 0x0000000000027941 */ /* 0x000fea0003800000 */
.L_x_9317:
[----:B------:R-:W-:Y:S01]  /*0a50*/  ISETP.NE.AND P4, PT, R173, RZ, PT ;  /* 0x000000ffad00720c */ /* 0x000fe20003f85270 */
[----:B------:R-:W-:-:S12]  /*0a60*/  BSSY B2, `(.L_x_9320) ;  /* 0x0000008000027945 */ /* 0x000fd80003800000 */
[----:B------:R-:W-:Y:S05]  /*0a70*/  @!P4 BRA `(.L_x_9321) ;  /* 0x000000000018c947 */ /* 0x000fea0003800000 */
[----:B------:R-:W-:-:S04]  /*0a80*/  ISETP.NE.U32.AND P4, PT, RZ, UR12, PT ;  /* 0x0000000cff007c0c */ /* 0x000fc8000bf85070 */
[----:B------:R-:W-:-:S13]  /*0a90*/  ISETP.NE.AND.EX P4, PT, RZ, UR13, PT, P4 ;  /* 0x0000000dff007c0c */ /* 0x000fda000bf85340 */
[----:B------:R-:W-:Y:S05]  /*0aa0*/  @!P4 BRA `(.L_x_9322) ;  /* 0x000000000008c947 */ /* 0x000fea0003800000 */
[----:B------:R-:W-:-:S06]  /*0ab0*/  IMAD.WIDE.U32 R56, R85, 0x10, R92 ;  /* 0x0000001055387825 */ /* 0x000fcc00078e005c */
[----:B------:R-:W5:Y:S02]  /*0ac0*/  LDG.E.128 R56, desc[UR4][R56.64] ;  /* 0x0000000438387981 */ /* 0x000f64000c1e1d00 */
.L_x_9322:
[----:B------:R-:W-:-:S07]  /*0ad0*/  VIADD R85, R85, 0x20 ;  /* 0x0000002055557836 */ /* 0x000fce0000000000 */
.L_x_9321:
[----:B------:R-:W-:Y:S05]  /*0ae0*/  BSYNC B2 ;  /* 0x0000000000027941 */ /* 0x000fea0003800000 */
.L_x_9320:
[----:B------:R-:W-:Y:S04]  /*0af0*/  BSSY B2, `(.L_x_9323) ;  /* 0x0000008000027945 */ /* 0x000fe80003800000 */
[----:B------:R-:W-:Y:S05]  /*0b00*/  @!P0 BRA `(.L_x_9324) ;  /* 0x0000000000188947 */ /* 0x000fea0003800000 */
[----:B------:R-:W-:-:S04]  /*0b10*/  ISETP.NE.U32.AND P4, PT, RZ, UR12, PT ;  /* 0x0000000cff007c0c */ /* 0x000fc8000bf85070 */
[----:B------:R-:W-:-:S13]  /*0b20*/  ISETP.NE.AND.EX P4, PT, RZ, UR13, PT, P4 ;  /* 0x0000000dff007c0c */ /* 0x000fda000bf85340 */
[----:B------:R-:W-:Y:S05]  /*0b30*/  @!P4 BRA `(.L_x_9325) ;  /* 0x000000000008c947 */ /* 0x000fea0003800000 */
[----:B------:R-:W-:-:S06]  /*0b40*/  IMAD.WIDE.U32 R60, R85, 0x10, R92 ;  /* 0x00000010553c7825 */ /* 0x000fcc00078e005c */
[----:B------:R-:W5:Y:S02]  /*0b50*/  LDG.E.128 R60, desc[UR4][R60.64] ;  /* 0x000000043c3c7981 */ /* 0x000f64000c1e1d00 */
.L_x_9325:
[----:B------:R-:W-:-:S07]  /*0b60*/  IADD3 R85, R85, 0x20, RZ ;  /* 0x0000002055557810 */ /* 0x000fce0007ffe0ff */
.L_x_9324:
[----:B------:R-:W-:Y:S05]  /*0b70*/  BSYNC B2 ;  /* 0x0000000000027941 */ /* 0x000fea0003800000 */
.L_x_9323:
[----:B------:R-:W-:Y:S04]  /*0b80*/  BSSY B2, `(.L_x_9326) ;  /* 0x0000008000027945 */ /* 0x000fe80003800000 */
[----:B------:R-:W-:Y:S05]  /*0b90*/  @!P1 BRA `(.L_x_9327) ;  /* 0x0000000000189947 */ /* 0x000fea0003800000 */
[----:B------:R-:W-:-:S04]  /*0ba0*/  ISETP.NE.U32.AND P4, PT, RZ, UR12, PT ;  /* 0x0000000cff007c0c */ /* 0x000fc8000bf85070 */
[----:B------:R-:W-:-:S13]  /*0bb0*/  ISETP.NE.AND.EX P4, PT, RZ, UR13, PT, P4 ;  /* 0x0000000dff007c0c */ /* 0x000fda000bf85340 */
[----:B------:R-:W-:Y:S05]  /*0bc0*/  @!P4 BRA `(.L_x_9328) ;  /* 0x000000000008c947 */ /* 0x000fea0003800000 */
[----:B------:R-:W-:-:S06]  /*0bd0*/  IMAD.WIDE.U32 R64, R85, 0x10, R92 ;  /* 0x0000001055407825 */ /* 0x000fcc00078e005c */
[----:B------:R-:W5:Y:S02]  /*0be0*/  LDG.E.128 R64, desc[UR4][R64.64] ;  /* 0x0000000440407981 */ /* 0x000f64000c1e1d00 */
.L_x_9328:
[----:B------:R-:W-:-:S07]  /*0bf0*/  IADD3 R85, R85, 0x20, RZ ;  /* 0x0000002055557810 */ /* 0x000fce0007ffe0ff */
.L_x_9327:
[----:B------:R-:W-:Y:S05]  /*0c00*/  BSYNC B2 ;  /* 0x0000000000027941 */ /* 0x000fea0003800000 */
.L_x_9326:
[----:B------:R-:W-:Y:S04]  /*0c10*/  BSSY B2, `(.L_x_9329) ;  /* 0x0000008000027945 */ /* 0x000fe80003800000 */
[----:B------:R-:W-:Y:S05]  /*0c20*/  @!P2 BRA `(.L_x_9330) ;  /* 0x000000000018a947 */ /* 0x000fea0003800000 */
[----:B------:R-:W-:-:S04]  /*0c30*/  ISETP.NE.U32.AND P4, PT, RZ, UR12, PT ;  /* 0x0000000cff007c0c */ /* 0x000fc8000bf85070 */
[----:B------:R-:W-:-:S13]  /*0c40*/  ISETP.NE.AND.EX P4, PT, RZ, UR13, PT, P4 ;  /* 0x0000000dff007c0c */ /* 0x000fda000bf85340 */
[----:B------:R-:W-:Y:S05]  /*0c50*/  @!P4 BRA `(.L_x_9331) ;  /* 0x000000000008c947 */ /* 0x000fea0003800000 */
[----:B------:R-:W-:-:S06]  /*0c60*/  IMAD.WIDE.U32 R68, R85, 0x10, R92 ;  /* 0x0000001055447825 */ /* 0x000fcc00078e005c */
[----:B------:R-:W5:Y:S02]  /*0c70*/  LDG.E.128 R68, desc[UR4][R68.64] ;  /* 0x0000000444447981 */ /* 0x000f64000c1e1d00 */
.L_x_9331:
[----:B------:R-:W-:-:S07]  /*0c80*/  IADD3 R85, R85, 0x20, RZ ;  /* 0x0000002055557810 */ /* 0x000fce0007ffe0ff */
.L_x_9330:
[----:B------:R-:W-:Y:S05]  /*0c90*/  BSYNC B2 ;  /* 0x0000000000027941 */ /* 0x000fea0003800000 */
.L_x_9329:
[----:B------:R-:W-:Y:S01]  /*0ca0*/  ISETP.NE.AND P4, PT, R175, RZ, PT ;  /* 0x000000ffaf00720c */ /* 0x000fe20003f85270 */
[----:B------:R-:W-:Y:S01]  /*0cb0*/  HFMA2.MMA R180, -RZ, RZ, 0, 0 ;  /* 0x00000000ffb47435 */ /* 0x000fe200000001ff */
[----:B------:R-:W-:-:S11]  /*0cc0*/  IMAD.MOV.U32 R179, RZ, RZ, RZ ;  /* 0x000000ffffb37224 */ /* 0x000fd600078e00ff */
[----:B------:R-:W-:Y:S05]  /*0cd0*/  @P4 BRA `(.L_x_9332) ;  /* 0x00000010005c4947 */ /* 0x000fea0003800000 */
[----:B------:R-:W-:-:S06]  /*0ce0*/  IMAD.WIDE.U32 R72, R85, 0x10, R92 ;  /* 0x0000001055487825 */ /* 0x000fcc00078e005c */
[----:B------:R-:W5:Y:S01]  /*0cf0*/  LDG.E.128 R72, desc[UR4][R72.64] ;  /* 0x0000000448487981 */ /* 0x000f62000c1e1d00 */
[----:B------:R-:W-:Y:S05]  /*0d00*/  BRA `(.L_x_9332) ;  /* 0x0000001000507947 */ /* 0x000fea0003800000 */
.L_x_9316:
[----:B------:R-:W-:Y:S01]  /*0d10*/  IADD3 R84, R88, -0x1, RZ ;  /* 0xffffffff58547810 */ /* 0x000fe20007ffe0ff */
[----:B------:R-:W-:Y:S01]  /*0d20*/  BSSY B2, `(.L_x_9333) ;  /* 0x0000033000027945 */ /* 0x000fe20003800000 */
[----:B------:R-:W-:Y:S01]  /*0d30*/  ISETP.NE.AND P4, PT, R171, RZ, PT ;  /* 0x000000ffab00720c */ /* 0x000fe20003f85270 */
[----:B------:R-:W-:Y:S01]  /*0d40*/  IMAD.MOV.U32 R180, RZ, RZ, RZ ;  /* 0x000000ffffb47224 */ /* 0x000fe200078e00ff */
[----:B------:R-:W-:Y:S01]  /*0d50*/  MOV R179, RZ ;  /* 0x000000ff00b37202 */ /* 0x000fe20000000f00 */
[----:B------:R-:W-:Y:S01]  /*0d60*/  IMAD R84, R84, R97, RZ ;  /* 0x0000006154547224 */ /* 0x000fe200078e02ff */
[----:B------:R-:W-:-:S04]  /*0d70*/  MOV R181, R124 ;  /* 0x0000007c00b57202 */ /* 0x000fc80000000f00 */
[----:B------:R-:W-:-:S04]  /*0d80*/  SHF.R.S32.HI R85, RZ, 0x1f, R84 ;  /* 0x0000001fff557819 */ /* 0x000fc80000011454 */
[----:B------:R-:W-:-:S04]  /*0d90*/  LEA.HI R85, R85, R84, RZ, 0x2 ;  /* 0x0000005455557211 */ /* 0x000fc800078f10ff */
[----:B------:R-:W-:Y:S01]  /*0da0*/  LEA.HI.SX32 R177, R85, R2, 0x1e ;  /* 0x0000000255b17211 */ /* 0x000fe200078ff2ff */
[----:B------:R-:W-:Y:S06]  /*0db0*/  @!P4 BRA `(.L_x_9334) ;  /* 0x0000000000a4c947 */ /* 0x000fec0003800000 */
[----:B------:R-:W0:Y:S01]  /*0dc0*/  LDC.64 R88, c[0x0][0x238] ;  /* 0x00008e00ff587b82 */ /* 0x000e220000000a00 */
[----:B------:R-:W-:-:S04]  /*0dd0*/  ISETP.NE.AND P4, PT, R169, RZ, PT ;  /* 0x000000ffa900720c */ /* 0x000fc80003f85270 */
[----:B-----5:R-:W-:Y:S02]  /*0de0*/  FSEL R126, R178, RZ, !P4 ;  /* 0x000000ffb27e7208 */ /* 0x020fe40006000000 */
[----:B------:R-:W-:Y:S01]  /*0df0*/  ISETP.NE.U32.AND P4, PT, RZ, UR12, PT ;  /* 0x0000000cff007c0c */ /* 0x000fe2000bf85070 */
[----:B------:R-:W1:Y:S03]  /*0e00*/  LDC.64 R84, c[0x0][0x2b8] ;  /* 0x0000ae00ff547b82 */ /* 0x000e660000000a00 */
[----:B------:R-:W-:Y:S01]  /*0e10*/  ISETP.NE.AND.EX P4, PT, RZ, UR13, PT, P4 ;  /* 0x0000000dff007c0c */ /* 0x000fe2000bf85340 */
[----:B0-----:R-:W-:-:S12]  /*0e20*/  IMAD.WIDE.U32 R88, R124, 0x10, R88 ;  /* 0x000000107c587825 */ /* 0x001fd800078e0058 */
[----:B------:R0:W5:Y:S04]  /*0e30*/  @P4 LDG.E.128 R52, desc[UR4][R94.64] ;  /* 0x000000045e344981 */ /* 0x000168000c1e1d00 */
[----:B------:R-:W2:Y:S01]  /*0e40*/  LDG.E.128 R88, desc[UR4][R88.64] ;  /* 0x0000000458587981 */ /* 0x000ea2000c1e1d00 */
[----:B-1----:R-:W-:-:S06]  /*0e50*/  IMAD.WIDE.U32 R84, R177, 0x10, R84 ;  /* 0x00000010b1547825 */ /* 0x002fcc00078e0054 */
[----:B------:R-:W3:Y:S01]  /*0e60*/  LDG.E.128 R84, desc[UR4][R84.64] ;  /* 0x0000000454547981 */ /* 0x000ee2000c1e1d00 */
[----:B------:R-:W-:Y:S02]  /*0e70*/  IADD3 R181, R124, 0x20, RZ ;  /* 0x000000207cb57810 */ /* 0x000fe40007ffe0ff */
[----:B------:R-:W-:Y:S01]  /*0e80*/  IADD3 R177, R177, 0x20, RZ ;  /* 0x00000020b1b17810 */ /* 0x000fe20007ffe0ff */
[C---:B--2---:R-:W-:Y:S01]  /*0e90*/  FADD.FTZ R3, -R126.reuse, R88 ;  /* 0x000000587e037221 */ /* 0x044fe20000010100 */
[C---:B------:R-:W-:Y:S01]  /*0ea0*/  FADD.FTZ R129, -R126.reuse, R89 ;  /* 0x000000597e817221 */ /* 0x040fe20000010100 */
[C---:B------:R-:W-:Y:S01]  /*0eb0*/  FADD.FTZ R131, -R126.reuse, R90 ;  /* 0x0000005a7e837221 */ /* 0x040fe20000010100 */
[----:B------:R-:W-:Y:S01]  /*0ec0*/  FADD.FTZ R91, -R126, R91 ;  /* 0x0000005b7e5b7221 */ /* 0x000fe20000010100 */
[C---:B------:R-:W-:Y:S01]  /*0ed0*/  FMUL.FTZ R3, R122.reuse, R3 ;  /* 0x000000037a037220 */ /* 0x040fe20000410000 */
[C---:B------:R-:W-:Y:S01]  /*0ee0*/  FMUL.FTZ R126, R122.reuse, R129 ;  /* 0x000000817a7e7220 */ /* 0x040fe20000410000 */
[C---:B------:R-:W-:Y:S01]  /*0ef0*/  FMUL.FTZ R129, R122.reuse, R131 ;  /* 0x000000837a817220 */ /* 0x040fe20000410000 */
[----:B------:R-:W-:Y:S01]  /*0f00*/  FMUL.FTZ R136, R122, R91 ;  /* 0x0000005b7a887220 */ /* 0x000fe20000410000 */
[----:B---3--:R-:W-:Y:S01]  /*0f10*/  FMUL.FTZ R128, R99, R84 ;  /* 0x0000005463807220 */ /* 0x008fe20000410000 */
        /* <DEDUP_REMOVED lines=18> */
[----:B0-----:R-:W-:-:S07]  /*1040*/  FFMA.FTZ R180, R136, R143, R85 ;  /* 0x0000008f88b47223 */ /* 0x001fce0000010055 */
.L_x_9334:
[----:B------:R-:W-:Y:S05]  /*1050*/  BSYNC B2 ;  /* 0x0000000000027941 */ /* 0x000fea0003800000 */
.L_x_9333:
[----:B------:R-:W-:Y:S01]  /*1060*/  ISETP.NE.AND P4, PT, R173, RZ, PT ;  /* 0x000000ffad00720c */ /* 0x000fe20003f85270 */
[----:B------:R-:W-:-:S12]  /*1070*/  BSSY B2, `(.L_x_9335) ;  /* 0x000002c000027945 */ /* 0x000fd80003800000 */
[----:B------:R-:W-:Y:S05]  /*1080*/  @!P4 BRA `(.L_x_9336) ;  /* 0x0000000000a8c947 */ /* 0x000fea0003800000 */
[----:B------:R-:W0:Y:S01]  /*1090*/  LDC.64 R84, c[0x0][0x238] ;  /* 0x00008e00ff547b82 */ /* 0x000e220000000a00 */
[----:B------:R-:W-:-:S04]  /*10a0*/  ISETP.NE.AND P4, PT, R169, RZ, PT ;  /* 0x000000ffa900720c */ /* 0x000fc80003f85270 */
[----:B-----5:R-:W-:Y:S02]  /*10b0*/  FSEL R144, R178, RZ, !P4 ;  /* 0x000000ffb2907208 */ /* 0x020fe40006000000 */
[----:B------:R-:W-:Y:S01]  /*10c0*/  ISETP.NE.U32.AND P4, PT, RZ, UR12, PT ;  /* 0x0000000cff007c0c */ /* 0x000fe2000bf85070 */
[----:B------:R-:W1:Y:S03]  /*10d0*/  LDC.64 R88, c[0x0][0x2b8] ;  /* 0x0000ae00ff587b82 */ /* 0x000e660000000a00 */
[----:B------:R-:W-:Y:S01]  /*10e0*/  ISETP.NE.AND.EX P4, PT, RZ, UR13, PT, P4 ;  /* 0x0000000dff007c0c */ /* 0x000fe2000bf85340 */
[----:B0-----:R-:W-:-:S12]  /*10f0*/  IMAD.WIDE.U32 R84, R181, 0x10, R84 ;  /* 0x00000010b5547825 */ /* 0x001fd800078e0054 */
[----:B------:R-:W-:Y:S01]  /*1100*/  @P4 IMAD.WIDE.U32 R94, R181, 0x10, R92 ;  /* 0x00000010b55e4825 */ /* 0x000fe200078e005c */
[----:B------:R-:W2:Y:S03]  /*1110*/  LDG.E.128 R84, desc[UR4][R84.64] ;  /* 0x0000000454547981 */ /* 0x000ea6000c1e1d00 */
[C---:B-1----:R-:W-:Y:S01]  /*1120*/  IMAD.WIDE.U32 R88, R177.reuse, 0x10, R88 ;  /* 0x00000010b1587825 */ /* 0x042fe200078e0058 */
[----:B------:R0:W5:Y:S05]  /*1130*/  @P4 LDG.E.128 R56, desc[UR4][R94.64] ;  /* 0x000000045e384981 */ /* 0x00016a000c1e1d00 */
[----:B------:R-:W3:Y:S01]  /*1140*/  LDG.E.128 R88, desc[UR4][R88.64] ;  /* 0x0000000458587981 */ /* 0x000ee2000c1e1d00 */
[----:B------:R-:W-:Y:S01]  /*1150*/  VIADD R177, R177, 0x20 ;  /* 0x00000020b1b17836 */ /* 0x000fe20000000000 */
[----:B------:R-:W-:Y:S01]  /*1160*/  IADD3 R181, R181, 0x20, RZ ;  /* 0x00000020b5b57810 */ /* 0x000fe20007ffe0ff */
[C---:B--2---:R-:W-:Y:S01]  /*1170*/  FADD.FTZ R133, -R144.reuse, R84 ;  /* 0x0000005490857221 */ /* 0x044fe20000010100 */
[C---:B------:R-:W-:Y:S01]  /*1180*/  FADD.FTZ R145, -R144.reuse, R85 ;  /* 0x0000005590917221 */ /* 0x040fe20000010100 */
[C---:B------:R-:W-:Y:S01]  /*1190*/  FADD.FTZ R147, -R144.reuse, R86 ;  /* 0x0000005690937221 */ /* 0x040fe20000010100 */
[----:B------:R-:W-:Y:S01]  /*11a0*/  FADD.FTZ R87, -R144, R87 ;  /* 0x0000005790577221 */ /* 0x000fe20000010100 */
[C---:B------:R-:W-:Y:S01]  /*11b0*/  FMUL.FTZ R133, R122.reuse, R133 ;  /* 0x000000857a857220 */ /* 0x040fe20000410000 */
[C---:B------:R-:W-:Y:S01]  /*11c0*/  FMUL.FTZ R144, R122.reuse, R145 ;  /* 0x000000917a907220 */ /* 0x040fe20000410000 */
[----:B---3--:R-:W-:Y:S01]  /*11d0*/  FMUL.FTZ R152, R103, R88 ;  /* 0x0000005867987220 */ /* 0x008fe20000410000 */
[----:B------:R-:W-:Y:S01]  /*11e0*/  FMUL.FTZ R145, R122, R147 ;  /* 0x000000937a917220 */ /* 0x000fe20000410000 */
        /* <DEDUP_REMOVED lines=20> */
.L_x_9336:
[----:B------:R-:W-:Y:S05]  /*1330*/  BSYNC B2 ;  /* 0x0000000000027941 */ /* 0x000fea0003800000 */
.L_x_9335:
[----:B------:R-:W-:Y:S04]  /*1340*/  BSSY B2, `(.L_x_9337) ;  /* 0x000002c000027945 */ /* 0x000fe80003800000 */
        /* <DEDUP_REMOVED lines=13> */
[----:B------:R-:W-:-:S02]  /*1420*/  IADD3 R177, R177, 0x20, RZ ;  /* 0x00000020b1b17810 */ /* 0x000fc40007ffe0ff */
        /* <DEDUP_REMOVED lines=9> */
[----:B------:R-:W-:Y:S02]  /*14c0*/  FMUL.FTZ R151, R106, R89 ;  /* 0x000000596a977220 */ /* 0x000fe40000410000 */
        /* <DEDUP_REMOVED lines=19> */
.L_x_9338:
[----:B------:R-:W-:Y:S05]  /*1600*/  BSYNC B2 ;  /* 0x0000000000027941 */ /* 0x000fea0003800000 */
.L_x_9337:
        /* <DEDUP_REMOVED lines=44> */
.L_x_9340:
[----:B------:R-:W-:Y:S05]  /*18d0*/  BSYNC B2 ;  /* 0x0000000000027941 */ /* 0x000fea0003800000 */
.L_x_9339:
        /* <DEDUP_REMOVED lines=44> */
.L_x_9342:
[----:B------:R-:W-:Y:S05]  /*1ba0*/  BSYNC B2 ;  /* 0x0000000000027941 */ /* 0x000fea0003800000 */
.L_x_9341:
[----:B------:R-:W-:-:S13]  /*1bb0*/  ISETP.NE.AND P4, PT, R176, RZ, PT ;  /* 0x000000ffb000720c */ /* 0x000fda0003f85270 */
        /* <DEDUP_REMOVED lines=10> */
[----:B-1----:R-:W-:Y:S01]  /*1c60*/  IMAD.WIDE.U32 R84, R177, 0x10, R84 ;  /* 0x00000010b1547825 */ /* 0x002fe200078e0054 */
[----:B------:R1:W5:Y:S05]  /*1c70*/  @P4 LDG.E.128 R72, desc[UR4][R92.64] ;  /* 0x000000045c484981 */ /* 0x00036a000c1e1d00 */
[----:B------:R-:W3:Y:S01]  /*1c80*/  LDG.E.128 R84, desc[UR4][R84.64] ;  /* 0x0000000454547981 */ /* 0x000ee2000c1e1d00 */
[C---:B--2---:R-:W-:Y:S01]  /*1c90*/  FADD.FTZ R127, -R178.reuse, R88 ;  /* 0x00000058b27f7221 */ /* 0x044fe20000010100 */
[----:B------:R-:W-:-:S03]  /*1ca0*/  FADD.FTZ R95, -R178, R89 ;  /* 0x00000059b25f7221 */ /* 0x000fc60000010100 */
        /* <DEDUP_REMOVED lines=8> */
[----:B------:R-:W-:Y:S01]  /*1d30*/  FADD.FTZ R84, R179, R132 ;  /* 0x00000084b3547221 */ /* 0x000fe20000010000 */
[C---:B------:R-:W-:Y:S01]  /*1d40*/  FADD.FTZ R141, -R178.reuse, R90 ;  /* 0x0000005ab28d7221 */ /* 0x040fe20000010100 */
[----:B------:R-:W-:Y:S01]  /*1d50*/  FFMA.FTZ R85, R127, R132, R180 ;  /* 0x000000847f557223 */ /* 0x000fe200000100b4 */
[----:B------:R-:W-:Y:S01]  /*1d60*/  FADD.FTZ R91, -R178, R91 ;  /* 0x0000005bb25b7221 */ /* 0x000fe20000010100 */
[----:B------:R-:W-:Y:S01]  /*1d70*/  FADD.FTZ R89, R84, R139 ;  /* 0x0000008b54597221 */ /* 0x000fe20000010000 */
[----:B------:R-:W-:Y:S01]  /*1d80*/  FMUL.FTZ R141, R122, R141 ;  /* 0x0000008d7a8d7220 */ /* 0x000fe20000410000 */
        /* <DEDUP_REMOVED lines=12> */
.L_x_9332:
[----:B------:R-:W-:Y:S05]  /*1e50*/  BSYNC B1 ;  /* 0x0000000000017941 */ /* 0x000fea0003800000 */
.L_x_9315:
        /* <DEDUP_REMOVED lines=20> */
.L_x_9416:
[----:B-----5:R-:W-:Y:S01]  /*1fa0*/  ISETP.GE.AND P4, PT, R123, 0x1, PT ;  /* 0x000000017b00780c */ /* 0x020fe20003f86270 */
[----:B------:R-:W-:Y:S01]  /*1fb0*/  HFMA2.MMA R89, -RZ, RZ, 0, 0 ;  /* 0x00000000ff597435 */ /* 0x000fe200000001ff */
[----:B------:R-:W-:Y:S01]  /*1fc0*/  ISETP.NE.AND P5, PT, R171, RZ, PT ;  /* 0x000000ffab00720c */ /* 0x000fe20003fa5270 */
[----:B--2---:R-:W-:Y:S01]  /*1fd0*/  FADD.FTZ R84, R91, R84 ;  /* 0x000000545b547221 */ /* 0x004fe20000010000 */
[----:B---3--:R-:W-:Y:S01]  /*1fe0*/  FADD.FTZ R85, R90, R85 ;  /* 0x000000555a557221 */ /* 0x008fe20000010000 */
[----:B------:R-:W-:Y:S02]  /*1ff0*/  BSSY B1, `(.L_x_9344) ;  /* 0x000005f000017945 */ /* 0x000fe40003800000 */
[----:B-1----:R-:W-:Y:S01]  /*2000*/  FMUL.FTZ R90, R84, UR8 ;  /* 0x00000008545a7c20 */ /* 0x002fe20008410000 */
[----:B------:R-:W-:-:S05]  /*2010*/  FMUL.FTZ R88, R85, UR8 ;  /* 0x0000000855587c20 */ /* 0x000fca0008410000 */
[----:B------:R-:W-:-:S04]  /*2020*/  @P4 VIADD R86, R123, 0xffffffff ;  /* 0xffffffff7b564836 */ /* 0x000fc80000000000 */
[----:B------:R-:W-:-:S05]  /*2030*/  @P4 IMAD R86, R86, R97, RZ ;  /* 0x0000006156564224 */ /* 0x000fca00078e02ff */
[----:B------:R-:W-:-:S04]  /*2040*/  @P4 SHF.R.S32.HI R87, RZ, 0x1f, R86 ;  /* 0x0000001fff574819 */ /* 0x000fc80000011456 */
[----:B------:R-:W-:-:S04]  /*2050*/  @P4 LEA.HI R87, R87, R86, RZ, 0x2 ;  /* 0x0000005657574211 */ /* 0x000fc800078f10ff */
[----:B------:R-:W-:Y:S01]  /*2060*/  @P4 LEA.HI.SX32 R89, R87, R2, 0x1e ;  /* 0x0000000257594211 */ /* 0x000fe200078ff2ff */
[----:B------:R-:W-:Y:S06]  /*2070*/  @!P5 BRA `(.L_x_9345) ;  /* 0x000000040058d947 */ /* 0x000fec0003800000 */
[----:B------:R-:W1:Y:S01]  /*2080*/  @!P3 LDC.64 R84, c[0x0][0x2c8] ;  /* 0x0000b200ff54bb82 */ /* 0x000e620000000a00 */
[----:B------:R-:W-:Y:S01]  /*2090*/  BSSY B2, `(.L_x_9346) ;  /* 0x000000f000027945 */ /* 0x000fe20003800000 */
[----:B-1----:R-:W-:-:S04]  /*20a0*/  @!P3 ISETP.NE.U32.AND P5, PT, R84, RZ, PT ;  /* 0x000000ff5400b20c */ /* 0x002fc80003fa5070 */
[----:B------:R-:W-:-:S04]  /*20b0*/  @!P3 ISETP.NE.AND.EX P5, PT, R85, RZ, PT, P5 ;  /* 0x000000ff5500b20c */ /* 0x000fc80003fa5350 */
[----:B------:R-:W-:Y:S01]  /*20c0*/  @!P3 FSEL R91, R52, RZ, P5 ;  /* 0x000000ff345bb208 */ /* 0x000fe20002800000 */
[----:B------:R-:W-:Y:S08]  /*20d0*/  @!P3 BRA `(.L_x_9347) ;  /* 0x000000000028b947 */ /* 0x000ff00003800000 */
        /* <DEDUP_REMOVED lines=10> */
.L_x_9347:
[----:B------:R-:W-:Y:S05]  /*2180*/  BSYNC B2 ;  /* 0x0000000000027941 */ /* 0x000fea0003800000 */
.L_x_9346:
        /* <DEDUP_REMOVED lines=13> */
.L_x_9349:
[----:B------:R-:W-:Y:S05]  /*2260*/  BSYNC B2 ;  /* 0x0000000000027941 */ /* 0x000fea0003800000 */
.L_x_9348:
        /* <DEDUP_REMOVED lines=13> */
.L_x_9351:
[----:B------:R-:W-:Y:S05]  /*2340*/  BSYNC B2 ;  /* 0x0000000000027941 */ /* 0x000fea0003800000 */
.L_x_9350:
[----:B------:R-:W1:Y:S01]  /*2350*/  LDC.64 R86, c[0x0][0x308] ;  /* 0x0000c200ff567b82 */ /* 0x000e620000000a00 */
[----:B------:R-:W-:Y:S01]  /*2360*/  @!P3 ISETP.NE.U32.AND P5, PT, R84, RZ, PT ;  /* 0x000000ff5400b20c */ /* 0x000fe20003fa5070 */
[----:B------:R-:W-:Y:S03]  /*2370*/  BSSY B2, `(.L_x_9352) ;  /* 0x0000010000027945 */ /* 0x000fe60003800000 */
[----:B------:R-:W-:-:S04]  /*2380*/  @!P3 ISETP.NE.AND.EX P5, PT, R85, RZ, PT, P5 ;  /* 0x000000ff5500b20c */ /* 0x000fc80003fa5350 */
[----:B0-----:R-:W-:Y:S02]  /*2390*/  @!P3 FSEL R94, R55, RZ, P5 ;  /* 0x000000ff375eb208 */ /* 0x001fe40002800000 */
[----:B-1----:R-:W-:-:S04]  /*23a0*/  ISETP.NE.U32.AND P5, PT, R86, RZ, PT ;  /* 0x000000ff5600720c */ /* 0x002fc80003fa5070 */
[----:B------:R-:W-:-:S04]  /*23b0*/  ISETP.NE.AND.EX P5, PT, R87, RZ, PT, P5 ;  /* 0x000000ff5700720c */ /* 0x000fc80003fa5350 */
[----:B------:R-:W-:Y:S02]  /*23c0*/  SEL R76, R91, R76, P5 ;  /* 0x0000004c5b4c7207 */ /* 0x000fe40002800000 */
[----:B------:R-:W-:Y:S01]  /*23d0*/  SEL R77, R92, R77, P5 ;  /* 0x0000004d5c4d7207 */ /* 0x000fe20002800000 */
[----:B------:R-:W-:Y:S06]  /*23e0*/  @!P3 BRA `(.L_x_9353) ;  /* 0x000000000020b947 */ /* 0x000fec0003800000 */
        /* <DEDUP_REMOVED lines=8> */
.L_x_9353:
[----:B------:R-:W-:Y:S05]  /*2470*/  BSYNC B2 ;  /* 0x0000000000027941 */ /* 0x000fea0003800000 */
.L_x_9352:
[----:B------:R-:W-:Y:S02]  /*2480*/  SEL R78, R93, R78, P5 ;  /* 0x0000004e5d4e7207 */ /* 0x000fe40002800000 */
[----:B------:R-:W-:Y:S02]  /*2490*/  SEL R79, R94, R79, P5 ;  /* 0x0000004f5e4f7207 */ /* 0x000fe40002800000 */
[----:B------:R-:W-:Y:S02]  /*24a0*/  ISETP.NE.U32.AND P5, PT, R86, RZ, PT ;  /* 0x000000ff5600720c */ /* 0x000fe40003fa5070 */
[----:B------:R-:W0:Y:S02]  /*24b0*/  LDC R86, c[0x0][0x29c] ;  /* 0x0000a700ff567b82 */ /* 0x000e240000000800 */
[----:B------:R-:W-:-:S13]  /*24c0*/  ISETP.NE.AND.EX P5, PT, R87, RZ, PT, P5 ;  /* 0x000000ff5700720c */ /* 0x000fda0003fa5350 */
[----:B------:R-:W1:Y:S01]  /*24d0*/  @P5 LDC.64 R84, c[0x0][0x308] ;  /* 0x0000c200ff545b82 */ /* 0x000e620000000a00 */
[-C--:B0-----:R-:W-:Y:S01]  /*24e0*/  FMUL.FTZ R91, R91, R86.reuse ;  /* 0x000000565b5b7220 */ /* 0x081fe20000410000 */
[-C--:B------:R-:W-:Y:S01]  /*24f0*/  FMUL.FTZ R92, R92, R86.reuse ;  /* 0x000000565c5c7220 */ /* 0x080fe20000410000 */
[-C--:B------:R-:W-:Y:S01]  /*2500*/  FMUL.FTZ R93, R93, R86.reuse ;  /* 0x000000565d5d7220 */ /* 0x080fe20000410000 */
[----:B------:R-:W-:Y:S01]  /*2510*/  FMUL.FTZ R94, R94, R86 ;  /* 0x000000565e5e7220 */ /* 0x000fe20000410000 */
[----:B-1----:R-:W-:-:S04]  /*2520*/  @P5 IMAD.WIDE.U32 R84, R124, 0x10, R84 ;  /* 0x000000107c545825 */ /* 0x002fc800078e0054 */
[----:B------:R-:W-:Y:S01]  /*2530*/  VIADD R124, R124, 0x20 ;  /* 0x000000207c7c7836 */ /* 0x000fe20000000000 */
[----:B------:R0:W-:Y:S01]  /*2540*/  @P5 STG.E.128 desc[UR4][R84.64], R76 ;  /* 0x0000004c54005986 */ /* 0x0001e2000c101d04 */
[----:B------:R-:W-:-:S04]  /*2550*/  ISETP.GT.AND P5, PT, R123, RZ, PT ;  /* 0x000000ff7b00720c */ /* 0x000fc80003fa4270 */
[----:B------:R-:W-:Y:S02]  /*2560*/  SEL R80, R91, R80, P5 ;  /* 0x000000505b507207 */ /* 0x000fe40002800000 */
[----:B------:R-:W-:Y:S02]  /*2570*/  SEL R81, R92, R81, P5 ;  /* 0x000000515c517207 */ /* 0x000fe40002800000 */
[----:B------:R-:W-:Y:S02]  /*2580*/  SEL R82, R93, R82, P5 ;  /* 0x000000525d527207 */ /* 0x000fe40002800000 */
[----:B------:R-:W-:Y:S01]  /*2590*/  SEL R83, R94, R83, P5 ;  /* 0x000000535e537207 */ /* 0x000fe20002800000 */
[----:B0-----:R-:W0:Y:S02]  /*25a0*/  @P4 LDC.64 R84, c[0x0][0x2f8] ;  /* 0x0000be00ff544b82 */ /* 0x001e240000000a00 */
[C---:B0-----:R-:W-:Y:S01]  /*25b0*/  @P4 IMAD.WIDE.U32 R84, R89.reuse, 0x10, R84 ;  /* 0x0000001059544825 */ /* 0x041fe200078e0054 */
[----:B------:R-:W-:-:S04]  /*25c0*/  IADD3 R89, R89, 0x20, RZ ;  /* 0x0000002059597810 */ /* 0x000fc80007ffe0ff */
[----:B------:R1:W-:Y:S03]  /*25d0*/  @P4 STG.E.128 desc[UR4][R84.64], R80 ;  /* 0x0000005054004986 */ /* 0x0003e6000c101d04 */
.L_x_9345:
[----:B------:R-:W-:Y:S05]  /*25e0*/  BSYNC B1 ;  /* 0x0000000000017941 */ /* 0x000fea0003800000 */
.L_x_9344:
[----:B------:R-:W-:Y:S01]  /*25f0*/  ISETP.NE.AND P5, PT, R173, RZ, PT ;  /* 0x000000ffad00720c */ /* 0x000fe20003fa5270 */
[----:B------:R-:W-:-:S12]  /*2600*/  BSSY B1, `(.L_x_9354) ;  /* 0x0000052000017945 */ /* 0x000fd80003800000 */
[----:B------:R-:W-:Y:S05]  /*2610*/  @!P5 BRA `(.L_x_9355) ;  /* 0x000000040040d947 */ /* 0x000fea0003800000 */
[----:B-1----:R-:W1:Y:S01]  /*2620*/  @!P3 LDC.64 R84, c[0x0][0x2c8] ;  /* 0x0000b200ff54bb82 */ /* 0x002e620000000a00 */
[----:B------:R-:W-:Y:S01]  /*2630*/  ISETP.NE.AND P5, PT, R169, RZ, PT ;  /* 0x000000ffa900720c */ /* 0x000fe20003fa5270 */
[----:B------:R-:W-:Y:S03]  /*2640*/  BSSY B2, `(.L_x_9356) ;  /* 0x000000e000027945 */ /* 0x000fe60003800000 */
[----:B0-----:R-:W-:Y:S02]  /*2650*/  FSEL R95, R90, RZ, !P5 ;  /* 0x000000ff5a5f7208 */ /* 0x001fe40006800000 */
[----:B-1----:R-:W-:-:S04]  /*2660*/  @!P3 ISETP.NE.U32.AND P5, PT, R84, RZ, PT ;  /* 0x000000ff5400b20c */ /* 0x002fc80003fa5070 */
[----:B------:R-:W-:-:S04]  /*2670*/  @!P3 ISETP.NE.AND.EX P5, PT, R85, RZ, PT, P5 ;  /* 0x000000ff5500b20c */ /* 0x000fc80003fa5350 */
[----:B------:R-:W-:Y:S01]  /*2680*/  @!P3 FSEL R91, R56, RZ, P5 ;  /* 0x000000ff385bb208 */ /* 0x000fe20002800000 */
[----:B------:R-:W-:Y:S08]  /*2690*/  @!P3 BRA `(.L_x_9357) ;  /* 0x000000000020b947 */ /* 0x000ff00003800000 */
        /* <DEDUP_REMOVED lines=8> */
.L_x_9357:
[----:B------:R-:W-:Y:S05]  /*2720*/  BSYNC B2 ;  /* 0x0000000000027941 */ /* 0x000fea0003800000 */
.L_x_9356:
        /* <DEDUP_REMOVED lines=11> */
.L_x_9359:
[----:B------:R-:W-:Y:S05]  /*27e0*/  BSYNC B2 ;  /* 0x0000000000027941 */ /* 0x000fea0003800000 */
.L_x_9358:
        /* <DEDUP_REMOVED lines=11> */
.L_x_9361:
[----:B------:R-:W-:Y:S05]  /*28a0*/  BSYNC B2 ;  /* 0x0000000000027941 */ /* 0x000fea0003800000 */
.L_x_9360:
[----:B------:R-:W0:Y:S01]  /*28b0*/  LDC.64 R86, c[0x0][0x308] ;  /* 0x0000c200ff567b82 */ /* 0x000e220000000a00 */
[----:B------:R-:W-:Y:S01]  /*28c0*/  @!P3 ISETP.NE.U32.AND P5, PT, R84, RZ, PT ;  /* 0x000000ff5400b20c */ /* 0x000fe20003fa5070 */
[----:B------:R-:W-:Y:S03]  /*28d0*/  BSSY B2, `(.L_x_9362) ;  /* 0x000000e000027945 */ /* 0x000fe60003800000 */
[----:B------:R-:W-:-:S04]  /*28e0*/  @!P3 ISETP.NE.AND.EX P5, PT, R85, RZ, PT, P5 ;  /* 0x000000ff5500b20c */ /* 0x000fc80003fa5350 */
[----:B------:R-:W-:Y:S02]  /*28f0*/  @!P3 FSEL R94, R59, RZ, P5 ;  /* 0x000000ff3b5eb208 */ /* 0x000fe40002800000 */
[----:B0-----:R-:W-:-:S04]  /*2900*/  ISETP.NE.U32.AND P5, PT, R86, RZ, PT ;  /* 0x000000ff5600720c */ /* 0x001fc80003fa5070 */
[----:B------:R-:W-:-:S04]  /*2910*/  ISETP.NE.AND.EX P5, PT, R87, RZ, PT, P5 ;  /* 0x000000ff5700720c */ /* 0x000fc80003fa5350 */
[----:B------:R-:W-:Y:S02]  /*2920*/  SEL R76, R91, R76, P5 ;  /* 0x0000004c5b4c7207 */ /* 0x000fe40002800000 */
[----:B------:R-:W-:Y:S01]  /*2930*/  SEL R77, R92, R77, P5 ;  /* 0x0000004d5c4d7207 */ /* 0x000fe20002800000 */
[----:B------:R-:W-:Y:S06]  /*2940*/  @!P3 BRA `(.L_x_9363) ;  /* 0x000000000018b947 */ /* 0x000fec0003800000 */
[----:B------:R-:W-:Y:S01]  /*2950*/  ISETP.NE.U32.AND P6, PT, R84, RZ, PT ;  /* 0x000000ff5400720c */ /* 0x000fe20003fc5070 */
[----:B------:R-:W-:-:S03]  /*2960*/  FFMA.FTZ R84, R162, R88, R95 ;  /* 0x00000058a2547223 */ /* 0x000fc6000001005f */
[----:B------:R-:W-:Y:S01]  /*2970*/  ISETP.NE.AND.EX P6, PT, R85, RZ, PT, P6 ;  /* 0x000000ff5500720c */ /* 0x000fe20003fc5360 */
[----:B------:R-:W-:-:S04]  /*2980*/  FADD.FTZ R85, R161, -R84 ;  /* 0x80000054a1557221 */ /* 0x000fc80000010000 */
[----:B------:R-:W-:-:S08]  /*2990*/  FMUL.FTZ R94, R122, R85 ;  /* 0x000000557a5e7220 */ /* 0x000fd00000410000 */
[----:B------:R-:W-:-:S07]  /*29a0*/  @P6 FADD.FTZ R94, R59, R94 ;  /* 0x0000005e3b5e6221 */ /* 0x000fce0000010000 */
.L_x_9363:
[----:B------:R-:W-:Y:S05]  /*29b0*/  BSYNC B2 ;  /* 0x0000000000027941 */ /* 0x000fea0003800000 */
.L_x_9362:
        /* <DEDUP_REMOVED lines=10> */
[C---:B-1----:R-:W-:Y:S01]  /*2a60*/  @P5 IMAD.WIDE.U32 R84, R124.reuse, 0x10, R84 ;  /* 0x000000107c545825 */ /* 0x042fe200078e0054 */
[----:B------:R-:W-:-:S04]  /*2a70*/  IADD3 R124, R124, 0x20, RZ ;  /* 0x000000207c7c7810 */ /* 0x000fc80007ffe0ff */
[----:B------:R0:W-:Y:S01]  /*2a80*/  @P5 STG.E.128 desc[UR4][R84.64], R76 ;  /* 0x0000004c54005986 */ /* 0x0001e2000c101d04 */
[----:B------:R-:W-:-:S04]  /*2a90*/  ISETP.GT.AND P5, PT, R123, RZ, PT ;  /* 0x000000ff7b00720c */ /* 0x000fc80003fa4270 */
[----:B------:R-:W-:Y:S02]  /*2aa0*/  SEL R80, R91, R80, P5 ;  /* 0x000000505b507207 */ /* 0x000fe40002800000 */
[----:B------:R-:W-:Y:S02]  /*2ab0*/  SEL R81, R92, R81, P5 ;  /* 0x000000515c517207 */ /* 0x000fe40002800000 */
[----:B------:R-:W-:Y:S02]  /*2ac0*/  SEL R82, R93, R82, P5 ;  /* 0x000000525d527207 */ /* 0x000fe40002800000 */
[----:B------:R-:W-:Y:S01]  /*2ad0*/  SEL R83, R94, R83, P5 ;  /* 0x000000535e537207 */ /* 0x000fe20002800000 */
[----:B0-----:R-:W0:Y:S02]  /*2ae0*/  @P4 LDC.64 R84, c[0x0][0x2f8] ;  /* 0x0000be00ff544b82 */ /* 0x001e240000000a00 */
[----:B0-----:R-:W-:-:S04]  /*2af0*/  @P4 IMAD.WIDE.U32 R84, R89, 0x10, R84 ;  /* 0x0000001059544825 */ /* 0x001fc800078e0054 */
[----:B------:R-:W-:Y:S01]  /*2b00*/  VIADD R89, R89, 0x20 ;  /* 0x0000002059597836 */ /* 0x000fe20000000000 */
[----:B------:R2:W-:Y:S06]  /*2b10*/  @P4 STG.E.128 desc[UR4][R84.64], R80 ;  /* 0x0000005054004986 */ /* 0x0005ec000c101d04 */
.L_x_9355:
[----:B------:R-:W-:Y:S05]  /*2b20*/  BSYNC B1 ;  /* 0x0000000000017941 */ /* 0x000fea0003800000 */
.L_x_9354:
[----:B------:R-:W-:Y:S04]  /*2b30*/  BSSY B1, `(.L_x_9364) ;  /* 0x0000052000017945 */ /* 0x000fe80003800000 */
[----:B------:R-:W-:Y:S05]  /*2b40*/  @!P0 BRA `(.L_x_9365) ;  /* 0x0000000400408947 */ /* 0x000fea0003800000 */
[----:B-12---:R-:W1:Y:S01]  /*2b50*/  @!P3 LDC.64 R84, c[0x0][0x2c8] ;  /* 0x0000b200ff54bb82 */ /* 0x006e620000000a00 */
        /* <DEDUP_REMOVED lines=15> */
.L_x_9367:
[----:B------:R-:W-:Y:S05]  /*2c50*/  BSYNC B2 ;  /* 0x0000000000027941 */ /* 0x000fea0003800000 */
.L_x_9366:
        /* <DEDUP_REMOVED lines=11> */
.L_x_9369:
[----:B------:R-:W-:Y:S05]  /*2d10*/  BSYNC B2 ;  /* 0x0000000000027941 */ /* 0x000fea0003800000 */
.L_x_9368:
        /* <DEDUP_REMOVED lines=11> */
.L_x_9371:
[----:B------:R-:W-:Y:S05]  /*2dd0*/  BSYNC B2 ;  /* 0x0000000000027941 */ /* 0x000fea0003800000 */
.L_x_9370:
        /* <DEDUP_REMOVED lines=16> */
.L_x_9373:
[----:B------:R-:W-:Y:S05]  /*2ee0*/  BSYNC B2 ;  /* 0x0000000000027941 */ /* 0x000fea0003800000 */
.L_x_9372:
        /* <DEDUP_REMOVED lines=22> */
.L_x_9365:
[----:B------:R-:W-:Y:S05]  /*3050*/  BSYNC B1 ;  /* 0x0000000000017941 */ /* 0x000fea0003800000 */
.L_x_9364:
[----:B------:R-:W-:Y:S04]  /*3060*/  BSSY B1, `(.L_x_9374) ;  /* 0x0000052000017945 */ /* 0x000fe80003800000 */
[----:B------:R-:W-:Y:S05]  /*3070*/  @!P1 BRA `(.L_x_9375) ;  /* 0x0000000400409947 */ /* 0x000fea0003800000 */
[----:B-123--:R-:W1:Y:S01]  /*3080*/  @!P3 LDC.64 R84, c[0x0][0x2c8] ;  /* 0x0000b200ff54bb82 */ /* 0x00ee620000000a00 */
        /* <DEDUP_REMOVED lines=15> */
.L_x_9377:
[----:B------:R-:W-:Y:S05]  /*3180*/  BSYNC B2 ;  /* 0x0000000000027941 */ /* 0x000fea0003800000 */
.L_x_9376:
        /* <DEDUP_REMOVED lines=11> */
.L_x_9379:
[----:B------:R-:W-:Y:S05]  /*3240*/  BSYNC B2 ;  /* 0x0000000000027941 */ /* 0x000fea0003800000 */
.L_x_9378:
        /* <DEDUP_REMOVED lines=11> */
.L_x_9381:
[----:B------:R-:W-:Y:S05]  /*3300*/  BSYNC B2 ;  /* 0x0000000000027941 */ /* 0x000fea0003800000 */
.L_x_9380:
        /* <DEDUP_REMOVED lines=16> */
.L_x_9383:
[----:B------:R-:W-:Y:S05]  /*3410*/  BSYNC B2 ;  /* 0x0000000000027941 */ /* 0x000fea0003800000 */
.L_x_9382:
        /* <DEDUP_REMOVED lines=22> */
.L_x_9375:
[----:B------:R-:W-:Y:S05]  /*3580*/  BSYNC B1 ;  /* 0x0000000000017941 */ /* 0x000fea0003800000 */
.L_x_9374:
[----:B------:R-:W-:Y:S04]  /*3590*/  BSSY B1, `(.L_x_9384) ;  /* 0x0000052000017945 */ /* 0x000fe80003800000 */
[----:B------:R-:W-:Y:S05]  /*35a0*/  @!P2 BRA `(.L_x_9385) ;  /* 0x000000040040a947 */ /* 0x000fea0003800000 */
[----:B-1234-:R-:W1:Y:S01]  /*35b0*/  @!P3 LDC.64 R84, c[0x0][0x2c8] ;  /* 0x0000b200ff54bb82 */ /* 0x01ee620000000a00 */
        /* <DEDUP_REMOVED lines=15> */
.L_x_9387:
[----:B------:R-:W-:Y:S05]  /*36b0*/  BSYNC B2 ;  /* 0x0000000000027941 */ /* 0x000fea0003800000 */
.L_x_9386:
        /* <DEDUP_REMOVED lines=11> */
.L_x_9389:
[----:B------:R-:W-:Y:S05]  /*3770*/  BSYNC B2 ;  /* 0x0000000000027941 */ /* 0x000fea0003800000 */
.L_x_9388:
        /* <DEDUP_REMOVED lines=11> */
.L_x_9391:
[----:B------:R-:W-:Y:S05]  /*3830*/  BSYNC B2 ;  /* 0x0000000000027941 */ /* 0x000fea0003800000 */
.L_x_9390:
        /* <DEDUP_REMOVED lines=16> */
.L_x_9393:
[----:B------:R-:W-:Y:S05]  /*3940*/  BSYNC B2 ;  /* 0x0000000000027941 */ /* 0x000fea0003800000 */
.L_x_9392:
        /* <DEDUP_REMOVED lines=22> */
.L_x_9385:
[----:B------:R-:W-:Y:S05]  /*3ab0*/  BSYNC B1 ;  /* 0x0000000000017941 */ /* 0x000fea0003800000 */
.L_x_9384:
[----:B------:R-:W-:Y:S01]  /*3ac0*/  ISETP.NE.AND P5, PT, R176, RZ, PT ;  /* 0x000000ffb000720c */ /* 0x000fe20003fa5270 */
[----:B------:R-:W-:-:S12]  /*3ad0*/  BSSY B1, `(.L_x_9394) ;  /* 0x0000050000017945 */ /* 0x000fd80003800000 */
[----:B------:R-:W-:Y:S05]  /*3ae0*/  @!P5 BRA `(.L_x_9395) ;  /* 0x000000040038d947 */ /* 0x000fea0003800000 */
[----:B01234-:R-:W0:Y:S01]  /*3af0*/  @!P3 LDC.64 R84, c[0x0][0x2c8] ;  /* 0x0000b200ff54bb82 */ /* 0x01fe220000000a00 */
[----:B------:R-:W-:Y:S01]  /*3b00*/  ISETP.NE.AND P5, PT, R169, RZ, PT ;  /* 0x000000ffa900720c */ /* 0x000fe20003fa5270 */
[----:B------:R-:W-:Y:S03]  /*3b10*/  BSSY B2, `(.L_x_9396) ;  /* 0x000000e000027945 */ /* 0x000fe60003800000 */
[----:B------:R-:W-:Y:S02]  /*3b20*/  FSEL R95, R90, RZ, !P5 ;  /* 0x000000ff5a5f7208 */ /* 0x000fe40006800000 */
[----:B0-----:R-:W-:-:S04]  /*3b30*/  @!P3 ISETP.NE.U32.AND P5, PT, R84, RZ, PT ;  /* 0x000000ff5400b20c */ /* 0x001fc80003fa5070 */
        /* <DEDUP_REMOVED lines=11> */
.L_x_9397:
[----:B------:R-:W-:Y:S05]  /*3bf0*/  BSYNC B2 ;  /* 0x0000000000027941 */ /* 0x000fea0003800000 */
.L_x_9396:
        /* <DEDUP_REMOVED lines=11> */
.L_x_9399:
[----:B------:R-:W-:Y:S05]  /*3cb0*/  BSYNC B2 ;  /* 0x0000000000027941 */ /* 0x000fea0003800000 */
.L_x_9398:
        /* <DEDUP_REMOVED lines=11> */
.L_x_9401:
[----:B------:R-:W-:Y:S05]  /*3d70*/  BSYNC B2 ;  /* 0x0000000000027941 */ /* 0x000fea0003800000 */
.L_x_9400:
        /* <DEDUP_REMOVED lines=10> */
[----:B------:R-:W-:-:S04]  /*3e20*/  ISETP.NE.U32.AND P3, PT, R84, RZ, PT ;  /* 0x000000ff5400720c */ /* 0x000fc80003f65070 */
[----:B------:R-:W-:Y:S01]  /*3e30*/  ISETP.NE.AND.EX P3, PT, R85, RZ, PT, P3 ;  /* 0x000000ff5500720c */ /* 0x000fe20003f65330 */
[----:B------:R-:W-:-:S04]  /*3e40*/  FFMA.FTZ R85, R142, R88, R95 ;  /* 0x000000588e557223 */ /* 0x000fc8000001005f */
[----:B------:R-:W-:-:S04]  /*3e50*/  FADD.FTZ R85, R140, -R85 ;  /* 0x800000558c557221 */ /* 0x000fc80000010000 */
[----:B------:R-:W-:-:S04]  /*3e60*/  FMUL.FTZ R92, R122, R85 ;  /* 0x000000557a5c7220 */ /* 0x000fc80000410000 */
[----:B------:R-:W-:-:S07]  /*3e70*/  @P3 FADD.FTZ R92, R75, R92 ;  /* 0x0000005c4b5c3221 */ /* 0x000fce0000010000 */
.L_x_9403:
[----:B------:R-:W-:Y:S05]  /*3e80*/  BSYNC B2 ;  /* 0x0000000000027941 */ /* 0x000fea0003800000 */
.L_x_9402:
[----:B------:R-:W-:Y:S02]  /*3e90*/  ISETP.NE.U32.AND P3, PT, R86, RZ, PT ;  /* 0x000000ff5600720c */ /* 0x000fe40003f65070 */
[----:B------:R-:W-:Y:S01]  /*3ea0*/  SEL R78, R93, R78, P5 ;  /* 0x0000004e5d4e7207 */ /* 0x000fe20002800000 */
[----:B------:R-:W0:Y:S01]  /*3eb0*/  LDC R86, c[0x0][0x29c] ;  /* 0x0000a700ff567b82 */ /* 0x000e220000000800 */
[----:B------:R-:W-:Y:S02]  /*3ec0*/  ISETP.NE.AND.EX P3, PT, R87, RZ, PT, P3 ;  /* 0x000000ff5700720c */ /* 0x000fe40003f65330 */
[----:B------:R-:W-:-:S11]  /*3ed0*/  SEL R79, R92, R79, P5 ;  /* 0x0000004f5c4f7207 */ /* 0x000fd60002800000 */
[----:B------:R-:W1:Y:S01]  /*3ee0*/  @P3 LDC.64 R84, c[0x0][0x308] ;  /* 0x0000c200ff543b82 */ /* 0x000e620000000a00 */
[-C--:B0-----:R-:W-:Y:S01]  /*3ef0*/  FMUL.FTZ R91, R91, R86.reuse ;  /* 0x000000565b5b7220 */ /* 0x081fe20000410000 */
[-C--:B------:R-:W-:Y:S01]  /*3f00*/  FMUL.FTZ R90, R90, R86.reuse ;  /* 0x000000565a5a7220 */ /* 0x080fe20000410000 */
[-C--:B------:R-:W-:Y:S01]  /*3f10*/  FMUL.FTZ R93, R93, R86.reuse ;  /* 0x000000565d5d7220 */ /* 0x080fe20000410000 */
[----:B------:R-:W-:Y:S01]  /*3f20*/  FMUL.FTZ R92, R92, R86 ;  /* 0x000000565c5c7220 */ /* 0x000fe20000410000 */
[----:B-1----:R-:W-:-:S05]  /*3f30*/  @P3 IMAD.WIDE.U32 R84, R124, 0x10, R84 ;  /* 0x000000107c543825 */ /* 0x002fca00078e0054 */
[----:B------:R0:W-:Y:S01]  /*3f40*/  @P3 STG.E.128 desc[UR4][R84.64], R76 ;  /* 0x0000004c54003986 */ /* 0x0001e2000c101d04 */
[----:B------:R-:W-:-:S04]  /*3f50*/  ISETP.GT.AND P3, PT, R123, RZ, PT ;  /* 0x000000ff7b00720c */ /* 0x000fc80003f64270 */
[----:B------:R-:W-:Y:S02]  /*3f60*/  SEL R80, R91, R80, P3 ;  /* 0x000000505b507207 */ /* 0x000fe40001800000 */
[----:B------:R-:W-:Y:S02]  /*3f70*/  SEL R81, R90, R81, P3 ;  /* 0x000000515a517207 */ /* 0x000fe40001800000 */
[----:B------:R-:W-:Y:S02]  /*3f80*/  SEL R82, R93, R82, P3 ;  /* 0x000000525d527207 */ /* 0x000fe40001800000 */
[----:B------:R-:W-:Y:S01]  /*3f90*/  SEL R83, R92, R83, P3 ;  /* 0x000000535c537207 */ /* 0x000fe20001800000 */
[----:B0-----:R-:W0:Y:S02]  /*3fa0*/  @P4 LDC.64 R84, c[0x0][0x2f8] ;  /* 0x0000be00ff544b82 */ /* 0x001e240000000a00 */
[----:B0-----:R-:W-:-:S05]  /*3fb0*/  @P4 IMAD.WIDE.U32 R84, R89, 0x10, R84 ;  /* 0x0000001059544825 */ /* 0x001fca00078e0054 */
[----:B------:R0:W-:Y:S02]  /*3fc0*/  @P4 STG.E.128 desc[UR4][R84.64], R80 ;  /* 0x0000005054004986 */ /* 0x0001e4000c101d04 */
.L_x_9395:
[----:B------:R-:W-:Y:S05]  /*3fd0*/  BSYNC B1 ;  /* 0x0000000000017941 */ /* 0x000fea0003800000 */
.L_x_9394:
[----:B01234-:R-:W0:Y:S02]  /*3fe0*/  LDC.64 R84, c[0x0][0x210] ;  /* 0x00008400ff547b82 */ /* 0x01fe240000000a00 */
[----:B0-----:R-:W-:-:S05]  /*3ff0*/  IMAD R96, R84, 0x4, R96 ;  /* 0x0000000454607824 */ /* 0x001fca00078e0260 */
[----:B------:R-:W-:-:S13]  /*4000*/  ISETP.GE.AND P3, PT, R96, R85, PT ;  /* 0x000000556000720c */ /* 0x000fda0003f66270 */
[----:B------:R-:W-:Y:S05]  /*4010*/  @!P3 BRA `(.L_x_9404) ;  /* 0xffffffc80008b947 */ /* 0x000fea000383ffff */
.L_x_9314:
[----:B------:R-:W-:Y:S05]  /*4020*/  BSYNC B0 ;  /* 0x0000000000007941 */ /* 0x000fea0003800000 */
.L_x_9313:
        /* <DEDUP_REMOVED lines=83> */
[----:B------:R-:W-:Y:S01]  /*4560*/  IADD3.X R41, RZ, RZ, RZ, P6, !PT ;  /* 0x000000ffff297210 */ /* 0x000fe200037fe4ff */
[----:B------:R-:W-:-:S03]  /*4570*/  IMAD.SHL.U32 R12, R30, 0x4, RZ ;  /* 0x000000041e0c7824 */ /* 0x000fc600078e00ff */
[----:B------:R-:W-:Y:S02]  /*4580*/  SHF.L.U64.HI R41, R30, 0x2, R41 ;  /* 0x000000021e297819 */ /* 0x000fe40000010229 */
[C---:B------:R-:W-:Y:S01]  /*4590*/  IADD3 R14, P6, R12.reuse, UR6, RZ ;  /* 0x000000060c0e7c10 */ /* 0x040fe2000ffde0ff */
[----:B------:R-:W0:Y:S03]  /*45a0*/  LDS R25, [R52] ;  /* 0x0000000034197984 */ /* 0x000e260000000800 */
[C---:B------:R-:W-:Y:S01]  /*45b0*/  IADD3.X R43, R41.reuse, UR7, RZ, P6, !PT ;  /* 0x00000007292b7c10 */ /* 0x040fe2000b7fe4ff */
[----:B------:R-:W1:Y:S01]  /*45c0*/  LDS R56, [R52+0xc00] ;  /* 0x000c000034387984 */ /* 0x000e620000000800 */
[----:B------:R-:W-:Y:S02]  /*45d0*/  IADD3 R12, P6, R12, UR10, RZ ;  /* 0x0000000a0c0c7c10 */ /* 0x000fe4000ffde0ff */
        /* <DEDUP_REMOVED lines=27> */
[----:B------:R-:W-:Y:S01]  /*4790*/  FADD.FTZ R29, R29, R10 ;  /* 0x0000000a1d1d7221 */ /* 0x000fe20000010000 */
[----:B------:R-:W-:Y:S02]  /*47a0*/  FADD.FTZ R0, RZ, R0 ;  /* 0x00000000ff007221 */ /* 0x000fe40000010000 */
[----:B------:R-:W4:Y:S01]  /*47b0*/  LDS R6, [R52+0xa00] ;  /* 0x000a000034067984 */ /* 0x000f220000000800 */
[----:B------:R-:W-:Y:S02]  /*47c0*/  @P5 IMAD.X R43, RZ, RZ, R43, P6 ;  /* 0x000000ffff2b5224 */ /* 0x000fe400030e062b */
[----:B------:R-:W-:Y:S01]  /*47d0*/  FADD.FTZ R0, R0, R13 ;  /* 0x0000000d00007221 */ /* 0x000fe20000010000 */
        /* <DEDUP_REMOVED lines=29> */
[----:B---3--:R-:W-:Y:S01]  /*49b0*/  @P4 MOV R2, R12 ;  /* 0x0000000c00024202 */ /* 0x008fe20000000f00 */
[----:B------:R-:W-:Y:S01]  /*49c0*/  @P4 IMAD.MOV.U32 R3, RZ, RZ, R41 ;  /* 0x000000ffff034224 */ /* 0x000fe200078e0029 */
[----:B------:R-:W-:Y:S01]  /*49d0*/  @P4 IADD3 R12, P6, R12, 0x200, RZ ;  /* 0x000002000c0c4810 */ /* 0x000fe20007fde0ff */
[----:B0-----:R-:W-:-:S03]  /*49e0*/  FADD.FTZ R13, R10, R13 ;  /* 0x0000000d0a0d7221 */ /* 0x001fc60000010000 */
        /* <DEDUP_REMOVED lines=40> */
.L_x_9343:
[----:B0-----:R-:W-:Y:S01]  /*4c70*/  HFMA2.MMA R94, -RZ, RZ, 0, 5.9604644775390625e-08 ;  /* 0x00000001ff5e7435 */ /* 0x001fe200000001ff */
[----:B------:R-:W-:Y:S01]  /*4c80*/  BSSY B1, `(.L_x_9405) ;  /* 0x0000007000017945 */ /* 0x000fe20003800000 */
[----:B------:R-:W-:Y:S01]  /*4c90*/  IMAD.MOV.U32 R95, RZ, RZ, R179 ;  /* 0x000000ffff5f7224 */ /* 0x000fe200078e00b3 */
[----:B------:R-:W-:Y:S02]  /*4ca0*/  MOV R177, 0x1f ;  /* 0x0000001f00b17802 */ /* 0x000fe40000000f00 */
[----:B------:R-:W-:-:S07]  /*4cb0*/  MOV R92, 0xffffffff ;  /* 0xffffffff005c7802 */ /* 0x000fce0000000f00 */
[----:B-----5:R-:W-:Y:S05]  /*4cc0*/  WARPSYNC.COLLECTIVE R92, `(.L_x_9406) ;  /* 0x000000005c087348 */ /* 0x020fea0003c00000 */
[----:B------:R0:W1:Y:S02]  /*4cd0*/  SHFL.BFLY P4, R93, R95, R94, R177 ;  /* 0x0c00005e5f5d7389 */ /* 0x00006400000800b1 */
[----:B01---5:R-:W-:Y:S01]  /*4ce0*/  ENDCOLLECTIVE ;  /* 0x000000000000791b */ /* 0x023fe20003800000 */
.L_x_9406:
[----:B------:R-:W-:Y:S05]  /*4cf0*/  BSYNC B1 ;  /* 0x0000000000017941 */ /* 0x000fea0003800000 */
.L_x_9405:
        /* <DEDUP_REMOVED lines=8> */
.L_x_9407:
[----:B------:R-:W-:Y:S01]  /*4d80*/  FADD.FTZ R84, R84, R179 ;  /* 0x000000b354547221 */ /* 0x000fe20000010000 */
[----:B------:R-:W-:-:S03]  /*4d90*/  HFMA2.MMA R94, -RZ, RZ, 0, 1.1920928955078125e-07 ;  /* 0x00000002ff5e7435 */ /* 0x000fc600000001ff */
[----:B------:R-:W-:Y:S01]  /*4da0*/  IMAD.MOV.U32 R95, RZ, RZ, R84 ;  /* 0x000000ffff5f7224 */ /* 0x000fe200078e0054 */
[----:B------:R-:W-:-:S07]  /*4db0*/  MOV R85, R93 ;  /* 0x0000005d00557202 */ /* 0x000fce0000000f00 */
[----:B------:R-:W-:Y:S05]  /*4dc0*/  WARPSYNC.COLLECTIVE R92, `(.L_x_9408) ;  /* 0x000000005c087348 */ /* 0x000fea0003c00000 */
[----:B------:R0:W1:Y:S02]  /*4dd0*/  SHFL.BFLY P4, R93, R95, R94, R177 ;  /* 0x0c00005e5f5d7389 */ /* 0x00006400000800b1 */
[----:B01----:R-:W-:Y:S01]  /*4de0*/  ENDCOLLECTIVE ;  /* 0x000000000000791b */ /* 0x003fe20003800000 */
.L_x_9408:
[----:B------:R-:W-:-:S05]  /*4df0*/  FADD.FTZ R85, R85, R180 ;  /* 0x000000b455557221 */ /* 0x000fca0000010000 */
[----:B------:R-:W-:Y:S02]  /*4e00*/  MOV R95, R85 ;  /* 0x00000055005f7202 */ /* 0x000fe40000000f00 */
[----:B------:R-:W-:-:S07]  /*4e10*/  MOV R87, R93 ;  /* 0x0000005d00577202 */ /* 0x000fce0000000f00 */
[----:B------:R-:W-:Y:S05]  /*4e20*/  WARPSYNC.COLLECTIVE R92, `(.L_x_9409) ;  /* 0x000000005c087348 */ /* 0x000fea0003c00000 */
[----:B------:R0:W1:Y:S02]  /*4e30*/  SHFL.BFLY P4, R93, R95, R94, R177 ;  /* 0x0c00005e5f5d7389 */ /* 0x00006400000800b1 */
[----:B01----:R-:W-:Y:S01]  /*4e40*/  ENDCOLLECTIVE ;  /* 0x000000000000791b */ /* 0x003fe20003800000 */
.L_x_9409:
[----:B------:R-:W-:Y:S01]  /*4e50*/  FADD.FTZ R87, R84, R87 ;  /* 0x0000005754577221 */ /* 0x000fe20000010000 */
[----:B------:R-:W-:-:S03]  /*4e60*/  HFMA2.MMA R94, -RZ, RZ, 0, 2.384185791015625e-07 ;  /* 0x00000004ff5e7435 */ /* 0x000fc600000001ff */
[----:B------:R-:W-:Y:S01]  /*4e70*/  IMAD.MOV.U32 R95, RZ, RZ, R87 ;  /* 0x000000ffff5f7224 */ /* 0x000fe200078e0057 */
[----:B------:R-:W-:-:S07]  /*4e80*/  MOV R86, R93 ;  /* 0x0000005d00567202 */ /* 0x000fce0000000f00 */
[----:B------:R-:W-:Y:S05]  /*4e90*/  WARPSYNC.COLLECTIVE R92, `(.L_x_9410) ;  /* 0x000000005c087348 */ /* 0x000fea0003c00000 */
[----:B------:R0:W1:Y:S02]  /*4ea0*/  SHFL.BFLY P4, R93, R95, R94, R177 ;  /* 0x0c00005e5f5d7389 */ /* 0x00006400000800b1 */
[----:B01----:R-:W-:Y:S01]  /*4eb0*/  ENDCOLLECTIVE ;  /* 0x000000000000791b */ /* 0x003fe20003800000 */
.L_x_9410:
[----:B------:R-:W-:-:S05]  /*4ec0*/  FADD.FTZ R86, R85, R86 ;  /* 0x0000005655567221 */ /* 0x000fca0000010000 */
[----:B------:R-:W-:Y:S02]  /*4ed0*/  MOV R95, R86 ;  /* 0x00000056005f7202 */ /* 0x000fe40000000f00 */
[----:B------:R-:W-:-:S07]  /*4ee0*/  MOV R88, R93 ;  /* 0x0000005d00587202 */ /* 0x000fce0000000f00 */
[----:B------:R-:W-:Y:S05]  /*4ef0*/  WARPSYNC.COLLECTIVE R92, `(.L_x_9411) ;  /* 0x000000005c087348 */ /* 0x000fea0003c00000 */
[----:B------:R0:W1:Y:S02]  /*4f00*/  SHFL.BFLY P4, R93, R95, R94, R177 ;  /* 0x0c00005e5f5d7389 */ /* 0x00006400000800b1 */
[----:B01----:R-:W-:Y:S01]  /*4f10*/  ENDCOLLECTIVE ;  /* 0x000000000000791b */ /* 0x003fe20003800000 */
.L_x_9411:
[----:B------:R-:W-:Y:S01]  /*4f20*/  FADD.FTZ R88, R87, R88 ;  /* 0x0000005857587221 */ /* 0x000fe20000010000 */
[----:B------:R-:W-:-:S03]  /*4f30*/  HFMA2.MMA R94, -RZ, RZ, 0, 4.76837158203125e-07 ;  /* 0x00000008ff5e7435 */ /* 0x000fc600000001ff */
[----:B------:R-:W-:Y:S01]  /*4f40*/  IMAD.MOV.U32 R95, RZ, RZ, R88 ;  /* 0x000000ffff5f7224 */ /* 0x000fe200078e0058 */
[----:B------:R-:W-:-:S07]  /*4f50*/  MOV R89, R93 ;  /* 0x0000005d00597202 */ /* 0x000fce0000000f00 */
[----:B------:R-:W-:Y:S05]  /*4f60*/  WARPSYNC.COLLECTIVE R92, `(.L_x_9412) ;  /* 0x000000005c087348 */ /* 0x000fea0003c00000 */
[----:B------:R0:W1:Y:S02]  /*4f70*/  SHFL.BFLY P4, R93, R95, R94, R177 ;  /* 0x0c00005e5f5d7389 */ /* 0x00006400000800b1 */
[----:B01----:R-:W-:Y:S01]  /*4f80*/  ENDCOLLECTIVE ;  /* 0x000000000000791b */ /* 0x003fe20003800000 */
.L_x_9412:
[----:B------:R-:W-:-:S05]  /*4f90*/  FADD.FTZ R89, R86, R89 ;  /* 0x0000005956597221 */ /* 0x000fca0000010000 */
[----:B------:R-:W-:Y:S02]  /*4fa0*/  MOV R95, R89 ;  /* 0x00000059005f7202 */ /* 0x000fe40000000f00 */
[----:B------:R-:W-:-:S07]  /*4fb0*/  MOV R91, R93 ;  /* 0x0000005d005b7202 */ /* 0x000fce0000000f00 */
[----:B------:R-:W-:Y:S05]  /*4fc0*/  WARPSYNC.COLLECTIVE R92, `(.L_x_9413) ;  /* 0x000000005c087348 */ /* 0x000fea0003c00000 */
[----:B------:R0:W1:Y:S02]  /*4fd0*/  SHFL.BFLY P4, R93, R95, R94, R177 ;  /* 0x0c00005e5f5d7389 */ /* 0x00006400000800b1 */
[----:B01----:R-:W-:Y:S01]  /*4fe0*/  ENDCOLLECTIVE ;  /* 0x000000000000791b */ /* 0x003fe20003800000 */
.L_x_9413:
[----:B------:R-:W-:Y:S01]  /*4ff0*/  FADD.FTZ R91, R88, R91 ;  /* 0x0000005b585b7221 */ /* 0x000fe20000010000 */
[----:B------:R-:W-:-:S03]  /*5000*/  HFMA2.MMA R94, -RZ, RZ, 0, 9.5367431640625e-07 ;  /* 0x00000010ff5e7435 */ /* 0x000fc600000001ff */
[----:B------:R-:W-:Y:S01]  /*5010*/  IMAD.MOV.U32 R95, RZ, RZ, R91 ;  /* 0x000000ffff5f7224 */ /* 0x000fe200078e005b */
[----:B------:R-:W-:-:S07]  /*5020*/  MOV R90, R93 ;  /* 0x0000005d005a7202 */ /* 0x000fce0000000f00 */
[----:B------:R-:W-:Y:S05]  /*5030*/  WARPSYNC.COLLECTIVE R92, `(.L_x_9414) ;  /* 0x000000005c087348 */ /* 0x000fea0003c00000 */
[----:B------:R0:W1:Y:S02]  /*5040*/  SHFL.BFLY P4, R93, R95, R94, R177 ;  /* 0x0c00005e5f5d7389 */ /* 0x00006400000800b1 */
[----:B01----:R-:W-:Y:S01]  /*5050*/  ENDCOLLECTIVE ;  /* 0x000000000000791b */ /* 0x003fe20003800000 */
.L_x_9414:
[----:B------:R-:W-:-:S05]  /*5060*/  FADD.FTZ R90, R89, R90 ;  /* 0x0000005a595a7221 */ /* 0x000fca0000010000 */
[----:B------:R-:W-:Y:S02]  /*5070*/  MOV R95, R90 ;  /* 0x0000005a005f7202 */ /* 0x000fe40000000f00 */
[----:B------:R-:W-:-:S07]  /*5080*/  MOV R84, R93 ;  /* 0x0000005d00547202 */ /* 0x000fce0000000f00 */
[----:B------:R-:W-:Y:S05]  /*5090*/  WARPSYNC.COLLECTIVE R92, `(.L_x_9415) ;  /* 0x000000005c087348 */ /* 0x000fea0003c00000 */
[----:B------:R0:W1:Y:S02]  /*50a0*/  SHFL.BFLY P4, R93, R95, R94, R177 ;  /* 0x0c00005e5f5d7389 */ /* 0x00006400000800b1 */
[----:B01----:R-:W-:Y:S01]  /*50b0*/  ENDCOLLECTIVE ;  /* 0x000000000000791b */ /* 0x003fe20003800000 */
.L_x_9415:
[----:B------:R-:W-:Y:S01]  /*50c0*/  MOV R85, R93 ;  /* 0x0000005d00557202 */ /* 0x000fe20000000f00 */
[----:B------:R-:W-:Y:S06]  /*50d0*/  BRA `(.L_x_9416) ;  /* 0xffffffcc00b07947 */ /* 0x000fec000383ffff */
.L_x_9417:
        /* <DEDUP_REMOVED lines=10> */
.L_x_11818:


//--------------------- .text._ZN10layer_norm13ln_bwd_kernelINS_13Kernel_traitsI6__halfffffjLj768ELj1ELj4ELj1ELj16ENS_18Kernel_traits_baseILj768ES2_ffffjLj128EEEEELb0ELb0ELb1ELb1EEEvNS_9BwdParamsE --------------------------
	.section	.text._ZN10layer_norm13ln_bwd_kernelINS_13Kernel_traitsI6__halfffffjLj768ELj1ELj4ELj1ELj16ENS_18Kernel_traits_baseILj768ES2_ffffjLj128EEEEELb0ELb0ELb1ELb1EEEvNS_9BwdParamsE,"ax",@progbits
	.align	128
        .global         _ZN10layer_norm13ln_bwd_kernelINS_13Kernel_traitsI6__halfffffjLj768ELj1ELj4ELj1ELj16ENS_18Kernel_traits_baseILj768ES2_ffffjLj128EEEEELb0ELb0ELb1ELb1EEEvNS_9BwdParamsE
        .type           _ZN10layer_norm13ln_bwd_kernelINS_13Kernel_traitsI6__halfffffjLj768ELj1ELj4ELj1ELj16ENS_18Kernel_traits_baseILj768ES2_ffffjLj128EEEEELb0ELb0ELb1ELb1EEEvNS_9BwdParamsE,@function
        .size           _ZN10layer_norm13ln_bwd_kernelINS_13Kernel_traitsI6__halfffffjLj768ELj1ELj4ELj1ELj16ENS_18Kernel_traits_baseILj768ES2_ffffjLj128EEEEELb0ELb0ELb1ELb1EEEvNS_9BwdParamsE,(.L_x_11819 - _ZN10layer_norm13ln_bwd_kernelINS_13Kernel_traitsI6__halfffffjLj768ELj1ELj4ELj1ELj16ENS_18Kernel_traits_baseILj768ES2_ffffjLj128EEEEELb0ELb0ELb1ELb1EEEvNS_9BwdParamsE)
        .other          _ZN10layer_norm13ln_bwd_kernelINS_13Kernel_traitsI6__halfffffjLj768ELj1ELj4ELj1ELj16ENS_18Kernel_traits_baseILj768ES2_ffffjLj128EEEEELb0ELb0ELb1ELb1EEEvNS_9BwdParamsE,@"STO_CUDA_ENTRY STV_DEFAULT"
_ZN10layer_norm13ln_bwd_kernelINS_13Kernel_traitsI6__halfffffjLj768ELj1ELj4ELj1ELj16ENS_18Kernel_traits_baseILj768ES2_ffffjLj128EEEEELb0ELb0ELb1ELb1EEEvNS_9BwdParamsE:
.text._ZN10layer_norm13ln_bwd_kernelINS_13Kernel_traitsI6__halfffffjLj768ELj1ELj4ELj1ELj16ENS_18Kernel_traits_baseILj768ES2_ffffjLj128EEEEELb0ELb0ELb1ELb1EEEvNS_9BwdParamsE:
        /* <DEDUP_REMOVED lines=38> */
.L_x_9419:
[----:B------:R-:W-:Y:S01]  /*0260*/  SHF.L.U32 R0, R169, 0x3, RZ ;  /* 0x00000003a9007819 */ /* 0x000fe200000006ff */
[----:B------:R-:W-:Y:S01]  /*0270*/  ULDC.64 UR6, c[0x0][0x260] ;  /* 0x0000980000067ab9 */ /* 0x000fe20000000a00 */
[----:B------:R-:W0:Y:S02]  /*0280*/  LDC.U8 R183, c[0x0][0x2a0] ;  /* 0x0000a800ffb77b82 */ /* 0x000e240000000000 */
[----:B------:R-:W-:-:S04]  /*0290*/  LOP3.LUT R0, R0, 0xf8, RZ, 0xc0, !PT ;  /* 0x000000f800007812 */ /* 0x000fc800078ec0ff */
[----:B------:R-:W-:-:S04]  /*02a0*/  IADD3 R2, P0, R0, UR6, RZ ;  /* 0x0000000600027c10 */ /* 0x000fc8000ff1e0ff */
[----:B------:R-:W-:-:S05]  /*02b0*/  IADD3.X R3, RZ, UR7, RZ, P0, !PT ;  /* 0x00000007ff037c10 */ /* 0x000fca00087fe4ff */
[----:B------:R-:W2:Y:S04]  /*02c0*/  LDG.E.64 R164, desc[UR4][R2.64] ;  /* 0x0000000402a47981 */ /* 0x000ea8000c1e1b00 */
[----:B------:R-:W3:Y:S04]  /*02d0*/  LDG.E.64 R160, desc[UR4][R2.64+0x100] ;  /* 0x0001000402a07981 */ /* 0x000ee8000c1e1b00 */
[----:B------:R-:W4:Y:S04]  /*02e0*/  LDG.E.64 R156, desc[UR4][R2.64+0x200] ;  /* 0x00020004029c7981 */ /* 0x000f28000c1e1b00 */
[----:B------:R-:W5:Y:S04]  /*02f0*/  LDG.E.64 R152, desc[UR4][R2.64+0x300] ;  /* 0x0003000402987981 */ /* 0x000f68000c1e1b00 */
[----:B------:R-:W5:Y:S04]  /*0300*/  LDG.E.64 R148, desc[UR4][R2.64+0x400] ;  /* 0x0004000402947981 */ /* 0x000f68000c1e1b00 */
[----:B------:R-:W5:Y:S01]  /*0310*/  LDG.E.64 R144, desc[UR4][R2.64+0x500] ;  /* 0x0005000402907981 */ /* 0x000f62000c1e1b00 */
        /* <DEDUP_REMOVED lines=24> */
[--C-:B--2---:R-:W-:Y:S01]  /*04a0*/  SHF.R.U64 R166, R164, 0x10, R165.reuse ;  /* 0x00000010a4a67819 */ /* 0x104fe200000012a5 */
[----:B------:R-:W-:Y:S01]  /*04b0*/  HADD2.F32 R167, -RZ, R164.H0_H0 ;  /* 0x200000a4ffa77230 */ /* 0x000fe20000004100 */
[----:B------:R-:W-:Y:S01]  /*04c0*/  SHF.R.U32.HI R164, RZ, 0x10, R165 ;  /* 0x00000010ffa47819 */ /* 0x000fe200000116a5 */
[----:B------:R-:W-:Y:S01]  /*04d0*/  HADD2.F32 R165, -RZ, R165.H0_H0 ;  /* 0x200000a5ffa57230 */ /* 0x000fe20000004100 */
[--C-:B---3--:R-:W-:Y:S01]  /*04e0*/  SHF.R.U64 R162, R160, 0x10, R161.reuse ;  /* 0x00000010a0a27819 */ /* 0x108fe200000012a1 */
[----:B------:R-:W-:Y:S01]  /*04f0*/  HADD2.F32 R163, -RZ, R160.H0_H0 ;  /* 0x200000a0ffa37230 */ /* 0x000fe20000004100 */
[----:B------:R-:W-:Y:S01]  /*0500*/  SHF.R.U32.HI R160, RZ, 0x10, R161 ;  /* 0x00000010ffa07819 */ /* 0x000fe200000116a1 */
[----:B------:R-:W-:Y:S01]  /*0510*/  HADD2.F32 R161, -RZ, R161.H0_H0 ;  /* 0x200000a1ffa17230 */ /* 0x000fe20000004100 */
[--C-:B----4-:R-:W-:Y:S01]  /*0520*/  SHF.R.U64 R158, R156, 0x10, R157.reuse ;  /* 0x000000109c9e7819 */ /* 0x110fe2000000129d */
[----:B------:R-:W-:Y:S01]  /*0530*/  HADD2.F32 R159, -RZ, R156.H0_H0 ;  /* 0x2000009cff9f7230 */ /* 0x000fe20000004100 */
[----:B------:R-:W-:Y:S01]  /*0540*/  SHF.R.U32.HI R156, RZ, 0x10, R157 ;  /* 0x00000010ff9c7819 */ /* 0x000fe2000001169d */
[----:B------:R-:W-:Y:S01]  /*0550*/  HADD2.F32 R157, -RZ, R157.H0_H0 ;  /* 0x2000009dff9d7230 */ /* 0x000fe20000004100 */
[--C-:B-----5:R-:W-:Y:S01]  /*0560*/  SHF.R.U64 R154, R152, 0x10, R153.reuse ;  /* 0x00000010989a7819 */ /* 0x120fe20000001299 */
[----:B------:R-:W-:Y:S01]  /*0570*/  HADD2.F32 R155, -RZ, R152.H0_H0 ;  /* 0x20000098ff9b7230 */ /* 0x000fe20000004100 */
[----:B------:R-:W-:Y:S01]  /*0580*/  SHF.R.U32.HI R152, RZ, 0x10, R153 ;  /* 0x00000010ff987819 */ /* 0x000fe20000011699 */
[----:B------:R-:W-:Y:S01]  /*0590*/  HADD2.F32 R153, -RZ, R153.H0_H0 ;  /* 0x20000099ff997230 */ /* 0x000fe20000004100 */
[--C-:B------:R-:W-:Y:S01]  /*05a0*/  SHF.R.U64 R150, R148, 0x10, R149.reuse ;  /* 0x0000001094967819 */ /* 0x100fe20000001295 */
[----:B------:R-:W-:Y:S01]  /*05b0*/  HADD2.F32 R151, -RZ, R148.H0_H0 ;  /* 0x20000094ff977230 */ /* 0x000fe20000004100 */
[----:B------:R-:W-:Y:S01]  /*05c0*/  SHF.R.U32.HI R148, RZ, 0x10, R149 ;  /* 0x00000010ff947819 */ /* 0x000fe20000011695 */
[----:B------:R-:W-:Y:S01]  /*05d0*/  HADD2.F32 R149, -RZ, R149.H0_H0 ;  /* 0x20000095ff957230 */ /* 0x000fe20000004100 */
[--C-:B------:R-:W-:Y:S01]  /*05e0*/  SHF.R.U64 R146, R144, 0x10, R145.reuse ;  /* 0x0000001090927819 */ /* 0x100fe20000001291 */
[----:B------:R-:W-:Y:S01]  /*05f0*/  HADD2.F32 R147, -RZ, R144.H0_H0 ;  /* 0x20000090ff937230 */ /* 0x000fe20000004100 */
[----:B------:R-:W-:Y:S01]  /*0600*/  SHF.R.U32.HI R144, RZ, 0x10, R145 ;  /* 0x00000010ff907819 */ /* 0x000fe20000011691 */
        /* <DEDUP_REMOVED lines=12> */
[----:B0-----:R-:W-:-:S07]  /*06d0*/  HADD2.F32 R144, -RZ, R144.H0_H0 ;  /* 0x20000090ff907230 */ /* 0x001fce0000004100 */
.L_x_9484:
        /* <DEDUP_REMOVED lines=18> */
[C---:B------:R-:W-:Y:S02]  /*0800*/  IADD3 R189, R143.reuse, 0x40, RZ ;  /* 0x000000408fbd7810 */ /* 0x040fe40007ffe0ff */
[C---:B------:R-:W-:Y:S01]  /*0810*/  IADD3 R179, R143.reuse, 0x60, RZ ;  /* 0x000000608fb37810 */ /* 0x040fe20007ffe0ff */
[----:B-1----:R-:W-:-:S04]  /*0820*/  IMAD.WIDE.U32 R138, R143, 0x10, R140 ;  /* 0x000000108f8a7825 */ /* 0x002fc800078e008c */
[----:B------:R-:W-:-:S04]  /*0830*/  IMAD.WIDE.U32 R136, R191, 0x10, R140 ;  /* 0x00000010bf887825 */ /* 0x000fc800078e008c */
        /* <DEDUP_REMOVED lines=11> */
[C---:B------:R-:W-:Y:S01]  /*08f0*/  IADD3 R69, R143.reuse, 0x80, RZ ;  /* 0x000000808f457810 */ /* 0x040fe20007ffe0ff */
[----:B------:R0:W5:Y:S01]  /*0900*/  LDG.E.128 R52, desc[UR4][R138.64] ;  /* 0x000000048a347981 */ /* 0x000162000c1e1d00 */
[----:B------:R-:W-:-:S03]  /*0910*/  IADD3 R73, R143, 0xa0, RZ ;  /* 0x000000a08f497810 */ /* 0x000fc60007ffe0ff */
[--C-:B------:R-:W-:Y:S01]  /*0920*/  IMAD.WIDE.U32 R68, R69, 0x10, R140.reuse ;  /* 0x0000001045447825 */ /* 0x100fe200078e008c */
[----:B------:R0:W5:Y:S03]  /*0930*/  LDG.E.128 R56, desc[UR4][R136.64] ;  /* 0x0000000488387981 */ /* 0x000166000c1e1d00 */
[----:B------:R-:W-:Y:S01]  /*0940*/  IMAD.WIDE.U32 R72, R73, 0x10, R140 ;  /* 0x0000001049487825 */ /* 0x000fe200078e008c */
[----:B------:R0:W5:Y:S04]  /*0950*/  LDG.E.128 R60, desc[UR4][R134.64] ;  /* 0x00000004863c7981 */ /* 0x000168000c1e1d00 */
[----:B------:R0:W5:Y:S04]  /*0960*/  LDG.E.128 R64, desc[UR4][R132.64] ;  /* 0x0000000484407981 */ /* 0x000168000c1e1d00 */
[----:B------:R-:W5:Y:S04]  /*0970*/  LDG.E.128 R68, desc[UR4][R68.64] ;  /* 0x0000000444447981 */ /* 0x000f68000c1e1d00 */
[----:B------:R-:W5:Y:S01]  /*0980*/  LDG.E.128 R72, desc[UR4][R72.64] ;  /* 0x0000000448487981 */ /* 0x000f62000c1e1d00 */
[----:B------:R-:W-:-:S02]  /*0990*/  MOV R85, RZ ;  /* 0x000000ff00557202 */ /* 0x000fc40000000f00 */
[----:B------:R-:W-:Y:S01]  /*09a0*/  MOV R86, RZ ;  /* 0x000000ff00567202 */ /* 0x000fe20000000f00 */
[----:B0-----:R-:W-:Y:S06]  /*09b0*/  BRA `(.L_x_9423) ;  /* 0x0000000c007c7947 */ /* 0x001fec0003800000 */
.L_x_9422:
[----:B------:R-:W0:Y:S01]  /*09c0*/  LDC.64 R96, c[0x0][0x250] ;  /* 0x00009400ff607b82 */ /* 0x000e220000000a00 */
[----:B------:R-:W-:-:S05]  /*09d0*/  IADD3 R0, R86, -0x1, RZ ;  /* 0xffffffff56007810 */ /* 0x000fca0007ffe0ff */
[----:B------:R-:W-:Y:S02]  /*09e0*/  IMAD R0, R0, R193, RZ ;  /* 0x000000c100007224 */ /* 0x000fe400078e02ff */
[----:B------:R-:W1:Y:S03]  /*09f0*/  LDC.64 R120, c[0x0][0x238] ;  /* 0x00008e00ff787b82 */ /* 0x000e660000000a00 */
[----:B------:R-:W-:-:S04]  /*0a00*/  SHF.R.S32.HI R85, RZ, 0x1f, R0 ;  /* 0x0000001fff557819 */ /* 0x000fc80000011400 */
[----:B------:R-:W-:Y:S01]  /*0a10*/  LEA.HI R85, R85, R0, RZ, 0x2 ;  /* 0x0000000055557211 */ /* 0x000fe200078f10ff */
[----:B------:R-:W2:Y:S01]  /*0a20*/  LDC.64 R2, c[0x0][0x2b8] ;  /* 0x0000ae00ff027b82 */ /* 0x000ea20000000a00 */
[----:B0-----:R-:W-:Y:S02]  /*0a30*/  IMAD.WIDE R96, R168, 0x4, R96 ;  /* 0x00000004a8607825 */ /* 0x001fe400078e0260 */
[----:B------:R-:W-:-:S03]  /*0a40*/  LEA.HI.SX32 R125, R85, R186, 0x1e ;  /* 0x000000ba557d7211 */ /* 0x000fc600078ff2ff */
[----:B------:R0:W3:Y:S01]  /*0a50*/  LDG.E R171, desc[UR4][R96.64] ;  /* 0x0000000460ab7981 */ /* 0x0000e2000c1e1900 */
[----:B-1----:R-:W-:-:S06]  /*0a60*/  IMAD.WIDE.U32 R128, R143, 0x10, R120 ;  /* 0x000000108f807825 */ /* 0x002fcc00078e0078 */
[----:B------:R-:W4:Y:S01]  /*0a70*/  LDG.E.128 R128, desc[UR4][R128.64] ;  /* 0x0000000480807981 */ /* 0x000f22000c1e1d00 */
[----:B------:R-:W-:-:S04]  /*0a80*/  IMAD.WIDE.U32 R88, R191, 0x10, R120 ;  /* 0x00000010bf587825 */ /* 0x000fc800078e0078 */
[----:B--2---:R-:W-:Y:S02]  /*0a90*/  IMAD.WIDE.U32 R84, R125, 0x10, R2 ;  /* 0x000000107d547825 */ /* 0x004fe400078e0002 */
[----:B------:R-:W2:Y:S02]  /*0aa0*/  LDG.E.128 R88, desc[UR4][R88.64] ;  /* 0x0000000458587981 */ /* 0x000ea4000c1e1d00 */
[--C-:B0-----:R-:W-:Y:S02]  /*0ab0*/  IMAD.WIDE.U32 R96, R189, 0x10, R120.reuse ;  /* 0x00000010bd607825 */ /* 0x101fe400078e0078 */
[----:B------:R-:W2:Y:S01]  /*0ac0*/  LDG.E.128 R84, desc[UR4][R84.64] ;  /* 0x0000000454547981 */ /* 0x000ea2000c1e1d00 */
[----:B------:R-:W-:Y:S01]  /*0ad0*/  IADD3 R93, R125, 0x20, RZ ;  /* 0x000000207d5d7810 */ /* 0x000fe20007ffe0ff */
[----:B------:R-:W-:Y:S02]  /*0ae0*/  IMAD.WIDE.U32 R104, R179, 0x10, R120 ;  /* 0x00000010b3687825 */ /* 0x000fe400078e0078 */
[----:B------:R-:W2:Y:S04]  /*0af0*/  LDG.E.128 R96, desc[UR4][R96.64] ;  /* 0x0000000460607981 */ /* 0x000ea8000c1e1d00 */
[----:B------:R-:W2:Y:S01]  /*0b00*/  LDG.E.128 R104, desc[UR4][R104.64] ;  /* 0x0000000468687981 */ /* 0x000ea2000c1e1d00 */
[----:B------:R-:W-:Y:S01]  /*0b10*/  IMAD.WIDE.U32 R92, R93, 0x10, R2 ;  /* 0x000000105d5c7825 */ /* 0x000fe200078e0002 */
[----:B------:R-:W-:-:S05]  /*0b20*/  IADD3 R101, R125, 0x40, RZ ;  /* 0x000000407d657810 */ /* 0x000fca0007ffe0ff */
        /* <DEDUP_REMOVED lines=8> */
[----:B------:R-:W-:Y:S02]  /*0bb0*/  IADD3 R117, R125, 0x80, RZ ;  /* 0x000000807d757810 */ /* 0x000fe40007ffe0ff */
[----:B------:R-:W-:-:S03]  /*0bc0*/  IADD3 R175, R143, 0xa0, RZ ;  /* 0x000000a08faf7810 */ /* 0x000fc60007ffe0ff */
[----:B------:R-:W2:Y:S01]  /*0bd0*/  LDG.E.128 R112, desc[UR4][R112.64] ;  /* 0x0000000470707981 */ /* 0x000ea2000c1e1d00 */
[----:B------:R-:W-:-:S04]  /*0be0*/  IMAD.WIDE.U32 R116, R117, 0x10, R2 ;  /* 0x0000001075747825 */ /* 0x000fc800078e0002 */
[----:B------:R-:W-:Y:S02]  /*0bf0*/  IMAD.WIDE.U32 R120, R175, 0x10, R120 ;  /* 0x00000010af787825 */ /* 0x000fe400078e0078 */
[----:B------:R-:W2:Y:S01]  /*0c00*/  LDG.E.128 R116, desc[UR4][R116.64] ;  /* 0x0000000474747981 */ /* 0x000ea2000c1e1d00 */
[----:B------:R-:W-:-:S03]  /*0c10*/  IADD3 R125, R125, 0xa0, RZ ;  /* 0x000000a07d7d7810 */ /* 0x000fc60007ffe0ff */
[----:B------:R-:W2:Y:S02]  /*0c20*/  LDG.E.128 R120, desc[UR4][R120.64] ;  /* 0x0000000478787981 */ /* 0x000ea4000c1e1d00 */
[----:B------:R-:W-:-:S06]  /*0c30*/  IMAD.WIDE.U32 R124, R125, 0x10, R2 ;  /* 0x000000107d7c7825 */ /* 0x000fcc00078e0002 */
[----:B------:R-:W2:Y:S01]  /*0c40*/  LDG.E.128 R124, desc[UR4][R124.64] ;  /* 0x000000047c7c7981 */ /* 0x000ea2000c1e1d00 */
[----:B------:R-:W-:Y:S02]  /*0c50*/  MOV R2, UR12 ;  /* 0x0000000c00027c02 */ /* 0x000fe40008000f00 */
[----:B------:R-:W-:Y:S02]  /*0c60*/  MOV R0, UR13 ;  /* 0x0000000d00007c02 */ /* 0x000fe40008000f00 */
[----:B------:R-:W-:-:S04]  /*0c70*/  ISETP.NE.U32.AND P0, PT, R2, RZ, PT ;  /* 0x000000ff0200720c */ /* 0x000fc80003f05070 */
[----:B------:R-:W-:-:S13]  /*0c80*/  ISETP.NE.AND.EX P0, PT, R0, RZ, PT, P0 ;  /* 0x000000ff0000720c */ /* 0x000fda0003f05300 */
[--C-:B------:R-:W-:Y:S01]  /*0c90*/  @P0 IMAD.WIDE.U32 R172, R173, 0x10, R140.reuse ;  /* 0x00000010adac0825 */ /* 0x100fe200078e008c */
[----:B------:R-:W5:Y:S03]  /*0ca0*/  @P0 LDG.E.128 R52, desc[UR4][R138.64] ;  /* 0x000000048a340981 */ /* 0x000f66000c1e1d00 */
[----:B------:R-:W-:Y:S01]  /*0cb0*/  @P0 IMAD.WIDE.U32 R174, R175, 0x10, R140 ;  /* 0x00000010afae0825 */ /* 0x000fe200078e008c */
[----:B------:R-:W5:Y:S04]  /*0cc0*/  @P0 LDG.E.128 R56, desc[UR4][R136.64] ;  /* 0x0000000488380981 */ /* 0x000f68000c1e1d00 */
[----:B------:R-:W5:Y:S04]  /*0cd0*/  @P0 LDG.E.128 R60, desc[UR4][R134.64] ;  /* 0x00000004863c0981 */ /* 0x000f68000c1e1d00 */
[----:B------:R-:W5:Y:S04]  /*0ce0*/  @P0 LDG.E.128 R64, desc[UR4][R132.64] ;  /* 0x0000000484400981 */ /* 0x000f68000c1e1d00 */
[----:B------:R0:W5:Y:S04]  /*0cf0*/  @P0 LDG.E.128 R68, desc[UR4][R172.64] ;  /* 0x00000004ac440981 */ /* 0x000168000c1e1d00 */
[----:B------:R1:W5:Y:S01]  /*0d00*/  @P0 LDG.E.128 R72, desc[UR4][R174.64] ;  /* 0x00000004ae480981 */ /* 0x000362000c1e1d00 */
[----:B------:R-:W-:-:S04]  /*0d10*/  ISETP.NE.AND P0, PT, R183, RZ, PT ;  /* 0x000000ffb700720c */ /* 0x000fc80003f05270 */
[----:B---3--:R-:W-:-:S05]  /*0d20*/  FSEL R140, R171, RZ, !P0 ;  /* 0x000000ffab8c7208 */ /* 0x008fca0004000000 */
[C---:B----4-:R-:W-:Y:S01]  /*0d30*/  FADD.FTZ R129, -R140.reuse, R129 ;  /* 0x000000818c817221 */ /* 0x050fe20000010100 */
[C---:B------:R-:W-:Y:S01]  /*0d40*/  FADD.FTZ R3, -R140.reuse, R128 ;  /* 0x000000808c037221 */ /* 0x040fe20000010100 */
[----:B------:R-:W-:Y:S02]  /*0d50*/  FADD.FTZ R131, -R140, R131 ;  /* 0x000000838c837221 */ /* 0x000fe40000010100 */
[----:B-----5:R-:W-:Y:S01]  /*0d60*/  FMUL.FTZ R128, R142, R129 ;  /* 0x000000818e807220 */ /* 0x020fe20000410000 */
[----:B------:R-:W-:Y:S01]  /*0d70*/  FADD.FTZ R141, -R140, R130 ;  /* 0x000000828c8d7221 */ /* 0x000fe20000010100 */
[----:B------:R-:W-:Y:S02]  /*0d80*/  FMUL.FTZ R130, R142, R131 ;  /* 0x000000838e827220 */ /* 0x000fe40000410000 */
[----:B--2---:R-:W-:Y:S01]  /*0d90*/  FFMA.FTZ R5, R85, R128, R5 ;  /* 0x0000008055057223 */ /* 0x004fe20000010005 */
[----:B------:R-:W-:Y:S01]  /*0da0*/  FADD.FTZ R41, R41, R85 ;  /* 0x0000005529297221 */ /* 0x000fe20000010000 */
[----:B------:R-:W-:Y:S01]  /*0db0*/  FMUL.FTZ R131, R166, R85 ;  /* 0x00000055a6837220 */ /* 0x000fe20000410000 */
[----:B------:R-:W-:Y:S01]  /*0dc0*/  FADD.FTZ R85, -R140, R90 ;  /* 0x0000005a8c557221 */ /* 0x000fe20000010100 */
[----:B------:R-:W-:Y:S01]  /*0dd0*/  FFMA.FTZ R7, R87, R130, R7 ;  /* 0x0000008257077223 */ /* 0x000fe20000010007 */
[----:B------:R-:W-:Y:S01]  /*0de0*/  FADD.FTZ R43, R43, R87 ;  /* 0x000000572b2b7221 */ /* 0x000fe20000010000 */
[----:B------:R-:W-:Y:S01]  /*0df0*/  FMUL.FTZ R171, R164, R87 ;  /* 0x00000057a4ab7220 */ /* 0x000fe20000410000 */
[----:B------:R-:W-:Y:S01]  /*0e00*/  FADD.FTZ R87, -R140, R91 ;  /* 0x0000005b8c577221 */ /* 0x000fe20000010100 */
[----:B------:R-:W-:Y:S01]  /*0e10*/  FMUL.FTZ R91, R142, R85 ;  /* 0x000000558e5b7220 */ /* 0x000fe20000410000 */
[----:B------:R-:W-:-:S02]  /*0e20*/  FADD.FTZ R85, -R140, R98 ;  /* 0x000000628c557221 */ /* 0x000fc40000010100 */
[----:B------:R-:W-:Y:S01]  /*0e30*/  FMUL.FTZ R90, R142, R87 ;  /* 0x000000578e5a7220 */ /* 0x000fe20000410000 */
[----:B------:R-:W-:Y:S01]  /*0e40*/  FADD.FTZ R87, -R140, R99 ;  /* 0x000000638c577221 */ /* 0x000fe20000010100 */
[C---:B------:R-:W-:Y:S01]  /*0e50*/  FMUL.FTZ R3, R142.reuse, R3 ;  /* 0x000000038e037220 */ /* 0x040fe20000410000 */
[----:B------:R-:W-:Y:S01]  /*0e60*/  FMUL.FTZ R99, R142, R85 ;  /* 0x000000558e637220 */ /* 0x000fe20000410000 */
[----:B0-----:R-:W-:Y:S01]  /*0e70*/  FMUL.FTZ R172, R167, R84 ;  /* 0x00000054a7ac7220 */ /* 0x001fe20000410000 */
[----:B------:R-:W-:Y:S01]  /*0e80*/  FADD.FTZ R85, -R140, R106 ;  /* 0x0000006a8c557221 */ /* 0x000fe20000010100 */
[----:B------:R-:W-:Y:S01]  /*0e90*/  FMUL.FTZ R98, R142, R87 ;  /* 0x000000578e627220 */ /* 0x000fe20000410000 */
[----:B------:R-:W-:Y:S01]  /*0ea0*/  FFMA.FTZ R4, R84, R3, R4 ;  /* 0x0000000354047223 */ /* 0x000fe20000010004 */
[----:B------:R-:W-:Y:S01]  /*0eb0*/  FADD.FTZ R40, R40, R84 ;  /* 0x0000005428287221 */ /* 0x000fe20000010000 */
[----:B------:R-:W-:Y:S01]  /*0ec0*/  FADD.FTZ R87, -R140, R107 ;  /* 0x0000006b8c577221 */ /* 0x000fe20000010100 */
[C---:B------:R-:W-:Y:S01]  /*0ed0*/  FMUL.FTZ R107, R142.reuse, R85 ;  /* 0x000000558e6b7220 */ /* 0x040fe20000410000 */
[----:B------:R-:W-:Y:S01]  /*0ee0*/  FADD.FTZ R84, RZ, R172 ;  /* 0x000000acff547221 */ /* 0x000fe20000010000 */
[----:B------:R-:W-:Y:S01]  /*0ef0*/  FFMA.FTZ R85, R3, R172, RZ ;  /* 0x000000ac03557223 */ /* 0x000fe200000100ff */
[----:B------:R-:W-:Y:S01]  /*0f00*/  FMUL.FTZ R129, R142, R141 ;  /* 0x0000008d8e817220 */ /* 0x000fe20000410000 */
[----:B------:R-:W-:Y:S01]  /*0f10*/  FADD.FTZ R173, -R140, R88 ;  /* 0x000000588cad7221 */ /* 0x000fe20000010100 */
[----:B------:R-:W-:Y:S01]  /*0f20*/  FMUL.FTZ R106, R142, R87 ;  /* 0x000000578e6a7220 */ /* 0x000fe20000410000 */
[----:B-1----:R-:W-:Y:S01]  /*0f30*/  FMUL.FTZ R174, R165, R86 ;  /* 0x00000056a5ae7220 */ /* 0x002fe20000410000 */
[----:B------:R-:W-:Y:S01]  /*0f40*/  FADD.FTZ R87, R84, R131 ;  /* 0x0000008354577221 */ /* 0x000fe20000010000 */
[----:B------:R-:W-:Y:S01]  /*0f50*/  FFMA.FTZ R84, R128, R131, R85 ;  /* 0x0000008380547223 */ /* 0x000fe20000010055 */
[----:B------:R-:W-:Y:S01]  /*0f60*/  FFMA.FTZ R6, R86, R129, R6 ;  /* 0x0000008156067223 */ /* 0x000fe20000010006 */
[----:B------:R-:W-:Y:S01]  /*0f70*/  FADD.FTZ R42, R42, R86 ;  /* 0x000000562a2a7221 */ /* 0x000fe20000010000 */
[----:B------:R-:W-:Y:S01]  /*0f80*/  FADD.FTZ R89, -R140, R89 ;  /* 0x000000598c597221 */ /* 0x000fe20000010100 */
[C---:B------:R-:W-:Y:S01]  /*0f90*/  FMUL.FTZ R173, R142.reuse, R173 ;  /* 0x000000ad8ead7220 */ /* 0x040fe20000410000 */
        /* <DEDUP_REMOVED lines=21> */
[----:B------:R-:W-:Y:S01]  /*10f0*/  FADD.FTZ R97, -R140, R97 ;  /* 0x000000618c617221 */ /* 0x000fe20000010100 */
        /* <DEDUP_REMOVED lines=62> */
[----:B------:R-:W-:Y:S01]  /*14e0*/  FADD.FTZ R103, -R140, R123 ;  /* 0x0000007b8c677221 */ /* 0x000fe20000010100 */
[----:B------:R-:W-:Y:S01]  /*14f0*/  FFMA.FTZ R50, R118, R115, R50 ;  /* 0x0000007376327223 */ /* 0x000fe20000010032 */
[----:B------:R-:W-:Y:S01]  /*1500*/  FADD.FTZ R26, R26, R118 ;  /* 0x000000761a1a7221 */ /* 0x000fe20000010000 */
[----:B------:R-:W-:Y:S01]  /*1510*/  FADD.FTZ R89, -R140, R120 ;  /* 0x000000788c597221 */ /* 0x000fe20000010100 */
[----:B------:R-:W-:Y:S01]  /*1520*/  FMUL.FTZ R123, R142, R87 ;  /* 0x000000578e7b7220 */ /* 0x000fe20000410000 */
[----:B------:R-:W-:Y:S01]  /*1530*/  FMUL.FTZ R118, R149, R118 ;  /* 0x0000007695767220 */ /* 0x000fe20000410000 */
[----:B------:R-:W-:Y:S01]  /*1540*/  FADD.FTZ R87, R84, R117 ;  /* 0x0000007554577221 */ /* 0x000fe20000010000 */
[----:B------:R-:W-:Y:S01]  /*1550*/  FFMA.FTZ R84, R112, R117, R85 ;  /* 0x0000007570547223 */ /* 0x000fe20000010055 */
[----:B------:R-:W-:Y:S01]  /*1560*/  FADD.FTZ R97, -R140, R121 ;  /* 0x000000798c617221 */ /* 0x000fe20000010100 */
[----:B------:R-:W-:Y:S01]  /*1570*/  FFMA.FTZ R51, R119, R114, R51 ;  /* 0x0000007277337223 */ /* 0x000fe20000010033 */
[----:B------:R-:W-:Y:S01]  /*1580*/  FADD.FTZ R27, R27, R119 ;  /* 0x000000771b1b7221 */ /* 0x000fe20000010000 */
        /* <DEDUP_REMOVED lines=17> */
[----:B------:R-:W-:Y:S01]  /*16a0*/  FADD.FTZ R87, R84, R125 ;  /* 0x0000007d54577221 */ /* 0x000fe20000010000 */
[----:B------:R-:W-:Y:S01]  /*16b0*/  FMUL.FTZ R126, R145, R126 ;  /* 0x0000007e917e7220 */ /* 0x000fe20000410000 */
        /* <DEDUP_REMOVED lines=15> */
.L_x_9423:
[----:B------:R-:W-:Y:S05]  /*17b0*/  BSYNC B1 ;  /* 0x0000000000017941 */ /* 0x000fea0003800000 */
.L_x_9421:
        /* <DEDUP_REMOVED lines=20> */
.L_x_9496:
[----:B------:R-:W3:Y:S01]  /*1900*/  LDC.64 R84, c[0x0][0x308] ;  /* 0x0000c200ff547b82 */ /* 0x000ee20000000a00 */
[----:B-1----:R-:W-:Y:S01]  /*1910*/  FADD.FTZ R103, R86, R103 ;  /* 0x0000006756677221 */ /* 0x002fe20000010000 */
[----:B------:R-:W-:Y:S01]  /*1920*/  ISETP.NE.AND P3, PT, R183, RZ, PT ;  /* 0x000000ffb700720c */ /* 0x000fe20003f65270 */
[----:B------:R-:W-:Y:S01]  /*1930*/  HFMA2.MMA R133, -RZ, RZ, 0, 0 ;  /* 0x00000000ff857435 */ /* 0x000fe200000001ff */
[C---:B------:R-:W-:Y:S01]  /*1940*/  @!P5 ISETP.NE.U32.AND P2, PT, R2.reuse, RZ, PT ;  /* 0x000000ff0200d20c */ /* 0x040fe20003f45070 */
[----:B------:R-:W-:Y:S01]  /*1950*/  FMUL.FTZ R103, R103, UR8 ;  /* 0x0000000867677c20 */ /* 0x000fe20008410000 */
[----:B------:R-:W-:Y:S01]  /*1960*/  @!P5 ISETP.NE.U32.AND P4, PT, R2, RZ, PT ;  /* 0x000000ff0200d20c */ /* 0x000fe20003f85070 */
[----:B--2---:R-:W-:Y:S01]  /*1970*/  FADD.FTZ R110, R87, R110 ;  /* 0x0000006e576e7221 */ /* 0x004fe20000010000 */
[----:B------:R-:W-:Y:S01]  /*1980*/  @!P5 ISETP.NE.AND.EX P2, PT, R0, RZ, PT, P2 ;  /* 0x000000ff0000d20c */ /* 0x000fe20003f45320 */
[----:B------:R-:W1:Y:S01]  /*1990*/  LDC R132, c[0x0][0x29c] ;  /* 0x0000a700ff847b82 */ /* 0x000e620000000800 */
[----:B------:R-:W-:Y:S01]  /*19a0*/  FSEL R127, R103, RZ, !P3 ;  /* 0x000000ff677f7208 */ /* 0x000fe20005800000 */
[----:B------:R-:W-:Y:S01]  /*19b0*/  BSSY B1, `(.L_x_9425) ;  /* 0x000004d000017945 */ /* 0x000fe20003800000 */
[----:B------:R-:W-:Y:S01]  /*19c0*/  @!P5 ISETP.NE.U32.AND P3, PT, R2, RZ, PT ;  /* 0x000000ff0200d20c */ /* 0x000fe20003f65070 */
[----:B------:R-:W-:Y:S01]  /*19d0*/  FMUL.FTZ R134, R110, UR8 ;  /* 0x000000086e867c20 */ /* 0x000fe20008410000 */
[----:B------:R-:W-:-:S02]  /*19e0*/  @!P5 ISETP.NE.AND.EX P4, PT, R0, RZ, PT, P4 ;  /* 0x000000ff0000d20c */ /* 0x000fc40003f85340 */
[----:B-----5:R-:W-:Y:S02]  /*19f0*/  ISETP.GE.AND P6, PT, R170, 0x1, PT ;  /* 0x00000001aa00780c */ /* 0x020fe40003fc6270 */
[----:B------:R-:W-:Y:S02]  /*1a00*/  @!P5 ISETP.NE.AND.EX P3, PT, R0, RZ, PT, P3 ;  /* 0x000000ff0000d20c */ /* 0x000fe40003f65330 */
[----:B------:R-:W-:Y:S02]  /*1a10*/  @!P5 FSEL R195, R52, RZ, P2 ;  /* 0x000000ff34c3d208 */ /* 0x000fe40001000000 */
[----:B------:R-:W-:Y:S02]  /*1a20*/  @!P5 FSEL R192, R53, RZ, P4 ;  /* 0x000000ff35c0d208 */ /* 0x000fe40002000000 */
[C---:B------:R-:W-:Y:S02]  /*1a30*/  @!P5 ISETP.NE.U32.AND P2, PT, R2.reuse, RZ, PT ;  /* 0x000000ff0200d20c */ /* 0x040fe40003f45070 */
[----:B------:R-:W-:-:S02]  /*1a40*/  @!P5 ISETP.NE.U32.AND P4, PT, R2, RZ, PT ;  /* 0x000000ff0200d20c */ /* 0x000fc40003f85070 */
[----:B------:R-:W-:Y:S02]  /*1a50*/  @!P5 FSEL R197, R54, RZ, P3 ;  /* 0x000000ff36c5d208 */ /* 0x000fe40001800000 */
[----:B------:R-:W-:Y:S02]  /*1a60*/  @!P5 ISETP.NE.U32.AND P3, PT, R2, RZ, PT ;  /* 0x000000ff0200d20c */ /* 0x000fe40003f65070 */
[----:B---3--:R-:W-:Y:S02]  /*1a70*/  ISETP.NE.U32.AND P0, PT, R84, RZ, PT ;  /* 0x000000ff5400720c */ /* 0x008fe40003f05070 */
[C---:B------:R-:W-:Y:S02]  /*1a80*/  @!P5 ISETP.NE.AND.EX P2, PT, R0.reuse, RZ, PT, P2 ;  /* 0x000000ff0000d20c */ /* 0x040fe40003f45320 */
[C---:B------:R-:W-:Y:S02]  /*1a90*/  @!P5 ISETP.NE.AND.EX P4, PT, R0.reuse, RZ, PT, P4 ;  /* 0x000000ff0000d20c */ /* 0x040fe40003f85340 */
[----:B------:R-:W-:-:S02]  /*1aa0*/  @!P5 ISETP.NE.AND.EX P3, PT, R0, RZ, PT, P3 ;  /* 0x000000ff0000d20c */ /* 0x000fc40003f65330 */
[----:B------:R-:W-:Y:S02]  /*1ab0*/  @!P5 FSEL R194, R55, RZ, P2 ;  /* 0x000000ff37c2d208 */ /* 0x000fe40001000000 */
[----:B------:R-:W-:Y:S02]  /*1ac0*/  @!P5 FSEL R199, R56, RZ, P4 ;  /* 0x000000ff38c7d208 */ /* 0x000fe40002000000 */
[----:B------:R-:W-:Y:S02]  /*1ad0*/  ISETP.NE.AND.EX P0, PT, R85, RZ, PT, P0 ;  /* 0x000000ff5500720c */ /* 0x000fe40003f05300 */
[----:B------:R-:W-:Y:S02]  /*1ae0*/  @P6 IADD3 R88, R170, -0x1, RZ ;  /* 0xffffffffaa586810 */ /* 0x000fe40007ffe0ff */
[C---:B------:R-:W-:Y:S02]  /*1af0*/  @!P5 ISETP.NE.U32.AND P2, PT, R2.reuse, RZ, PT ;  /* 0x000000ff0200d20c */ /* 0x040fe40003f45070 */
[----:B------:R-:W-:Y:S01]  /*1b00*/  @!P5 ISETP.NE.U32.AND P4, PT, R2, RZ, PT ;  /* 0x000000ff0200d20c */ /* 0x000fe20003f85070 */
[----:B------:R-:W-:Y:S01]  /*1b10*/  @P6 IMAD R88, R88, R193, RZ ;  /* 0x000000c158586224 */ /* 0x000fe200078e02ff */
[----:B------:R-:W-:-:S02]  /*1b20*/  @!P5 FSEL R196, R57, RZ, P3 ;  /* 0x000000ff39c4d208 */ /* 0x000fc40001800000 */
[----:B------:R-:W-:Y:S02]  /*1b30*/  @!P5 ISETP.NE.U32.AND P3, PT, R2, RZ, PT ;  /* 0x000000ff0200d20c */ /* 0x000fe40003f65070 */
[C---:B------:R-:W-:Y:S01]  /*1b40*/  @!P5 ISETP.NE.AND.EX P2, PT, R0.reuse, RZ, PT, P2 ;  /* 0x000000ff0000d20c */ /* 0x040fe20003f45320 */
[----:B------:R-:W2:Y:S01]  /*1b50*/  @P0 LDC.64 R104, c[0x0][0x308] ;  /* 0x0000c200ff680b82 */ /* 0x000ea20000000a00 */
[C---:B------:R-:W-:Y:S02]  /*1b60*/  @!P5 ISETP.NE.AND.EX P4, PT, R0.reuse, RZ, PT, P4 ;  /* 0x000000ff0000d20c */ /* 0x040fe40003f85340 */
[----:B------:R-:W-:Y:S02]  /*1b70*/  @!P5 ISETP.NE.AND.EX P3, PT, R0, RZ, PT, P3 ;  /* 0x000000ff0000d20c */ /* 0x000fe40003f65330 */
[----:B------:R-:W-:Y:S02]  /*1b80*/  @!P5 FSEL R201, R58, RZ, P2 ;  /* 0x000000ff3ac9d208 */ /* 0x000fe40001000000 */
[----:B------:R-:W-:Y:S01]  /*1b90*/  @!P5 FSEL R198, R59, RZ, P4 ;  /* 0x000000ff3bc6d208 */ /* 0x000fe20002000000 */
[----:B------:R-:W3:Y:S01]  /*1ba0*/  @P0 LDC.64 R102, c[0x0][0x308] ;  /* 0x0000c200ff660b82 */ /* 0x000ee20000000a00 */
[----:B------:R-:W-:-:S02]  /*1bb0*/  @!P5 ISETP.NE.U32.AND P2, PT, R2, RZ, PT ;  /* 0x000000ff0200d20c */ /* 0x000fc40003f45070 */
[----:B------:R-:W-:Y:S02]  /*1bc0*/  @!P5 ISETP.NE.U32.AND P4, PT, R2, RZ, PT ;  /* 0x000000ff0200d20c */ /* 0x000fe40003f85070 */
[----:B------:R-:W-:Y:S02]  /*1bd0*/  @!P5 FSEL R141, R60, RZ, P3 ;  /* 0x000000ff3c8dd208 */ /* 0x000fe40001800000 */
[----:B------:R-:W-:Y:S01]  /*1be0*/  @P6 SHF.R.S32.HI R89, RZ, 0x1f, R88 ;  /* 0x0000001fff596819 */ /* 0x000fe20000011458 */
[----:B------:R-:W4:Y:S01]  /*1bf0*/  @P0 LDC.64 R96, c[0x0][0x308] ;  /* 0x0000c200ff600b82 */ /* 0x000f220000000a00 */
[----:B------:R-:W-:Y:S02]  /*1c00*/  @!P5 ISETP.NE.U32.AND P3, PT, R2, RZ, PT ;  /* 0x000000ff0200d20c */ /* 0x000fe40003f65070 */
[C---:B------:R-:W-:Y:S02]  /*1c10*/  @!P5 ISETP.NE.AND.EX P2, PT, R0.reuse, RZ, PT, P2 ;  /* 0x000000ff0000d20c */ /* 0x040fe40003f45320 */
[----:B------:R-:W-:-:S02]  /*1c20*/  @!P5 ISETP.NE.AND.EX P4, PT, R0, RZ, PT, P4 ;  /* 0x000000ff0000d20c */ /* 0x000fc40003f85340 */
[----:B------:R-:W-:Y:S01]  /*1c30*/  @!P5 ISETP.NE.AND.EX P3, PT, R0, RZ, PT, P3 ;  /* 0x000000ff0000d20c */ /* 0x000fe20003f65330 */
[----:B--2---:R-:W-:Y:S01]  /*1c40*/  @P0 IMAD.WIDE.U32 R104, R191, 0x10, R104 ;  /* 0x00000010bf680825 */ /* 0x004fe200078e0068 */
[----:B------:R-:W-:Y:S02]  /*1c50*/  @P6 LEA.HI R111, R89, R88, RZ, 0x2 ;  /* 0x00000058596f6211 */ /* 0x000fe400078f10ff */
[----:B------:R-:W2:Y:S01]  /*1c60*/  @P0 LDC.64 R88, c[0x0][0x308] ;  /* 0x0000c200ff580b82 */ /* 0x000ea20000000a00 */
[----:B------:R-:W-:Y:S02]  /*1c70*/  @!P5 FSEL R188, R61, RZ, P2 ;  /* 0x000000ff3dbcd208 */ /* 0x000fe40001000000 */
[----:B------:R-:W-:Y:S02]  /*1c80*/  @!P5 FSEL R193, R62, RZ, P4 ;  /* 0x000000ff3ec1d208 */ /* 0x000fe40002000000 */
[C---:B------:R-:W-:Y:S02]  /*1c90*/  @!P5 ISETP.NE.U32.AND P2, PT, R2.reuse, RZ, PT ;  /* 0x000000ff0200d20c */ /* 0x040fe40003f45070 */
        /* <DEDUP_REMOVED lines=8> */
[C---:B------:R-:W-:Y:S02]  /*1d20*/  @!P5 ISETP.NE.U32.AND P2, PT, R2.reuse, RZ, PT ;  /* 0x000000ff0200d20c */ /* 0x040fe40003f45070 */
[----:B------:R-:W-:Y:S02]  /*1d30*/  @!P5 ISETP.NE.U32.AND P4, PT, R2, RZ, PT ;  /* 0x000000ff0200d20c */ /* 0x000fe40003f85070 */
[----:B------:R-:W-:Y:S02]  /*1d40*/  @!P5 FSEL R139, R66, RZ, P3 ;  /* 0x000000ff428bd208 */ /* 0x000fe40001800000 */
[----:B------:R-:W-:Y:S02]  /*1d50*/  @!P5 ISETP.NE.U32.AND P3, PT, R2, RZ, PT ;  /* 0x000000ff0200d20c */ /* 0x000fe40003f65070 */
[----:B------:R-:W-:-:S02]  /*1d60*/  @!P5 ISETP.NE.AND.EX P2, PT, R0, RZ, PT, P2 ;  /* 0x000000ff0000d20c */ /* 0x000fc40003f45320 */
[----:B------:R-:W-:Y:S02]  /*1d70*/  @!P5 ISETP.NE.AND.EX P4, PT, R0, RZ, PT, P4 ;  /* 0x000000ff0000d20c */ /* 0x000fe40003f85340 */
[----:B------:R-:W-:Y:S02]  /*1d80*/  ISETP.NE.U32.AND P1, PT, R84, RZ, PT ;  /* 0x000000ff5400720c */ /* 0x000fe40003f25070 */
[----:B------:R-:W-:Y:S02]  /*1d90*/  @!P5 ISETP.NE.AND.EX P3, PT, R0, RZ, PT, P3 ;  /* 0x000000ff0000d20c */ /* 0x000fe40003f65330 */
[----:B------:R-:W-:Y:S02]  /*1da0*/  @!P5 FSEL R140, R67, RZ, P2 ;  /* 0x000000ff438cd208 */ /* 0x000fe40001000000 */
[----:B------:R-:W-:Y:S02]  /*1db0*/  @!P5 FSEL R135, R68, RZ, P4 ;  /* 0x000000ff4487d208 */ /* 0x000fe40002000000 */
[----:B------:R-:W-:-:S02]  /*1dc0*/  ISETP.NE.AND.EX P1, PT, R85, RZ, PT, P1 ;  /* 0x000000ff5500720c */ /* 0x000fc40003f25310 */
[C---:B------:R-:W-:Y:S02]  /*1dd0*/  @!P5 ISETP.NE.U32.AND P2, PT, R2.reuse, RZ, PT ;  /* 0x000000ff0200d20c */ /* 0x040fe40003f45070 */
[----:B------:R-:W-:Y:S02]  /*1de0*/  @!P5 ISETP.NE.U32.AND P4, PT, R2, RZ, PT ;  /* 0x000000ff0200d20c */ /* 0x000fe40003f85070 */
[----:B------:R-:W-:Y:S02]  /*1df0*/  @P6 LEA.HI.SX32 R133, R111, R186, 0x1e ;  /* 0x000000ba6f856211 */ /* 0x000fe400078ff2ff */
[----:B------:R-:W-:Y:S01]  /*1e00*/  @!P5 FSEL R136, R69, RZ, P3 ;  /* 0x000000ff4588d208 */ /* 0x000fe20001800000 */
[----:B-1234-:R-:W-:Y:S08]  /*1e10*/  @!P5 BRA `(.L_x_9426) ;  /* 0x000000000018d947 */ /* 0x01eff00003800000 */
[----:B------:R-:W-:Y:S01]  /*1e20*/  ISETP.NE.U32.AND P3, PT, R2, RZ, PT ;  /* 0x000000ff0200720c */ /* 0x000fe20003f65070 */
[----:B------:R-:W-:-:S03]  /*1e30*/  FFMA.FTZ R85, R3, R134, R127 ;  /* 0x0000008603557223 */ /* 0x000fc6000001007f */
[----:B------:R-:W-:Y:S01]  /*1e40*/  ISETP.NE.AND.EX P3, PT, R0, RZ, PT, P3 ;  /* 0x000000ff0000720c */ /* 0x000fe20003f65330 */
[----:B------:R-:W-:-:S04]  /*1e50*/  FADD.FTZ R85, R172, -R85 ;  /* 0x80000055ac557221 */ /* 0x000fc80000010000 */
[----:B------:R-:W-:-:S08]  /*1e60*/  FMUL.FTZ R195, R142, R85 ;  /* 0x000000558ec37220 */ /* 0x000fd00000410000 */
[----:B------:R-:W-:-:S07]  /*1e70*/  @P3 FADD.FTZ R195, R52, R195 ;  /* 0x000000c334c33221 */ /* 0x000fce0000010000 */
.L_x_9426:
[----:B------:R-:W-:Y:S05]  /*1e80*/  BSYNC B1 ;  /* 0x0000000000017941 */ /* 0x000fea0003800000 */
.L_x_9425:
        /* <DEDUP_REMOVED lines=8> */
.L_x_9428:
[----:B------:R-:W-:Y:S05]  /*1f10*/  BSYNC B1 ;  /* 0x0000000000017941 */ /* 0x000fea0003800000 */
.L_x_9427:
        /* <DEDUP_REMOVED lines=8> */
.L_x_9430:
[----:B------:R-:W-:Y:S05]  /*1fa0*/  BSYNC B1 ;  /* 0x0000000000017941 */ /* 0x000fea0003800000 */
.L_x_9429:
        /* <DEDUP_REMOVED lines=8> */
.L_x_9432:
[----:B------:R-:W-:Y:S05]  /*2030*/  BSYNC B1 ;  /* 0x0000000000017941 */ /* 0x000fea0003800000 */
.L_x_9431:
[----:B------:R-:W-:Y:S05]  /*2040*/  @!P0 BRA `(.L_x_9433) ;  /* 0x00000000001c8947 */ /* 0x000fea0003800000 */
[----:B------:R-:W1:Y:S01]  /*2050*/  LDC.64 R110, c[0x0][0x308] ;  /* 0x0000c200ff6e7b82 */ /* 0x000e620000000a00 */
[----:B0-----:R-:W-:Y:S02]  /*2060*/  SEL R86, R197, R78, P1 ;  /* 0x0000004ec5567207 */ /* 0x001fe40000800000 */
[----:B------:R-:W-:Y:S02]  /*2070*/  SEL R85, R192, R77, P1 ;  /* 0x0000004dc0557207 */ /* 0x000fe40000800000 */
[----:B------:R-:W-:Y:S02]  /*2080*/  SEL R84, R195, R76, P1 ;  /* 0x0000004cc3547207 */ /* 0x000fe40000800000 */
[----:B------:R-:W-:Y:S01]  /*2090*/  SEL R87, R194, R79, P1 ;  /* 0x0000004fc2577207 */ /* 0x000fe20000800000 */
[----:B-1----:R-:W-:-:S05]  /*20a0*/  IMAD.WIDE.U32 R110, R143, 0x10, R110 ;  /* 0x000000108f6e7825 */ /* 0x002fca00078e006e */
[----:B------:R1:W-:Y:S02]  /*20b0*/  STG.E.128 desc[UR4][R110.64], R84 ;  /* 0x000000546e007986 */ /* 0x0003e4000c101d04 */
.L_x_9433:
[----:B------:R-:W-:Y:S04]  /*20c0*/  BSSY B1, `(.L_x_9434) ;  /* 0x000000e000017945 */ /* 0x000fe80003800000 */
[----:B------:R-:W-:Y:S05]  /*20d0*/  @!P6 BRA `(.L_x_9435) ;  /* 0x000000000030e947 */ /* 0x000fea0003800000 */
[----:B-1----:R-:W1:Y:S01]  /*20e0*/  LDC.64 R110, c[0x0][0x2f8] ;  /* 0x0000be00ff6e7b82 */ /* 0x002e620000000a00 */
[----:B------:R-:W-:Y:S01]  /*20f0*/  FMUL.FTZ R194, R194, UR9 ;  /* 0x00000009c2c27c20 */ /* 0x000fe20008410000 */
[----:B------:R-:W-:Y:S01]  /*2100*/  FMUL.FTZ R197, R197, UR9 ;  /* 0x00000009c5c57c20 */ /* 0x000fe20008410000 */
[----:B------:R-:W-:Y:S01]  /*2110*/  FMUL.FTZ R192, R192, UR9 ;  /* 0x00000009c0c07c20 */ /* 0x000fe20008410000 */
[----:B------:R-:W-:Y:S01]  /*2120*/  FMUL.FTZ R195, R195, UR9 ;  /* 0x00000009c3c37c20 */ /* 0x000fe20008410000 */
[----:B------:R-:W-:-:S04]  /*2130*/  ISETP.GT.AND P3, PT, R170, RZ, PT ;  /* 0x000000ffaa00720c */ /* 0x000fc80003f64270 */
[----:B0-----:R-:W-:Y:S02]  /*2140*/  SEL R87, R194, R83, P3 ;  /* 0x00000053c2577207 */ /* 0x001fe40001800000 */
[----:B------:R-:W-:Y:S02]  /*2150*/  SEL R86, R197, R82, P3 ;  /* 0x00000052c5567207 */ /* 0x000fe40001800000 */
[----:B------:R-:W-:Y:S02]  /*2160*/  SEL R85, R192, R81, P3 ;  /* 0x00000051c0557207 */ /* 0x000fe40001800000 */
[----:B------:R-:W-:Y:S01]  /*2170*/  SEL R84, R195, R80, P3 ;  /* 0x00000050c3547207 */ /* 0x000fe20001800000 */
[----:B-1----:R-:W-:-:S05]  /*2180*/  IMAD.WIDE.U32 R110, R133, 0x10, R110 ;  /* 0x00000010856e7825 */ /* 0x002fca00078e006e */
[----:B------:R2:W-:Y:S02]  /*2190*/  STG.E.128 desc[UR4][R110.64], R84 ;  /* 0x000000546e007986 */ /* 0x0005e4000c101d04 */
.L_x_9435:
[----:B------:R-:W-:Y:S05]  /*21a0*/  BSYNC B1 ;  /* 0x0000000000017941 */ /* 0x000fea0003800000 */
.L_x_9434:
[----:B------:R-:W-:Y:S04]  /*21b0*/  BSSY B1, `(.L_x_9436) ;  /* 0x0000008000017945 */ /* 0x000fe80003800000 */
[----:B------:R-:W-:Y:S05]  /*21c0*/  @!P5 BRA `(.L_x_9437) ;  /* 0x000000000018d947 */ /* 0x000fea0003800000 */
[----:B------:R-:W-:Y:S01]  /*21d0*/  ISETP.NE.U32.AND P3, PT, R2, RZ, PT ;  /* 0x000000ff0200720c */ /* 0x000fe20003f65070 */
[----:B-12---:R-:W-:-:S03]  /*21e0*/  FFMA.FTZ R85, R173, R134, R127 ;  /* 0x00000086ad557223 */ /* 0x006fc6000001007f */
[----:B------:R-:W-:Y:S01]  /*21f0*/  ISETP.NE.AND.EX P3, PT, R0, RZ, PT, P3 ;  /* 0x000000ff0000720c */ /* 0x000fe20003f65330 */
[----:B------:R-:W-:-:S04]  /*2200*/  FADD.FTZ R85, R92, -R85 ;  /* 0x800000555c557221 */ /* 0x000fc80000010000 */
[----:B------:R-:W-:-:S08]  /*2210*/  FMUL.FTZ R199, R142, R85 ;  /* 0x000000558ec77220 */ /* 0x000fd00000410000 */
[----:B------:R-:W-:-:S07]  /*2220*/  @P3 FADD.FTZ R199, R56, R199 ;  /* 0x000000c738c73221 */ /* 0x000fce0000010000 */
.L_x_9437:
[----:B------:R-:W-:Y:S05]  /*2230*/  BSYNC B1 ;  /* 0x0000000000017941 */ /* 0x000fea0003800000 */
.L_x_9436:
        /* <DEDUP_REMOVED lines=8> */
.L_x_9439:
[----:B------:R-:W-:Y:S05]  /*22c0*/  BSYNC B1 ;  /* 0x0000000000017941 */ /* 0x000fea0003800000 */
.L_x_9438:
        /* <DEDUP_REMOVED lines=8> */
.L_x_9441:
[----:B------:R-:W-:Y:S05]  /*2350*/  BSYNC B1 ;  /* 0x0000000000017941 */ /* 0x000fea0003800000 */
.L_x_9440:
        /* <DEDUP_REMOVED lines=8> */
.L_x_9443:
[----:B------:R-:W-:Y:S05]  /*23e0*/  BSYNC B1 ;  /* 0x0000000000017941 */ /* 0x000fea0003800000 */
.L_x_9442:
[----:B012---:R-:W-:Y:S01]  /*23f0*/  SEL R86, R201, R78, P1 ;  /* 0x0000004ec9567207 */ /* 0x007fe20000800000 */
[----:B------:R-:W-:Y:S01]  /*2400*/  BSSY B1, `(.L_x_9444) ;  /* 0x0000017000017945 */ /* 0x000fe20003800000 */
[----:B------:R-:W-:Y:S01]  /*2410*/  @P0 SEL R85, R196, R77, P1 ;  /* 0x0000004dc4550207 */ /* 0x000fe20000800000 */
[----:B------:R-:W-:Y:S01]  /*2420*/  @P0 IMAD.WIDE.U32 R102, R189, 0x10, R102 ;  /* 0x00000010bd660825 */ /* 0x000fe200078e0066 */
[----:B------:R-:W-:Y:S02]  /*2430*/  @P0 SEL R84, R199, R76, P1 ;  /* 0x0000004cc7540207 */ /* 0x000fe40000800000 */
[----:B------:R-:W-:Y:S02]  /*2440*/  @P0 SEL R87, R198, R79, P1 ;  /* 0x0000004fc6570207 */ /* 0x000fe40000800000 */
[----:B------:R-:W-:Y:S02]  /*2450*/  @!P5 ISETP.NE.AND.EX P2, PT, R0, RZ, PT, P2 ;  /* 0x000000ff0000d20c */ /* 0x000fe40003f45320 */
[----:B------:R-:W-:Y:S01]  /*2460*/  @!P5 ISETP.NE.U32.AND P3, PT, R2, RZ, PT ;  /* 0x000000ff0200d20c */ /* 0x000fe20003f65070 */
[----:B------:R0:W-:Y:S01]  /*2470*/  @P0 STG.E.128 desc[UR4][R104.64], R84 ;  /* 0x0000005468000986 */ /* 0x0001e2000c101d04 */
[----:B------:R-:W-:Y:S01]  /*2480*/  @!P5 FSEL R111, R70, RZ, P2 ;  /* 0x000000ff466fd208 */ /* 0x000fe20001000000 */
[----:B------:R-:W-:Y:S10]  /*2490*/  @!P6 BRA `(.L_x_9445) ;  /* 0x000000000034e947 */ /* 0x000ff40003800000 */
[----:B0-----:R-:W0:Y:S01]  /*24a0*/  LDC.64 R104, c[0x0][0x2f8] ;  /* 0x0000be00ff687b82 */ /* 0x001e220000000a00 */
[----:B------:R-:W-:Y:S01]  /*24b0*/  IADD3 R85, R133, 0x20, RZ ;  /* 0x0000002085557810 */ /* 0x000fe20007ffe0ff */
[----:B------:R-:W-:Y:S01]  /*24c0*/  FMUL.FTZ R198, R198, UR9 ;  /* 0x00000009c6c67c20 */ /* 0x000fe20008410000 */
[----:B------:R-:W-:Y:S01]  /*24d0*/  FMUL.FTZ R201, R201, UR9 ;  /* 0x00000009c9c97c20 */ /* 0x000fe20008410000 */
[----:B------:R-:W-:Y:S01]  /*24e0*/  FMUL.FTZ R196, R196, UR9 ;  /* 0x00000009c4c47c20 */ /* 0x000fe20008410000 */
[----:B------:R-:W-:Y:S01]  /*24f0*/  FMUL.FTZ R199, R199, UR9 ;  /* 0x00000009c7c77c20 */ /* 0x000fe20008410000 */
[----:B------:R-:W-:-:S04]  /*2500*/  ISETP.GT.AND P2, PT, R170, RZ, PT ;  /* 0x000000ffaa00720c */ /* 0x000fc80003f44270 */
[----:B------:R-:W-:Y:S02]  /*2510*/  SEL R87, R198, R83, P2 ;  /* 0x00000053c6577207 */ /* 0x000fe40001000000 */
[----:B------:R-:W-:Y:S02]  /*2520*/  SEL R86, R201, R82, P2 ;  /* 0x00000052c9567207 */ /* 0x000fe40001000000 */
[----:B------:R-:W-:Y:S01]  /*2530*/  SEL R84, R199, R80, P2 ;  /* 0x00000050c7547207 */ /* 0x000fe20001000000 */
[----:B0-----:R-:W-:Y:S01]  /*2540*/  IMAD.WIDE.U32 R104, R85, 0x10, R104 ;  /* 0x0000001055687825 */ /* 0x001fe200078e0068 */
[----:B------:R-:W-:-:S05]  /*2550*/  SEL R85, R196, R81, P2 ;  /* 0x00000051c4557207 */ /* 0x000fca0001000000 */
[----:B------:R1:W-:Y:S02]  /*2560*/  STG.E.128 desc[UR4][R104.64], R84 ;  /* 0x0000005468007986 */ /* 0x0003e4000c101d04 */
.L_x_9445:
[----:B------:R-:W-:Y:S05]  /*2570*/  BSYNC B1 ;  /* 0x0000000000017941 */ /* 0x000fea0003800000 */
.L_x_9444:
[----:B------:R-:W-:Y:S04]  /*2580*/  BSSY B1, `(.L_x_9446) ;  /* 0x0000008000017945 */ /* 0x000fe80003800000 */
[----:B------:R-:W-:Y:S05]  /*2590*/  @!P5 BRA `(.L_x_9447) ;  /* 0x000000000018d947 */ /* 0x000fea0003800000 */
[----:B------:R-:W-:Y:S01]  /*25a0*/  ISETP.NE.U32.AND P2, PT, R2, RZ, PT ;  /* 0x000000ff0200720c */ /* 0x000fe20003f45070 */
[----:B01----:R-:W-:-:S03]  /*25b0*/  FFMA.FTZ R85, R175, R134, R127 ;  /* 0x00000086af557223 */ /* 0x003fc6000001007f */
[----:B------:R-:W-:Y:S01]  /*25c0*/  ISETP.NE.AND.EX P2, PT, R0, RZ, PT, P2 ;  /* 0x000000ff0000720c */ /* 0x000fe20003f45320 */
[----:B------:R-:W-:-:S04]  /*25d0*/  FADD.FTZ R85, R100, -R85 ;  /* 0x8000005564557221 */ /* 0x000fc80000010000 */
[----:B------:R-:W-:-:S08]  /*25e0*/  FMUL.FTZ R141, R142, R85 ;  /* 0x000000558e8d7220 */ /* 0x000fd00000410000 */
[----:B------:R-:W-:-:S07]  /*25f0*/  @P2 FADD.FTZ R141, R60, R141 ;  /* 0x0000008d3c8d2221 */ /* 0x000fce0000010000 */
.L_x_9447:
[----:B------:R-:W-:Y:S05]  /*2600*/  BSYNC B1 ;  /* 0x0000000000017941 */ /* 0x000fea0003800000 */
.L_x_9446:
        /* <DEDUP_REMOVED lines=8> */
.L_x_9449:
[----:B------:R-:W-:Y:S05]  /*2690*/  BSYNC B1 ;  /* 0x0000000000017941 */ /* 0x000fea0003800000 */
.L_x_9448:
        /* <DEDUP_REMOVED lines=8> */
.L_x_9451:
[----:B------:R-:W-:Y:S05]  /*2720*/  BSYNC B1 ;  /* 0x0000000000017941 */ /* 0x000fea0003800000 */
.L_x_9450:
        /* <DEDUP_REMOVED lines=8> */
.L_x_9453:
[----:B------:R-:W-:Y:S05]  /*27b0*/  BSYNC B1 ;  /* 0x0000000000017941 */ /* 0x000fea0003800000 */
.L_x_9452:
[----:B01----:R-:W-:Y:S01]  /*27c0*/  SEL R84, R141, R76, P1 ;  /* 0x0000004c8d547207 */ /* 0x003fe20000800000 */
[----:B------:R-:W-:Y:S01]  /*27d0*/  BSSY B1, `(.L_x_9454) ;  /* 0x0000017000017945 */ /* 0x000fe20003800000 */
[----:B------:R-:W-:Y:S01]  /*27e0*/  SEL R85, R188, R77, P1 ;  /* 0x0000004dbc557207 */ /* 0x000fe20000800000 */
[----:B------:R-:W-:Y:S01]  /*27f0*/  @P0 IMAD.WIDE.U32 R96, R179, 0x10, R96 ;  /* 0x00000010b3600825 */ /* 0x000fe200078e0060 */
[----:B------:R-:W-:Y:S02]  /*2800*/  SEL R86, R193, R78, P1 ;  /* 0x0000004ec1567207 */ /* 0x000fe40000800000 */
[----:B------:R-:W-:Y:S02]  /*2810*/  @P0 SEL R87, R190, R79, P1 ;  /* 0x0000004fbe570207 */ /* 0x000fe40000800000 */
[----:B------:R-:W-:Y:S02]  /*2820*/  @!P5 ISETP.NE.AND.EX P4, PT, R0, RZ, PT, P4 ;  /* 0x000000ff0000d20c */ /* 0x000fe40003f85340 */
[----:B------:R-:W-:Y:S01]  /*2830*/  ISETP.GT.AND P2, PT, R170, RZ, PT ;  /* 0x000000ffaa00720c */ /* 0x000fe20003f44270 */
        /* <DEDUP_REMOVED lines=16> */
.L_x_9455:
[----:B------:R-:W-:Y:S05]  /*2940*/  BSYNC B1 ;  /* 0x0000000000017941 */ /* 0x000fea0003800000 */
.L_x_9454:
        /* <DEDUP_REMOVED lines=8> */
.L_x_9457:
[----:B------:R-:W-:Y:S05]  /*29d0*/  BSYNC B1 ;  /* 0x0000000000017941 */ /* 0x000fea0003800000 */
.L_x_9456:
        /* <DEDUP_REMOVED lines=8> */
.L_x_9459:
[----:B------:R-:W-:Y:S05]  /*2a60*/  BSYNC B1 ;  /* 0x0000000000017941 */ /* 0x000fea0003800000 */
.L_x_9458:
        /* <DEDUP_REMOVED lines=8> */
.L_x_9461:
[----:B------:R-:W-:Y:S05]  /*2af0*/  BSYNC B1 ;  /* 0x0000000000017941 */ /* 0x000fea0003800000 */
.L_x_9460:
        /* <DEDUP_REMOVED lines=8> */
.L_x_9463:
[----:B------:R-:W-:Y:S05]  /*2b80*/  BSYNC B1 ;  /* 0x0000000000017941 */ /* 0x000fea0003800000 */
.L_x_9462:
[----:B01----:R-:W-:Y:S01]  /*2b90*/  SEL R84, R137, R76, P1 ;  /* 0x0000004c89547207 */ /* 0x003fe20000800000 */
[----:B------:R-:W-:Y:S01]  /*2ba0*/  BSSY B1, `(.L_x_9464) ;  /* 0x0000018000017945 */ /* 0x000fe20003800000 */
[----:B------:R-:W-:Y:S02]  /*2bb0*/  SEL R85, R138, R77, P1 ;  /* 0x0000004d8a557207 */ /* 0x000fe40000800000 */
[----:B------:R-:W-:Y:S02]  /*2bc0*/  SEL R86, R139, R78, P1 ;  /* 0x0000004e8b567207 */ /* 0x000fe40000800000 */
[----:B------:R-:W-:Y:S02]  /*2bd0*/  @P0 SEL R87, R140, R79, P1 ;  /* 0x0000004f8c570207 */ /* 0x000fe40000800000 */
[----:B------:R-:W-:Y:S02]  /*2be0*/  @P0 IADD3 R103, R143, 0x80, RZ ;  /* 0x000000808f670810 */ /* 0x000fe40007ffe0ff */
[----:B------:R-:W-:Y:S01]  /*2bf0*/  @!P5 ISETP.NE.AND.EX P3, PT, R0, RZ, PT, P3 ;  /* 0x000000ff0000d20c */ /* 0x000fe20003f65330 */
[----:B------:R0:W-:Y:S01]  /*2c00*/  @P0 STG.E.128 desc[UR4][R96.64], R84 ;  /* 0x0000005460000986 */ /* 0x0001e2000c101d04 */
[----:B------:R-:W-:Y:S01]  /*2c10*/  @!P5 ISETP.NE.U32.AND P4, PT, R2, RZ, PT ;  /* 0x000000ff0200d20c */ /* 0x000fe20003f85070 */
[----:B------:R-:W-:Y:S01]  /*2c20*/  @P0 IMAD.WIDE.U32 R88, R103, 0x10, R88 ;  /* 0x0000001067580825 */ /* 0x000fe200078e0058 */
        /* <DEDUP_REMOVED lines=15> */
.L_x_9465:
[----:B------:R-:W-:Y:S05]  /*2d20*/  BSYNC B1 ;  /* 0x0000000000017941 */ /* 0x000fea0003800000 */
.L_x_9464:
        /* <DEDUP_REMOVED lines=8> */
.L_x_9467:
[----:B------:R-:W-:Y:S05]  /*2db0*/  BSYNC B1 ;  /* 0x0000000000017941 */ /* 0x000fea0003800000 */
.L_x_9466:
        /* <DEDUP_REMOVED lines=8> */
.L_x_9469:
[----:B------:R-:W-:Y:S05]  /*2e40*/  BSYNC B1 ;  /* 0x0000000000017941 */ /* 0x000fea0003800000 */
.L_x_9468:
        /* <DEDUP_REMOVED lines=8> */
.L_x_9471:
[----:B------:R-:W-:Y:S05]  /*2ed0*/  BSYNC B1 ;  /* 0x0000000000017941 */ /* 0x000fea0003800000 */
.L_x_9470:
        /* <DEDUP_REMOVED lines=8> */
.L_x_9473:
[----:B------:R-:W-:Y:S05]  /*2f60*/  BSYNC B1 ;  /* 0x0000000000017941 */ /* 0x000fea0003800000 */
.L_x_9472:
[----:B01----:R-:W-:Y:S01]  /*2f70*/  SEL R84, R135, R76, P1 ;  /* 0x0000004c87547207 */ /* 0x003fe20000800000 */
[----:B------:R-:W-:Y:S01]  /*2f80*/  BSSY B1, `(.L_x_9474) ;  /* 0x0000016000017945 */ /* 0x000fe20003800000 */
[----:B------:R-:W-:Y:S02]  /*2f90*/  SEL R85, R136, R77, P1 ;  /* 0x0000004d88557207 */ /* 0x000fe40000800000 */
[----:B------:R-:W-:Y:S02]  /*2fa0*/  SEL R86, R111, R78, P1 ;  /* 0x0000004e6f567207 */ /* 0x000fe40000800000 */
        /* <DEDUP_REMOVED lines=19> */
.L_x_9475:
[----:B------:R-:W-:Y:S05]  /*30e0*/  BSYNC B1 ;  /* 0x0000000000017941 */ /* 0x000fea0003800000 */
.L_x_9474:
        /* <DEDUP_REMOVED lines=8> */
.L_x_9477:
[----:B------:R-:W-:Y:S05]  /*3170*/  BSYNC B1 ;  /* 0x0000000000017941 */ /* 0x000fea0003800000 */
.L_x_9476:
        /* <DEDUP_REMOVED lines=8> */
.L_x_9479:
[----:B------:R-:W-:Y:S05]  /*3200*/  BSYNC B1 ;  /* 0x0000000000017941 */ /* 0x000fea0003800000 */
.L_x_9478:
[----:B------:R-:W-:Y:S01]  /*3210*/  @!P5 ISETP.NE.U32.AND P4, PT, R2, RZ, PT ;  /* 0x000000ff0200d20c */ /* 0x000fe20003f85070 */
[----:B------:R-:W-:Y:S01]  /*3220*/  BSSY B1, `(.L_x_9480) ;  /* 0x000000e000017945 */ /* 0x000fe20003800000 */
[C---:B------:R-:W-:Y:S01]  /*3230*/  SEL R76, R103.reuse, R76, P1 ;  /* 0x0000004c674c7207 */ /* 0x040fe20000800000 */
[-C--:B------:R-:W-:Y:S01]  /*3240*/  FMUL.FTZ R103, R103, R132.reuse ;  /* 0x0000008467677220 */ /* 0x080fe20000410000 */
[----:B------:R-:W-:Y:S01]  /*3250*/  @!P5 ISETP.NE.AND.EX P4, PT, R0, RZ, PT, P4 ;  /* 0x000000ff0000d20c */ /* 0x000fe20003f85340 */
[----:B01----:R-:W-:Y:S01]  /*3260*/  FMUL.FTZ R84, R96, R132 ;  /* 0x0000008460547220 */ /* 0x003fe20000410000 */
[----:B------:R-:W-:Y:S02]  /*3270*/  @!P5 ISETP.NE.AND.EX P3, PT, R0, RZ, PT, P3 ;  /* 0x000000ff0000d20c */ /* 0x000fe40003f65330 */
        /* <DEDUP_REMOVED lines=8> */
.L_x_9481:
[----:B------:R-:W-:Y:S05]  /*3300*/  BSYNC B1 ;  /* 0x0000000000017941 */ /* 0x000fea0003800000 */
.L_x_9480:
[C---:B------:R-:W-:Y:S01]  /*3310*/  FMUL.FTZ R87, R85.reuse, R132 ;  /* 0x0000008455577220 */ /* 0x040fe20000410000 */
[----:B------:R-:W-:Y:S01]  /*3320*/  BSSY B1, `(.L_x_9482) ;  /* 0x000000e000017945 */ /* 0x000fe20003800000 */
[----:B------:R-:W-:Y:S02]  /*3330*/  SEL R77, R96, R77, P1 ;  /* 0x0000004d604d7207 */ /* 0x000fe40000800000 */
[----:B------:R-:W-:Y:S02]  /*3340*/  SEL R78, R85, R78, P1 ;  /* 0x0000004e554e7207 */ /* 0x000fe40000800000 */
[----:B------:R-:W-:Y:S02]  /*3350*/  SEL R80, R103, R80, P2 ;  /* 0x0000005067507207 */ /* 0x000fe40001000000 */
[----:B------:R-:W-:Y:S02]  /*3360*/  SEL R81, R84, R81, P2 ;  /* 0x0000005154517207 */ /* 0x000fe40001000000 */
[----:B------:R-:W-:-:S02]  /*3370*/  SEL R82, R87, R82, P2 ;  /* 0x0000005257527207 */ /* 0x000fc40001000000 */
        /* <DEDUP_REMOVED lines=8> */
.L_x_9483:
[----:B------:R-:W-:Y:S05]  /*3400*/  BSYNC B1 ;  /* 0x0000000000017941 */ /* 0x000fea0003800000 */
.L_x_9482:
[----:B------:R-:W0:Y:S01]  /*3410*/  @P0 LDC.64 R88, c[0x0][0x308] ;  /* 0x0000c200ff580b82 */ /* 0x000e220000000a00 */
[----:B------:R-:W-:Y:S01]  /*3420*/  @P0 IADD3 R143, R143, 0xa0, RZ ;  /* 0x000000a08f8f0810 */ /* 0x000fe20007ffe0ff */
[C---:B------:R-:W-:Y:S01]  /*3430*/  FMUL.FTZ R132, R96.reuse, R132 ;  /* 0x0000008460847220 */ /* 0x040fe20000410000 */
[----:B------:R-:W-:Y:S02]  /*3440*/  @P6 IADD3 R133, R133, 0xa0, RZ ;  /* 0x000000a085856810 */ /* 0x000fe40007ffe0ff */
[----:B------:R-:W-:Y:S02]  /*3450*/  SEL R79, R96, R79, P1 ;  /* 0x0000004f604f7207 */ /* 0x000fe40000800000 */
[----:B------:R-:W-:Y:S01]  /*3460*/  SEL R83, R132, R83, P2 ;  /* 0x0000005384537207 */ /* 0x000fe20001000000 */
[----:B------:R-:W1:Y:S08]  /*3470*/  @P6 LDC.64 R86, c[0x0][0x2f8] ;  /* 0x0000be00ff566b82 */ /* 0x000e700000000a00 */
[----:B------:R-:W2:Y:S01]  /*3480*/  LDC.64 R84, c[0x0][0x210] ;  /* 0x00008400ff547b82 */ /* 0x000ea20000000a00 */
[----:B0-----:R-:W-:-:S05]  /*3490*/  @P0 IMAD.WIDE.U32 R88, R143, 0x10, R88 ;  /* 0x000000108f580825 */ /* 0x001fca00078e0058 */
[----:B------:R0:W-:Y:S01]  /*34a0*/  @P0 STG.E.128 desc[UR4][R88.64], R76 ;  /* 0x0000004c58000986 */ /* 0x0001e2000c101d04 */
[----:B-1----:R-:W-:-:S05]  /*34b0*/  @P6 IMAD.WIDE.U32 R86, R133, 0x10, R86 ;  /* 0x0000001085566825 */ /* 0x002fca00078e0056 */
[----:B------:R0:W-:Y:S01]  /*34c0*/  @P6 STG.E.128 desc[UR4][R86.64], R80 ;  /* 0x0000005056006986 */ /* 0x0001e2000c101d04 */
[----:B--2---:R-:W-:-:S04]  /*34d0*/  LEA R168, R84, R168, 0x2 ;  /* 0x000000a854a87211 */ /* 0x004fc800078e10ff */
[----:B------:R-:W-:-:S13]  /*34e0*/  ISETP.GE.AND P0, PT, R168, R85, PT ;  /* 0x00000055a800720c */ /* 0x000fda0003f06270 */
[----:B0-----:R-:W-:Y:S05]  /*34f0*/  @!P0 BRA `(.L_x_9484) ;  /* 0xffffffd000788947 */ /* 0x001fea000383ffff */
.L_x_9420:
[----:B------:R-:W-:Y:S05]  /*3500*/  BSYNC B0 ;  /* 0x0000000000007941 */ /* 0x000fea0003800000 */
.L_x_9418:
        /* <DEDUP_REMOVED lines=146> */
.L_x_9424:
        /* <DEDUP_REMOVED lines=8> */
.L_x_9486:
[----:B------:R-:W-:Y:S05]  /*3eb0*/  BSYNC B1 ;  /* 0x0000000000017941 */ /* 0x000fea0003800000 */
.L_x_9485:
        /* <DEDUP_REMOVED lines=8> */
.L_x_9487:
[----:B------:R-:W-:Y:S01]  /*3f40*/  FADD.FTZ R87, R87, R86 ;  /* 0x0000005657577221 */ /* 0x000fe20000010000 */
[----:B------:R-:W-:-:S04]  /*3f50*/  HFMA2.MMA R104, -RZ, RZ, 0, 1.1920928955078125e-07 ;  /* 0x00000002ff687435 */ /* 0x000fc800000001ff */
[----:B------:R-:W-:Y:S02]  /*3f60*/  MOV R105, R87 ;  /* 0x0000005700697202 */ /* 0x000fe40000000f00 */
[----:B------:R-:W-:-:S07]  /*3f70*/  MOV R84, R110 ;  /* 0x0000006e00547202 */ /* 0x000fce0000000f00 */
[----:B------:R-:W-:Y:S05]  /*3f80*/  WARPSYNC.COLLECTIVE R102, `(.L_x_9488) ;  /* 0x0000000066087348 */ /* 0x000fea0003c00000 */
[----:B------:R0:W1:Y:S02]  /*3f90*/  SHFL.BFLY P0, R110, R105, R104, R111 ;  /* 0x0c000068696e7389 */ /* 0x000064000000006f */
[----:B01----:R-:W-:Y:S01]  /*3fa0*/  ENDCOLLECTIVE ;  /* 0x000000000000791b */ /* 0x003fe20003800000 */
.L_x_9488:
[----:B------:R-:W-:-:S05]  /*3fb0*/  FADD.FTZ R84, R84, R85 ;  /* 0x0000005554547221 */ /* 0x000fca0000010000 */
[----:B------:R-:W-:Y:S02]  /*3fc0*/  MOV R105, R84 ;  /* 0x0000005400697202 */ /* 0x000fe40000000f00 */
[----:B------:R-:W-:-:S07]  /*3fd0*/  MOV R88, R110 ;  /* 0x0000006e00587202 */ /* 0x000fce0000000f00 */
[----:B------:R-:W-:Y:S05]  /*3fe0*/  WARPSYNC.COLLECTIVE R102, `(.L_x_9489) ;  /* 0x0000000066087348 */ /* 0x000fea0003c00000 */
[----:B------:R0:W1:Y:S02]  /*3ff0*/  SHFL.BFLY P0, R110, R105, R104, R111 ;  /* 0x0c000068696e7389 */ /* 0x000064000000006f */
[----:B01----:R-:W-:Y:S01]  /*4000*/  ENDCOLLECTIVE ;  /* 0x000000000000791b */ /* 0x003fe20003800000 */
.L_x_9489:
[----:B------:R-:W-:Y:S01]  /*4010*/  FADD.FTZ R88, R87, R88 ;  /* 0x0000005857587221 */ /* 0x000fe20000010000 */
[----:B------:R-:W-:-:S04]  /*4020*/  HFMA2.MMA R104, -RZ, RZ, 0, 2.384185791015625e-07 ;  /* 0x00000004ff687435 */ /* 0x000fc800000001ff */
[----:B------:R-:W-:Y:S02]  /*4030*/  MOV R105, R88 ;  /* 0x0000005800697202 */ /* 0x000fe40000000f00 */
[----:B------:R-:W-:-:S07]  /*4040*/  MOV R89, R110 ;  /* 0x0000006e00597202 */ /* 0x000fce0000000f00 */
[----:B------:R-:W-:Y:S05]  /*4050*/  WARPSYNC.COLLECTIVE R102, `(.L_x_9490) ;  /* 0x0000000066087348 */ /* 0x000fea0003c00000 */
[----:B------:R0:W1:Y:S02]  /*4060*/  SHFL.BFLY P0, R110, R105, R104, R111 ;  /* 0x0c000068696e7389 */ /* 0x000064000000006f */
[----:B01----:R-:W-:Y:S01]  /*4070*/  ENDCOLLECTIVE ;  /* 0x000000000000791b */ /* 0x003fe20003800000 */
.L_x_9490:
[----:B------:R-:W-:-:S05]  /*4080*/  FADD.FTZ R89, R84, R89 ;  /* 0x0000005954597221 */ /* 0x000fca0000010000 */
[----:B------:R-:W-:Y:S02]  /*4090*/  MOV R105, R89 ;  /* 0x0000005900697202 */ /* 0x000fe40000000f00 */
[----:B------:R-:W-:-:S07]  /*40a0*/  MOV R97, R110 ;  /* 0x0000006e00617202 */ /* 0x000fce0000000f00 */
[----:B------:R-:W-:Y:S05]  /*40b0*/  WARPSYNC.COLLECTIVE R102, `(.L_x_9491) ;  /* 0x0000000066087348 */ /* 0x000fea0003c00000 */
[----:B------:R0:W1:Y:S02]  /*40c0*/  SHFL.BFLY P0, R110, R105, R104, R111 ;  /* 0x0c000068696e7389 */ /* 0x000064000000006f */
[----:B01----:R-:W-:Y:S01]  /*40d0*/  ENDCOLLECTIVE ;  /* 0x000000000000791b */ /* 0x003fe20003800000 */
.L_x_9491:
[----:B------:R-:W-:Y:S01]  /*40e0*/  FADD.FTZ R97, R88, R97 ;  /* 0x0000006158617221 */ /* 0x000fe20000010000 */
[----:B------:R-:W-:-:S04]  /*40f0*/  HFMA2.MMA R104, -RZ, RZ, 0, 4.76837158203125e-07 ;  /* 0x00000008ff687435 */ /* 0x000fc800000001ff */
[----:B------:R-:W-:Y:S02]  /*4100*/  MOV R105, R97 ;  /* 0x0000006100697202 */ /* 0x000fe40000000f00 */
[----:B------:R-:W-:-:S07]  /*4110*/  MOV R96, R110 ;  /* 0x0000006e00607202 */ /* 0x000fce0000000f00 */
[----:B------:R-:W-:Y:S05]  /*4120*/  WARPSYNC.COLLECTIVE R102, `(.L_x_9492) ;  /* 0x0000000066087348 */ /* 0x000fea0003c00000 */
[----:B------:R0:W1:Y:S02]  /*4130*/  SHFL.BFLY P0, R110, R105, R104, R111 ;  /* 0x0c000068696e7389 */ /* 0x000064000000006f */
[----:B01----:R-:W-:Y:S01]  /*4140*/  ENDCOLLECTIVE ;  /* 0x000000000000791b */ /* 0x003fe20003800000 */
.L_x_9492:
[----:B------:R-:W-:-:S05]  /*4150*/  FADD.FTZ R96, R89, R96 ;  /* 0x0000006059607221 */ /* 0x000fca0000010000 */
[----:B------:R-:W-:Y:S02]  /*4160*/  MOV R105, R96 ;  /* 0x0000006000697202 */ /* 0x000fe40000000f00 */
[----:B------:R-:W-:-:S07]  /*4170*/  MOV R86, R110 ;  /* 0x0000006e00567202 */ /* 0x000fce0000000f00 */
[----:B------:R-:W-:Y:S05]  /*4180*/  WARPSYNC.COLLECTIVE R102, `(.L_x_9493) ;  /* 0x0000000066087348 */ /* 0x000fea0003c00000 */
[----:B------:R0:W1:Y:S02]  /*4190*/  SHFL.BFLY P0, R110, R105, R104, R111 ;  /* 0x0c000068696e7389 */ /* 0x000064000000006f */
[----:B01----:R-:W-:Y:S01]  /*41a0*/  ENDCOLLECTIVE ;  /* 0x000000000000791b */ /* 0x003fe20003800000 */
.L_x_9493:
[----:B------:R-:W-:Y:S01]  /*41b0*/  FADD.FTZ R86, R97, R86 ;  /* 0x0000005661567221 */ /* 0x000fe20000010000 */
[----:B------:R-:W-:-:S04]  /*41c0*/  HFMA2.MMA R104, -RZ, RZ, 0, 9.5367431640625e-07 ;  /* 0x00000010ff687435 */ /* 0x000fc800000001ff */
[----:B------:R-:W-:Y:S02]  /*41d0*/  MOV R105, R86 ;  /* 0x0000005600697202 */ /* 0x000fe40000000f00 */
[----:B------:R-:W-:-:S07]  /*41e0*/  MOV R85, R110 ;  /* 0x0000006e00557202 */ /* 0x000fce0000000f00 */
[----:B------:R-:W-:Y:S05]  /*41f0*/  WARPSYNC.COLLECTIVE R102, `(.L_x_9494) ;  /* 0x0000000066087348 */ /* 0x000fea0003c00000 */
[----:B------:R0:W1:Y:S02]  /*4200*/  SHFL.BFLY P0, R110, R105, R104, R111 ;  /* 0x0c000068696e7389 */ /* 0x000064000000006f */
[----:B01----:R-:W-:Y:S01]  /*4210*/  ENDCOLLECTIVE ;  /* 0x000000000000791b */ /* 0x003fe20003800000 */
.L_x_9494:
[----:B------:R-:W-:-:S05]  /*4220*/  FADD.FTZ R87, R96, R85 ;  /* 0x0000005560577221 */ /* 0x000fca0000010000 */
[----:B------:R-:W-:Y:S02]  /*4230*/  MOV R105, R87 ;  /* 0x0000005700697202 */ /* 0x000fe40000000f00 */
[----:B------:R-:W-:-:S07]  /*4240*/  MOV R103, R110 ;  /* 0x0000006e00677202 */ /* 0x000fce0000000f00 */
[----:B------:R-:W-:Y:S05]  /*4250*/  WARPSYNC.COLLECTIVE R102, `(.L_x_9495) ;  /* 0x0000000066087348 */ /* 0x000fea0003c00000 */
[----:B------:R0:W1:Y:S02]  /*4260*/  SHFL.BFLY P0, R110, R105, R104, R111 ;  /* 0x0c000068696e7389 */ /* 0x000064000000006f */
[----:B01----:R-:W-:Y:S01]  /*4270*/  ENDCOLLECTIVE ;  /* 0x000000000000791b */ /* 0x003fe20003800000 */
.L_x_9495:
[----:B------:R-:W-:Y:S05]  /*4280*/  BRA `(.L_x_9496) ;  /* 0xffffffd4009c7947 */ /* 0x000fea000383ffff */
.L_x_9497:
        /* <DEDUP_REMOVED lines=15> */
.L_x_11819:


//--------------------- .text._ZN10layer_norm13ln_bwd_kernelINS_13Kernel_traitsI6__halfffffjLj768ELj1ELj4ELj1ELj16ENS_18Kernel_traits_baseILj768ES2_ffffjLj128EEEEELb0ELb1ELb0ELb0EEEvNS_9BwdParamsE --------------------------
	.section	.text._ZN10layer_norm13ln_bwd_kernelINS_13Kernel_traitsI6__halfffffjLj768ELj1ELj4ELj1ELj16ENS_18Kernel_traits_baseILj768ES2_ffffjLj128EEEEELb0ELb1ELb0ELb0EEEvNS_9BwdParamsE,"ax",@progbits
	.align	128
        .global         _ZN10layer_norm13ln_bwd_kernelINS_13Kernel_traitsI6__halfffffjLj768ELj1ELj4ELj1ELj16ENS_18Kernel_traits_baseILj768ES2_ffffjLj128EEEEELb0ELb1ELb0ELb0EEEvNS_9BwdParamsE
        .type           _ZN10layer_norm13ln_bwd_kernelINS_13Kernel_traitsI6__halfffffjLj768ELj1ELj4ELj1ELj16ENS_18Kernel_traits_baseILj768ES2_ffffjLj128EEEEELb0ELb1ELb0ELb0EEEvNS_9BwdParamsE,@function
        .size           _ZN10layer_norm13ln_bwd_kernelINS_13Kernel_traitsI6__halfffffjLj768ELj1ELj4ELj1ELj16ENS_18Kernel_traits_baseILj768ES2_ffffjLj128EEEEELb0ELb1ELb0ELb0EEEvNS_9BwdParamsE,(.L_x_11820 - _ZN10layer_norm13ln_bwd_kernelINS_13Kernel_traitsI6__halfffffjLj768ELj1ELj4ELj1ELj16ENS_18Kernel_traits_baseILj768ES2_ffffjLj128EEEEELb0ELb1ELb0ELb0EEEvNS_9BwdParamsE)
        .other          _ZN10layer_norm13ln_bwd_kernelINS_13Kernel_traitsI6__halfffffjLj768ELj1ELj4ELj1ELj16ENS_18Kernel_traits_baseILj768ES2_ffffjLj128EEEEELb0ELb1ELb0ELb0EEEvNS_9BwdParamsE,@"STO_CUDA_ENTRY STV_DEFAULT"
_ZN10layer_norm13ln_bwd_kernelINS_13Kernel_traitsI6__halfffffjLj768ELj1ELj4ELj1ELj16ENS_18Kernel_traits_baseILj768ES2_ffffjLj128EEEEELb0ELb1ELb0ELb0EEEvNS_9BwdParamsE:
.text._ZN10layer_norm13ln_bwd_kernelINS_13Kernel_traitsI6__halfffffjLj768ELj1ELj4ELj1ELj16ENS_18Kernel_traits_baseILj768ES2_ffffjLj128EEEEELb0ELb1ELb0ELb0EEEvNS_9BwdParamsE:
        /* <DEDUP_REMOVED lines=28> */
[----:B------:R-:W-:-:S07]  /*01c0*/  P2R R163, PR, RZ, 0x10 ;  /* 0x00000010ffa37803 */ /* 0x000fce0000000000 */
[----:B------:R-:W2:Y:S08]  /*01d0*/  @P5 LDC.64 R10, c[0x0][0x278] ;  /* 0x00009e00ff0a5b82 */ /* 0x000eb00000000a00 */
[----:B------:R-:W3:Y:S08]  /*01e0*/  @P0 LDC.64 R28, c[0x0][0x260] ;  /* 0x00009800ff1c0b82 */ /* 0x000ef00000000a00 */
[----:B------:R-:W4:Y:S01]  /*01f0*/  @P0 LDC.64 R34, c[0x0][0x278] ;  /* 0x00009e00ff220b82 */ /* 0x000f220000000a00 */
[----:B0-----:R-:W-:-:S05]  /*0200*/  @P5 IMAD.WIDE.U32 R6, R51, 0x8, R6 ;  /* 0x0000000833065825 */ /* 0x001fca00078e0006 */
[----:B------:R-:W5:Y:S01]  /*0210*/  @P5 LDG.E.64 R8, desc[UR4][R6.64] ;  /* 0x0000000406085981 */ /* 0x000f62000c1e1b00 */
[C---:B--2---:R-:W-:Y:S01]  /*0220*/  @P5 IMAD.WIDE.U32 R10, R51.reuse, 0x8, R10 ;  /* 0x00000008330a5825 */ /* 0x044fe200078e000a */
[----:B------:R-:W-:Y:S01]  /*0230*/  @P5 LOP3.LUT R51, R51, 0x20, RZ, 0xfc, !PT ;  /* 0x0000002033335812 */ /* 0x000fe200078efcff */
[----:B------:R-:W0:Y:S03]  /*0240*/  @P1 LDC.64 R36, c[0x0][0x260] ;  /* 0x00009800ff241b82 */ /* 0x000e260000000a00 */
[----:B------:R2:W5:Y:S01]  /*0250*/  @P5 LDG.E.64 R12, desc[UR4][R10.64] ;  /* 0x000000040a0c5981 */ /* 0x000562000c1e1b00 */
[----:B---3--:R-:W-:-:S04]  /*0260*/  @P0 IMAD.WIDE.U32 R32, R51, 0x8, R28 ;  /* 0x0000000833200825 */ /* 0x008fc800078e001c */
[----:B------:R-:W3:Y:S01]  /*0270*/  @P1 LDC.64 R38, c[0x0][0x278] ;  /* 0x00009e00ff261b82 */ /* 0x000ee20000000a00 */
[----:B------:R-:W5:Y:S01]  /*0280*/  @P0 LDG.E.64 R14, desc[UR4][R32.64] ;  /* 0x00000004200e0981 */ /* 0x000f62000c1e1b00 */
[C---:B----4-:R-:W-:Y:S01]  /*0290*/  @P0 IMAD.WIDE.U32 R34, R51.reuse, 0x8, R34 ;  /* 0x0000000833220825 */ /* 0x050fe200078e0022 */
[----:B------:R-:W-:-:S05]  /*02a0*/  @P0 IADD3 R51, R51, 0x20, RZ ;  /* 0x0000002033330810 */ /* 0x000fca0007ffe0ff */
[----:B------:R-:W4:Y:S01]  /*02b0*/  @P2 LDC.64 R40, c[0x0][0x260] ;  /* 0x00009800ff282b82 */ /* 0x000f220000000a00 */
[----:B------:R-:W5:Y:S07]  /*02c0*/  @P0 LDG.E.64 R16, desc[UR4][R34.64] ;  /* 0x0000000422100981 */ /* 0x000f6e000c1e1b00 */
[----:B------:R-:W1:Y:S01]  /*02d0*/  @P2 LDC.64 R42, c[0x0][0x278] ;  /* 0x00009e00ff2a2b82 */ /* 0x000e620000000a00 */
[----:B0-----:R-:W-:-:S07]  /*02e0*/  @P1 IMAD.WIDE.U32 R36, R51, 0x8, R36 ;  /* 0x0000000833241825 */ /* 0x001fce00078e0024 */
[----:B------:R-:W0:Y:S01]  /*02f0*/  @P3 LDC.64 R44, c[0x0][0x260] ;  /* 0x00009800ff2c3b82 */ /* 0x000e220000000a00 */
[C---:B---3--:R-:W-:Y:S01]  /*0300*/  @P1 IMAD.WIDE.U32 R38, R51.reuse, 0x8, R38 ;  /* 0x0000000833261825 */ /* 0x048fe200078e0026 */
[----:B------:R-:W-:Y:S01]  /*0310*/  @P1 IADD3 R51, R51, 0x20, RZ ;  /* 0x0000002033331810 */ /* 0x000fe20007ffe0ff */
[----:B------:R3:W5:Y:S05]  /*0320*/  @P1 LDG.E.64 R18, desc[UR4][R36.64] ;  /* 0x0000000424121981 */ /* 0x00076a000c1e1b00 */
[----:B------:R-:W3:Y:S01]  /*0330*/  @P3 LDC.64 R46, c[0x0][0x278] ;  /* 0x00009e00ff2e3b82 */ /* 0x000ee20000000a00 */
[----:B----4-:R-:W-:-:S07]  /*0340*/  @P2 IMAD.WIDE.U32 R40, R51, 0x8, R40 ;  /* 0x0000000833282825 */ /* 0x010fce00078e0028 */
[----:B------:R-:W4:Y:S01]  /*0350*/  @P4 LDC.64 R48, c[0x0][0x278] ;  /* 0x00009e00ff304b82 */ /* 0x000f220000000a00 */
[C---:B-1----:R-:W-:Y:S01]  /*0360*/  @P2 IMAD.WIDE.U32 R42, R51.reuse, 0x8, R42 ;  /* 0x00000008332a2825 */ /* 0x042fe200078e002a */
[----:B------:R-:W-:Y:S01]  /*0370*/  @P2 IADD3 R51, R51, 0x20, RZ ;  /* 0x0000002033332810 */ /* 0x000fe20007ffe0ff */
[----:B------:R1:W5:Y:S05]  /*0380*/  @P1 LDG.E.64 R20, desc[UR4][R38.64] ;  /* 0x0000000426141981 */ /* 0x00036a000c1e1b00 */
[----:B------:R-:W1:Y:S01]  /*0390*/  @P4 LDC.64 R28, c[0x0][0x260] ;  /* 0x00009800ff1c4b82 */ /* 0x000e620000000a00 */
[----:B0-----:R-:W-:Y:S01]  /*03a0*/  @P3 IMAD.WIDE.U32 R44, R51, 0x8, R44 ;  /* 0x00000008332c3825 */ /* 0x001fe200078e002c */
[----:B--2---:R-:W-:Y:S01]  /*03b0*/  SHF.R.U32.HI R10, RZ, 0x5, R161 ;  /* 0x00000005ff0a7819 */ /* 0x004fe200000116a1 */
[----:B------:R0:W5:Y:S01]  /*03c0*/  @P2 LDG.E.64 R22, desc[UR4][R40.64] ;  /* 0x0000000428162981 */ /* 0x000162000c1e1b00 */
[----:B---3--:R-:W-:-:S02]  /*03d0*/  CS2R R36, SRZ ;  /* 0x0000000000247805 */ /* 0x008fc4000001ff00 */
[----:B------:R-:W-:Y:S02]  /*03e0*/  CS2R R112, SRZ ;  /* 0x0000000000707805 */ /* 0x000fe4000001ff00 */
[----:B------:R-:W-:Y:S01]  /*03f0*/  CS2R R114, SRZ ;  /* 0x0000000000727805 */ /* 0x000fe2000001ff00 */
[----:B------:R2:W5:Y:S01]  /*0400*/  @P2 LDG.E.64 R24, desc[UR4][R42.64] ;  /* 0x000000042a182981 */ /* 0x000562000c1e1b00 */
[C---:B------:R-:W-:Y:S01]  /*0410*/  @P3 IMAD.WIDE.U32 R46, R51.reuse, 0x8, R46 ;  /* 0x00000008332e3825 */ /* 0x040fe200078e002e */
[----:B------:R-:W-:Y:S02]  /*0420*/  @P3 IADD3 R51, R51, 0x20, RZ ;  /* 0x0000002033333810 */ /* 0x000fe40007ffe0ff */
[----:B------:R-:W-:Y:S01]  /*0430*/  LEA R159, R159, R10, 0x2 ;  /* 0x0000000a9f9f7211 */ /* 0x000fe200078e10ff */
[----:B------:R3:W5:Y:S02]  /*0440*/  @P3 LDG.E.64 R26, desc[UR4][R44.64] ;  /* 0x000000042c1a3981 */ /* 0x000764000c1e1b00 */
[----:B----4-:R-:W-:-:S02]  /*0450*/  @P4 IMAD.WIDE.U32 R6, R51, 0x8, R48 ;  /* 0x0000000833064825 */ /* 0x010fc400078e0030 */
[----:B------:R4:W5:Y:S04]  /*0460*/  @P3 LDG.E.64 R4, desc[UR4][R46.64] ;  /* 0x000000042e043981 */ /* 0x000968000c1e1b00 */
[----:B------:R0:W5:Y:S01]  /*0470*/  @P4 LDG.E.64 R2, desc[UR4][R6.64] ;  /* 0x0000000406024981 */ /* 0x000162000c1e1b00 */
[----:B-1----:R-:W-:-:S05]  /*0480*/  @P4 IMAD.WIDE.U32 R28, R51, 0x8, R28 ;  /* 0x00000008331c4825 */ /* 0x002fca00078e001c */
[----:B------:R1:W5:Y:S01]  /*0490*/  @P4 LDG.E.64 R30, desc[UR4][R28.64] ;  /* 0x000000041c1e4981 */ /* 0x000362000c1e1b00 */
[----:B------:R-:W-:Y:S02]  /*04a0*/  ISETP.GE.AND P4, PT, R159, UR6, PT ;  /* 0x000000069f007c0c */ /* 0x000fe4000bf86270 */
[----:B------:R-:W-:Y:S02]  /*04b0*/  CS2R R38, SRZ ;  /* 0x0000000000267805 */ /* 0x000fe4000001ff00 */
[----:B0-----:R-:W-:Y:S02]  /*04c0*/  CS2R R40, SRZ ;  /* 0x0000000000287805 */ /* 0x001fe4000001ff00 */
[----:B--2---:R-:W-:Y:S02]  /*04d0*/  CS2R R42, SRZ ;  /* 0x00000000002a7805 */ /* 0x004fe4000001ff00 */
[----:B---3--:R-:W-:Y:S02]  /*04e0*/  CS2R R44, SRZ ;  /* 0x00000000002c7805 */ /* 0x008fe4000001ff00 */
[----:B----4-:R-:W-:-:S02]  /*04f0*/  CS2R R46, SRZ ;  /* 0x00000000002e7805 */ /* 0x010fc4000001ff00 */
        /* <DEDUP_REMOVED lines=28> */
[----:B-1----:R-:W-:Y:S06]  /*06c0*/  @P4 BRA `(.L_x_9499) ;  /* 0x0000002c00904947 */ /* 0x002fec0003800000 */
[----:B------:R-:W0:Y:S01]  /*06d0*/  LDC.U8 R158, c[0x0][0x2a0] ;  /* 0x0000a800ff9e7b82 */ /* 0x000e220000000000 */
[--C-:B-----5:R-:W-:Y:S01]  /*06e0*/  SHF.R.U64 R156, R8, 0x10, R9.reuse ;  /* 0x00000010089c7819 */ /* 0x120fe20000001209 */
[----:B------:R-:W-:Y:S01]  /*06f0*/  ULDC.64 UR6, c[0x0][0x270] ;  /* 0x00009c0000067ab9 */ /* 0x000fe20000000a00 */
[----:B------:R-:W-:Y:S01]  /*0700*/  MOV R155, R9 ;  /* 0x00000009009b7202 */ /* 0x000fe20000000f00 */
[----:B------:R-:W-:Y:S01]  /*0710*/  HFMA2.MMA R37, -RZ, RZ, 0, 0 ;  /* 0x00000000ff257435 */ /* 0x000fe200000001ff */
[----:B------:R-:W-:Y:S01]  /*0720*/  SHF.R.U32.HI R154, RZ, 0x10, R9 ;  /* 0x00000010ff9a7819 */ /* 0x000fe20000011609 */
[----:B------:R-:W-:Y:S01]  /*0730*/  HADD2.F32 R156, -RZ, R156.H0_H0 ;  /* 0x2000009cff9c7230 */ /* 0x000fe20000004100 */
[----:B------:R-:W-:Y:S01]  /*0740*/  MOV R9, R4 ;  /* 0x0000000400097202 */ /* 0x000fe20000000f00 */
[----:B------:R-:W-:Y:S01]  /*0750*/  HADD2.F32 R155, -RZ, R155.H0_H0 ;  /* 0x2000009bff9b7230 */ /* 0x000fe20000004100 */
[----:B------:R-:W-:Y:S01]  /*0760*/  SHF.R.U64 R107, R4, 0x10, R5 ;  /* 0x00000010046b7819 */ /* 0x000fe20000001205 */
[----:B------:R-:W-:Y:S01]  /*0770*/  HADD2.F32 R154, -RZ, R154.H0_H0 ;  /* 0x2000009aff9a7230 */ /* 0x000fe20000004100 */
[----:B------:R-:W-:Y:S01]  /*0780*/  MOV R157, R8 ;  /* 0x00000008009d7202 */ /* 0x000fe20000000f00 */
[----:B------:R-:W-:Y:S01]  /*0790*/  HADD2.F32 R9, -RZ, R9.H0_H0 ;  /* 0x20000009ff097230 */ /* 0x000fe20000004100 */
[----:B------:R-:W-:-:S02]  /*07a0*/  MOV R149, R18 ;  /* 0x0000001200957202 */ /* 0x000fc40000000f00 */
        /* <DEDUP_REMOVED lines=16> */
[----:B------:R-:W-:Y:S01]  /*08b0*/  MOV R104, R5 ;  /* 0x0000000500687202 */ /* 0x000fe20000000f00 */
[----:B------:R-:W-:Y:S01]  /*08c0*/  HADD2.F32 R34, -RZ, R34.H0_H0 ;  /* 0x20000022ff227230 */ /* 0x000fe20000004100 */
[----:B------:R-:W-:-:S02]  /*08d0*/  SHF.R.U32.HI R4, RZ, 0x10, R5 ;  /* 0x00000010ff047819 */ /* 0x000fc40000011605 */
[----:B------:R-:W-:Y:S02]  /*08e0*/  MOV R153, R14 ;  /* 0x0000000e00997202 */ /* 0x000fe40000000f00 */
        /* <DEDUP_REMOVED lines=9> */
[----:B------:R-:W-:Y:S01]  /*0980*/  SHF.R.U32.HI R110, RZ, 0x10, R27 ;  /* 0x00000010ff6e7819 */ /* 0x000fe2000001161b */
[----:B------:R-:W-:Y:S01]  /*0990*/  HADD2.F32 R33, -RZ, R33.H0_H0 ;  /* 0x20000021ff217230 */ /* 0x000fe20000004100 */
[----:B------:R-:W-:Y:S01]  /*09a0*/  MOV R7, R12 ;  /* 0x0000000c00077202 */ /* 0x000fe20000000f00 */
[----:B------:R-:W-:Y:S01]  /*09b0*/  HADD2.F32 R32, -RZ, R32.H0_H0 ;  /* 0x20000020ff207230 */ /* 0x000fe20000004100 */
[----:B------:R-:W-:-:S02]  /*09c0*/  SHF.R.U64 R109, R12, 0x10, R13 ;  /* 0x000000100c6d7819 */ /* 0x000fc4000000120d */
[----:B------:R-:W-:Y:S02]  /*09d0*/  MOV R23, R13 ;  /* 0x0000000d00177202 */ /* 0x000fe40000000f00 */
[----:B------:R-:W-:Y:S02]  /*09e0*/  SHF.R.U32.HI R22, RZ, 0x10, R13 ;  /* 0x00000010ff167819 */ /* 0x000fe4000001160d */
[----:B------:R-:W-:Y:S01]  /*09f0*/  MOV R8, R16 ;  /* 0x0000001000087202 */ /* 0x000fe20000000f00 */
[----:B------:R-:W-:Y:S01]  /*0a00*/  HADD2.F32 R23, -RZ, R23.H0_H0 ;  /* 0x20000017ff177230 */ /* 0x000fe20000004100 */
[--C-:B------:R-:W-:Y:S01]  /*0a10*/  SHF.R.U64 R108, R16, 0x10, R17.reuse ;  /* 0x00000010106c7819 */ /* 0x100fe20000001211 */
[----:B------:R-:W-:Y:S01]  /*0a20*/  HADD2.F32 R22, -RZ, R22.H0_H0 ;  /* 0x20000016ff167230 */ /* 0x000fe20000004100 */
[----:B------:R-:W-:Y:S02]  /*0a30*/  MOV R19, R17 ;  /* 0x0000001100137202 */ /* 0x000fe40000000f00 */
[----:B------:R-:W-:-:S02]  /*0a40*/  SHF.R.U32.HI R18, RZ, 0x10, R17 ;  /* 0x00000010ff127819 */ /* 0x000fc40000011611 */
[----:B------:R-:W-:Y:S01]  /*0a50*/  MOV R5, R2 ;  /* 0x0000000200057202 */ /* 0x000fe20000000f00 */
[----:B------:R-:W-:Y:S01]  /*0a60*/  HADD2.F32 R19, -RZ, R19.H0_H0 ;  /* 0x20000013ff137230 */ /* 0x000fe20000004100 */
[----:B------:R-:W-:Y:S01]  /*0a70*/  SHF.R.U64 R106, R2, 0x10, R3 ;  /* 0x00000010026a7819 */ /* 0x000fe20000001203 */
        /* <DEDUP_REMOVED lines=32> */
[----:B------:R-:W-:Y:S01]  /*0c80*/  ISETP.NE.AND.EX P4, PT, RZ, UR7, PT, P4 ;  /* 0x00000007ff007c0c */ /* 0x000fe2000bf85340 */
        /* <DEDUP_REMOVED lines=8> */
[----:B0-----:R-:W-:-:S07]  /*0d10*/  HADD2.F32 R2, -RZ, R2.H0_H0 ;  /* 0x20000002ff027230 */ /* 0x001fce0000004100 */
.L_x_9525:
[----:B0-----:R-:W0:Y:S01]  /*0d20*/  @P4 LDC.64 R136, c[0x0][0x270] ;  /* 0x00009c00ff884b82 */ /* 0x001e220000000a00 */
[----:B------:R-:W-:Y:S02]  /*0d30*/  SHF.R.S32.HI R138, RZ, 0x1f, R159 ;  /* 0x0000001fff8a7819 */ /* 0x000fe4000001149f */
[----:B------:R-:W-:Y:S02]  /*0d40*/  MOV R207, 0x3f800000 ;  /* 0x3f80000000cf7802 */ /* 0x000fe40000000f00 */
[----:B------:R-:W-:Y:S02]  /*0d50*/  ISETP.NE.AND P6, PT, R0, RZ, PT ;  /* 0x000000ff0000720c */ /* 0x000fe40003fc5270 */
[----:B0-----:R-:W-:-:S04]  /*0d60*/  @P4 LEA R140, P5, R159, R136, 0x2 ;  /* 0x000000889f8c4211 */ /* 0x001fc800078a10ff */
[C---:B------:R-:W-:Y:S02]  /*0d70*/  @P4 LEA.HI.X R141, R159.reuse, R137, R138, 0x2, P5 ;  /* 0x000000899f8d4211 */ /* 0x040fe400028f148a */
[----:B------:R-:W0:Y:S03]  /*0d80*/  LDC.64 R138, c[0x0][0x250] ;  /* 0x00009400ff8a7b82 */ /* 0x000e260000000a00 */
[----:B------:R1:W5:Y:S05]  /*0d90*/  @P4 LDG.E R207, desc[UR4][R140.64] ;  /* 0x000000048ccf4981 */ /* 0x00036a000c1e1900 */
[----:B------:R-:W2:Y:S01]  /*0da0*/  LDC.64 R136, c[0x0][0x258] ;  /* 0x00009600ff887b82 */ /* 0x000ea20000000a00 */
[----:B0-----:R-:W-:-:S05]  /*0db0*/  IMAD.WIDE R138, R159, 0x4, R138 ;  /* 0x000000049f8a7825 */ /* 0x001fca00078e028a */
[----:B------:R1:W5:Y:S01]  /*0dc0*/  LDG.E R215, desc[UR4][R138.64] ;  /* 0x000000048ad77981 */ /* 0x000362000c1e1900 */
[----:B--2---:R-:W-:-:S05]  /*0dd0*/  IMAD.WIDE R136, R159, 0x4, R136 ;  /* 0x000000049f887825 */ /* 0x004fca00078e0288 */
        /* <DEDUP_REMOVED lines=8> */
[----:B------:R-:W-:Y:S02]  /*0e60*/  MOV R213, RZ ;  /* 0x000000ff00d57202 */ /* 0x000fe40000000f00 */
[----:B------:R-:W-:Y:S02]  /*0e70*/  MOV R218, RZ ;  /* 0x000000ff00da7202 */ /* 0x000fe40000000f00 */
[----:B------:R-:W-:Y:S01]  /*0e80*/  MOV R217, R211 ;  /* 0x000000d300d97202 */ /* 0x000fe20000000f00 */
[----:B-1----:R-:W-:Y:S06]  /*0e90*/  @!P6 BRA `(.L_x_9501) ;  /* 0x0000000000a8e947 */ /* 0x002fec0003800000 */
[----:B------:R-:W0:Y:S01]  /*0ea0*/  LDC.64 R140, c[0x0][0x2b8] ;  /* 0x0000ae00ff8c7b82 */ /* 0x000e220000000a00 */
[----:B------:R-:W-:-:S04]  /*0eb0*/  LEA R136, P5, R211, UR10, 0x4 ;  /* 0x0000000ad3887c11 */ /* 0x000fc8000f8a20ff */
[----:B------:R-:W-:Y:S02]  /*0ec0*/  LEA.HI.X R137, R211, UR11, RZ, 0x4, P5 ;  /* 0x0000000bd3897c11 */ /* 0x000fe4000a8f24ff */
[----:B------:R-:W-:-:S04]  /*0ed0*/  ISETP.NE.U32.AND P5, PT, RZ, UR8, PT ;  /* 0x00000008ff007c0c */ /* 0x000fc8000bfa5070 */
[----:B------:R-:W2:Y:S01]  /*0ee0*/  LDG.E.128 R136, desc[UR4][R136.64] ;  /* 0x0000000488887981 */ /* 0x000ea2000c1e1d00 */
[----:B------:R-:W-:Y:S01]  /*0ef0*/  ISETP.NE.AND.EX P5, PT, RZ, UR9, PT, P5 ;  /* 0x00000009ff007c0c */ /* 0x000fe2000bfa5350 */
[----:B0-----:R-:W-:-:S12]  /*0f00*/  IMAD.WIDE.U32 R140, R211, 0x10, R140 ;  /* 0x00000010d38c7825 */ /* 0x001fd800078e008c */
[----:B------:R-:W-:-:S04]  /*0f10*/  @P5 LEA R216, P6, R211, UR8, 0x4 ;  /* 0x00000008d3d85c11 */ /* 0x000fc8000f8c20ff */
[----:B------:R-:W-:Y:S01]  /*0f20*/  @P5 LEA.HI.X R217, R211, UR9, RZ, 0x4, P6 ;  /* 0x00000009d3d95c11 */ /* 0x000fe2000b0f24ff */
[----:B------:R-:W3:Y:S01]  /*0f30*/  LDG.E.128 R140, desc[UR4][R140.64] ;  /* 0x000000048c8c7981 */ /* 0x000ee2000c1e1d00 */
[----:B------:R-:W-:-:S03]  /*0f40*/  ISETP.NE.AND P6, PT, R158, RZ, PT ;  /* 0x000000ff9e00720c */ /* 0x000fc60003fc5270 */
[----:B------:R0:W5:Y:S02]  /*0f50*/  @P5 LDG.E.128 R104, desc[UR4][R216.64] ;  /* 0x00000004d8685981 */ /* 0x000164000c1e1d00 */
[----:B-----5:R-:W-:Y:S02]  /*0f60*/  FSEL R174, R215, RZ, !P6 ;  /* 0x000000ffd7ae7208 */ /* 0x020fe40007000000 */
[----:B0-----:R-:W-:-:S03]  /*0f70*/  IADD3 R217, R211, 0x20, RZ ;  /* 0x00000020d3d97810 */ /* 0x001fc60007ffe0ff */
[C---:B--2---:R-:W-:Y:S01]  /*0f80*/  FADD.FTZ R186, -R174.reuse, R136 ;  /* 0x00000088aeba7221 */ /* 0x044fe20000010100 */
[----:B------:R-:W-:-:S03]  /*0f90*/  FADD.FTZ R214, -R174, R137 ;  /* 0x00000089aed67221 */ /* 0x000fc60000010100 */
[C---:B------:R-:W-:Y:S01]  /*0fa0*/  FMUL.FTZ R175, R209.reuse, R186 ;  /* 0x000000bad1af7220 */ /* 0x040fe20000410000 */
[C---:B------:R-:W-:Y:S01]  /*0fb0*/  FADD.FTZ R138, -R174.reuse, R138 ;  /* 0x0000008aae8a7221 */ /* 0x040fe20000010100 */
[----:B------:R-:W-:Y:S01]  /*0fc0*/  FADD.FTZ R218, -R174, R139 ;  /* 0x0000008baeda7221 */ /* 0x000fe20000010100 */
[C---:B------:R-:W-:Y:S02]  /*0fd0*/  FMUL.FTZ R174, R209.reuse, R214 ;  /* 0x000000d6d1ae7220 */ /* 0x040fe40000410000 */
[----:B------:R-:W-:Y:S01]  /*0fe0*/  FMUL.FTZ R197, R209, R138 ;  /* 0x0000008ad1c57220 */ /* 0x000fe20000410000 */
[----:B---3--:R-:W-:Y:S01]  /*0ff0*/  FMUL.FTZ R186, R157, R140 ;  /* 0x0000008c9dba7220 */ /* 0x008fe20000410000 */
[----:B------:R-:W-:-:S03]  /*1000*/  FMUL.FTZ R199, R156, R141 ;  /* 0x0000008d9cc77220 */ /* 0x000fc60000410000 */
[----:B------:R-:W-:Y:S01]  /*1010*/  FADD.FTZ R136, RZ, R186 ;  /* 0x000000baff887221 */ /* 0x000fe20000010000 */
[----:B------:R-:W-:Y:S01]  /*1020*/  FFMA.FTZ R137, R175, R186, RZ ;  /* 0x000000baaf897223 */ /* 0x000fe200000100ff */
[----:B------:R-:W-:Y:S02]  /*1030*/  FMUL.FTZ R216, R155, R142 ;  /* 0x0000008e9bd87220 */ /* 0x000fe40000410000 */
        /* <DEDUP_REMOVED lines=16> */
.L_x_9501:
[----:B------:R-:W-:Y:S05]  /*1140*/  BSYNC B1 ;  /* 0x0000000000017941 */ /* 0x000fea0003800000 */
.L_x_9500:
[----:B------:R-:W-:Y:S04]  /*1150*/  BSSY B1, `(.L_x_9502) ;  /* 0x000002c000017945 */ /* 0x000fe80003800000 */
[----:B------:R-:W-:Y:S05]  /*1160*/  @!P0 BRA `(.L_x_9503) ;  /* 0x0000000000a88947 */ /* 0x000fea0003800000 */
        /* <DEDUP_REMOVED lines=13> */
[----:B------:R-:W-:-:S03]  /*1240*/  IADD3 R217, R217, 0x20, RZ ;  /* 0x00000020d9d97810 */ /* 0x000fc60007ffe0ff */
[C---:B--2---:R-:W-:Y:S01]  /*1250*/  FADD.FTZ R172, -R210.reuse, R136 ;  /* 0x00000088d2ac7221 */ /* 0x044fe20000010100 */
[----:B------:R-:W-:-:S03]  /*1260*/  FADD.FTZ R184, -R210, R137 ;  /* 0x00000089d2b87221 */ /* 0x000fc60000010100 */
[C---:B------:R-:W-:Y:S01]  /*1270*/  FMUL.FTZ R173, R209.reuse, R172 ;  /* 0x000000acd1ad7220 */ /* 0x040fe20000410000 */
[----:B------:R-:W-:Y:S01]  /*1280*/  FMUL.FTZ R172, R209, R184 ;  /* 0x000000b8d1ac7220 */ /* 0x000fe20000410000 */
[C---:B------:R-:W-:Y:S01]  /*1290*/  FADD.FTZ R138, -R210.reuse, R138 ;  /* 0x0000008ad28a7221 */ /* 0x040fe20000010100 */
[----:B------:R-:W-:-:S03]  /*12a0*/  FADD.FTZ R210, -R210, R139 ;  /* 0x0000008bd2d27221 */ /* 0x000fc60000010100 */
[----:B------:R-:W-:Y:S01]  /*12b0*/  FMUL.FTZ R193, R209, R138 ;  /* 0x0000008ad1c17220 */ /* 0x000fe20000410000 */
[----:B---3--:R-:W-:Y:S01]  /*12c0*/  FMUL.FTZ R184, R153, R140 ;  /* 0x0000008c99b87220 */ /* 0x008fe20000410000 */
[----:B------:R-:W-:-:S03]  /*12d0*/  FMUL.FTZ R195, R152, R141 ;  /* 0x0000008d98c37220 */ /* 0x000fc60000410000 */
        /* <DEDUP_REMOVED lines=19> */
.L_x_9503:
[----:B------:R-:W-:Y:S05]  /*1410*/  BSYNC B1 ;  /* 0x0000000000017941 */ /* 0x000fea0003800000 */
.L_x_9502:
        /* <DEDUP_REMOVED lines=44> */
.L_x_9505:
[----:B------:R-:W-:Y:S05]  /*16e0*/  BSYNC B1 ;  /* 0x0000000000017941 */ /* 0x000fea0003800000 */
.L_x_9504:
        /* <DEDUP_REMOVED lines=44> */
.L_x_9507:
[----:B------:R-:W-:Y:S05]  /*19b0*/  BSYNC B1 ;  /* 0x0000000000017941 */ /* 0x000fea0003800000 */
.L_x_9506:
        /* <DEDUP_REMOVED lines=44> */
.L_x_9509:
[----:B------:R-:W-:Y:S05]  /*1c80*/  BSYNC B1 ;  /* 0x0000000000017941 */ /* 0x000fea0003800000 */
.L_x_9508:
[----:B------:R-:W-:Y:S01]  /*1c90*/  ISETP.NE.AND P5, PT, R163, RZ, PT ;  /* 0x000000ffa300720c */ /* 0x000fe20003fa5270 */
[----:B------:R-:W-:-:S12]  /*1ca0*/  BSSY B1, `(.L_x_9510) ;  /* 0x000002b000017945 */ /* 0x000fd80003800000 */
[----:B------:R-:W-:Y:S05]  /*1cb0*/  @!P5 BRA `(.L_x_9511) ;  /* 0x0000000000a4d947 */ /* 0x000fea0003800000 */
[----:B------:R-:W-:Y:S01]  /*1cc0*/  ISETP.NE.AND P5, PT, R158, RZ, PT ;  /* 0x000000ff9e00720c */ /* 0x000fe20003fa5270 */
[----:B------:R-:W0:Y:S03]  /*1cd0*/  LDC.64 R140, c[0x0][0x2b8] ;  /* 0x0000ae00ff8c7b82 */ /* 0x000e260000000a00 */
[----:B-----5:R-:W-:Y:S02]  /*1ce0*/  FSEL R190, R215, RZ, !P5 ;  /* 0x000000ffd7be7208 */ /* 0x020fe40006800000 */
[----:B------:R-:W-:-:S04]  /*1cf0*/  ISETP.NE.U32.AND P5, PT, RZ, UR8, PT ;  /* 0x00000008ff007c0c */ /* 0x000fc8000bfa5070 */
[----:B------:R-:W-:-:S13]  /*1d00*/  ISETP.NE.AND.EX P5, PT, RZ, UR9, PT, P5 ;  /* 0x00000009ff007c0c */ /* 0x000fda000bfa5350 */
[----:B------:R-:W-:-:S04]  /*1d10*/  @P5 LEA R176, P6, R217, UR8, 0x4 ;  /* 0x00000008d9b05c11 */ /* 0x000fc8000f8c20ff */
[C---:B------:R-:W-:Y:S02]  /*1d20*/  @P5 LEA.HI.X R177, R217.reuse, UR9, RZ, 0x4, P6 ;  /* 0x00000009d9b15c11 */ /* 0x040fe4000b0f24ff */
[C---:B------:R-:W-:Y:S01]  /*1d30*/  LEA R136, P6, R217.reuse, UR10, 0x4 ;  /* 0x0000000ad9887c11 */ /* 0x040fe2000f8c20ff */
[C---:B0-----:R-:W-:Y:S02]  /*1d40*/  IMAD.WIDE.U32 R140, R217.reuse, 0x10, R140 ;  /* 0x00000010d98c7825 */ /* 0x041fe400078e008c */
[----:B------:R0:W5:Y:S01]  /*1d50*/  @P5 LDG.E.128 R128, desc[UR4][R176.64] ;  /* 0x00000004b0805981 */ /* 0x000162000c1e1d00 */
[----:B------:R-:W-:-:S03]  /*1d60*/  LEA.HI.X R137, R217, UR11, RZ, 0x4, P6 ;  /* 0x0000000bd9897c11 */ /* 0x000fc6000b0f24ff */
[----:B------:R-:W0:Y:S04]  /*1d70*/  LDG.E.128 R140, desc[UR4][R140.64] ;  /* 0x000000048c8c7981 */ /* 0x000e28000c1e1d00 */
[----:B------:R-:W2:Y:S01]  /*1d80*/  LDG.E.128 R136, desc[UR4][R136.64] ;  /* 0x0000000488887981 */ /* 0x000ea2000c1e1d00 */
[----:B0-----:R-:W-:Y:S01]  /*1d90*/  FMUL.FTZ R176, R29, R140 ;  /* 0x0000008c1db07220 */ /* 0x001fe20000410000 */
[C---:B--2---:R-:W-:Y:S01]  /*1da0*/  FADD.FTZ R164, -R190.reuse, R136 ;  /* 0x00000088bea47221 */ /* 0x044fe20000010100 */
[----:B------:R-:W-:-:S03]  /*1db0*/  FADD.FTZ R188, -R190, R137 ;  /* 0x00000089bebc7221 */ /* 0x000fc60000010100 */
[----:B------:R-:W-:Y:S01]  /*1dc0*/  FMUL.FTZ R171, R209, R164 ;  /* 0x000000a4d1ab7220 */ /* 0x000fe20000410000 */
[----:B------:R-:W-:Y:S01]  /*1dd0*/  FMUL.FTZ R179, R28, R141 ;  /* 0x0000008d1cb37220 */ /* 0x000fe20000410000 */
[----:B------:R-:W-:Y:S01]  /*1de0*/  FADD.FTZ R136, R213, R176 ;  /* 0x000000b0d5887221 */ /* 0x000fe20000010000 */
[C---:B------:R-:W-:Y:S01]  /*1df0*/  FADD.FTZ R138, -R190.reuse, R138 ;  /* 0x0000008abe8a7221 */ /* 0x040fe20000010100 */
[----:B------:R-:W-:Y:S01]  /*1e00*/  FMUL.FTZ R164, R209, R188 ;  /* 0x000000bcd1a47220 */ /* 0x000fe20000410000 */
        /* <DEDUP_REMOVED lines=20> */
.L_x_9511:
[----:B------:R-:W-:Y:S05]  /*1f50*/  BSYNC B1 ;  /* 0x0000000000017941 */ /* 0x000fea0003800000 */
.L_x_9510:
        /* <DEDUP_REMOVED lines=20> */
.L_x_9547:
[----:B------:R-:W-:Y:S01]  /*20a0*/  ISETP.NE.AND P5, PT, R0, RZ, PT ;  /* 0x000000ff0000720c */ /* 0x000fe20003fa5270 */
[----:B-1----:R-:W-:Y:S01]  /*20b0*/  FADD.FTZ R136, R143, R136 ;  /* 0x000000888f887221 */ /* 0x002fe20000010000 */
[----:B--2---:R-:W-:Y:S01]  /*20c0*/  FADD.FTZ R137, R142, R137 ;  /* 0x000000898e897221 */ /* 0x004fe20000010000 */
[----:B------:R-:W-:Y:S02]  /*20d0*/  BSSY B1, `(.L_x_9513) ;  /* 0x0000036000017945 */ /* 0x000fe40003800000 */
[----:B------:R-:W-:Y:S01]  /*20e0*/  FMUL.FTZ R213, R136, UR12 ;  /* 0x0000000c88d57c20 */ /* 0x000fe20008410000 */
[----:B-----5:R-:W-:-:S07]  /*20f0*/  FMUL.FTZ R215, R137, UR12 ;  /* 0x0000000c89d77c20 */ /* 0x020fce0008410000 */
[----:B------:R-:W-:Y:S05]  /*2100*/  @!P5 BRA `(.L_x_9514) ;  /* 0x0000000000c8d947 */ /* 0x000fea0003800000 */
[----:B------:R-:W-:-:S04]  /*2110*/  ISETP.NE.AND P5, PT, R158, RZ, PT ;  /* 0x000000ff9e00720c */ /* 0x000fc80003fa5270 */
[----:B------:R-:W-:Y:S02]  /*2120*/  FSEL R136, R213, RZ, !P5 ;  /* 0x000000ffd5887208 */ /* 0x000fe40006800000 */
[----:B------:R-:W-:-:S03]  /*2130*/  ISETP.NE.U32.AND P5, PT, RZ, UR8, PT ;  /* 0x00000008ff007c0c */ /* 0x000fc6000bfa5070 */
[-CC-:B------:R-:W-:Y:S01]  /*2140*/  FFMA.FTZ R137, R175, R215.reuse, R136.reuse ;  /* 0x000000d7af897223 */ /* 0x180fe20000010088 */
[-CC-:B------:R-:W-:Y:S01]  /*2150*/  FFMA.FTZ R138, R174, R215.reuse, R136.reuse ;  /* 0x000000d7ae8a7223 */ /* 0x180fe20000010088 */
[-CC-:B------:R-:W-:Y:S01]  /*2160*/  FFMA.FTZ R139, R197, R215.reuse, R136.reuse ;  /* 0x000000d7c58b7223 */ /* 0x180fe20000010088 */
[----:B0-----:R-:W-:Y:S01]  /*2170*/  FFMA.FTZ R142, R214, R215, R136 ;  /* 0x000000d7d68e7223 */ /* 0x001fe20000010088 */
[----:B------:R-:W-:Y:S01]  /*2180*/  FADD.FTZ R136, R186, -R137 ;  /* 0x80000089ba887221 */ /* 0x000fe20000010000 */
[----:B------:R-:W-:Y:S01]  /*2190*/  FADD.FTZ R138, R199, -R138 ;  /* 0x8000008ac78a7221 */ /* 0x000fe20000010000 */
[----:B------:R-:W-:Y:S01]  /*21a0*/  FADD.FTZ R140, R216, -R139 ;  /* 0x8000008bd88c7221 */ /* 0x000fe20000010000 */
[----:B------:R-:W-:Y:S01]  /*21b0*/  FADD.FTZ R218, R205, -R142 ;  /* 0x8000008ecdda7221 */ /* 0x000fe20000010000 */
[C---:B------:R-:W-:Y:S01]  /*21c0*/  FMUL.FTZ R143, R209.reuse, R136 ;  /* 0x00000088d18f7220 */ /* 0x040fe20000410000 */
[C---:B------:R-:W-:Y:S01]  /*21d0*/  FMUL.FTZ R142, R209.reuse, R138 ;  /* 0x0000008ad18e7220 */ /* 0x040fe20000410000 */
[----:B------:R-:W0:Y:S01]  /*21e0*/  LDC.64 R136, c[0x0][0x220] ;  /* 0x00008800ff887b82 */ /* 0x000e220000000a00 */
[----:B------:R-:W-:Y:S01]  /*21f0*/  ISETP.NE.AND.EX P5, PT, RZ, UR9, PT, P5 ;  /* 0x00000009ff007c0c */ /* 0x000fe2000bfa5350 */
[C---:B------:R-:W-:Y:S01]  /*2200*/  FMUL.FTZ R223, R209.reuse, R140 ;  /* 0x0000008cd1df7220 */ /* 0x040fe20000410000 */
[----:B------:R-:W-:-:S05]  /*2210*/  FMUL.FTZ R224, R209, R218 ;  /* 0x000000dad1e07220 */ /* 0x000fca0000410000 */
[----:B------:R-:W1:Y:S06]  /*2220*/  LDC.64 R218, c[0x0][0x2f8] ;  /* 0x0000be00ffda7b82 */ /* 0x000e6c0000000a00 */
[----:B------:R-:W-:Y:S01]  /*2230*/  @P5 FADD.FTZ R143, R104, R143 ;  /* 0x0000008f688f5221 */ /* 0x000fe20000010000 */
[----:B------:R-:W-:Y:S01]  /*2240*/  @P5 FADD.FTZ R142, R105, R142 ;  /* 0x0000008e698e5221 */ /* 0x000fe20000010000 */
[----:B------:R-:W-:Y:S01]  /*2250*/  @P5 FADD.FTZ R223, R106, R223 ;  /* 0x000000df6adf5221 */ /* 0x000fe20000010000 */
[----:B------:R-:W-:Y:S01]  /*2260*/  @P5 FADD.FTZ R224, R107, R224 ;  /* 0x000000e06be05221 */ /* 0x000fe20000010000 */
[----:B------:R-:W-:-:S04]  /*2270*/  ISETP.NE.U32.AND P5, PT, RZ, UR14, PT ;  /* 0x0000000eff007c0c */ /* 0x000fc8000bfa5070 */
[----:B------:R-:W-:Y:S01]  /*2280*/  ISETP.NE.AND.EX P5, PT, RZ, UR15, PT, P5 ;  /* 0x0000000fff007c0c */ /* 0x000fe2000bfa5350 */
[----:B0-----:R-:W-:-:S03]  /*2290*/  IMAD.WIDE.U32 R136, R211, 0x10, R136 ;  /* 0x00000010d3887825 */ /* 0x001fc600078e0088 */
[----:B------:R-:W-:Y:S02]  /*22a0*/  SEL R132, R143, R132, P5 ;  /* 0x000000848f847207 */ /* 0x000fe40002800000 */
[----:B------:R-:W-:Y:S01]  /*22b0*/  SEL R133, R142, R133, P5 ;  /* 0x000000858e857207 */ /* 0x000fe20002800000 */
[----:B------:R-:W2:Y:S01]  /*22c0*/  LDG.E.128 R136, desc[UR4][R136.64] ;  /* 0x0000000488887981 */ /* 0x000ea2000c1e1d00 */
[----:B------:R-:W-:Y:S02]  /*22d0*/  SEL R134, R223, R134, P5 ;  /* 0x00000086df867207 */ /* 0x000fe40002800000 */
[----:B------:R-:W-:Y:S02]  /*22e0*/  SEL R135, R224, R135, P5 ;  /* 0x00000087e0877207 */ /* 0x000fe40002800000 */
[----:B------:R-:W-:-:S04]  /*22f0*/  ISETP.NE.U32.AND P5, PT, RZ, UR14, PT ;  /* 0x0000000eff007c0c */ /* 0x000fc8000bfa5070 */
[----:B------:R-:W-:-:S13]  /*2300*/  ISETP.NE.AND.EX P5, PT, RZ, UR15, PT, P5 ;  /* 0x0000000fff007c0c */ /* 0x000fda000bfa5350 */
[----:B------:R-:W0:Y:S01]  /*2310*/  @P5 LDC.64 R140, c[0x0][0x308] ;  /* 0x0000c200ff8c5b82 */ /* 0x000e220000000a00 */
[-C--:B------:R-:W-:Y:S01]  /*2320*/  FMUL.FTZ R217, R143, R207.reuse ;  /* 0x000000cf8fd97220 */ /* 0x080fe20000410000 */
[-C--:B------:R-:W-:Y:S01]  /*2330*/  FMUL.FTZ R222, R142, R207.reuse ;  /* 0x000000cf8ede7220 */ /* 0x080fe20000410000 */
[-C--:B------:R-:W-:Y:S01]  /*2340*/  FMUL.FTZ R223, R223, R207.reuse ;  /* 0x000000cfdfdf7220 */ /* 0x080fe20000410000 */
[----:B------:R-:W-:Y:S01]  /*2350*/  FMUL.FTZ R224, R224, R207 ;  /* 0x000000cfe0e07220 */ /* 0x000fe20000410000 */
[----:B-1----:R-:W-:-:S04]  /*2360*/  IMAD.WIDE.U32 R218, R211, 0x10, R218 ;  /* 0x00000010d3da7825 */ /* 0x002fc800078e00da */
[----:B------:R-:W-:Y:S01]  /*2370*/  FMUL.FTZ R142, R23, R223 ;  /* 0x000000df178e7220 */ /* 0x000fe20000410000 */
[----:B------:R-:W-:Y:S01]  /*2380*/  FMUL.FTZ R143, R22, R224 ;  /* 0x000000e0168f7220 */ /* 0x000fe20000410000 */
[----:B0-----:R-:W-:-:S04]  /*2390*/  @P5 IMAD.WIDE.U32 R220, R211, 0x10, R140 ;  /* 0x00000010d3dc5825 */ /* 0x001fc800078e008c */
[----:B------:R-:W-:Y:S01]  /*23a0*/  FMUL.FTZ R140, R25, R217 ;  /* 0x000000d9198c7220 */ /* 0x000fe20000410000 */
[----:B------:R-:W-:Y:S01]  /*23b0*/  FMUL.FTZ R141, R24, R222 ;  /* 0x000000de188d7220 */ /* 0x000fe20000410000 */
[----:B------:R1:W-:Y:S04]  /*23c0*/  @P5 STG.E.128 desc[UR4][R220.64], R132 ;  /* 0x00000084dc005986 */ /* 0x0003e8000c101d04 */
[----:B------:R1:W-:Y:S01]  /*23d0*/  STG.E.128 desc[UR4][R218.64], R140 ;  /* 0x0000008cda007986 */ /* 0x0003e2000c101d04 */
[----:B------:R-:W-:Y:S01]  /*23e0*/  IADD3 R211, R211, 0x20, RZ ;  /* 0x00000020d3d37810 */ /* 0x000fe20007ffe0ff */
[----:B--2---:R-:W-:Y:S01]  /*23f0*/  FFMA.FTZ R76, R217, R136, R76 ;  /* 0x00000088d94c7223 */ /* 0x004fe2000001004c */
[----:B------:R-:W-:Y:S01]  /*2400*/  FFMA.FTZ R77, R137, R222, R77 ;  /* 0x000000de894d7223 */ /* 0x000fe2000001004d */
[----:B------:R-:W-:Y:S01]  /*2410*/  FFMA.FTZ R78, R138, R223, R78 ;  /* 0x000000df8a4e7223 */ /* 0x000fe2000001004e */
[----:B-1----:R-:W-:-:S07]  /*2420*/  FFMA.FTZ R79, R139, R224, R79 ;  /* 0x000000e08b4f7223 */ /* 0x002fce000001004f */
.L_x_9514:
[----:B------:R-:W-:Y:S05]  /*2430*/  BSYNC B1 ;  /* 0x0000000000017941 */ /* 0x000fea0003800000 */
.L_x_9513:
[----:B------:R-:W-:Y:S04]  /*2440*/  BSSY B1, `(.L_x_9515) ;  /* 0x0000034000017945 */ /* 0x000fe80003800000 */
[----:B------:R-:W-:Y:S05]  /*2450*/  @!P0 BRA `(.L_x_9516) ;  /* 0x0000000000c88947 */ /* 0x000fea0003800000 */
[----:B------:R-:W-:-:S04]  /*2460*/  ISETP.NE.AND P5, PT, R158, RZ, PT ;  /* 0x000000ff9e00720c */ /* 0x000fc80003fa5270 */
[----:B------:R-:W-:Y:S02]  /*2470*/  FSEL R140, R213, RZ, !P5 ;  /* 0x000000ffd58c7208 */ /* 0x000fe40006800000 */
[----:B------:R-:W-:-:S03]  /*2480*/  LEA R218, P5, R211, UR16, 0x4 ;  /* 0x00000010d3da7c11 */ /* 0x000fc6000f8a20ff */
[-CC-:B------:R-:W-:Y:S01]  /*2490*/  FFMA.FTZ R137, R173, R215.reuse, R140.reuse ;  /* 0x000000d7ad897223 */ /* 0x180fe2000001008c */
[-CC-:B------:R-:W-:Y:S01]  /*24a0*/  FFMA.FTZ R138, R172, R215.reuse, R140.reuse ;  /* 0x000000d7ac8a7223 */ /* 0x180fe2000001008c */
[-CC-:B------:R-:W-:Y:S01]  /*24b0*/  FFMA.FTZ R139, R193, R215.reuse, R140.reuse ;  /* 0x000000d7c18b7223 */ /* 0x180fe2000001008c */
[----:B------:R-:W-:Y:S01]  /*24c0*/  FFMA.FTZ R140, R210, R215, R140 ;  /* 0x000000d7d28c7223 */ /* 0x000fe2000001008c */
[----:B------:R-:W-:Y:S01]  /*24d0*/  FADD.FTZ R136, R184, -R137 ;  /* 0x80000089b8887221 */ /* 0x000fe20000010000 */
[----:B------:R-:W-:Y:S01]  /*24e0*/  FADD.FTZ R138, R195, -R138 ;  /* 0x8000008ac38a7221 */ /* 0x000fe20000010000 */
[----:B0-----:R-:W-:Y:S01]  /*24f0*/  FADD.FTZ R142, R212, -R139 ;  /* 0x8000008bd48e7221 */ /* 0x001fe20000010000 */
[----:B------:R-:W-:Y:S01]  /*2500*/  FADD.FTZ R222, R203, -R140 ;  /* 0x8000008ccbde7221 */ /* 0x000fe20000010000 */
[C---:B------:R-:W-:Y:S01]  /*2510*/  FMUL.FTZ R141, R209.reuse, R136 ;  /* 0x00000088d18d7220 */ /* 0x040fe20000410000 */
[----:B------:R-:W-:Y:S01]  /*2520*/  FMUL.FTZ R140, R209, R138 ;  /* 0x0000008ad18c7220 */ /* 0x000fe20000410000 */
[----:B------:R-:W0:Y:S01]  /*2530*/  LDC.64 R136, c[0x0][0x220] ;  /* 0x00008800ff887b82 */ /* 0x000e220000000a00 */
[----:B------:R-:W-:Y:S01]  /*2540*/  LEA.HI.X R219, R211, UR17, RZ, 0x4, P5 ;  /* 0x00000011d3db7c11 */ /* 0x000fe2000a8f24ff */
[C---:B------:R-:W-:Y:S01]  /*2550*/  FMUL.FTZ R143, R209.reuse, R142 ;  /* 0x0000008ed18f7220 */ /* 0x040fe20000410000 */
[----:B------:R-:W-:Y:S01]  /*2560*/  ISETP.NE.U32.AND P5, PT, RZ, UR14, PT ;  /* 0x0000000eff007c0c */ /* 0x000fe2000bfa5070 */
[----:B------:R-:W-:-:S03]  /*2570*/  FMUL.FTZ R142, R209, R222 ;  /* 0x000000ded18e7220 */ /* 0x000fc60000410000 */
[----:B------:R-:W-:-:S13]  /*2580*/  ISETP.NE.AND.EX P5, PT, RZ, UR15, PT, P5 ;  /* 0x0000000fff007c0c */ /* 0x000fda000bfa5350 */
[C---:B------:R-:W-:Y:S01]  /*2590*/  @P5 LEA R220, P6, R211.reuse, UR14, 0x4 ;  /* 0x0000000ed3dc5c11 */ /* 0x040fe2000f8c20ff */
[----:B0-----:R-:W-:-:S03]  /*25a0*/  IMAD.WIDE.U32 R136, R211, 0x10, R136 ;  /* 0x00000010d3887825 */ /* 0x001fc600078e0088 */
[----:B------:R-:W-:Y:S02]  /*25b0*/  @P5 LEA.HI.X R221, R211, UR15, RZ, 0x4, P6 ;  /* 0x0000000fd3dd5c11 */ /* 0x000fe4000b0f24ff */
[----:B------:R-:W-:Y:S01]  /*25c0*/  ISETP.NE.U32.AND P6, PT, RZ, UR8, PT ;  /* 0x00000008ff007c0c */ /* 0x000fe2000bfc5070 */
[----:B------:R-:W2:Y:S03]  /*25d0*/  LDG.E.128 R136, desc[UR4][R136.64] ;  /* 0x0000000488887981 */ /* 0x000ea6000c1e1d00 */
[----:B------:R-:W-:-:S13]  /*25e0*/  ISETP.NE.AND.EX P6, PT, RZ, UR9, PT, P6 ;  /* 0x00000009ff007c0c */ /* 0x000fda000bfc5360 */
        /* <DEDUP_REMOVED lines=9> */
[----:B------:R-:W-:-:S03]  /*2680*/  FMUL.FTZ R224, R142, R207 ;  /* 0x000000cf8ee07220 */ /* 0x000fc60000410000 */
[----:B------:R-:W-:Y:S01]  /*2690*/  SEL R132, R141, R132, P6 ;  /* 0x000000848d847207 */ /* 0x000fe20003000000 */
[----:B------:R-:W-:Y:S01]  /*26a0*/  FMUL.FTZ R141, R20, R222 ;  /* 0x000000de148d7220 */ /* 0x000fe20000410000 */
[----:B------:R-:W-:Y:S01]  /*26b0*/  SEL R133, R140, R133, P6 ;  /* 0x000000858c857207 */ /* 0x000fe20003000000 */
[----:B------:R-:W-:Y:S01]  /*26c0*/  FMUL.FTZ R140, R21, R217 ;  /* 0x000000d9158c7220 */ /* 0x000fe20000410000 */
[----:B------:R-:W-:Y:S01]  /*26d0*/  SEL R134, R143, R134, P6 ;  /* 0x000000868f867207 */ /* 0x000fe20003000000 */
[----:B------:R-:W-:Y:S01]  /*26e0*/  FMUL.FTZ R143, R18, R224 ;  /* 0x000000e0128f7220 */ /* 0x000fe20000410000 */
[----:B------:R-:W-:Y:S01]  /*26f0*/  SEL R135, R142, R135, P6 ;  /* 0x000000878e877207 */ /* 0x000fe20003000000 */
[----:B------:R-:W-:-:S04]  /*2700*/  FMUL.FTZ R142, R19, R223 ;  /* 0x000000df138e7220 */ /* 0x000fc80000410000 */
[----:B------:R1:W-:Y:S04]  /*2710*/  @P5 STG.E.128 desc[UR4][R220.64], R132 ;  /* 0x00000084dc005986 */ /* 0x0003e8000c101d04 */
[----:B------:R1:W-:Y:S01]  /*2720*/  STG.E.128 desc[UR4][R218.64], R140 ;  /* 0x0000008cda007986 */ /* 0x0003e2000c101d04 */
[----:B------:R-:W-:Y:S01]  /*2730*/  IADD3 R211, R211, 0x20, RZ ;  /* 0x00000020d3d37810 */ /* 0x000fe20007ffe0ff */
[----:B--2---:R-:W-:Y:S01]  /*2740*/  FFMA.FTZ R80, R217, R136, R80 ;  /* 0x00000088d9507223 */ /* 0x004fe20000010050 */
[----:B------:R-:W-:Y:S01]  /*2750*/  FFMA.FTZ R81, R137, R222, R81 ;  /* 0x000000de89517223 */ /* 0x000fe20000010051 */
[----:B------:R-:W-:Y:S01]  /*2760*/  FFMA.FTZ R82, R138, R223, R82 ;  /* 0x000000df8a527223 */ /* 0x000fe20000010052 */
[----:B-1----:R-:W-:-:S07]  /*2770*/  FFMA.FTZ R83, R139, R224, R83 ;  /* 0x000000e08b537223 */ /* 0x002fce0000010053 */
.L_x_9516:
[----:B------:R-:W-:Y:S05]  /*2780*/  BSYNC B1 ;  /* 0x0000000000017941 */ /* 0x000fea0003800000 */
.L_x_9515:
        /* <DEDUP_REMOVED lines=52> */
.L_x_9518:
[----:B------:R-:W-:Y:S05]  /*2ad0*/  BSYNC B1 ;  /* 0x0000000000017941 */ /* 0x000fea0003800000 */
.L_x_9517:
        /* <DEDUP_REMOVED lines=52> */
.L_x_9520:
[----:B------:R-:W-:Y:S05]  /*2e20*/  BSYNC B1 ;  /* 0x0000000000017941 */ /* 0x000fea0003800000 */
.L_x_9519:
        /* <DEDUP_REMOVED lines=52> */
.L_x_9522:
[----:B------:R-:W-:Y:S05]  /*3170*/  BSYNC B1 ;  /* 0x0000000000017941 */ /* 0x000fea0003800000 */
.L_x_9521:
[----:B------:R-:W-:Y:S01]  /*3180*/  ISETP.NE.AND P5, PT, R163, RZ, PT ;  /* 0x000000ffa300720c */ /* 0x000fe20003fa5270 */
[----:B------:R-:W-:-:S12]  /*3190*/  BSSY B1, `(.L_x_9523) ;  /* 0x0000033000017945 */ /* 0x000fd80003800000 */
        /* <DEDUP_REMOVED lines=11> */
[----:B------:R-:W-:Y:S01]  /*3250*/  LEA.HI.X R219, R211, UR17, RZ, 0x4, P5 ;  /* 0x00000011d3db7c11 */ /* 0x000fe2000a8f24ff */
[C---:B------:R-:W-:Y:S01]  /*3260*/  FMUL.FTZ R141, R209.reuse, R136 ;  /* 0x00000088d18d7220 */ /* 0x040fe20000410000 */
[C---:B------:R-:W-:Y:S01]  /*3270*/  FMUL.FTZ R140, R209.reuse, R138 ;  /* 0x0000008ad18c7220 */ /* 0x040fe20000410000 */
[----:B------:R-:W0:Y:S01]  /*3280*/  LDC.64 R136, c[0x0][0x220] ;  /* 0x00008800ff887b82 */ /* 0x000e220000000a00 */
[----:B------:R-:W-:Y:S01]  /*3290*/  ISETP.NE.U32.AND P5, PT, RZ, UR14, PT ;  /* 0x0000000eff007c0c */ /* 0x000fe2000bfa5070 */
[----:B------:R-:W-:Y:S01]  /*32a0*/  FADD.FTZ R222, R188, -R215 ;  /* 0x800000d7bcde7221 */ /* 0x000fe20000010000 */
[----:B------:R-:W-:-:S02]  /*32b0*/  FMUL.FTZ R143, R209, R142 ;  /* 0x0000008ed18f7220 */ /* 0x000fc40000410000 */
[----:B------:R-:W-:Y:S01]  /*32c0*/  ISETP.NE.AND.EX P5, PT, RZ, UR15, PT, P5 ;  /* 0x0000000fff007c0c */ /* 0x000fe2000bfa5350 */
[----:B------:R-:W-:-:S12]  /*32d0*/  FMUL.FTZ R142, R209, R222 ;  /* 0x000000ded18e7220 */ /* 0x000fd80000410000 */
[----:B------:R-:W-:-:S04]  /*32e0*/  @P5 LEA R220, P6, R211, UR14, 0x4 ;  /* 0x0000000ed3dc5c11 */ /* 0x000fc8000f8c20ff */
[C---:B------:R-:W-:Y:S01]  /*32f0*/  @P5 LEA.HI.X R221, R211.reuse, UR15, RZ, 0x4, P6 ;  /* 0x0000000fd3dd5c11 */ /* 0x040fe2000b0f24ff */
[----:B0-----:R-:W-:Y:S01]  /*3300*/  IMAD.WIDE.U32 R136, R211, 0x10, R136 ;  /* 0x00000010d3887825 */ /* 0x001fe200078e0088 */
[----:B------:R-:W-:-:S04]  /*3310*/  ISETP.NE.U32.AND P6, PT, RZ, UR8, PT ;  /* 0x00000008ff007c0c */ /* 0x000fc8000bfc5070 */
[----:B------:R-:W-:Y:S01]  /*3320*/  ISETP.NE.AND.EX P6, PT, RZ, UR9, PT, P6 ;  /* 0x00000009ff007c0c */ /* 0x000fe2000bfc5360 */
[----:B------:R-:W2:-:S12]  /*3330*/  LDG.E.128 R136, desc[UR4][R136.64] ;  /* 0x0000000488887981 */ /* 0x000e98000c1e1d00 */
        /* <DEDUP_REMOVED lines=20> */
[----:B--2---:R-:W-:Y:S01]  /*3480*/  FFMA.FTZ R96, R209, R136, R96 ;  /* 0x00000088d1607223 */ /* 0x004fe20000010060 */
[----:B------:R-:W-:Y:S01]  /*3490*/  FFMA.FTZ R97, R137, R222, R97 ;  /* 0x000000de89617223 */ /* 0x000fe20000010061 */
[----:B------:R-:W-:Y:S01]  /*34a0*/  FFMA.FTZ R98, R138, R211, R98 ;  /* 0x000000d38a627223 */ /* 0x000fe20000010062 */
[----:B-1----:R-:W-:-:S07]  /*34b0*/  FFMA.FTZ R99, R139, R224, R99 ;  /* 0x000000e08b637223 */ /* 0x002fce0000010063 */
.L_x_9524:
[----:B------:R-:W-:Y:S05]  /*34c0*/  BSYNC B1 ;  /* 0x0000000000017941 */ /* 0x000fea0003800000 */
.L_x_9523:
[----:B------:R-:W1:Y:S02]  /*34d0*/  LDC.64 R136, c[0x0][0x210] ;  /* 0x00008400ff887b82 */ /* 0x000e640000000a00 */
[----:B-1----:R-:W-:-:S04]  /*34e0*/  LEA R159, R136, R159, 0x2 ;  /* 0x0000009f889f7211 */ /* 0x002fc800078e10ff */
[----:B------:R-:W-:-:S13]  /*34f0*/  ISETP.GE.AND P5, PT, R159, R137, PT ;  /* 0x000000899f00720c */ /* 0x000fda0003fa6270 */
[----:B------:R-:W-:Y:S05]  /*3500*/  @!P5 BRA `(.L_x_9525) ;  /* 0xffffffd80004d947 */ /* 0x000fea000383ffff */
.L_x_9499:
[----:B------:R-:W-:Y:S05]  /*3510*/  BSYNC B0 ;  /* 0x0000000000007941 */ /* 0x000fea0003800000 */
.L_x_9498:
[----:B-----5:R-:W1:Y:S01]  /*3520*/  S2R R3, SR_CgaCtaId ;  /* 0x0000000000037919 */ /* 0x020e620000008800 */
        /* <DEDUP_REMOVED lines=208> */
.L_x_9527:
[----:B------:R-:W-:Y:S05]  /*4230*/  BSYNC B0 ;  /* 0x0000000000007941 */ /* 0x000fea0003800000 */
.L_x_9526:
        /* <DEDUP_REMOVED lines=17> */
.L_x_9529:
[----:B------:R-:W-:Y:S05]  /*4350*/  BSYNC B0 ;  /* 0x0000000000007941 */ /* 0x000fea0003800000 */
.L_x_9528:
        /* <DEDUP_REMOVED lines=17> */
.L_x_9531:
[----:B------:R-:W-:Y:S05]  /*4470*/  BSYNC B0 ;  /* 0x0000000000007941 */ /* 0x000fea0003800000 */
.L_x_9530:
        /* <DEDUP_REMOVED lines=17> */
.L_x_9533:
[----:B------:R-:W-:Y:S05]  /*4590*/  BSYNC B0 ;  /* 0x0000000000007941 */ /* 0x000fea0003800000 */
.L_x_9532:
        /* <DEDUP_REMOVED lines=17> */
.L_x_9535:
[----:B------:R-:W-:Y:S05]  /*46b0*/  BSYNC B0 ;  /* 0x0000000000007941 */ /* 0x000fea0003800000 */
.L_x_9534:
        /* <DEDUP_REMOVED lines=10> */
.L_x_9512:
[----:B------:R-:W-:Y:S01]  /*4760*/  HFMA2.MMA R219, -RZ, RZ, 0, 5.9604644775390625e-08 ;  /* 0x00000001ffdb7435 */ /* 0x000fe200000001ff */
[----:B------:R-:W-:Y:S01]  /*4770*/  BSSY B1, `(.L_x_9536) ;  /* 0x0000007000017945 */ /* 0x000fe20003800000 */
[----:B------:R-:W-:Y:S02]  /*4780*/  MOV R220, R213 ;  /* 0x000000d500dc7202 */ /* 0x000fe40000000f00 */
[----:B------:R-:W-:Y:S02]  /*4790*/  MOV R222, 0x1f ;  /* 0x0000001f00de7802 */ /* 0x000fe40000000f00 */
[----:B-----5:R-:W-:-:S07]  /*47a0*/  MOV R215, 0xffffffff ;  /* 0xffffffff00d77802 */ /* 0x020fce0000000f00 */
[----:B------:R-:W-:Y:S05]  /*47b0*/  WARPSYNC.COLLECTIVE R215, `(.L_x_9537) ;  /* 0x00000000d7087348 */ /* 0x000fea0003c00000 */
[----:B------:R0:W1:Y:S02]  /*47c0*/  SHFL.BFLY P5, R217, R220, R219, R222 ;  /* 0x0c0000dbdcd97389 */ /* 0x00006400000a00de */
[----:B01----:R-:W-:Y:S01]  /*47d0*/  ENDCOLLECTIVE ;  /* 0x000000000000791b */ /* 0x003fe20003800000 */
.L_x_9537:
[----:B------:R-:W-:Y:S05]  /*47e0*/  BSYNC B1 ;  /* 0x0000000000017941 */ /* 0x000fea0003800000 */
.L_x_9536:
        /* <DEDUP_REMOVED lines=8> */
.L_x_9538:
[----:B------:R-:W-:Y:S01]  /*4870*/  FADD.FTZ R136, R136, R213 ;  /* 0x000000d588887221 */ /* 0x000fe20000010000 */
[----:B------:R-:W-:-:S04]  /*4880*/  HFMA2.MMA R219, -RZ, RZ, 0, 1.1920928955078125e-07 ;  /* 0x00000002ffdb7435 */ /* 0x000fc800000001ff */
[----:B------:R-:W-:Y:S02]  /*4890*/  MOV R220, R136 ;  /* 0x0000008800dc7202 */ /* 0x000fe40000000f00 */
[----:B------:R-:W-:-:S07]  /*48a0*/  MOV R137, R217 ;  /* 0x000000d900897202 */ /* 0x000fce0000000f00 */
[----:B------:R-:W-:Y:S05]  /*48b0*/  WARPSYNC.COLLECTIVE R215, `(.L_x_9539) ;  /* 0x00000000d7087348 */ /* 0x000fea0003c00000 */
[----:B------:R0:W1:Y:S02]  /*48c0*/  SHFL.BFLY P5, R217, R220, R219, R222 ;  /* 0x0c0000dbdcd97389 */ /* 0x00006400000a00de */
[----:B01----:R-:W-:Y:S01]  /*48d0*/  ENDCOLLECTIVE ;  /* 0x000000000000791b */ /* 0x003fe20003800000 */
.L_x_9539:
[----:B------:R-:W-:-:S05]  /*48e0*/  FADD.FTZ R137, R137, R218 ;  /* 0x000000da89897221 */ /* 0x000fca0000010000 */
[----:B------:R-:W-:Y:S02]  /*48f0*/  MOV R220, R137 ;  /* 0x0000008900dc7202 */ /* 0x000fe40000000f00 */
[----:B------:R-:W-:-:S07]  /*4900*/  MOV R139, R217 ;  /* 0x000000d9008b7202 */ /* 0x000fce0000000f00 */
[----:B------:R-:W-:Y:S05]  /*4910*/  WARPSYNC.COLLECTIVE R215, `(.L_x_9540) ;  /* 0x00000000d7087348 */ /* 0x000fea0003c00000 */
[----:B------:R0:W1:Y:S02]  /*4920*/  SHFL.BFLY P5, R217, R220, R219, R222 ;  /* 0x0c0000dbdcd97389 */ /* 0x00006400000a00de */
[----:B01----:R-:W-:Y:S01]  /*4930*/  ENDCOLLECTIVE ;  /* 0x000000000000791b */ /* 0x003fe20003800000 */
.L_x_9540:
[----:B------:R-:W-:Y:S01]  /*4940*/  FADD.FTZ R139, R136, R139 ;  /* 0x0000008b888b7221 */ /* 0x000fe20000010000 */
[----:B------:R-:W-:-:S04]  /*4950*/  HFMA2.MMA R219, -RZ, RZ, 0, 2.384185791015625e-07 ;  /* 0x00000004ffdb7435 */ /* 0x000fc800000001ff */
[----:B------:R-:W-:Y:S02]  /*4960*/  MOV R220, R139 ;  /* 0x0000008b00dc7202 */ /* 0x000fe40000000f00 */
[----:B------:R-:W-:-:S07]  /*4970*/  MOV R138, R217 ;  /* 0x000000d9008a7202 */ /* 0x000fce0000000f00 */
[----:B------:R-:W-:Y:S05]  /*4980*/  WARPSYNC.COLLECTIVE R215, `(.L_x_9541) ;  /* 0x00000000d7087348 */ /* 0x000fea0003c00000 */
[----:B------:R0:W1:Y:S02]  /*4990*/  SHFL.BFLY P5, R217, R220, R219, R222 ;  /* 0x0c0000dbdcd97389 */ /* 0x00006400000a00de */
[----:B01----:R-:W-:Y:S01]  /*49a0*/  ENDCOLLECTIVE ;  /* 0x000000000000791b */ /* 0x003fe20003800000 */
.L_x_9541:
[----:B------:R-:W-:-:S05]  /*49b0*/  FADD.FTZ R138, R137, R138 ;  /* 0x0000008a898a7221 */ /* 0x000fca0000010000 */
[----:B------:R-:W-:Y:S02]  /*49c0*/  MOV R220, R138 ;  /* 0x0000008a00dc7202 */ /* 0x000fe40000000f00 */
[----:B------:R-:W-:-:S07]  /*49d0*/  MOV R140, R217 ;  /* 0x000000d9008c7202 */ /* 0x000fce0000000f00 */
[----:B------:R-:W-:Y:S05]  /*49e0*/  WARPSYNC.COLLECTIVE R215, `(.L_x_9542) ;  /* 0x00000000d7087348 */ /* 0x000fea0003c00000 */
[----:B------:R0:W1:Y:S02]  /*49f0*/  SHFL.BFLY P5, R217, R220, R219, R222 ;  /* 0x0c0000dbdcd97389 */ /* 0x00006400000a00de */
[----:B01----:R-:W-:Y:S01]  /*4a00*/  ENDCOLLECTIVE ;  /* 0x000000000000791b */ /* 0x003fe20003800000 */
.L_x_9542:
[----:B------:R-:W-:Y:S01]  /*4a10*/  FADD.FTZ R140, R139, R140 ;  /* 0x0000008c8b8c7221 */ /* 0x000fe20000010000 */
[----:B------:R-:W-:-:S04]  /*4a20*/  HFMA2.MMA R219, -RZ, RZ, 0, 4.76837158203125e-07 ;  /* 0x00000008ffdb7435 */ /* 0x000fc800000001ff */
[----:B------:R-:W-:Y:S02]  /*4a30*/  MOV R220, R140 ;  /* 0x0000008c00dc7202 */ /* 0x000fe40000000f00 */
[----:B------:R-:W-:-:S07]  /*4a40*/  MOV R141, R217 ;  /* 0x000000d9008d7202 */ /* 0x000fce0000000f00 */
[----:B------:R-:W-:Y:S05]  /*4a50*/  WARPSYNC.COLLECTIVE R215, `(.L_x_9543) ;  /* 0x00000000d7087348 */ /* 0x000fea0003c00000 */
[----:B------:R0:W1:Y:S02]  /*4a60*/  SHFL.BFLY P5, R217, R220, R219, R222 ;  /* 0x0c0000dbdcd97389 */ /* 0x00006400000a00de */
[----:B01----:R-:W-:Y:S01]  /*4a70*/  ENDCOLLECTIVE ;  /* 0x000000000000791b */ /* 0x003fe20003800000 */
.L_x_9543:
[----:B------:R-:W-:-:S05]  /*4a80*/  FADD.FTZ R141, R138, R141 ;  /* 0x0000008d8a8d7221 */ /* 0x000fca0000010000 */
[----:B------:R-:W-:Y:S02]  /*4a90*/  MOV R220, R141 ;  /* 0x0000008d00dc7202 */ /* 0x000fe40000000f00 */
[----:B------:R-:W-:-:S07]  /*4aa0*/  MOV R143, R217 ;  /* 0x000000d9008f7202 */ /* 0x000fce0000000f00 */
[----:B------:R-:W-:Y:S05]  /*4ab0*/  WARPSYNC.COLLECTIVE R215, `(.L_x_9544) ;  /* 0x00000000d7087348 */ /* 0x000fea0003c00000 */
[----:B------:R0:W1:Y:S02]  /*4ac0*/  SHFL.BFLY P5, R217, R220, R219, R222 ;  /* 0x0c0000dbdcd97389 */ /* 0x00006400000a00de */
[----:B01----:R-:W-:Y:S01]  /*4ad0*/  ENDCOLLECTIVE ;  /* 0x000000000000791b */ /* 0x003fe20003800000 */
.L_x_9544:
[----:B------:R-:W-:Y:S01]  /*4ae0*/  FADD.FTZ R143, R140, R143 ;  /* 0x0000008f8c8f7221 */ /* 0x000fe20000010000 */
[----:B------:R-:W-:-:S04]  /*4af0*/  HFMA2.MMA R219, -RZ, RZ, 0, 9.5367431640625e-07 ;  /* 0x00000010ffdb7435 */ /* 0x000fc800000001ff */
[----:B------:R-:W-:Y:S02]  /*4b00*/  MOV R220, R143 ;  /* 0x0000008f00dc7202 */ /* 0x000fe40000000f00 */
[----:B------:R-:W-:-:S07]  /*4b10*/  MOV R142, R217 ;  /* 0x000000d9008e7202 */ /* 0x000fce0000000f00 */
[----:B------:R-:W-:Y:S05]  /*4b20*/  WARPSYNC.COLLECTIVE R215, `(.L_x_9545) ;  /* 0x00000000d7087348 */ /* 0x000fea0003c00000 */
[----:B------:R0:W1:Y:S02]  /*4b30*/  SHFL.BFLY P5, R217, R220, R219, R222 ;  /* 0x0c0000dbdcd97389 */ /* 0x00006400000a00de */
[----:B01----:R-:W-:Y:S01]  /*4b40*/  ENDCOLLECTIVE ;  /* 0x000000000000791b */ /* 0x003fe20003800000 */
.L_x_9545:
[----:B------:R-:W-:-:S05]  /*4b50*/  FADD.FTZ R142, R141, R142 ;  /* 0x0000008e8d8e7221 */ /* 0x000fca0000010000 */
[----:B------:R-:W-:Y:S02]  /*4b60*/  MOV R220, R142 ;  /* 0x0000008e00dc7202 */ /* 0x000fe40000000f00 */
[----:B------:R-:W-:-:S07]  /*4b70*/  MOV R136, R217 ;  /* 0x000000d900887202 */ /* 0x000fce0000000f00 */
[----:B------:R-:W-:Y:S05]  /*4b80*/  WARPSYNC.COLLECTIVE R215, `(.L_x_9546) ;  /* 0x00000000d7087348 */ /* 0x000fea0003c00000 */
[----:B------:R0:W1:Y:S02]  /*4b90*/  SHFL.BFLY P5, R217, R220, R219, R222 ;  /* 0x0c0000dbdcd97389 */ /* 0x00006400000a00de */
[----:B01----:R-:W-:Y:S01]  /*4ba0*/  ENDCOLLECTIVE ;  /* 0x000000000000791b */ /* 0x003fe20003800000 */
.L_x_9546:
[----:B------:R-:W-:Y:S01]  /*4bb0*/  MOV R137, R217 ;  /* 0x000000d900897202 */ /* 0x000fe20000000f00 */
[----:B------:R-:W-:Y:S06]  /*4bc0*/  BRA `(.L_x_9547) ;  /* 0xffffffd400347947 */ /* 0x000fec000383ffff */
.L_x_9548:
        /* <DEDUP_REMOVED lines=11> */
.L_x_11820:


//--------------------- .text._ZN10layer_norm13ln_bwd_kernelINS_13Kernel_traitsI6__halfffffjLj768ELj1ELj4ELj1ELj16ENS_18Kernel_traits_baseILj768ES2_ffffjLj128EEEEELb0ELb1ELb0ELb1EEEvNS_9BwdParamsE --------------------------
	.section	.text._ZN10layer_norm13ln_bwd_kernelINS_13Kernel_traitsI6__halfffffjLj768ELj1ELj4ELj1ELj16ENS_18Kernel_traits_baseILj768ES2_ffffjLj128EEEEELb0ELb1ELb0ELb1EEEvNS_9BwdParamsE,"ax",@progbits
	.align	128
        .global         _ZN10layer_norm13ln_bwd_kernelINS_13Kernel_traitsI6__halfffffjLj768ELj1ELj4ELj1ELj16ENS_18Kernel_traits_baseILj768ES2_ffffjLj128EEEEELb0ELb1ELb0ELb1EEEvNS_9BwdParamsE
        .type           _ZN10layer_norm13ln_bwd_kernelINS_13Kernel_traitsI6__halfffffjLj768ELj1ELj4ELj1ELj16ENS_18Kernel_traits_baseILj768ES2_ffffjLj128EEEEELb0ELb1ELb0ELb1EEEvNS_9BwdParamsE,@function
        .size           _ZN10layer_norm13ln_bwd_kernelINS_13Kernel_traitsI6__halfffffjLj768ELj1ELj4ELj1ELj16ENS_18Kernel_traits_baseILj768ES2_ffffjLj128EEEEELb0ELb1ELb0ELb1EEEvNS_9BwdParamsE,(.L_x_11821 - _ZN10layer_norm13ln_bwd_kernelINS_13Kernel_traitsI6__halfffffjLj768ELj1ELj4ELj1ELj16ENS_18Kernel_traits_baseILj768ES2_ffffjLj128EEEEELb0ELb1ELb0ELb1EEEvNS_9BwdParamsE)
        .other          _ZN10layer_norm13ln_bwd_kernelINS_13Kernel_traitsI6__halfffffjLj768ELj1ELj4ELj1ELj16ENS_18Kernel_traits_baseILj768ES2_ffffjLj128EEEEELb0ELb1ELb0ELb1EEEvNS_9BwdParamsE,@"STO_CUDA_ENTRY STV_DEFAULT"
_ZN10layer_norm13ln_bwd_kernelINS_13Kernel_traitsI6__halfffffjLj768ELj1ELj4ELj1ELj16ENS_18Kernel_traits_baseILj768ES2_ffffjLj128EEEEELb0ELb1ELb0ELb1EEEvNS_9BwdParamsE:
.text._ZN10layer_norm13ln_bwd_kernelINS_13Kernel_traitsI6__halfffffjLj768ELj1ELj4ELj1ELj16ENS_18Kernel_traits_baseILj768ES2_ffffjLj128EEEEELb0ELb1ELb0ELb1EEEvNS_9BwdParamsE:
        /* <DEDUP_REMOVED lines=51> */
.L_x_9550:
[----:B------:R-:W-:Y:S01]  /*0330*/  SHF.L.U32 R0, R132, 0x3, RZ ;  /* 0x0000000384007819 */ /* 0x000fe200000006ff */
[----:B------:R-:W-:-:S03]  /*0340*/  ULDC.64 UR6, c[0x0][0x260] ;  /* 0x0000980000067ab9 */ /* 0x000fc60000000a00 */
[----:B------:R-:W-:-:S04]  /*0350*/  LOP3.LUT R0, R0, 0xf8, RZ, 0xc0, !PT ;  /* 0x000000f800007812 */ /* 0x000fc800078ec0ff */
[----:B------:R-:W-:-:S04]  /*0360*/  IADD3 R2, P0, R0, UR6, RZ ;  /* 0x0000000600027c10 */ /* 0x000fc8000ff1e0ff */
[----:B------:R-:W-:Y:S01]  /*0370*/  IADD3.X R3, RZ, UR7, RZ, P0, !PT ;  /* 0x00000007ff037c10 */ /* 0x000fe200087fe4ff */
[----:B------:R-:W-:Y:S02]  /*0380*/  ULDC.64 UR6, c[0x0][0x278] ;  /* 0x00009e0000067ab9 */ /* 0x000fe40000000a00 */
[----:B------:R-:W-:Y:S02]  /*0390*/  IADD3 R4, P0, R0, UR6, RZ ;  /* 0x0000000600047c10 */ /* 0x000fe4000ff1e0ff */
[----:B------:R-:W2:Y:S02]  /*03a0*/  LDG.E.64 R166, desc[UR4][R2.64+0x500] ;  /* 0x0005000402a67981 */ /* 0x000ea4000c1e1b00 */
[----:B------:R-:W-:Y:S01]  /*03b0*/  IADD3.X R5, RZ, UR7, RZ, P0, !PT ;  /* 0x00000007ff057c10 */ /* 0x000fe200087fe4ff */
[----:B------:R-:W-:Y:S01]  /*03c0*/  ULDC.64 UR6, c[0x0][0x270] ;  /* 0x00009c0000067ab9 */ /* 0x000fe20000000a00 */
[----:B------:R-:W3:Y:S04]  /*03d0*/  LDG.E.64 R198, desc[UR4][R2.64] ;  /* 0x0000000402c67981 */ /* 0x000ee8000c1e1b00 */
[----:B------:R-:W4:Y:S04]  /*03e0*/  LDG.E.64 R160, desc[UR4][R4.64] ;  /* 0x0000000404a07981 */ /* 0x000f28000c1e1b00 */
[----:B------:R-:W5:Y:S04]  /*03f0*/  LDG.E.64 R158, desc[UR4][R4.64+0x100] ;  /* 0x00010004049e7981 */ /* 0x000f68000c1e1b00 */
[----:B------:R-:W3:Y:S04]  /*0400*/  LDG.E.64 R156, desc[UR4][R4.64+0x200] ;  /* 0x00020004049c7981 */ /* 0x000ee8000c1e1b00 */
[----:B------:R-:W3:Y:S04]  /*0410*/  LDG.E.64 R154, desc[UR4][R4.64+0x300] ;  /* 0x00030004049a7981 */ /* 0x000ee8000c1e1b00 */
[----:B------:R-:W3:Y:S04]  /*0420*/  LDG.E.64 R152, desc[UR4][R4.64+0x400] ;  /* 0x0004000404987981 */ /* 0x000ee8000c1e1b00 */
[----:B------:R0:W3:Y:S04]  /*0430*/  LDG.E.64 R150, desc[UR4][R4.64+0x500] ;  /* 0x0005000404967981 */ /* 0x0000e8000c1e1b00 */
[----:B------:R-:W3:Y:S04]  /*0440*/  LDG.E.64 R194, desc[UR4][R2.64+0x100] ;  /* 0x0001000402c27981 */ /* 0x000ee8000c1e1b00 */
[----:B------:R-:W3:Y:S04]  /*0450*/  LDG.E.64 R190, desc[UR4][R2.64+0x200] ;  /* 0x0002000402be7981 */ /* 0x000ee8000c1e1b00 */
[----:B------:R-:W3:Y:S04]  /*0460*/  LDG.E.64 R186, desc[UR4][R2.64+0x300] ;  /* 0x0003000402ba7981 */ /* 0x000ee8000c1e1b00 */
[----:B------:R1:W3:Y:S01]  /*0470*/  LDG.E.64 R182, desc[UR4][R2.64+0x400] ;  /* 0x0004000402b67981 */ /* 0x0002e2000c1e1b00 */
        /* <DEDUP_REMOVED lines=33> */
[----:B0-----:R-:W-:-:S02]  /*0690*/  CS2R R4, SRZ ;  /* 0x0000000000047805 */ /* 0x001fc4000001ff00 */
[----:B-1----:R-:W-:Y:S02]  /*06a0*/  CS2R R2, SRZ ;  /* 0x0000000000027805 */ /* 0x002fe4000001ff00 */
[----:B------:R-:W-:Y:S02]  /*06b0*/  MOV R0, RZ ;  /* 0x000000ff00007202 */ /* 0x000fe40000000f00 */
[----:B------:R-:W-:Y:S02]  /*06c0*/  CS2R R136, SRZ ;  /* 0x0000000000887805 */ /* 0x000fe4000001ff00 */
[----:B------:R-:W-:Y:S02]  /*06d0*/  CS2R R140, SRZ ;  /* 0x00000000008c7805 */ /* 0x000fe4000001ff00 */
[----:B------:R-:W-:Y:S02]  /*06e0*/  CS2R R144, SRZ ;  /* 0x0000000000907805 */ /* 0x000fe4000001ff00 */
[----:B------:R-:W-:-:S02]  /*06f0*/  CS2R R148, SRZ ;  /* 0x0000000000947805 */ /* 0x000fc4000001ff00 */
[----:B--2---:R-:W-:Y:S01]  /*0700*/  SHF.R.U64 R168, R166, 0x10, R167 ;  /* 0x00000010a6a87819 */ /* 0x004fe200000012a7 */
[----:B------:R-:W-:Y:S01]  /*0710*/  HADD2.F32 R169, -RZ, R166.H0_H0 ;  /* 0x200000a6ffa97230 */ /* 0x000fe20000004100 */
[----:B----4-:R-:W-:Y:S01]  /*0720*/  SHF.R.U64 R171, R160, 0x10, R161 ;  /* 0x00000010a0ab7819 */ /* 0x010fe200000012a1 */
[----:B------:R-:W-:Y:S01]  /*0730*/  HADD2.F32 R166, -RZ, R160.H0_H0 ;  /* 0x200000a0ffa67230 */ /* 0x000fe20000004100 */
[----:B-----5:R-:W-:Y:S01]  /*0740*/  SHF.R.U64 R173, R158, 0x10, R159 ;  /* 0x000000109ead7819 */ /* 0x020fe2000000129f */
[----:B------:R-:W-:Y:S01]  /*0750*/  HADD2.F32 R160, -RZ, R158.H0_H0 ;  /* 0x2000009effa07230 */ /* 0x000fe20000004100 */
[----:B---3--:R-:W-:Y:S01]  /*0760*/  SHF.R.U64 R175, R156, 0x10, R157 ;  /* 0x000000109caf7819 */ /* 0x008fe2000000129d */
[----:B------:R-:W-:Y:S01]  /*0770*/  HADD2.F32 R158, -RZ, R156.H0_H0 ;  /* 0x2000009cff9e7230 */ /* 0x000fe20000004100 */
[----:B------:R-:W-:Y:S01]  /*0780*/  SHF.R.U64 R177, R154, 0x10, R155 ;  /* 0x000000109ab17819 */ /* 0x000fe2000000129b */
[----:B------:R-:W-:Y:S01]  /*0790*/  HADD2.F32 R156, -RZ, R154.H0_H0 ;  /* 0x2000009aff9c7230 */ /* 0x000fe20000004100 */
[----:B------:R-:W-:Y:S01]  /*07a0*/  SHF.R.U64 R179, R152, 0x10, R153 ;  /* 0x0000001098b37819 */ /* 0x000fe20000001299 */
[----:B------:R-:W-:Y:S01]  /*07b0*/  HADD2.F32 R154, -RZ, R152.H0_H0 ;  /* 0x20000098ff9a7230 */ /* 0x000fe20000004100 */
[----:B------:R-:W-:Y:S01]  /*07c0*/  SHF.R.U64 R181, R150, 0x10, R151 ;  /* 0x0000001096b57819 */ /* 0x000fe20000001297 */
[----:B------:R-:W-:-:S02]  /*07d0*/  HADD2.F32 R152, -RZ, R150.H0_H0 ;  /* 0x20000096ff987230 */ /* 0x000fc40000004100 */
[----:B------:R-:W0:Y:S01]  /*07e0*/  LDC.U8 R150, c[0x0][0x2a0] ;  /* 0x0000a800ff967b82 */ /* 0x000e220000000000 */
[----:B------:R-:W-:Y:S01]  /*07f0*/  SHF.R.U64 R202, R198, 0x10, R199 ;  /* 0x00000010c6ca7819 */ /* 0x000fe200000012c7 */
[----:B------:R-:W-:Y:S01]  /*0800*/  HADD2.F32 R201, -RZ, R198.H0_H0 ;  /* 0x200000c6ffc97230 */ /* 0x000fe20000004100 */
[----:B------:R-:W-:Y:S01]  /*0810*/  SHF.R.U64 R198, R194, 0x10, R195 ;  /* 0x00000010c2c67819 */ /* 0x000fe200000012c3 */
[----:B------:R-:W-:Y:S01]  /*0820*/  HADD2.F32 R197, -RZ, R194.H0_H0 ;  /* 0x200000c2ffc57230 */ /* 0x000fe20000004100 */
[----:B------:R-:W-:Y:S01]  /*0830*/  SHF.R.U64 R194, R190, 0x10, R191 ;  /* 0x00000010bec27819 */ /* 0x000fe200000012bf */
[----:B------:R-:W-:Y:S01]  /*0840*/  HADD2.F32 R193, -RZ, R190.H0_H0 ;  /* 0x200000beffc17230 */ /* 0x000fe20000004100 */
[----:B------:R-:W-:Y:S02]  /*0850*/  SHF.R.U32.HI R200, RZ, 0x10, R199 ;  /* 0x00000010ffc87819 */ /* 0x000fe400000116c7 */
[----:B------:R-:W-:Y:S01]  /*0860*/  SHF.R.U64 R190, R186, 0x10, R187 ;  /* 0x00000010babe7819 */ /* 0x000fe200000012bb */
[----:B------:R-:W-:Y:S01]  /*0870*/  HADD2.F32 R189, -RZ, R186.H0_H0 ;  /* 0x200000baffbd7230 */ /* 0x000fe20000004100 */
[----:B------:R-:W-:-:S02]  /*0880*/  SHF.R.U32.HI R196, RZ, 0x10, R195 ;  /* 0x00000010ffc47819 */ /* 0x000fc400000116c3 */
[----:B------:R-:W-:Y:S01]  /*0890*/  SHF.R.U64 R186, R182, 0x10, R183 ;  /* 0x00000010b6ba7819 */ /* 0x000fe200000012b7 */
[----:B------:R-:W-:Y:S01]  /*08a0*/  HADD2.F32 R185, -RZ, R182.H0_H0 ;  /* 0x200000b6ffb97230 */ /* 0x000fe20000004100 */
[----:B------:R-:W-:Y:S02]  /*08b0*/  SHF.R.U32.HI R192, RZ, 0x10, R191 ;  /* 0x00000010ffc07819 */ /* 0x000fe400000116bf */
[----:B------:R-:W-:Y:S02]  /*08c0*/  SHF.R.U32.HI R188, RZ, 0x10, R187 ;  /* 0x00000010ffbc7819 */ /* 0x000fe400000116bb */
[----:B------:R-:W-:Y:S02]  /*08d0*/  SHF.R.U32.HI R184, RZ, 0x10, R183 ;  /* 0x00000010ffb87819 */ /* 0x000fe400000116b7 */
[----:B------:R-:W-:Y:S02]  /*08e0*/  SHF.R.U32.HI R170, RZ, 0x10, R167 ;  /* 0x00000010ffaa7819 */ /* 0x000fe400000116a7 */
[----:B------:R-:W-:-:S02]  /*08f0*/  SHF.R.U32.HI R172, RZ, 0x10, R161 ;  /* 0x00000010ffac7819 */ /* 0x000fc400000116a1 */
[----:B------:R-:W-:Y:S02]  /*0900*/  SHF.R.U32.HI R174, RZ, 0x10, R159 ;  /* 0x00000010ffae7819 */ /* 0x000fe4000001169f */
[----:B------:R-:W-:Y:S02]  /*0910*/  SHF.R.U32.HI R176, RZ, 0x10, R157 ;  /* 0x00000010ffb07819 */ /* 0x000fe4000001169d */
[----:B------:R-:W-:Y:S02]  /*0920*/  SHF.R.U32.HI R178, RZ, 0x10, R155 ;  /* 0x00000010ffb27819 */ /* 0x000fe4000001169b */
[----:B------:R-:W-:Y:S02]  /*0930*/  SHF.R.U32.HI R180, RZ, 0x10, R153 ;  /* 0x00000010ffb47819 */ /* 0x000fe40000011699 */
[----:B------:R-:W-:Y:S01]  /*0940*/  SHF.R.U32.HI R182, RZ, 0x10, R151 ;  /* 0x00000010ffb67819 */ /* 0x000fe20000011697 */
        /* <DEDUP_REMOVED lines=36> */
.L_x_9554:
[----:B------:R-:W0:Y:S01]  /*0b90*/  LDC.64 R208, c[0x0][0x250] ;  /* 0x00009400ffd07b82 */ /* 0x000e220000000a00 */
[----:B------:R-:W-:-:S05]  /*0ba0*/  IMAD R72, R203, UR8, RZ ;  /* 0x00000008cb487c24 */ /* 0x000fca000f8e02ff */
[----:B------:R-:W-:Y:S02]  /*0bb0*/  SHF.R.S32.HI R73, RZ, 0x1f, R72 ;  /* 0x0000001fff497819 */ /* 0x000fe40000011448 */
[----:B------:R-:W1:Y:S02]  /*0bc0*/  LDC.64 R112, c[0x0][0x238] ;  /* 0x00008e00ff707b82 */ /* 0x000e640000000a00 */
[----:B------:R-:W-:Y:S02]  /*0bd0*/  LEA.HI R73, R73, R72, RZ, 0x2 ;  /* 0x0000004849497211 */ /* 0x000fe400078f10ff */
[----:B------:R-:W-:-:S04]  /*0be0*/  LOP3.LUT R72, R132, 0x1f, RZ, 0xc0, !PT ;  /* 0x0000001f84487812 */ /* 0x000fc800078ec0ff */
[----:B------:R-:W2:Y:S01]  /*0bf0*/  LDC.64 R94, c[0x0][0x258] ;  /* 0x00009600ff5e7b82 */ /* 0x000ea20000000a00 */
[----:B------:R-:W-:-:S07]  /*0c00*/  LEA.HI.SX32 R227, R73, R72, 0x1e ;  /* 0x0000004849e37211 */ /* 0x000fce00078ff2ff */
[----:B------:R-:W3:Y:S01]  /*0c10*/  LDC.64 R116, c[0x0][0x2b8] ;  /* 0x0000ae00ff747b82 */ /* 0x000ee20000000a00 */
[----:B0-----:R-:W-:Y:S01]  /*0c20*/  IMAD.WIDE R208, R203, 0x4, R208 ;  /* 0x00000004cbd07825 */ /* 0x001fe200078e02d0 */
[----:B------:R-:W-:-:S05]  /*0c30*/  IADD3 R217, R227, 0x20, RZ ;  /* 0x00000020e3d97810 */ /* 0x000fca0007ffe0ff */
[----:B------:R0:W4:Y:S01]  /*0c40*/  LDG.E R208, desc[UR4][R208.64] ;  /* 0x00000004d0d07981 */ /* 0x000122000c1e1900 */
[----:B-1----:R-:W-:Y:S01]  /*0c50*/  IMAD.WIDE.U32 R72, R227, 0x10, R112 ;  /* 0x00000010e3487825 */ /* 0x002fe200078e0070 */
[----:B------:R-:W1:Y:S05]  /*0c60*/  LDC.64 R162, c[0x0][0x2c8] ;  /* 0x0000b200ffa27b82 */ /* 0x000e6a0000000a00 */
[----:B------:R-:W4:Y:S01]  /*0c70*/  LDG.E.128 R72, desc[UR4][R72.64] ;  /* 0x0000000448487981 */ /* 0x000f22000c1e1d00 */
[----:B--2---:R-:W-:Y:S01]  /*0c80*/  IMAD.WIDE R94, R203, 0x4, R94 ;  /* 0x00000004cb5e7825 */ /* 0x004fe200078e025e */
[----:B0-----:R-:W-:Y:S01]  /*0c90*/  IADD3 R209, R227, 0x40, RZ ;  /* 0x00000040e3d17810 */ /* 0x001fe20007ffe0ff */
[----:B------:R-:W0:Y:S02]  /*0ca0*/  @P0 LDC.64 R164, c[0x0][0x270] ;  /* 0x00009c00ffa40b82 */ /* 0x000e240000000a00 */
[----:B------:R-:W-:Y:S01]  /*0cb0*/  IMAD.WIDE.U32 R80, R217, 0x10, R112 ;  /* 0x00000010d9507825 */ /* 0x000fe200078e0070 */
[----:B------:R-:W2:Y:S03]  /*0cc0*/  LDG.E R205, desc[UR4][R94.64] ;  /* 0x000000045ecd7981 */ /* 0x000ea6000c1e1900 */
[C---:B---3--:R-:W-:Y:S01]  /*0cd0*/  IMAD.WIDE.U32 R76, R227.reuse, 0x10, R116 ;  /* 0x00000010e34c7825 */ /* 0x048fe200078e0074 */
[----:B------:R-:W-:Y:S01]  /*0ce0*/  IADD3 R207, R227, 0x60, RZ ;  /* 0x00000060e3cf7810 */ /* 0x000fe20007ffe0ff */
[----:B------:R-:W3:Y:S02]  /*0cf0*/  LDG.E.128 R80, desc[UR4][R80.64] ;  /* 0x0000000450507981 */ /* 0x000ee4000c1e1d00 */
[----:B------:R-:W-:-:S02]  /*0d00*/  IMAD.WIDE.U32 R88, R209, 0x10, R112 ;  /* 0x00000010d1587825 */ /* 0x000fc400078e0070 */
[----:B------:R-:W3:Y:S04]  /*0d10*/  LDG.E.128 R76, desc[UR4][R76.64] ;  /* 0x000000044c4c7981 */ /* 0x000ee8000c1e1d00 */
[----:B------:R-:W3:Y:S01]  /*0d20*/  LDG.E.128 R88, desc[UR4][R88.64] ;  /* 0x0000000458587981 */ /* 0x000ee2000c1e1d00 */
[----:B------:R-:W-:-:S04]  /*0d30*/  IMAD.WIDE.U32 R96, R207, 0x10, R112 ;  /* 0x00000010cf607825 */ /* 0x000fc800078e0070 */
[--C-:B------:R-:W-:Y:S02]  /*0d40*/  IMAD.WIDE.U32 R92, R209, 0x10, R116.reuse ;  /* 0x00000010d15c7825 */ /* 0x100fe400078e0074 */
[----:B------:R-:W3:Y:S04]  /*0d50*/  LDG.E.128 R96, desc[UR4][R96.64] ;  /* 0x0000000460607981 */ /* 0x000ee8000c1e1d00 */
[----:B------:R-:W3:Y:S01]  /*0d60*/  LDG.E.128 R92, desc[UR4][R92.64] ;  /* 0x000000045c5c7981 */ /* 0x000ee2000c1e1d00 */
[----:B------:R-:W-:-:S06]  /*0d70*/  IMAD.WIDE.U32 R84, R217, 0x10, R116 ;  /* 0x00000010d9547825 */ /* 0x000fcc00078e0074 */
[----:B------:R-:W3:Y:S01]  /*0d80*/  LDG.E.128 R84, desc[UR4][R84.64] ;  /* 0x0000000454547981 */ /* 0x000ee2000c1e1d00 */
[----:B------:R-:W-:-:S06]  /*0d90*/  IMAD.WIDE.U32 R100, R207, 0x10, R116 ;  /* 0x00000010cf647825 */ /* 0x000fcc00078e0074 */
[----:B------:R-:W3:Y:S01]  /*0da0*/  LDG.E.128 R100, desc[UR4][R100.64] ;  /* 0x0000000464647981 */ /* 0x000ee2000c1e1d00 */
[----:B------:R-:W-:-:S05]  /*0db0*/  IADD3 R206, R227, 0x80, RZ ;  /* 0x00000080e3ce7810 */ /* 0x000fca0007ffe0ff */
[----:B------:R-:W-:-:S04]  /*0dc0*/  IMAD.WIDE.U32 R104, R206, 0x10, R112 ;  /* 0x00000010ce687825 */ /* 0x000fc800078e0070 */
[----:B------:R-:W-:Y:S02]  /*0dd0*/  IMAD.WIDE.U32 R108, R206, 0x10, R116 ;  /* 0x00000010ce6c7825 */ /* 0x000fe400078e0074 */
[----:B------:R-:W3:Y:S01]  /*0de0*/  LDG.E.128 R104, desc[UR4][R104.64] ;  /* 0x0000000468687981 */ /* 0x000ee2000c1e1d00 */
[----:B------:R-:W-:-:S03]  /*0df0*/  IADD3 R204, R227, 0xa0, RZ ;  /* 0x000000a0e3cc7810 */ /* 0x000fc60007ffe0ff */
[----:B------:R-:W3:Y:S02]  /*0e00*/  LDG.E.128 R108, desc[UR4][R108.64] ;  /* 0x000000046c6c7981 */ /* 0x000ee4000c1e1d00 */
[----:B------:R-:W-:-:S04]  /*0e10*/  IMAD.WIDE.U32 R112, R204, 0x10, R112 ;  /* 0x00000010cc707825 */ /* 0x000fc800078e0070 */
[----:B------:R-:W-:Y:S02]  /*0e20*/  IMAD.WIDE.U32 R116, R204, 0x10, R116 ;  /* 0x00000010cc747825 */ /* 0x000fe400078e0074 */
[----:B------:R-:W3:Y:S04]  /*0e30*/  LDG.E.128 R112, desc[UR4][R112.64] ;  /* 0x0000000470707981 */ /* 0x000ee8000c1e1d00 */
[----:B------:R-:W3:Y:S01]  /*0e40*/  LDG.E.128 R116, desc[UR4][R116.64] ;  /* 0x0000000474747981 */ /* 0x000ee2000c1e1d00 */
[----:B-1----:R-:W-:-:S04]  /*0e50*/  ISETP.NE.U32.AND P1, PT, R162, RZ, PT ;  /* 0x000000ffa200720c */ /* 0x002fc80003f25070 */
[----:B------:R-:W-:-:S13]  /*0e60*/  ISETP.NE.AND.EX P1, PT, R163, RZ, PT, P1 ;  /* 0x000000ffa300720c */ /* 0x000fda0003f25310 */
[----:B------:R-:W1:Y:S08]  /*0e70*/  @P1 LDC.64 R222, c[0x0][0x2c8] ;  /* 0x0000b200ffde1b82 */ /* 0x000e700000000a00 */
[----:B------:R-:W0:Y:S08]  /*0e80*/  @P1 LDC.64 R220, c[0x0][0x2c8] ;  /* 0x0000b200ffdc1b82 */ /* 0x000e300000000a00 */
[----:B------:R-:W0:Y:S08]  /*0e90*/  @P1 LDC.64 R218, c[0x0][0x2c8] ;  /* 0x0000b200ffda1b82 */ /* 0x000e300000000a00 */
[----:B------:R-:W0:Y:S08]  /*0ea0*/  @P1 LDC.64 R214, c[0x0][0x2c8] ;  /* 0x0000b200ffd61b82 */ /* 0x000e300000000a00 */
[----:B------:R-:W0:Y:S08]  /*0eb0*/  @P1 LDC.64 R212, c[0x0][0x2c8] ;  /* 0x0000b200ffd41b82 */ /* 0x000e300000000a00 */
[----:B------:R-:W0:Y:S01]  /*0ec0*/  @P1 LDC.64 R210, c[0x0][0x2c8] ;  /* 0x0000b200ffd21b82 */ /* 0x000e220000000a00 */
[----:B-1----:R-:W-:-:S04]  /*0ed0*/  @P1 IMAD.WIDE.U32 R222, R227, 0x10, R222 ;  /* 0x00000010e3de1825 */ /* 0x002fc800078e00de */
[----:B0-----:R-:W-:Y:S01]  /*0ee0*/  @P1 IMAD.WIDE.U32 R220, R217, 0x10, R220 ;  /* 0x00000010d9dc1825 */ /* 0x001fe200078e00dc */
[----:B------:R-:W5:Y:S03]  /*0ef0*/  @P1 LDG.E.128 R44, desc[UR4][R222.64] ;  /* 0x00000004de2c1981 */ /* 0x000f66000c1e1d00 */
[----:B------:R-:W-:Y:S01]  /*0f00*/  @P1 IMAD.WIDE.U32 R218, R209, 0x10, R218 ;  /* 0x00000010d1da1825 */ /* 0x000fe200078e00da */
[----:B------:R0:W5:Y:S03]  /*0f10*/  @P1 LDG.E.128 R48, desc[UR4][R220.64] ;  /* 0x00000004dc301981 */ /* 0x000166000c1e1d00 */
[----:B------:R-:W-:Y:S01]  /*0f20*/  @P1 IMAD.WIDE.U32 R214, R207, 0x10, R214 ;  /* 0x00000010cfd61825 */ /* 0x000fe200078e00d6 */
[----:B------:R-:W5:Y:S03]  /*0f30*/  @P1 LDG.E.128 R52, desc[UR4][R218.64] ;  /* 0x00000004da341981 */ /* 0x000f66000c1e1d00 */
[----:B------:R-:W-:Y:S01]  /*0f40*/  @P1 IMAD.WIDE.U32 R212, R206, 0x10, R212 ;  /* 0x00000010ced41825 */ /* 0x000fe200078e00d4 */
[----:B------:R1:W5:Y:S04]  /*0f50*/  @P1 LDG.E.128 R56, desc[UR4][R214.64] ;  /* 0x00000004d6381981 */ /* 0x000368000c1e1d00 */
[----:B------:R1:W5:Y:S01]  /*0f60*/  @P1 LDG.E.128 R60, desc[UR4][R212.64] ;  /* 0x00000004d43c1981 */ /* 0x000362000c1e1d00 */
[----:B------:R-:W-:-:S05]  /*0f70*/  @P1 IMAD.WIDE.U32 R210, R204, 0x10, R210 ;  /* 0x00000010ccd21825 */ /* 0x000fca00078e00d2 */
[----:B------:R1:W5:Y:S01]  /*0f80*/  @P1 LDG.E.128 R64, desc[UR4][R210.64] ;  /* 0x00000004d2401981 */ /* 0x000362000c1e1d00 */
[----:B------:R-:W-:Y:S02]  /*0f90*/  ISETP.NE.AND P1, PT, R150, RZ, PT ;  /* 0x000000ff9600720c */ /* 0x000fe40003f25270 */
[----:B------:R-:W-:Y:S02]  /*0fa0*/  SHF.R.S32.HI R216, RZ, 0x1f, R203 ;  /* 0x0000001fffd87819 */ /* 0x000fe400000114cb */
[----:B------:R-:W-:-:S04]  /*0fb0*/  @P0 LEA R224, P2, R203, R164, 0x2 ;  /* 0x000000a4cbe00211 */ /* 0x000fc800078410ff */
[----:B------:R-:W-:Y:S02]  /*0fc0*/  @P0 LEA.HI.X R225, R203, R165, R216, 0x2, P2 ;  /* 0x000000a5cbe10211 */ /* 0x000fe400010f14d8 */
[----:B------:R-:W-:-:S06]  /*0fd0*/  MOV R164, 0x3f800000 ;  /* 0x3f80000000a47802 */ /* 0x000fcc0000000f00 */
[----:B------:R1:W5:Y:S01]  /*0fe0*/  @P0 LDG.E R164, desc[UR4][R224.64] ;  /* 0x00000004e0a40981 */ /* 0x000362000c1e1900 */
[----:B----4-:R-:W-:-:S05]  /*0ff0*/  FSEL R208, R208, RZ, !P1 ;  /* 0x000000ffd0d07208 */ /* 0x010fca0004800000 */
[C---:B------:R-:W-:Y:S01]  /*1000*/  FADD.FTZ R216, -R208.reuse, R73 ;  /* 0x00000049d0d87221 */ /* 0x040fe20000010100 */
[C---:B------:R-:W-:Y:S01]  /*1010*/  FADD.FTZ R72, -R208.reuse, R72 ;  /* 0x00000048d0487221 */ /* 0x040fe20000010100 */
[C---:B0-----:R-:W-:Y:S01]  /*1020*/  FADD.FTZ R220, -R208.reuse, R75 ;  /* 0x0000004bd0dc7221 */ /* 0x041fe20000010100 */
[C---:B------:R-:W-:Y:S01]  /*1030*/  FADD.FTZ R74, -R208.reuse, R74 ;  /* 0x0000004ad04a7221 */ /* 0x040fe20000010100 */
[C---:B--2---:R-:W-:Y:S01]  /*1040*/  FMUL.FTZ R75, R205.reuse, R216 ;  /* 0x000000d8cd4b7220 */ /* 0x044fe20000410000 */
[C---:B------:R-:W-:Y:S02]  /*1050*/  FMUL.FTZ R73, R205.reuse, R72 ;  /* 0x00000048cd497220 */ /* 0x040fe40000410000 */
[----:B------:R-:W-:Y:S01]  /*1060*/  FMUL.FTZ R165, R205, R74 ;  /* 0x0000004acda57220 */ /* 0x000fe20000410000 */
[----:B---3--:R-:W-:Y:S01]  /*1070*/  FADD.FTZ R82, -R208, R82 ;  /* 0x00000052d0527221 */ /* 0x008fe20000010100 */
[C---:B------:R-:W-:Y:S01]  /*1080*/  FADD.FTZ R146, R77.reuse, R146 ;  /* 0x000000924d927221 */ /* 0x040fe20000010000 */
[----:B------:R-:W-:Y:S01]  /*1090*/  FFMA.FTZ R148, R77, R75, R148 ;  /* 0x0000004b4d947223 */ /* 0x000fe20000010094 */
[----:B------:R-:W-:Y:S01]  /*10a0*/  FMUL.FTZ R72, R202, R77 ;  /* 0x0000004dca487220 */ /* 0x000fe20000410000 */
[----:B------:R-:W-:Y:S01]  /*10b0*/  FMUL.FTZ R77, R205, R220 ;  /* 0x000000dccd4d7220 */ /* 0x000fe20000410000 */
[----:B------:R-:W-:Y:S01]  /*10c0*/  FADD.FTZ R88, -R208, R88 ;  /* 0x00000058d0587221 */ /* 0x000fe20000010100 */
[C---:B------:R-:W-:Y:S01]  /*10d0*/  FADD.FTZ R142, R79.reuse, R142 ;  /* 0x0000008e4f8e7221 */ /* 0x040fe20000010000 */
[----:B------:R-:W-:Y:S01]  /*10e0*/  FMUL.FTZ R74, R200, R79 ;  /* 0x0000004fc84a7220 */ /* 0x000fe20000410000 */
[----:B------:R-:W-:Y:S01]  /*10f0*/  FFMA.FTZ R144, R79, R77, R144 ;  /* 0x0000004d4f907223 */ /* 0x000fe20000010090 */
[C---:B-1----:R-:W-:Y:S01]  /*1100*/  FMUL.FTZ R215, R205.reuse, R82 ;  /* 0x00000052cdd77220 */ /* 0x042fe20000410000 */
[C---:B------:R-:W-:Y:S01]  /*1110*/  FMUL.FTZ R79, R205.reuse, R88 ;  /* 0x00000058cd4f7220 */ /* 0x040fe20000410000 */
[C---:B------:R-:W-:Y:S01]  /*1120*/  FADD.FTZ R82, -R208.reuse, R89 ;  /* 0x00000059d0527221 */ /* 0x040fe20000010100 */
[C---:B------:R-:W-:Y:S01]  /*1130*/  FADD.FTZ R88, -R208.reuse, R91 ;  /* 0x0000005bd0587221 */ /* 0x040fe20000010100 */
[----:B------:R-:W-:Y:S01]  /*1140*/  FADD.FTZ R212, -R208, R83 ;  /* 0x00000053d0d47221 */ /* 0x000fe20000010100 */
[C---:B------:R-:W-:Y:S01]  /*1150*/  FADD.FTZ R147, R76.reuse, R147 ;  /* 0x000000934c937221 */ /* 0x040fe20000010000 */
[----:B------:R-:W-:Y:S01]  /*1160*/  FFMA.FTZ R149, R76, R73, R149 ;  /* 0x000000494c957223 */ /* 0x000fe20000010095 */
[C---:B------:R-:W-:Y:S01]  /*1170*/  FMUL.FTZ R83, R205.reuse, R82 ;  /* 0x00000052cd537220 */ /* 0x040fe20000410000 */
[----:B------:R-:W-:Y:S01]  /*1180*/  FMUL.FTZ R91, R205, R88 ;  /* 0x00000058cd5b7220 */ /* 0x000fe20000410000 */
[----:B------:R-:W-:Y:S01]  /*1190*/  FMUL.FTZ R76, R201, R76 ;  /* 0x0000004cc94c7220 */ /* 0x000fe20000410000 */
[C---:B------:R-:W-:Y:S01]  /*11a0*/  FADD.FTZ R82, -R208.reuse, R97 ;  /* 0x00000061d0527221 */ /* 0x040fe20000010100 */
[----:B------:R-:W-:Y:S01]  /*11b0*/  FADD.FTZ R210, -R208, R81 ;  /* 0x00000051d0d27221 */ /* 0x000fe20000010100 */
[C---:B------:R-:W-:Y:S01]  /*11c0*/  FADD.FTZ R18, R95.reuse, R18 ;  /* 0x000000125f127221 */ /* 0x040fe20000010000 */
[----:B------:R-:W-:Y:S01]  /*11d0*/  FFMA.FTZ R2, R95, R91, R2 ;  /* 0x0000005b5f027223 */ /* 0x000fe20000010002 */
[----:B------:R-:W-:Y:S01]  /*11e0*/  FMUL.FTZ R220, R192, R95 ;  /* 0x0000005fc0dc7220 */ /* 0x000fe20000410000 */
[----:B------:R-:W-:Y:S01]  /*11f0*/  FMUL.FTZ R95, R205, R82 ;  /* 0x00000052cd5f7220 */ /* 0x000fe20000410000 */
[----:B------:R-:W-:Y:S01]  /*1200*/  FADD.FTZ R81, RZ, R76 ;  /* 0x0000004cff517221 */ /* 0x000fe20000010000 */
[----:B------:R-:W-:Y:S01]  /*1210*/  FFMA.FTZ R82, R73, R76, RZ ;  /* 0x0000004c49527223 */ /* 0x000fe200000100ff */
[C---:B------:R-:W-:Y:S01]  /*1220*/  FADD.FTZ R143, R78.reuse, R143 ;  /* 0x0000008f4e8f7221 */ /* 0x040fe20000010000 */
[----:B------:R-:W-:Y:S01]  /*1230*/  FFMA.FTZ R145, R78, R165, R145 ;  /* 0x000000a54e917223 */ /* 0x000fe20000010091 */
[----:B------:R-:W-:Y:S01]  /*1240*/  FADD.FTZ R80, -R208, R80 ;  /* 0x00000050d0507221 */ /* 0x000fe20000010100 */
        /* <DEDUP_REMOVED lines=17> */
[C---:B------:R-:W-:Y:S01]  /*1360*/  FADD.FTZ R135, R86.reuse, R135 ;  /* 0x0000008756877221 */ /* 0x040fe20000010000 */
[----:B------:R-:W-:Y:S01]  /*1370*/  FMUL.FTZ R85, R205, R212 ;  /* 0x000000d4cd557220 */ /* 0x000fe20000410000 */
[----:B------:R-:W-:Y:S01]  /*1380*/  FFMA.FTZ R137, R86, R215, R137 ;  /* 0x000000d756897223 */ /* 0x000fe20000010089 */
[----:B------:R-:W-:Y:S01]  /*1390*/  FADD.FTZ R88, -R208, R99 ;  /* 0x00000063d0587221 */ /* 0x000fe20000010100 */
[----:B------:R-:W-:Y:S01]  /*13a0*/  FMUL.FTZ R86, R195, R86 ;  /* 0x00000056c3567220 */ /* 0x000fe20000410000 */
[----:B------:R-:W-:Y:S01]  /*13b0*/  FADD.FTZ R81, R81, R80 ;  /* 0x0000005051517221 */ /* 0x000fe20000010000 */
[----:B------:R-:W-:Y:S01]  /*13c0*/  FFMA.FTZ R82, R213, R80, R82 ;  /* 0x00000050d5527223 */ /* 0x000fe20000010052 */
[C---:B------:R-:W-:Y:S01]  /*13d0*/  FADD.FTZ R20, R101.reuse, R20 ;  /* 0x0000001465147221 */ /* 0x040fe20000010000 */
[----:B------:R-:W-:Y:S01]  /*13e0*/  FFMA.FTZ R4, R101, R95, R4 ;  /* 0x0000005f65047223 */ /* 0x000fe20000010004 */
[----:B------:R-:W-:Y:S01]  /*13f0*/  FMUL.FTZ R232, R190, R101 ;  /* 0x00000065bee87220 */ /* 0x000fe20000410000 */
[C---:B------:R-:W-:Y:S01]  /*1400*/  FADD.FTZ R134, R87.reuse, R134 ;  /* 0x0000008657867221 */ /* 0x040fe20000010000 */
[----:B------:R-:W-:Y:S01]  /*1410*/  FFMA.FTZ R136, R87, R85, R136 ;  /* 0x0000005557887223 */ /* 0x000fe20000010088 */
[----:B------:R-:W-:Y:S01]  /*1420*/  FMUL.FTZ R101, R205, R88 ;  /* 0x00000058cd657220 */ /* 0x000fe20000410000 */
        /* <DEDUP_REMOVED lines=18> */
[----:B------:R-:W-:-:S02]  /*1550*/  FADD.FTZ R96, -R208, R96 ;  /* 0x00000060d0607221 */ /* 0x000fc40000010100 */
[----:B------:R-:W-:Y:S01]  /*1560*/  FADD.FTZ R81, R81, R94 ;  /* 0x0000005e51517221 */ /* 0x000fe20000010000 */
[----:B------:R-:W-:Y:S01]  /*1570*/  FFMA.FTZ R82, R89, R94, R82 ;  /* 0x0000005e59527223 */ /* 0x000fe20000010052 */
[C---:B------:R-:W-:Y:S01]  /*1580*/  FADD.FTZ R16, R93.reuse, R16 ;  /* 0x000000105d107221 */ /* 0x040fe20000010000 */
[----:B------:R-:W-:Y:S01]  /*1590*/  FFMA.FTZ R0, R93, R83, R0 ;  /* 0x000000535d007223 */ /* 0x000fe20000010000 */
[----:B------:R-:W-:Y:S01]  /*15a0*/  FMUL.FTZ R236, R189, R100 ;  /* 0x00000064bdec7220 */ /* 0x000fe20000410000 */
[----:B------:R-:W-:Y:S01]  /*15b0*/  FADD.FTZ R97, R81, R220 ;  /* 0x000000dc51617221 */ /* 0x000fe20000010000 */
[----:B------:R-:W-:Y:S01]  /*15c0*/  FMUL.FTZ R93, R205, R96 ;  /* 0x00000060cd5d7220 */ /* 0x000fe20000410000 */
[----:B------:R-:W-:Y:S01]  /*15d0*/  FFMA.FTZ R82, R91, R220, R82 ;  /* 0x000000dc5b527223 */ /* 0x000fe20000010052 */
[----:B------:R-:W-:Y:S01]  /*15e0*/  FADD.FTZ R98, -R208, R98 ;  /* 0x00000062d0627221 */ /* 0x000fe20000010100 */
[----:B------:R-:W-:Y:S02]  /*15f0*/  FADD.FTZ R97, R97, R236 ;  /* 0x000000ec61617221 */ /* 0x000fe40000010000 */
[----:B------:R-:W-:Y:S01]  /*1600*/  FFMA.FTZ R82, R93, R236, R82 ;  /* 0x000000ec5d527223 */ /* 0x000fe20000010052 */
[----:B------:R-:W-:Y:S01]  /*1610*/  FMUL.FTZ R234, R187, R102 ;  /* 0x00000066bbea7220 */ /* 0x000fe20000410000 */
[----:B------:R-:W-:Y:S01]  /*1620*/  FADD.FTZ R97, R97, R232 ;  /* 0x000000e861617221 */ /* 0x000fe20000010000 */
[----:B------:R-:W-:Y:S01]  /*1630*/  FMUL.FTZ R99, R205, R98 ;  /* 0x00000062cd637220 */ /* 0x000fe20000410000 */
[----:B------:R-:W-:Y:S01]  /*1640*/  FFMA.FTZ R82, R95, R232, R82 ;  /* 0x000000e85f527223 */ /* 0x000fe20000010052 */
[C---:B------:R-:W-:Y:S01]  /*1650*/  FADD.FTZ R22, R103.reuse, R22 ;  /* 0x0000001667167221 */ /* 0x040fe20000010000 */
[----:B------:R-:W-:Y:S01]  /*1660*/  FFMA.FTZ R6, R103, R101, R6 ;  /* 0x0000006567067223 */ /* 0x000fe20000010006 */
[----:B------:R-:W-:Y:S01]  /*1670*/  FMUL.FTZ R103, R188, R103 ;  /* 0x00000067bc677220 */ /* 0x000fe20000410000 */
[----:B------:R-:W-:Y:S01]  /*1680*/  FADD.FTZ R88, R97, R234 ;  /* 0x000000ea61587221 */ /* 0x000fe20000010000 */
[C---:B------:R-:W-:Y:S01]  /*1690*/  FADD.FTZ R104, -R208.reuse, R104 ;  /* 0x00000068d0687221 */ /* 0x040fe20000010100 */
[----:B------:R-:W-:Y:S01]  /*16a0*/  FFMA.FTZ R82, R99, R234, R82 ;  /* 0x000000ea63527223 */ /* 0x000fe20000010052 */
        /* <DEDUP_REMOVED lines=8> */
[----:B------:R-:W-:Y:S01]  /*1730*/  FADD.FTZ R106, -R208, R106 ;  /* 0x0000006ad06a7221 */ /* 0x000fe20000010100 */
[----:B------:R-:W-:Y:S01]  /*1740*/  FMUL.FTZ R107, R205, R90 ;  /* 0x0000005acd6b7220 */ /* 0x000fe20000410000 */
        /* <DEDUP_REMOVED lines=8> */
[----:B------:R-:W-:Y:S01]  /*17d0*/  FMUL.FTZ R222, R184, R111 ;  /* 0x0000006fb8de7220 */ /* 0x000fe20000410000 */
[----:B------:R-:W-:Y:S01]  /*17e0*/  FADD.FTZ R97, R97, R226 ;  /* 0x000000e261617221 */ /* 0x000fe20000010000 */
[----:B------:R-:W-:Y:S01]  /*17f0*/  FADD.FTZ R108, -R208, R112 ;  /* 0x00000070d06c7221 */ /* 0x000fe20000010100 */
[----:B------:R-:W-:Y:S01]  /*1800*/  FFMA.FTZ R82, R219, R226, R82 ;  /* 0x000000e2db527223 */ /* 0x000fe20000010052 */
[C---:B------:R-:W-:Y:S01]  /*1810*/  FADD.FTZ R29, R110.reuse, R29 ;  /* 0x0000001d6e1d7221 */ /* 0x040fe20000010000 */
[----:B------:R-:W-:Y:S01]  /*1820*/  FFMA.FTZ R13, R110, R219, R13 ;  /* 0x000000db6e0d7223 */ /* 0x000fe2000001000d */
[C---:B------:R-:W-:Y:S01]  /*1830*/  FADD.FTZ R26, R111.reuse, R26 ;  /* 0x0000001a6f1a7221 */ /* 0x040fe20000010000 */
[----:B------:R-:W-:Y:S01]  /*1840*/  FFMA.FTZ R10, R111, R81, R10 ;  /* 0x000000516f0a7223 */ /* 0x000fe2000001000a */
[C---:B------:R-:W-:Y:S01]  /*1850*/  FADD.FTZ R110, -R208.reuse, R114 ;  /* 0x00000072d06e7221 */ /* 0x040fe20000010100 */
[----:B------:R-:W-:Y:S01]  /*1860*/  FADD.FTZ R88, R97, R222 ;  /* 0x000000de61587221 */ /* 0x000fe20000010000 */
[----:B------:R-:W-:Y:S01]  /*1870*/  FADD.FTZ R90, -R208, R113 ;  /* 0x00000071d05a7221 */ /* 0x000fe20000010100 */
[----:B------:R-:W-:Y:S01]  /*1880*/  FMUL.FTZ R108, R205, R108 ;  /* 0x0000006ccd6c7220 */ /* 0x000fe20000410000 */
[----:B------:R-:W-:Y:S01]  /*1890*/  FMUL.FTZ R111, R169, R116 ;  /* 0x00000074a96f7220 */ /* 0x000fe20000410000 */
[----:B------:R-:W-:Y:S01]  /*18a0*/  FFMA.FTZ R97, R81, R222, R82 ;  /* 0x000000de51617223 */ /* 0x000fe20000010052 */
[C---:B------:R-:W-:Y:S01]  /*18b0*/  FADD.FTZ R24, R109.reuse, R24 ;  /* 0x000000186d187221 */ /* 0x040fe20000010000 */
[----:B------:R-:W-:Y:S01]  /*18c0*/  FFMA.FTZ R8, R109, R107, R8 ;  /* 0x0000006b6d087223 */ /* 0x000fe20000010008 */
[C---:B------:R-:W-:Y:S01]  /*18d0*/  FMUL.FTZ R110, R205.reuse, R110 ;  /* 0x0000006ecd6e7220 */ /* 0x040fe20000410000 */
[----:B------:R-:W-:Y:S01]  /*18e0*/  FADD.FTZ R96, R118, R33 ;  /* 0x0000002176607221 */ /* 0x000fe20000010000 */
[----:B------:R-:W-:Y:S01]  /*18f0*/  FMUL.FTZ R109, R205, R90 ;  /* 0x0000005acd6d7220 */ /* 0x000fe20000410000 */
[----:B------:R-:W-:Y:S01]  /*1900*/  FMUL.FTZ R112, R168, R117 ;  /* 0x00000075a8707220 */ /* 0x000fe20000410000 */
[----:B------:R-:W-:Y:S01]  /*1910*/  FADD.FTZ R33, R88, R111 ;  /* 0x0000006f58217221 */ /* 0x000fe20000010000 */
[----:B------:R-:W-:Y:S01]  /*1920*/  FFMA.FTZ R82, R108, R111, R97 ;  /* 0x0000006f6c527223 */ /* 0x000fe20000010061 */
[----:B------:R-:W-:Y:S01]  /*1930*/  FADD.FTZ R208, -R208, R115 ;  /* 0x00000073d0d07221 */ /* 0x000fe20000010100 */
[----:B------:R-:W-:Y:S01]  /*1940*/  FFMA.FTZ R90, R118, R110, R17 ;  /* 0x0000006e765a7223 */ /* 0x000fe20000010011 */
[----:B------:R-:W-:Y:S01]  /*1950*/  FMUL.FTZ R115, R167, R118 ;  /* 0x00000076a7737220 */ /* 0x000fe20000410000 */
[----:B------:R-:W-:Y:S01]  /*1960*/  FADD.FTZ R88, R33, R112 ;  /* 0x0000007021587221 */ /* 0x000fe20000010000 */
[----:B------:R-:W-:Y:S01]  /*1970*/  FFMA.FTZ R17, R109, R112, R82 ;  /* 0x000000706d117223 */ /* 0x000fe20000010052 */
[----:B------:R-:W-:Y:S01]  /*1980*/  UMOV UR6, 0xffffffff ;  /* 0xffffffff00067882 */ /* 0x000fe20000000000 */
[----:B------:R-:W-:Y:S01]  /*1990*/  FMUL.FTZ R114, R170, R119 ;  /* 0x00000077aa727220 */ /* 0x000fe20000410000 */
[----:B------:R-:W-:Y:S01]  /*19a0*/  FMUL.FTZ R113, R205, R208 ;  /* 0x000000d0cd717220 */ /* 0x000fe20000410000 */
[----:B------:R-:W-:Y:S01]  /*19b0*/  FADD.FTZ R33, R88, R115 ;  /* 0x0000007358217221 */ /* 0x000fe20000010000 */
[----:B------:R-:W-:Y:S01]  /*19c0*/  FFMA.FTZ R82, R110, R115, R17 ;  /* 0x000000736e527223 */ /* 0x000fe20000010011 */
[C---:B------:R-:W-:Y:S01]  /*19d0*/  FADD.FTZ R23, R100.reuse, R23 ;  /* 0x0000001764177221 */ /* 0x040fe20000010000 */
        /* <DEDUP_REMOVED lines=32> */
.L_x_9566:
[----:B-1----:R-:W-:Y:S01]  /*1be0*/  FADD.FTZ R119, R102, R119 ;  /* 0x0000007766777221 */ /* 0x002fe20000010000 */
[----:B------:R-:W-:Y:S01]  /*1bf0*/  ISETP.NE.U32.AND P2, PT, RZ, UR10, PT ;  /* 0x0000000aff007c0c */ /* 0x000fe2000bf45070 */
[----:B--2---:R-:W-:Y:S01]  /*1c00*/  FADD.FTZ R117, R82, R221 ;  /* 0x000000dd52757221 */ /* 0x004fe20000010000 */
[----:B------:R-:W1:Y:S01]  /*1c10*/  LDC.64 R96, c[0x0][0x220] ;  /* 0x00008800ff607b82 */ /* 0x000e620000000a00 */
[----:B------:R-:W-:Y:S01]  /*1c20*/  FMUL.FTZ R116, R119, UR9 ;  /* 0x0000000977747c20 */ /* 0x000fe20008410000 */
[----:B------:R-:W-:Y:S01]  /*1c30*/  ISETP.NE.AND.EX P2, PT, RZ, UR11, PT, P2 ;  /* 0x0000000bff007c0c */ /* 0x000fe2000bf45320 */
[----:B------:R-:W-:Y:S01]  /*1c40*/  FMUL.FTZ R117, R117, UR9 ;  /* 0x0000000975757c20 */ /* 0x000fe20008410000 */
[----:B------:R-:W-:Y:S02]  /*1c50*/  ISETP.NE.U32.AND P3, PT, RZ, UR10, PT ;  /* 0x0000000aff007c0c */ /* 0x000fe4000bf65070 */
[----:B------:R-:W-:Y:S02]  /*1c60*/  FSEL R116, R116, RZ, !P1 ;  /* 0x000000ff74747208 */ /* 0x000fe40004800000 */
[----:B------:R-:W-:-:S02]  /*1c70*/  ISETP.NE.U32.AND P1, PT, R162, RZ, PT ;  /* 0x000000ffa200720c */ /* 0x000fc40003f25070 */
[----:B------:R-:W-:Y:S01]  /*1c80*/  ISETP.NE.AND.EX P3, PT, RZ, UR11, PT, P3 ;  /* 0x0000000bff007c0c */ /* 0x000fe2000bf65330 */
[-CC-:B------:R-:W-:Y:S01]  /*1c90*/  FFMA.FTZ R215, R215, R117.reuse, R116.reuse ;  /* 0x00000075d7d77223 */ /* 0x180fe20000010074 */
[-CC-:B------:R-:W-:Y:S01]  /*1ca0*/  FFMA.FTZ R212, R85, R117.reuse, R116.reuse ;  /* 0x0000007555d47223 */ /* 0x180fe20000010074 */
[-C--:B------:R-:W-:Y:S01]  /*1cb0*/  FFMA.FTZ R211, R211, R117.reuse, R116 ;  /* 0x00000075d3d37223 */ /* 0x080fe20000010074 */
[----:B------:R-:W-:Y:S01]  /*1cc0*/  ISETP.NE.AND.EX P1, PT, R163, RZ, PT, P1 ;  /* 0x000000ffa300720c */ /* 0x000fe20003f25310 */
[----:B------:R-:W-:Y:S01]  /*1cd0*/  FADD.FTZ R210, R86, -R215 ;  /* 0x800000d756d27221 */ /* 0x000fe20000010000 */
[----:B------:R-:W-:Y:S01]  /*1ce0*/  FADD.FTZ R212, R87, -R212 ;  /* 0x800000d457d47221 */ /* 0x000fe20000010000 */
[----:B------:R-:W-:Y:S01]  /*1cf0*/  FADD.FTZ R100, R84, -R211 ;  /* 0x800000d354647221 */ /* 0x000fe20000010000 */
[----:B------:R-:W2:Y:S01]  /*1d00*/  @P2 LDC.64 R86, c[0x0][0x308] ;  /* 0x0000c200ff562b82 */ /* 0x000ea20000000a00 */
[-CC-:B------:R-:W-:Y:S01]  /*1d10*/  FFMA.FTZ R91, R91, R117.reuse, R116.reuse ;  /* 0x000000755b5b7223 */ /* 0x180fe20000010074 */
[-CC-:B------:R-:W-:Y:S01]  /*1d20*/  FFMA.FTZ R73, R73, R117.reuse, R116.reuse ;  /* 0x0000007549497223 */ /* 0x180fe20000010074 */
[-CC-:B------:R-:W-:Y:S01]  /*1d30*/  FFMA.FTZ R75, R75, R117.reuse, R116.reuse ;  /* 0x000000754b4b7223 */ /* 0x180fe20000010074 */
[-CC-:B------:R-:W-:Y:S01]  /*1d40*/  FFMA.FTZ R165, R165, R117.reuse, R116.reuse ;  /* 0x00000075a5a57223 */ /* 0x180fe20000010074 */
[-CC-:B------:R-:W-:Y:S01]  /*1d50*/  FFMA.FTZ R77, R77, R117.reuse, R116.reuse ;  /* 0x000000754d4d7223 */ /* 0x180fe20000010074 */
[-CC-:B------:R-:W-:Y:S01]  /*1d60*/  FFMA.FTZ R79, R79, R117.reuse, R116.reuse ;  /* 0x000000754f4f7223 */ /* 0x180fe20000010074 */
[----:B------:R-:W-:Y:S01]  /*1d70*/  FADD.FTZ R76, R76, -R73 ;  /* 0x800000494c4c7221 */ /* 0x000fe20000010000 */
[----:B------:R-:W3:Y:S01]  /*1d80*/  LDC.64 R84, c[0x0][0x2f8] ;  /* 0x0000be00ff547b82 */ /* 0x000ee20000000a00 */
[----:B0-----:R-:W-:Y:S01]  /*1d90*/  FADD.FTZ R82, R72, -R75 ;  /* 0x8000004b48527221 */ /* 0x001fe20000010000 */
[----:B------:R-:W-:Y:S01]  /*1da0*/  FADD.FTZ R78, R78, -R165 ;  /* 0x800000a54e4e7221 */ /* 0x000fe20000010000 */
[----:B------:R-:W-:Y:S01]  /*1db0*/  FADD.FTZ R74, R74, -R77 ;  /* 0x8000004d4a4a7221 */ /* 0x000fe20000010000 */
[----:B------:R-:W-:Y:S01]  /*1dc0*/  FADD.FTZ R220, R220, -R91 ;  /* 0x8000005bdcdc7221 */ /* 0x000fe20000010000 */
[----:B------:R-:W-:Y:S01]  /*1dd0*/  FADD.FTZ R106, R92, -R79 ;  /* 0x8000004f5c6a7221 */ /* 0x000fe20000010000 */
[C---:B------:R-:W-:Y:S01]  /*1de0*/  FMUL.FTZ R75, R205.reuse, R76 ;  /* 0x0000004ccd4b7220 */ /* 0x040fe20000410000 */
[C---:B------:R-:W-:Y:S01]  /*1df0*/  FMUL.FTZ R82, R205.reuse, R82 ;  /* 0x00000052cd527220 */ /* 0x040fe20000410000 */
[----:B------:R-:W0:Y:S01]  /*1e00*/  @P2 LDC.64 R90, c[0x0][0x308] ;  /* 0x0000c200ff5a2b82 */ /* 0x000e220000000a00 */
[C---:B------:R-:W-:Y:S01]  /*1e10*/  FMUL.FTZ R79, R205.reuse, R78 ;  /* 0x0000004ecd4f7220 */ /* 0x040fe20000410000 */
[----:B------:R-:W-:Y:S01]  /*1e20*/  FMUL.FTZ R74, R205, R74 ;  /* 0x0000004acd4a7220 */ /* 0x000fe20000410000 */
[-C--:B------:R-:W-:Y:S01]  /*1e30*/  FFMA.FTZ R213, R213, R117.reuse, R116 ;  /* 0x00000075d5d57223 */ /* 0x080fe20000010074 */
[----:B-----5:R-:W-:Y:S01]  /*1e40*/  @P1 FADD.FTZ R75, R44, R75 ;  /* 0x0000004b2c4b1221 */ /* 0x020fe20000010000 */
[----:B------:R-:W-:Y:S01]  /*1e50*/  @P1 FADD.FTZ R82, R45, R82 ;  /* 0x000000522d521221 */ /* 0x000fe20000010000 */
[----:B------:R-:W-:Y:S01]  /*1e60*/  @P1 FADD.FTZ R79, R46, R79 ;  /* 0x0000004f2e4f1221 */ /* 0x000fe20000010000 */
[----:B------:R-:W-:Y:S01]  /*1e70*/  @P1 FADD.FTZ R74, R47, R74 ;  /* 0x0000004a2f4a1221 */ /* 0x000fe20000010000 */
[-CC-:B------:R-:W-:Y:S01]  /*1e80*/  FFMA.FTZ R93, R93, R117.reuse, R116.reuse ;  /* 0x000000755d5d7223 */ /* 0x180fe20000010074 */
[----:B------:R-:W-:Y:S01]  /*1e90*/  FADD.FTZ R102, R80, -R213 ;  /* 0x800000d550667221 */ /* 0x000fe20000010000 */
[-CC-:B------:R-:W-:Y:S01]  /*1ea0*/  FFMA.FTZ R89, R89, R117.reuse, R116.reuse ;  /* 0x0000007559597223 */ /* 0x180fe20000010074 */
[-CC-:B------:R-:W-:Y:S01]  /*1eb0*/  FFMA.FTZ R83, R83, R117.reuse, R116.reuse ;  /* 0x0000007553537223 */ /* 0x180fe20000010074 */
[----:B------:R-:W-:Y:S01]  /*1ec0*/  FFMA.FTZ R104, R101, R117, R116 ;  /* 0x0000007565687223 */ /* 0x000fe20000010074 */
[-C--:B------:R-:W-:Y:S01]  /*1ed0*/  FMUL.FTZ R118, R75, R164.reuse ;  /* 0x000000a44b767220 */ /* 0x080fe20000410000 */
[-C--:B------:R-:W-:Y:S01]  /*1ee0*/  FMUL.FTZ R162, R82, R164.reuse ;  /* 0x000000a452a27220 */ /* 0x080fe20000410000 */
[-C--:B------:R-:W-:Y:S01]  /*1ef0*/  FMUL.FTZ R208, R79, R164.reuse ;  /* 0x000000a44fd07220 */ /* 0x080fe20000410000 */
[----:B------:R-:W-:Y:S01]  /*1f00*/  FMUL.FTZ R119, R74, R164 ;  /* 0x000000a44a777220 */ /* 0x000fe20000410000 */
[----:B------:R-:W-:Y:S01]  /*1f10*/  FADD.FTZ R236, R236, -R93 ;  /* 0x8000005decec7221 */ /* 0x000fe20000010000 */
[----:B-1----:R-:W-:-:S04]  /*1f20*/  IMAD.WIDE.U32 R72, R227, 0x10, R96 ;  /* 0x00000010e3487825 */ /* 0x002fc800078e0060 */
[----:B------:R-:W-:Y:S01]  /*1f30*/  FMUL.FTZ R101, R205, R210 ;  /* 0x000000d2cd657220 */ /* 0x000fe20000410000 */
[----:B------:R-:W-:Y:S01]  /*1f40*/  FADD.FTZ R218, R94, -R89 ;  /* 0x800000595eda7221 */ /* 0x000fe20000010000 */
[----:B------:R-:W-:Y:S01]  /*1f50*/  SEL R78, R79, R70, P3 ;  /* 0x000000464f4e7207 */ /* 0x000fe20001800000 */
[C---:B------:R-:W-:Y:S01]  /*1f60*/  FMUL.FTZ R93, R205.reuse, R100 ;  /* 0x00000064cd5d7220 */ /* 0x040fe20000410000 */
[C---:B------:R-:W-:Y:S01]  /*1f70*/  FMUL.FTZ R102, R205.reuse, R102 ;  /* 0x00000066cd667220 */ /* 0x040fe20000410000 */
[----:B------:R-:W-:Y:S01]  /*1f80*/  FMUL.FTZ R92, R205, R212 ;  /* 0x000000d4cd5c7220 */ /* 0x000fe20000410000 */
[----:B------:R-:W-:Y:S01]  /*1f90*/  FADD.FTZ R216, R216, -R83 ;  /* 0x80000053d8d87221 */ /* 0x000fe20000010000 */
[----:B------:R-:W-:Y:S01]  /*1fa0*/  FFMA.FTZ R95, R95, R117, R116 ;  /* 0x000000755f5f7223 */ /* 0x000fe20000010074 */
[----:B--2---:R-:W-:-:S04]  /*1fb0*/  @P2 IMAD.WIDE.U32 R86, R227, 0x10, R86 ;  /* 0x00000010e3562825 */ /* 0x004fc800078e0056 */
[----:B------:R-:W-:Y:S01]  /*1fc0*/  FFMA.FTZ R89, R81, R117, R116 ;  /* 0x0000007551597223 */ /* 0x000fe20000010074 */
[----:B------:R-:W-:Y:S01]  /*1fd0*/  SEL R76, R75, R68, P3 ;  /* 0x000000444b4c7207 */ /* 0x000fe20001800000 */
[----:B------:R-:W-:Y:S01]  /*1fe0*/  FMUL.FTZ R80, R166, R118 ;  /* 0x00000076a6507220 */ /* 0x000fe20000410000 */
[----:B------:R-:W-:Y:S01]  /*1ff0*/  SEL R77, R82, R69, P3 ;  /* 0x00000045524d7207 */ /* 0x000fe20001800000 */
[----:B---3--:R-:W-:Y:S01]  /*2000*/  IMAD.WIDE.U32 R84, R227, 0x10, R84 ;  /* 0x00000010e3547825 */ /* 0x008fe200078e0054 */
[----:B------:R-:W-:-:S03]  /*2010*/  SEL R79, R74, R71, P3 ;  /* 0x000000474a4f7207 */ /* 0x000fc60001800000 */
[----:B------:R-:W-:Y:S01]  /*2020*/  FMUL.FTZ R81, R171, R162 ;  /* 0x000000a2ab517220 */ /* 0x000fe20000410000 */
[----:B------:R-:W-:Y:S01]  /*2030*/  FMUL.FTZ R82, R161, R208 ;  /* 0x000000d0a1527220 */ /* 0x000fe20000410000 */
[----:B------:R-:W-:Y:S01]  /*2040*/  FMUL.FTZ R83, R172, R119 ;  /* 0x00000077ac537220 */ /* 0x000fe20000410000 */
[-CC-:B------:R-:W-:Y:S01]  /*2050*/  FFMA.FTZ R105, R105, R117.reuse, R116.reuse ;  /* 0x0000007569697223 */ /* 0x180fe20000010074 */
[----:B------:R-:W-:Y:S01]  /*2060*/  @P1 FADD.FTZ R101, R50, R101 ;  /* 0x0000006532651221 */ /* 0x000fe20000010000 */
[-C--:B------:R-:W-:Y:S01]  /*2070*/  FFMA.FTZ R107, R107, R117.reuse, R116 ;  /* 0x000000756b6b7223 */ /* 0x080fe20000010074 */
[----:B------:R-:W-:Y:S01]  /*2080*/  @P1 FADD.FTZ R93, R48, R93 ;  /* 0x0000005d305d1221 */ /* 0x000fe20000010000 */
[----:B------:R-:W-:Y:S01]  /*2090*/  @P1 FADD.FTZ R102, R49, R102 ;  /* 0x0000006631661221 */ /* 0x000fe20000010000 */
[----:B------:R-:W-:Y:S01]  /*20a0*/  @P1 FADD.FTZ R92, R51, R92 ;  /* 0x0000005c335c1221 */ /* 0x000fe20000010000 */
[----:B------:R-:W-:Y:S01]  /*20b0*/  FFMA.FTZ R99, R99, R117, R116 ;  /* 0x0000007563637223 */ /* 0x000fe20000010074 */
[----:B------:R-:W2:Y:S01]  /*20c0*/  LDG.E.128 R72, desc[UR4][R72.64] ;  /* 0x0000000448487981 */ /* 0x000ea2000c1e1d00 */
[----:B------:R-:W-:Y:S01]  /*20d0*/  FADD.FTZ R232, R232, -R95 ;  /* 0x8000005fe8e87221 */ /* 0x000fe20000010000 */
[----:B------:R-:W-:Y:S01]  /*20e0*/  FADD.FTZ R228, R228, -R105 ;  /* 0x80000069e4e47221 */ /* 0x000fe20000010000 */
[----:B------:R-:W1:Y:S01]  /*20f0*/  @P2 LDC.64 R94, c[0x0][0x308] ;  /* 0x0000c200ff5e2b82 */ /* 0x000e620000000a00 */
[----:B------:R3:W-:Y:S01]  /*2100*/  @P2 STG.E.128 desc[UR4][R86.64], R76 ;  /* 0x0000004c56002986 */ /* 0x0007e2000c101d04 */
[----:B------:R-:W-:Y:S01]  /*2110*/  FADD.FTZ R224, R224, -R107 ;  /* 0x8000006be0e07221 */ /* 0x000fe20000010000 */
[----:B------:R-:W-:Y:S01]  /*2120*/  LEA R88, P4, R217, UR12, 0x4 ;  /* 0x0000000cd9587c11 */ /* 0x000fe2000f8820ff */
[-C--:B------:R-:W-:Y:S01]  /*2130*/  FMUL.FTZ R214, R93, R164.reuse ;  /* 0x000000a45dd67220 */ /* 0x080fe20000410000 */
[----:B------:R4:W-:Y:S01]  /*2140*/  STG.E.128 desc[UR4][R84.64], R80 ;  /* 0x0000005054007986 */ /* 0x0009e2000c101d04 */
[-C--:B------:R-:W-:Y:S01]  /*2150*/  FMUL.FTZ R212, R102, R164.reuse ;  /* 0x000000a466d47220 */ /* 0x080fe20000410000 */
[-C--:B------:R-:W-:Y:S01]  /*2160*/  FMUL.FTZ R210, R101, R164.reuse ;  /* 0x000000a465d27220 */ /* 0x080fe20000410000 */
[----:B------:R-:W-:Y:S01]  /*2170*/  FMUL.FTZ R163, R92, R164 ;  /* 0x000000a45ca37220 */ /* 0x000fe20000410000 */
[C---:B------:R-:W-:Y:S01]  /*2180*/  FMUL.FTZ R105, R205.reuse, R106 ;  /* 0x0000006acd697220 */ /* 0x040fe20000410000 */
[----:B------:R-:W-:Y:S01]  /*2190*/  FADD.FTZ R234, R234, -R99 ;  /* 0x80000063eaea7221 */ /* 0x000fe20000010000 */
[C---:B------:R-:W-:Y:S01]  /*21a0*/  FMUL.FTZ R106, R205.reuse, R216 ;  /* 0x000000d8cd6a7220 */ /* 0x040fe20000410000 */
[----:B------:R-:W-:Y:S01]  /*21b0*/  FMUL.FTZ R107, R205, R218 ;  /* 0x000000dacd6b7220 */ /* 0x000fe20000410000 */
[----:B------:R-:W-:-:S04]  /*21c0*/  IMAD.WIDE.U32 R98, R217, 0x10, R96 ;  /* 0x00000010d9627825 */ /* 0x000fc800078e0060 */
[----:B------:R-:W-:Y:S01]  /*21d0*/  FADD.FTZ R222, R222, -R89 ;  /* 0x80000059dede7221 */ /* 0x000fe20000010000 */
[----:B------:R-:W-:Y:S01]  /*21e0*/  LEA.HI.X R89, R217, UR13, RZ, 0x4, P4 ;  /* 0x0000000dd9597c11 */ /* 0x000fe2000a0f24ff */
[----:B------:R-:W-:Y:S01]  /*21f0*/  FFMA.FTZ R219, R219, R117, R116 ;  /* 0x00000075dbdb7223 */ /* 0x000fe20000010074 */
[----:B0-----:R-:W-:-:S04]  /*2200*/  @P2 IMAD.WIDE.U32 R90, R217, 0x10, R90 ;  /* 0x00000010d95a2825 */ /* 0x001fc800078e005a */
[----:B------:R-:W-:Y:S01]  /*2210*/  @P1 FADD.FTZ R106, R53, R106 ;  /* 0x0000006a356a1221 */ /* 0x000fe20000010000 */
[----:B---3--:R-:W-:Y:S01]  /*2220*/  FMUL.FTZ R86, R159, R210 ;  /* 0x000000d29f567220 */ /* 0x008fe20000410000 */
[----:B------:R-:W-:Y:S01]  /*2230*/  FMUL.FTZ R230, R205, R220 ;  /* 0x000000dccde67220 */ /* 0x000fe20000410000 */
[----:B------:R-:W-:Y:S01]  /*2240*/  FADD.FTZ R104, R103, -R104 ;  /* 0x8000006867687221 */ /* 0x000fe20000010000 */
[----:B----4-:R-:W-:Y:S01]  /*2250*/  SEL R82, R101, R70, P3 ;  /* 0x0000004665527207 */ /* 0x010fe20001800000 */
[----:B------:R-:W-:Y:S01]  /*2260*/  FMUL.FTZ R84, R160, R214 ;  /* 0x000000d6a0547220 */ /* 0x000fe20000410000 */
[----:B------:R-:W0:Y:S01]  /*2270*/  @P2 LDC.64 R100, c[0x0][0x308] ;  /* 0x0000c200ff642b82 */ /* 0x000e220000000a00 */
[----:B------:R-:W-:Y:S01]  /*2280*/  SEL R80, R93, R68, P3 ;  /* 0x000000445d507207 */ /* 0x000fe20001800000 */
[----:B------:R-:W-:Y:S01]  /*2290*/  FMUL.FTZ R85, R173, R212 ;  /* 0x000000d4ad557220 */ /* 0x000fe20000410000 */
[----:B------:R-:W-:Y:S01]  /*22a0*/  SEL R81, R102, R69, P3 ;  /* 0x0000004566517207 */ /* 0x000fe20001800000 */
[----:B------:R-:W-:Y:S01]  /*22b0*/  FMUL.FTZ R87, R174, R163 ;  /* 0x000000a3ae577220 */ /* 0x000fe20000410000 */
[----:B------:R-:W-:Y:S01]  /*22c0*/  SEL R83, R92, R71, P3 ;  /* 0x000000475c537207 */ /* 0x000fe20001800000 */
[----:B------:R-:W-:Y:S01]  /*22d0*/  @P1 FADD.FTZ R107, R54, R107 ;  /* 0x0000006b366b1221 */ /* 0x000fe20000010000 */
[----:B------:R3:W4:Y:S01]  /*22e0*/  LDG.E.128 R76, desc[UR4][R98.64] ;  /* 0x00000004624c7981 */ /* 0x000722000c1e1d00 */
[-C--:B------:R-:W-:Y:S01]  /*22f0*/  FMUL.FTZ R218, R106, R164.reuse ;  /* 0x000000a46ada7220 */ /* 0x080fe20000410000 */
[----:B------:R-:W-:Y:S01]  /*2300*/  @P1 FADD.FTZ R105, R52, R105 ;  /* 0x0000006934691221 */ /* 0x000fe20000010000 */
[----:B-1----:R-:W-:Y:S01]  /*2310*/  @P2 IMAD.WIDE.U32 R94, R209, 0x10, R94 ;  /* 0x00000010d15e2825 */ /* 0x002fe200078e005e */
[----:B------:R-:W-:Y:S03]  /*2320*/  @P2 STG.E.128 desc[UR4][R90.64], R80 ;  /* 0x000000505a002986 */ /* 0x000fe6000c101d04 */
[----:B------:R-:W-:Y:S01]  /*2330*/  FMUL.FTZ R220, R107, R164 ;  /* 0x000000a46bdc7220 */ /* 0x000fe20000410000 */
[----:B------:R-:W-:Y:S01]  /*2340*/  FMUL.FTZ R238, R205, R232 ;  /* 0x000000e8cdee7220 */ /* 0x000fe20000410000 */
[----:B------:R-:W-:Y:S01]  /*2350*/  FADD.FTZ R226, R226, -R219 ;  /* 0x800000dbe2e27221 */ /* 0x000fe20000010000 */
[----:B------:R1:W-:Y:S01]  /*2360*/  STG.E.128 desc[UR4][R88.64], R84 ;  /* 0x0000005458007986 */ /* 0x0003e2000c101d04 */
[----:B------:R-:W-:Y:S01]  /*2370*/  LEA R92, P4, R209, UR12, 0x4 ;  /* 0x0000000cd15c7c11 */ /* 0x000fe2000f8820ff */
[----:B------:R-:W-:Y:S01]  /*2380*/  @P1 FADD.FTZ R230, R55, R230 ;  /* 0x000000e637e61221 */ /* 0x000fe20000010000 */
[----:B------:R-:W-:Y:S01]  /*2390*/  FMUL.FTZ R216, R105, R164 ;  /* 0x000000a469d87220 */ /* 0x000fe20000410000 */
[----:B------:R-:W-:Y:S01]  /*23a0*/  FMUL.FTZ R104, R205, R104 ;  /* 0x00000068cd687220 */ /* 0x000fe20000410000 */
[----:B------:R-:W-:Y:S01]  /*23b0*/  LEA.HI.X R93, R209, UR13, RZ, 0x4, P4 ;  /* 0x0000000dd15d7c11 */ /* 0x000fe2000a0f24ff */
[----:B------:R-:W-:Y:S01]  /*23c0*/  FMUL.FTZ R165, R230, R164 ;  /* 0x000000a4e6a57220 */ /* 0x000fe20000410000 */
[----:B---3--:R-:W-:-:S02]  /*23d0*/  LEA R98, P4, R207, UR12, 0x4 ;  /* 0x0000000ccf627c11 */ /* 0x008fc4000f8820ff */
[----:B-1----:R-:W-:Y:S02]  /*23e0*/  SEL R85, R106, R69, P3 ;  /* 0x000000456a557207 */ /* 0x002fe40001800000 */
[----:B------:R-:W-:Y:S02]  /*23f0*/  SEL R86, R107, R70, P3 ;  /* 0x000000466b567207 */ /* 0x000fe40001800000 */
[----:B------:R-:W1:Y:S01]  /*2400*/  @P2 LDC.64 R106, c[0x0][0x308] ;  /* 0x0000c200ff6a2b82 */ /* 0x000e620000000a00 */
[----:B------:R-:W-:Y:S01]  /*2410*/  IMAD.WIDE.U32 R102, R209, 0x10, R96 ;  /* 0x00000010d1667825 */ /* 0x000fe200078e0060 */
[----:B------:R-:W-:-:S03]  /*2420*/  SEL R84, R105, R68, P3 ;  /* 0x0000004469547207 */ /* 0x000fc60001800000 */
[----:B------:R-:W-:Y:S01]  /*2430*/  FMUL.FTZ R88, R158, R216 ;  /* 0x000000d89e587220 */ /* 0x000fe20000410000 */
[----:B------:R-:W-:Y:S01]  /*2440*/  SEL R87, R230, R71, P3 ;  /* 0x00000047e6577207 */ /* 0x000fe20001800000 */
[----:B------:R-:W-:Y:S01]  /*2450*/  FMUL.FTZ R89, R175, R218 ;  /* 0x000000daaf597220 */ /* 0x000fe20000410000 */
[----:B------:R-:W-:Y:S01]  /*2460*/  FMUL.FTZ R90, R157, R220 ;  /* 0x000000dc9d5a7220 */ /* 0x000fe20000410000 */
[----:B------:R-:W-:Y:S01]  /*2470*/  FMUL.FTZ R91, R176, R165 ;  /* 0x000000a5b05b7220 */ /* 0x000fe20000410000 */
[C---:B------:R-:W-:Y:S01]  /*2480*/  LEA.HI.X R99, R207.reuse, UR13, RZ, 0x4, P4 ;  /* 0x0000000dcf637c11 */ /* 0x040fe2000a0f24ff */
[----:B0-----:R-:W-:-:S04]  /*2490*/  @P2 IMAD.WIDE.U32 R100, R207, 0x10, R100 ;  /* 0x00000010cf642825 */ /* 0x001fc800078e0064 */
[----:B------:R-:W-:Y:S01]  /*24a0*/  FMUL.FTZ R105, R205, R236 ;  /* 0x000000eccd697220 */ /* 0x000fe20000410000 */
[----:B------:R-:W-:Y:S01]  /*24b0*/  @P1 FADD.FTZ R104, R59, R104 ;  /* 0x000000683b681221 */ /* 0x000fe20000010000 */
[----:B------:R0:W3:Y:S01]  /*24c0*/  LDG.E.128 R80, desc[UR4][R102.64] ;  /* 0x0000000466507981 */ /* 0x0000e2000c1e1d00 */
[----:B------:R-:W-:-:S04]  /*24d0*/  IMAD.WIDE.U32 R230, R207, 0x10, R96 ;  /* 0x00000010cfe67825 */ /* 0x000fc800078e0060 */
[----:B------:R-:W-:Y:S01]  /*24e0*/  FMUL.FTZ R207, R205, R234 ;  /* 0x000000eacdcf7220 */ /* 0x000fe20000410000 */
[----:B------:R-:W-:Y:S01]  /*24f0*/  @P1 FADD.FTZ R105, R56, R105 ;  /* 0x0000006938691221 */ /* 0x000fe20000010000 */
[----:B------:R-:W-:Y:S01]  /*2500*/  @P2 STG.E.128 desc[UR4][R94.64], R84 ;  /* 0x000000545e002986 */ /* 0x000fe2000c101d04 */
[-C--:B------:R-:W-:Y:S01]  /*2510*/  FMUL.FTZ R209, R104, R164.reuse ;  /* 0x000000a468d17220 */ /* 0x080fe20000410000 */
[----:B------:R-:W-:Y:S02]  /*2520*/  @P1 FADD.FTZ R207, R58, R207 ;  /* 0x000000cf3acf1221 */ /* 0x000fe40000010000 */
[----:B------:R0:W-:Y:S01]  /*2530*/  STG.E.128 desc[UR4][R92.64], R88 ;  /* 0x000000585c007986 */ /* 0x0001e2000c101d04 */
[-C--:B------:R-:W-:Y:S01]  /*2540*/  FMUL.FTZ R236, R105, R164.reuse ;  /* 0x000000a469ec7220 */ /* 0x080fe20000410000 */
[----:B------:R-:W-:Y:S01]  /*2550*/  FMUL.FTZ R232, R207, R164 ;  /* 0x000000a4cfe87220 */ /* 0x000fe20000410000 */
[----:B------:R-:W-:Y:S01]  /*2560*/  @P1 FADD.FTZ R238, R57, R238 ;  /* 0x000000ee39ee1221 */ /* 0x000fe20000010000 */
[----:B-1----:R-:W-:-:S04]  /*2570*/  @P2 IMAD.WIDE.U32 R106, R206, 0x10, R106 ;  /* 0x00000010ce6a2825 */ /* 0x002fc800078e006a */
[----:B------:R-:W-:Y:S01]  /*2580*/  FMUL.FTZ R213, R205, R226 ;  /* 0x000000e2cdd57220 */ /* 0x000fe20000410000 */
[----:B0-----:R-:W-:Y:S01]  /*2590*/  IMAD.WIDE.U32 R102, R204, 0x10, R96 ;  /* 0x00000010cc667825 */ /* 0x001fe200078e0060 */
[----:B------:R-:W-:-:S03]  /*25a0*/  SEL R91, R104, R71, P3 ;  /* 0x00000047685b7207 */ /* 0x000fc60001800000 */
[----:B------:R-:W-:Y:S01]  /*25b0*/  FMUL.FTZ R95, R178, R209 ;  /* 0x000000d1b25f7220 */ /* 0x000fe20000410000 */
[C---:B------:R-:W-:Y:S02]  /*25c0*/  LEA R104, P4, R206.reuse, UR12, 0x4 ;  /* 0x0000000cce687c11 */ /* 0x040fe4000f8820ff */
[----:B------:R-:W-:Y:S01]  /*25d0*/  SEL R88, R105, R68, P3 ;  /* 0x0000004469587207 */ /* 0x000fe20001800000 */
[----:B------:R-:W3:Y:S01]  /*25e0*/  LDG.E.128 R84, desc[UR4][R230.64] ;  /* 0x00000004e6547981 */ /* 0x000ee2000c1e1d00 */
[----:B------:R-:W-:Y:S02]  /*25f0*/  SEL R90, R207, R70, P3 ;  /* 0x00000046cf5a7207 */ /* 0x000fe40001800000 */
[C---:B------:R-:W-:Y:S01]  /*2600*/  LEA.HI.X R105, R206.reuse, UR13, RZ, 0x4, P4 ;  /* 0x0000000dce697c11 */ /* 0x040fe2000a0f24ff */
[----:B------:R-:W-:-:S04]  /*2610*/  IMAD.WIDE.U32 R206, R206, 0x10, R96 ;  /* 0x00000010cece7825 */ /* 0x000fc800078e0060 */
[C---:B------:R-:W-:Y:S01]  /*2620*/  FMUL.FTZ R97, R205.reuse, R228 ;  /* 0x000000e4cd617220 */ /* 0x040fe20000410000 */
[C---:B------:R-:W-:Y:S01]  /*2630*/  FMUL.FTZ R96, R205.reuse, R224 ;  /* 0x000000e0cd607220 */ /* 0x040fe20000410000 */
[----:B------:R-:W-:Y:S01]  /*2640*/  FMUL.FTZ R228, R205, R222 ;  /* 0x000000decde47220 */ /* 0x000fe20000410000 */
[----:B------:R-:W-:Y:S01]  /*2650*/  FMUL.FTZ R234, R238, R164 ;  /* 0x000000a4eeea7220 */ /* 0x000fe20000410000 */
[----:B------:R-:W-:Y:S01]  /*2660*/  @P1 FADD.FTZ R97, R60, R97 ;  /* 0x000000613c611221 */ /* 0x000fe20000010000 */
[----:B------:R-:W-:Y:S01]  /*2670*/  @P1 FADD.FTZ R96, R61, R96 ;  /* 0x000000603d601221 */ /* 0x000fe20000010000 */
[----:B------:R-:W-:Y:S01]  /*2680*/  @P1 FADD.FTZ R213, R62, R213 ;  /* 0x000000d53ed51221 */ /* 0x000fe20000010000 */
[----:B------:R-:W-:Y:S01]  /*2690*/  @P1 FADD.FTZ R228, R63, R228 ;  /* 0x000000e43fe41221 */ /* 0x000fe20000010000 */
[----:B------:R-:W-:Y:S01]  /*26a0*/  SEL R89, R238, R69, P3 ;  /* 0x00000045ee597207 */ /* 0x000fe20001800000 */
[----:B------:R-:W-:Y:S01]  /*26b0*/  FMUL.FTZ R92, R156, R236 ;  /* 0x000000ec9c5c7220 */ /* 0x000fe20000410000 */
[----:B------:R-:W-:Y:S01]  /*26c0*/  FMUL.FTZ R93, R177, R234 ;  /* 0x000000eab15d7220 */ /* 0x000fe20000410000 */
[----:B------:R-:W-:Y:S01]  /*26d0*/  FMUL.FTZ R94, R155, R232 ;  /* 0x000000e89b5e7220 */ /* 0x000fe20000410000 */
[-C--:B------:R-:W-:Y:S01]  /*26e0*/  FMUL.FTZ R226, R97, R164.reuse ;  /* 0x000000a461e27220 */ /* 0x080fe20000410000 */
[-C--:B------:R-:W-:Y:S01]  /*26f0*/  FMUL.FTZ R224, R96, R164.reuse ;  /* 0x000000a460e07220 */ /* 0x080fe20000410000 */
[-C--:B------:R-:W-:Y:S01]  /*2700*/  FMUL.FTZ R222, R213, R164.reuse ;  /* 0x000000a4d5de7220 */ /* 0x080fe20000410000 */
[----:B------:R-:W-:Y:S01]  /*2710*/  FMUL.FTZ R211, R228, R164 ;  /* 0x000000a4e4d37220 */ /* 0x000fe20000410000 */
[----:B------:R0:W-:Y:S04]  /*2720*/  @P2 STG.E.128 desc[UR4][R100.64], R88 ;  /* 0x0000005864002986 */ /* 0x0001e8000c101d04 */
[----:B------:R1:W-:Y:S01]  /*2730*/  STG.E.128 desc[UR4][R98.64], R92 ;  /* 0x0000005c62007986 */ /* 0x0003e2000c101d04 */
[----:B0-----:R-:W-:-:S02]  /*2740*/  SEL R88, R97, R68, P3 ;  /* 0x0000004461587207 */ /* 0x001fc40001800000 */
[----:B------:R-:W-:Y:S02]  /*2750*/  SEL R89, R96, R69, P3 ;  /* 0x0000004560597207 */ /* 0x000fe40001800000 */
[----:B------:R-:W-:Y:S01]  /*2760*/  SEL R90, R213, R70, P3 ;  /* 0x00000046d55a7207 */ /* 0x000fe20001800000 */
[----:B-1----:R-:W-:Y:S01]  /*2770*/  FMUL.FTZ R92, R154, R226 ;  /* 0x000000e29a5c7220 */ /* 0x002fe20000410000 */
[----:B------:R-:W-:Y:S01]  /*2780*/  SEL R91, R228, R71, P3 ;  /* 0x00000047e45b7207 */ /* 0x000fe20001800000 */
[----:B------:R-:W-:Y:S01]  /*2790*/  FMUL.FTZ R93, R179, R224 ;  /* 0x000000e0b35d7220 */ /* 0x000fe20000410000 */
[----:B------:R-:W-:Y:S01]  /*27a0*/  FMUL.FTZ R94, R153, R222 ;  /* 0x000000de995e7220 */ /* 0x000fe20000410000 */
[----:B------:R-:W-:Y:S01]  /*27b0*/  FMUL.FTZ R95, R180, R211 ;  /* 0x000000d3b45f7220 */ /* 0x000fe20000410000 */
[----:B------:R-:W3:Y:S04]  /*27c0*/  LDG.E.128 R96, desc[UR4][R206.64] ;  /* 0x00000004ce607981 */ /* 0x000ee8000c1e1d00 */
[----:B------:R0:W-:Y:S04]  /*27d0*/  @P2 STG.E.128 desc[UR4][R106.64], R88 ;  /* 0x000000586a002986 */ /* 0x0001e8000c101d04 */
[----:B------:R1:W-:Y:S04]  /*27e0*/  STG.E.128 desc[UR4][R104.64], R92 ;  /* 0x0000005c68007986 */ /* 0x0003e8000c101d04 */
[----:B------:R-:W3:Y:S01]  /*27f0*/  LDG.E.128 R100, desc[UR4][R102.64] ;  /* 0x0000000466647981 */ /* 0x000ee2000c1e1d00 */
[-CC-:B------:R-:W-:Y:S01]  /*2800*/  FFMA.FTZ R109, R109, R117.reuse, R116.reuse ;  /* 0x000000756d6d7223 */ /* 0x180fe20000010074 */
[-CC-:B------:R-:W-:Y:S01]  /*2810*/  FFMA.FTZ R110, R110, R117.reuse, R116.reuse ;  /* 0x000000756e6e7223 */ /* 0x180fe20000010074 */
[-CC-:B------:R-:W-:Y:S01]  /*2820*/  FFMA.FTZ R108, R108, R117.reuse, R116.reuse ;  /* 0x000000756c6c7223 */ /* 0x180fe20000010074 */
[----:B------:R-:W-:Y:S01]  /*2830*/  FFMA.FTZ R113, R113, R117, R116 ;  /* 0x0000007571717223 */ /* 0x000fe20000010074 */
[----:B0-----:R-:W0:Y:S01]  /*2840*/  @P2 LDC.64 R88, c[0x0][0x308] ;  /* 0x0000c200ff582b82 */ /* 0x001e220000000a00 */
        /* <DEDUP_REMOVED lines=12> */
[----:B------:R-:W-:Y:S01]  /*2910*/  LEA R90, P4, R204, UR12, 0x4 ;  /* 0x0000000ccc5a7c11 */ /* 0x000fe2000f8820ff */
[CC--:B------:R-:W-:Y:S01]  /*2920*/  FMUL.FTZ R92, R93.reuse, R164.reuse ;  /* 0x000000a45d5c7220 */ /* 0x0c0fe20000410000 */
[C---:B------:R-:W-:Y:S01]  /*2930*/  SEL R69, R112.reuse, R69, P3 ;  /* 0x0000004570457207 */ /* 0x040fe20001800000 */
[----:B------:R-:W-:Y:S01]  /*2940*/  FMUL.FTZ R112, R112, R164 ;  /* 0x000000a470707220 */ /* 0x000fe20000410000 */
[----:B------:R-:W-:Y:S01]  /*2950*/  SEL R70, R93, R70, P3 ;  /* 0x000000465d467207 */ /* 0x000fe20001800000 */
[----:B------:R-:W-:Y:S01]  /*2960*/  FMUL.FTZ R93, R114, R164 ;  /* 0x000000a4725d7220 */ /* 0x000fe20000410000 */
[----:B------:R-:W-:-:S02]  /*2970*/  SEL R68, R91, R68, P3 ;  /* 0x000000445b447207 */ /* 0x000fc40001800000 */
[----:B------:R-:W-:Y:S01]  /*2980*/  SEL R71, R114, R71, P3 ;  /* 0x0000004772477207 */ /* 0x000fe20001800000 */
[----:B0-----:R-:W-:-:S05]  /*2990*/  @P2 IMAD.WIDE.U32 R88, R204, 0x10, R88 ;  /* 0x00000010cc582825 */ /* 0x001fca00078e0058 */
[----:B------:R0:W-:Y:S01]  /*29a0*/  @P2 STG.E.128 desc[UR4][R88.64], R68 ;  /* 0x0000004458002986 */ /* 0x0001e2000c101d04 */
[----:B--2---:R-:W-:Y:S01]  /*29b0*/  FFMA.FTZ R35, R118, R72, R35 ;  /* 0x0000004876237223 */ /* 0x004fe20000010023 */
[----:B------:R-:W-:Y:S01]  /*29c0*/  FFMA.FTZ R32, R73, R162, R32 ;  /* 0x000000a249207223 */ /* 0x000fe20000010020 */
[----:B------:R-:W-:Y:S01]  /*29d0*/  FFMA.FTZ R37, R74, R208, R37 ;  /* 0x000000d04a257223 */ /* 0x000fe20000010025 */
[----:B------:R-:W-:Y:S01]  /*29e0*/  FFMA.FTZ R34, R75, R119, R34 ;  /* 0x000000774b227223 */ /* 0x000fe20000010022 */
[----:B------:R-:W-:Y:S01]  /*29f0*/  FMUL.FTZ R73, R181, R112 ;  /* 0x00000070b5497220 */ /* 0x000fe20000410000 */
[----:B------:R-:W-:Y:S01]  /*2a00*/  FMUL.FTZ R74, R151, R92 ;  /* 0x0000005c974a7220 */ /* 0x000fe20000410000 */
[----:B------:R-:W-:Y:S01]  /*2a10*/  FMUL.FTZ R75, R182, R93 ;  /* 0x0000005db64b7220 */ /* 0x000fe20000410000 */
[----:B----4-:R-:W-:Y:S01]  /*2a20*/  FFMA.FTZ R39, R214, R76, R39 ;  /* 0x0000004cd6277223 */ /* 0x010fe20000010027 */
[----:B------:R-:W-:Y:S02]  /*2a30*/  FFMA.FTZ R36, R77, R212, R36 ;  /* 0x000000d44d247223 */ /* 0x000fe40000010024 */
[----:B------:R-:W1:Y:S01]  /*2a40*/  LDC.64 R76, c[0x0][0x210] ;  /* 0x00008400ff4c7b82 */ /* 0x000e620000000a00 */
[----:B------:R-:W-:Y:S01]  /*2a50*/  FFMA.FTZ R41, R78, R210, R41 ;  /* 0x000000d24e297223 */ /* 0x000fe20000010029 */
[----:B------:R-:W-:Y:S01]  /*2a60*/  FMUL.FTZ R78, R91, R164 ;  /* 0x000000a45b4e7220 */ /* 0x000fe20000410000 */
[----:B------:R-:W-:-:S03]  /*2a70*/  LEA.HI.X R91, R204, UR13, RZ, 0x4, P4 ;  /* 0x0000000dcc5b7c11 */ /* 0x000fc6000a0f24ff */
[----:B------:R-:W-:-:S05]  /*2a80*/  FMUL.FTZ R72, R152, R78 ;  /* 0x0000004e98487220 */ /* 0x000fca0000410000 */
[----:B------:R0:W-:Y:S01]  /*2a90*/  STG.E.128 desc[UR4][R90.64], R72 ;  /* 0x000000485a007986 */ /* 0x0001e2000c101d04 */
[----:B-1----:R-:W-:-:S04]  /*2aa0*/  LEA R203, R76, R203, 0x2 ;  /* 0x000000cb4ccb7211 */ /* 0x002fc800078e10ff */
[----:B------:R-:W-:Y:S01]  /*2ab0*/  ISETP.GE.AND P1, PT, R203, R77, PT ;  /* 0x0000004dcb00720c */ /* 0x000fe20003f26270 */
[----:B------:R-:W-:Y:S01]  /*2ac0*/  FFMA.FTZ R38, R79, R163, R38 ;  /* 0x000000a34f267223 */ /* 0x000fe20000010026 */
[----:B---3--:R-:W-:Y:S01]  /*2ad0*/  FFMA.FTZ R43, R216, R80, R43 ;  /* 0x00000050d82b7223 */ /* 0x008fe2000001002b */
        /* <DEDUP_REMOVED lines=15> */
[----:B0-----:R-:W-:Y:S06]  /*2bd0*/  @!P1 BRA `(.L_x_9554) ;  /* 0xffffffdc00ec9947 */ /* 0x001fec000383ffff */
[----:B------:R-:W-:Y:S05]  /*2be0*/  BSYNC B1 ;  /* 0x0000000000017941 */ /* 0x000fea0003800000 */
.L_x_9552:
        /* <DEDUP_REMOVED lines=72> */
.L_x_9551:
[----:B------:R-:W-:Y:S05]  /*3070*/  BSYNC B0 ;  /* 0x0000000000007941 */ /* 0x000fea0003800000 */
.L_x_9549:
        /* <DEDUP_REMOVED lines=18> */
[----:B0-----:R-:W0:Y:S01]  /*31a0*/  S2R R55, SR_CTAID.X ;  /* 0x0000000000377919 */ /* 0x001e220000002500 */
[----:B------:R-:W1:Y:S04]  /*31b0*/  LDS R2, [R36] ;  /* 0x0000000024027984 */ /* 0x000e680000000800 */
[----:B------:R-:W2:Y:S04]  /*31c0*/  LDS R3, [R36+0x200] ;  /* 0x0002000024037984 */ /* 0x000ea80000000800 */
[----:B------:R-:W3:Y:S04]  /*31d0*/  LDS R37, [R36+0x400] ;  /* 0x0004000024257984 */ /* 0x000ee80000000800 */
[----:B------:R-:W4:Y:S04]  /*31e0*/  LDS R38, [R36+0x600] ;  /* 0x0006000024267984 */ /* 0x000f280000000800 */
[----:B------:R-:W5:Y:S01]  /*31f0*/  LDS R39, [R36+0x800] ;  /* 0x0008000024277984 */ /* 0x000f620000000800 */
[----:B0-----:R-:W-:Y:S01]  /*3200*/  IMAD R55, R55, UR6, RZ ;  /* 0x0000000637377c24 */ /* 0x001fe2000f8e02ff */
[----:B------:R-:W-:-:S02]  /*3210*/  ULDC.64 UR6, c[0x0][0x2d8] ;  /* 0x0000b60000067ab9 */ /* 0x000fc40000000a00 */
[----:B------:R-:W0:Y:S02]  /*3220*/  LDS R40, [R36+0xa00] ;  /* 0x000a000024287984 */ /* 0x000e240000000800 */
[----:B------:R-:W-:Y:S02]  /*3230*/  IADD3 R132, P0, R55, R132, RZ ;  /* 0x0000008437847210 */ /* 0x000fe40007f1e0ff */
        /* <DEDUP_REMOVED lines=28> */
[----:B------:R-:W5:Y:S04]  /*3400*/  LDS R53, [R36+0x2200] ;  /* 0x0022000024357984 */ /* 0x000f680000000800 */
[----:B------:R-:W5:Y:S01]  /*3410*/  LDS R59, [R36+0x2e00] ;  /* 0x002e0000243b7984 */ /* 0x000f620000000800 */
[----:B------:R-:W-:Y:S01]  /*3420*/  BAR.SYNC.DEFER_BLOCKING 0x0 ;  /* 0x0000000000007b1d */ /* 0x000fe20000010000 */
[----:B0-----:R-:W-:Y:S01]  /*3430*/  FADD.FTZ R2, R2, R41 ;  /* 0x0000002902027221 */ /* 0x001fe20000010000 */
[----:B--2---:R-:W-:-:S03]  /*3440*/  FADD.FTZ R3, R3, R42 ;  /* 0x0000002a03037221 */ /* 0x004fc60000010000 */
[----:B------:R-:W-:Y:S01]  /*3450*/  FADD.FTZ R55, R2, R55 ;  /* 0x0000003702377221 */ /* 0x000fe20000010000 */
[----:B---3--:R-:W-:Y:S01]  /*3460*/  FADD.FTZ R37, R37, R52 ;  /* 0x0000003425257221 */ /* 0x008fe20000010000 */
[----:B------:R-:W-:Y:S01]  /*3470*/  STS.128 [R0], R44 ;  /* 0x0000002c00007388 */ /* 0x000fe20000000c00 */
[----:B----4-:R-:W-:Y:S02]  /*3480*/  FADD.FTZ R38, R38, R43 ;  /* 0x0000002b26267221 */ /* 0x010fe40000010000 */
[----:B------:R-:W-:Y:S01]  /*3490*/  FADD.FTZ R37, R37, R58 ;  /* 0x0000003a25257221 */ /* 0x000fe20000010000 */
[----:B------:R-:W-:Y:S01]  /*34a0*/  STS.128 [R0+0x200], R48 ;  /* 0x0002003000007388 */ /* 0x000fe20000000c00 */
[----:B-1----:R-:W-:Y:S01]  /*34b0*/  FADD.FTZ R39, R39, R54 ;  /* 0x0000003627277221 */ /* 0x002fe20000010000 */
[----:B------:R-:W-:Y:S02]  /*34c0*/  FADD.FTZ R57, R38, R57 ;  /* 0x0000003926397221 */ /* 0x000fe40000010000 */
[----:B------:R-:W-:Y:S01]  /*34d0*/  STS.128 [R0+0x400], R60 ;  /* 0x0004003c00007388 */ /* 0x000fe20000000c00 */
[----:B-----5:R-:W-:Y:S01]  /*34e0*/  FADD.FTZ R40, R40, R53 ;  /* 0x0000003528287221 */ /* 0x020fe20000010000 */
[----:B------:R-:W-:-:S02]  /*34f0*/  FADD.FTZ R39, R39, R64 ;  /* 0x0000004027277221 */ /* 0x000fc40000010000 */
[----:B------:R-:W-:Y:S01]  /*3500*/  STS.128 [R0+0x600], R68 ;  /* 0x0006004400007388 */ /* 0x000fe20000000c00 */
[----:B------:R-:W-:-:S03]  /*3510*/  FADD.FTZ R59, R40, R59 ;  /* 0x0000003b283b7221 */ /* 0x000fc60000010000 */
[----:B------:R-:W-:Y:S04]  /*3520*/  STS.128 [R0+0x800], R4 ;  /* 0x0008000400007388 */ /* 0x000fe80000000c00 */
[----:B------:R0:W-:Y:S01]  /*3530*/  STS.128 [R0+0xa00], R8 ;  /* 0x000a000800007388 */ /* 0x0001e20000000c00 */
[----:B------:R-:W-:Y:S01]  /*3540*/  BAR.SYNC.DEFER_BLOCKING 0x0 ;  /* 0x0000000000007b1d */ /* 0x000fe20000010000 */
[----:B0-----:R-:W-:Y:S01]  /*3550*/  FADD.FTZ R9, R3, R56 ;  /* 0x0000003803097221 */ /* 0x001fe20000010000 */
[----:B------:R-:W-:-:S04]  /*3560*/  IADD3.X R3, RZ, RZ, RZ, P0, !PT ;  /* 0x000000ffff037210 */ /* 0x000fc800007fe4ff */
        /* <DEDUP_REMOVED lines=33> */
[----:B0-----:R-:W-:Y:S01]  /*3780*/  FADD.FTZ R5, R5, R6 ;  /* 0x0000000605057221 */ /* 0x001fe20000010000 */
[----:B------:R-:W-:Y:S02]  /*3790*/  SHF.L.U32 R6, R132, 0x2, RZ ;  /* 0x0000000284067819 */ /* 0x000fe400000006ff */
[----:B------:R-:W0:Y:S01]  /*37a0*/  LDS R71, [R36+0x2c00] ;  /* 0x002c000024477984 */ /* 0x000e220000000800 */
[----:B-1----:R-:W-:Y:S01]  /*37b0*/  FADD.FTZ R8, R65, R8 ;  /* 0x0000000841087221 */ /* 0x002fe20000010000 */
[----:B------:R-:W-:Y:S02]  /*37c0*/  IADD3 R2, P0, R6, UR6, RZ ;  /* 0x0000000606027c10 */ /* 0x000fe4000ff1e0ff */
        /* <DEDUP_REMOVED lines=14> */
[----:B0-----:R-:W-:Y:S01]  /*38b0*/  FADD.FTZ R71, R4, R71 ;  /* 0x0000004704477221 */ /* 0x001fe20000010000 */
[----:B------:R-:W-:Y:S02]  /*38c0*/  IADD3 R4, P1, R6, UR14, RZ ;  /* 0x0000000e06047c10 */ /* 0x000fe4000ff3e0ff */
[----:B------:R-:W-:Y:S04]  /*38d0*/  STS.128 [R0+0x600], R24 ;  /* 0x0006001800007388 */ /* 0x000fe80000000c00 */
[----:B------:R-:W-:Y:S04]  /*38e0*/  STS.128 [R0+0x800], R28 ;  /* 0x0008001c00007388 */ /* 0x000fe80000000c00 */
[----:B------:R-:W-:Y:S01]  /*38f0*/  STS.128 [R0+0xa00], R32 ;  /* 0x000a002000007388 */ /* 0x000fe20000000c00 */
[----:B-1----:R-:W-:Y:S01]  /*3900*/  SHF.L.U64.HI R16, R132, 0x2, R3 ;  /* 0x0000000284107819 */ /* 0x002fe20000010203 */
[----:B------:R-:W-:Y:S03]  /*3910*/  BAR.SYNC.DEFER_BLOCKING 0x0 ;  /* 0x0000000000007b1d */ /* 0x000fe60000010000 */
[----:B------:R-:W-:-:S03]  /*3920*/  IADD3.X R3, R16, UR7, RZ, P0, !PT ;  /* 0x0000000710037c10 */ /* 0x000fc600087fe4ff */
        /* <DEDUP_REMOVED lines=17> */
[----:B------:R-:W-:Y:S01]  /*3a40*/  IADD3.X R5, R16, UR15, RZ, P1, !PT ;  /* 0x0000000f10057c10 */ /* 0x000fe20008ffe4ff */
[----:B--2---:R-:W-:Y:S01]  /*3a50*/  FADD.FTZ R62, R62, R17 ;  /* 0x000000113e3e7221 */ /* 0x004fe20000010000 */
        /* <DEDUP_REMOVED lines=53> */
.L_x_9553:
        /* <DEDUP_REMOVED lines=8> */
.L_x_9556:
[----:B------:R-:W-:Y:S05]  /*3e30*/  BSYNC B2 ;  /* 0x0000000000027941 */ /* 0x000fea0003800000 */
.L_x_9555:
        /* <DEDUP_REMOVED lines=8> */
.L_x_9557:
[----:B------:R-:W-:Y:S01]  /*3ec0*/  FADD.FTZ R88, R33, R88 ;  /* 0x0000005821587221 */ /* 0x000fe20000010000 */
[----:B------:R-:W-:-:S04]  /*3ed0*/  HFMA2.MMA R106, -RZ, RZ, 0, 1.1920928955078125e-07 ;  /* 0x00000002ff6a7435 */ /* 0x000fc800000001ff */
[----:B------:R-:W-:Y:S02]  /*3ee0*/  MOV R223, R88 ;  /* 0x0000005800df7202 */ /* 0x000fe40000000f00 */
[----:B------:R-:W-:-:S07]  /*3ef0*/  MOV R17, R221 ;  /* 0x000000dd00117202 */ /* 0x000fce0000000f00 */
[----:B------:R-:W-:Y:S05]  /*3f00*/  WARPSYNC.COLLECTIVE R104, `(.L_x_9558) ;  /* 0x0000000068087348 */ /* 0x000fea0003c00000 */
[----:B------:R0:W1:Y:S02]  /*3f10*/  SHFL.BFLY P2, R221, R223, R106, R225 ;  /* 0x0c00006adfdd7389 */ /* 0x00006400000400e1 */
[----:B01----:R-:W-:Y:S01]  /*3f20*/  ENDCOLLECTIVE ;  /* 0x000000000000791b */ /* 0x003fe20003800000 */
.L_x_9558:
[----:B------:R-:W-:-:S05]  /*3f30*/  FADD.FTZ R17, R82, R17 ;  /* 0x0000001152117221 */ /* 0x000fca0000010000 */
[----:B------:R-:W-:Y:S02]  /*3f40*/  MOV R223, R17 ;  /* 0x0000001100df7202 */ /* 0x000fe40000000f00 */
[----:B------:R-:W-:-:S07]  /*3f50*/  MOV R97, R221 ;  /* 0x000000dd00617202 */ /* 0x000fce0000000f00 */
[----:B------:R-:W-:Y:S05]  /*3f60*/  WARPSYNC.COLLECTIVE R104, `(.L_x_9559) ;  /* 0x0000000068087348 */ /* 0x000fea0003c00000 */
[----:B------:R0:W1:Y:S02]  /*3f70*/  SHFL.BFLY P2, R221, R223, R106, R225 ;  /* 0x0c00006adfdd7389 */ /* 0x00006400000400e1 */
[----:B01----:R-:W-:Y:S01]  /*3f80*/  ENDCOLLECTIVE ;  /* 0x000000000000791b */ /* 0x003fe20003800000 */
.L_x_9559:
[----:B------:R-:W-:Y:S01]  /*3f90*/  FADD.FTZ R97, R88, R97 ;  /* 0x0000006158617221 */ /* 0x000fe20000010000 */
[----:B------:R-:W-:-:S04]  /*3fa0*/  HFMA2.MMA R106, -RZ, RZ, 0, 2.384185791015625e-07 ;  /* 0x00000004ff6a7435 */ /* 0x000fc800000001ff */
[----:B------:R-:W-:Y:S02]  /*3fb0*/  MOV R223, R97 ;  /* 0x0000006100df7202 */ /* 0x000fe40000000f00 */
[----:B------:R-:W-:-:S07]  /*3fc0*/  MOV R98, R221 ;  /* 0x000000dd00627202 */ /* 0x000fce0000000f00 */
[----:B------:R-:W-:Y:S05]  /*3fd0*/  WARPSYNC.COLLECTIVE R104, `(.L_x_9560) ;  /* 0x0000000068087348 */ /* 0x000fea0003c00000 */
[----:B------:R0:W1:Y:S02]  /*3fe0*/  SHFL.BFLY P2, R221, R223, R106, R225 ;  /* 0x0c00006adfdd7389 */ /* 0x00006400000400e1 */
[----:B01----:R-:W-:Y:S01]  /*3ff0*/  ENDCOLLECTIVE ;  /* 0x000000000000791b */ /* 0x003fe20003800000 */
.L_x_9560:
[----:B------:R-:W-:Y:S01]  /*4000*/  FADD.FTZ R98, R17, R98 ;  /* 0x0000006211627221 */ /* 0x000fe20000010000 */
[----:B------:R-:W-:-:S04]  /*4010*/  MOV R17, R90 ;  /* 0x0000005a00117202 */ /* 0x000fc80000000f00 */
[----:B------:R-:W-:Y:S02]  /*4020*/  MOV R223, R98 ;  /* 0x0000006200df7202 */ /* 0x000fe40000000f00 */
[----:B------:R-:W-:-:S07]  /*4030*/  MOV R100, R221 ;  /* 0x000000dd00647202 */ /* 0x000fce0000000f00 */
[----:B------:R-:W-:Y:S05]  /*4040*/  WARPSYNC.COLLECTIVE R104, `(.L_x_9561) ;  /* 0x0000000068087348 */ /* 0x000fea0003c00000 */
[----:B------:R0:W1:Y:S02]  /*4050*/  SHFL.BFLY P2, R221, R223, R106, R225 ;  /* 0x0c00006adfdd7389 */ /* 0x00006400000400e1 */
[----:B01----:R-:W-:Y:S01]  /*4060*/  ENDCOLLECTIVE ;  /* 0x000000000000791b */ /* 0x003fe20003800000 */
.L_x_9561:
[----:B------:R-:W-:Y:S01]  /*4070*/  FADD.FTZ R100, R97, R100 ;  /* 0x0000006461647221 */ /* 0x000fe20000010000 */
[----:B------:R-:W-:-:S04]  /*4080*/  HFMA2.MMA R106, -RZ, RZ, 0, 4.76837158203125e-07 ;  /* 0x00000008ff6a7435 */ /* 0x000fc800000001ff */
[----:B------:R-:W-:Y:S02]  /*4090*/  MOV R223, R100 ;  /* 0x0000006400df7202 */ /* 0x000fe40000000f00 */
[----:B------:R-:W-:-:S07]  /*40a0*/  MOV R117, R221 ;  /* 0x000000dd00757202 */ /* 0x000fce0000000f00 */
[----:B------:R-:W-:Y:S05]  /*40b0*/  WARPSYNC.COLLECTIVE R104, `(.L_x_9562) ;  /* 0x0000000068087348 */ /* 0x000fea0003c00000 */
[----:B------:R0:W1:Y:S02]  /*40c0*/  SHFL.BFLY P2, R221, R223, R106, R225 ;  /* 0x0c00006adfdd7389 */ /* 0x00006400000400e1 */
[----:B01----:R-:W-:Y:S01]  /*40d0*/  ENDCOLLECTIVE ;  /* 0x000000000000791b */ /* 0x003fe20003800000 */
.L_x_9562:
[----:B------:R-:W-:-:S05]  /*40e0*/  FADD.FTZ R117, R98, R117 ;  /* 0x0000007562757221 */ /* 0x000fca0000010000 */
[----:B------:R-:W-:Y:S02]  /*40f0*/  MOV R223, R117 ;  /* 0x0000007500df7202 */ /* 0x000fe40000000f00 */
[----:B------:R-:W-:-:S07]  /*4100*/  MOV R33, R221 ;  /* 0x000000dd00217202 */ /* 0x000fce0000000f00 */
[----:B------:R-:W-:Y:S05]  /*4110*/  WARPSYNC.COLLECTIVE R104, `(.L_x_9563) ;  /* 0x0000000068087348 */ /* 0x000fea0003c00000 */
[----:B------:R0:W1:Y:S02]  /*4120*/  SHFL.BFLY P2, R221, R223, R106, R225 ;  /* 0x0c00006adfdd7389 */ /* 0x00006400000400e1 */
[----:B01----:R-:W-:Y:S01]  /*4130*/  ENDCOLLECTIVE ;  /* 0x000000000000791b */ /* 0x003fe20003800000 */
.L_x_9563:
        /* <DEDUP_REMOVED lines=8> */
.L_x_9564:
[----:B------:R-:W-:-:S05]  /*41c0*/  FADD.FTZ R82, R117, R82 ;  /* 0x0000005275527221 */ /* 0x000fca0000010000 */
[----:B------:R-:W-:Y:S02]  /*41d0*/  MOV R223, R82 ;  /* 0x0000005200df7202 */ /* 0x000fe40000000f00 */
[----:B------:R-:W-:-:S07]  /*41e0*/  MOV R119, R221 ;  /* 0x000000dd00777202 */ /* 0x000fce0000000f00 */
[----:B------:R-:W-:Y:S05]  /*41f0*/  WARPSYNC.COLLECTIVE R104, `(.L_x_9565) ;  /* 0x0000000068087348 */ /* 0x000fea0003c00000 */
[----:B------:R0:W1:Y:S02]  /*4200*/  SHFL.BFLY P2, R221, R223, R106, R225 ;  /* 0x0c00006adfdd7389 */ /* 0x00006400000400e1 */
[----:B01----:R-:W-:Y:S01]  /*4210*/  ENDCOLLECTIVE ;  /* 0x000000000000791b */ /* 0x003fe20003800000 */
.L_x_9565:
[----:B------:R-:W-:Y:S05]  /*4220*/  BRA `(.L_x_9566) ;  /* 0xffffffd8006c7947 */ /* 0x000fea000383ffff */
.L_x_9567:
        /* <DEDUP_REMOVED lines=13> */
.L_x_11821:


//--------------------- .text._ZN10layer_norm13ln_bwd_kernelINS_13Kernel_traitsI6__halfffffjLj768ELj1ELj4ELj1ELj16ENS_18Kernel_traits_baseILj768ES2_ffffjLj128EEEEELb0ELb1ELb1ELb0EEEvNS_9BwdParamsE --------------------------
	.section	.text._ZN10layer_norm13ln_bwd_kernelINS_13Kernel_traitsI6__halfffffjLj768ELj1ELj4ELj1ELj16ENS_18Kernel_traits_baseILj768ES2_ffffjLj128EEEEELb0ELb1ELb1ELb0EEEvNS_9BwdParamsE,"ax",@progbits
	.align	128
        .global         _ZN10layer_norm13ln_bwd_kernelINS_13Kernel_traitsI6__halfffffjLj768ELj1ELj4ELj1ELj16ENS_18Kernel_traits_baseILj768ES2_ffffjLj128EEEEELb0ELb1ELb1ELb0EEEvNS_9BwdParamsE
        .type           _ZN10layer_norm13ln_bwd_kernelINS_13Kernel_traitsI6__halfffffjLj768ELj1ELj4ELj1ELj16ENS_18Kernel_traits_baseILj768ES2_ffffjLj128EEEEELb0ELb1ELb1ELb0EEEvNS_9BwdParamsE,@function
        .size           _ZN10layer_norm13ln_bwd_kernelINS_13Kernel_traitsI6__halfffffjLj768ELj1ELj4ELj1ELj16ENS_18Kernel_traits_baseILj768ES2_ffffjLj128EEEEELb0ELb1ELb1ELb0EEEvNS_9BwdParamsE,(.L_x_11822 - _ZN10layer_norm13ln_bwd_kernelINS_13Kernel_traitsI6__halfffffjLj768ELj1ELj4ELj1ELj16ENS_18Kernel_traits_baseILj768ES2_ffffjLj128EEEEELb0ELb1ELb1ELb0EEEvNS_9BwdParamsE)
        .other          _ZN10layer_norm13ln_bwd_kernelINS_13Kernel_traitsI6__halfffffjLj768ELj1ELj4ELj1ELj16ENS_18Kernel_traits_baseILj768ES2_ffffjLj128EEEEELb0ELb1ELb1ELb0EEEvNS_9BwdParamsE,@"STO_CUDA_ENTRY STV_DEFAULT"
_ZN10layer_norm13ln_bwd_kernelINS_13Kernel_traitsI6__halfffffjLj768ELj1ELj4ELj1ELj16ENS_18Kernel_traits_baseILj768ES2_ffffjLj128EEEEELb0ELb1ELb1ELb0EEEvNS_9BwdParamsE:
.text._ZN10layer_norm13ln_bwd_kernelINS_13Kernel_traitsI6__halfffffjLj768ELj1ELj4ELj1ELj16ENS_18Kernel_traits_baseILj768ES2_ffffjLj128EEEEELb0ELb1ELb1ELb0EEEvNS_9BwdParamsE:
        /* <DEDUP_REMOVED lines=12> */
[----:B------:R-:W-:-:S04]  /*00c0*/  LOP3.LUT R3, R4, 0x1f, RZ, 0x3c, !PT ;  /* 0x0000001f04037812 */ /* 0x000fc800078e3cff */
[----:B------:R-:W-:Y:S02]  /*00d0*/  LEA.HI.SX32 R0, R0, R3, 0x1e ;  /* 0x0000000300007211 */ /* 0x000fe400078ff2ff */
[----:B------:R-:W-:Y:S02]  /*00e0*/  MOV R3, R4 ;  /* 0x0000000400037202 */ /* 0x000fe40000000f00 */
[C---:B------:R-:W-:Y:S02]  /*00f0*/  LOP3.LUT P5, RZ, R0.reuse, 0xffffffe0, RZ, 0xc0, !PT ;  /* 0xffffffe000ff7812 */ /* 0x040fe400078ac0ff */
[C---:B------:R-:W-:Y:S02]  /*0100*/  ISETP.GE.U32.AND P4, PT, R0.reuse, 0x40, PT ;  /* 0x000000400000780c */ /* 0x040fe40003f86070 */
[C---:B------:R-:W-:Y:S02]  /*0110*/  ISETP.GE.U32.AND P0, PT, R0.reuse, 0x60, PT ;  /* 0x000000600000780c */ /* 0x040fe40003f06070 */
[----:B------:R-:W-:-:S02]  /*0120*/  ISETP.GE.U32.AND P1, PT, R0, 0x80, PT ;  /* 0x000000800000780c */ /* 0x000fc40003f26070 */
[C---:B------:R-:W-:Y:S02]  /*0130*/  ISETP.GE.U32.AND P2, PT, R0.reuse, 0xa0, PT ;  /* 0x000000a00000780c */ /* 0x040fe40003f46070 */
[----:B------:R-:W-:Y:S01]  /*0140*/  ISETP.GE.U32.AND P3, PT, R0, 0xc0, PT ;  /* 0x000000c00000780c */ /* 0x000fe20003f66070 */
[----:B------:R-:W-:Y:S01]  /*0150*/  BSSY B0, `(.L_x_9568) ;  /* 0x0000475000007945 */ /* 0x000fe20003800000 */
[----:B------:R-:W-:Y:S01]  /*0160*/  P2R R171, PR, RZ, 0x20 ;  /* 0x00000020ffab7803 */ /* 0x000fe20000000000 */
[----:B------:R-:W0:Y:S01]  /*0170*/  @P5 LDC.64 R14, c[0x0][0x278] ;  /* 0x00009e00ff0e5b82 */ /* 0x000e220000000a00 */
[----:B------:R-:W-:Y:S02]  /*0180*/  P2R R174, PR, RZ, 0x8 ;  /* 0x00000008ffae7803 */ /* 0x000fe40000000000 */
[----:B------:R-:W-:Y:S02]  /*0190*/  CS2R R124, SRZ ;  /* 0x00000000007c7805 */ /* 0x000fe4000001ff00 */
[----:B------:R-:W-:-:S03]  /*01a0*/  P2R R172, PR, RZ, 0x10 ;  /* 0x00000010ffac7803 */ /* 0x000fc60000000000 */
[----:B------:R-:W1:Y:S08]  /*01b0*/  @P5 LDC.64 R10, c[0x0][0x260] ;  /* 0x00009800ff0a5b82 */ /* 0x000e700000000a00 */
[----:B------:R-:W2:Y:S08]  /*01c0*/  @P4 LDC.64 R32, c[0x0][0x260] ;  /* 0x00009800ff204b82 */ /* 0x000eb00000000a00 */
[----:B------:R-:W3:Y:S01]  /*01d0*/  @P4 LDC.64 R38, c[0x0][0x278] ;  /* 0x00009e00ff264b82 */ /* 0x000ee20000000a00 */
[----:B0-----:R-:W-:-:S05]  /*01e0*/  @P5 IMAD.WIDE.U32 R14, R3, 0x8, R14 ;  /* 0x00000008030e5825 */ /* 0x001fca00078e000e */
[----:B------:R0:W5:Y:S02]  /*01f0*/  @P5 LDG.E.64 R16, desc[UR4][R14.64] ;  /* 0x000000040e105981 */ /* 0x000164000c1e1b00 */
[----:B------:R-:W4:Y:S01]  /*0200*/  @P0 LDC.64 R40, c[0x0][0x260] ;  /* 0x00009800ff280b82 */ /* 0x000f220000000a00 */
[C---:B-1----:R-:W-:Y:S01]  /*0210*/  @P5 IMAD.WIDE.U32 R10, R3.reuse, 0x8, R10 ;  /* 0x00000008030a5825 */ /* 0x042fe200078e000a */
[----:B------:R-:W-:-:S04]  /*0220*/  @P5 LOP3.LUT R3, R3, 0x20, RZ, 0xfc, !PT ;  /* 0x0000002003035812 */ /* 0x000fc800078efcff */
[----:B------:R-:W5:Y:S02]  /*0230*/  @P5 LDG.E.64 R12, desc[UR4][R10.64] ;  /* 0x000000040a0c5981 */ /* 0x000f64000c1e1b00 */
[----:B------:R-:W1:Y:S01]  /*0240*/  @P0 LDC.64 R42, c[0x0][0x278] ;  /* 0x00009e00ff2a0b82 */ /* 0x000e620000000a00 */
[----:B--2---:R-:W-:-:S07]  /*0250*/  @P4 IMAD.WIDE.U32 R36, R3, 0x8, R32 ;  /* 0x0000000803244825 */ /* 0x004fce00078e0020 */
[----:B------:R-:W2:Y:S08]  /*0260*/  @P1 LDC.64 R44, c[0x0][0x260] ;  /* 0x00009800ff2c1b82 */ /* 0x000eb00000000a00 */
[----:B------:R-:W2:Y:S01]  /*0270*/  @P1 LDC.64 R46, c[0x0][0x278] ;  /* 0x00009e00ff2e1b82 */ /* 0x000ea20000000a00 */
[----:B0-----:R-:W0:Y:S01]  /*0280*/  S2R R14, SR_CTAID.X ;  /* 0x00000000000e7919 */ /* 0x001e220000002500 */
[C---:B---3--:R-:W-:Y:S01]  /*0290*/  @P4 IMAD.WIDE.U32 R38, R3.reuse, 0x8, R38 ;  /* 0x0000000803264825 */ /* 0x048fe200078e0026 */
[----:B------:R-:W-:-:S02]  /*02a0*/  @P4 IADD3 R3, R3, 0x20, RZ ;  /* 0x0000002003034810 */ /* 0x000fc40007ffe0ff */
[----:B------:R-:W-:Y:S01]  /*02b0*/  CS2R R126, SRZ ;  /* 0x00000000007e7805 */ /* 0x000fe2000001ff00 */
[----:B------:R3:W5:Y:S02]  /*02c0*/  @P4 LDG.E.64 R18, desc[UR4][R36.64] ;  /* 0x0000000424124981 */ /* 0x000764000c1e1b00 */
[----:B------:R-:W3:Y:S01]  /*02d0*/  @P2 LDC.64 R48, c[0x0][0x260] ;  /* 0x00009800ff302b82 */ /* 0x000ee20000000a00 */
[C---:B----4-:R-:W-:Y:S01]  /*02e0*/  @P0 IMAD.WIDE.U32 R40, R3.reuse, 0x8, R40 ;  /* 0x0000000803280825 */ /* 0x050fe200078e0028 */
[----:B------:R4:W5:Y:S03]  /*02f0*/  @P4 LDG.E.64 R20, desc[UR4][R38.64] ;  /* 0x0000000426144981 */ /* 0x000966000c1e1b00 */
[C---:B-1----:R-:W-:Y:S01]  /*0300*/  @P0 IMAD.WIDE.U32 R42, R3.reuse, 0x8, R42 ;  /* 0x00000008032a0825 */ /* 0x042fe200078e002a */
[----:B------:R-:W-:Y:S01]  /*0310*/  @P0 IADD3 R3, R3, 0x20, RZ ;  /* 0x0000002003030810 */ /* 0x000fe20007ffe0ff */
[----:B------:R1:W5:Y:S01]  /*0320*/  @P0 LDG.E.64 R22, desc[UR4][R40.64] ;  /* 0x0000000428160981 */ /* 0x000362000c1e1b00 */
[----:B------:R-:W0:Y:S03]  /*0330*/  @P2 LDC.64 R50, c[0x0][0x278] ;  /* 0x00009e00ff322b82 */ /* 0x000e260000000a00 */
[C---:B--2---:R-:W-:Y:S01]  /*0340*/  @P1 IMAD.WIDE.U32 R44, R3.reuse, 0x8, R44 ;  /* 0x00000008032c1825 */ /* 0x044fe200078e002c */
[----:B------:R2:W5:Y:S04]  /*0350*/  @P0 LDG.E.64 R24, desc[UR4][R42.64] ;  /* 0x000000042a180981 */ /* 0x000568000c1e1b00 */
[----:B------:R-:W2:Y:S01]  /*0360*/  @P3 LDC.64 R32, c[0x0][0x260] ;  /* 0x00009800ff203b82 */ /* 0x000ea20000000a00 */
[C---:B------:R-:W-:Y:S01]  /*0370*/  @P1 IMAD.WIDE.U32 R46, R3.reuse, 0x8, R46 ;  /* 0x00000008032e1825 */ /* 0x040fe200078e002e */
[----:B------:R-:W-:Y:S01]  /*0380*/  @P1 IADD3 R3, R3, 0x20, RZ ;  /* 0x0000002003031810 */ /* 0x000fe20007ffe0ff */
[----:B------:R2:W5:Y:S05]  /*0390*/  @P1 LDG.E.64 R26, desc[UR4][R44.64] ;  /* 0x000000042c1a1981 */ /* 0x00056a000c1e1b00 */
[----:B------:R-:W2:Y:S01]  /*03a0*/  @P3 LDC.64 R52, c[0x0][0x278] ;  /* 0x00009e00ff343b82 */ /* 0x000ea20000000a00 */
[C---:B---3--:R-:W-:Y:S01]  /*03b0*/  @P2 IMAD.WIDE.U32 R48, R3.reuse, 0x8, R48 ;  /* 0x0000000803302825 */ /* 0x048fe200078e0030 */
[----:B------:R3:W5:Y:S03]  /*03c0*/  @P1 LDG.E.64 R28, desc[UR4][R46.64] ;  /* 0x000000042e1c1981 */ /* 0x000766000c1e1b00 */
[C---:B0-----:R-:W-:Y:S01]  /*03d0*/  @P2 IMAD.WIDE.U32 R50, R3.reuse, 0x8, R50 ;  /* 0x0000000803322825 */ /* 0x041fe200078e0032 */
[----:B------:R-:W-:Y:S01]  /*03e0*/  @P2 IADD3 R3, R3, 0x20, RZ ;  /* 0x0000002003032810 */ /* 0x000fe20007ffe0ff */
[----:B------:R0:W5:Y:S01]  /*03f0*/  @P2 LDG.E.64 R30, desc[UR4][R48.64] ;  /* 0x00000004301e2981 */ /* 0x000162000c1e1b00 */
[----:B------:R-:W-:-:S02]  /*0400*/  CS2R R36, SRZ ;  /* 0x0000000000247805 */ /* 0x000fc4000001ff00 */
[----:B----4-:R-:W-:Y:S02]  /*0410*/  CS2R R38, SRZ ;  /* 0x0000000000267805 */ /* 0x010fe4000001ff00 */
[----:B-1----:R-:W-:Y:S01]  /*0420*/  CS2R R40, SRZ ;  /* 0x0000000000287805 */ /* 0x002fe2000001ff00 */
[----:B------:R1:W5:Y:S01]  /*0430*/  @P2 LDG.E.64 R8, desc[UR4][R50.64] ;  /* 0x0000000432082981 */ /* 0x000362000c1e1b00 */
[----:B--2---:R-:W-:-:S05]  /*0440*/  @P3 IMAD.WIDE.U32 R32, R3, 0x8, R32 ;  /* 0x0000000803203825 */ /* 0x004fca00078e0020 */
[----:B------:R2:W5:Y:S01]  /*0450*/  @P3 LDG.E.64 R34, desc[UR4][R32.64] ;  /* 0x0000000420223981 */ /* 0x000562000c1e1b00 */
[----:B------:R-:W-:Y:S01]  /*0460*/  @P3 IMAD.WIDE.U32 R10, R3, 0x8, R52 ;  /* 0x00000008030a3825 */ /* 0x000fe200078e0034 */
[----:B------:R-:W-:-:S04]  /*0470*/  SHF.R.U32.HI R3, RZ, 0x5, R2 ;  /* 0x00000005ff037819 */ /* 0x000fc80000011602 */
[----:B------:R-:W-:Y:S01]  /*0480*/  LEA R3, R14, R3, 0x2 ;  /* 0x000000030e037211 */ /* 0x000fe200078e10ff */
[----:B------:R2:W5:Y:S03]  /*0490*/  @P3 LDG.E.64 R6, desc[UR4][R10.64] ;  /* 0x000000040a063981 */ /* 0x000566000c1e1b00 */
[----:B------:R-:W-:Y:S02]  /*04a0*/  ISETP.GE.AND P3, PT, R3, UR6, PT ;  /* 0x0000000603007c0c */ /* 0x000fe4000bf66270 */
[----:B------:R-:W-:Y:S02]  /*04b0*/  CS2R R42, SRZ ;  /* 0x00000000002a7805 */ /* 0x000fe4000001ff00 */
[----:B------:R-:W-:Y:S02]  /*04c0*/  CS2R R44, SRZ ;  /* 0x00000000002c7805 */ /* 0x000fe4000001ff00 */
[----:B---3--:R-:W-:-:S02]  /*04d0*/  CS2R R46, SRZ ;  /* 0x00000000002e7805 */ /* 0x008fc4000001ff00 */
[----:B0-----:R-:W-:Y:S02]  /*04e0*/  CS2R R48, SRZ ;  /* 0x0000000000307805 */ /* 0x001fe4000001ff00 */
[----:B-1----:R-:W-:Y:S02]  /*04f0*/  CS2R R50, SRZ ;  /* 0x0000000000327805 */ /* 0x002fe4000001ff00 */
        /* <DEDUP_REMOVED lines=26> */
[----:B--2---:R-:W-:Y:S06]  /*06a0*/  @P3 BRA `(.L_x_9569) ;  /* 0x00000040007c3947 */ /* 0x004fec0003800000 */
[----:B-----5:R-:W-:Y:S01]  /*06b0*/  MOV R167, R6 ;  /* 0x0000000600a77202 */ /* 0x020fe20000000f00 */
[----:B------:R-:W-:Y:S01]  /*06c0*/  ULDC.64 UR6, c[0x0][0x2c8] ;  /* 0x0000b20000067ab9 */ /* 0x000fe20000000a00 */
[----:B------:R-:W-:Y:S01]  /*06d0*/  SHF.R.U64 R168, R6, 0x10, R7 ;  /* 0x0000001006a87819 */ /* 0x000fe20000001207 */
[----:B------:R-:W-:Y:S01]  /*06e0*/  HFMA2.MMA R37, -RZ, RZ, 0, 0 ;  /* 0x00000000ff257435 */ /* 0x000fe200000001ff */
[----:B------:R-:W0:Y:S01]  /*06f0*/  LDC.U8 R6, c[0x0][0x2a0] ;  /* 0x0000a800ff067b82 */ /* 0x000e220000000000 */
[----:B------:R-:W-:Y:S01]  /*0700*/  ISETP.NE.U32.AND P3, PT, RZ, UR6, PT ;  /* 0x00000006ff007c0c */ /* 0x000fe2000bf65070 */
[----:B------:R-:W-:Y:S01]  /*0710*/  HADD2.F32 R167, -RZ, R167.H0_H0 ;  /* 0x200000a7ffa77230 */ /* 0x000fe20000004100 */
[----:B------:R-:W-:Y:S01]  /*0720*/  MOV R4, R12 ;  /* 0x0000000c00047202 */ /* 0x000fe20000000f00 */
[----:B------:R-:W-:Y:S01]  /*0730*/  HADD2.F32 R168, -RZ, R168.H0_H0 ;  /* 0x200000a8ffa87230 */ /* 0x000fe20000004100 */
[----:B------:R-:W-:Y:S02]  /*0740*/  SHF.R.U64 R108, R12, 0x10, R13 ;  /* 0x000000100c6c7819 */ /* 0x000fe4000000120d */
[----:B------:R-:W-:-:S02]  /*0750*/  MOV R5, R13 ;  /* 0x0000000d00057202 */ /* 0x000fc40000000f00 */
[----:B------:R-:W-:Y:S02]  /*0760*/  SHF.R.U32.HI R10, RZ, 0x10, R13 ;  /* 0x00000010ff0a7819 */ /* 0x000fe4000001160d */
[----:B------:R-:W-:Y:S02]  /*0770*/  MOV R11, R18 ;  /* 0x00000012000b7202 */ /* 0x000fe40000000f00 */
        /* <DEDUP_REMOVED lines=12> */
[----:B------:R-:W-:-:S02]  /*0840*/  SHF.R.U32.HI R106, RZ, 0x10, R23 ;  /* 0x00000010ff6a7819 */ /* 0x000fc40000011617 */
[----:B------:R-:W-:Y:S02]  /*0850*/  ISETP.NE.AND.EX P3, PT, RZ, UR7, PT, P3 ;  /* 0x00000007ff007c0c */ /* 0x000fe4000bf65330 */
[----:B------:R-:W-:Y:S02]  /*0860*/  MOV R19, R26 ;  /* 0x0000001a00137202 */ /* 0x000fe40000000f00 */
[--C-:B------:R-:W-:Y:S02]  /*0870*/  SHF.R.U64 R105, R26, 0x10, R27.reuse ;  /* 0x000000101a697819 */ /* 0x100fe4000000121b */
[----:B------:R-:W-:Y:S01]  /*0880*/  MOV R22, R27 ;  /* 0x0000001b00167202 */ /* 0x000fe20000000f00 */
[----:B------:R-:W-:Y:S01]  /*0890*/  HADD2.F32 R19, -RZ, R19.H0_H0 ;  /* 0x20000013ff137230 */ /* 0x000fe20000004100 */
[----:B------:R-:W-:Y:S02]  /*08a0*/  SHF.R.U32.HI R104, RZ, 0x10, R27 ;  /* 0x00000010ff687819 */ /* 0x000fe4000001161b */
[----:B------:R-:W-:-:S02]  /*08b0*/  MOV R23, R30 ;  /* 0x0000001e00177202 */ /* 0x000fc40000000f00 */
[--C-:B------:R-:W-:Y:S02]  /*08c0*/  SHF.R.U64 R103, R30, 0x10, R31.reuse ;  /* 0x000000101e677819 */ /* 0x100fe4000000121f */
[----:B------:R-:W-:Y:S01]  /*08d0*/  MOV R26, R31 ;  /* 0x0000001f001a7202 */ /* 0x000fe20000000f00 */
[----:B------:R-:W-:Y:S01]  /*08e0*/  HADD2.F32 R23, -RZ, R23.H0_H0 ;  /* 0x20000017ff177230 */ /* 0x000fe20000004100 */
[----:B------:R-:W-:Y:S02]  /*08f0*/  SHF.R.U32.HI R102, RZ, 0x10, R31 ;  /* 0x00000010ff667819 */ /* 0x000fe4000001161f */
[----:B------:R-:W-:Y:S02]  /*0900*/  MOV R27, R34 ;  /* 0x00000022001b7202 */ /* 0x000fe40000000f00 */
[--C-:B------:R-:W-:Y:S02]  /*0910*/  SHF.R.U64 R101, R34, 0x10, R35.reuse ;  /* 0x0000001022657819 */ /* 0x100fe40000001223 */
[----:B------:R-:W-:Y:S01]  /*0920*/  MOV R30, R35 ;  /* 0x00000023001e7202 */ /* 0x000fe20000000f00 */
[----:B------:R-:W-:Y:S01]  /*0930*/  HADD2.F32 R27, -RZ, R27.H0_H0 ;  /* 0x2000001bff1b7230 */ /* 0x000fe20000004100 */
[----:B------:R-:W-:-:S02]  /*0940*/  SHF.R.U32.HI R100, RZ, 0x10, R35 ;  /* 0x00000010ff647819 */ /* 0x000fc40000011623 */
        /* <DEDUP_REMOVED lines=43> */
[----:B------:R-:W-:Y:S01]  /*0c00*/  ISETP.LT.U32.OR P3, PT, R0, 0xc0, !P3 ;  /* 0x000000c00000780c */ /* 0x000fe20005f61470 */
[----:B------:R-:W-:Y:S01]  /*0c10*/  HADD2.F32 R153, -RZ, R153.H0_H0 ;  /* 0x20000099ff997230 */ /* 0x000fe20000004100 */
[----:B------:R-:W-:Y:S01]  /*0c20*/  MOV R0, R3 ;  /* 0x0000000300007202 */ /* 0x000fe20000000f00 */
[----:B------:R-:W-:Y:S01]  /*0c30*/  HADD2.F32 R154, -RZ, R154.H0_H0 ;  /* 0x2000009aff9a7230 */ /* 0x000fe20000004100 */
[----:B------:R-:W-:Y:S01]  /*0c40*/  P2R R173, PR, RZ, 0x8 ;  /* 0x00000008ffad7803 */ /* 0x000fe20000000000 */
        /* <DEDUP_REMOVED lines=13> */
[----:B0-----:R-:W-:-:S07]  /*0d20*/  HADD2.F32 R170, -RZ, R170.H0_H0 ;  /* 0x200000aaffaa7230 */ /* 0x001fce0000004100 */
.L_x_9661:
[----:B0-----:R-:W0:Y:S08]  /*0d30*/  LDC.64 R4, c[0x0][0x288] ;  /* 0x0000a200ff047b82 */ /* 0x001e300000000a00 */
[----:B------:R-:W1:Y:S08]  /*0d40*/  LDC.64 R148, c[0x0][0x250] ;  /* 0x00009400ff947b82 */ /* 0x000e700000000a00 */
[----:B------:R-:W2:Y:S08]  /*0d50*/  LDC.64 R146, c[0x0][0x258] ;  /* 0x00009600ff927b82 */ /* 0x000eb00000000a00 */
[----:B------:R-:W3:Y:S01]  /*0d60*/  LDC.64 R144, c[0x0][0x280] ;  /* 0x0000a000ff907b82 */ /* 0x000ee20000000a00 */
[----:B0-----:R-:W-:-:S06]  /*0d70*/  IMAD.WIDE R150, R0, 0x4, R4 ;  /* 0x0000000400967825 */ /* 0x001fcc00078e0204 */
[----:B------:R-:W4:Y:S01]  /*0d80*/  LDG.E R150, desc[UR4][R150.64] ;  /* 0x0000000496967981 */ /* 0x000f22000c1e1900 */
[C---:B-1----:R-:W-:Y:S01]  /*0d90*/  IMAD.WIDE R148, R0.reuse, 0x4, R148 ;  /* 0x0000000400947825 */ /* 0x042fe200078e0294 */
[----:B------:R-:W0:Y:S04]  /*0da0*/  LDC.64 R230, c[0x0][0x2c8] ;  /* 0x0000b200ffe67b82 */ /* 0x000e280000000a00 */
[----:B------:R1:W5:Y:S01]  /*0db0*/  LDG.E R225, desc[UR4][R148.64] ;  /* 0x0000000494e17981 */ /* 0x000362000c1e1900 */
[----:B--2---:R-:W-:-:S05]  /*0dc0*/  IMAD.WIDE R146, R0, 0x4, R146 ;  /* 0x0000000400927825 */ /* 0x004fca00078e0292 */
[----:B------:R1:W5:Y:S01]  /*0dd0*/  LDG.E R176, desc[UR4][R146.64] ;  /* 0x0000000492b07981 */ /* 0x000362000c1e1900 */
[----:B---3--:R-:W-:-:S05]  /*0de0*/  IMAD.WIDE R144, R0, 0x4, R144 ;  /* 0x0000000400907825 */ /* 0x008fca00078e0290 */
[----:B------:R1:W5:Y:S01]  /*0df0*/  LDG.E R221, desc[UR4][R144.64] ;  /* 0x0000000490dd7981 */ /* 0x000362000c1e1900 */
[----:B------:R-:W-:-:S05]  /*0e00*/  MOV R5, UR9 ;  /* 0x0000000900057c02 */ /* 0x000fca0008000f00 */
        /* <DEDUP_REMOVED lines=17> */
.L_x_9574:
[----:B------:R-:W-:-:S07]  /*0f20*/  IADD3 R145, R175, 0x20, RZ ;  /* 0x00000020af917810 */ /* 0x000fce0007ffe0ff */
.L_x_9573:
[----:B------:R-:W-:Y:S05]  /*0f30*/  BSYNC B2 ;  /* 0x0000000000027941 */ /* 0x000fea0003800000 */
.L_x_9572:
        /* <DEDUP_REMOVED lines=8> */
.L_x_9577:
[----:B------:R-:W-:-:S07]  /*0fc0*/  IADD3 R145, R145, 0x20, RZ ;  /* 0x0000002091917810 */ /* 0x000fce0007ffe0ff */
.L_x_9576:
[----:B------:R-:W-:Y:S05]  /*0fd0*/  BSYNC B2 ;  /* 0x0000000000027941 */ /* 0x000fea0003800000 */
.L_x_9575:
[----:B------:R-:W-:Y:S04]  /*0fe0*/  BSSY B2, `(.L_x_9578) ;  /* 0x0000008000027945 */ /* 0x000fe80003800000 */
[----:B------:R-:W-:Y:S05]  /*0ff0*/  @!P0 BRA `(.L_x_9579) ;  /* 0x0000000000188947 */ /* 0x000fea0003800000 */
[----:B------:R-:W-:-:S04]  /*1000*/  ISETP.NE.U32.AND P4, PT, RZ, UR12, PT ;  /* 0x0000000cff007c0c */ /* 0x000fc8000bf85070 */
[----:B------:R-:W-:-:S13]  /*1010*/  ISETP.NE.AND.EX P4, PT, RZ, UR13, PT, P4 ;  /* 0x0000000dff007c0c */ /* 0x000fda000bf85340 */
[----:B------:R-:W-:Y:S05]  /*1020*/  @!P4 BRA `(.L_x_9580) ;  /* 0x000000000008c947 */ /* 0x000fea0003800000 */
[----:B------:R-:W-:-:S06]  /*1030*/  IMAD.WIDE.U32 R108, R145, 0x10, R230 ;  /* 0x00000010916c7825 */ /* 0x000fcc00078e00e6 */
[----:B------:R-:W5:Y:S02]  /*1040*/  LDG.E.128 R108, desc[UR4][R108.64] ;  /* 0x000000046c6c7981 */ /* 0x000f64000c1e1d00 */
.L_x_9580:
[----:B------:R-:W-:-:S07]  /*1050*/  IADD3 R145, R145, 0x20, RZ ;  /* 0x0000002091917810 */ /* 0x000fce0007ffe0ff */
.L_x_9579:
[----:B------:R-:W-:Y:S05]  /*1060*/  BSYNC B2 ;  /* 0x0000000000027941 */ /* 0x000fea0003800000 */
.L_x_9578:
[----:B------:R-:W-:Y:S04]  /*1070*/  BSSY B2, `(.L_x_9581) ;  /* 0x0000008000027945 */ /* 0x000fe80003800000 */
[----:B------:R-:W-:Y:S05]  /*1080*/  @!P1 BRA `(.L_x_9582) ;  /* 0x0000000000189947 */ /* 0x000fea0003800000 */
[----:B------:R-:W-:-:S04]  /*1090*/  ISETP.NE.U32.AND P4, PT, RZ, UR12, PT ;  /* 0x0000000cff007c0c */ /* 0x000fc8000bf85070 */
[----:B------:R-:W-:-:S13]  /*10a0*/  ISETP.NE.AND.EX P4, PT, RZ, UR13, PT, P4 ;  /* 0x0000000dff007c0c */ /* 0x000fda000bf85340 */
[----:B------:R-:W-:Y:S05]  /*10b0*/  @!P4 BRA `(.L_x_9583) ;  /* 0x000000000008c947 */ /* 0x000fea0003800000 */
[----:B------:R-:W-:-:S06]  /*10c0*/  IMAD.WIDE.U32 R112, R145, 0x10, R230 ;  /* 0x0000001091707825 */ /* 0x000fcc00078e00e6 */
[----:B------:R-:W5:Y:S02]  /*10d0*/  LDG.E.128 R112, desc[UR4][R112.64] ;  /* 0x0000000470707981 */ /* 0x000f64000c1e1d00 */
.L_x_9583:
[----:B------:R-:W-:-:S07]  /*10e0*/  IADD3 R145, R145, 0x20, RZ ;  /* 0x0000002091917810 */ /* 0x000fce0007ffe0ff */
.L_x_9582:
[----:B------:R-:W-:Y:S05]  /*10f0*/  BSYNC B2 ;  /* 0x0000000000027941 */ /* 0x000fea0003800000 */
.L_x_9581:
[----:B------:R-:W-:Y:S04]  /*1100*/  BSSY B2, `(.L_x_9584) ;  /* 0x0000008000027945 */ /* 0x000fe80003800000 */
[----:B------:R-:W-:Y:S05]  /*1110*/  @!P2 BRA `(.L_x_9585) ;  /* 0x000000000018a947 */ /* 0x000fea0003800000 */
[----:B------:R-:W-:-:S04]  /*1120*/  ISETP.NE.U32.AND P4, PT, RZ, UR12, PT ;  /* 0x0000000cff007c0c */ /* 0x000fc8000bf85070 */
[----:B------:R-:W-:-:S13]  /*1130*/  ISETP.NE.AND.EX P4, PT, RZ, UR13, PT, P4 ;  /* 0x0000000dff007c0c */ /* 0x000fda000bf85340 */
[----:B------:R-:W-:Y:S05]  /*1140*/  @!P4 BRA `(.L_x_9586) ;  /* 0x000000000008c947 */ /* 0x000fea0003800000 */
[----:B------:R-:W-:-:S06]  /*1150*/  IMAD.WIDE.U32 R116, R145, 0x10, R230 ;  /* 0x0000001091747825 */ /* 0x000fcc00078e00e6 */
[----:B------:R-:W5:Y:S02]  /*1160*/  LDG.E.128 R116, desc[UR4][R116.64] ;  /* 0x0000000474747981 */ /* 0x000f64000c1e1d00 */
.L_x_9586:
[----:B------:R-:W-:-:S07]  /*1170*/  IADD3 R145, R145, 0x20, RZ ;  /* 0x0000002091917810 */ /* 0x000fce0007ffe0ff */
.L_x_9585:
[----:B------:R-:W-:Y:S05]  /*1180*/  BSYNC B2 ;  /* 0x0000000000027941 */ /* 0x000fea0003800000 */
.L_x_9584:
[----:B------:R-:W-:Y:S01]  /*1190*/  ISETP.NE.AND P4, PT, R173, RZ, PT ;  /* 0x000000ffad00720c */ /* 0x000fe20003f85270 */
[----:B------:R-:W-:Y:S01]  /*11a0*/  HFMA2.MMA R227, -RZ, RZ, 0, 0 ;  /* 0x00000000ffe37435 */ /* 0x000fe200000001ff */
[----:B------:R-:W-:-:S11]  /*11b0*/  MOV R228, RZ ;  /* 0x000000ff00e47202 */ /* 0x000fd60000000f00 */
[----:B------:R-:W-:Y:S05]  /*11c0*/  @P4 BRA `(.L_x_9587) ;  /* 0x00000010005c4947 */ /* 0x000fea0003800000 */
[----:B------:R-:W-:-:S06]  /*11d0*/  IMAD.WIDE.U32 R120, R145, 0x10, R230 ;  /* 0x0000001091787825 */ /* 0x000fcc00078e00e6 */
[----:B------:R-:W5:Y:S01]  /*11e0*/  LDG.E.128 R120, desc[UR4][R120.64] ;  /* 0x0000000478787981 */ /* 0x000f62000c1e1d00 */
[----:B------:R-:W-:Y:S05]  /*11f0*/  BRA `(.L_x_9587) ;  /* 0x0000001000507947 */ /* 0x000fea0003800000 */
.L_x_9571:
        /* <DEDUP_REMOVED lines=33> */
[----:B------:R-:W-:Y:S01]  /*1410*/  FMUL.FTZ R209, R8, R149 ;  /* 0x0000009508d17220 */ /* 0x000fe20000410000 */
[----:B------:R-:W-:Y:S01]  /*1420*/  FMUL.FTZ R226, R9, R150 ;  /* 0x0000009609e27220 */ /* 0x000fe20000410000 */
[----:B------:R-:W-:Y:S01]  /*1430*/  FMUL.FTZ R219, R10, R151 ;  /* 0x000000970adb7220 */ /* 0x000fe20000410000 */
[----:B------:R-:W-:Y:S01]  /*1440*/  FADD.FTZ R144, RZ, R200 ;  /* 0x000000c8ff907221 */ /* 0x000fe20000010000 */
[----:B------:R-:W-:Y:S01]  /*1450*/  FFMA.FTZ R145, R3, R200, RZ ;  /* 0x000000c803917223 */ /* 0x000fe200000100ff */
        /* <DEDUP_REMOVED lines=14> */
.L_x_9589:
[----:B------:R-:W-:Y:S05]  /*1540*/  BSYNC B2 ;  /* 0x0000000000027941 */ /* 0x000fea0003800000 */
.L_x_9588:
        /* <DEDUP_REMOVED lines=45> */
.L_x_9591:
[----:B------:R-:W-:Y:S05]  /*1820*/  BSYNC B2 ;  /* 0x0000000000027941 */ /* 0x000fea0003800000 */
.L_x_9590:
        /* <DEDUP_REMOVED lines=44> */
.L_x_9593:
[----:B------:R-:W-:Y:S05]  /*1af0*/  BSYNC B2 ;  /* 0x0000000000027941 */ /* 0x000fea0003800000 */
.L_x_9592:
        /* <DEDUP_REMOVED lines=44> */
.L_x_9595:
[----:B------:R-:W-:Y:S05]  /*1dc0*/  BSYNC B2 ;  /* 0x0000000000027941 */ /* 0x000fea0003800000 */
.L_x_9594:
        /* <DEDUP_REMOVED lines=44> */
.L_x_9597:
[----:B------:R-:W-:Y:S05]  /*2090*/  BSYNC B2 ;  /* 0x0000000000027941 */ /* 0x000fea0003800000 */
.L_x_9596:
        /* <DEDUP_REMOVED lines=16> */
[----:B------:R-:W-:Y:S01]  /*21a0*/  FMUL.FTZ R185, R176, R185 ;  /* 0x000000b9b0b97220 */ /* 0x000fe20000410000 */
[----:B---3--:R-:W-:Y:S01]  /*21b0*/  FMUL.FTZ R190, R27, R148 ;  /* 0x000000941bbe7220 */ /* 0x008fe20000410000 */
[----:B------:R-:W-:Y:S01]  /*21c0*/  FMUL.FTZ R199, R28, R149 ;  /* 0x000000951cc77220 */ /* 0x000fe20000410000 */
[----:B------:R-:W-:Y:S01]  /*21d0*/  FADD.FTZ R223, -R225, R146 ;  /* 0x00000092e1df7221 */ /* 0x000fe20000010100 */
[C---:B------:R-:W-:Y:S01]  /*21e0*/  FMUL.FTZ R178, R176.reuse, R197 ;  /* 0x000000c5b0b27220 */ /* 0x040fe20000410000 */
[----:B------:R-:W-:Y:S01]  /*21f0*/  FADD.FTZ R144, R227, R190 ;  /* 0x000000bee3907221 */ /* 0x000fe20000010000 */
[----:B------:R-:W-:Y:S01]  /*2200*/  FFMA.FTZ R145, R185, R190, R228 ;  /* 0x000000beb9917223 */ /* 0x000fe200000100e4 */
[----:B------:R-:W-:Y:S01]  /*2210*/  FADD.FTZ R225, -R225, R147 ;  /* 0x00000093e1e17221 */ /* 0x000fe20000010100 */
        /* <DEDUP_REMOVED lines=18> */
.L_x_9587:
[----:B------:R-:W-:Y:S05]  /*2340*/  BSYNC B1 ;  /* 0x0000000000017941 */ /* 0x000fea0003800000 */
.L_x_9570:
        /* <DEDUP_REMOVED lines=20> */
.L_x_9683:
        /* <DEDUP_REMOVED lines=8> */
[----:B------:R-:W-:-:S05]  /*2510*/  @P4 IADD3 R146, R221, -0x1, RZ ;  /* 0xffffffffdd924810 */ /* 0x000fca0007ffe0ff */
        /* <DEDUP_REMOVED lines=11> */
[----:B------:R-:W1:Y:S02]  /*25d0*/  LDC.64 R132, c[0x0][0x220] ;  /* 0x00008800ff847b82 */ /* 0x000e640000000a00 */
[----:B-1----:R-:W-:-:S06]  /*25e0*/  IMAD.WIDE.U32 R132, R149, 0x10, R132 ;  /* 0x0000001095847825 */ /* 0x002fcc00078e0084 */
[----:B------:R-:W5:Y:S02]  /*25f0*/  LDG.E.128 R132, desc[UR4][R132.64] ;  /* 0x0000000484847981 */ /* 0x000f64000c1e1d00 */
.L_x_9602:
[----:B------:R-:W-:Y:S05]  /*2600*/  BSYNC B2 ;  /* 0x0000000000027941 */ /* 0x000fea0003800000 */
.L_x_9601:
[----:B------:R-:W-:Y:S04]  /*2610*/  BSSY B2, `(.L_x_9603) ;  /* 0x000000c000027945 */ /* 0x000fe80003800000 */
        /* <DEDUP_REMOVED lines=11> */
.L_x_9604:
[----:B------:R-:W-:Y:S05]  /*26d0*/  BSYNC B2 ;  /* 0x0000000000027941 */ /* 0x000fea0003800000 */
.L_x_9603:
        /* <DEDUP_REMOVED lines=13> */
.L_x_9606:
[----:B------:R-:W-:Y:S05]  /*27b0*/  BSYNC B2 ;  /* 0x0000000000027941 */ /* 0x000fea0003800000 */
.L_x_9605:
        /* <DEDUP_REMOVED lines=13> */
.L_x_9608:
[----:B------:R-:W-:Y:S05]  /*2890*/  BSYNC B2 ;  /* 0x0000000000027941 */ /* 0x000fea0003800000 */
.L_x_9607:
[----:B------:R-:W1:Y:S01]  /*28a0*/  LDC.64 R146, c[0x0][0x308] ;  /* 0x0000c200ff927b82 */ /* 0x000e620000000a00 */
[----:B------:R-:W-:Y:S01]  /*28b0*/  @!P3 ISETP.NE.U32.AND P5, PT, R144, RZ, PT ;  /* 0x000000ff9000b20c */ /* 0x000fe20003fa5070 */
[----:B------:R-:W-:Y:S03]  /*28c0*/  BSSY B2, `(.L_x_9609) ;  /* 0x0000010000027945 */ /* 0x000fe60003800000 */
[----:B------:R-:W-:-:S04]  /*28d0*/  @!P3 ISETP.NE.AND.EX P5, PT, R145, RZ, PT, P5 ;  /* 0x000000ff9100b20c */ /* 0x000fc80003fa5350 */
[----:B------:R-:W-:Y:S02]  /*28e0*/  @!P3 FSEL R230, R103, RZ, P5 ;  /* 0x000000ff67e6b208 */ /* 0x000fe40002800000 */
        /* <DEDUP_REMOVED lines=13> */
.L_x_9610:
[----:B------:R-:W-:Y:S05]  /*29c0*/  BSYNC B2 ;  /* 0x0000000000027941 */ /* 0x000fea0003800000 */
.L_x_9609:
[----:B------:R-:W-:Y:S01]  /*29d0*/  SEL R138, R221, R138, P5 ;  /* 0x0000008add8a7207 */ /* 0x000fe20002800000 */
[----:B0-----:R-:W0:Y:S01]  /*29e0*/  @P4 LDC R232, c[0x0][0x29c] ;  /* 0x0000a700ffe84b82 */ /* 0x001e220000000800 */
[----:B------:R-:W-:Y:S02]  /*29f0*/  SEL R139, R230, R139, P5 ;  /* 0x0000008be68b7207 */ /* 0x000fe40002800000 */
[----:B------:R-:W-:-:S04]  /*2a00*/  ISETP.NE.U32.AND P5, PT, R146, RZ, PT ;  /* 0x000000ff9200720c */ /* 0x000fc80003fa5070 */
[----:B------:R-:W-:Y:S01]  /*2a10*/  ISETP.NE.AND.EX P5, PT, R147, RZ, PT, P5 ;  /* 0x000000ff9300720c */ /* 0x000fe20003fa5350 */
[----:B------:R-:W1:Y:S08]  /*2a20*/  @P4 LDC R223, c[0x0][0x29c] ;  /* 0x0000a700ffdf4b82 */ /* 0x000e700000000800 */
[----:B------:R-:W2:Y:S08]  /*2a30*/  @P4 LDC R234, c[0x0][0x29c] ;  /* 0x0000a700ffea4b82 */ /* 0x000eb00000000800 */
[----:B------:R-:W3:Y:S01]  /*2a40*/  @P5 LDC.64 R144, c[0x0][0x308] ;  /* 0x0000c200ff905b82 */ /* 0x000ee20000000a00 */
[----:B0-----:R-:W-:-:S04]  /*2a50*/  @P4 FMUL.FTZ R151, R151, R232 ;  /* 0x000000e897974220 */ /* 0x001fc80000410000 */
[-C--:B------:R-:W-:Y:S01]  /*2a60*/  @P4 FMUL.FTZ R140, R31, R151.reuse ;  /* 0x000000971f8c4220 */ /* 0x080fe20000410000 */
[----:B-----5:R-:W-:Y:S02]  /*2a70*/  @P4 FFMA.FTZ R76, R132, R151, R76 ;  /* 0x00000097844c4223 */ /* 0x020fe4000001004c */
[----:B------:R-:W0:Y:S01]  /*2a80*/  @P4 LDC R225, c[0x0][0x29c] ;  /* 0x0000a700ffe14b82 */ /* 0x000e220000000800 */
[----:B-1----:R-:W-:-:S04]  /*2a90*/  @P4 FMUL.FTZ R228, R228, R223 ;  /* 0x000000dfe4e44220 */ /* 0x002fc80000410000 */
[-C--:B------:R-:W-:Y:S01]  /*2aa0*/  @P4 FMUL.FTZ R141, R32, R228.reuse ;  /* 0x000000e4208d4220 */ /* 0x080fe20000410000 */
[----:B------:R-:W-:Y:S01]  /*2ab0*/  @P4 FFMA.FTZ R77, R133, R228, R77 ;  /* 0x000000e4854d4223 */ /* 0x000fe2000001004d */
[----:B--2---:R-:W-:-:S04]  /*2ac0*/  @P4 FMUL.FTZ R221, R221, R234 ;  /* 0x000000eadddd4220 */ /* 0x004fc80000410000 */
[-C--:B------:R-:W-:Y:S01]  /*2ad0*/  @P4 FMUL.FTZ R142, R33, R221.reuse ;  /* 0x000000dd218e4220 */ /* 0x080fe20000410000 */
[----:B------:R-:W-:Y:S01]  /*2ae0*/  @P4 FFMA.FTZ R78, R134, R221, R78 ;  /* 0x000000dd864e4223 */ /* 0x000fe2000001004e */
[C---:B---3--:R-:W-:Y:S01]  /*2af0*/  @P5 IMAD.WIDE.U32 R146, R175.reuse, 0x10, R144 ;  /* 0x00000010af925825 */ /* 0x048fe200078e0090 */
[----:B------:R-:W-:Y:S01]  /*2b00*/  IADD3 R175, R175, 0x20, RZ ;  /* 0x00000020afaf7810 */ /* 0x000fe20007ffe0ff */
[----:B------:R-:W1:Y:S03]  /*2b10*/  @P4 LDC.64 R144, c[0x0][0x2f8] ;  /* 0x0000be00ff904b82 */ /* 0x000e660000000a00 */
[----:B------:R2:W-:Y:S01]  /*2b20*/  @P5 STG.E.128 desc[UR4][R146.64], R136 ;  /* 0x0000008892005986 */ /* 0x0005e2000c101d04 */
[----:B0-----:R-:W-:-:S04]  /*2b30*/  @P4 FMUL.FTZ R230, R230, R225 ;  /* 0x000000e1e6e64220 */ /* 0x001fc80000410000 */
[-C--:B------:R-:W-:Y:S01]  /*2b40*/  @P4 FMUL.FTZ R143, R34, R230.reuse ;  /* 0x000000e6228f4220 */ /* 0x080fe20000410000 */
[----:B------:R-:W-:Y:S01]  /*2b50*/  @P4 FFMA.FTZ R79, R135, R230, R79 ;  /* 0x000000e6874f4223 */ /* 0x000fe2000001004f */
[C---:B-1----:R-:W-:Y:S01]  /*2b60*/  @P4 IMAD.WIDE.U32 R144, R149.reuse, 0x10, R144 ;  /* 0x0000001095904825 */ /* 0x042fe200078e0090 */
[----:B------:R-:W-:-:S04]  /*2b70*/  IADD3 R149, R149, 0x20, RZ ;  /* 0x0000002095957810 */ /* 0x000fc80007ffe0ff */
[----:B------:R2:W-:Y:S03]  /*2b80*/  @P4 STG.E.128 desc[UR4][R144.64], R140 ;  /* 0x0000008c90004986 */ /* 0x0005e6000c101d04 */
.L_x_9600:
[----:B------:R-:W-:Y:S05]  /*2b90*/  BSYNC B1 ;  /* 0x0000000000017941 */ /* 0x000fea0003800000 */
.L_x_9599:
[----:B------:R-:W-:Y:S01]  /*2ba0*/  ISETP.NE.AND P5, PT, R172, RZ, PT ;  /* 0x000000ffac00720c */ /* 0x000fe20003fa5270 */
[----:B------:R-:W-:-:S12]  /*2bb0*/  BSSY B1, `(.L_x_9611) ;  /* 0x000005b000017945 */ /* 0x000fd80003800000 */
[----:B------:R-:W-:Y:S05]  /*2bc0*/  @!P5 BRA `(.L_x_9612) ;  /* 0x000000040064d947 */ /* 0x000fea0003800000 */
[----:B--2---:R-:W1:Y:S01]  /*2bd0*/  @!P3 LDC.64 R144, c[0x0][0x2c8] ;  /* 0x0000b200ff90bb82 */ /* 0x004e620000000a00 */
[----:B------:R-:W-:Y:S01]  /*2be0*/  ISETP.NE.AND P5, PT, R6, RZ, PT ;  /* 0x000000ff0600720c */ /* 0x000fe20003fa5270 */
[----:B------:R-:W-:Y:S03]  /*2bf0*/  BSSY B2, `(.L_x_9613) ;  /* 0x000000e000027945 */ /* 0x000fe60003800000 */
[----:B------:R-:W-:Y:S02]  /*2c00*/  FSEL R223, R150, RZ, !P5 ;  /* 0x000000ff96df7208 */ /* 0x000fe40006800000 */
        /* <DEDUP_REMOVED lines=12> */
.L_x_9614:
[----:B------:R-:W-:Y:S05]  /*2cd0*/  BSYNC B2 ;  /* 0x0000000000027941 */ /* 0x000fea0003800000 */
.L_x_9613:
        /* <DEDUP_REMOVED lines=11> */
.L_x_9616:
[----:B------:R-:W-:Y:S05]  /*2d90*/  BSYNC B2 ;  /* 0x0000000000027941 */ /* 0x000fea0003800000 */
.L_x_9615:
        /* <DEDUP_REMOVED lines=11> */
.L_x_9618:
[----:B------:R-:W-:Y:S05]  /*2e50*/  BSYNC B2 ;  /* 0x0000000000027941 */ /* 0x000fea0003800000 */
.L_x_9617:
        /* <DEDUP_REMOVED lines=16> */
.L_x_9620:
[----:B------:R-:W-:Y:S05]  /*2f60*/  BSYNC B2 ;  /* 0x0000000000027941 */ /* 0x000fea0003800000 */
.L_x_9619:
[----:B------:R-:W0:Y:S01]  /*2f70*/  @P4 LDC.64 R144, c[0x0][0x220] ;  /* 0x00008800ff904b82 */ /* 0x000e220000000a00 */
[----:B------:R-:W-:Y:S02]  /*2f80*/  SEL R138, R221, R138, P5 ;  /* 0x0000008add8a7207 */ /* 0x000fe40002800000 */
[----:B------:R-:W-:-:S05]  /*2f90*/  SEL R139, R232, R139, P5 ;  /* 0x0000008be88b7207 */ /* 0x000fca0002800000 */
[----:B------:R-:W1:Y:S08]  /*2fa0*/  @P4 LDC R234, c[0x0][0x29c] ;  /* 0x0000a700ffea4b82 */ /* 0x000e700000000800 */
[----:B------:R-:W2:Y:S01]  /*2fb0*/  @P4 LDC R223, c[0x0][0x29c] ;  /* 0x0000a700ffdf4b82 */ /* 0x000ea20000000800 */
[----:B0-----:R-:W-:-:S07]  /*2fc0*/  @P4 IMAD.WIDE.U32 R144, R149, 0x10, R144 ;  /* 0x0000001095904825 */ /* 0x001fce00078e0090 */
[----:B------:R-:W0:Y:S01]  /*2fd0*/  @P4 LDC R236, c[0x0][0x29c] ;  /* 0x0000a700ffec4b82 */ /* 0x000e220000000800 */
[----:B------:R3:W4:Y:S01]  /*2fe0*/  @P4 LDG.E.128 R132, desc[UR4][R144.64] ;  /* 0x0000000490844981 */ /* 0x000722000c1e1d00 */
[----:B------:R-:W-:Y:S01]  /*2ff0*/  ISETP.NE.U32.AND P5, PT, R146, RZ, PT ;  /* 0x000000ff9200720c */ /* 0x000fe20003fa5070 */
[----:B-1----:R-:W-:-:S05]  /*3000*/  @P4 FMUL.FTZ R151, R151, R234 ;  /* 0x000000ea97974220 */ /* 0x002fca0000410000 */
[----:B------:R-:W1:Y:S01]  /*3010*/  @P4 LDC R225, c[0x0][0x29c] ;  /* 0x0000a700ffe14b82 */ /* 0x000e620000000800 */
[----:B------:R-:W-:Y:S01]  /*3020*/  ISETP.NE.AND.EX P5, PT, R147, RZ, PT, P5 ;  /* 0x000000ff9300720c */ /* 0x000fe20003fa5350 */
[----:B------:R-:W-:Y:S01]  /*3030*/  @P4 FMUL.FTZ R140, R35, R151 ;  /* 0x00000097238c4220 */ /* 0x000fe20000410000 */
[----:B--2---:R-:W-:-:S04]  /*3040*/  @P4 FMUL.FTZ R230, R230, R223 ;  /* 0x000000dfe6e64220 */ /* 0x004fc80000410000 */
[----:B------:R-:W-:-:S07]  /*3050*/  @P4 FMUL.FTZ R141, R152, R230 ;  /* 0x000000e6988d4220 */ /* 0x000fce0000410000 */
[----:B------:R-:W2:Y:S01]  /*3060*/  @P5 LDC.64 R146, c[0x0][0x308] ;  /* 0x0000c200ff925b82 */ /* 0x000ea20000000a00 */
[----:B0-----:R-:W-:-:S04]  /*3070*/  @P4 FMUL.FTZ R221, R221, R236 ;  /* 0x000000ecdddd4220 */ /* 0x001fc80000410000 */
[----:B------:R-:W-:Y:S01]  /*3080*/  @P4 FMUL.FTZ R142, R153, R221 ;  /* 0x000000dd998e4220 */ /* 0x000fe20000410000 */
[----:B-1----:R-:W-:-:S04]  /*3090*/  @P4 FMUL.FTZ R232, R232, R225 ;  /* 0x000000e1e8e84220 */ /* 0x002fc80000410000 */
[----:B------:R-:W-:Y:S01]  /*30a0*/  @P4 FMUL.FTZ R143, R154, R232 ;  /* 0x000000e89a8f4220 */ /* 0x000fe20000410000 */
[C---:B--2---:R-:W-:Y:S01]  /*30b0*/  @P5 IMAD.WIDE.U32 R228, R175.reuse, 0x10, R146 ;  /* 0x00000010afe45825 */ /* 0x044fe200078e0092 */
[----:B------:R-:W-:Y:S01]  /*30c0*/  IADD3 R175, R175, 0x20, RZ ;  /* 0x00000020afaf7810 */ /* 0x000fe20007ffe0ff */
[----:B------:R-:W3:Y:S03]  /*30d0*/  @P4 LDC.64 R146, c[0x0][0x2f8] ;  /* 0x0000be00ff924b82 */ /* 0x000ee60000000a00 */
[----:B------:R1:W-:Y:S01]  /*30e0*/  @P5 STG.E.128 desc[UR4][R228.64], R136 ;  /* 0x00000088e4005986 */ /* 0x0003e2000c101d04 */
[C---:B---3--:R-:W-:Y:S01]  /*30f0*/  @P4 IMAD.WIDE.U32 R144, R149.reuse, 0x10, R146 ;  /* 0x0000001095904825 */ /* 0x048fe200078e0092 */
[----:B------:R-:W-:-:S04]  /*3100*/  IADD3 R149, R149, 0x20, RZ ;  /* 0x0000002095957810 */ /* 0x000fc80007ffe0ff */
[----:B------:R1:W-:Y:S01]  /*3110*/  @P4 STG.E.128 desc[UR4][R144.64], R140 ;  /* 0x0000008c90004986 */ /* 0x0003e2000c101d04 */
[----:B----4-:R-:W-:Y:S01]  /*3120*/  @P4 FFMA.FTZ R80, R132, R151, R80 ;  /* 0x0000009784504223 */ /* 0x010fe20000010050 */
[----:B------:R-:W-:Y:S01]  /*3130*/  @P4 FFMA.FTZ R81, R133, R230, R81 ;  /* 0x000000e685514223 */ /* 0x000fe20000010051 */
[----:B------:R-:W-:Y:S01]  /*3140*/  @P4 FFMA.FTZ R82, R134, R221, R82 ;  /* 0x000000dd86524223 */ /* 0x000fe20000010052 */
[----:B-1----:R-:W-:-:S07]  /*3150*/  @P4 FFMA.FTZ R83, R135, R232, R83 ;  /* 0x000000e887534223 */ /* 0x002fce0000010053 */
.L_x_9612:
[----:B------:R-:W-:Y:S05]  /*3160*/  BSYNC B1 ;  /* 0x0000000000017941 */ /* 0x000fea0003800000 */
.L_x_9611:
[----:B------:R-:W-:Y:S04]  /*3170*/  BSSY B1, `(.L_x_9621) ;  /* 0x000005b000017945 */ /* 0x000fe80003800000 */
        /* <DEDUP_REMOVED lines=17> */
.L_x_9624:
[----:B------:R-:W-:Y:S05]  /*3290*/  BSYNC B2 ;  /* 0x0000000000027941 */ /* 0x000fea0003800000 */
.L_x_9623:
        /* <DEDUP_REMOVED lines=11> */
.L_x_9626:
[----:B------:R-:W-:Y:S05]  /*3350*/  BSYNC B2 ;  /* 0x0000000000027941 */ /* 0x000fea0003800000 */
.L_x_9625:
        /* <DEDUP_REMOVED lines=11> */
.L_x_9628:
[----:B------:R-:W-:Y:S05]  /*3410*/  BSYNC B2 ;  /* 0x0000000000027941 */ /* 0x000fea0003800000 */
.L_x_9627:
        /* <DEDUP_REMOVED lines=16> */
.L_x_9630:
[----:B------:R-:W-:Y:S05]  /*3520*/  BSYNC B2 ;  /* 0x0000000000027941 */ /* 0x000fea0003800000 */
.L_x_9629:
        /* <DEDUP_REMOVED lines=13> */
[----:B--2---:R-:W-:-:S05]  /*3600*/  @P4 FMUL.FTZ R230, R230, R223 ;  /* 0x000000dfe6e64220 */ /* 0x004fca0000410000 */
[----:B------:R-:W3:Y:S01]  /*3610*/  @P4 LDC.64 R146, c[0x0][0x2f8] ;  /* 0x0000be00ff924b82 */ /* 0x000ee20000000a00 */
[----:B------:R-:W-:-:S07]  /*3620*/  @P4 FMUL.FTZ R141, R156, R230 ;  /* 0x000000e69c8d4220 */ /* 0x000fce0000410000 */
[----:B------:R-:W2:Y:S01]  /*3630*/  @P5 LDC.64 R228, c[0x0][0x308] ;  /* 0x0000c200ffe45b82 */ /* 0x000ea20000000a00 */
[----:B0-----:R-:W-:-:S04]  /*3640*/  @P4 FMUL.FTZ R221, R221, R236 ;  /* 0x000000ecdddd4220 */ /* 0x001fc80000410000 */
[----:B------:R-:W-:Y:S01]  /*3650*/  @P4 FMUL.FTZ R142, R157, R221 ;  /* 0x000000dd9d8e4220 */ /* 0x000fe20000410000 */
[----:B-1----:R-:W-:-:S04]  /*3660*/  @P4 FMUL.FTZ R232, R232, R225 ;  /* 0x000000e1e8e84220 */ /* 0x002fc80000410000 */
[----:B------:R-:W-:Y:S01]  /*3670*/  @P4 FMUL.FTZ R143, R158, R232 ;  /* 0x000000e89e8f4220 */ /* 0x000fe20000410000 */
[C---:B---3--:R-:W-:Y:S01]  /*3680*/  @P4 IMAD.WIDE.U32 R144, R149.reuse, 0x10, R146 ;  /* 0x0000001095904825 */ /* 0x048fe200078e0092 */
[----:B------:R-:W-:-:S03]  /*3690*/  IADD3 R149, R149, 0x20, RZ ;  /* 0x0000002095957810 */ /* 0x000fc60007ffe0ff */
[C---:B--2---:R-:W-:Y:S01]  /*36a0*/  @P5 IMAD.WIDE.U32 R228, R175.reuse, 0x10, R228 ;  /* 0x00000010afe45825 */ /* 0x044fe200078e00e4 */
[----:B------:R-:W-:-:S04]  /*36b0*/  IADD3 R175, R175, 0x20, RZ ;  /* 0x00000020afaf7810 */ /* 0x000fc80007ffe0ff */
[----:B------:R1:W-:Y:S04]  /*36c0*/  @P5 STG.E.128 desc[UR4][R228.64], R136 ;  /* 0x00000088e4005986 */ /* 0x0003e8000c101d04 */
[----:B------:R1:W-:Y:S01]  /*36d0*/  @P4 STG.E.128 desc[UR4][R144.64], R140 ;  /* 0x0000008c90004986 */ /* 0x0003e2000c101d04 */
[----:B----4-:R-:W-:Y:S01]  /*36e0*/  @P4 FFMA.FTZ R84, R132, R151, R84 ;  /* 0x0000009784544223 */ /* 0x010fe20000010054 */
[----:B------:R-:W-:Y:S01]  /*36f0*/  @P4 FFMA.FTZ R85, R133, R230, R85 ;  /* 0x000000e685554223 */ /* 0x000fe20000010055 */
[----:B------:R-:W-:Y:S01]  /*3700*/  @P4 FFMA.FTZ R86, R134, R221, R86 ;  /* 0x000000dd86564223 */ /* 0x000fe20000010056 */
[----:B-1----:R-:W-:-:S07]  /*3710*/  @P4 FFMA.FTZ R87, R135, R232, R87 ;  /* 0x000000e887574223 */ /* 0x002fce0000010057 */
.L_x_9622:
[----:B------:R-:W-:Y:S05]  /*3720*/  BSYNC B1 ;  /* 0x0000000000017941 */ /* 0x000fea0003800000 */
.L_x_9621:
        /* <DEDUP_REMOVED lines=18> */
.L_x_9634:
[----:B------:R-:W-:Y:S05]  /*3850*/  BSYNC B2 ;  /* 0x0000000000027941 */ /* 0x000fea0003800000 */
.L_x_9633:
        /* <DEDUP_REMOVED lines=11> */
.L_x_9636:
[----:B------:R-:W-:Y:S05]  /*3910*/  BSYNC B2 ;  /* 0x0000000000027941 */ /* 0x000fea0003800000 */
.L_x_9635:
        /* <DEDUP_REMOVED lines=11> */
.L_x_9638:
[----:B------:R-:W-:Y:S05]  /*39d0*/  BSYNC B2 ;  /* 0x0000000000027941 */ /* 0x000fea0003800000 */
.L_x_9637:
        /* <DEDUP_REMOVED lines=16> */
.L_x_9640:
[----:B------:R-:W-:Y:S05]  /*3ae0*/  BSYNC B2 ;  /* 0x0000000000027941 */ /* 0x000fea0003800000 */
.L_x_9639:
        /* <DEDUP_REMOVED lines=31> */
.L_x_9632:
[----:B------:R-:W-:Y:S05]  /*3ce0*/  BSYNC B1 ;  /* 0x0000000000017941 */ /* 0x000fea0003800000 */
.L_x_9631:
        /* <DEDUP_REMOVED lines=18> */
.L_x_9644:
[----:B------:R-:W-:Y:S05]  /*3e10*/  BSYNC B2 ;  /* 0x0000000000027941 */ /* 0x000fea0003800000 */
.L_x_9643:
        /* <DEDUP_REMOVED lines=11> */
.L_x_9646:
[----:B------:R-:W-:Y:S05]  /*3ed0*/  BSYNC B2 ;  /* 0x0000000000027941 */ /* 0x000fea0003800000 */
.L_x_9645:
        /* <DEDUP_REMOVED lines=11> */
.L_x_9648:
[----:B------:R-:W-:Y:S05]  /*3f90*/  BSYNC B2 ;  /* 0x0000000000027941 */ /* 0x000fea0003800000 */
.L_x_9647:
        /* <DEDUP_REMOVED lines=16> */
.L_x_9650:
[----:B------:R-:W-:Y:S05]  /*40a0*/  BSYNC B2 ;  /* 0x0000000000027941 */ /* 0x000fea0003800000 */
.L_x_9649:
        /* <DEDUP_REMOVED lines=31> */
.L_x_9642:
[----:B------:R-:W-:Y:S05]  /*42a0*/  BSYNC B1 ;  /* 0x0000000000017941 */ /* 0x000fea0003800000 */
.L_x_9641:
        /* <DEDUP_REMOVED lines=19> */
.L_x_9654:
[----:B------:R-:W-:Y:S05]  /*43e0*/  BSYNC B2 ;  /* 0x0000000000027941 */ /* 0x000fea0003800000 */
.L_x_9653:
        /* <DEDUP_REMOVED lines=11> */
.L_x_9656:
[----:B------:R-:W-:Y:S05]  /*44a0*/  BSYNC B2 ;  /* 0x0000000000027941 */ /* 0x000fea0003800000 */
.L_x_9655:
        /* <DEDUP_REMOVED lines=11> */
.L_x_9658:
[----:B------:R-:W-:Y:S05]  /*4560*/  BSYNC B2 ;  /* 0x0000000000027941 */ /* 0x000fea0003800000 */
.L_x_9657:
        /* <DEDUP_REMOVED lines=16> */
.L_x_9660:
[----:B------:R-:W-:Y:S05]  /*4670*/  BSYNC B2 ;  /* 0x0000000000027941 */ /* 0x000fea0003800000 */
.L_x_9659:
[----:B------:R-:W1:Y:S01]  /*4680*/  @P4 LDC.64 R144, c[0x0][0x220] ;  /* 0x00008800ff904b82 */ /* 0x000e620000000a00 */
[----:B------:R-:W-:Y:S02]  /*4690*/  ISETP.NE.U32.AND P3, PT, R146, RZ, PT ;  /* 0x000000ff9200720c */ /* 0x000fe40003f65070 */
[----:B------:R-:W-:Y:S02]  /*46a0*/  SEL R138, R223, R138, P5 ;  /* 0x0000008adf8a7207 */ /* 0x000fe40002800000 */
[----:B------:R-:W-:-:S03]  /*46b0*/  SEL R139, R230, R139, P5 ;  /* 0x0000008be68b7207 */ /* 0x000fc60002800000 */
[----:B------:R-:W2:Y:S08]  /*46c0*/  @P4 LDC R148, c[0x0][0x29c] ;  /* 0x0000a700ff944b82 */ /* 0x000eb00000000800 */
[----:B------:R-:W3:Y:S01]  /*46d0*/  @P4 LDC R176, c[0x0][0x29c] ;  /* 0x0000a700ffb04b82 */ /* 0x000ee20000000800 */
[----:B-1----:R-:W-:-:S07]  /*46e0*/  @P4 IMAD.WIDE.U32 R144, R149, 0x10, R144 ;  /* 0x0000001095904825 */ /* 0x002fce00078e0090 */
[----:B------:R-:W1:Y:S01]  /*46f0*/  @P4 LDC R225, c[0x0][0x29c] ;  /* 0x0000a700ffe14b82 */ /* 0x000e620000000800 */
[----:B------:R-:W4:Y:S01]  /*4700*/  @P4 LDG.E.128 R132, desc[UR4][R144.64] ;  /* 0x0000000490844981 */ /* 0x000f22000c1e1d00 */
[----:B------:R-:W-:Y:S01]  /*4710*/  ISETP.NE.AND.EX P3, PT, R147, RZ, PT, P3 ;  /* 0x000000ff9300720c */ /* 0x000fe20003f65330 */
[----:B--2---:R-:W-:-:S04]  /*4720*/  @P4 FMUL.FTZ R221, R221, R148 ;  /* 0x00000094dddd4220 */ /* 0x004fc80000410000 */
[----:B------:R-:W-:Y:S01]  /*4730*/  @P4 FMUL.FTZ R140, R167, R221 ;  /* 0x000000dda78c4220 */ /* 0x000fe20000410000 */
[----:B---3--:R-:W-:-:S07]  /*4740*/  @P4 FMUL.FTZ R223, R223, R176 ;  /* 0x000000b0dfdf4220 */ /* 0x008fce0000410000 */
[----:B------:R-:W2:Y:S01]  /*4750*/  @P3 LDC.64 R146, c[0x0][0x308] ;  /* 0x0000c200ff923b82 */ /* 0x000ea20000000a00 */
[----:B------:R-:W-:Y:S01]  /*4760*/  @P4 FMUL.FTZ R142, R169, R223 ;  /* 0x000000dfa98e4220 */ /* 0x000fe20000410000 */
[----:B-1----:R-:W-:-:S04]  /*4770*/  @P4 FMUL.FTZ R230, R230, R225 ;  /* 0x000000e1e6e64220 */ /* 0x002fc80000410000 */
[----:B------:R-:W-:Y:S01]  /*4780*/  @P4 FMUL.FTZ R143, R170, R230 ;  /* 0x000000e6aa8f4220 */ /* 0x000fe20000410000 */
[----:B--2---:R-:W-:Y:S02]  /*4790*/  @P3 IMAD.WIDE.U32 R150, R175, 0x10, R146 ;  /* 0x00000010af963825 */ /* 0x004fe400078e0092 */
[----:B------:R-:W1:Y:S03]  /*47a0*/  @P4 LDC R175, c[0x0][0x29c] ;  /* 0x0000a700ffaf4b82 */ /* 0x000e660000000800 */
[----:B------:R3:W-:Y:S05]  /*47b0*/  @P3 STG.E.128 desc[UR4][R150.64], R136 ;  /* 0x0000008896003986 */ /* 0x0007ea000c101d04 */
[----:B------:R-:W2:Y:S01]  /*47c0*/  @P4 LDC.64 R146, c[0x0][0x2f8] ;  /* 0x0000be00ff924b82 */ /* 0x000ea20000000a00 */
[----:B-1----:R-:W-:-:S04]  /*47d0*/  @P4 FMUL.FTZ R228, R228, R175 ;  /* 0x000000afe4e44220 */ /* 0x002fc80000410000 */
[----:B------:R-:W-:Y:S01]  /*47e0*/  @P4 FMUL.FTZ R141, R168, R228 ;  /* 0x000000e4a88d4220 */ /* 0x000fe20000410000 */
[----:B--2---:R-:W-:-:S05]  /*47f0*/  @P4 IMAD.WIDE.U32 R146, R149, 0x10, R146 ;  /* 0x0000001095924825 */ /* 0x004fca00078e0092 */
[----:B------:R3:W-:Y:S01]  /*4800*/  @P4 STG.E.128 desc[UR4][R146.64], R140 ;  /* 0x0000008c92004986 */ /* 0x0007e2000c101d04 */
[----:B----4-:R-:W-:Y:S01]  /*4810*/  @P4 FFMA.FTZ R96, R132, R221, R96 ;  /* 0x000000dd84604223 */ /* 0x010fe20000010060 */
[----:B------:R-:W-:Y:S01]  /*4820*/  @P4 FFMA.FTZ R97, R133, R228, R97 ;  /* 0x000000e485614223 */ /* 0x000fe20000010061 */
[----:B------:R-:W-:Y:S01]  /*4830*/  @P4 FFMA.FTZ R98, R134, R223, R98 ;  /* 0x000000df86624223 */ /* 0x000fe20000010062 */
[----:B---3--:R-:W-:-:S07]  /*4840*/  @P4 FFMA.FTZ R99, R135, R230, R99 ;  /* 0x000000e687634223 */ /* 0x008fce0000010063 */
.L_x_9652:
[----:B------:R-:W-:Y:S05]  /*4850*/  BSYNC B1 ;  /* 0x0000000000017941 */ /* 0x000fea0003800000 */
.L_x_9651:
[----:B--2---:R-:W1:Y:S02]  /*4860*/  LDC.64 R144, c[0x0][0x210] ;  /* 0x00008400ff907b82 */ /* 0x004e640000000a00 */
[----:B-1----:R-:W-:-:S04]  /*4870*/  LEA R0, R144, R0, 0x2 ;  /* 0x0000000090007211 */ /* 0x002fc800078e10ff */
[----:B------:R-:W-:-:S13]  /*4880*/  ISETP.GE.AND P3, PT, R0, R145, PT ;  /* 0x000000910000720c */ /* 0x000fda0003f66270 */
[----:B------:R-:W-:Y:S05]  /*4890*/  @!P3 BRA `(.L_x_9661) ;  /* 0xffffffc40024b947 */ /* 0x000fea000383ffff */
.L_x_9569:
[----:B------:R-:W-:Y:S05]  /*48a0*/  BSYNC B0 ;  /* 0x0000000000007941 */ /* 0x000fea0003800000 */
.L_x_9568:
[----:B------:R-:W1:Y:S01]  /*48b0*/  S2R R3, SR_CgaCtaId ;  /* 0x0000000000037919 */ /* 0x000e620000008800 */
[----:B-----5:R-:W-:Y:S01]  /*48c0*/  SHF.R.U32.HI R7, RZ, 0x5, R2 ;  /* 0x00000005ff077819 */ /* 0x020fe20000011602 */
        /* <DEDUP_REMOVED lines=155> */
[C---:B------:R-:W-:Y:S02]  /*5280*/  SHF.L.U64.HI R21, R26.reuse, 0x2, R5 ;  /* 0x000000021a157819 */ /* 0x040fe40000010205 */
[----:B------:R-:W2:Y:S01]  /*5290*/  LDS R51, [R3+0x1800] ;  /* 0x0018000003337984 */ /* 0x000ea20000000800 */
[----:B------:R-:W-:Y:S01]  /*52a0*/  SHF.L.U32 R5, R26, 0x2, RZ ;  /* 0x000000021a057819 */ /* 0x000fe200000006ff */
[----:B---3--:R-:W-:Y:S02]  /*52b0*/  FADD.FTZ R24, R24, R49 ;  /* 0x0000003118187221 */ /* 0x008fe40000010000 */
[----:B------:R-:W3:Y:S01]  /*52c0*/  LDS R57, [R3+0x2e00] ;  /* 0x002e000003397984 */ /* 0x000ee20000000800 */
[----:B------:R-:W-:Y:S01]  /*52d0*/  IADD3 R14, P6, R5, UR6, RZ ;  /* 0x00000006050e7c10 */ /* 0x000fe2000ffde0ff */
[----:B----4-:R-:W-:-:S02]  /*52e0*/  FADD.FTZ R24, R24, R53 ;  /* 0x0000003518187221 */ /* 0x010fc40000010000 */
        /* <DEDUP_REMOVED lines=45> */
.L_x_9663:
[----:B------:R-:W-:Y:S05]  /*55c0*/  BSYNC B0 ;  /* 0x0000000000007941 */ /* 0x000fea0003800000 */
.L_x_9662:
        /* <DEDUP_REMOVED lines=17> */
.L_x_9665:
[----:B------:R-:W-:Y:S05]  /*56e0*/  BSYNC B0 ;  /* 0x0000000000007941 */ /* 0x000fea0003800000 */
.L_x_9664:
        /* <DEDUP_REMOVED lines=17> */
.L_x_9667:
[----:B------:R-:W-:Y:S05]  /*5800*/  BSYNC B0 ;  /* 0x0000000000007941 */ /* 0x000fea0003800000 */
.L_x_9666:
        /* <DEDUP_REMOVED lines=17> */
.L_x_9669:
[----:B------:R-:W-:Y:S05]  /*5920*/  BSYNC B0 ;  /* 0x0000000000007941 */ /* 0x000fea0003800000 */
.L_x_9668:
        /* <DEDUP_REMOVED lines=17> */
.L_x_9671:
[----:B------:R-:W-:Y:S05]  /*5a40*/  BSYNC B0 ;  /* 0x0000000000007941 */ /* 0x000fea0003800000 */
.L_x_9670:
        /* <DEDUP_REMOVED lines=10> */
.L_x_9598:
[----:B------:R-:W-:Y:S01]  /*5af0*/  HFMA2.MMA R229, -RZ, RZ, 0, 5.9604644775390625e-08 ;  /* 0x00000001ffe57435 */ /* 0x000fe200000001ff */
[----:B------:R-:W-:Y:S01]  /*5b00*/  BSSY B1, `(.L_x_9672) ;  /* 0x0000007000017945 */ /* 0x000fe20003800000 */
[----:B------:R-:W-:Y:S02]  /*5b10*/  MOV R230, R227 ;  /* 0x000000e300e67202 */ /* 0x000fe40000000f00 */
[----:B0-----:R-:W-:Y:S02]  /*5b20*/  MOV R232, 0x1f ;  /* 0x0000001f00e87802 */ /* 0x001fe40000000f00 */
[----:B------:R-:W-:-:S07]  /*5b30*/  MOV R223, 0xffffffff ;  /* 0xffffffff00df7802 */ /* 0x000fce0000000f00 */
[----:B-----5:R-:W-:Y:S05]  /*5b40*/  WARPSYNC.COLLECTIVE R223, `(.L_x_9673) ;  /* 0x00000000df087348 */ /* 0x020fea0003c00000 */
[----:B-----5:R0:W1:Y:S02]  /*5b50*/  SHFL.BFLY P4, R225, R230, R229, R232 ;  /* 0x0c0000e5e6e17389 */ /* 0x02006400000800e8 */
[----:B01----:R-:W-:Y:S01]  /*5b60*/  ENDCOLLECTIVE ;  /* 0x000000000000791b */ /* 0x003fe20003800000 */
.L_x_9673:
[----:B------:R-:W-:Y:S05]  /*5b70*/  BSYNC B1 ;  /* 0x0000000000017941 */ /* 0x000fea0003800000 */
.L_x_9672:
        /* <DEDUP_REMOVED lines=8> */
.L_x_9674:
[----:B------:R-:W-:Y:S01]  /*5c00*/  FADD.FTZ R144, R144, R227 ;  /* 0x000000e390907221 */ /* 0x000fe20000010000 */
[----:B------:R-:W-:-:S04]  /*5c10*/  HFMA2.MMA R229, -RZ, RZ, 0, 1.1920928955078125e-07 ;  /* 0x00000002ffe57435 */ /* 0x000fc800000001ff */
[----:B------:R-:W-:Y:S02]  /*5c20*/  MOV R230, R144 ;  /* 0x0000009000e67202 */ /* 0x000fe40000000f00 */
[----:B------:R-:W-:-:S07]  /*5c30*/  MOV R145, R225 ;  /* 0x000000e100917202 */ /* 0x000fce0000000f00 */
[----:B------:R-:W-:Y:S05]  /*5c40*/  WARPSYNC.COLLECTIVE R223, `(.L_x_9675) ;  /* 0x00000000df087348 */ /* 0x000fea0003c00000 */
[----:B------:R0:W1:Y:S02]  /*5c50*/  SHFL.BFLY P4, R225, R230, R229, R232 ;  /* 0x0c0000e5e6e17389 */ /* 0x00006400000800e8 */
[----:B01----:R-:W-:Y:S01]  /*5c60*/  ENDCOLLECTIVE ;  /* 0x000000000000791b */ /* 0x003fe20003800000 */
.L_x_9675:
[----:B------:R-:W-:-:S05]  /*5c70*/  FADD.FTZ R145, R145, R228 ;  /* 0x000000e491917221 */ /* 0x000fca0000010000 */
[----:B------:R-:W-:Y:S02]  /*5c80*/  MOV R230, R145 ;  /* 0x0000009100e67202 */ /* 0x000fe40000000f00 */
[----:B------:R-:W-:-:S07]  /*5c90*/  MOV R147, R225 ;  /* 0x000000e100937202 */ /* 0x000fce0000000f00 */
[----:B------:R-:W-:Y:S05]  /*5ca0*/  WARPSYNC.COLLECTIVE R223, `(.L_x_9676) ;  /* 0x00000000df087348 */ /* 0x000fea0003c00000 */
[----:B------:R0:W1:Y:S02]  /*5cb0*/  SHFL.BFLY P4, R225, R230, R229, R232 ;  /* 0x0c0000e5e6e17389 */ /* 0x00006400000800e8 */
[----:B01----:R-:W-:Y:S01]  /*5cc0*/  ENDCOLLECTIVE ;  /* 0x000000000000791b */ /* 0x003fe20003800000 */
.L_x_9676:
[----:B------:R-:W-:Y:S01]  /*5cd0*/  FADD.FTZ R147, R144, R147 ;  /* 0x0000009390937221 */ /* 0x000fe20000010000 */
[----:B------:R-:W-:-:S04]  /*5ce0*/  HFMA2.MMA R229, -RZ, RZ, 0, 2.384185791015625e-07 ;  /* 0x00000004ffe57435 */ /* 0x000fc800000001ff */
[----:B------:R-:W-:Y:S02]  /*5cf0*/  MOV R230, R147 ;  /* 0x0000009300e67202 */ /* 0x000fe40000000f00 */
[----:B------:R-:W-:-:S07]  /*5d00*/  MOV R146, R225 ;  /* 0x000000e100927202 */ /* 0x000fce0000000f00 */
[----:B------:R-:W-:Y:S05]  /*5d10*/  WARPSYNC.COLLECTIVE R223, `(.L_x_9677) ;  /* 0x00000000df087348 */ /* 0x000fea0003c00000 */
[----:B------:R0:W1:Y:S02]  /*5d20*/  SHFL.BFLY P4, R225, R230, R229, R232 ;  /* 0x0c0000e5e6e17389 */ /* 0x00006400000800e8 */
[----:B01----:R-:W-:Y:S01]  /*5d30*/  ENDCOLLECTIVE ;  /* 0x000000000000791b */ /* 0x003fe20003800000 */
.L_x_9677:
[----:B------:R-:W-:-:S05]  /*5d40*/  FADD.FTZ R146, R145, R146 ;  /* 0x0000009291927221 */ /* 0x000fca0000010000 */
[----:B------:R-:W-:Y:S02]  /*5d50*/  MOV R230, R146 ;  /* 0x0000009200e67202 */ /* 0x000fe40000000f00 */
[----:B------:R-:W-:-:S07]  /*5d60*/  MOV R148, R225 ;  /* 0x000000e100947202 */ /* 0x000fce0000000f00 */
[----:B------:R-:W-:Y:S05]  /*5d70*/  WARPSYNC.COLLECTIVE R223, `(.L_x_9678) ;  /* 0x00000000df087348 */ /* 0x000fea0003c00000 */
[----:B------:R0:W1:Y:S02]  /*5d80*/  SHFL.BFLY P4, R225, R230, R229, R232 ;  /* 0x0c0000e5e6e17389 */ /* 0x00006400000800e8 */
[----:B01----:R-:W-:Y:S01]  /*5d90*/  ENDCOLLECTIVE ;  /* 0x000000000000791b */ /* 0x003fe20003800000 */
.L_x_9678:
[----:B------:R-:W-:Y:S01]  /*5da0*/  FADD.FTZ R148, R147, R148 ;  /* 0x0000009493947221 */ /* 0x000fe20000010000 */
[----:B------:R-:W-:-:S04]  /*5db0*/  HFMA2.MMA R229, -RZ, RZ, 0, 4.76837158203125e-07 ;  /* 0x00000008ffe57435 */ /* 0x000fc800000001ff */
[----:B------:R-:W-:Y:S02]  /*5dc0*/  MOV R230, R148 ;  /* 0x0000009400e67202 */ /* 0x000fe40000000f00 */
[----:B------:R-:W-:-:S07]  /*5dd0*/  MOV R149, R225 ;  /* 0x000000e100957202 */ /* 0x000fce0000000f00 */
[----:B------:R-:W-:Y:S05]  /*5de0*/  WARPSYNC.COLLECTIVE R223, `(.L_x_9679) ;  /* 0x00000000df087348 */ /* 0x000fea0003c00000 */
[----:B------:R0:W1:Y:S02]  /*5df0*/  SHFL.BFLY P4, R225, R230, R229, R232 ;  /* 0x0c0000e5e6e17389 */ /* 0x00006400000800e8 */
[----:B01----:R-:W-:Y:S01]  /*5e00*/  ENDCOLLECTIVE ;  /* 0x000000000000791b */ /* 0x003fe20003800000 */
.L_x_9679:
[----:B------:R-:W-:-:S05]  /*5e10*/  FADD.FTZ R149, R146, R149 ;  /* 0x0000009592957221 */ /* 0x000fca0000010000 */
[----:B------:R-:W-:Y:S02]  /*5e20*/  MOV R230, R149 ;  /* 0x0000009500e67202 */ /* 0x000fe40000000f00 */
[----:B------:R-:W-:-:S07]  /*5e30*/  MOV R151, R225 ;  /* 0x000000e100977202 */ /* 0x000fce0000000f00 */
[----:B------:R-:W-:Y:S05]  /*5e40*/  WARPSYNC.COLLECTIVE R223, `(.L_x_9680) ;  /* 0x00000000df087348 */ /* 0x000fea0003c00000 */
[----:B------:R0:W1:Y:S02]  /*5e50*/  SHFL.BFLY P4, R225, R230, R229, R232 ;  /* 0x0c0000e5e6e17389 */ /* 0x00006400000800e8 */
[----:B01----:R-:W-:Y:S01]  /*5e60*/  ENDCOLLECTIVE ;  /* 0x000000000000791b */ /* 0x003fe20003800000 */
.L_x_9680:
[----:B------:R-:W-:Y:S01]  /*5e70*/  FADD.FTZ R151, R148, R151 ;  /* 0x0000009794977221 */ /* 0x000fe20000010000 */
[----:B------:R-:W-:-:S04]  /*5e80*/  HFMA2.MMA R229, -RZ, RZ, 0, 9.5367431640625e-07 ;  /* 0x00000010ffe57435 */ /* 0x000fc800000001ff */
[----:B------:R-:W-:Y:S02]  /*5e90*/  MOV R230, R151 ;  /* 0x0000009700e67202 */ /* 0x000fe40000000f00 */
[----:B------:R-:W-:-:S07]  /*5ea0*/  MOV R150, R225 ;  /* 0x000000e100967202 */ /* 0x000fce0000000f00 */
[----:B------:R-:W-:Y:S05]  /*5eb0*/  WARPSYNC.COLLECTIVE R223, `(.L_x_9681) ;  /* 0x00000000df087348 */ /* 0x000fea0003c00000 */
[----:B------:R0:W1:Y:S02]  /*5ec0*/  SHFL.BFLY P4, R225, R230, R229, R232 ;  /* 0x0c0000e5e6e17389 */ /* 0x00006400000800e8 */
[----:B01----:R-:W-:Y:S01]  /*5ed0*/  ENDCOLLECTIVE ;  /* 0x000000000000791b */ /* 0x003fe20003800000 */
.L_x_9681:
[----:B------:R-:W-:-:S05]  /*5ee0*/  FADD.FTZ R150, R149, R150 ;  /* 0x0000009695967221 */ /* 0x000fca0000010000 */
[----:B------:R-:W-:Y:S02]  /*5ef0*/  MOV R230, R150 ;  /* 0x0000009600e67202 */ /* 0x000fe40000000f00 */
[----:B------:R-:W-:-:S07]  /*5f00*/  MOV R144, R225 ;  /* 0x000000e100907202 */ /* 0x000fce0000000f00 */
[----:B------:R-:W-:Y:S05]  /*5f10*/  WARPSYNC.COLLECTIVE R223, `(.L_x_9682) ;  /* 0x00000000df087348 */ /* 0x000fea0003c00000 */
[----:B------:R0:W1:Y:S02]  /*5f20*/  SHFL.BFLY P4, R225, R230, R229, R232 ;  /* 0x0c0000e5e6e17389 */ /* 0x00006400000800e8 */
[----:B01----:R-:W-:Y:S01]  /*5f30*/  ENDCOLLECTIVE ;  /* 0x000000000000791b */ /* 0x003fe20003800000 */
.L_x_9682:
[----:B------:R-:W-:Y:S01]  /*5f40*/  MOV R145, R225 ;  /* 0x000000e100917202 */ /* 0x000fe20000000f00 */
[----:B------:R-:W-:Y:S06]  /*5f50*/  BRA `(.L_x_9683) ;  /* 0xffffffc4004c7947 */ /* 0x000fec000383ffff */
.L_x_9684:
        /* <DEDUP_REMOVED lines=10> */
.L_x_11822:


//--------------------- .text._ZN10layer_norm13ln_bwd_kernelINS_13Kernel_traitsI6__halfffffjLj768ELj1ELj4ELj1ELj16ENS_18Kernel_traits_baseILj768ES2_ffffjLj128EEEEELb0ELb1ELb1ELb1EEEvNS_9BwdParamsE --------------------------
	.section	.text._ZN10layer_norm13ln_bwd_kernelINS_13Kernel_traitsI6__halfffffjLj768ELj1ELj4ELj1ELj16ENS_18Kernel_traits_baseILj768ES2_ffffjLj128EEEEELb0ELb1ELb1ELb1EEEvNS_9BwdParamsE,"ax",@progbits
	.align	128
        .global         _ZN10layer_norm13ln_bwd_kernelINS_13Kernel_traitsI6__halfffffjLj768ELj1ELj4ELj1ELj16ENS_18Kernel_traits_baseILj768ES2_ffffjLj128EEEEELb0ELb1ELb1ELb1EEEvNS_9BwdParamsE
        .type           _ZN10layer_norm13ln_bwd_kernelINS_13Kernel_traitsI6__halfffffjLj768ELj1ELj4ELj1ELj16ENS_18Kernel_traits_baseILj768ES2_ffffjLj128EEEEELb0ELb1ELb1ELb1EEEvNS_9BwdParamsE,@function
        .size           _ZN10layer_norm13ln_bwd_kernelINS_13Kernel_traitsI6__halfffffjLj768ELj1ELj4ELj1ELj16ENS_18Kernel_traits_baseILj768ES2_ffffjLj128EEEEELb0ELb1ELb1ELb1EEEvNS_9BwdParamsE,(.L_x_11823 - _ZN10layer_norm13ln_bwd_kernelINS_13Kernel_traitsI6__halfffffjLj768ELj1ELj4ELj1ELj16ENS_18Kernel_traits_baseILj768ES2_ffffjLj128EEEEELb0ELb1ELb1ELb1EEEvNS_9BwdParamsE)
        .other          _ZN10layer_norm13ln_bwd_kernelINS_13Kernel_traitsI6__halfffffjLj768ELj1ELj4ELj1ELj16ENS_18Kernel_traits_baseILj768ES2_ffffjLj128EEEEELb0ELb1ELb1ELb1EEEvNS_9BwdParamsE,@"STO_CUDA_ENTRY STV_DEFAULT"
_ZN10layer_norm13ln_bwd_kernelINS_13Kernel_traitsI6__halfffffjLj768ELj1ELj4ELj1ELj16ENS_18Kernel_traits_baseILj768ES2_ffffjLj128EEEEELb0ELb1ELb1ELb1EEEvNS_9BwdParamsE:
.text._ZN10layer_norm13ln_bwd_kernelINS_13Kernel_traitsI6__halfffffjLj768ELj1ELj4ELj1ELj16ENS_18Kernel_traits_baseILj768ES2_ffffjLj128EEEEELb0ELb1ELb1ELb1EEEvNS_9BwdParamsE:
        /* <DEDUP_REMOVED lines=49> */
.L_x_9686:
        /* <DEDUP_REMOVED lines=8> */
[----:B------:R-:W2:Y:S02]  /*0390*/  LDG.E.64 R12, desc[UR4][R2.64+0x400] ;  /* 0x00040004020c7981 */ /* 0x000ea4000c1e1b00 */
[----:B------:R-:W-:Y:S02]  /*03a0*/  IADD3.X R5, RZ, UR7, RZ, P0, !PT ;  /* 0x00000007ff057c10 */ /* 0x000fe400087fe4ff */
[----:B------:R-:W3:Y:S04]  /*03b0*/  LDG.E.64 R198, desc[UR4][R2.64+0x500] ;  /* 0x0005000402c67981 */ /* 0x000ee8000c1e1b00 */
[----:B------:R-:W4:Y:S04]  /*03c0*/  LDG.E.64 R6, desc[UR4][R4.64] ;  /* 0x0000000404067981 */ /* 0x000f28000c1e1b00 */
[----:B------:R-:W5:Y:S04]  /*03d0*/  LDG.E.64 R8, desc[UR4][R4.64+0x100] ;  /* 0x0001000404087981 */ /* 0x000f68000c1e1b00 */
[----:B------:R-:W5:Y:S04]  /*03e0*/  LDG.E.64 R10, desc[UR4][R4.64+0x200] ;  /* 0x00020004040a7981 */ /* 0x000f68000c1e1b00 */
[----:B------:R-:W5:Y:S04]  /*03f0*/  LDG.E.64 R228, desc[UR4][R2.64] ;  /* 0x0000000402e47981 */ /* 0x000f68000c1e1b00 */
[----:B------:R-:W5:Y:S04]  /*0400*/  LDG.E.64 R224, desc[UR4][R2.64+0x100] ;  /* 0x0001000402e07981 */ /* 0x000f68000c1e1b00 */
[----:B------:R-:W5:Y:S04]  /*0410*/  LDG.E.64 R220, desc[UR4][R2.64+0x200] ;  /* 0x0002000402dc7981 */ /* 0x000f68000c1e1b00 */
[----:B------:R-:W5:Y:S04]  /*0420*/  LDG.E.64 R216, desc[UR4][R2.64+0x300] ;  /* 0x0003000402d87981 */ /* 0x000f68000c1e1b00 */
        /* <DEDUP_REMOVED lines=45> */
[----:B------:R-:W-:-:S02]  /*0700*/  SHF.R.U32.HI R18, RZ, 0x10, R199 ;  /* 0x00000010ff127819 */ /* 0x000fc400000116c7 */
        /* <DEDUP_REMOVED lines=12> */
[----:B------:R-:W-:-:S02]  /*07d0*/  SHF.R.U64 R196, R228, 0x10, R229 ;  /* 0x00000010e4c47819 */ /* 0x000fc400000012e5 */
[----:B------:R-:W-:Y:S02]  /*07e0*/  SHF.R.U32.HI R194, RZ, 0x10, R229 ;  /* 0x00000010ffc27819 */ /* 0x000fe400000116e5 */
[--C-:B------:R-:W-:Y:S02]  /*07f0*/  SHF.R.U64 R192, R224, 0x10, R225.reuse ;  /* 0x00000010e0c07819 */ /* 0x100fe400000012e1 */
[----:B------:R-:W-:Y:S02]  /*0800*/  SHF.R.U32.HI R190, RZ, 0x10, R225 ;  /* 0x00000010ffbe7819 */ /* 0x000fe400000116e1 */
[--C-:B------:R-:W-:Y:S02]  /*0810*/  SHF.R.U64 R188, R220, 0x10, R221.reuse ;  /* 0x00000010dcbc7819 */ /* 0x100fe400000012dd */
[----:B------:R-:W-:Y:S02]  /*0820*/  SHF.R.U32.HI R30, RZ, 0x10, R221 ;  /* 0x00000010ff1e7819 */ /* 0x000fe400000116dd */
[----:B------:R-:W-:-:S02]  /*0830*/  SHF.R.U64 R28, R216, 0x10, R217 ;  /* 0x00000010d81c7819 */ /* 0x000fc400000012d9 */
[----:B------:R-:W-:Y:S02]  /*0840*/  SHF.R.U32.HI R26, RZ, 0x10, R217 ;  /* 0x00000010ff1a7819 */ /* 0x000fe400000116d9 */
[--C-:B------:R-:W-:Y:S02]  /*0850*/  SHF.R.U64 R11, R32, 0x10, R33.reuse ;  /* 0x00000010200b7819 */ /* 0x100fe40000001221 */
[----:B------:R-:W-:Y:S02]  /*0860*/  SHF.R.U32.HI R10, RZ, 0x10, R33 ;  /* 0x00000010ff0a7819 */ /* 0x000fe40000011621 */
[--C-:B------:R-:W-:Y:S02]  /*0870*/  SHF.R.U64 R9, R34, 0x10, R35.reuse ;  /* 0x0000001022097819 */ /* 0x100fe40000001223 */
[----:B------:R-:W-:Y:S02]  /*0880*/  SHF.R.U32.HI R8, RZ, 0x10, R35 ;  /* 0x00000010ff087819 */ /* 0x000fe40000011623 */
[----:B------:R-:W-:-:S02]  /*0890*/  SHF.R.U64 R7, R36, 0x10, R37 ;  /* 0x0000001024077819 */ /* 0x000fc40000001225 */
[----:B------:R-:W-:Y:S01]  /*08a0*/  SHF.R.U32.HI R6, RZ, 0x10, R37 ;  /* 0x00000010ff067819 */ /* 0x000fe20000011625 */
        /* <DEDUP_REMOVED lines=38> */
[----:B0-----:R-:W-:-:S07]  /*0b10*/  HADD2.F32 R6, -RZ, R6.H0_H0 ;  /* 0x20000006ff067230 */ /* 0x001fce0000004100 */
.L_x_9740:
        /* <DEDUP_REMOVED lines=8> */
[----:B--2---:R-:W-:Y:S01]  /*0ba0*/  IMAD.WIDE R142, R210, 0x4, R4 ;  /* 0x00000004d28e7825 */ /* 0x004fe200078e0204 */
[----:B------:R-:W-:Y:S01]  /*0bb0*/  LOP3.LUT R218, R212, 0x1f, RZ, 0xc0, !PT ;  /* 0x0000001fd4da7812 */ /* 0x000fe200078ec0ff */
[----:B------:R-:W-:Y:S01]  /*0bc0*/  BSSY B1, `(.L_x_9688) ;  /* 0x0000103000017945 */ /* 0x000fe20003800000 */
[----:B------:R1:W5:Y:S04]  /*0bd0*/  LDG.E R5, desc[UR4][R202.64] ;  /* 0x00000004ca057981 */ /* 0x000368000c1e1900 */
[----:B------:R2:W5:Y:S01]  /*0be0*/  LDG.E R220, desc[UR4][R142.64] ;  /* 0x000000048edc7981 */ /* 0x000562000c1e1900 */
[----:B0-----:R-:W-:-:S05]  /*0bf0*/  IMAD R0, R210, R241, RZ ;  /* 0x000000f1d2007224 */ /* 0x001fca00078e02ff */
[----:B------:R-:W-:-:S04]  /*0c00*/  SHF.R.S32.HI R183, RZ, 0x1f, R0 ;  /* 0x0000001fffb77819 */ /* 0x000fc80000011400 */
[----:B------:R-:W-:-:S04]  /*0c10*/  LEA.HI R183, R183, R0, RZ, 0x2 ;  /* 0x00000000b7b77211 */ /* 0x000fc800078f10ff */
[----:B------:R-:W-:-:S04]  /*0c20*/  LEA.HI.SX32 R4, R183, R218, 0x1e ;  /* 0x000000dab7047211 */ /* 0x000fc800078ff2ff */
[C---:B------:R-:W-:Y:S01]  /*0c30*/  IADD3 R239, R4.reuse, 0x20, RZ ;  /* 0x0000002004ef7810 */ /* 0x040fe20007ffe0ff */
[C-C-:B-1----:R-:W-:Y:S01]  /*0c40*/  IMAD.WIDE.U32 R202, R4.reuse, 0x10, R200.reuse ;  /* 0x0000001004ca7825 */ /* 0x142fe200078e00c8 */
[C---:B------:R-:W-:Y:S02]  /*0c50*/  IADD3 R237, R4.reuse, 0x40, RZ ;  /* 0x0000004004ed7810 */ /* 0x040fe40007ffe0ff */
[----:B------:R-:W-:Y:S01]  /*0c60*/  IADD3 R235, R4, 0x60, RZ ;  /* 0x0000006004eb7810 */ /* 0x000fe20007ffe0ff */
[----:B------:R-:W-:-:S04]  /*0c70*/  IMAD.WIDE.U32 R204, R239, 0x10, R200 ;  /* 0x00000010efcc7825 */ /* 0x000fc800078e00c8 */
[----:B------:R-:W-:-:S04]  /*0c80*/  IMAD.WIDE.U32 R206, R237, 0x10, R200 ;  /* 0x00000010edce7825 */ /* 0x000fc800078e00c8 */
[----:B------:R-:W-:Y:S01]  /*0c90*/  IMAD.WIDE.U32 R208, R235, 0x10, R200 ;  /* 0x00000010ebd07825 */ /* 0x000fe200078e00c8 */
[----:B---3--:R-:W-:-:S13]  /*0ca0*/  ISETP.GT.AND P6, PT, R140, RZ, PT ;  /* 0x000000ff8c00720c */ /* 0x008fda0003fc4270 */
[----:B--2---:R-:W-:Y:S05]  /*0cb0*/  @P6 BRA `(.L_x_9689) ;  /* 0x0000000000506947 */ /* 0x004fea0003800000 */
        /* <DEDUP_REMOVED lines=20> */
.L_x_9689:
        /* <DEDUP_REMOVED lines=10> */
[----:B-1----:R-:W-:-:S04]  /*0ea0*/  IMAD.WIDE.U32 R184, R4, 0x10, R176 ;  /* 0x0000001004b87825 */ /* 0x002fc800078e00b0 */
[----:B------:R-:W-:Y:S02]  /*0eb0*/  IMAD.WIDE.U32 R144, R239, 0x10, R176 ;  /* 0x00000010ef907825 */ /* 0x000fe400078e00b0 */
[----:B------:R-:W4:Y:S02]  /*0ec0*/  LDG.E.128 R184, desc[UR4][R184.64] ;  /* 0x00000004b8b87981 */ /* 0x000f24000c1e1d00 */
[----:B--2---:R-:W-:Y:S02]  /*0ed0*/  IMAD.WIDE.U32 R140, R181, 0x10, R2 ;  /* 0x00000010b58c7825 */ /* 0x004fe400078e0002 */
[----:B------:R-:W2:Y:S02]  /*0ee0*/  LDG.E.128 R144, desc[UR4][R144.64] ;  /* 0x0000000490907981 */ /* 0x000ea4000c1e1d00 */
[--C-:B0-----:R-:W-:Y:S02]  /*0ef0*/  IMAD.WIDE.U32 R152, R237, 0x10, R176.reuse ;  /* 0x00000010ed987825 */ /* 0x101fe400078e00b0 */
[----:B------:R-:W2:Y:S01]  /*0f00*/  LDG.E.128 R140, desc[UR4][R140.64] ;  /* 0x000000048c8c7981 */ /* 0x000ea2000c1e1d00 */
[----:B------:R-:W-:Y:S01]  /*0f10*/  IADD3 R149, R181, 0x20, RZ ;  /* 0x00000020b5957810 */ /* 0x000fe20007ffe0ff */
[----:B------:R-:W-:-:S02]  /*0f20*/  IMAD.WIDE.U32 R160, R235, 0x10, R176 ;  /* 0x00000010eba07825 */ /* 0x000fc400078e00b0 */
        /* <DEDUP_REMOVED lines=20> */
[----:B------:R-:W-:-:S06]  /*1070*/  IMAD.WIDE.U32 R180, R181, 0x10, R2 ;  /* 0x00000010b5b47825 */ /* 0x000fcc00078e0002 */
[----:B------:R-:W2:Y:S01]  /*1080*/  LDG.E.128 R180, desc[UR4][R180.64] ;  /* 0x00000004b4b47981 */ /* 0x000ea2000c1e1d00 */
[----:B------:R-:W-:Y:S02]  /*1090*/  MOV R2, UR12 ;  /* 0x0000000c00027c02 */ /* 0x000fe40008000f00 */
[----:B------:R-:W-:Y:S02]  /*10a0*/  MOV R0, UR13 ;  /* 0x0000000d00007c02 */ /* 0x000fe40008000f00 */
[----:B------:R-:W-:-:S04]  /*10b0*/  ISETP.NE.U32.AND P0, PT, R2, RZ, PT ;  /* 0x000000ff0200720c */ /* 0x000fc80003f05070 */
[----:B------:R-:W-:-:S13]  /*10c0*/  ISETP.NE.AND.EX P0, PT, R0, RZ, PT, P0 ;  /* 0x000000ff0000720c */ /* 0x000fda0003f05300 */
[--C-:B------:R-:W-:Y:S01]  /*10d0*/  @P0 IMAD.WIDE.U32 R232, R233, 0x10, R200.reuse ;  /* 0x00000010e9e80825 */ /* 0x100fe200078e00c8 */
[----:B------:R0:W5:Y:S03]  /*10e0*/  @P0 LDG.E.128 R52, desc[UR4][R202.64] ;  /* 0x00000004ca340981 */ /* 0x000166000c1e1d00 */
        /* <DEDUP_REMOVED lines=10> */
[C---:B------:R-:W-:Y:S02]  /*1190*/  FADD.FTZ R216, -R200.reuse, R186 ;  /* 0x000000bac8d87221 */ /* 0x040fe40000010100 */
[C---:B-----5:R-:W-:Y:S01]  /*11a0*/  FMUL.FTZ R3, R5.reuse, R184 ;  /* 0x000000b805037220 */ /* 0x060fe20000410000 */
[C---:B------:R-:W-:Y:S01]  /*11b0*/  FMUL.FTZ R186, R5.reuse, R214 ;  /* 0x000000d605ba7220 */ /* 0x040fe20000410000 */
[----:B------:R-:W-:Y:S01]  /*11c0*/  FMUL.FTZ R185, R5, R216 ;  /* 0x000000d805b97220 */ /* 0x000fe20000410000 */
[----:B--2---:R-:W-:Y:S01]  /*11d0*/  FADD.FTZ R144, -R200, R144 ;  /* 0x00000090c8907221 */ /* 0x004fe20000010100 */
[----:B------:R-:W-:Y:S01]  /*11e0*/  FFMA.FTZ R112, R140, R3, R112 ;  /* 0x000000038c707223 */ /* 0x000fe20000010070 */
[----:B------:R-:W-:Y:S01]  /*11f0*/  FADD.FTZ R108, R108, R140 ;  /* 0x0000008c6c6c7221 */ /* 0x000fe20000010000 */
[----:B------:R-:W-:Y:S01]  /*1200*/  FMUL.FTZ R214, R231, R140 ;  /* 0x0000008ce7d67220 */ /* 0x000fe20000410000 */
[----:B------:R-:W-:Y:S01]  /*1210*/  FADD.FTZ R140, -R200, R145 ;  /* 0x00000091c88c7221 */ /* 0x000fe20000010100 */
[----:B------:R-:W-:Y:S01]  /*1220*/  FFMA.FTZ R114, R142, R185, R114 ;  /* 0x000000b98e727223 */ /* 0x000fe20000010072 */
[----:B------:R-:W-:Y:S01]  /*1230*/  FADD.FTZ R110, R110, R142 ;  /* 0x0000008e6e6e7221 */ /* 0x000fe20000010000 */
[----:B------:R-:W-:Y:S01]  /*1240*/  FMUL.FTZ R216, R229, R142 ;  /* 0x0000008ee5d87220 */ /* 0x000fe20000410000 */
[C---:B------:R-:W-:Y:S01]  /*1250*/  FADD.FTZ R146, -R200.reuse, R146 ;  /* 0x00000092c8927221 */ /* 0x040fe20000010100 */
[C---:B------:R-:W-:Y:S01]  /*1260*/  FADD.FTZ R142, -R200.reuse, R147 ;  /* 0x00000093c88e7221 */ /* 0x040fe20000010100 */
[C---:B------:R-:W-:Y:S01]  /*1270*/  FMUL.FTZ R145, R5.reuse, R144 ;  /* 0x0000009005917220 */ /* 0x040fe20000410000 */
[C---:B------:R-:W-:Y:S01]  /*1280*/  FMUL.FTZ R144, R5.reuse, R140 ;  /* 0x0000008c05907220 */ /* 0x040fe20000410000 */
        /* <DEDUP_REMOVED lines=8> */
[C---:B0-----:R-:W-:Y:S01]  /*1310*/  FADD.FTZ R202, -R200.reuse, R187 ;  /* 0x000000bbc8ca7221 */ /* 0x041fe20000010100 */
[C---:B------:R-:W-:Y:S01]  /*1320*/  FADD.FTZ R140, -R200.reuse, R161 ;  /* 0x000000a1c88c7221 */ /* 0x040fe20000010100 */
[C---:B------:R-:W-:Y:S01]  /*1330*/  FMUL.FTZ R155, R5.reuse, R154 ;  /* 0x0000009a059b7220 */ /* 0x040fe20000410000 */
[C---:B------:R-:W-:Y:S01]  /*1340*/  FMUL.FTZ R154, R5.reuse, R142 ;  /* 0x0000008e059a7220 */ /* 0x040fe20000410000 */
[----:B------:R-:W-:Y:S01]  /*1350*/  FADD.FTZ R142, -R200, R162 ;  /* 0x000000a2c88e7221 */ /* 0x000fe20000010100 */
[C---:B------:R-:W-:Y:S01]  /*1360*/  FMUL.FTZ R184, R5.reuse, R202 ;  /* 0x000000ca05b87220 */ /* 0x040fe20000410000 */
[----:B------:R-:W-:Y:S01]  /*1370*/  FMUL.FTZ R162, R5, R140 ;  /* 0x0000008c05a27220 */ /* 0x000fe20000410000 */
[----:B------:R-:W-:Y:S01]  /*1380*/  FFMA.FTZ R113, R141, R186, R113 ;  /* 0x000000ba8d717223 */ /* 0x000fe20000010071 */
[----:B------:R-:W-:Y:S01]  /*1390*/  FADD.FTZ R109, R109, R141 ;  /* 0x0000008d6d6d7221 */ /* 0x000fe20000010000 */
[----:B------:R-:W-:Y:S01]  /*13a0*/  FMUL.FTZ R187, R196, R141 ;  /* 0x0000008dc4bb7220 */ /* 0x000fe20000410000 */
[----:B------:R-:W-:Y:S01]  /*13b0*/  FADD.FTZ R140, RZ, R214 ;  /* 0x000000d6ff8c7221 */ /* 0x000fe20000010000 */
[----:B------:R-:W-:Y:S01]  /*13c0*/  FFMA.FTZ R141, R3, R214, RZ ;  /* 0x000000d6038d7223 */ /* 0x000fe200000100ff */
[----:B------:R-:W-:Y:S01]  /*13d0*/  FFMA.FTZ R115, R143, R184, R115 ;  /* 0x000000b88f737223 */ /* 0x000fe20000010073 */
[----:B------:R-:W-:Y:S01]  /*13e0*/  FADD.FTZ R111, R111, R143 ;  /* 0x0000008f6f6f7221 */ /* 0x000fe20000010000 */
[----:B-1----:R-:W-:Y:S01]  /*13f0*/  FMUL.FTZ R233, R194, R143 ;  /* 0x0000008fc2e97220 */ /* 0x002fe20000410000 */
[----:B------:R-:W-:Y:S01]  /*1400*/  FADD.FTZ R143, R140, R187 ;  /* 0x000000bb8c8f7221 */ /* 0x000fe20000010000 */
[----:B------:R-:W-:Y:S01]  /*1410*/  FFMA.FTZ R140, R186, R187, R141 ;  /* 0x000000bbba8c7223 */ /* 0x000fe2000001008d */
[C---:B------:R-:W-:Y:S01]  /*1420*/  FADD.FTZ R160, -R200.reuse, R160 ;  /* 0x000000a0c8a07221 */ /* 0x040fe20000010100 */
[----:B------:R-:W-:Y:S01]  /*1430*/  FMUL.FTZ R161, R5, R142 ;  /* 0x0000008e05a17220 */ /* 0x000fe20000410000 */
[----:B------:R-:W-:Y:S01]  /*1440*/  FADD.FTZ R202, -R200, R163 ;  /* 0x000000a3c8ca7221 */ /* 0x000fe20000010100 */
[----:B------:R-:W-:Y:S01]  /*1450*/  FADD.FTZ R142, R143, R216 ;  /* 0x000000d88f8e7221 */ /* 0x000fe20000010000 */
[----:B------:R-:W-:Y:S01]  /*1460*/  FFMA.FTZ R141, R185, R216, R140 ;  /* 0x000000d8b98d7223 */ /* 0x000fe2000001008c */
[----:B------:R-:W-:Y:S01]  /*1470*/  FFMA.FTZ R124, R148, R145, R124 ;  /* 0x00000091947c7223 */ /* 0x000fe2000001007c */
[----:B------:R-:W-:Y:S01]  /*1480*/  FADD.FTZ R104, R104, R148 ;  /* 0x0000009468687221 */ /* 0x000fe20000010000 */
[----:B------:R-:W-:Y:S01]  /*1490*/  FMUL.FTZ R163, R5, R160 ;  /* 0x000000a005a37220 */ /* 0x000fe20000410000 */
        /* <DEDUP_REMOVED lines=82> */
[C---:B------:R-:W-:Y:S01]  /*19c0*/  FADD.FTZ R202, -R200.reuse, R177 ;  /* 0x000000b1c8ca7221 */ /* 0x040fe20000010100 */
[----:B------:R-:W-:Y:S01]  /*19d0*/  FADD.FTZ R178, -R200, R178 ;  /* 0x000000b2c8b27221 */ /* 0x000fe20000010100 */
        /* <DEDUP_REMOVED lines=33> */
.L_x_9690:
[----:B------:R-:W-:Y:S05]  /*1bf0*/  BSYNC B1 ;  /* 0x0000000000017941 */ /* 0x000fea0003800000 */
.L_x_9688:
        /* <DEDUP_REMOVED lines=20> */
.L_x_9752:
[----:B-----5:R-:W-:Y:S01]  /*1d40*/  ISETP.GE.AND P5, PT, R220, 0x1, PT ;  /* 0x00000001dc00780c */ /* 0x020fe20003fa6270 */
[----:B------:R-:W-:-:S12]  /*1d50*/  HFMA2.MMA R207, -RZ, RZ, 0, 0 ;  /* 0x00000000ffcf7435 */ /* 0x000fd800000001ff */
[----:B------:R-:W3:Y:S01]  /*1d60*/  @P5 LDC.64 R140, c[0x0][0x220] ;  /* 0x00008800ff8c5b82 */ /* 0x000ee20000000a00 */
[----:B------:R-:W-:-:S05]  /*1d70*/  @P5 IADD3 R220, R220, -0x1, RZ ;  /* 0xffffffffdcdc5810 */ /* 0x000fca0007ffe0ff */
[----:B------:R-:W-:Y:S02]  /*1d80*/  @P5 IMAD R220, R220, R241, RZ ;  /* 0x000000f1dcdc5224 */ /* 0x000fe400078e02ff */
[----:B------:R-:W4:Y:S03]  /*1d90*/  @P5 LDC R247, c[0x0][0x29c] ;  /* 0x0000a700fff75b82 */ /* 0x000f260000000800 */
[----:B------:R-:W-:-:S04]  /*1da0*/  @P5 SHF.R.S32.HI R143, RZ, 0x1f, R220 ;  /* 0x0000001fff8f5819 */ /* 0x000fc800000114dc */
[----:B------:R-:W-:Y:S01]  /*1db0*/  @P5 LEA.HI R143, R143, R220, RZ, 0x2 ;  /* 0x000000dc8f8f5211 */ /* 0x000fe200078f10ff */
[----:B------:R-:W4:Y:S03]  /*1dc0*/  @P5 LDC R209, c[0x0][0x29c] ;  /* 0x0000a700ffd15b82 */ /* 0x000f260000000800 */
[----:B------:R-:W-:-:S05]  /*1dd0*/  @P5 LEA.HI.SX32 R207, R143, R218, 0x1e ;  /* 0x000000da8fcf5211 */ /* 0x000fca00078ff2ff */
[----:B---3--:R-:W-:Y:S01]  /*1de0*/  @P5 IMAD.WIDE.U32 R204, R207, 0x10, R140 ;  /* 0x00000010cfcc5825 */ /* 0x008fe200078e008c */
[----:B------:R-:W3:Y:S03]  /*1df0*/  @P5 LDC R218, c[0x0][0x29c] ;  /* 0x0000a700ffda5b82 */ /* 0x000ee60000000800 */
[----:B-1----:R-:W-:Y:S01]  /*1e00*/  FADD.FTZ R243, R206, R243 ;  /* 0x000000f3cef37221 */ /* 0x002fe20000010000 */
[----:B------:R-:W-:Y:S01]  /*1e10*/  @!P6 ISETP.NE.U32.AND P3, PT, R2, RZ, PT ;  /* 0x000000ff0200e20c */ /* 0x000fe20003f65070 */
[----:B--2---:R-:W-:Y:S01]  /*1e20*/  FADD.FTZ R183, R224, R245 ;  /* 0x000000f5e0b77221 */ /* 0x004fe20000010000 */
[----:B------:R-:W-:Y:S02]  /*1e30*/  ISETP.NE.AND P0, PT, R19, RZ, PT ;  /* 0x000000ff1300720c */ /* 0x000fe40003f05270 */
[----:B------:R-:W1:Y:S01]  /*1e40*/  LDC.64 R140, c[0x0][0x308] ;  /* 0x0000c200ff8c7b82 */ /* 0x000e620000000a00 */
[----:B------:R-:W-:Y:S01]  /*1e50*/  BSSY B1, `(.L_x_9692) ;  /* 0x0000017000017945 */ /* 0x000fe20003800000 */
[----:B------:R2:W5:Y:S01]  /*1e60*/  @P5 LDG.E.128 R56, desc[UR4][R204.64] ;  /* 0x00000004cc385981 */ /* 0x000562000c1e1d00 */
[----:B0-----:R-:W-:Y:S01]  /*1e70*/  FMUL.FTZ R206, R243, UR8 ;  /* 0x00000008f3ce7c20 */ /* 0x001fe20008410000 */
[----:B------:R-:W-:Y:S01]  /*1e80*/  @!P6 ISETP.NE.AND.EX P3, PT, R0, RZ, PT, P3 ;  /* 0x000000ff0000e20c */ /* 0x000fe20003f65330 */
[----:B------:R-:W-:Y:S01]  /*1e90*/  FMUL.FTZ R183, R183, UR8 ;  /* 0x00000008b7b77c20 */ /* 0x000fe20008410000 */
[----:B------:R-:W-:-:S02]  /*1ea0*/  @!P6 ISETP.NE.U32.AND P1, PT, R2, RZ, PT ;  /* 0x000000ff0200e20c */ /* 0x000fc40003f25070 */
[----:B------:R-:W0:Y:S01]  /*1eb0*/  @P5 LDC R208, c[0x0][0x29c] ;  /* 0x0000a700ffd05b82 */ /* 0x000e220000000800 */
[----:B------:R-:W-:Y:S02]  /*1ec0*/  FSEL R206, R206, RZ, !P0 ;  /* 0x000000ffcece7208 */ /* 0x000fe40004000000 */
[----:B------:R-:W-:Y:S02]  /*1ed0*/  @!P6 ISETP.NE.U32.AND P0, PT, R2, RZ, PT ;  /* 0x000000ff0200e20c */ /* 0x000fe40003f05070 */
[----:B--2---:R-:W-:-:S03]  /*1ee0*/  @!P6 FSEL R205, R52, RZ, P3 ;  /* 0x000000ff34cde208 */ /* 0x004fc60001800000 */
[----:B------:R-:W2:Y:S01]  /*1ef0*/  @P5 LDC.64 R142, c[0x0][0x2f8] ;  /* 0x0000be00ff8e5b82 */ /* 0x000ea20000000a00 */
[----:B-1----:R-:W-:-:S07]  /*1f00*/  ISETP.NE.U32.AND P2, PT, R140, RZ, PT ;  /* 0x000000ff8c00720c */ /* 0x002fce0003f45070 */
[----:B------:R-:W1:Y:S01]  /*1f10*/  @P5 LDC.64 R200, c[0x0][0x220] ;  /* 0x00008800ffc85b82 */ /* 0x000e620000000a00 */
[----:B------:R-:W-:Y:S02]  /*1f20*/  ISETP.NE.U32.AND P4, PT, R140, RZ, PT ;  /* 0x000000ff8c00720c */ /* 0x000fe40003f85070 */
[----:B------:R-:W-:-:S13]  /*1f30*/  ISETP.NE.AND.EX P2, PT, R141, RZ, PT, P2 ;  /* 0x000000ff8d00720c */ /* 0x000fda0003f45320 */
        /* <DEDUP_REMOVED lines=8> */
.L_x_9693:
[----:B------:R-:W-:Y:S05]  /*1fc0*/  BSYNC B1 ;  /* 0x0000000000017941 */ /* 0x000fea0003800000 */
.L_x_9692:
[----:B------:R-:W-:Y:S01]  /*1fd0*/  @!P6 ISETP.NE.U32.AND P3, PT, R2, RZ, PT ;  /* 0x000000ff0200e20c */ /* 0x000fe20003f65070 */
[----:B------:R-:W-:Y:S01]  /*1fe0*/  BSSY B1, `(.L_x_9694) ;  /* 0x0000010000017945 */ /* 0x000fe20003800000 */
[----:B------:R-:W-:Y:S01]  /*1ff0*/  ISETP.NE.AND.EX P4, PT, R141, RZ, PT, P4 ;  /* 0x000000ff8d00720c */ /* 0x000fe20003f85340 */
[C---:B------:R-:W-:Y:S01]  /*2000*/  @P5 FMUL.FTZ R243, R205.reuse, R218 ;  /* 0x000000dacdf35220 */ /* 0x040fe20000410000 */
[----:B------:R-:W-:Y:S01]  /*2010*/  @!P6 ISETP.NE.AND.EX P3, PT, R0, RZ, PT, P3 ;  /* 0x000000ff0000e20c */ /* 0x000fe20003f65330 */
[----:B0-----:R-:W-:Y:S01]  /*2020*/  @P2 IMAD.WIDE.U32 R202, R4, 0x10, R202 ;  /* 0x0000001004ca2825 */ /* 0x001fe200078e00ca */
[C---:B------:R-:W-:Y:S02]  /*2030*/  @!P6 ISETP.NE.AND.EX P1, PT, R0.reuse, RZ, PT, P1 ;  /* 0x000000ff0000e20c */ /* 0x040fe40003f25310 */
[----:B------:R-:W-:Y:S02]  /*2040*/  @!P6 ISETP.NE.AND.EX P0, PT, R0, RZ, PT, P0 ;  /* 0x000000ff0000e20c */ /* 0x000fe40003f05300 */
[----:B------:R-:W-:-:S02]  /*2050*/  SEL R140, R205, R128, P4 ;  /* 0x00000080cd8c7207 */ /* 0x000fc40002000000 */
        /* <DEDUP_REMOVED lines=8> */
.L_x_9695:
[----:B------:R-:W-:Y:S05]  /*20e0*/  BSYNC B1 ;  /* 0x0000000000017941 */ /* 0x000fea0003800000 */
.L_x_9694:
[----:B------:R-:W-:Y:S01]  /*20f0*/  BSSY B1, `(.L_x_9696) ;  /* 0x000000e000017945 */ /* 0x000fe20003800000 */
[C---:B------:R-:W-:Y:S01]  /*2100*/  @P5 IMAD.WIDE.U32 R204, R207.reuse, 0x10, R142 ;  /* 0x00000010cfcc5825 */ /* 0x040fe200078e008e */
[----:B------:R-:W-:-:S03]  /*2110*/  IADD3 R241, R207, 0x20, RZ ;  /* 0x00000020cff17810 */ /* 0x000fc60007ffe0ff */
[----:B------:R-:W-:Y:S01]  /*2120*/  @P5 FMUL.FTZ R132, R198, R243 ;  /* 0x000000f3c6845220 */ /* 0x000fe20000410000 */
[C---:B------:R-:W-:Y:S01]  /*2130*/  @P5 FMUL.FTZ R220, R218.reuse, R247 ;  /* 0x000000f7dadc5220 */ /* 0x040fe20000410000 */
        /* <DEDUP_REMOVED lines=9> */
.L_x_9697:
[----:B------:R-:W-:Y:S05]  /*21d0*/  BSYNC B1 ;  /* 0x0000000000017941 */ /* 0x000fea0003800000 */
.L_x_9696:
[----:B------:R-:W-:Y:S01]  /*21e0*/  BSSY B1, `(.L_x_9698) ;  /* 0x000000b000017945 */ /* 0x000fe20003800000 */
        /* <DEDUP_REMOVED lines=10> */
.L_x_9699:
[----:B------:R-:W-:Y:S05]  /*2290*/  BSYNC B1 ;  /* 0x0000000000017941 */ /* 0x000fea0003800000 */
.L_x_9698:
[C---:B------:R-:W-:Y:S01]  /*22a0*/  @P5 FMUL.FTZ R224, R218.reuse, R208 ;  /* 0x000000d0dae05220 */ /* 0x040fe20000410000 */
[----:B------:R-:W-:Y:S01]  /*22b0*/  SEL R143, R218, R131, P4 ;  /* 0x00000083da8f7207 */ /* 0x000fe20002000000 */
[----:B------:R-:W-:Y:S01]  /*22c0*/  @P5 FMUL.FTZ R133, R17, R220 ;  /* 0x000000dc11855220 */ /* 0x000fe20000410000 */
[----:B------:R-:W-:Y:S01]  /*22d0*/  @P5 FMUL.FTZ R134, R197, R245 ;  /* 0x000000f5c5865220 */ /* 0x000fe20000410000 */
[----:B------:R-:W-:Y:S01]  /*22e0*/  @P5 FMUL.FTZ R135, R16, R224 ;  /* 0x000000e010875220 */ /* 0x000fe20000410000 */
[----:B-1----:R-:W-:Y:S01]  /*22f0*/  @P5 IMAD.WIDE.U32 R208, R241, 0x10, R200 ;  /* 0x00000010f1d05825 */ /* 0x002fe200078e00c8 */
[----:B------:R0:W-:Y:S03]  /*2300*/  @P2 STG.E.128 desc[UR4][R202.64], R140 ;  /* 0x0000008cca002986 */ /* 0x0001e6000c101d04 */
[----:B-----5:R-:W-:Y:S01]  /*2310*/  @P5 FFMA.FTZ R64, R56, R243, R64 ;  /* 0x000000f338405223 */ /* 0x020fe20000010040 */
[----:B------:R-:W-:Y:S01]  /*2320*/  @P5 FFMA.FTZ R65, R57, R220, R65 ;  /* 0x000000dc39415223 */ /* 0x000fe20000010041 */
[----:B------:R-:W-:Y:S01]  /*2330*/  @P5 FFMA.FTZ R66, R58, R245, R66 ;  /* 0x000000f53a425223 */ /* 0x000fe20000010042 */
[----:B------:R1:W-:Y:S01]  /*2340*/  @P5 STG.E.128 desc[UR4][R204.64], R132 ;  /* 0x00000084cc005986 */ /* 0x0003e2000c101d04 */
[----:B------:R-:W-:Y:S01]  /*2350*/  @P5 FFMA.FTZ R67, R59, R224, R67 ;  /* 0x000000e03b435223 */ /* 0x000fe20000010043 */
[----:B------:R-:W2:Y:S02]  /*2360*/  @P5 LDC R218, c[0x0][0x29c] ;  /* 0x0000a700ffda5b82 */ /* 0x000ea40000000800 */
[----:B------:R3:W5:Y:S01]  /*2370*/  @P5 LDG.E.128 R56, desc[UR4][R208.64] ;  /* 0x00000004d0385981 */ /* 0x000762000c1e1d00 */
[C---:B------:R-:W-:Y:S01]  /*2380*/  @!P6 ISETP.NE.U32.AND P1, PT, R2.reuse, RZ, PT ;  /* 0x000000ff0200e20c */ /* 0x040fe20003f25070 */
[----:B------:R-:W-:Y:S01]  /*2390*/  BSSY B1, `(.L_x_9700) ;  /* 0x0000012000017945 */ /* 0x000fe20003800000 */
[----:B------:R-:W-:-:S02]  /*23a0*/  @!P6 ISETP.NE.U32.AND P3, PT, R2, RZ, PT ;  /* 0x000000ff0200e20c */ /* 0x000fc40003f65070 */
[----:B------:R-:W-:Y:S01]  /*23b0*/  @!P6 ISETP.NE.AND.EX P1, PT, R0, RZ, PT, P1 ;  /* 0x000000ff0000e20c */ /* 0x000fe20003f25310 */
[----:B------:R-:W4:Y:S01]  /*23c0*/  @P5 LDC R243, c[0x0][0x29c] ;  /* 0x0000a700fff35b82 */ /* 0x000f220000000800 */
[----:B------:R-:W-:Y:S02]  /*23d0*/  @!P6 ISETP.NE.U32.AND P0, PT, R2, RZ, PT ;  /* 0x000000ff0200e20c */ /* 0x000fe40003f05070 */
[----:B0-----:R-:W-:-:S05]  /*23e0*/  @!P6 FSEL R141, R48, RZ, P1 ;  /* 0x000000ff308de208 */ /* 0x001fca0000800000 */
[----:B------:R-:W0:Y:S08]  /*23f0*/  @P5 LDC R220, c[0x0][0x29c] ;  /* 0x0000a700ffdc5b82 */ /* 0x000e300000000800 */
[----:B------:R-:W0:Y:S08]  /*2400*/  @P5 LDC R245, c[0x0][0x29c] ;  /* 0x0000a700fff55b82 */ /* 0x000e300000000800 */
[----:B------:R-:W0:Y:S08]  /*2410*/  @P5 LDC.64 R202, c[0x0][0x2f8] ;  /* 0x0000be00ffca5b82 */ /* 0x000e300000000a00 */
[----:B------:R-:W0:Y:S08]  /*2420*/  @P5 LDC.64 R200, c[0x0][0x220] ;  /* 0x00008800ffc85b82 */ /* 0x000e300000000a00 */
[----:B-1----:R-:W1:Y:S01]  /*2430*/  @P2 LDC.64 R204, c[0x0][0x308] ;  /* 0x0000c200ffcc2b82 */ /* 0x002e620000000a00 */
[----:B--23--:R-:W-:Y:S05]  /*2440*/  @!P6 BRA `(.L_x_9701) ;  /* 0x000000000018e947 */ /* 0x00cfea0003800000 */
[----:B------:R-:W-:Y:S01]  /*2450*/  ISETP.NE.U32.AND P1, PT, R2, RZ, PT ;  /* 0x000000ff0200720c */ /* 0x000fe20003f25070 */
[----:B------:R-:W-:-:S03]  /*2460*/  FFMA.FTZ R141, R145, R183, R206 ;  /* 0x000000b7918d7223 */ /* 0x000fc600000100ce */
[----:B------:R-:W-:Y:S01]  /*2470*/  ISETP.NE.AND.EX P1, PT, R0, RZ, PT, P1 ;  /* 0x000000ff0000720c */ /* 0x000fe20003f25310 */
[----:B------:R-:W-:-:S04]  /*2480*/  FADD.FTZ R140, R148, -R141 ;  /* 0x8000008d948c7221 */ /* 0x000fc80000010000 */
[----:B------:R-:W-:-:S08]  /*2490*/  FMUL.FTZ R141, R5, R140 ;  /* 0x0000008c058d7220 */ /* 0x000fd00000410000 */
[----:B------:R-:W-:-:S07]  /*24a0*/  @P1 FADD.FTZ R141, R48, R141 ;  /* 0x0000008d308d1221 */ /* 0x000fce0000010000 */
.L_x_9701:
[----:B------:R-:W-:Y:S05]  /*24b0*/  BSYNC B1 ;  /* 0x0000000000017941 */ /* 0x000fea0003800000 */
.L_x_9700:
[----:B------:R-:W-:Y:S01]  /*24c0*/  @!P6 ISETP.NE.U32.AND P1, PT, R2, RZ, PT ;  /* 0x000000ff0200e20c */ /* 0x000fe20003f25070 */
[----:B------:R-:W-:Y:S01]  /*24d0*/  BSSY B1, `(.L_x_9702) ;  /* 0x0000011000017945 */ /* 0x000fe20003800000 */
[----:B-1----:R-:W-:Y:S01]  /*24e0*/  @P2 IMAD.WIDE.U32 R204, R239, 0x10, R204 ;  /* 0x00000010efcc2825 */ /* 0x002fe200078e00cc */
[----:B------:R-:W-:-:S03]  /*24f0*/  @!P6 ISETP.NE.AND.EX P3, PT, R0, RZ, PT, P3 ;  /* 0x000000ff0000e20c */ /* 0x000fc60003f65330 */
[----:B------:R-:W-:Y:S01]  /*2500*/  @P5 FMUL.FTZ R209, R141, R218 ;  /* 0x000000da8dd15220 */ /* 0x000fe20000410000 */
[C---:B------:R-:W-:Y:S01]  /*2510*/  @!P6 ISETP.NE.AND.EX P1, PT, R0.reuse, RZ, PT, P1 ;  /* 0x000000ff0000e20c */ /* 0x040fe20003f25310 */
[----:B0-----:R-:W-:Y:S01]  /*2520*/  @P5 IMAD.WIDE.U32 R202, R241, 0x10, R202 ;  /* 0x00000010f1ca5825 */ /* 0x001fe200078e00ca */
[----:B------:R-:W-:Y:S02]  /*2530*/  @!P6 ISETP.NE.AND.EX P0, PT, R0, RZ, PT, P0 ;  /* 0x000000ff0000e20c */ /* 0x000fe40003f05300 */
[----:B------:R-:W-:Y:S02]  /*2540*/  IADD3 R239, R207, 0x40, RZ ;  /* 0x00000040cfef7810 */ /* 0x000fe40007ffe0ff */
        /* <DEDUP_REMOVED lines=9> */
.L_x_9703:
[----:B------:R-:W-:Y:S05]  /*25e0*/  BSYNC B1 ;  /* 0x0000000000017941 */ /* 0x000fea0003800000 */
.L_x_9702:
[----:B------:R-:W-:Y:S01]  /*25f0*/  BSSY B1, `(.L_x_9704) ;  /* 0x000000c000017945 */ /* 0x000fe20003800000 */
[----:B------:R-:W-:Y:S01]  /*2600*/  @P5 FMUL.FTZ R132, R195, R209 ;  /* 0x000000d1c3845220 */ /* 0x000fe20000410000 */
[C---:B----4-:R-:W-:Y:S01]  /*2610*/  @P5 FMUL.FTZ R218, R142.reuse, R243 ;  /* 0x000000f38eda5220 */ /* 0x050fe20000410000 */
        /* <DEDUP_REMOVED lines=9> */
.L_x_9705:
[----:B------:R-:W-:Y:S05]  /*26b0*/  BSYNC B1 ;  /* 0x0000000000017941 */ /* 0x000fea0003800000 */
.L_x_9704:
        /* <DEDUP_REMOVED lines=11> */
.L_x_9707:
[----:B------:R-:W-:Y:S05]  /*2770*/  BSYNC B1 ;  /* 0x0000000000017941 */ /* 0x000fea0003800000 */
.L_x_9706:
[C---:B------:R-:W-:Y:S01]  /*2780*/  @P5 FMUL.FTZ R220, R208.reuse, R245 ;  /* 0x000000f5d0dc5220 */ /* 0x040fe20000410000 */
[----:B------:R-:W-:Y:S01]  /*2790*/  SEL R143, R208, R131, P4 ;  /* 0x00000083d08f7207 */ /* 0x000fe20002000000 */
[----:B------:R-:W-:Y:S01]  /*27a0*/  @P5 FMUL.FTZ R133, R15, R218 ;  /* 0x000000da0f855220 */ /* 0x000fe20000410000 */
[----:B------:R-:W-:Y:S01]  /*27b0*/  @P5 FMUL.FTZ R134, R193, R241 ;  /* 0x000000f1c1865220 */ /* 0x000fe20000410000 */
[----:B------:R-:W-:Y:S01]  /*27c0*/  @P5 FMUL.FTZ R135, R14, R220 ;  /* 0x000000dc0e875220 */ /* 0x000fe20000410000 */
[----:B-----5:R-:W-:Y:S01]  /*27d0*/  @P5 FFMA.FTZ R68, R56, R209, R68 ;  /* 0x000000d138445223 */ /* 0x020fe20000010044 */
[----:B------:R-:W-:Y:S01]  /*27e0*/  @P5 IMAD.WIDE.U32 R208, R239, 0x10, R200 ;  /* 0x00000010efd05825 */ /* 0x000fe200078e00c8 */
[----:B------:R0:W-:Y:S03]  /*27f0*/  @P2 STG.E.128 desc[UR4][R204.64], R140 ;  /* 0x0000008ccc002986 */ /* 0x0001e6000c101d04 */
[----:B------:R-:W-:Y:S01]  /*2800*/  @P5 FFMA.FTZ R69, R57, R218, R69 ;  /* 0x000000da39455223 */ /* 0x000fe20000010045 */
[----:B------:R-:W-:Y:S01]  /*2810*/  @P5 FFMA.FTZ R70, R58, R241, R70 ;  /* 0x000000f13a465223 */ /* 0x000fe20000010046 */
[----:B------:R-:W-:Y:S01]  /*2820*/  @P5 FFMA.FTZ R71, R59, R220, R71 ;  /* 0x000000dc3b475223 */ /* 0x000fe20000010047 */
[----:B------:R1:W-:Y:S01]  /*2830*/  @P5 STG.E.128 desc[UR4][R202.64], R132 ;  /* 0x00000084ca005986 */ /* 0x0003e2000c101d04 */
[----:B------:R-:W2:Y:S03]  /*2840*/  @P5 LDC R218, c[0x0][0x29c] ;  /* 0x0000a700ffda5b82 */ /* 0x000ea60000000800 */
[----:B------:R1:W5:Y:S01]  /*2850*/  @P5 LDG.E.128 R56, desc[UR4][R208.64] ;  /* 0x00000004d0385981 */ /* 0x000362000c1e1d00 */
[C---:B------:R-:W-:Y:S01]  /*2860*/  @!P6 ISETP.NE.U32.AND P1, PT, R2.reuse, RZ, PT ;  /* 0x000000ff0200e20c */ /* 0x040fe20003f25070 */
[----:B------:R-:W-:Y:S01]  /*2870*/  BSSY B1, `(.L_x_9708) ;  /* 0x0000012000017945 */ /* 0x000fe20003800000 */
[----:B------:R-:W-:-:S02]  /*2880*/  @!P6 ISETP.NE.U32.AND P3, PT, R2, RZ, PT ;  /* 0x000000ff0200e20c */ /* 0x000fc40003f65070 */
[----:B------:R-:W3:Y:S01]  /*2890*/  @P5 LDC R241, c[0x0][0x29c] ;  /* 0x0000a700fff15b82 */ /* 0x000ee20000000800 */
[----:B------:R-:W-:Y:S02]  /*28a0*/  @!P6 ISETP.NE.AND.EX P1, PT, R0, RZ, PT, P1 ;  /* 0x000000ff0000e20c */ /* 0x000fe40003f25310 */
[----:B------:R-:W-:Y:S02]  /*28b0*/  @!P6 ISETP.NE.U32.AND P0, PT, R2, RZ, PT ;  /* 0x000000ff0200e20c */ /* 0x000fe40003f05070 */
[----:B0-----:R-:W-:-:S03]  /*28c0*/  @!P6 FSEL R143, R44, RZ, P1 ;  /* 0x000000ff2c8fe208 */ /* 0x001fc60000800000 */
[----:B------:R-:W0:Y:S08]  /*28d0*/  @P5 LDC R220, c[0x0][0x29c] ;  /* 0x0000a700ffdc5b82 */ /* 0x000e300000000800 */
[----:B------:R-:W4:Y:S08]  /*28e0*/  @P5 LDC R243, c[0x0][0x29c] ;  /* 0x0000a700fff35b82 */ /* 0x000f300000000800 */
[----:B------:R-:W0:Y:S08]  /*28f0*/  @P5 LDC.64 R140, c[0x0][0x2f8] ;  /* 0x0000be00ff8c5b82 */ /* 0x000e300000000a00 */
[----:B------:R-:W0:Y:S08]  /*2900*/  @P5 LDC.64 R200, c[0x0][0x220] ;  /* 0x00008800ffc85b82 */ /* 0x000e300000000a00 */
        /* <DEDUP_REMOVED lines=8> */
.L_x_9709:
[----:B------:R-:W-:Y:S05]  /*2990*/  BSYNC B1 ;  /* 0x0000000000017941 */ /* 0x000fea0003800000 */
.L_x_9708:
[----:B------:R-:W-:Y:S01]  /*29a0*/  @!P6 ISETP.NE.U32.AND P1, PT, R2, RZ, PT ;  /* 0x000000ff0200e20c */ /* 0x000fe20003f25070 */
[----:B------:R-:W-:Y:S01]  /*29b0*/  BSSY B1, `(.L_x_9710) ;  /* 0x0000011000017945 */ /* 0x000fe20003800000 */
[----:B0-----:R-:W-:Y:S01]  /*29c0*/  @P2 IMAD.WIDE.U32 R204, R237, 0x10, R204 ;  /* 0x00000010edcc2825 */ /* 0x001fe200078e00cc */
[----:B------:R-:W-:-:S03]  /*29d0*/  @!P6 ISETP.NE.AND.EX P3, PT, R0, RZ, PT, P3 ;  /* 0x000000ff0000e20c */ /* 0x000fc60003f65330 */
[----:B------:R-:W-:Y:S01]  /*29e0*/  @P5 FMUL.FTZ R209, R143, R218 ;  /* 0x000000da8fd15220 */ /* 0x000fe20000410000 */
[C---:B------:R-:W-:Y:S01]  /*29f0*/  @!P6 ISETP.NE.AND.EX P1, PT, R0.reuse, RZ, PT, P1 ;  /* 0x000000ff0000e20c */ /* 0x040fe20003f25310 */
[----:B------:R-:W-:Y:S01]  /*2a00*/  @P5 IMAD.WIDE.U32 R202, R239, 0x10, R140 ;  /* 0x00000010efca5825 */ /* 0x000fe200078e008c */
        /* <DEDUP_REMOVED lines=11> */
.L_x_9711:
[----:B------:R-:W-:Y:S05]  /*2ac0*/  BSYNC B1 ;  /* 0x0000000000017941 */ /* 0x000fea0003800000 */
.L_x_9710:
[----:B------:R-:W-:Y:S01]  /*2ad0*/  BSSY B1, `(.L_x_9712) ;  /* 0x000000c000017945 */ /* 0x000fe20003800000 */
[----:B------:R-:W-:Y:S01]  /*2ae0*/  @P5 FMUL.FTZ R132, R191, R209 ;  /* 0x000000d1bf845220 */ /* 0x000fe20000410000 */
[C---:B---3--:R-:W-:Y:S01]  /*2af0*/  @P5 FMUL.FTZ R218, R142.reuse, R241 ;  /* 0x000000f18eda5220 */ /* 0x048fe20000410000 */
        /* <DEDUP_REMOVED lines=9> */
.L_x_9713:
[----:B------:R-:W-:Y:S05]  /*2b90*/  BSYNC B1 ;  /* 0x0000000000017941 */ /* 0x000fea0003800000 */
.L_x_9712:
        /* <DEDUP_REMOVED lines=11> */
.L_x_9715:
[----:B------:R-:W-:Y:S05]  /*2c50*/  BSYNC B1 ;  /* 0x0000000000017941 */ /* 0x000fea0003800000 */
.L_x_9714:
[C---:B----4-:R-:W-:Y:S01]  /*2c60*/  @P5 FMUL.FTZ R220, R208.reuse, R243 ;  /* 0x000000f3d0dc5220 */ /* 0x050fe20000410000 */
        /* <DEDUP_REMOVED lines=32> */
.L_x_9717:
[----:B------:R-:W-:Y:S05]  /*2e70*/  BSYNC B1 ;  /* 0x0000000000017941 */ /* 0x000fea0003800000 */
.L_x_9716:
        /* <DEDUP_REMOVED lines=18> */
.L_x_9719:
[----:B------:R-:W-:Y:S05]  /*2fa0*/  BSYNC B1 ;  /* 0x0000000000017941 */ /* 0x000fea0003800000 */
.L_x_9718:
        /* <DEDUP_REMOVED lines=12> */
.L_x_9721:
[----:B------:R-:W-:Y:S05]  /*3070*/  BSYNC B1 ;  /* 0x0000000000017941 */ /* 0x000fea0003800000 */
.L_x_9720:
        /* <DEDUP_REMOVED lines=11> */
.L_x_9723:
[----:B------:R-:W-:Y:S05]  /*3130*/  BSYNC B1 ;  /* 0x0000000000017941 */ /* 0x000fea0003800000 */
.L_x_9722:
        /* <DEDUP_REMOVED lines=17> */
[----:B------:R-:W4:Y:S01]  /*3250*/  @P5 LDC R237, c[0x0][0x29c] ;  /* 0x0000a700ffed5b82 */ /* 0x000f220000000800 */
[----:B------:R-:W-:Y:S02]  /*3260*/  @!P6 ISETP.NE.AND.EX P1, PT, R0, RZ, PT, P1 ;  /* 0x000000ff0000e20c */ /* 0x000fe40003f25310 */
[----:B------:R-:W-:Y:S02]  /*3270*/  @!P6 ISETP.NE.U32.AND P0, PT, R2, RZ, PT ;  /* 0x000000ff0200e20c */ /* 0x000fe40003f05070 */
[----:B0-----:R-:W-:-:S03]  /*3280*/  @!P6 FSEL R143, R36, RZ, P1 ;  /* 0x000000ff248fe208 */ /* 0x001fc60000800000 */
[----:B------:R-:W0:Y:S01]  /*3290*/  @P5 LDC R220, c[0x0][0x29c] ;  /* 0x0000a700ffdc5b82 */ /* 0x000e220000000800 */
[----:B-1----:R-:W-:-:S07]  /*32a0*/  @P2 IADD3 R203, R4, 0x80, RZ ;  /* 0x0000008004cb2810 */ /* 0x002fce0007ffe0ff */
[----:B------:R-:W1:Y:S08]  /*32b0*/  @P5 LDC R239, c[0x0][0x29c] ;  /* 0x0000a700ffef5b82 */ /* 0x000e700000000800 */
[----:B------:R-:W0:Y:S08]  /*32c0*/  @P5 LDC.64 R140, c[0x0][0x2f8] ;  /* 0x0000be00ff8c5b82 */ /* 0x000e300000000a00 */
[----:B------:R-:W0:Y:S08]  /*32d0*/  @P5 LDC.64 R200, c[0x0][0x220] ;  /* 0x00008800ffc85b82 */ /* 0x000e300000000a00 */
[----:B------:R-:W0:Y:S01]  /*32e0*/  @P2 LDC.64 R204, c[0x0][0x308] ;  /* 0x0000c200ffcc2b82 */ /* 0x000e220000000a00 */
[----:B--23--:R-:W-:Y:S05]  /*32f0*/  @!P6 BRA `(.L_x_9725) ;  /* 0x000000000018e947 */ /* 0x00cfea0003800000 */
[----:B------:R-:W-:Y:S01]  /*3300*/  ISETP.NE.U32.AND P1, PT, R2, RZ, PT ;  /* 0x000000ff0200720c */ /* 0x000fe20003f25070 */
[----:B------:R-:W-:-:S03]  /*3310*/  FFMA.FTZ R143, R171, R183, R206 ;  /* 0x000000b7ab8f7223 */ /* 0x000fc600000100ce */
[----:B------:R-:W-:Y:S01]  /*3320*/  ISETP.NE.AND.EX P1, PT, R0, RZ, PT, P1 ;  /* 0x000000ff0000720c */ /* 0x000fe20003f25310 */
[----:B------:R-:W-:-:S04]  /*3330*/  FADD.FTZ R142, R172, -R143 ;  /* 0x8000008fac8e7221 */ /* 0x000fc80000010000 */
[----:B------:R-:W-:-:S08]  /*3340*/  FMUL.FTZ R143, R5, R142 ;  /* 0x0000008e058f7220 */ /* 0x000fd00000410000 */
[----:B------:R-:W-:-:S07]  /*3350*/  @P1 FADD.FTZ R143, R36, R143 ;  /* 0x0000008f248f1221 */ /* 0x000fce0000010000 */
.L_x_9725:
[----:B------:R-:W-:Y:S05]  /*3360*/  BSYNC B1 ;  /* 0x0000000000017941 */ /* 0x000fea0003800000 */
.L_x_9724:
        /* <DEDUP_REMOVED lines=18> */
.L_x_9727:
[----:B------:R-:W-:Y:S05]  /*3490*/  BSYNC B1 ;  /* 0x0000000000017941 */ /* 0x000fea0003800000 */
.L_x_9726:
        /* <DEDUP_REMOVED lines=12> */
.L_x_9729:
[----:B------:R-:W-:Y:S05]  /*3560*/  BSYNC B1 ;  /* 0x0000000000017941 */ /* 0x000fea0003800000 */
.L_x_9728:
        /* <DEDUP_REMOVED lines=11> */
.L_x_9731:
[----:B------:R-:W-:Y:S05]  /*3620*/  BSYNC B1 ;  /* 0x0000000000017941 */ /* 0x000fea0003800000 */
.L_x_9730:
[C---:B-1----:R-:W-:Y:S01]  /*3630*/  @P5 FMUL.FTZ R220, R218.reuse, R239 ;  /* 0x000000efdadc5220 */ /* 0x042fe20000410000 */
[----:B------:R-:W-:Y:S01]  /*3640*/  SEL R143, R218, R131, P4 ;  /* 0x00000083da8f7207 */ /* 0x000fe20002000000 */
[----:B------:R-:W-:Y:S01]  /*3650*/  @P5 FMUL.FTZ R133, R9, R208 ;  /* 0x000000d009855220 */ /* 0x000fe20000410000 */
[----:B------:R-:W-:Y:S01]  /*3660*/  @P5 FMUL.FTZ R134, R25, R235 ;  /* 0x000000eb19865220 */ /* 0x000fe20000410000 */
[----:B------:R-:W-:Y:S01]  /*3670*/  @P5 FMUL.FTZ R135, R8, R220 ;  /* 0x000000dc08875220 */ /* 0x000fe20000410000 */
[----:B------:R-:W-:Y:S01]  /*3680*/  @P5 IMAD.WIDE.U32 R200, R207, 0x10, R200 ;  /* 0x00000010cfc85825 */ /* 0x000fe200078e00c8 */
        /* <DEDUP_REMOVED lines=12> */
[----:B------:R-:W3:Y:S01]  /*3750*/  @P5 LDC R209, c[0x0][0x29c] ;  /* 0x0000a700ffd15b82 */ /* 0x000ee20000000800 */
[----:B------:R-:W-:Y:S02]  /*3760*/  @!P6 ISETP.NE.U32.AND P3, PT, R2, RZ, PT ;  /* 0x000000ff0200e20c */ /* 0x000fe40003f65070 */
[----:B0-----:R-:W-:-:S05]  /*3770*/  @!P6 FSEL R141, R32, RZ, P0 ;  /* 0x000000ff208de208 */ /* 0x001fca0000000000 */
[----:B------:R-:W0:Y:S01]  /*3780*/  @P5 LDC R218, c[0x0][0x29c] ;  /* 0x0000a700ffda5b82 */ /* 0x000e220000000800 */
[----:B-1----:R-:W-:Y:S05]  /*3790*/  @!P6 BRA `(.L_x_9733) ;  /* 0x000000000018e947 */ /* 0x002fea0003800000 */
[----:B------:R-:W-:Y:S01]  /*37a0*/  ISETP.NE.U32.AND P0, PT, R2, RZ, PT ;  /* 0x000000ff0200720c */ /* 0x000fe20003f05070 */
[----:B------:R-:W-:-:S03]  /*37b0*/  FFMA.FTZ R141, R179, R183, R206 ;  /* 0x000000b7b38d7223 */ /* 0x000fc600000100ce */
[----:B------:R-:W-:Y:S01]  /*37c0*/  ISETP.NE.AND.EX P0, PT, R0, RZ, PT, P0 ;  /* 0x000000ff0000720c */ /* 0x000fe20003f05300 */
[----:B------:R-:W-:-:S04]  /*37d0*/  FADD.FTZ R140, R180, -R141 ;  /* 0x8000008db48c7221 */ /* 0x000fc80000010000 */
[----:B------:R-:W-:-:S08]  /*37e0*/  FMUL.FTZ R141, R5, R140 ;  /* 0x0000008c058d7220 */ /* 0x000fd00000410000 */
[----:B------:R-:W-:-:S07]  /*37f0*/  @P0 FADD.FTZ R141, R32, R141 ;  /* 0x0000008d208d0221 */ /* 0x000fce0000010000 */
.L_x_9733:
[----:B------:R-:W-:Y:S05]  /*3800*/  BSYNC B1 ;  /* 0x0000000000017941 */ /* 0x000fea0003800000 */
.L_x_9732:
[----:B------:R-:W-:Y:S01]  /*3810*/  @!P6 ISETP.NE.AND.EX P1, PT, R0, RZ, PT, P1 ;  /* 0x000000ff0000e20c */ /* 0x000fe20003f25310 */
[----:B------:R-:W-:Y:S01]  /*3820*/  BSSY B1, `(.L_x_9734) ;  /* 0x000000d000017945 */ /* 0x000fe20003800000 */
[----:B------:R-:W-:Y:S01]  /*3830*/  @!P6 ISETP.NE.U32.AND P0, PT, R2, RZ, PT ;  /* 0x000000ff0200e20c */ /* 0x000fe20003f05070 */
[C---:B--2---:R-:W-:Y:S01]  /*3840*/  @P5 FMUL.FTZ R143, R141.reuse, R208 ;  /* 0x000000d08d8f5220 */ /* 0x044fe20000410000 */
[----:B------:R-:W-:Y:S02]  /*3850*/  @!P6 ISETP.NE.AND.EX P3, PT, R0, RZ, PT, P3 ;  /* 0x000000ff0000e20c */ /* 0x000fe40003f65330 */
[----:B------:R-:W-:Y:S02]  /*3860*/  SEL R128, R141, R128, P4 ;  /* 0x000000808d807207 */ /* 0x000fe40002000000 */
        /* <DEDUP_REMOVED lines=8> */
.L_x_9735:
[----:B------:R-:W-:Y:S05]  /*38f0*/  BSYNC B1 ;  /* 0x0000000000017941 */ /* 0x000fea0003800000 */
.L_x_9734:
[----:B------:R-:W-:Y:S01]  /*3900*/  BSSY B1, `(.L_x_9736) ;  /* 0x000000b000017945 */ /* 0x000fe20003800000 */
        /* <DEDUP_REMOVED lines=10> */
.L_x_9737:
[----:B------:R-:W-:Y:S05]  /*39b0*/  BSYNC B1 ;  /* 0x0000000000017941 */ /* 0x000fea0003800000 */
.L_x_9736:
[C---:B0-----:R-:W-:Y:S01]  /*39c0*/  @P5 FMUL.FTZ R201, R141.reuse, R218 ;  /* 0x000000da8dc95220 */ /* 0x041fe20000410000 */
[----:B------:R-:W-:Y:S01]  /*39d0*/  @!P6 ISETP.NE.AND.EX P0, PT, R0, RZ, PT, P0 ;  /* 0x000000ff0000e20c */ /* 0x000fe20003f05300 */
[----:B------:R-:W-:Y:S01]  /*39e0*/  BSSY B1, `(.L_x_9738) ;  /* 0x0000010000017945 */ /* 0x000fe20003800000 */
[----:B------:R-:W-:Y:S01]  /*39f0*/  SEL R130, R141, R130, P4 ;  /* 0x000000828d827207 */ /* 0x000fe20002000000 */
[-C--:B------:R-:W-:Y:S01]  /*3a00*/  @P5 FMUL.FTZ R132, R23, R143.reuse ;  /* 0x0000008f17845220 */ /* 0x080fe20000410000 */
[----:B-----5:R-:W-:Y:S01]  /*3a10*/  @P5 FFMA.FTZ R84, R56, R143, R84 ;  /* 0x0000008f38545223 */ /* 0x020fe20000010054 */
[-C--:B------:R-:W-:Y:S01]  /*3a20*/  @P5 FFMA.FTZ R85, R57, R142.reuse, R85 ;  /* 0x0000008e39555223 */ /* 0x080fe20000010055 */
[----:B------:R-:W-:Y:S01]  /*3a30*/  @P5 FMUL.FTZ R133, R7, R142 ;  /* 0x0000008e07855220 */ /* 0x000fe20000410000 */
[-C--:B------:R-:W-:Y:S01]  /*3a40*/  @P5 FFMA.FTZ R86, R58, R201.reuse, R86 ;  /* 0x000000c93a565223 */ /* 0x080fe20000010056 */
[----:B------:R-:W-:Y:S01]  /*3a50*/  @P5 FMUL.FTZ R134, R21, R201 ;  /* 0x000000c915865220 */ /* 0x000fe20000410000 */
        /* <DEDUP_REMOVED lines=8> */
.L_x_9739:
[----:B------:R-:W-:Y:S05]  /*3ae0*/  BSYNC B1 ;  /* 0x0000000000017941 */ /* 0x000fea0003800000 */
.L_x_9738:
[----:B------:R-:W0:Y:S01]  /*3af0*/  @P5 LDC R5, c[0x0][0x29c] ;  /* 0x0000a700ff055b82 */ /* 0x000e220000000800 */
[----:B------:R-:W-:Y:S02]  /*3b00*/  @P2 IADD3 R183, R4, 0xa0, RZ ;  /* 0x000000a004b72810 */ /* 0x000fe40007ffe0ff */
[----:B------:R-:W-:-:S05]  /*3b10*/  SEL R131, R202, R131, P4 ;  /* 0x00000083ca837207 */ /* 0x000fca0002000000 */
[----:B------:R-:W1:Y:S08]  /*3b20*/  @P2 LDC.64 R200, c[0x0][0x308] ;  /* 0x0000c200ffc82b82 */ /* 0x000e700000000a00 */
[----:B------:R-:W2:Y:S08]  /*3b30*/  @P5 LDC.64 R142, c[0x0][0x2f8] ;  /* 0x0000be00ff8e5b82 */ /* 0x000eb00000000a00 */
[----:B------:R-:W3:Y:S01]  /*3b40*/  LDC.64 R140, c[0x0][0x210] ;  /* 0x00008400ff8c7b82 */ /* 0x000ee20000000a00 */
[----:B0-----:R-:W-:-:S04]  /*3b50*/  @P5 FMUL.FTZ R0, R202, R5 ;  /* 0x00000005ca005220 */ /* 0x001fc80000410000 */
[-C--:B------:R-:W-:Y:S01]  /*3b60*/  @P5 FMUL.FTZ R135, R6, R0.reuse ;  /* 0x0000000006875220 */ /* 0x080fe20000410000 */
[----:B------:R-:W-:Y:S01]  /*3b70*/  @P5 FFMA.FTZ R87, R59, R0, R87 ;  /* 0x000000003b575223 */ /* 0x000fe20000010057 */
[----:B-1----:R-:W-:-:S05]  /*3b80*/  @P2 IMAD.WIDE.U32 R200, R183, 0x10, R200 ;  /* 0x00000010b7c82825 */ /* 0x002fca00078e00c8 */
[----:B------:R0:W-:Y:S01]  /*3b90*/  @P2 STG.E.128 desc[UR4][R200.64], R128 ;  /* 0x00000080c8002986 */ /* 0x0001e2000c101d04 */
[----:B--2---:R-:W-:-:S05]  /*3ba0*/  @P5 IMAD.WIDE.U32 R142, R207, 0x10, R142 ;  /* 0x00000010cf8e5825 */ /* 0x004fca00078e008e */
[----:B------:R0:W-:Y:S01]  /*3bb0*/  @P5 STG.E.128 desc[UR4][R142.64], R132 ;  /* 0x000000848e005986 */ /* 0x0001e2000c101d04 */
[----:B---3--:R-:W-:-:S04]  /*3bc0*/  LEA R210, R140, R210, 0x2 ;  /* 0x000000d28cd27211 */ /* 0x008fc800078e10ff */
[----:B------:R-:W-:-:S13]  /*3bd0*/  ISETP.GE.AND P0, PT, R210, R141, PT ;  /* 0x0000008dd200720c */ /* 0x000fda0003f06270 */
[----:B0-----:R-:W-:Y:S05]  /*3be0*/  @!P0 BRA `(.L_x_9740) ;  /* 0xffffffcc00cc8947 */ /* 0x001fea000383ffff */
.L_x_9687:
[----:B------:R-:W-:Y:S05]  /*3bf0*/  BSYNC B0 ;  /* 0x0000000000007941 */ /* 0x000fea0003800000 */
.L_x_9685:
        /* <DEDUP_REMOVED lines=72> */
[----:B-----5:R-:W-:Y:S01]  /*4080*/  FADD.FTZ R7, R7, R14 ;  /* 0x0000000e07077221 */ /* 0x020fe20000010000 */
        /* <DEDUP_REMOVED lines=138> */
.L_x_9691:
        /* <DEDUP_REMOVED lines=8> */
.L_x_9742:
[----:B------:R-:W-:Y:S05]  /*49b0*/  BSYNC B1 ;  /* 0x0000000000017941 */ /* 0x000fea0003800000 */
.L_x_9741:
        /* <DEDUP_REMOVED lines=8> */
.L_x_9743:
[----:B------:R-:W-:Y:S01]  /*4a40*/  FADD.FTZ R140, R140, R143 ;  /* 0x0000008f8c8c7221 */ /* 0x000fe20000010000 */
[----:B------:R-:W-:-:S04]  /*4a50*/  HFMA2.MMA R205, -RZ, RZ, 0, 1.1920928955078125e-07 ;  /* 0x00000002ffcd7435 */ /* 0x000fc800000001ff */
[----:B------:R-:W-:Y:S02]  /*4a60*/  MOV R204, R140 ;  /* 0x0000008c00cc7202 */ /* 0x000fe40000000f00 */
[----:B------:R-:W-:-:S07]  /*4a70*/  MOV R142, R245 ;  /* 0x000000f5008e7202 */ /* 0x000fce0000000f00 */
[----:B------:R-:W-:Y:S05]  /*4a80*/  WARPSYNC.COLLECTIVE R203, `(.L_x_9744) ;  /* 0x00000000cb087348 */ /* 0x000fea0003c00000 */
[----:B------:R0:W1:Y:S02]  /*4a90*/  SHFL.BFLY P0, R245, R204, R205, R208 ;  /* 0x0c0000cdccf57389 */ /* 0x00006400000000d0 */
[----:B01----:R-:W-:Y:S01]  /*4aa0*/  ENDCOLLECTIVE ;  /* 0x000000000000791b */ /* 0x003fe20003800000 */
.L_x_9744:
[----:B------:R-:W-:-:S05]  /*4ab0*/  FADD.FTZ R142, R142, R141 ;  /* 0x0000008d8e8e7221 */ /* 0x000fca0000010000 */
[----:B------:R-:W-:Y:S02]  /*4ac0*/  MOV R204, R142 ;  /* 0x0000008e00cc7202 */ /* 0x000fe40000000f00 */
[----:B------:R-:W-:-:S07]  /*4ad0*/  MOV R183, R245 ;  /* 0x000000f500b77202 */ /* 0x000fce0000000f00 */
[----:B------:R-:W-:Y:S05]  /*4ae0*/  WARPSYNC.COLLECTIVE R203, `(.L_x_9745) ;  /* 0x00000000cb087348 */ /* 0x000fea0003c00000 */
[----:B------:R0:W1:Y:S02]  /*4af0*/  SHFL.BFLY P0, R245, R204, R205, R208 ;  /* 0x0c0000cdccf57389 */ /* 0x00006400000000d0 */
[----:B01----:R-:W-:Y:S01]  /*4b00*/  ENDCOLLECTIVE ;  /* 0x000000000000791b */ /* 0x003fe20003800000 */
.L_x_9745:
[----:B------:R-:W-:Y:S01]  /*4b10*/  FADD.FTZ R183, R140, R183 ;  /* 0x000000b78cb77221 */ /* 0x000fe20000010000 */
[----:B------:R-:W-:-:S04]  /*4b20*/  HFMA2.MMA R205, -RZ, RZ, 0, 2.384185791015625e-07 ;  /* 0x00000004ffcd7435 */ /* 0x000fc800000001ff */
[----:B------:R-:W-:Y:S02]  /*4b30*/  MOV R204, R183 ;  /* 0x000000b700cc7202 */ /* 0x000fe40000000f00 */
[----:B------:R-:W-:-:S07]  /*4b40*/  MOV R201, R245 ;  /* 0x000000f500c97202 */ /* 0x000fce0000000f00 */
[----:B------:R-:W-:Y:S05]  /*4b50*/  WARPSYNC.COLLECTIVE R203, `(.L_x_9746) ;  /* 0x00000000cb087348 */ /* 0x000fea0003c00000 */
[----:B------:R0:W1:Y:S02]  /*4b60*/  SHFL.BFLY P0, R245, R204, R205, R208 ;  /* 0x0c0000cdccf57389 */ /* 0x00006400000000d0 */
[----:B01----:R-:W-:Y:S01]  /*4b70*/  ENDCOLLECTIVE ;  /* 0x000000000000791b */ /* 0x003fe20003800000 */
.L_x_9746:
[----:B------:R-:W-:-:S05]  /*4b80*/  FADD.FTZ R201, R142, R201 ;  /* 0x000000c98ec97221 */ /* 0x000fca0000010000 */
[----:B------:R-:W-:Y:S02]  /*4b90*/  MOV R204, R201 ;  /* 0x000000c900cc7202 */ /* 0x000fe40000000f00 */
[----:B------:R-:W-:-:S07]  /*4ba0*/  MOV R200, R245 ;  /* 0x000000f500c87202 */ /* 0x000fce0000000f00 */
[----:B------:R-:W-:Y:S05]  /*4bb0*/  WARPSYNC.COLLECTIVE R203, `(.L_x_9747) ;  /* 0x00000000cb087348 */ /* 0x000fea0003c00000 */
[----:B------:R0:W1:Y:S02]  /*4bc0*/  SHFL.BFLY P0, R245, R204, R205, R208 ;  /* 0x0c0000cdccf57389 */ /* 0x00006400000000d0 */
[----:B01----:R-:W-:Y:S01]  /*4bd0*/  ENDCOLLECTIVE ;  /* 0x000000000000791b */ /* 0x003fe20003800000 */
.L_x_9747:
[----:B------:R-:W-:Y:S01]  /*4be0*/  FADD.FTZ R200, R183, R200 ;  /* 0x000000c8b7c87221 */ /* 0x000fe20000010000 */
[----:B------:R-:W-:-:S04]  /*4bf0*/  HFMA2.MMA R205, -RZ, RZ, 0, 4.76837158203125e-07 ;  /* 0x00000008ffcd7435 */ /* 0x000fc800000001ff */
[----:B------:R-:W-:Y:S02]  /*4c00*/  MOV R204, R200 ;  /* 0x000000c800cc7202 */ /* 0x000fe40000000f00 */
[----:B------:R-:W-:-:S07]  /*4c10*/  MOV R202, R245 ;  /* 0x000000f500ca7202 */ /* 0x000fce0000000f00 */
[----:B------:R-:W-:Y:S05]  /*4c20*/  WARPSYNC.COLLECTIVE R203, `(.L_x_9748) ;  /* 0x00000000cb087348 */ /* 0x000fea0003c00000 */
[----:B------:R0:W1:Y:S02]  /*4c30*/  SHFL.BFLY P0, R245, R204, R205, R208 ;  /* 0x0c0000cdccf57389 */ /* 0x00006400000000d0 */
[----:B01----:R-:W-:Y:S01]  /*4c40*/  ENDCOLLECTIVE ;  /* 0x000000000000791b */ /* 0x003fe20003800000 */
.L_x_9748:
[----:B------:R-:W-:-:S05]  /*4c50*/  FADD.FTZ R202, R201, R202 ;  /* 0x000000cac9ca7221 */ /* 0x000fca0000010000 */
[----:B------:R-:W-:Y:S02]  /*4c60*/  MOV R204, R202 ;  /* 0x000000ca00cc7202 */ /* 0x000fe40000000f00 */
[----:B------:R-:W-:-:S07]  /*4c70*/  MOV R141, R245 ;  /* 0x000000f5008d7202 */ /* 0x000fce0000000f00 */
[----:B------:R-:W-:Y:S05]  /*4c80*/  WARPSYNC.COLLECTIVE R203, `(.L_x_9749) ;  /* 0x00000000cb087348 */ /* 0x000fea0003c00000 */
[----:B------:R0:W1:Y:S02]  /*4c90*/  SHFL.BFLY P0, R245, R204, R205, R208 ;  /* 0x0c0000cdccf57389 */ /* 0x00006400000000d0 */
[----:B01----:R-:W-:Y:S01]  /*4ca0*/  ENDCOLLECTIVE ;  /* 0x000000000000791b */ /* 0x003fe20003800000 */
.L_x_9749:
[----:B------:R-:W-:Y:S01]  /*4cb0*/  FADD.FTZ R206, R200, R141 ;  /* 0x0000008dc8ce7221 */ /* 0x000fe20000010000 */
[----:B------:R-:W-:-:S04]  /*4cc0*/  HFMA2.MMA R205, -RZ, RZ, 0, 9.5367431640625e-07 ;  /* 0x00000010ffcd7435 */ /* 0x000fc800000001ff */
[----:B------:R-:W-:Y:S02]  /*4cd0*/  MOV R204, R206 ;  /* 0x000000ce00cc7202 */ /* 0x000fe40000000f00 */
[----:B------:R-:W-:-:S07]  /*4ce0*/  MOV R143, R245 ;  /* 0x000000f5008f7202 */ /* 0x000fce0000000f00 */
[----:B------:R-:W-:Y:S05]  /*4cf0*/  WARPSYNC.COLLECTIVE R203, `(.L_x_9750) ;  /* 0x00000000cb087348 */ /* 0x000fea0003c00000 */
[----:B------:R0:W1:Y:S02]  /*4d00*/  SHFL.BFLY P0, R245, R204, R205, R208 ;  /* 0x0c0000cdccf57389 */ /* 0x00006400000000d0 */
[----:B01----:R-:W-:Y:S01]  /*4d10*/  ENDCOLLECTIVE ;  /* 0x000000000000791b */ /* 0x003fe20003800000 */
.L_x_9750:
[----:B------:R-:W-:-:S05]  /*4d20*/  FADD.FTZ R224, R202, R143 ;  /* 0x0000008fcae07221 */ /* 0x000fca0000010000 */
[----:B------:R-:W-:Y:S02]  /*4d30*/  MOV R204, R224 ;  /* 0x000000e000cc7202 */ /* 0x000fe40000000f00 */
[----:B------:R-:W-:-:S07]  /*4d40*/  MOV R243, R245 ;  /* 0x000000f500f37202 */ /* 0x000fce0000000f00 */
[----:B------:R-:W-:Y:S05]  /*4d50*/  WARPSYNC.COLLECTIVE R203, `(.L_x_9751) ;  /* 0x00000000cb087348 */ /* 0x000fea0003c00000 */
[----:B------:R0:W1:Y:S02]  /*4d60*/  SHFL.BFLY P0, R245, R204, R205, R208 ;  /* 0x0c0000cdccf57389 */ /* 0x00006400000000d0 */
[----:B01----:R-:W-:Y:S01]  /*4d70*/  ENDCOLLECTIVE ;  /* 0x000000000000791b */ /* 0x003fe20003800000 */
.L_x_9751:
[----:B------:R-:W-:Y:S05]  /*4d80*/  BRA `(.L_x_9752) ;  /* 0xffffffcc00ec7947 */ /* 0x000fea000383ffff */
.L_x_9753:
        /* <DEDUP_REMOVED lines=15> */
.L_x_11823:


//--------------------- .text._ZN10layer_norm13ln_bwd_kernelINS_13Kernel_traitsI6__halfffffjLj768ELj1ELj4ELj1ELj16ENS_18Kernel_traits_baseILj768ES2_ffffjLj128EEEEELb1ELb0ELb0ELb0EEEvNS_9BwdParamsE --------------------------
	.section	.text._ZN10layer_norm13ln_bwd_kernelINS_13Kernel_traitsI6__halfffffjLj768ELj1ELj4ELj1ELj16ENS_18Kernel_traits_baseILj768ES2_ffffjLj128EEEEELb1ELb0ELb0ELb0EEEvNS_9BwdParamsE,"ax",@progbits
	.align	128
        .global         _ZN10layer_norm13ln_bwd_kernelINS_13Kernel_traitsI6__halfffffjLj768ELj1ELj4ELj1ELj16ENS_18Kernel_traits_baseILj768ES2_ffffjLj128EEEEELb1ELb0ELb0ELb0EEEvNS_9BwdParamsE
        .type           _ZN10layer_norm13ln_bwd_kernelINS_13Kernel_traitsI6__halfffffjLj768ELj1ELj4ELj1ELj16ENS_18Kernel_traits_baseILj768ES2_ffffjLj128EEEEELb1ELb0ELb0ELb0EEEvNS_9BwdParamsE,@function
        .size           _ZN10layer_norm13ln_bwd_kernelINS_13Kernel_traitsI6__halfffffjLj768ELj1ELj4ELj1ELj16ENS_18Kernel_traits_baseILj768ES2_ffffjLj128EEEEELb1ELb0ELb0ELb0EEEvNS_9BwdParamsE,(.L_x_11824 - _ZN10layer_norm13ln_bwd_kernelINS_13Kernel_traitsI6__halfffffjLj768ELj1ELj4ELj1ELj16ENS_18Kernel_traits_baseILj768ES2_ffffjLj128EEEEELb1ELb0ELb0ELb0EEEvNS_9BwdParamsE)
        .other          _ZN10layer_norm13ln_bwd_kernelINS_13Kernel_traitsI6__halfffffjLj768ELj1ELj4ELj1ELj16ENS_18Kernel_traits_baseILj768ES2_ffffjLj128EEEEELb1ELb0ELb0ELb0EEEvNS_9BwdParamsE,@"STO_CUDA_ENTRY STV_DEFAULT"
_ZN10layer_norm13ln_bwd_kernelINS_13Kernel_traitsI6__halfffffjLj768ELj1ELj4ELj1ELj16ENS_18Kernel_traits_baseILj768ES2_ffffjLj128EEEEELb1ELb0ELb0ELb0EEEvNS_9BwdParamsE:
.text._ZN10layer_norm13ln_bwd_kernelINS_13Kernel_traitsI6__halfffffjLj768ELj1ELj4ELj1ELj16ENS_18Kernel_traits_baseILj768ES2_ffffjLj128EEEEELb1ELb0ELb0ELb0EEEvNS_9BwdParamsE:
        /* <DEDUP_REMOVED lines=27> */
[----:B------:R-:W0:Y:S08]  /*01b0*/  @P5 LDC.64 R2, c[0x0][0x260] ;  /* 0x00009800ff025b82 */ /* 0x000e300000000a00 */
[----:B------:R-:W1:Y:S08]  /*01c0*/  @P0 LDC.64 R16, c[0x0][0x260] ;  /* 0x00009800ff100b82 */ /* 0x000e700000000a00 */
[----:B------:R-:W2:Y:S08]  /*01d0*/  @P1 LDC.64 R22, c[0x0][0x260] ;  /* 0x00009800ff161b82 */ /* 0x000eb00000000a00 */
[----:B------:R-:W3:Y:S01]  /*01e0*/  @P2 LDC.64 R24, c[0x0][0x260] ;  /* 0x00009800ff182b82 */ /* 0x000ee20000000a00 */
[C---:B0-----:R-:W-:Y:S01]  /*01f0*/  @P5 IMAD.WIDE.U32 R2, R9.reuse, 0x8, R2 ;  /* 0x0000000809025825 */ /* 0x041fe200078e0002 */
[----:B------:R-:W-:-:S06]  /*0200*/  @P5 LOP3.LUT R9, R9, 0x20, RZ, 0xfc, !PT ;  /* 0x0000002009095812 */ /* 0x000fcc00078efcff */
[----:B------:R-:W0:Y:S01]  /*0210*/  @P3 LDC.64 R26, c[0x0][0x260] ;  /* 0x00009800ff1a3b82 */ /* 0x000e220000000a00 */
[C---:B-1----:R-:W-:Y:S01]  /*0220*/  @P0 IMAD.WIDE.U32 R20, R9.reuse, 0x8, R16 ;  /* 0x0000000809140825 */ /* 0x042fe200078e0010 */
[----:B------:R-:W-:Y:S01]  /*0230*/  @P0 IADD3 R9, R9, 0x20, RZ ;  /* 0x0000002009090810 */ /* 0x000fe20007ffe0ff */
[----:B------:R1:W5:Y:S01]  /*0240*/  @P5 LDG.E.64 R4, desc[UR4][R2.64] ;  /* 0x0000000402045981 */ /* 0x000362000c1e1b00 */
[----:B------:R-:W-:Y:S02]  /*0250*/  SHF.R.U32.HI R0, RZ, 0x5, R36 ;  /* 0x00000005ff007819 */ /* 0x000fe40000011624 */
[----:B------:R-:W-:Y:S01]  /*0260*/  P2R R38, PR, RZ, 0x10 ;  /* 0x00000010ff267803 */ /* 0x000fe20000000000 */
[----:B------:R1:W5:Y:S01]  /*0270*/  @P0 LDG.E.64 R6, desc[UR4][R20.64] ;  /* 0x0000000414060981 */ /* 0x000362000c1e1b00 */
[C---:B--2---:R-:W-:Y:S01]  /*0280*/  @P1 IMAD.WIDE.U32 R22, R9.reuse, 0x8, R22 ;  /* 0x0000000809161825 */ /* 0x044fe200078e0016 */
[----:B------:R-:W-:Y:S01]  /*0290*/  @P1 IADD3 R9, R9, 0x20, RZ ;  /* 0x0000002009091810 */ /* 0x000fe20007ffe0ff */
[----:B------:R-:W2:Y:S03]  /*02a0*/  @P4 LDC.64 R28, c[0x0][0x260] ;  /* 0x00009800ff1c4b82 */ /* 0x000ea60000000a00 */
[----:B------:R1:W5:Y:S01]  /*02b0*/  @P1 LDG.E.64 R10, desc[UR4][R22.64] ;  /* 0x00000004160a1981 */ /* 0x000362000c1e1b00 */
[C---:B---3--:R-:W-:Y:S01]  /*02c0*/  @P2 IMAD.WIDE.U32 R24, R9.reuse, 0x8, R24 ;  /* 0x0000000809182825 */ /* 0x048fe200078e0018 */
[----:B------:R-:W-:-:S04]  /*02d0*/  @P2 IADD3 R9, R9, 0x20, RZ ;  /* 0x0000002009092810 */ /* 0x000fc80007ffe0ff */
[----:B------:R1:W5:Y:S01]  /*02e0*/  @P2 LDG.E.64 R12, desc[UR4][R24.64] ;  /* 0x00000004180c2981 */ /* 0x000362000c1e1b00 */
[C---:B0-----:R-:W-:Y:S01]  /*02f0*/  @P3 IMAD.WIDE.U32 R26, R9.reuse, 0x8, R26 ;  /* 0x00000008091a3825 */ /* 0x041fe200078e001a */
[----:B------:R-:W-:-:S04]  /*0300*/  @P3 IADD3 R9, R9, 0x20, RZ ;  /* 0x0000002009093810 */ /* 0x000fc80007ffe0ff */
[----:B------:R1:W5:Y:S01]  /*0310*/  @P3 LDG.E.64 R14, desc[UR4][R26.64] ;  /* 0x000000041a0e3981 */ /* 0x000362000c1e1b00 */
[----:B--2---:R-:W-:Y:S02]  /*0320*/  @P4 IMAD.WIDE.U32 R16, R9, 0x8, R28 ;  /* 0x0000000809104825 */ /* 0x004fe400078e001c */
[----:B------:R-:W0:Y:S03]  /*0330*/  S2R R9, SR_CTAID.X ;  /* 0x0000000000097919 */ /* 0x000e260000002500 */
[----:B------:R1:W5:Y:S01]  /*0340*/  @P4 LDG.E.64 R18, desc[UR4][R16.64] ;  /* 0x0000000410124981 */ /* 0x000362000c1e1b00 */
        /* <DEDUP_REMOVED lines=28> */
[----:B-----5:R-:W-:Y:S01]  /*0510*/  MOV R23, R10 ;  /* 0x0000000a00177202 */ /* 0x020fe20000000f00 */
[----:B------:R-:W-:Y:S01]  /*0520*/  ULDC.64 UR6, c[0x0][0x270] ;  /* 0x00009c0000067ab9 */ /* 0x000fe20000000a00 */
[--C-:B------:R-:W-:Y:S01]  /*0530*/  SHF.R.U64 R24, R10, 0x10, R11.reuse ;  /* 0x000000100a187819 */ /* 0x100fe2000000120b */
[----:B------:R-:W-:Y:S01]  /*0540*/  HFMA2.MMA R45, -RZ, RZ, 0, 0 ;  /* 0x00000000ff2d7435 */ /* 0x000fe200000001ff */
[----:B------:R-:W-:Y:S01]  /*0550*/  MOV R21, R11 ;  /* 0x0000000b00157202 */ /* 0x000fe20000000f00 */
[----:B------:R-:W-:Y:S01]  /*0560*/  HADD2.F32 R23, -RZ, R23.H0_H0 ;  /* 0x20000017ff177230 */ /* 0x000fe20000004100 */
[----:B------:R-:W-:Y:S01]  /*0570*/  SHF.R.U32.HI R22, RZ, 0x10, R11 ;  /* 0x00000010ff167819 */ /* 0x000fe2000001160b */
[----:B------:R-:W-:Y:S01]  /*0580*/  HADD2.F32 R24, -RZ, R24.H0_H0 ;  /* 0x20000018ff187230 */ /* 0x000fe20000004100 */
[----:B------:R-:W-:Y:S01]  /*0590*/  MOV R0, R12 ;  /* 0x0000000c00007202 */ /* 0x000fe20000000f00 */
[----:B------:R-:W-:Y:S01]  /*05a0*/  HADD2.F32 R21, -RZ, R21.H0_H0 ;  /* 0x20000015ff157230 */ /* 0x000fe20000004100 */
[----:B------:R-:W-:Y:S01]  /*05b0*/  SHF.R.U64 R20, R12, 0x10, R13 ;  /* 0x000000100c147819 */ /* 0x000fe2000000120d */
[----:B------:R-:W-:Y:S01]  /*05c0*/  HADD2.F32 R22, -RZ, R22.H0_H0 ;  /* 0x20000016ff167230 */ /* 0x000fe20000004100 */
[----:B------:R-:W-:-:S02]  /*05d0*/  MOV R17, R13 ;  /* 0x0000000d00117202 */ /* 0x000fc40000000f00 */
[----:B------:R-:W-:Y:S01]  /*05e0*/  SHF.R.U32.HI R3, RZ, 0x10, R13 ;  /* 0x00000010ff037819 */ /* 0x000fe2000001160d */
[----:B------:R-:W-:Y:S01]  /*05f0*/  HADD2.F32 R20, -RZ, R20.H0_H0 ;  /* 0x20000014ff147230 */ /* 0x000fe20000004100 */
[----:B------:R-:W-:Y:S01]  /*0600*/  MOV R2, R14 ;  /* 0x0000000e00027202 */ /* 0x000fe20000000f00 */
[----:B------:R-:W-:Y:S01]  /*0610*/  HADD2.F32 R17, -RZ, R17.H0_H0 ;  /* 0x20000011ff117230 */ /* 0x000fe20000004100 */
[----:B------:R-:W-:Y:S02]  /*0620*/  SHF.R.U64 R16, R14, 0x10, R15 ;  /* 0x000000100e107819 */ /* 0x000fe4000000120f */
        /* <DEDUP_REMOVED lines=33> */
[----:B0-----:R-:W-:-:S08]  /*0840*/  HADD2.F32 R10, -RZ, R10.H0_H0 ;  /* 0x2000000aff0a7230 */ /* 0x001fd00000004100 */
.L_x_9781:
[----:B------:R-:W0:Y:S01]  /*0850*/  @P4 LDC.64 R124, c[0x0][0x270] ;  /* 0x00009c00ff7c4b82 */ /* 0x000e220000000a00 */
[----:B------:R-:W-:Y:S02]  /*0860*/  SHF.R.S32.HI R7, RZ, 0x1f, R34 ;  /* 0x0000001fff077819 */ /* 0x000fe40000011422 */
[----:B-----5:R-:W-:Y:S02]  /*0870*/  MOV R40, 0x3f800000 ;  /* 0x3f80000000287802 */ /* 0x020fe40000000f00 */
[----:B------:R-:W-:-:S03]  /*0880*/  ISETP.NE.AND P6, PT, R8, RZ, PT ;  /* 0x000000ff0800720c */ /* 0x000fc60003fc5270 */
[----:B------:R-:W1:Y:S08]  /*0890*/  LDC.64 R120, c[0x0][0x250] ;  /* 0x00009400ff787b82 */ /* 0x000e700000000a00 */
[----:B------:R-:W2:Y:S01]  /*08a0*/  LDC.64 R122, c[0x0][0x258] ;  /* 0x00009600ff7a7b82 */ /* 0x000ea20000000a00 */
[----:B0-----:R-:W-:-:S04]  /*08b0*/  @P4 LEA R124, P5, R34, R124, 0x2 ;  /* 0x0000007c227c4211 */ /* 0x001fc800078a10ff */
[C---:B------:R-:W-:Y:S01]  /*08c0*/  @P4 LEA.HI.X R125, R34.reuse, R125, R7, 0x2, P5 ;  /* 0x0000007d227d4211 */ /* 0x040fe200028f1407 */
[----:B-1----:R-:W-:-:S04]  /*08d0*/  IMAD.WIDE R120, R34, 0x4, R120 ;  /* 0x0000000422787825 */ /* 0x002fc800078e0278 */
[----:B------:R0:W5:Y:S04]  /*08e0*/  @P4 LDG.E R40, desc[UR4][R124.64] ;  /* 0x000000047c284981 */ /* 0x000168000c1e1900 */
        /* <DEDUP_REMOVED lines=13> */
[----:B0-----:R-:W-:Y:S06]  /*09c0*/  @!P6 BRA `(.L_x_9757) ;  /* 0x0000000000b4e947 */ /* 0x001fec0003800000 */
[C---:B------:R-:W-:Y:S01]  /*09d0*/  LEA R178, P5, R7.reuse, UR12, 0x2 ;  /* 0x0000000c07b27c11 */ /* 0x040fe2000f8a10ff */
[----:B------:R-:W0:Y:S03]  /*09e0*/  LDC.64 R124, c[0x0][0x2b8] ;  /* 0x0000ae00ff7c7b82 */ /* 0x000e260000000a00 */
[----:B------:R-:W-:Y:S02]  /*09f0*/  LEA.HI.X R179, R7, UR13, RZ, 0x2, P5 ;  /* 0x0000000d07b37c11 */ /* 0x000fe4000a8f14ff */
[----:B------:R-:W-:-:S03]  /*0a00*/  ISETP.NE.U32.AND P5, PT, RZ, UR8, PT ;  /* 0x00000008ff007c0c */ /* 0x000fc6000bfa5070 */
[----:B------:R-:W5:Y:S01]  /*0a10*/  LDG.E R6, desc[UR4][R178.64] ;  /* 0x00000004b2067981 */ /* 0x000f62000c1e1900 */
[----:B------:R-:W-:-:S13]  /*0a20*/  ISETP.NE.AND.EX P5, PT, RZ, UR9, PT, P5 ;  /* 0x00000009ff007c0c */ /* 0x000fda000bfa5350 */
[----:B------:R-:W-:-:S04]  /*0a30*/  @P5 LEA R136, P6, R7, UR8, 0x4 ;  /* 0x0000000807885c11 */ /* 0x000fc8000f8c20ff */
[C---:B------:R-:W-:Y:S02]  /*0a40*/  @P5 LEA.HI.X R137, R7.reuse, UR9, RZ, 0x4, P6 ;  /* 0x0000000907895c11 */ /* 0x040fe4000b0f24ff */
[C---:B------:R-:W-:Y:S01]  /*0a50*/  LEA R120, P6, R7.reuse, UR10, 0x4 ;  /* 0x0000000a07787c11 */ /* 0x040fe2000f8c20ff */
[C---:B0-----:R-:W-:Y:S02]  /*0a60*/  IMAD.WIDE.U32 R124, R7.reuse, 0x10, R124 ;  /* 0x00000010077c7825 */ /* 0x041fe400078e007c */
[----:B------:R0:W5:Y:S01]  /*0a70*/  @P5 LDG.E.128 R88, desc[UR4][R136.64] ;  /* 0x0000000488585981 */ /* 0x000162000c1e1d00 */
[----:B------:R-:W-:-:S03]  /*0a80*/  LEA.HI.X R121, R7, UR11, RZ, 0x4, P6 ;  /* 0x0000000b07797c11 */ /* 0x000fc6000b0f24ff */
[----:B------:R-:W2:Y:S04]  /*0a90*/  LDG.E.128 R124, desc[UR4][R124.64] ;  /* 0x000000047c7c7981 */ /* 0x000ea8000c1e1d00 */
[----:B------:R-:W3:Y:S01]  /*0aa0*/  LDG.E.128 R120, desc[UR4][R120.64] ;  /* 0x0000000478787981 */ /* 0x000ee2000c1e1d00 */
[----:B------:R-:W-:-:S04]  /*0ab0*/  ISETP.NE.AND P5, PT, R33, RZ, PT ;  /* 0x000000ff2100720c */ /* 0x000fc80003fa5270 */
[----:B-----5:R-:W-:Y:S02]  /*0ac0*/  FSEL R139, R173, RZ, !P5 ;  /* 0x000000ffad8b7208 */ /* 0x020fe40006800000 */
[----:B------:R-:W-:-:S03]  /*0ad0*/  IADD3 R181, R7, 0x20, RZ ;  /* 0x0000002007b57810 */ /* 0x000fc60007ffe0ff */
[C---:B---3--:R-:W-:Y:S01]  /*0ae0*/  FADD.FTZ R148, -R139.reuse, R120 ;  /* 0x000000788b947221 */ /* 0x048fe20000010100 */
[----:B------:R-:W-:-:S03]  /*0af0*/  FADD.FTZ R150, -R139, R121 ;  /* 0x000000798b967221 */ /* 0x000fc60000010100 */
[----:B------:R-:W-:Y:S01]  /*0b00*/  FMUL.FTZ R3, R135, R148 ;  /* 0x0000009487037220 */ /* 0x000fe20000410000 */
[----:B--2---:R-:W-:Y:S01]  /*0b10*/  FMUL.FTZ R148, R31, R124 ;  /* 0x0000007c1f947220 */ /* 0x004fe20000410000 */
[----:B0-----:R-:W-:Y:S01]  /*0b20*/  FMUL.FTZ R137, R32, R125 ;  /* 0x0000007d20897220 */ /* 0x001fe20000410000 */
[----:B------:R-:W-:Y:S01]  /*0b30*/  FADD.FTZ R122, -R139, R122 ;  /* 0x0000007a8b7a7221 */ /* 0x000fe20000010100 */
[----:B------:R-:W-:Y:S01]  /*0b40*/  FMUL.FTZ R136, R135, R150 ;  /* 0x0000009687887220 */ /* 0x000fe20000410000 */
[----:B------:R-:W-:Y:S01]  /*0b50*/  FADD.FTZ R120, RZ, R148 ;  /* 0x00000094ff787221 */ /* 0x000fe20000010000 */
[----:B------:R-:W-:Y:S01]  /*0b60*/  FFMA.FTZ R121, R3, R148, RZ ;  /* 0x0000009403797223 */ /* 0x000fe200000100ff */
        /* <DEDUP_REMOVED lines=19> */
.L_x_9757:
[----:B------:R-:W-:Y:S05]  /*0ca0*/  BSYNC B1 ;  /* 0x0000000000017941 */ /* 0x000fea0003800000 */
.L_x_9756:
[----:B------:R-:W-:Y:S04]  /*0cb0*/  BSSY B1, `(.L_x_9758) ;  /* 0x000002f000017945 */ /* 0x000fe80003800000 */
[----:B------:R-:W-:Y:S05]  /*0cc0*/  @!P0 BRA `(.L_x_9759) ;  /* 0x0000000000b48947 */ /* 0x000fea0003800000 */
[C---:B------:R-:W-:Y:S01]  /*0cd0*/  LEA R178, P5, R181.reuse, UR12, 0x2 ;  /* 0x0000000cb5b27c11 */ /* 0x040fe2000f8a10ff */
[----:B------:R-:W0:Y:S03]  /*0ce0*/  LDC.64 R124, c[0x0][0x2b8] ;  /* 0x0000ae00ff7c7b82 */ /* 0x000e260000000a00 */
[----:B------:R-:W-:Y:S02]  /*0cf0*/  LEA.HI.X R179, R181, UR13, RZ, 0x2, P5 ;  /* 0x0000000db5b37c11 */ /* 0x000fe4000a8f14ff */
[----:B------:R-:W-:-:S03]  /*0d00*/  ISETP.NE.U32.AND P5, PT, RZ, UR8, PT ;  /* 0x00000008ff007c0c */ /* 0x000fc6000bfa5070 */
[----:B------:R1:W5:Y:S01]  /*0d10*/  LDG.E R5, desc[UR4][R178.64] ;  /* 0x00000004b2057981 */ /* 0x000362000c1e1900 */
        /* <DEDUP_REMOVED lines=14> */
[C---:B------:R-:W-:Y:S01]  /*0e00*/  FMUL.FTZ R41, R135.reuse, R134 ;  /* 0x0000008687297220 */ /* 0x040fe20000410000 */
[----:B------:R-:W-:Y:S01]  /*0e10*/  FMUL.FTZ R134, R135, R146 ;  /* 0x0000009287867220 */ /* 0x000fe20000410000 */
[----:B--2---:R-:W-:Y:S01]  /*0e20*/  FMUL.FTZ R146, R27, R124 ;  /* 0x0000007c1b927220 */ /* 0x004fe20000410000 */
[----:B------:R-:W-:Y:S01]  /*0e30*/  FMUL.FTZ R141, R28, R125 ;  /* 0x0000007d1c8d7220 */ /* 0x000fe20000410000 */
[C---:B------:R-:W-:Y:S02]  /*0e40*/  FADD.FTZ R122, -R160.reuse, R122 ;  /* 0x0000007aa07a7221 */ /* 0x040fe40000010100 */
        /* <DEDUP_REMOVED lines=21> */
.L_x_9759:
[----:B------:R-:W-:Y:S05]  /*0fa0*/  BSYNC B1 ;  /* 0x0000000000017941 */ /* 0x000fea0003800000 */
.L_x_9758:
[----:B------:R-:W-:Y:S04]  /*0fb0*/  BSSY B1, `(.L_x_9760) ;  /* 0x000002f000017945 */ /* 0x000fe80003800000 */
[----:B------:R-:W-:Y:S05]  /*0fc0*/  @!P1 BRA `(.L_x_9761) ;  /* 0x0000000000b49947 */ /* 0x000fea0003800000 */
        /* <DEDUP_REMOVED lines=14> */
[----:B------:R-:W-:-:S04]  /*10b0*/  ISETP.NE.AND P5, PT, R33, RZ, PT ;  /* 0x000000ff2100720c */ /* 0x000fc80003fa5270 */
[----:B-----5:R-:W-:Y:S02]  /*10c0*/  FSEL R164, R173, RZ, !P5 ;  /* 0x000000ffada47208 */ /* 0x020fe40006800000 */
[----:B------:R-:W-:Y:S01]  /*10d0*/  IADD3 R181, R181, 0x20, RZ ;  /* 0x00000020b5b57810 */ /* 0x000fe20007ffe0ff */
[----:B0-----:R-:W-:Y:S02]  /*10e0*/  FMUL.FTZ R144, R23, R124 ;  /* 0x0000007c17907220 */ /* 0x001fe40000410000 */
        /* <DEDUP_REMOVED lines=27> */
.L_x_9761:
[----:B------:R-:W-:Y:S05]  /*12a0*/  BSYNC B1 ;  /* 0x0000000000017941 */ /* 0x000fea0003800000 */
.L_x_9760:
        /* <DEDUP_REMOVED lines=24> */
[C---:B------:R-:W-:Y:S01]  /*1430*/  FADD.FTZ R122, -R149.reuse, R122 ;  /* 0x0000007a957a7221 */ /* 0x040fe20000010100 */
[----:B0-----:R-:W-:Y:S01]  /*1440*/  FADD.FTZ R178, -R149, R123 ;  /* 0x0000007b95b27221 */ /* 0x001fe20000010100 */
        /* <DEDUP_REMOVED lines=21> */
.L_x_9763:
[----:B------:R-:W-:Y:S05]  /*15a0*/  BSYNC B1 ;  /* 0x0000000000017941 */ /* 0x000fea0003800000 */
.L_x_9762:
        /* <DEDUP_REMOVED lines=31> */
[----:B-1----:R-:W-:Y:S01]  /*17a0*/  FMUL.FTZ R170, R13, R126 ;  /* 0x0000007e0daa7220 */ /* 0x002fe20000410000 */
        /* <DEDUP_REMOVED lines=15> */
.L_x_9765:
[----:B------:R-:W-:Y:S05]  /*18a0*/  BSYNC B1 ;  /* 0x0000000000017941 */ /* 0x000fea0003800000 */
.L_x_9764:
        /* <DEDUP_REMOVED lines=9> */
[C---:B------:R-:W-:Y:S01]  /*1940*/  @P5 LEA.HI.X R179, R181.reuse, UR9, RZ, 0x4, P6 ;  /* 0x00000009b5b35c11 */ /* 0x040fe2000b0f24ff */
[C---:B0-----:R-:W-:Y:S01]  /*1950*/  IMAD.WIDE.U32 R124, R181.reuse, 0x10, R124 ;  /* 0x00000010b57c7825 */ /* 0x041fe200078e007c */
[----:B------:R-:W-:-:S03]  /*1960*/  LEA R174, P6, R181, UR12, 0x2 ;  /* 0x0000000cb5ae7c11 */ /* 0x000fc6000f8c10ff */
[----:B------:R-:W5:Y:S01]  /*1970*/  @P5 LDG.E.128 R112, desc[UR4][R178.64] ;  /* 0x00000004b2705981 */ /* 0x000f62000c1e1d00 */
[C---:B------:R-:W-:Y:S02]  /*1980*/  LEA R120, P5, R181.reuse, UR10, 0x4 ;  /* 0x0000000ab5787c11 */ /* 0x040fe4000f8a20ff */
[C---:B------:R-:W-:Y:S01]  /*1990*/  LEA.HI.X R175, R181.reuse, UR13, RZ, 0x2, P6 ;  /* 0x0000000db5af7c11 */ /* 0x040fe2000b0f14ff */
[----:B------:R-:W2:Y:S01]  /*19a0*/  LDG.E.128 R124, desc[UR4][R124.64] ;  /* 0x000000047c7c7981 */ /* 0x000ea2000c1e1d00 */
[----:B------:R-:W-:-:S03]  /*19b0*/  LEA.HI.X R121, R181, UR11, RZ, 0x4, P5 ;  /* 0x0000000bb5797c11 */ /* 0x000fc6000a8f24ff */
[----:B------:R0:W5:Y:S04]  /*19c0*/  LDG.E R39, desc[UR4][R174.64] ;  /* 0x00000004ae277981 */ /* 0x000168000c1e1900 */
[----:B------:R-:W3:Y:S02]  /*19d0*/  LDG.E.128 R120, desc[UR4][R120.64] ;  /* 0x0000000478787981 */ /* 0x000ee4000c1e1d00 */
[C---:B---3--:R-:W-:Y:S01]  /*19e0*/  FADD.FTZ R42, -R173.reuse, R120 ;  /* 0x00000078ad2a7221 */ /* 0x048fe20000010100 */
[----:B------:R-:W-:-:S03]  /*19f0*/  FADD.FTZ R138, -R173, R121 ;  /* 0x00000079ad8a7221 */ /* 0x000fc60000010100 */
[C---:B------:R-:W-:Y:S01]  /*1a00*/  FMUL.FTZ R133, R135.reuse, R42 ;  /* 0x0000002a87857220 */ /* 0x040fe20000410000 */
[----:B------:R-:W-:Y:S01]  /*1a10*/  FMUL.FTZ R42, R135, R138 ;  /* 0x0000008a872a7220 */ /* 0x000fe20000410000 */
[----:B--2---:R-:W-:Y:S01]  /*1a20*/  FMUL.FTZ R138, R11, R124 ;  /* 0x0000007c0b8a7220 */ /* 0x004fe20000410000 */
[----:B------:R-:W-:Y:S01]  /*1a30*/  FMUL.FTZ R157, R12, R125 ;  /* 0x0000007d0c9d7220 */ /* 0x000fe20000410000 */
[----:B------:R-:W-:Y:S02]  /*1a40*/  FADD.FTZ R122, -R173, R122 ;  /* 0x0000007aad7a7221 */ /* 0x000fe40000010100 */
[----:B------:R-:W-:Y:S01]  /*1a50*/  FADD.FTZ R120, R177, R138 ;  /* 0x0000008ab1787221 */ /* 0x000fe20000010000 */
[----:B------:R-:W-:Y:S01]  /*1a60*/  FFMA.FTZ R121, R133, R138, R180 ;  /* 0x0000008a85797223 */ /* 0x000fe200000100b4 */
[----:B------:R-:W-:Y:S01]  /*1a70*/  FADD.FTZ R176, -R173, R123 ;  /* 0x0000007badb07221 */ /* 0x000fe20000010100 */
[----:B------:R-:W-:Y:S01]  /*1a80*/  FMUL.FTZ R159, R135, R122 ;  /* 0x0000007a879f7220 */ /* 0x000fe20000410000 */
[----:B------:R-:W-:Y:S01]  /*1a90*/  FADD.FTZ R123, R120, R157 ;  /* 0x0000009d787b7221 */ /* 0x000fe20000010000 */
[----:B0-----:R-:W-:Y:S01]  /*1aa0*/  FMUL.FTZ R174, R9, R126 ;  /* 0x0000007e09ae7220 */ /* 0x001fe20000410000 */
        /* <DEDUP_REMOVED lines=15> */
.L_x_9767:
[----:B------:R-:W-:Y:S05]  /*1ba0*/  BSYNC B1 ;  /* 0x0000000000017941 */ /* 0x000fea0003800000 */
.L_x_9766:
        /* <DEDUP_REMOVED lines=20> */
.L_x_9793:
        /* <DEDUP_REMOVED lines=9> */
[----:B------:R-:W-:Y:S01]  /*1d80*/  ISETP.NE.U32.AND P5, PT, RZ, UR8, PT ;  /* 0x00000008ff007c0c */ /* 0x000fe2000bfa5070 */
        /* <DEDUP_REMOVED lines=17> */
[----:B------:R-:W-:-:S04]  /*1ea0*/  ISETP.NE.U32.AND P5, PT, RZ, UR16, PT ;  /* 0x00000010ff007c0c */ /* 0x000fc8000bfa5070 */
[----:B------:R-:W-:-:S04]  /*1eb0*/  ISETP.NE.AND.EX P5, PT, RZ, UR17, PT, P5 ;  /* 0x00000011ff007c0c */ /* 0x000fc8000bfa5350 */
[C---:B------:R-:W-:Y:S01]  /*1ec0*/  SEL R116, R125.reuse, R116, P5 ;  /* 0x000000747d747207 */ /* 0x040fe20002800000 */
[-C--:B------:R-:W-:Y:S01]  /*1ed0*/  FMUL.FTZ R125, R125, R40.reuse ;  /* 0x000000287d7d7220 */ /* 0x080fe20000410000 */
[C---:B------:R-:W-:Y:S01]  /*1ee0*/  SEL R117, R124.reuse, R117, P5 ;  /* 0x000000757c757207 */ /* 0x040fe20002800000 */
[----:B------:R-:W-:Y:S01]  /*1ef0*/  FMUL.FTZ R124, R124, R40 ;  /* 0x000000287c7c7220 */ /* 0x000fe20000410000 */
[C---:B------:R-:W-:Y:S01]  /*1f00*/  SEL R118, R169.reuse, R118, P5 ;  /* 0x00000076a9767207 */ /* 0x040fe20002800000 */
[-C--:B------:R-:W-:Y:S01]  /*1f10*/  FMUL.FTZ R169, R169, R40.reuse ;  /* 0x00000028a9a97220 */ /* 0x080fe20000410000 */
[C---:B------:R-:W-:Y:S01]  /*1f20*/  SEL R119, R180.reuse, R119, P5 ;  /* 0x00000077b4777207 */ /* 0x040fe20002800000 */
[----:B------:R-:W-:Y:S02]  /*1f30*/  FMUL.FTZ R180, R180, R40 ;  /* 0x00000028b4b47220 */ /* 0x000fe40000410000 */
[----:B------:R-:W0:Y:S01]  /*1f40*/  @P5 LDC.64 R120, c[0x0][0x308] ;  /* 0x0000c200ff785b82 */ /* 0x000e220000000a00 */
[----:B------:R-:W-:Y:S01]  /*1f50*/  FMUL.FTZ R169, R169, UR15 ;  /* 0x0000000fa9a97c20 */ /* 0x000fe20008410000 */
[----:B0-----:R-:W-:-:S04]  /*1f60*/  @P5 IMAD.WIDE.U32 R122, R7, 0x10, R120 ;  /* 0x00000010077a5825 */ /* 0x001fc800078e0078 */
[----:B------:R-:W-:Y:S01]  /*1f70*/  FMUL.FTZ R120, R125, UR15 ;  /* 0x0000000f7d787c20 */ /* 0x000fe20008410000 */
[----:B------:R-:W-:Y:S02]  /*1f80*/  FMUL.FTZ R121, R124, UR15 ;  /* 0x0000000f7c797c20 */ /* 0x000fe40008410000 */
[----:B------:R-:W0:Y:S01]  /*1f90*/  LDC.64 R124, c[0x0][0x2f8] ;  /* 0x0000be00ff7c7b82 */ /* 0x000e220000000a00 */
[----:B------:R1:W-:Y:S01]  /*1fa0*/  @P5 STG.E.128 desc[UR4][R122.64], R116 ;  /* 0x000000747a005986 */ /* 0x0003e2000c101d04 */
[----:B------:R-:W-:-:S04]  /*1fb0*/  LOP3.LUT P5, RZ, R6, 0xff, RZ, 0xc0, !PT ;  /* 0x000000ff06ff7812 */ /* 0x000fc800078ac0ff */
[----:B------:R-:W-:Y:S02]  /*1fc0*/  SEL R120, R120, RZ, P5 ;  /* 0x000000ff78787207 */ /* 0x000fe40002800000 */
[----:B------:R-:W-:-:S04]  /*1fd0*/  LOP3.LUT P5, RZ, R6, 0xff00, RZ, 0xc0, !PT ;  /* 0x0000ff0006ff7812 */ /* 0x000fc800078ac0ff */
[----:B------:R-:W-:Y:S02]  /*1fe0*/  SEL R121, R121, RZ, P5 ;  /* 0x000000ff79797207 */ /* 0x000fe40002800000 */
[----:B------:R-:W-:-:S04]  /*1ff0*/  LOP3.LUT P5, RZ, R6, 0xff0000, RZ, 0xc0, !PT ;  /* 0x00ff000006ff7812 */ /* 0x000fc800078ac0ff */
[----:B-1----:R-:W-:Y:S01]  /*2000*/  SEL R122, R169, RZ, P5 ;  /* 0x000000ffa97a7207 */ /* 0x002fe20002800000 */
[----:B------:R-:W-:Y:S01]  /*2010*/  FMUL.FTZ R123, R180, UR15 ;  /* 0x0000000fb47b7c20 */ /* 0x000fe20008410000 */
[----:B------:R-:W-:Y:S01]  /*2020*/  LOP3.LUT P5, RZ, R6, 0xff000000, RZ, 0xc0, !PT ;  /* 0xff00000006ff7812 */ /* 0x000fe200078ac0ff */
[----:B0-----:R-:W-:-:S03]  /*2030*/  IMAD.WIDE.U32 R124, R7, 0x10, R124 ;  /* 0x00000010077c7825 */ /* 0x001fc600078e007c */
[----:B------:R-:W-:Y:S02]  /*2040*/  SEL R123, R123, RZ, P5 ;  /* 0x000000ff7b7b7207 */ /* 0x000fe40002800000 */
[----:B------:R-:W-:-:S03]  /*2050*/  IADD3 R7, R7, 0x20, RZ ;  /* 0x0000002007077810 */ /* 0x000fc60007ffe0ff */
[----:B------:R0:W-:Y:S04]  /*2060*/  STG.E.128 desc[UR4][R124.64], R120 ;  /* 0x000000787c007986 */ /* 0x0001e8000c101d04 */
.L_x_9770:
[----:B------:R-:W-:Y:S05]  /*2070*/  BSYNC B1 ;  /* 0x0000000000017941 */ /* 0x000fea0003800000 */
.L_x_9769:
[----:B------:R-:W-:Y:S04]  /*2080*/  BSSY B1, `(.L_x_9771) ;  /* 0x0000031000017945 */ /* 0x000fe80003800000 */
[----:B------:R-:W-:Y:S05]  /*2090*/  @!P0 BRA `(.L_x_9772) ;  /* 0x0000000000bc8947 */ /* 0x000fea0003800000 */
        /* <DEDUP_REMOVED lines=24> */
[----:B------:R-:W-:Y:S01]  /*2220*/  SEL R118, R125, R118, P5 ;  /* 0x000000767d767207 */ /* 0x000fe20002800000 */
[----:B------:R-:W-:Y:S01]  /*2230*/  FMUL.FTZ R120, R121, UR15 ;  /* 0x0000000f79787c20 */ /* 0x000fe20008410000 */
[----:B------:R-:W-:Y:S01]  /*2240*/  SEL R119, R180, R119, P5 ;  /* 0x00000077b4777207 */ /* 0x000fe20002800000 */
[----:B------:R-:W-:Y:S01]  /*2250*/  FMUL.FTZ R121, R124, UR15 ;  /* 0x0000000f7c797c20 */ /* 0x000fe20008410000 */
[-C--:B------:R-:W-:Y:S01]  /*2260*/  FMUL.FTZ R125, R125, R40.reuse ;  /* 0x000000287d7d7220 */ /* 0x080fe20000410000 */
[----:B------:R-:W0:Y:S01]  /*2270*/  @P5 LDC.64 R122, c[0x0][0x308] ;  /* 0x0000c200ff7a5b82 */ /* 0x000e220000000a00 */
[----:B------:R-:W-:-:S02]  /*2280*/  FMUL.FTZ R180, R180, R40 ;  /* 0x00000028b4b47220 */ /* 0x000fc40000410000 */
[----:B------:R-:W-:Y:S01]  /*2290*/  FMUL.FTZ R125, R125, UR15 ;  /* 0x0000000f7d7d7c20 */ /* 0x000fe20008410000 */
[----:B0-----:R-:W-:-:S05]  /*22a0*/  @P5 IMAD.WIDE.U32 R122, R7, 0x10, R122 ;  /* 0x00000010077a5825 */ /* 0x001fca00078e007a */
[----:B------:R0:W-:Y:S01]  /*22b0*/  @P5 STG.E.128 desc[UR4][R122.64], R116 ;  /* 0x000000747a005986 */ /* 0x0001e2000c101d04 */
[----:B------:R-:W-:-:S04]  /*22c0*/  LOP3.LUT P5, RZ, R5, 0xff, RZ, 0xc0, !PT ;  /* 0x000000ff05ff7812 */ /* 0x000fc800078ac0ff */
[----:B------:R-:W-:Y:S02]  /*22d0*/  SEL R120, R120, RZ, P5 ;  /* 0x000000ff78787207 */ /* 0x000fe40002800000 */
[----:B------:R-:W-:-:S04]  /*22e0*/  LOP3.LUT P5, RZ, R5, 0xff00, RZ, 0xc0, !PT ;  /* 0x0000ff0005ff7812 */ /* 0x000fc800078ac0ff */
[----:B------:R-:W-:Y:S02]  /*22f0*/  SEL R121, R121, RZ, P5 ;  /* 0x000000ff79797207 */ /* 0x000fe40002800000 */
[----:B------:R-:W-:-:S04]  /*2300*/  LOP3.LUT P5, RZ, R5, 0xff0000, RZ, 0xc0, !PT ;  /* 0x00ff000005ff7812 */ /* 0x000fc800078ac0ff */
[----:B0-----:R-:W-:Y:S01]  /*2310*/  SEL R122, R125, RZ, P5 ;  /* 0x000000ff7d7a7207 */ /* 0x001fe20002800000 */
[----:B------:R-:W-:Y:S01]  /*2320*/  FMUL.FTZ R123, R180, UR15 ;  /* 0x0000000fb47b7c20 */ /* 0x000fe20008410000 */
[----:B------:R-:W0:Y:S01]  /*2330*/  LDC.64 R124, c[0x0][0x2f8] ;  /* 0x0000be00ff7c7b82 */ /* 0x000e220000000a00 */
[----:B------:R-:W-:-:S04]  /*2340*/  LOP3.LUT P5, RZ, R5, 0xff000000, RZ, 0xc0, !PT ;  /* 0xff00000005ff7812 */ /* 0x000fc800078ac0ff */
[----:B------:R-:W-:Y:S01]  /*2350*/  SEL R123, R123, RZ, P5 ;  /* 0x000000ff7b7b7207 */ /* 0x000fe20002800000 */
[C---:B0-----:R-:W-:Y:S01]  /*2360*/  IMAD.WIDE.U32 R124, R7.reuse, 0x10, R124 ;  /* 0x00000010077c7825 */ /* 0x041fe200078e007c */
[----:B------:R-:W-:-:S04]  /*2370*/  IADD3 R7, R7, 0x20, RZ ;  /* 0x0000002007077810 */ /* 0x000fc80007ffe0ff */
[----:B------:R1:W-:Y:S03]  /*2380*/  STG.E.128 desc[UR4][R124.64], R120 ;  /* 0x000000787c007986 */ /* 0x0003e6000c101d04 */
.L_x_9772:
[----:B------:R-:W-:Y:S05]  /*2390*/  BSYNC B1 ;  /* 0x0000000000017941 */ /* 0x000fea0003800000 */
.L_x_9771:
[----:B------:R-:W-:Y:S04]  /*23a0*/  BSSY B1, `(.L_x_9773) ;  /* 0x0000031000017945 */ /* 0x000fe80003800000 */
[----:B------:R-:W-:Y:S05]  /*23b0*/  @!P1 BRA `(.L_x_9774) ;  /* 0x0000000000bc9947 */ /* 0x000fea0003800000 */
[----:B------:R-:W-:Y:S01]  /*23c0*/  ISETP.NE.U32.AND P5, PT, RZ, UR8, PT ;  /* 0x00000008ff007c0c */ /* 0x000fe2000bfa5070 */
[-CC-:B01----:R-:W-:Y:S01]  /*23d0*/  FFMA.FTZ R121, R43, R127.reuse, R126.reuse ;  /* 0x0000007f2b797223 */ /* 0x183fe2000001007e */
        /* <DEDUP_REMOVED lines=45> */
.L_x_9774:
[----:B------:R-:W-:Y:S05]  /*26b0*/  BSYNC B1 ;  /* 0x0000000000017941 */ /* 0x000fea0003800000 */
.L_x_9773:
[----:B------:R-:W-:Y:S04]  /*26c0*/  BSSY B1, `(.L_x_9775) ;  /* 0x0000031000017945 */ /* 0x000fe80003800000 */
[----:B------:R-:W-:Y:S05]  /*26d0*/  @!P2 BRA `(.L_x_9776) ;  /* 0x0000000000bca947 */ /* 0x000fea0003800000 */
[----:B------:R-:W-:Y:S01]  /*26e0*/  ISETP.NE.U32.AND P5, PT, RZ, UR8, PT ;  /* 0x00000008ff007c0c */ /* 0x000fe2000bfa5070 */
[-CC-:B012---:R-:W-:Y:S01]  /*26f0*/  FFMA.FTZ R121, R129, R127.reuse, R126.reuse ;  /* 0x0000007f81797223 */ /* 0x187fe2000001007e */
        /* <DEDUP_REMOVED lines=45> */
.L_x_9776:
[----:B------:R-:W-:Y:S05]  /*29d0*/  BSYNC B1 ;  /* 0x0000000000017941 */ /* 0x000fea0003800000 */
.L_x_9775:
[----:B------:R-:W-:Y:S04]  /*29e0*/  BSSY B1, `(.L_x_9777) ;  /* 0x0000031000017945 */ /* 0x000fe80003800000 */
[----:B------:R-:W-:Y:S05]  /*29f0*/  @!P3 BRA `(.L_x_9778) ;  /* 0x0000000000bcb947 */ /* 0x000fea0003800000 */
[----:B------:R-:W-:Y:S01]  /*2a00*/  ISETP.NE.U32.AND P5, PT, RZ, UR8, PT ;  /* 0x00000008ff007c0c */ /* 0x000fe2000bfa5070 */
[-CC-:B0123--:R-:W-:Y:S01]  /*2a10*/  FFMA.FTZ R121, R131, R127.reuse, R126.reuse ;  /* 0x0000007f83797223 */ /* 0x18ffe2000001007e */
        /* <DEDUP_REMOVED lines=45> */
.L_x_9778:
[----:B------:R-:W-:Y:S05]  /*2cf0*/  BSYNC B1 ;  /* 0x0000000000017941 */ /* 0x000fea0003800000 */
.L_x_9777:
        /* <DEDUP_REMOVED lines=44> */
[----:B-1----:R-:W-:Y:S02]  /*2fc0*/  SEL R122, R127, RZ, P5 ;  /* 0x000000ff7f7a7207 */ /* 0x002fe40002800000 */
[----:B------:R-:W-:Y:S01]  /*2fd0*/  LOP3.LUT P5, RZ, R39, 0xff000000, RZ, 0xc0, !PT ;  /* 0xff00000027ff7812 */ /* 0x000fe200078ac0ff */
[----:B0-----:R-:W-:-:S03]  /*2fe0*/  IMAD.WIDE.U32 R124, R7, 0x10, R124 ;  /* 0x00000010077c7825 */ /* 0x001fc600078e007c */
[----:B------:R-:W-:-:S05]  /*2ff0*/  SEL R123, R40, RZ, P5 ;  /* 0x000000ff287b7207 */ /* 0x000fca0002800000 */
[----:B------:R0:W-:Y:S04]  /*3000*/  STG.E.128 desc[UR4][R124.64], R120 ;  /* 0x000000787c007986 */ /* 0x0001e8000c101d04 */
.L_x_9780:
[----:B------:R-:W-:Y:S05]  /*3010*/  BSYNC B1 ;  /* 0x0000000000017941 */ /* 0x000fea0003800000 */
.L_x_9779:
[----:B01234-:R-:W0:Y:S02]  /*3020*/  LDC.64 R120, c[0x0][0x210] ;  /* 0x00008400ff787b82 */ /* 0x01fe240000000a00 */
[----:B0-----:R-:W-:-:S04]  /*3030*/  LEA R34, R120, R34, 0x2 ;  /* 0x0000002278227211 */ /* 0x001fc800078e10ff */
[----:B------:R-:W-:-:S13]  /*3040*/  ISETP.GE.AND P5, PT, R34, R121, PT ;  /* 0x000000792200720c */ /* 0x000fda0003fa6270 */
[----:B------:R-:W-:Y:S05]  /*3050*/  @!P5 BRA `(.L_x_9781) ;  /* 0xffffffd400fcd947 */ /* 0x000fea000383ffff */
.L_x_9755:
[----:B------:R-:W-:Y:S05]  /*3060*/  BSYNC B0 ;  /* 0x0000000000007941 */ /* 0x000fea0003800000 */
.L_x_9754:
[----:B------:R-:W0:Y:S01]  /*3070*/  S2R R3, SR_CgaCtaId ;  /* 0x0000000000037919 */ /* 0x000e220000008800 */
[--C-:B------:R-:W-:Y:S01]  /*3080*/  SHF.R.U32.HI R2, RZ, 0x5, R36.reuse ;  /* 0x00000005ff027819 */ /* 0x100fe20000011624 */
[----:B------:R-:W-:Y:S05]  /*3090*/  WARPSYNC.ALL ;  /* 0x0000000000007948 */ /* 0x000fea0003800000 */
[----:B------:R-:W-:Y:S01]  /*30a0*/  MOV R0, 0x400 ;  /* 0x0000040000007802 */ /* 0x000fe20000000f00 */
[----:B------:R-:W-:Y:S01]  /*30b0*/  IMAD R35, R2, 0xc0, R35 ;  /* 0x000000c002237824 */ /* 0x000fe200078e0223 */
[----:B------:R-:W1:Y:S01]  /*30c0*/  S2R R28, SR_CTAID.X ;  /* 0x00000000001c7919 */ /* 0x000e620000002500 */
        /* <DEDUP_REMOVED lines=27> */
[----:B-----5:R-:W4:Y:S04]  /*3280*/  LDS R4, [R0+0x400] ;  /* 0x0004000000047984 */ /* 0x020f280000000800 */
        /* <DEDUP_REMOVED lines=116> */
[----:B0-----:R-:W-:Y:S01]  /*39d0*/  FADD.FTZ R39, R10, R39 ;  /* 0x000000270a277221 */ /* 0x001fe20000010000 */
[----:B-1----:R-:W-:Y:S01]  /*39e0*/  FADD.FTZ R12, R17, R12 ;  /* 0x0000000c110c7221 */ /* 0x002fe20000010000 */
[----:B---3--:R-:W-:-:S02]  /*39f0*/  @P4 MOV R2, R14 ;  /* 0x0000000e00024202 */ /* 0x008fc40000000f00 */
        /* <DEDUP_REMOVED lines=43> */
.L_x_9768:
[----:B-----5:R-:W-:Y:S01]  /*3cb0*/  HFMA2.MMA R173, -RZ, RZ, 0, 5.9604644775390625e-08 ;  /* 0x00000001ffad7435 */ /* 0x020fe200000001ff */
[----:B------:R-:W-:Y:S01]  /*3cc0*/  BSSY B1, `(.L_x_9782) ;  /* 0x0000007000017945 */ /* 0x000fe20003800000 */
[----:B------:R-:W-:Y:S02]  /*3cd0*/  MOV R178, R177 ;  /* 0x000000b100b27202 */ /* 0x000fe40000000f00 */
[----:B------:R-:W-:Y:S02]  /*3ce0*/  MOV R182, 0x1f ;  /* 0x0000001f00b67802 */ /* 0x000fe40000000f00 */
[----:B------:R-:W-:-:S07]  /*3cf0*/  MOV R169, 0xffffffff ;  /* 0xffffffff00a97802 */ /* 0x000fce0000000f00 */
[----:B------:R-:W-:Y:S05]  /*3d00*/  WARPSYNC.COLLECTIVE R169, `(.L_x_9783) ;  /* 0x00000000a9087348 */ /* 0x000fea0003c00000 */
[----:B------:R0:W1:Y:S02]  /*3d10*/  SHFL.BFLY P5, R171, R178, R173, R182 ;  /* 0x0c0000adb2ab7389 */ /* 0x00006400000a00b6 */
[----:B01----:R-:W-:Y:S01]  /*3d20*/  ENDCOLLECTIVE ;  /* 0x000000000000791b */ /* 0x003fe20003800000 */
.L_x_9783:
[----:B------:R-:W-:Y:S05]  /*3d30*/  BSYNC B1 ;  /* 0x0000000000017941 */ /* 0x000fea0003800000 */
.L_x_9782:
        /* <DEDUP_REMOVED lines=8> */
.L_x_9784:
[----:B------:R-:W-:Y:S01]  /*3dc0*/  FADD.FTZ R120, R120, R177 ;  /* 0x000000b178787221 */ /* 0x000fe20000010000 */
[----:B------:R-:W-:-:S04]  /*3dd0*/  HFMA2.MMA R173, -RZ, RZ, 0, 1.1920928955078125e-07 ;  /* 0x00000002ffad7435 */ /* 0x000fc800000001ff */
[----:B------:R-:W-:Y:S02]  /*3de0*/  MOV R178, R120 ;  /* 0x0000007800b27202 */ /* 0x000fe40000000f00 */
[----:B------:R-:W-:-:S07]  /*3df0*/  MOV R121, R171 ;  /* 0x000000ab00797202 */ /* 0x000fce0000000f00 */
[----:B------:R-:W-:Y:S05]  /*3e00*/  WARPSYNC.COLLECTIVE R169, `(.L_x_9785) ;  /* 0x00000000a9087348 */ /* 0x000fea0003c00000 */
[----:B------:R0:W1:Y:S02]  /*3e10*/  SHFL.BFLY P5, R171, R178, R173, R182 ;  /* 0x0c0000adb2ab7389 */ /* 0x00006400000a00b6 */
[----:B01----:R-:W-:Y:S01]  /*3e20*/  ENDCOLLECTIVE ;  /* 0x000000000000791b */ /* 0x003fe20003800000 */
.L_x_9785:
[----:B------:R-:W-:-:S05]  /*3e30*/  FADD.FTZ R121, R121, R180 ;  /* 0x000000b479797221 */ /* 0x000fca0000010000 */
[----:B------:R-:W-:Y:S02]  /*3e40*/  MOV R178, R121 ;  /* 0x0000007900b27202 */ /* 0x000fe40000000f00 */
[----:B------:R-:W-:-:S07]  /*3e50*/  MOV R123, R171 ;  /* 0x000000ab007b7202 */ /* 0x000fce0000000f00 */
[----:B------:R-:W-:Y:S05]  /*3e60*/  WARPSYNC.COLLECTIVE R169, `(.L_x_9786) ;  /* 0x00000000a9087348 */ /* 0x000fea0003c00000 */
[----:B------:R0:W1:Y:S02]  /*3e70*/  SHFL.BFLY P5, R171, R178, R173, R182 ;  /* 0x0c0000adb2ab7389 */ /* 0x00006400000a00b6 */
[----:B01----:R-:W-:Y:S01]  /*3e80*/  ENDCOLLECTIVE ;  /* 0x000000000000791b */ /* 0x003fe20003800000 */
.L_x_9786:
[----:B------:R-:W-:Y:S01]  /*3e90*/  FADD.FTZ R123, R120, R123 ;  /* 0x0000007b787b7221 */ /* 0x000fe20000010000 */
[----:B------:R-:W-:-:S04]  /*3ea0*/  HFMA2.MMA R173, -RZ, RZ, 0, 2.384185791015625e-07 ;  /* 0x00000004ffad7435 */ /* 0x000fc800000001ff */
[----:B------:R-:W-:Y:S02]  /*3eb0*/  MOV R178, R123 ;  /* 0x0000007b00b27202 */ /* 0x000fe40000000f00 */
[----:B------:R-:W-:-:S07]  /*3ec0*/  MOV R122, R171 ;  /* 0x000000ab007a7202 */ /* 0x000fce0000000f00 */
[----:B------:R-:W-:Y:S05]  /*3ed0*/  WARPSYNC.COLLECTIVE R169, `(.L_x_9787) ;  /* 0x00000000a9087348 */ /* 0x000fea0003c00000 */
[----:B------:R0:W1:Y:S02]  /*3ee0*/  SHFL.BFLY P5, R171, R178, R173, R182 ;  /* 0x0c0000adb2ab7389 */ /* 0x00006400000a00b6 */
[----:B01----:R-:W-:Y:S01]  /*3ef0*/  ENDCOLLECTIVE ;  /* 0x000000000000791b */ /* 0x003fe20003800000 */
.L_x_9787:
[----:B------:R-:W-:-:S05]  /*3f00*/  FADD.FTZ R122, R121, R122 ;  /* 0x0000007a797a7221 */ /* 0x000fca0000010000 */
[----:B------:R-:W-:Y:S02]  /*3f10*/  MOV R178, R122 ;  /* 0x0000007a00b27202 */ /* 0x000fe40000000f00 */
[----:B------:R-:W-:-:S07]  /*3f20*/  MOV R124, R171 ;  /* 0x000000ab007c7202 */ /* 0x000fce0000000f00 */
[----:B------:R-:W-:Y:S05]  /*3f30*/  WARPSYNC.COLLECTIVE R169, `(.L_x_9788) ;  /* 0x00000000a9087348 */ /* 0x000fea0003c00000 */
[----:B------:R0:W1:Y:S02]  /*3f40*/  SHFL.BFLY P5, R171, R178, R173, R182 ;  /* 0x0c0000adb2ab7389 */ /* 0x00006400000a00b6 */
[----:B01----:R-:W-:Y:S01]  /*3f50*/  ENDCOLLECTIVE ;  /* 0x000000000000791b */ /* 0x003fe20003800000 */
.L_x_9788:
[----:B------:R-:W-:Y:S01]  /*3f60*/  FADD.FTZ R124, R123, R124 ;  /* 0x0000007c7b7c7221 */ /* 0x000fe20000010000 */
[----:B------:R-:W-:-:S04]  /*3f70*/  HFMA2.MMA R173, -RZ, RZ, 0, 4.76837158203125e-07 ;  /* 0x00000008ffad7435 */ /* 0x000fc800000001ff */
[----:B------:R-:W-:Y:S02]  /*3f80*/  MOV R178, R124 ;  /* 0x0000007c00b27202 */ /* 0x000fe40000000f00 */
[----:B------:R-:W-:-:S07]  /*3f90*/  MOV R125, R171 ;  /* 0x000000ab007d7202 */ /* 0x000fce0000000f00 */
[----:B------:R-:W-:Y:S05]  /*3fa0*/  WARPSYNC.COLLECTIVE R169, `(.L_x_9789) ;  /* 0x00000000a9087348 */ /* 0x000fea0003c00000 */
[----:B------:R0:W1:Y:S02]  /*3fb0*/  SHFL.BFLY P5, R171, R178, R173, R182 ;  /* 0x0c0000adb2ab7389 */ /* 0x00006400000a00b6 */
[----:B01----:R-:W-:Y:S01]  /*3fc0*/  ENDCOLLECTIVE ;  /* 0x000000000000791b */ /* 0x003fe20003800000 */
.L_x_9789:
[----:B------:R-:W-:-:S05]  /*3fd0*/  FADD.FTZ R125, R122, R125 ;  /* 0x0000007d7a7d7221 */ /* 0x000fca0000010000 */
[----:B------:R-:W-:Y:S02]  /*3fe0*/  MOV R178, R125 ;  /* 0x0000007d00b27202 */ /* 0x000fe40000000f00 */
[----:B------:R-:W-:-:S07]  /*3ff0*/  MOV R127, R171 ;  /* 0x000000ab007f7202 */ /* 0x000fce0000000f00 */
[----:B------:R-:W-:Y:S05]  /*4000*/  WARPSYNC.COLLECTIVE R169, `(.L_x_9790) ;  /* 0x00000000a9087348 */ /* 0x000fea0003c00000 */
[----:B------:R0:W1:Y:S02]  /*4010*/  SHFL.BFLY P5, R171, R178, R173, R182 ;  /* 0x0c0000adb2ab7389 */ /* 0x00006400000a00b6 */
[----:B01----:R-:W-:Y:S01]  /*4020*/  ENDCOLLECTIVE ;  /* 0x000000000000791b */ /* 0x003fe20003800000 */
.L_x_9790:
[----:B------:R-:W-:Y:S01]  /*4030*/  FADD.FTZ R127, R124, R127 ;  /* 0x0000007f7c7f7221 */ /* 0x000fe20000010000 */
[----:B------:R-:W-:-:S04]  /*4040*/  HFMA2.MMA R173, -RZ, RZ, 0, 9.5367431640625e-07 ;  /* 0x00000010ffad7435 */ /* 0x000fc800000001ff */
[----:B------:R-:W-:Y:S02]  /*4050*/  MOV R178, R127 ;  /* 0x0000007f00b27202 */ /* 0x000fe40000000f00 */
[----:B------:R-:W-:-:S07]  /*4060*/  MOV R126, R171 ;  /* 0x000000ab007e7202 */ /* 0x000fce0000000f00 */
[----:B------:R-:W-:Y:S05]  /*4070*/  WARPSYNC.COLLECTIVE R169, `(.L_x_9791) ;  /* 0x00000000a9087348 */ /* 0x000fea0003c00000 */
[----:B------:R0:W1:Y:S02]  /*4080*/  SHFL.BFLY P5, R171, R178, R173, R182 ;  /* 0x0c0000adb2ab7389 */ /* 0x00006400000a00b6 */
[----:B01----:R-:W-:Y:S01]  /*4090*/  ENDCOLLECTIVE ;  /* 0x000000000000791b */ /* 0x003fe20003800000 */
.L_x_9791:
[----:B------:R-:W-:-:S05]  /*40a0*/  FADD.FTZ R120, R125, R126 ;  /* 0x0000007e7d787221 */ /* 0x000fca0000010000 */
[----:B------:R-:W-:Y:S02]  /*40b0*/  MOV R178, R120 ;  /* 0x0000007800b27202 */ /* 0x000fe40000000f00 */
[----:B------:R-:W-:-:S07]  /*40c0*/  MOV R126, R171 ;  /* 0x000000ab007e7202 */ /* 0x000fce0000000f00 */
[----:B------:R-:W-:Y:S05]  /*40d0*/  WARPSYNC.COLLECTIVE R169, `(.L_x_9792) ;  /* 0x00000000a9087348 */ /* 0x000fea0003c00000 */
[----:B------:R0:W1:Y:S02]  /*40e0*/  SHFL.BFLY P5, R171, R178, R173, R182 ;  /* 0x0c0000adb2ab7389 */ /* 0x00006400000a00b6 */
[----:B01----:R-:W-:Y:S01]  /*40f0*/  ENDCOLLECTIVE ;  /* 0x000000000000791b */ /* 0x003fe20003800000 */
.L_x_9792:
[----:B------:R-:W-:Y:S01]  /*4100*/  MOV R121, R171 ;  /* 0x000000ab00797202 */ /* 0x000fe20000000f00 */
[----:B------:R-:W-:Y:S06]  /*4110*/  BRA `(.L_x_9793) ;  /* 0xffffffd800f47947 */ /* 0x000fec000383ffff */
.L_x_9794:
        /* <DEDUP_REMOVED lines=14> */
.L_x_11824:


//--------------------- .text._ZN10layer_norm13ln_bwd_kernelINS_13Kernel_traitsI6__halfffffjLj768ELj1ELj4ELj1ELj16ENS_18Kernel_traits_baseILj768ES2_ffffjLj128EEEEELb1ELb0ELb0ELb1EEEvNS_9BwdParamsE --------------------------
	.section	.text._ZN10layer_norm13ln_bwd_kernelINS_13Kernel_traitsI6__halfffffjLj768ELj1ELj4ELj1ELj16ENS_18Kernel_traits_baseILj768ES2_ffffjLj128EEEEELb1ELb0ELb0ELb1EEEvNS_9BwdParamsE,"ax",@progbits
	.align	128
        .global         _ZN10layer_norm13ln_bwd_kernelINS_13Kernel_traitsI6__halfffffjLj768ELj1ELj4ELj1ELj16ENS_18Kernel_traits_baseILj768ES2_ffffjLj128EEEEELb1ELb0ELb0ELb1EEEvNS_9BwdParamsE
        .type           _ZN10layer_norm13ln_bwd_kernelINS_13Kernel_traitsI6__halfffffjLj768ELj1ELj4ELj1ELj16ENS_18Kernel_traits_baseILj768ES2_ffffjLj128EEEEELb1ELb0ELb0ELb1EEEvNS_9BwdParamsE,@function
        .size           _ZN10layer_norm13ln_bwd_kernelINS_13Kernel_traitsI6__halfffffjLj768ELj1ELj4ELj1ELj16ENS_18Kernel_traits_baseILj768ES2_ffffjLj128EEEEELb1ELb0ELb0ELb1EEEvNS_9BwdParamsE,(.L_x_11825 - _ZN10layer_norm13ln_bwd_kernelINS_13Kernel_traitsI6__halfffffjLj768ELj1ELj4ELj1ELj16ENS_18Kernel_traits_baseILj768ES2_ffffjLj128EEEEELb1ELb0ELb0ELb1EEEvNS_9BwdParamsE)
        .other          _ZN10layer_norm13ln_bwd_kernelINS_13Kernel_traitsI6__halfffffjLj768ELj1ELj4ELj1ELj16ENS_18Kernel_traits_baseILj768ES2_ffffjLj128EEEEELb1ELb0ELb0ELb1EEEvNS_9BwdParamsE,@"STO_CUDA_ENTRY STV_DEFAULT"
_ZN10layer_norm13ln_bwd_kernelINS_13Kernel_traitsI6__halfffffjLj768ELj1ELj4ELj1ELj16ENS_18Kernel_traits_baseILj768ES2_ffffjLj128EEEEELb1ELb0ELb0ELb1EEEvNS_9BwdParamsE:
.text._ZN10layer_norm13ln_bwd_kernelINS_13Kernel_traitsI6__halfffffjLj768ELj1ELj4ELj1ELj16ENS_18Kernel_traits_baseILj768ES2_ffffjLj128EEEEELb1ELb0ELb0ELb1EEEvNS_9BwdParamsE:
        /* <DEDUP_REMOVED lines=39> */
.L_x_9796:
        /* <DEDUP_REMOVED lines=87> */
.L_x_9805:
[----:B0-----:R-:W0:Y:S01]  /*07e0*/  LDC.64 R44, c[0x0][0x250] ;  /* 0x00009400ff2c7b82 */ /* 0x001e220000000a00 */
        /* <DEDUP_REMOVED lines=9> */
[----:B------:R-:W-:-:S04]  /*0880*/  IADD3 R187, R189, 0x20, RZ ;  /* 0x00000020bdbb7810 */ /* 0x000fc80007ffe0ff */
[----:B------:R-:W4:Y:S01]  /*0890*/  LDG.E R186, desc[UR4][R44.64] ;  /* 0x000000042cba7981 */ /* 0x000f22000c1e1900 */
[C---:B-1----:R-:W-:Y:S01]  /*08a0*/  IMAD.WIDE.U32 R32, R189.reuse, 0x10, R72 ;  /* 0x00000010bd207825 */ /* 0x042fe200078e0048 */
[----:B------:R-:W-:Y:S01]  /*08b0*/  IADD3 R185, R189, 0x40, RZ ;  /* 0x00000040bdb97810 */ /* 0x000fe20007ffe0ff */
[----:B------:R-:W0:Y:S04]  /*08c0*/  LDC.64 R80, c[0x0][0x2c8] ;  /* 0x0000b200ff507b82 */ /* 0x000e280000000a00 */
[----:B------:R-:W4:Y:S01]  /*08d0*/  LDG.E.128 R32, desc[UR4][R32.64] ;  /* 0x0000000420207981 */ /* 0x000f22000c1e1d00 */
[----:B--2---:R-:W-:-:S03]  /*08e0*/  IMAD.WIDE R182, R176, 0x4, R182 ;  /* 0x00000004b0b67825 */ /* 0x004fc600078e02b6 */
[----:B------:R-:W1:Y:S01]  /*08f0*/  @P0 LDC.64 R100, c[0x0][0x270] ;  /* 0x00009c00ff640b82 */ /* 0x000e620000000a00 */
[----:B------:R-:W-:Y:S02]  /*0900*/  IMAD.WIDE.U32 R40, R187, 0x10, R72 ;  /* 0x00000010bb287825 */ /* 0x000fe400078e0048 */
[----:B------:R2:W4:Y:S02]  /*0910*/  LDG.E R182, desc[UR4][R182.64] ;  /* 0x00000004b6b67981 */ /* 0x000524000c1e1900 */
[----:B---3--:R-:W-:Y:S02]  /*0920*/  IMAD.WIDE.U32 R36, R189, 0x10, R2 ;  /* 0x00000010bd247825 */ /* 0x008fe400078e0002 */
[----:B------:R-:W3:Y:S01]  /*0930*/  LDG.E.128 R40, desc[UR4][R40.64] ;  /* 0x0000000428287981 */ /* 0x000ee2000c1e1d00 */
[----:B------:R-:W1:Y:S01]  /*0940*/  LDC.64 R92, c[0x0][0x240] ;  /* 0x00009000ff5c7b82 */ /* 0x000e620000000a00 */
[----:B------:R-:W-:Y:S02]  /*0950*/  IMAD.WIDE.U32 R48, R185, 0x10, R72 ;  /* 0x00000010b9307825 */ /* 0x000fe400078e0048 */
[----:B------:R-:W3:Y:S02]  /*0960*/  LDG.E.128 R36, desc[UR4][R36.64] ;  /* 0x0000000424247981 */ /* 0x000ee4000c1e1d00 */
[----:B------:R-:W-:Y:S01]  /*0970*/  IMAD.WIDE.U32 R46, R187, 0x10, R2 ;  /* 0x00000010bb2e7825 */ /* 0x000fe200078e0002 */
[----:B--2---:R-:W-:Y:S01]  /*0980*/  IADD3 R183, R189, 0x60, RZ ;  /* 0x00000060bdb77810 */ /* 0x004fe20007ffe0ff */
[----:B------:R-:W2:Y:S04]  /*0990*/  LDG.E.128 R48, desc[UR4][R48.64] ;  /* 0x0000000430307981 */ /* 0x000ea8000c1e1d00 */
[C---:B------:R-:W-:Y:S01]  /*09a0*/  IMAD.WIDE.U32 R56, R183.reuse, 0x10, R72 ;  /* 0x00000010b7387825 */ /* 0x040fe200078e0048 */
[----:B------:R-:W2:Y:S05]  /*09b0*/  LDG.E.128 R44, desc[UR4][R46.64] ;  /* 0x000000042e2c7981 */ /* 0x000eaa000c1e1d00 */
[----:B------:R-:W2:Y:S01]  /*09c0*/  LDG.E.128 R56, desc[UR4][R56.64] ;  /* 0x0000000438387981 */ /* 0x000ea2000c1e1d00 */
[----:B------:R-:W-:Y:S01]  /*09d0*/  IMAD.WIDE.U32 R60, R183, 0x10, R2 ;  /* 0x00000010b73c7825 */ /* 0x000fe200078e0002 */
[----:B------:R-:W-:-:S03]  /*09e0*/  IADD3 R179, R189, 0x80, RZ ;  /* 0x00000080bdb37810 */ /* 0x000fc60007ffe0ff */
[----:B------:R-:W-:Y:S02]  /*09f0*/  IMAD.WIDE.U32 R52, R185, 0x10, R2 ;  /* 0x00000010b9347825 */ /* 0x000fe400078e0002 */
[----:B------:R-:W2:Y:S02]  /*0a00*/  LDG.E.128 R60, desc[UR4][R60.64] ;  /* 0x000000043c3c7981 */ /* 0x000ea4000c1e1d00 */
[C---:B------:R-:W-:Y:S02]  /*0a10*/  IMAD.WIDE.U32 R64, R179.reuse, 0x10, R72 ;  /* 0x00000010b3407825 */ /* 0x040fe400078e0048 */
[----:B------:R-:W2:Y:S04]  /*0a20*/  LDG.E.128 R52, desc[UR4][R52.64] ;  /* 0x0000000434347981 */ /* 0x000ea8000c1e1d00 */
[----:B------:R-:W2:Y:S01]  /*0a30*/  LDG.E.128 R64, desc[UR4][R64.64] ;  /* 0x0000000440407981 */ /* 0x000ea2000c1e1d00 */
[----:B0-----:R-:W-:Y:S01]  /*0a40*/  ISETP.NE.U32.AND P1, PT, R80, RZ, PT ;  /* 0x000000ff5000720c */ /* 0x001fe20003f25070 */
[----:B------:R-:W-:Y:S01]  /*0a50*/  IMAD.WIDE.U32 R68, R179, 0x10, R2 ;  /* 0x00000010b3447825 */ /* 0x000fe200078e0002 */
[----:B------:R-:W-:-:S02]  /*0a60*/  IADD3 R181, R189, 0xa0, RZ ;  /* 0x000000a0bdb57810 */ /* 0x000fc40007ffe0ff */
[----:B------:R-:W-:-:S03]  /*0a70*/  ISETP.NE.AND.EX P1, PT, R81, RZ, PT, P1 ;  /* 0x000000ff5100720c */ /* 0x000fc60003f25310 */
[----:B------:R-:W2:Y:S01]  /*0a80*/  LDG.E.128 R68, desc[UR4][R68.64] ;  /* 0x0000000444447981 */ /* 0x000ea2000c1e1d00 */
[----:B------:R-:W-:-:S04]  /*0a90*/  IMAD.WIDE.U32 R72, R181, 0x10, R72 ;  /* 0x00000010b5487825 */ /* 0x000fc800078e0048 */
[----:B------:R-:W-:Y:S02]  /*0aa0*/  IMAD.WIDE.U32 R76, R181, 0x10, R2 ;  /* 0x00000010b54c7825 */ /* 0x000fe400078e0002 */
[----:B------:R-:W2:Y:S03]  /*0ab0*/  LDG.E.128 R72, desc[UR4][R72.64] ;  /* 0x0000000448487981 */ /* 0x000ea6000c1e1d00 */
[----:B------:R-:W0:Y:S01]  /*0ac0*/  @P1 LDC.64 R2, c[0x0][0x2c8] ;  /* 0x0000b200ff021b82 */ /* 0x000e220000000a00 */
[----:B------:R-:W2:Y:S01]  /*0ad0*/  LDG.E.128 R76, desc[UR4][R76.64] ;  /* 0x000000044c4c7981 */ /* 0x000ea2000c1e1d00 */
[----:B------:R-:W-:Y:S02]  /*0ae0*/  SHF.R.S32.HI R94, RZ, 0x1f, R176 ;  /* 0x0000001fff5e7819 */ /* 0x000fe400000114b0 */
[----:B-1----:R-:W-:Y:S02]  /*0af0*/  @P0 LEA R100, P2, R176, R100, 0x2 ;  /* 0x00000064b0640211 */ /* 0x002fe400078410ff */
[----:B------:R-:W-:-:S02]  /*0b00*/  MOV R180, 0x3f800000 ;  /* 0x3f80000000b47802 */ /* 0x000fc40000000f00 */
[----:B------:R-:W-:Y:S01]  /*0b10*/  @P0 LEA.HI.X R101, R176, R101, R94, 0x2, P2 ;  /* 0x00000065b0650211 */ /* 0x000fe200010f145e */
[--C-:B------:R-:W-:Y:S01]  /*0b20*/  IMAD.WIDE.U32 R102, R189, 0x4, R92.reuse ;  /* 0x00000004bd667825 */ /* 0x100fe200078e005c */
[----:B------:R-:W1:Y:S03]  /*0b30*/  @P1 LDC.64 R90, c[0x0][0x2c8] ;  /* 0x0000b200ff5a1b82 */ /* 0x000e660000000a00 */
[--C-:B------:R-:W-:Y:S01]  /*0b40*/  IMAD.WIDE.U32 R104, R187, 0x4, R92.reuse ;  /* 0x00000004bb687825 */ /* 0x100fe200078e005c */
[----:B------:R0:W5:Y:S03]  /*0b50*/  @P0 LDG.E R180, desc[UR4][R100.64] ;  /* 0x0000000464b40981 */ /* 0x000166000c1e1900 */
[--C-:B------:R-:W-:Y:S01]  /*0b60*/  IMAD.WIDE.U32 R94, R185, 0x4, R92.reuse ;  /* 0x00000004b95e7825 */ /* 0x100fe200078e005c */
[----:B------:R-:W5:Y:S01]  /*0b70*/  LDG.E R102, desc[UR4][R102.64] ;  /* 0x0000000466667981 */ /* 0x000f62000c1e1900 */
[----:B------:R-:W1:Y:S02]  /*0b80*/  @P1 LDC.64 R82, c[0x0][0x2c8] ;  /* 0x0000b200ff521b82 */ /* 0x000e640000000a00 */
[--C-:B------:R-:W-:Y:S01]  /*0b90*/  IMAD.WIDE.U32 R96, R183, 0x4, R92.reuse ;  /* 0x00000004b7607825 */ /* 0x100fe200078e005c */
[----:B------:R-:W5:Y:S03]  /*0ba0*/  LDG.E R104, desc[UR4][R104.64] ;  /* 0x0000000468687981 */ /* 0x000f66000c1e1900 */
[----:B------:R-:W-:Y:S01]  /*0bb0*/  IMAD.WIDE.U32 R98, R179, 0x4, R92 ;  /* 0x00000004b3627825 */ /* 0x000fe200078e005c */
[----:B------:R-:W5:Y:S01]  /*0bc0*/  LDG.E R94, desc[UR4][R94.64] ;  /* 0x000000045e5e7981 */ /* 0x000f62000c1e1900 */
[----:B------:R-:W1:Y:S02]  /*0bd0*/  @P1 LDC.64 R86, c[0x0][0x2c8] ;  /* 0x0000b200ff561b82 */ /* 0x000e640000000a00 */
[----:B0-----:R-:W-:Y:S01]  /*0be0*/  @P1 IMAD.WIDE.U32 R100, R181, 0x10, R2 ;  /* 0x00000010b5641825 */ /* 0x001fe200078e0002 */
[----:B------:R-:W5:Y:S04]  /*0bf0*/  LDG.E R96, desc[UR4][R96.64] ;  /* 0x0000000460607981 */ /* 0x000f68000c1e1900 */
[----:B------:R-:W5:Y:S01]  /*0c00*/  LDG.E R98, desc[UR4][R98.64] ;  /* 0x0000000462627981 */ /* 0x000f62000c1e1900 */
[----:B------:R-:W0:Y:S03]  /*0c10*/  @P1 LDC.64 R84, c[0x0][0x2c8] ;  /* 0x0000b200ff541b82 */ /* 0x000e260000000a00 */
[----:B------:R-:W5:Y:S01]  /*0c20*/  @P1 LDG.E.128 R24, desc[UR4][R100.64] ;  /* 0x0000000464181981 */ /* 0x000f62000c1e1d00 */
[----:B-1----:R-:W-:Y:S01]  /*0c30*/  @P1 IMAD.WIDE.U32 R90, R189, 0x10, R90 ;  /* 0x00000010bd5a1825 */ /* 0x002fe200078e005a */
[----:B------:R-:W-:-:S03]  /*0c40*/  ISETP.NE.AND P2, PT, R184, RZ, PT ;  /* 0x000000ffb800720c */ /* 0x000fc60003f45270 */
[----:B------:R-:W1:Y:S01]  /*0c50*/  @P1 LDC.64 R88, c[0x0][0x2c8] ;  /* 0x0000b200ff581b82 */ /* 0x000e620000000a00 */
[----:B------:R4:W5:Y:S01]  /*0c60*/  @P1 LDG.E.128 R4, desc[UR4][R90.64] ;  /* 0x000000045a041981 */ /* 0x000962000c1e1d00 */
[----:B------:R-:W-:-:S05]  /*0c70*/  @P1 IMAD.WIDE.U32 R82, R179, 0x10, R82 ;  /* 0x00000010b3521825 */ /* 0x000fca00078e0052 */
[----:B------:R3:W5:Y:S01]  /*0c80*/  @P1 LDG.E.128 R20, desc[UR4][R82.64] ;  /* 0x0000000452141981 */ /* 0x000762000c1e1d00 */
[----:B------:R-:W-:-:S05]  /*0c90*/  @P1 IMAD.WIDE.U32 R86, R185, 0x10, R86 ;  /* 0x00000010b9561825 */ /* 0x000fca00078e0056 */
[----:B------:R2:W5:Y:S01]  /*0ca0*/  @P1 LDG.E.128 R12, desc[UR4][R86.64] ;  /* 0x00000004560c1981 */ /* 0x000562000c1e1d00 */
[----:B0-----:R-:W-:-:S05]  /*0cb0*/  @P1 IMAD.WIDE.U32 R84, R183, 0x10, R84 ;  /* 0x00000010b7541825 */ /* 0x001fca00078e0054 */
[----:B------:R0:W5:Y:S01]  /*0cc0*/  @P1 LDG.E.128 R16, desc[UR4][R84.64] ;  /* 0x0000000454101981 */ /* 0x000162000c1e1d00 */
[----:B-1----:R-:W-:-:S05]  /*0cd0*/  @P1 IMAD.WIDE.U32 R88, R187, 0x10, R88 ;  /* 0x00000010bb581825 */ /* 0x002fca00078e0058 */
[----:B------:R1:W5:Y:S01]  /*0ce0*/  @P1 LDG.E.128 R8, desc[UR4][R88.64] ;  /* 0x0000000458081981 */ /* 0x000362000c1e1d00 */
[----:B------:R-:W-:-:S06]  /*0cf0*/  IMAD.WIDE.U32 R92, R181, 0x4, R92 ;  /* 0x00000004b55c7825 */ /* 0x000fcc00078e005c */
[----:B------:R1:W5:Y:S01]  /*0d00*/  LDG.E R92, desc[UR4][R92.64] ;  /* 0x000000045c5c7981 */ /* 0x000362000c1e1900 */
[----:B------:R-:W-:Y:S01]  /*0d10*/  UMOV UR6, 0xffffffff ;  /* 0xffffffff00067882 */ /* 0x000fe20000000000 */
[----:B----4-:R-:W-:-:S05]  /*0d20*/  FSEL R90, R186, RZ, !P2 ;  /* 0x000000ffba5a7208 */ /* 0x010fca0005000000 */
[C---:B------:R-:W-:Y:S01]  /*0d30*/  FADD.FTZ R33, -R90.reuse, R33 ;  /* 0x000000215a217221 */ /* 0x040fe20000010100 */
[C---:B------:R-:W-:Y:S01]  /*0d40*/  FADD.FTZ R35, -R90.reuse, R35 ;  /* 0x000000235a237221 */ /* 0x040fe20000010100 */
[----:B------:R-:W-:Y:S02]  /*0d50*/  FADD.FTZ R91, -R90, R34 ;  /* 0x000000225a5b7221 */ /* 0x000fe40000010100 */
[C---:B------:R-:W-:Y:S01]  /*0d60*/  FMUL.FTZ R2, R182.reuse, R33 ;  /* 0x00000021b6027220 */ /* 0x040fe20000410000 */
[----:B------:R-:W-:Y:S01]  /*0d70*/  FMUL.FTZ R33, R182, R35 ;  /* 0x00000023b6217220 */ /* 0x000fe20000410000 */
[----:B------:R-:W-:Y:S01]  /*0d80*/  FADD.FTZ R3, -R90, R32 ;  /* 0x000000205a037221 */ /* 0x000fe20000010100 */
[----:B------:R-:W-:Y:S01]  /*0d90*/  FMUL.FTZ R32, R182, R91 ;  /* 0x0000005bb6207220 */ /* 0x000fe20000410000 */
[----:B---3--:R-:W-:Y:S01]  /*0da0*/  FADD.FTZ R83, -R90, R40 ;  /* 0x000000285a537221 */ /* 0x008fe20000010100 */
[C---:B------:R-:W-:Y:S01]  /*0db0*/  FADD.FTZ R154, R39.reuse, R154 ;  /* 0x0000009a279a7221 */ /* 0x040fe20000010000 */
[----:B------:R-:W-:Y:S01]  /*0dc0*/  FFMA.FTZ R130, R39, R33, R130 ;  /* 0x0000002127827223 */ /* 0x000fe20000010082 */
[----:B------:R-:W-:Y:S01]  /*0dd0*/  FMUL.FTZ R34, R124, R39 ;  /* 0x000000277c227220 */ /* 0x000fe20000410000 */
[C---:B------:R-:W-:Y:S01]  /*0de0*/  FADD.FTZ R39, -R90.reuse, R41 ;  /* 0x000000295a277221 */ /* 0x040fe20000010100 */
[----:B------:R-:W-:Y:S01]  /*0df0*/  FADD.FTZ R41, -R90, R42 ;  /* 0x0000002a5a297221 */ /* 0x000fe20000010100 */
[C---:B------:R-:W-:Y:S01]  /*0e00*/  FADD.FTZ R133, R38.reuse, R133 ;  /* 0x0000008526857221 */ /* 0x040fe20000010000 */
[----:B------:R-:W-:Y:S01]  /*0e10*/  FFMA.FTZ R109, R38, R32, R109 ;  /* 0x00000020266d7223 */ /* 0x000fe2000001006d */
[----:B------:R-:W-:Y:S01]  /*0e20*/  FMUL.FTZ R35, R175, R38 ;  /* 0x00000026af237220 */ /* 0x000fe20000410000 */
[----:B------:R-:W-:Y:S01]  /*0e30*/  FMUL.FTZ R40, R182, R41 ;  /* 0x00000029b6287220 */ /* 0x000fe20000410000 */
[----:B--2---:R-:W-:Y:S01]  /*0e40*/  FADD.FTZ R41, -R90, R48 ;  /* 0x000000305a297221 */ /* 0x004fe20000010100 */
[C---:B------:R-:W-:Y:S01]  /*0e50*/  FMUL.FTZ R38, R182.reuse, R83 ;  /* 0x00000053b6267220 */ /* 0x040fe20000410000 */
[----:B------:R-:W-:Y:S01]  /*0e60*/  FMUL.FTZ R39, R182, R39 ;  /* 0x00000027b6277220 */ /* 0x000fe20000410000 */
[----:B------:R-:W-:Y:S01]  /*0e70*/  FADD.FTZ R43, -R90, R43 ;  /* 0x0000002b5a2b7221 */ /* 0x000fe20000010100 */
[C---:B------:R-:W-:Y:S01]  /*0e80*/  FMUL.FTZ R48, R182.reuse, R41 ;  /* 0x00000029b6307220 */ /* 0x040fe20000410000 */
[----:B------:R-:W-:Y:S01]  /*0e90*/  FMUL.FTZ R3, R182, R3 ;  /* 0x00000003b6037220 */ /* 0x000fe20000410000 */
[C---:B------:R-:W-:Y:S01]  /*0ea0*/  FADD.FTZ R135, R44.reuse, R135 ;  /* 0x000000872c877221 */ /* 0x040fe20000010000 */
[----:B------:R-:W-:Y:S01]  /*0eb0*/  FFMA.FTZ R111, R44, R38, R111 ;  /* 0x000000262c6f7223 */ /* 0x000fe2000001006f */
[----:B------:R-:W-:Y:S01]  /*0ec0*/  FMUL.FTZ R83, R173, R44 ;  /* 0x0000002cad537220 */ /* 0x000fe20000410000 */
[----:B------:R-:W-:Y:S01]  /*0ed0*/  FADD.FTZ R41, -R90, R51 ;  /* 0x000000335a297221 */ /* 0x000fe20000010100 */
[C---:B------:R-:W-:Y:S01]  /*0ee0*/  FADD.FTZ R156, R45.reuse, R156 ;  /* 0x0000009c2d9c7221 */ /* 0x040fe20000010000 */
[----:B------:R-:W-:Y:S01]  /*0ef0*/  FFMA.FTZ R132, R45, R39, R132 ;  /* 0x000000272d847223 */ /* 0x000fe20000010084 */
[----:B------:R-:W-:Y:S01]  /*0f00*/  FMUL.FTZ R44, R122, R45 ;  /* 0x0000002d7a2c7220 */ /* 0x000fe20000410000 */
[----:B------:R-:W-:Y:S01]  /*0f10*/  FMUL.FTZ R45, R182, R43 ;  /* 0x0000002bb62d7220 */ /* 0x000fe20000410000 */
[----:B------:R-:W-:Y:S01]  /*0f20*/  FADD.FTZ R43, -R90, R50 ;  /* 0x000000325a2b7221 */ /* 0x000fe20000010100 */
[C---:B------:R-:W-:Y:S01]  /*0f30*/  FADD.FTZ R131, R36.reuse, R131 ;  /* 0x0000008324837221 */ /* 0x040fe20000010000 */
[----:B------:R-:W-:Y:S01]  /*0f40*/  FFMA.FTZ R107, R36, R3, R107 ;  /* 0x00000003246b7223 */ /* 0x000fe2000001006b */
[----:B------:R-:W-:Y:S01]  /*0f50*/  FMUL.FTZ R86, R182, R41 ;  /* 0x00000029b6567220 */ /* 0x000fe20000410000 */
[----:B------:R-:W-:Y:S01]  /*0f60*/  FMUL.FTZ R36, R177, R36 ;  /* 0x00000024b1247220 */ /* 0x000fe20000410000 */
[----:B------:R-:W-:Y:S01]  /*0f70*/  FADD.FTZ R41, -R90, R56 ;  /* 0x000000385a297221 */ /* 0x000fe20000010100 */
[----:B------:R-:W-:Y:S01]  /*0f80*/  FMUL.FTZ R50, R182, R43 ;  /* 0x0000002bb6327220 */ /* 0x000fe20000410000 */
[----:B------:R-:W-:Y:S01]  /*0f90*/  FADD.FTZ R57, -R90, R57 ;  /* 0x000000395a397221 */ /* 0x000fe20000010100 */
[C---:B------:R-:W-:Y:S01]  /*0fa0*/  FADD.FTZ R152, R37.reuse, R152 ;  /* 0x0000009825987221 */ /* 0x040fe20000010000 */
[----:B------:R-:W-:Y:S01]  /*0fb0*/  FFMA.FTZ R128, R37, R2, R128 ;  /* 0x0000000225807223 */ /* 0x000fe20000010080 */
[C---:B------:R-:W-:Y:S01]  /*0fc0*/  FADD.FTZ R137, R46.reuse, R137 ;  /* 0x000000892e897221 */ /* 0x040fe20000010000 */
[----:B------:R-:W-:Y:S01]  /*0fd0*/  FFMA.FTZ R113, R46, R40, R113 ;  /* 0x000000282e717223 */ /* 0x000fe20000010071 */
[----:B0-----:R-:W-:Y:S01]  /*0fe0*/  FMUL.FTZ R85, R171, R46 ;  /* 0x0000002eab557220 */ /* 0x001fe20000410000 */
[----:B------:R-:W-:Y:S01]  /*0ff0*/  FADD.FTZ R43, -R90, R58 ;  /* 0x0000003a5a2b7221 */ /* 0x000fe20000010100 */
[----:B------:R-:W-:Y:S01]  /*1000*/  FMUL.FTZ R37, R126, R37 ;  /* 0x000000257e257220 */ /* 0x000fe20000410000 */
[C---:B------:R-:W-:Y:S01]  /*1010*/  FADD.FTZ R158, R47.reuse, R158 ;  /* 0x0000009e2f9e7221 */ /* 0x040fe20000010000 */
[----:B------:R-:W-:Y:S01]  /*1020*/  FFMA.FTZ R134, R47, R45, R134 ;  /* 0x0000002d2f867223 */ /* 0x000fe20000010086 */
[----:B------:R-:W-:Y:S01]  /*1030*/  FMUL.FTZ R46, R120, R47 ;  /* 0x0000002f782e7220 */ /* 0x000fe20000410000 */
[----:B------:R-:W-:Y:S01]  /*1040*/  FMUL.FTZ R58, R182, R41 ;  /* 0x00000029b63a7220 */ /* 0x000fe20000410000 */
[----:B------:R-:W-:Y:S01]  /*1050*/  FADD.FTZ R42, RZ, R36 ;  /* 0x00000024ff2a7221 */ /* 0x000fe20000010000 */
[----:B------:R-:W-:Y:S01]  /*1060*/  FADD.FTZ R47, -R90, R59 ;  /* 0x0000003b5a2f7221 */ /* 0x000fe20000010100 */
[----:B------:R-:W-:Y:S01]  /*1070*/  FFMA.FTZ R41, R3, R36, RZ ;  /* 0x0000002403297223 */ /* 0x000fe200000100ff */
[----:B------:R-:W-:Y:S01]  /*1080*/  FMUL.FTZ R59, R182, R57 ;  /* 0x00000039b63b7220 */ /* 0x000fe20000410000 */
[----:B------:R-:W-:Y:S01]  /*1090*/  FADD.FTZ R42, R42, R37 ;  /* 0x000000252a2a7221 */ /* 0x000fe20000010000 */
[C---:B------:R-:W-:Y:S01]  /*10a0*/  FADD.FTZ R164, R61.reuse, R164 ;  /* 0x000000a43da47221 */ /* 0x040fe20000010000 */
[----:B------:R-:W-:Y:S01]  /*10b0*/  FFMA.FTZ R41, R2, R37, R41 ;  /* 0x0000002502297223 */ /* 0x000fe20000010029 */
        /* <DEDUP_REMOVED lines=8> */
[----:B-1----:R-:W-:Y:S01]  /*1140*/  FMUL.FTZ R88, R182, R47 ;  /* 0x0000002fb6587220 */ /* 0x002fe20000410000 */
[----:B------:R-:W-:Y:S01]  /*1150*/  FADD.FTZ R52, R43, R34 ;  /* 0x000000222b347221 */ /* 0x000fe20000010000 */
[----:B------:R-:W-:-:S03]  /*1160*/  FFMA.FTZ R47, R33, R34, R42 ;  /* 0x00000022212f7223 */ /* 0x000fc6000001002a */
[----:B------:R-:W-:Y:S01]  /*1170*/  FADD.FTZ R41, R52, R83 ;  /* 0x0000005334297221 */ /* 0x000fe20000010000 */
[----:B------:R-:W-:Y:S01]  /*1180*/  FFMA.FTZ R42, R38, R83, R47 ;  /* 0x00000053262a7223 */ /* 0x000fe2000001002f */
[C---:B------:R-:W-:Y:S01]  /*1190*/  FADD.FTZ R141, R54.reuse, R141 ;  /* 0x0000008d368d7221 */ /* 0x040fe20000010000 */
[----:B------:R-:W-:Y:S01]  /*11a0*/  FFMA.FTZ R117, R54, R50, R117 ;  /* 0x0000003236757223 */ /* 0x000fe20000010075 */
[----:B------:R-:W-:Y:S01]  /*11b0*/  FMUL.FTZ R87, R167, R54 ;  /* 0x00000036a7577220 */ /* 0x000fe20000410000 */
[----:B------:R-:W-:Y:S01]  /*11c0*/  FADD.FTZ R43, -R90, R64 ;  /* 0x000000405a2b7221 */ /* 0x000fe20000010100 */
[----:B------:R-:W-:Y:S01]  /*11d0*/  FADD.FTZ R54, R41, R44 ;  /* 0x0000002c29367221 */ /* 0x000fe20000010000 */
[----:B------:R-:W-:Y:S02]  /*11e0*/  FFMA.FTZ R41, R39, R44, R42 ;  /* 0x0000002c27297223 */ /* 0x000fe4000001002a */
[----:B------:R-:W-:Y:S01]  /*11f0*/  FMUL.FTZ R52, R182, R43 ;  /* 0x0000002bb6347220 */ /* 0x000fe20000410000 */
[----:B------:R-:W-:Y:S01]  /*1200*/  FADD.FTZ R43, R54, R85 ;  /* 0x00000055362b7221 */ /* 0x000fe20000010000 */
[----:B------:R-:W-:Y:S01]  /*1210*/  FFMA.FTZ R42, R40, R85, R41 ;  /* 0x00000055282a7223 */ /* 0x000fe20000010029 */
[----:B------:R-:W-:-:S02]  /*1220*/  FADD.FTZ R49, -R90, R49 ;  /* 0x000000315a317221 */ /* 0x000fc40000010100 */
        /* <DEDUP_REMOVED lines=11> */
[----:B------:R-:W-:Y:S02]  /*12e0*/  FMUL.FTZ R89, R165, R60 ;  /* 0x0000003ca5597220 */ /* 0x000fe40000410000 */
[----:B------:R-:W-:Y:S01]  /*12f0*/  FADD.FTZ R42, R56, R91 ;  /* 0x0000005b382a7221 */ /* 0x000fe20000010000 */
[----:B------:R-:W-:-:S03]  /*1300*/  FFMA.FTZ R43, R86, R91, R41 ;  /* 0x0000005b562b7223 */ /* 0x000fc60000010029 */
[----:B------:R-:W-:Y:S01]  /*1310*/  FADD.FTZ R41, R42, R89 ;  /* 0x000000592a297221 */ /* 0x000fe20000010000 */
[----:B------:R-:W-:Y:S01]  /*1320*/  FFMA.FTZ R42, R58, R89, R43 ;  /* 0x000000593a2a7223 */ /* 0x000fe2000001002b */
[C---:B------:R-:W-:Y:S01]  /*1330*/  FADD.FTZ R145, R62.reuse, R145 ;  /* 0x000000913e917221 */ /* 0x040fe20000010000 */
[----:B------:R-:W-:Y:S01]  /*1340*/  FFMA.FTZ R121, R62, R61, R121 ;  /* 0x0000003d3e797223 */ /* 0x000fe20000010079 */
[----:B------:R-:W-:Y:S01]  /*1350*/  FMUL.FTZ R62, R163, R62 ;  /* 0x0000003ea33e7220 */ /* 0x000fe20000410000 */
[----:B------:R-:W-:Y:S01]  /*1360*/  FADD.FTZ R41, R41, R84 ;  /* 0x0000005429297221 */ /* 0x000fe20000010000 */
[----:B------:R-:W-:Y:S01]  /*1370*/  FFMA.FTZ R42, R59, R84, R42 ;  /* 0x000000543b2a7223 */ /* 0x000fe2000001002a */
[C---:B------:R-:W-:Y:S01]  /*1380*/  FADD.FTZ R143, R60.reuse, R143 ;  /* 0x0000008f3c8f7221 */ /* 0x040fe20000010000 */
[----:B------:R-:W-:Y:S01]  /*1390*/  FFMA.FTZ R119, R60, R58, R119 ;  /* 0x0000003a3c777223 */ /* 0x000fe20000010077 */
[----:B------:R-:W-:Y:S01]  /*13a0*/  FADD.FTZ R65, -R90, R65 ;  /* 0x000000415a417221 */ /* 0x000fe20000010100 */
[----:B------:R-:W-:Y:S01]  /*13b0*/  FMUL.FTZ R93, R112, R63 ;  /* 0x0000003f705d7220 */ /* 0x000fe20000410000 */
[----:B------:R-:W-:Y:S01]  /*13c0*/  FADD.FTZ R60, R41, R62 ;  /* 0x0000003e293c7221 */ /* 0x000fe20000010000 */
[----:B------:R-:W-:Y:S01]  /*13d0*/  FFMA.FTZ R41, R61, R62, R42 ;  /* 0x0000003e3d297223 */ /* 0x000fe2000001002a */
[C---:B------:R-:W-:Y:S01]  /*13e0*/  FADD.FTZ R162, R55.reuse, R162 ;  /* 0x000000a237a27221 */ /* 0x040fe20000010000 */
[----:B------:R-:W-:Y:S01]  /*13f0*/  FFMA.FTZ R138, R55, R86, R138 ;  /* 0x00000056378a7223 */ /* 0x000fe2000001008a */
[C---:B------:R-:W-:Y:S01]  /*1400*/  FADD.FTZ R160, R53.reuse, R160 ;  /* 0x000000a035a07221 */ /* 0x040fe20000010000 */
[----:B------:R-:W-:Y:S01]  /*1410*/  FFMA.FTZ R136, R53, R49, R136 ;  /* 0x0000003135887223 */ /* 0x000fe20000010088 */
[----:B------:R-:W-:Y:S01]  /*1420*/  FADD.FTZ R55, -R90, R66 ;  /* 0x000000425a377221 */ /* 0x000fe20000010100 */
        /* <DEDUP_REMOVED lines=14> */
[----:B------:R-:W-:Y:S01]  /*1510*/  FADD.FTZ R57, -R90, R72 ;  /* 0x000000485a397221 */ /* 0x000fe20000010100 */
[----:B------:R-:W-:Y:S01]  /*1520*/  FMUL.FTZ R70, R159, R70 ;  /* 0x000000469f467220 */ /* 0x000fe20000410000 */
[----:B------:R-:W-:Y:S01]  /*1530*/  FADD.FTZ R43, R42, R69 ;  /* 0x000000452a2b7221 */ /* 0x000fe20000010000 */
        /* <DEDUP_REMOVED lines=23> */
[----:B------:R-:W-:Y:S01]  /*16b0*/  FADD.FTZ R43, R42, R77 ;  /* 0x0000004d2a2b7221 */ /* 0x000fe20000010000 */
[----:B------:R-:W-:Y:S01]  /*16c0*/  FADD.FTZ R75, -R90, R75 ;  /* 0x0000004b5a4b7221 */ /* 0x000fe20000010100 */
[----:B------:R-:W-:Y:S01]  /*16d0*/  FMUL.FTZ R78, R155, R78 ;  /* 0x0000004e9b4e7220 */ /* 0x000fe20000410000 */
        /* <DEDUP_REMOVED lines=32> */
.L_x_9817:
[----:B-1----:R-:W-:Y:S01]  /*18e0*/  FADD.FTZ R43, R66, R43 ;  /* 0x0000002b422b7221 */ /* 0x002fe20000010000 */
[----:B--2---:R-:W-:Y:S01]  /*18f0*/  FADD.FTZ R42, R41, R42 ;  /* 0x0000002a292a7221 */ /* 0x004fe20000010000 */
[----:B------:R-:W-:Y:S02]  /*1900*/  ISETP.NE.U32.AND P1, PT, R80, RZ, PT ;  /* 0x000000ff5000720c */ /* 0x000fe40003f25070 */
[----:B------:R-:W-:Y:S01]  /*1910*/  FMUL.FTZ R43, R43, UR9 ;  /* 0x000000092b2b7c20 */ /* 0x000fe20008410000 */
[----:B0-----:R-:W-:Y:S01]  /*1920*/  FMUL.FTZ R66, R42, UR9 ;  /* 0x000000092a427c20 */ /* 0x001fe20008410000 */
[----:B------:R-:W-:Y:S02]  /*1930*/  ISETP.NE.AND.EX P1, PT, R81, RZ, PT, P1 ;  /* 0x000000ff5100720c */ /* 0x000fe40003f25310 */
[----:B-----5:R-:W-:Y:S02]  /*1940*/  LOP3.LUT P3, RZ, R102, 0xff00, RZ, 0xc0, !PT ;  /* 0x0000ff0066ff7812 */ /* 0x020fe4000786c0ff */
[----:B------:R-:W-:-:S02]  /*1950*/  FSEL R67, R43, RZ, !P2 ;  /* 0x000000ff2b437208 */ /* 0x000fc40005000000 */
[C---:B------:R-:W-:Y:S02]  /*1960*/  LOP3.LUT P6, RZ, R102.reuse, 0xff, RZ, 0xc0, !PT ;  /* 0x000000ff66ff7812 */ /* 0x040fe400078cc0ff */
        /* <DEDUP_REMOVED lines=8> */
[-C--:B------:R-:W-:Y:S01]  /*19f0*/  FFMA.FTZ R32, R32, R66.reuse, R67 ;  /* 0x0000004220207223 */ /* 0x080fe20000010043 */
[C---:B------:R-:W-:Y:S01]  /*1a00*/  FMUL.FTZ R34, R182.reuse, R37 ;  /* 0x00000025b6227220 */ /* 0x040fe20000410000 */
[C---:B------:R-:W-:Y:S01]  /*1a10*/  FMUL.FTZ R68, R182.reuse, R33 ;  /* 0x00000021b6447220 */ /* 0x040fe20000410000 */
[----:B------:R-:W-:Y:S01]  /*1a20*/  FMUL.FTZ R73, R182, R3 ;  /* 0x00000003b6497220 */ /* 0x000fe20000410000 */
[----:B------:R-:W-:Y:S01]  /*1a30*/  FADD.FTZ R39, R44, -R39 ;  /* 0x800000272c277221 */ /* 0x000fe20000010000 */
[----:B------:R-:W-:Y:S01]  /*1a40*/  @P1 FADD.FTZ R34, R5, R34 ;  /* 0x0000002205221221 */ /* 0x000fe20000010000 */
[----:B------:R-:W-:Y:S01]  /*1a50*/  FFMA.FTZ R38, R38, R66, R67 ;  /* 0x0000004226267223 */ /* 0x000fe20000010043 */
[----:B------:R-:W-:Y:S01]  /*1a60*/  FADD.FTZ R35, R35, -R32 ;  /* 0x8000002023237221 */ /* 0x000fe20000010000 */
[----:B------:R-:W-:Y:S01]  /*1a70*/  @P1 FADD.FTZ R73, R4, R73 ;  /* 0x0000004904491221 */ /* 0x000fe20000010000 */
[----:B------:R-:W-:Y:S01]  /*1a80*/  FMUL.FTZ R2, R34, R180 ;  /* 0x000000b422027220 */ /* 0x000fe20000410000 */
[----:B------:R-:W-:Y:S01]  /*1a90*/  @P1 FADD.FTZ R68, R7, R68 ;  /* 0x0000004407441221 */ /* 0x000fe20000010000 */
[----:B------:R-:W-:Y:S01]  /*1aa0*/  FMUL.FTZ R72, R182, R39 ;  /* 0x00000027b6487220 */ /* 0x000fe20000410000 */
[----:B------:R-:W-:Y:S01]  /*1ab0*/  FADD.FTZ R83, R83, -R38 ;  /* 0x8000002653537221 */ /* 0x000fe20000010000 */
[----:B------:R-:W-:Y:S01]  /*1ac0*/  FMUL.FTZ R2, R2, UR12 ;  /* 0x0000000c02027c20 */ /* 0x000fe20008410000 */
[----:B------:R-:W-:Y:S01]  /*1ad0*/  FMUL.FTZ R75, R182, R35 ;  /* 0x00000023b64b7220 */ /* 0x000fe20000410000 */
[--C-:B------:R-:W-:Y:S01]  /*1ae0*/  FFMA.FTZ R86, R86, R66, R67.reuse ;  /* 0x0000004256567223 */ /* 0x100fe20000010043 */
[----:B------:R-:W-:Y:S01]  /*1af0*/  FMUL.FTZ R33, R68, R180 ;  /* 0x000000b444217220 */ /* 0x000fe20000410000 */
[----:B------:R-:W-:Y:S01]  /*1b00*/  FFMA.FTZ R40, R40, R66, R67 ;  /* 0x0000004228287223 */ /* 0x000fe20000010043 */
[----:B------:R-:W-:Y:S01]  /*1b10*/  SEL R41, R2, RZ, P3 ;  /* 0x000000ff02297207 */ /* 0x000fe20001800000 */
[----:B------:R-:W-:Y:S01]  /*1b20*/  FMUL.FTZ R2, R73, R180 ;  /* 0x000000b449027220 */ /* 0x000fe20000410000 */
[----:B------:R-:W-:Y:S01]  /*1b30*/  @P1 FADD.FTZ R72, R9, R72 ;  /* 0x0000004809481221 */ /* 0x000fe20000010000 */
[----:B------:R-:W-:Y:S01]  /*1b40*/  FMUL.FTZ R83, R182, R83 ;  /* 0x00000053b6537220 */ /* 0x000fe20000410000 */
[----:B------:R-:W-:Y:S01]  /*1b50*/  @P1 FADD.FTZ R75, R6, R75 ;  /* 0x0000004b064b1221 */ /* 0x000fe20000010000 */
[----:B------:R-:W-:Y:S01]  /*1b60*/  FMUL.FTZ R2, R2, UR12 ;  /* 0x0000000c02027c20 */ /* 0x000fe20008410000 */
[----:B------:R-:W-:Y:S01]  /*1b70*/  FADD.FTZ R91, R91, -R86 ;  /* 0x800000565b5b7221 */ /* 0x000fe20000010000 */
[-CC-:B------:R-:W-:Y:S01]  /*1b80*/  FFMA.FTZ R50, R50, R66.reuse, R67.reuse ;  /* 0x0000004232327223 */ /* 0x180fe20000010043 */
[----:B------:R-:W-:Y:S01]  /*1b90*/  FMUL.FTZ R33, R33, UR12 ;  /* 0x0000000c21217c20 */ /* 0x000fe20008410000 */
[----:B------:R-:W-:Y:S01]  /*1ba0*/  FADD.FTZ R85, R85, -R40 ;  /* 0x8000002855557221 */ /* 0x000fe20000010000 */
[----:B------:R-:W-:Y:S01]  /*1bb0*/  FFMA.FTZ R45, R45, R66, R67 ;  /* 0x000000422d2d7223 */ /* 0x000fe20000010043 */
[-C--:B------:R-:W-:Y:S01]  /*1bc0*/  FMUL.FTZ R3, R72, R180.reuse ;  /* 0x000000b448037220 */ /* 0x080fe20000410000 */
[----:B------:R-:W-:Y:S01]  /*1bd0*/  @P1 FADD.FTZ R83, R8, R83 ;  /* 0x0000005308531221 */ /* 0x000fe20000010000 */
[-C--:B------:R-:W-:Y:S01]  /*1be0*/  FMUL.FTZ R32, R75, R180.reuse ;  /* 0x000000b44b207220 */ /* 0x080fe20000410000 */
[C---:B------:R-:W-:Y:S01]  /*1bf0*/  FMUL.FTZ R86, R182.reuse, R91 ;  /* 0x0000005bb6567220 */ /* 0x040fe20000410000 */
[----:B------:R-:W-:Y:S01]  /*1c00*/  FADD.FTZ R87, R87, -R50 ;  /* 0x8000003257577221 */ /* 0x000fe20000010000 */
[----:B------:R-:W-:Y:S01]  /*1c10*/  FMUL.FTZ R85, R182, R85 ;  /* 0x00000055b6557220 */ /* 0x000fe20000410000 */
[----:B------:R-:W-:Y:S01]  /*1c20*/  SEL R40, R2, RZ, P6 ;  /* 0x000000ff02287207 */ /* 0x000fe20003000000 */
[----:B------:R-:W-:Y:S01]  /*1c30*/  FADD.FTZ R45, R46, -R45 ;  /* 0x8000002d2e2d7221 */ /* 0x000fe20000010000 */
[----:B------:R-:W-:Y:S01]  /*1c40*/  SEL R43, R33, RZ, P5 ;  /* 0x000000ff212b7207 */ /* 0x000fe20002800000 */
[----:B------:R-:W-:Y:S01]  /*1c50*/  FMUL.FTZ R3, R3, UR12 ;  /* 0x0000000c03037c20 */ /* 0x000fe20008410000 */
[----:B------:R-:W-:Y:S01]  /*1c60*/  FMUL.FTZ R2, R83, R180 ;  /* 0x000000b453027220 */ /* 0x000fe20000410000 */
[----:B------:R-:W-:Y:S01]  /*1c70*/  FMUL.FTZ R32, R32, UR12 ;  /* 0x0000000c20207c20 */ /* 0x000fe20008410000 */
[----:B------:R-:W-:Y:S01]  /*1c80*/  LOP3.LUT P5, RZ, R104, 0xff00, RZ, 0xc0, !PT ;  /* 0x0000ff0068ff7812 */ /* 0x000fe200078ac0ff */
[-C--:B------:R-:W-:Y:S01]  /*1c90*/  FFMA.FTZ R48, R48, R66.reuse, R67 ;  /* 0x0000004230307223 */ /* 0x080fe20000010043 */
[----:B------:R-:W-:Y:S01]  /*1ca0*/  LOP3.LUT P4, RZ, R102, 0xff0000, RZ, 0xc0, !PT ;  /* 0x00ff000066ff7812 */ /* 0x000fe2000788c0ff */
[----:B------:R-:W-:Y:S01]  /*1cb0*/  @P1 FADD.FTZ R86, R15, R86 ;  /* 0x000000560f561221 */ /* 0x000fe20000010000 */
[----:B------:R-:W-:Y:S01]  /*1cc0*/  FMUL.FTZ R87, R182, R87 ;  /* 0x00000057b6577220 */ /* 0x000fe20000410000 */
[----:B------:R-:W-:Y:S01]  /*1cd0*/  @P1 FADD.FTZ R85, R10, R85 ;  /* 0x000000550a551221 */ /* 0x000fe20000010000 */
[----:B------:R-:W-:Y:S01]  /*1ce0*/  FMUL.FTZ R74, R182, R45 ;  /* 0x0000002db64a7220 */ /* 0x000fe20000410000 */
[----:B------:R-:W-:Y:S01]  /*1cf0*/  FMUL.FTZ R2, R2, UR12 ;  /* 0x0000000c02027c20 */ /* 0x000fe20008410000 */
[----:B------:R-:W-:Y:S01]  /*1d00*/  LOP3.LUT P2, RZ, R104, 0xff, RZ, 0xc0, !PT ;  /* 0x000000ff68ff7812 */ /* 0x000fe2000784c0ff */
[----:B------:R-:W-:Y:S01]  /*1d10*/  FADD.FTZ R51, R51, -R48 ;  /* 0x8000003033337221 */ /* 0x000fe20000010000 */
[----:B------:R-:W-:Y:S01]  /*1d20*/  SEL R45, R3, RZ, P5 ;  /* 0x000000ff032d7207 */ /* 0x000fe20002800000 */
[----:B------:R-:W-:Y:S01]  /*1d30*/  FFMA.FTZ R88, R88, R66, R67 ;  /* 0x0000004258587223 */ /* 0x000fe20000010043 */
[----:B------:R-:W-:Y:S01]  /*1d40*/  SEL R42, R32, RZ, P4 ;  /* 0x000000ff202a7207 */ /* 0x000fe20002000000 */
[-C--:B------:R-:W-:Y:S01]  /*1d50*/  FMUL.FTZ R3, R86, R180.reuse ;  /* 0x000000b456037220 */ /* 0x080fe20000410000 */
[----:B------:R-:W-:Y:S01]  /*1d60*/  @P1 FADD.FTZ R87, R14, R87 ;  /* 0x000000570e571221 */ /* 0x000fe20000010000 */
[----:B------:R-:W-:Y:S01]  /*1d70*/  FMUL.FTZ R32, R85, R180 ;  /* 0x000000b455207220 */ /* 0x000fe20000410000 */
[----:B------:R-:W-:Y:S01]  /*1d80*/  FFMA.FTZ R49, R49, R66, R67 ;  /* 0x0000004231317223 */ /* 0x000fe20000010043 */
[----:B------:R-:W-:Y:S01]  /*1d90*/  SEL R44, R2, RZ, P2 ;  /* 0x000000ff022c7207 */ /* 0x000fe20001000000 */
[----:B------:R-:W-:Y:S01]  /*1da0*/  FMUL.FTZ R79, R182, R51 ;  /* 0x00000033b64f7220 */ /* 0x000fe20000410000 */
[----:B------:R-:W-:Y:S01]  /*1db0*/  FADD.FTZ R93, R93, -R88 ;  /* 0x800000585d5d7221 */ /* 0x000fe20000010000 */
[----:B------:R-:W-:Y:S01]  /*1dc0*/  FMUL.FTZ R3, R3, UR12 ;  /* 0x0000000c03037c20 */ /* 0x000fe20008410000 */
[-C--:B------:R-:W-:Y:S01]  /*1dd0*/  FMUL.FTZ R2, R87, R180.reuse ;  /* 0x000000b457027220 */ /* 0x080fe20000410000 */
[----:B------:R-:W-:Y:S01]  /*1de0*/  FMUL.FTZ R32, R32, UR12 ;  /* 0x0000000c20207c20 */ /* 0x000fe20008410000 */
[----:B------:R-:W-:Y:S01]  /*1df0*/  LOP3.LUT P5, RZ, R94, 0xff000000, RZ, 0xc0, !PT ;  /* 0xff0000005eff7812 */ /* 0x000fe200078ac0ff */
[----:B------:R-:W-:Y:S01]  /*1e00*/  @P1 FADD.FTZ R74, R11, R74 ;  /* 0x0000004a0b4a1221 */ /* 0x000fe20000010000 */
[----:B------:R-:W-:Y:S01]  /*1e10*/  LOP3.LUT P4, RZ, R104, 0xff0000, RZ, 0xc0, !PT ;  /* 0x00ff000068ff7812 */ /* 0x000fe2000788c0ff */
[----:B------:R-:W-:Y:S01]  /*1e20*/  FADD.FTZ R49, R82, -R49 ;  /* 0x8000003152317221 */ /* 0x000fe20000010000 */
[----:B------:R-:W-:Y:S01]  /*1e30*/  @P1 FADD.FTZ R79, R12, R79 ;  /* 0x0000004f0c4f1221 */ /* 0x000fe20000010000 */
[----:B------:R-:W-:Y:S01]  /*1e40*/  FMUL.FTZ R82, R182, R93 ;  /* 0x0000005db6527220 */ /* 0x000fe20000410000 */
[----:B------:R-:W-:Y:S01]  /*1e50*/  SEL R39, R3, RZ, P5 ;  /* 0x000000ff03277207 */ /* 0x000fe20002800000 */
[----:B------:R-:W-:Y:S01]  /*1e60*/  FMUL.FTZ R38, R2, UR12 ;  /* 0x0000000c02267c20 */ /* 0x000fe20008410000 */
[-C--:B------:R-:W-:Y:S01]  /*1e70*/  FMUL.FTZ R33, R74, R180.reuse ;  /* 0x000000b44a217220 */ /* 0x080fe20000410000 */
[----:B------:R-:W-:Y:S01]  /*1e80*/  SEL R46, R32, RZ, P4 ;  /* 0x000000ff202e7207 */ /* 0x000fe20002000000 */
[----:B------:R-:W0:Y:S01]  /*1e90*/  LDC.64 R2, c[0x0][0x2f8] ;  /* 0x0000be00ff027b82 */ /* 0x000e220000000a00 */
[----:B------:R-:W-:Y:S01]  /*1ea0*/  ISETP.NE.U32.AND P2, PT, RZ, UR10, PT ;  /* 0x0000000aff007c0c */ /* 0x000fe2000bf45070 */
[-C--:B------:R-:W-:Y:S01]  /*1eb0*/  FMUL.FTZ R32, R79, R180.reuse ;  /* 0x000000b44f207220 */ /* 0x080fe20000410000 */
[----:B------:R-:W-:Y:S01]  /*1ec0*/  FMUL.FTZ R80, R182, R49 ;  /* 0x00000031b6507220 */ /* 0x000fe20000410000 */
[----:B------:R-:W-:Y:S01]  /*1ed0*/  @P1 FADD.FTZ R82, R19, R82 ;  /* 0x0000005213521221 */ /* 0x000fe20000010000 */
[----:B------:R-:W-:Y:S01]  /*1ee0*/  FMUL.FTZ R33, R33, UR12 ;  /* 0x0000000c21217c20 */ /* 0x000fe20008410000 */
[----:B------:R-:W-:Y:S01]  /*1ef0*/  LOP3.LUT P3, RZ, R104, 0xff000000, RZ, 0xc0, !PT ;  /* 0xff00000068ff7812 */ /* 0x000fe2000786c0ff */
[----:B------:R-:W-:Y:S01]  /*1f00*/  FMUL.FTZ R32, R32, UR12 ;  /* 0x0000000c20207c20 */ /* 0x000fe20008410000 */
[----:B------:R-:W-:Y:S01]  /*1f10*/  ISETP.NE.AND.EX P2, PT, RZ, UR11, PT, P2 ;  /* 0x0000000bff007c0c */ /* 0x000fe2000bf45320 */
[----:B------:R-:W-:Y:S01]  /*1f20*/  @P1 FADD.FTZ R80, R13, R80 ;  /* 0x000000500d501221 */ /* 0x000fe20000010000 */
[----:B------:R-:W-:Y:S01]  /*1f30*/  LOP3.LUT P6, RZ, R94, 0xff, RZ, 0xc0, !PT ;  /* 0x000000ff5eff7812 */ /* 0x000fe200078cc0ff */
[-C--:B------:R-:W-:Y:S01]  /*1f40*/  FMUL.FTZ R35, R82, R180.reuse ;  /* 0x000000b452237220 */ /* 0x080fe20000410000 */
[----:B------:R-:W-:Y:S01]  /*1f50*/  SEL R47, R33, RZ, P3 ;  /* 0x000000ff212f7207 */ /* 0x000fe20001800000 */
[----:B------:R-:W-:Y:S01]  /*1f60*/  FMUL.FTZ R33, R80, R180 ;  /* 0x000000b450217220 */ /* 0x000fe20000410000 */
[----:B------:R-:W-:Y:S01]  /*1f70*/  SEL R36, R32, RZ, P6 ;  /* 0x000000ff20247207 */ /* 0x000fe20003000000 */
[----:B------:R-:W-:Y:S01]  /*1f80*/  FMUL.FTZ R35, R35, UR12 ;  /* 0x0000000c23237c20 */ /* 0x000fe20008410000 */
[----:B------:R-:W-:Y:S01]  /*1f90*/  LOP3.LUT P6, RZ, R96, 0xff000000, RZ, 0xc0, !PT ;  /* 0xff00000060ff7812 */ /* 0x000fe200078cc0ff */
[----:B------:R-:W-:Y:S01]  /*1fa0*/  FMUL.FTZ R33, R33, UR12 ;  /* 0x0000000c21217c20 */ /* 0x000fe20008410000 */
[----:B------:R-:W-:Y:S01]  /*1fb0*/  LOP3.LUT P3, RZ, R94, 0xff00, RZ, 0xc0, !PT ;  /* 0x0000ff005eff7812 */ /* 0x000fe2000786c0ff */
[-CC-:B------:R-:W-:Y:S01]  /*1fc0*/  FFMA.FTZ R58, R58, R66.reuse, R67.reuse ;  /* 0x000000423a3a7223 */ /* 0x180fe20000010043 */
[----:B------:R-:W-:Y:S01]  /*1fd0*/  LOP3.LUT P4, RZ, R94, 0xff0000, RZ, 0xc0, !PT ;  /* 0x00ff00005eff7812 */ /* 0x000fe2000788c0ff */
[-CC-:B------:R-:W-:Y:S01]  /*1fe0*/  FFMA.FTZ R59, R59, R66.reuse, R67.reuse ;  /* 0x000000423b3b7223 */ /* 0x180fe20000010043 */
[----:B------:R-:W-:Y:S01]  /*1ff0*/  SEL R35, R35, RZ, P6 ;  /* 0x000000ff23237207 */ /* 0x000fe20003000000 */
[----:B------:R-:W-:Y:S01]  /*2000*/  FFMA.FTZ R61, R61, R66, R67 ;  /* 0x000000423d3d7223 */ /* 0x000fe20000010043 */
[----:B------:R-:W-:Y:S01]  /*2010*/  ISETP.NE.U32.AND P6, PT, RZ, UR10, PT ;  /* 0x0000000aff007c0c */ /* 0x000fe2000bfc5070 */
[----:B------:R-:W-:Y:S01]  /*2020*/  FADD.FTZ R89, R89, -R58 ;  /* 0x8000003a59597221 */ /* 0x000fe20000010000 */
[----:B------:R-:W-:Y:S01]  /*2030*/  SEL R38, R38, RZ, P4 ;  /* 0x000000ff26267207 */ /* 0x000fe20002000000 */
[----:B------:R-:W-:Y:S01]  /*2040*/  FADD.FTZ R59, R84, -R59 ;  /* 0x8000003b543b7221 */ /* 0x000fe20000010000 */
[----:B------:R-:W-:Y:S01]  /*2050*/  SEL R37, R33, RZ, P3 ;  /* 0x000000ff21257207 */ /* 0x000fe20001800000 */
[----:B------:R-:W-:Y:S01]  /*2060*/  FADD.FTZ R61, R62, -R61 ;  /* 0x8000003d3e3d7221 */ /* 0x000fe20000010000 */
[----:B------:R-:W-:-:S02]  /*2070*/  LOP3.LUT P5, RZ, R96, 0xff, RZ, 0xc0, !PT ;  /* 0x000000ff60ff7812 */ /* 0x000fc400078ac0ff */
[C---:B------:R-:W-:Y:S02]  /*2080*/  LOP3.LUT P4, RZ, R96.reuse, 0xff00, RZ, 0xc0, !PT ;  /* 0x0000ff0060ff7812 */ /* 0x040fe4000788c0ff */
[----:B------:R-:W-:Y:S02]  /*2090*/  LOP3.LUT P3, RZ, R96, 0xff0000, RZ, 0xc0, !PT ;  /* 0x00ff000060ff7812 */ /* 0x000fe4000786c0ff */
[----:B------:R-:W-:Y:S01]  /*20a0*/  ISETP.NE.AND.EX P6, PT, RZ, UR11, PT, P6 ;  /* 0x0000000bff007c0c */ /* 0x000fe2000bfc5360 */
[----:B------:R-:W-:-:S12]  /*20b0*/  @!P2 BRA `(.L_x_9800) ;  /* 0x00000000001ca947 */ /* 0x000fd80003800000 */
[----:B------:R-:W1:Y:S01]  /*20c0*/  LDC.64 R32, c[0x0][0x308] ;  /* 0x0000c200ff207b82 */ /* 0x000e620000000a00 */
[----:B------:R-:W-:Y:S02]  /*20d0*/  SEL R51, R68, R31, P6 ;  /* 0x0000001f44337207 */ /* 0x000fe40003000000 */
[----:B------:R-:W-:Y:S02]  /*20e0*/  SEL R50, R75, R30, P6 ;  /* 0x0000001e4b327207 */ /* 0x000fe40003000000 */
[----:B------:R-:W-:Y:S02]  /*20f0*/  SEL R49, R34, R29, P6 ;  /* 0x0000001d22317207 */ /* 0x000fe40003000000 */
[----:B------:R-:W-:Y:S01]  /*2100*/  SEL R48, R73, R28, P6 ;  /* 0x0000001c49307207 */ /* 0x000fe20003000000 */
[----:B-1----:R-:W-:-:S05]  /*2110*/  IMAD.WIDE.U32 R32, R189, 0x10, R32 ;  /* 0x00000010bd207825 */ /* 0x002fca00078e0020 */
[----:B------:R1:W-:Y:S02]  /*2120*/  STG.E.128 desc[UR4][R32.64], R48 ;  /* 0x0000003020007986 */ /* 0x0003e4000c101d04 */
.L_x_9800:
[----:B01----:R-:W-:-:S04]  /*2130*/  IMAD.WIDE.U32 R48, R189, 0x10, R2 ;  /* 0x00000010bd307825 */ /* 0x003fc800078e0002 */
[C---:B------:R-:W-:Y:S01]  /*2140*/  FMUL.FTZ R89, R182.reuse, R89 ;  /* 0x00000059b6597220 */ /* 0x040fe20000410000 */
[C---:B------:R-:W-:Y:S01]  /*2150*/  FMUL.FTZ R50, R182.reuse, R59 ;  /* 0x0000003bb6327220 */ /* 0x040fe20000410000 */
[----:B------:R-:W-:Y:S01]  /*2160*/  FMUL.FTZ R61, R182, R61 ;  /* 0x0000003db63d7220 */ /* 0x000fe20000410000 */
[----:B------:R-:W-:Y:S01]  /*2170*/  IMAD.WIDE.U32 R32, R187, 0x10, R2 ;  /* 0x00000010bb207825 */ /* 0x000fe200078e0002 */
[----:B------:R0:W-:Y:S03]  /*2180*/  STG.E.128 desc[UR4][R48.64], R40 ;  /* 0x0000002830007986 */ /* 0x0001e6000c101d04 */
[----:B------:R-:W-:Y:S01]  /*2190*/  @P1 FADD.FTZ R89, R16, R89 ;  /* 0x0000005910591221 */ /* 0x000fe20000010000 */
[----:B------:R-:W-:Y:S01]  /*21a0*/  @P1 FADD.FTZ R50, R17, R50 ;  /* 0x0000003211321221 */ /* 0x000fe20000010000 */
[----:B------:R-:W-:Y:S01]  /*21b0*/  @P1 FADD.FTZ R61, R18, R61 ;  /* 0x0000003d123d1221 */ /* 0x000fe20000010000 */
[----:B------:R-:W-:Y:S06]  /*21c0*/  @!P2 BRA `(.L_x_9801) ;  /* 0x00000000001ca947 */ /* 0x000fec0003800000 */
[----:B0-----:R-:W0:Y:S01]  /*21d0*/  LDC.64 R40, c[0x0][0x308] ;  /* 0x0000c200ff287b82 */ /* 0x001e220000000a00 */
[----:B------:R-:W-:Y:S02]  /*21e0*/  SEL R43, R74, R31, P6 ;  /* 0x0000001f4a2b7207 */ /* 0x000fe40003000000 */
[----:B------:R-:W-:Y:S01]  /*21f0*/  SEL R42, R85, R30, P6 ;  /* 0x0000001e552a7207 */ /* 0x000fe20003000000 */
[----:B0-----:R-:W-:Y:S01]  /*2200*/  IMAD.WIDE.U32 R48, R187, 0x10, R40 ;  /* 0x00000010bb307825 */ /* 0x001fe200078e0028 */
[----:B------:R-:W-:Y:S02]  /*2210*/  SEL R41, R72, R29, P6 ;  /* 0x0000001d48297207 */ /* 0x000fe40003000000 */
[----:B------:R-:W-:-:S05]  /*2220*/  SEL R40, R83, R28, P6 ;  /* 0x0000001c53287207 */ /* 0x000fca0003000000 */
[----:B------:R1:W-:Y:S02]  /*2230*/  STG.E.128 desc[UR4][R48.64], R40 ;  /* 0x0000002830007986 */ /* 0x0003e4000c101d04 */
.L_x_9801:
[----:B------:R2:W-:Y:S01]  /*2240*/  STG.E.128 desc[UR4][R32.64], R44 ;  /* 0x0000002c20007986 */ /* 0x0005e2000c101d04 */
[-C--:B------:R-:W-:Y:S01]  /*2250*/  FMUL.FTZ R34, R89, R180.reuse ;  /* 0x000000b459227220 */ /* 0x080fe20000410000 */
[-C--:B01----:R-:W-:Y:S01]  /*2260*/  FMUL.FTZ R48, R50, R180.reuse ;  /* 0x000000b432307220 */ /* 0x083fe20000410000 */
[----:B------:R-:W-:Y:S01]  /*2270*/  FMUL.FTZ R49, R61, R180 ;  /* 0x000000b43d317220 */ /* 0x000fe20000410000 */
[----:B------:R-:W-:Y:S06]  /*2280*/  @!P2 BRA `(.L_x_9802) ;  /* 0x00000000001ca947 */ /* 0x000fec0003800000 */
[----:B--2---:R-:W0:Y:S01]  /*2290*/  LDC.64 R32, c[0x0][0x308] ;  /* 0x0000c200ff207b82 */ /* 0x004e220000000a00 */
[----:B------:R-:W-:Y:S02]  /*22a0*/  SEL R43, R86, R31, P6 ;  /* 0x0000001f562b7207 */ /* 0x000fe40003000000 */
[----:B------:R-:W-:Y:S02]  /*22b0*/  SEL R42, R87, R30, P6 ;  /* 0x0000001e572a7207 */ /* 0x000fe40003000000 */
[----:B------:R-:W-:Y:S02]  /*22c0*/  SEL R41, R80, R29, P6 ;  /* 0x0000001d50297207 */ /* 0x000fe40003000000 */
[----:B------:R-:W-:Y:S01]  /*22d0*/  SEL R40, R79, R28, P6 ;  /* 0x0000001c4f287207 */ /* 0x000fe20003000000 */
[----:B0-----:R-:W-:-:S05]  /*22e0*/  IMAD.WIDE.U32 R32, R185, 0x10, R32 ;  /* 0x00000010b9207825 */ /* 0x001fca00078e0020 */
[----:B------:R0:W-:Y:S02]  /*22f0*/  STG.E.128 desc[UR4][R32.64], R40 ;  /* 0x0000002820007986 */ /* 0x0001e4000c101d04 */
.L_x_9802:
[----:B0-----:R-:W-:-:S04]  /*2300*/  IMAD.WIDE.U32 R42, R185, 0x10, R2 ;  /* 0x00000010b92a7825 */ /* 0x001fc800078e0002 */
[----:B------:R-:W-:Y:S01]  /*2310*/  FMUL.FTZ R49, R49, UR12 ;  /* 0x0000000c31317c20 */ /* 0x000fe20008410000 */
[----:B--2---:R-:W-:Y:S01]  /*2320*/  FMUL.FTZ R33, R48, UR12 ;  /* 0x0000000c30217c20 */ /* 0x004fe20008410000 */
[----:B------:R-:W-:Y:S01]  /*2330*/  FMUL.FTZ R32, R34, UR12 ;  /* 0x0000000c22207c20 */ /* 0x000fe20008410000 */
[----:B------:R-:W-:Y:S01]  /*2340*/  IMAD.WIDE.U32 R40, R183, 0x10, R2 ;  /* 0x00000010b7287825 */ /* 0x000fe200078e0002 */
[----:B------:R0:W-:Y:S01]  /*2350*/  STG.E.128 desc[UR4][R42.64], R36 ;  /* 0x000000242a007986 */ /* 0x0001e2000c101d04 */
[----:B------:R-:W-:Y:S02]  /*2360*/  SEL R34, R49, RZ, P3 ;  /* 0x000000ff31227207 */ /* 0x000fe40001800000 */
[----:B------:R-:W-:Y:S02]  /*2370*/  SEL R33, R33, RZ, P4 ;  /* 0x000000ff21217207 */ /* 0x000fe40002000000 */
[----:B------:R-:W-:Y:S01]  /*2380*/  SEL R32, R32, RZ, P5 ;  /* 0x000000ff20207207 */ /* 0x000fe20002800000 */
        /* <DEDUP_REMOVED lines=8> */
.L_x_9803:
        /* <DEDUP_REMOVED lines=8> */
[----:B------:R2:W-:Y:S01]  /*2490*/  STG.E.128 desc[UR4][R40.64], R32 ;  /* 0x0000002028007986 */ /* 0x0005e2000c101d04 */
[C---:B------:R-:W-:Y:S01]  /*24a0*/  FMUL.FTZ R53, R182.reuse, R53 ;  /* 0x00000035b6357220 */ /* 0x040fe20000410000 */
[C---:B01----:R-:W-:Y:S01]  /*24b0*/  FMUL.FTZ R38, R182.reuse, R69 ;  /* 0x00000045b6267220 */ /* 0x043fe20000410000 */
[----:B------:R-:W-:-:S02]  /*24c0*/  FMUL.FTZ R55, R182, R55 ;  /* 0x00000037b6377220 */ /* 0x000fc40000410000 */
[----:B------:R-:W-:Y:S01]  /*24d0*/  @P1 FADD.FTZ R53, R20, R53 ;  /* 0x0000003514351221 */ /* 0x000fe20000010000 */
[----:B------:R-:W-:Y:S01]  /*24e0*/  @P1 FADD.FTZ R38, R21, R38 ;  /* 0x0000002615261221 */ /* 0x000fe20000010000 */
[----:B------:R-:W-:Y:S01]  /*24f0*/  @P1 FADD.FTZ R55, R22, R55 ;  /* 0x0000003716371221 */ /* 0x000fe20000010000 */
[----:B--2---:R-:W-:-:S04]  /*2500*/  FMUL.FTZ R40, R182, R71 ;  /* 0x00000047b6287220 */ /* 0x004fc80000410000 */
[----:B------:R-:W-:Y:S01]  /*2510*/  @P1 FADD.FTZ R40, R23, R40 ;  /* 0x0000002817281221 */ /* 0x000fe20000010000 */
        /* <DEDUP_REMOVED lines=8> */
.L_x_9804:
[----:B0-----:R-:W0:Y:S01]  /*25a0*/  @P2 LDC.64 R36, c[0x0][0x308] ;  /* 0x0000c200ff242b82 */ /* 0x001e220000000a00 */
[-CC-:B------:R-:W-:Y:S01]  /*25b0*/  FFMA.FTZ R57, R57, R66.reuse, R67.reuse ;  /* 0x0000004239397223 */ /* 0x180fe20000010043 */
[-CC-:B------:R-:W-:Y:S01]  /*25c0*/  FFMA.FTZ R60, R60, R66.reuse, R67.reuse ;  /* 0x000000423c3c7223 */ /* 0x180fe20000010043 */
[--C-:B------:R-:W-:Y:S01]  /*25d0*/  FFMA.FTZ R65, R65, R66, R67.reuse ;  /* 0x0000004241417223 */ /* 0x100fe20000010043 */
[----:B------:R-:W-:Y:S01]  /*25e0*/  FMUL.FTZ R38, R38, R180 ;  /* 0x000000b426267220 */ /* 0x000fe20000410000 */
[----:B------:R-:W-:Y:S01]  /*25f0*/  FFMA.FTZ R64, R64, R66, R67 ;  /* 0x0000004240407223 */ /* 0x000fe20000010043 */
[----:B------:R-:W-:Y:S01]  /*2600*/  FADD.FTZ R57, R76, -R57 ;  /* 0x800000394c397221 */ /* 0x000fe20000010000 */
[----:B------:R-:W-:Y:S01]  /*2610*/  FADD.FTZ R77, R77, -R60 ;  /* 0x8000003c4d4d7221 */ /* 0x000fe20000010000 */
[----:B------:R-:W-:Y:S01]  /*2620*/  FADD.FTZ R65, R78, -R65 ;  /* 0x800000414e417221 */ /* 0x000fe20000010000 */
[----:B------:R-:W-:Y:S01]  /*2630*/  FMUL.FTZ R33, R38, UR12 ;  /* 0x0000000c26217c20 */ /* 0x000fe20008410000 */
[----:B------:R-:W-:Y:S01]  /*2640*/  FADD.FTZ R63, R63, -R64 ;  /* 0x800000403f3f7221 */ /* 0x000fe20000010000 */
[C---:B------:R-:W-:Y:S01]  /*2650*/  FMUL.FTZ R57, R182.reuse, R57 ;  /* 0x00000039b6397220 */ /* 0x040fe20000410000 */
[C---:B------:R-:W-:Y:S01]  /*2660*/  FMUL.FTZ R38, R182.reuse, R77 ;  /* 0x0000004db6267220 */ /* 0x040fe20000410000 */
[C---:B------:R-:W-:Y:S01]  /*2670*/  FMUL.FTZ R65, R182.reuse, R65 ;  /* 0x00000041b6417220 */ /* 0x040fe20000410000 */
[----:B------:R-:W1:Y:S01]  /*2680*/  LDC.64 R44, c[0x0][0x210] ;  /* 0x00008400ff2c7b82 */ /* 0x000e620000000a00 */
[----:B------:R-:W-:Y:S01]  /*2690*/  FMUL.FTZ R182, R182, R63 ;  /* 0x0000003fb6b67220 */ /* 0x000fe20000410000 */
[----:B------:R-:W-:Y:S01]  /*26a0*/  @P1 FADD.FTZ R57, R24, R57 ;  /* 0x0000003918391221 */ /* 0x000fe20000010000 */
[----:B------:R-:W-:Y:S01]  /*26b0*/  @P1 FADD.FTZ R38, R25, R38 ;  /* 0x0000002619261221 */ /* 0x000fe20000010000 */
[----:B------:R-:W-:Y:S01]  /*26c0*/  @P1 FADD.FTZ R65, R26, R65 ;  /* 0x000000411a411221 */ /* 0x000fe20000010000 */
[----:B------:R-:W-:Y:S01]  /*26d0*/  LOP3.LUT P5, RZ, R98, 0xff00, RZ, 0xc0, !PT ;  /* 0x0000ff0062ff7812 */ /* 0x000fe200078ac0ff */
[-C--:B------:R-:W-:Y:S01]  /*26e0*/  FMUL.FTZ R55, R55, R180.reuse ;  /* 0x000000b437377220 */ /* 0x080fe20000410000 */
[-C--:B------:R-:W-:Y:S01]  /*26f0*/  FMUL.FTZ R40, R40, R180.reuse ;  /* 0x000000b428287220 */ /* 0x080fe20000410000 */
[----:B------:R-:W-:Y:S01]  /*2700*/  FMUL.FTZ R53, R53, R180 ;  /* 0x000000b435357220 */ /* 0x000fe20000410000 */
[----:B------:R-:W-:Y:S01]  /*2710*/  @P1 FADD.FTZ R182, R27, R182 ;  /* 0x000000b61bb61221 */ /* 0x000fe20000010000 */
[----:B------:R-:W-:Y:S01]  /*2720*/  SEL R28, R57, R28, P6 ;  /* 0x0000001c391c7207 */ /* 0x000fe20003000000 */
[----:B------:R-:W-:Y:S01]  /*2730*/  FMUL.FTZ R34, R55, UR12 ;  /* 0x0000000c37227c20 */ /* 0x000fe20008410000 */
[----:B------:R-:W-:Y:S01]  /*2740*/  SEL R29, R38, R29, P6 ;  /* 0x0000001d261d7207 */ /* 0x000fe20003000000 */
[----:B------:R-:W-:Y:S01]  /*2750*/  FMUL.FTZ R35, R40, UR12 ;  /* 0x0000000c28237c20 */ /* 0x000fe20008410000 */
[----:B------:R-:W-:Y:S01]  /*2760*/  SEL R30, R65, R30, P6 ;  /* 0x0000001e411e7207 */ /* 0x000fe20003000000 */
[----:B------:R-:W-:Y:S01]  /*2770*/  FMUL.FTZ R32, R53, UR12 ;  /* 0x0000000c35207c20 */ /* 0x000fe20008410000 */
[----:B------:R-:W-:Y:S01]  /*2780*/  SEL R33, R33, RZ, P5 ;  /* 0x000000ff21217207 */ /* 0x000fe20002800000 */
[-C--:B------:R-:W-:Y:S01]  /*2790*/  FMUL.FTZ R57, R57, R180.reuse ;  /* 0x000000b439397220 */ /* 0x080fe20000410000 */
[-C--:B------:R-:W-:Y:S01]  /*27a0*/  FMUL.FTZ R38, R38, R180.reuse ;  /* 0x000000b426267220 */ /* 0x080fe20000410000 */
[-C--:B------:R-:W-:Y:S01]  /*27b0*/  FMUL.FTZ R65, R65, R180.reuse ;  /* 0x000000b441417220 */ /* 0x080fe20000410000 */
[----:B------:R-:W-:Y:S01]  /*27c0*/  LOP3.LUT P3, RZ, R98, 0xff0000, RZ, 0xc0, !PT ;  /* 0x00ff000062ff7812 */ /* 0x000fe2000786c0ff */
[----:B------:R-:W-:Y:S01]  /*27d0*/  FMUL.FTZ R180, R182, R180 ;  /* 0x000000b4b6b47220 */ /* 0x000fe20000410000 */
[C---:B------:R-:W-:Y:S01]  /*27e0*/  LOP3.LUT P4, RZ, R98.reuse, 0xff, RZ, 0xc0, !PT ;  /* 0x000000ff62ff7812 */ /* 0x040fe2000788c0ff */
[----:B------:R-:W-:Y:S01]  /*27f0*/  IMAD.WIDE.U32 R40, R179, 0x10, R2 ;  /* 0x00000010b3287825 */ /* 0x000fe200078e0002 */
[----:B------:R-:W-:-:S03]  /*2800*/  LOP3.LUT P5, RZ, R98, 0xff000000, RZ, 0xc0, !PT ;  /* 0xff00000062ff7812 */ /* 0x000fc600078ac0ff */
[----:B------:R-:W-:Y:S01]  /*2810*/  FMUL.FTZ R39, R180, UR12 ;  /* 0x0000000cb4277c20 */ /* 0x000fe20008410000 */
[----:B------:R-:W-:Y:S01]  /*2820*/  SEL R34, R34, RZ, P3 ;  /* 0x000000ff22227207 */ /* 0x000fe20001800000 */
[----:B------:R-:W-:Y:S01]  /*2830*/  IMAD.WIDE.U32 R42, R181, 0x10, R2 ;  /* 0x00000010b52a7825 */ /* 0x000fe200078e0002 */
[----:B------:R-:W-:Y:S02]  /*2840*/  SEL R35, R35, RZ, P5 ;  /* 0x000000ff23237207 */ /* 0x000fe40002800000 */
[----:B------:R-:W-:Y:S01]  /*2850*/  SEL R32, R32, RZ, P4 ;  /* 0x000000ff20207207 */ /* 0x000fe20002000000 */
[----:B0-----:R-:W-:-:S04]  /*2860*/  @P2 IMAD.WIDE.U32 R2, R181, 0x10, R36 ;  /* 0x00000010b5022825 */ /* 0x001fc800078e0024 */
[----:B------:R-:W-:Y:S01]  /*2870*/  FMUL.FTZ R37, R38, UR12 ;  /* 0x0000000c26257c20 */ /* 0x000fe20008410000 */
[----:B------:R-:W-:Y:S01]  /*2880*/  FMUL.FTZ R36, R57, UR12 ;  /* 0x0000000c39247c20 */ /* 0x000fe20008410000 */
[----:B------:R-:W-:Y:S01]  /*2890*/  FMUL.FTZ R38, R65, UR12 ;  /* 0x0000000c41267c20 */ /* 0x000fe20008410000 */
[C---:B------:R-:W-:Y:S01]  /*28a0*/  LOP3.LUT P3, RZ, R92.reuse, 0xff, RZ, 0xc0, !PT ;  /* 0x000000ff5cff7812 */ /* 0x040fe2000786c0ff */
[----:B------:R0:W-:Y:S01]  /*28b0*/  STG.E.128 desc[UR4][R40.64], R32 ;  /* 0x0000002028007986 */ /* 0x0001e2000c101d04 */
[C---:B------:R-:W-:Y:S02]  /*28c0*/  LOP3.LUT P5, RZ, R92.reuse, 0xff00, RZ, 0xc0, !PT ;  /* 0x0000ff005cff7812 */ /* 0x040fe400078ac0ff */
[C---:B------:R-:W-:Y:S02]  /*28d0*/  LOP3.LUT P4, RZ, R92.reuse, 0xff0000, RZ, 0xc0, !PT ;  /* 0x00ff00005cff7812 */ /* 0x040fe4000788c0ff */
[----:B------:R-:W-:Y:S02]  /*28e0*/  LOP3.LUT P1, RZ, R92, 0xff000000, RZ, 0xc0, !PT ;  /* 0xff0000005cff7812 */ /* 0x000fe4000782c0ff */
[----:B------:R-:W-:-:S02]  /*28f0*/  SEL R31, R182, R31, P6 ;  /* 0x0000001fb61f7207 */ /* 0x000fc40003000000 */
[----:B------:R-:W-:Y:S02]  /*2900*/  SEL R36, R36, RZ, P3 ;  /* 0x000000ff24247207 */ /* 0x000fe40001800000 */
[----:B------:R-:W-:Y:S01]  /*2910*/  SEL R37, R37, RZ, P5 ;  /* 0x000000ff25257207 */ /* 0x000fe20002800000 */
[----:B------:R0:W-:Y:S01]  /*2920*/  @P2 STG.E.128 desc[UR4][R2.64], R28 ;  /* 0x0000001c02002986 */ /* 0x0001e2000c101d04 */
[----:B------:R-:W-:Y:S02]  /*2930*/  SEL R38, R38, RZ, P4 ;  /* 0x000000ff26267207 */ /* 0x000fe40002000000 */
[----:B------:R-:W-:Y:S02]  /*2940*/  SEL R39, R39, RZ, P1 ;  /* 0x000000ff27277207 */ /* 0x000fe40000800000 */
[----:B-1----:R-:W-:-:S03]  /*2950*/  LEA R176, R44, R176, 0x2 ;  /* 0x000000b02cb07211 */ /* 0x002fc600078e10ff */
[----:B------:R0:W-:Y:S01]  /*2960*/  STG.E.128 desc[UR4][R42.64], R36 ;  /* 0x000000242a007986 */ /* 0x0001e2000c101d04 */
[----:B------:R-:W-:-:S13]  /*2970*/  ISETP.GE.AND P1, PT, R176, R45, PT ;  /* 0x0000002db000720c */ /* 0x000fda0003f26270 */
[----:B------:R-:W-:Y:S05]  /*2980*/  @!P1 BRA `(.L_x_9805) ;  /* 0xffffffdc00949947 */ /* 0x000fea000383ffff */
[----:B------:R-:W-:Y:S05]  /*2990*/  BSYNC B1 ;  /* 0x0000000000017941 */ /* 0x000fea0003800000 */
.L_x_9798:
        /* <DEDUP_REMOVED lines=48> */
.L_x_9797:
[----:B------:R-:W-:Y:S05]  /*2ca0*/  BSYNC B0 ;  /* 0x0000000000007941 */ /* 0x000fea0003800000 */
.L_x_9795:
        /* <DEDUP_REMOVED lines=146> */
.L_x_9799:
        /* <DEDUP_REMOVED lines=8> */
.L_x_9807:
[----:B------:R-:W-:Y:S05]  /*3650*/  BSYNC B2 ;  /* 0x0000000000027941 */ /* 0x000fea0003800000 */
.L_x_9806:
        /* <DEDUP_REMOVED lines=8> */
.L_x_9808:
[----:B------:R-:W-:Y:S01]  /*36e0*/  FADD.FTZ R43, R66, R43 ;  /* 0x0000002b422b7221 */ /* 0x000fe20000010000 */
[----:B------:R-:W-:-:S04]  /*36f0*/  HFMA2.MMA R75, -RZ, RZ, 0, 1.1920928955078125e-07 ;  /* 0x00000002ff4b7435 */ /* 0x000fc800000001ff */
[----:B------:R-:W-:Y:S02]  /*3700*/  MOV R90, R43 ;  /* 0x0000002b005a7202 */ /* 0x000fe40000000f00 */
[----:B------:R-:W-:-:S07]  /*3710*/  MOV R42, R74 ;  /* 0x0000004a002a7202 */ /* 0x000fce0000000f00 */
[----:B------:R-:W-:Y:S05]  /*3720*/  WARPSYNC.COLLECTIVE R73, `(.L_x_9809) ;  /* 0x0000000049087348 */ /* 0x000fea0003c00000 */
[----:B------:R0:W1:Y:S02]  /*3730*/  SHFL.BFLY P1, R74, R90, R75, R100 ;  /* 0x0c00004b5a4a7389 */ /* 0x0000640000020064 */
[----:B01----:R-:W-:Y:S01]  /*3740*/  ENDCOLLECTIVE ;  /* 0x000000000000791b */ /* 0x003fe20003800000 */
.L_x_9809:
[----:B------:R-:W-:-:S05]  /*3750*/  FADD.FTZ R42, R41, R42 ;  /* 0x0000002a292a7221 */ /* 0x000fca0000010000 */
[----:B------:R-:W-:Y:S02]  /*3760*/  MOV R90, R42 ;  /* 0x0000002a005a7202 */ /* 0x000fe40000000f00 */
[----:B------:R-:W-:-:S07]  /*3770*/  MOV R68, R74 ;  /* 0x0000004a00447202 */ /* 0x000fce0000000f00 */
[----:B------:R-:W-:Y:S05]  /*3780*/  WARPSYNC.COLLECTIVE R73, `(.L_x_9810) ;  /* 0x0000000049087348 */ /* 0x000fea0003c00000 */
[----:B------:R0:W1:Y:S02]  /*3790*/  SHFL.BFLY P1, R74, R90, R75, R100 ;  /* 0x0c00004b5a4a7389 */ /* 0x0000640000020064 */
[----:B01----:R-:W-:Y:S01]  /*37a0*/  ENDCOLLECTIVE ;  /* 0x000000000000791b */ /* 0x003fe20003800000 */
.L_x_9810:
[----:B------:R-:W-:Y:S01]  /*37b0*/  FADD.FTZ R68, R43, R68 ;  /* 0x000000442b447221 */ /* 0x000fe20000010000 */
[----:B------:R-:W-:-:S04]  /*37c0*/  HFMA2.MMA R75, -RZ, RZ, 0, 2.384185791015625e-07 ;  /* 0x00000004ff4b7435 */ /* 0x000fc800000001ff */
[----:B------:R-:W-:Y:S02]  /*37d0*/  MOV R90, R68 ;  /* 0x00000044005a7202 */ /* 0x000fe40000000f00 */
[----:B------:R-:W-:-:S07]  /*37e0*/  MOV R47, R74 ;  /* 0x0000004a002f7202 */ /* 0x000fce0000000f00 */
[----:B------:R-:W-:Y:S05]  /*37f0*/  WARPSYNC.COLLECTIVE R73, `(.L_x_9811) ;  /* 0x0000000049087348 */ /* 0x000fea0003c00000 */
[----:B------:R0:W1:Y:S02]  /*3800*/  SHFL.BFLY P1, R74, R90, R75, R100 ;  /* 0x0c00004b5a4a7389 */ /* 0x0000640000020064 */
[----:B01----:R-:W-:Y:S01]  /*3810*/  ENDCOLLECTIVE ;  /* 0x000000000000791b */ /* 0x003fe20003800000 */
.L_x_9811:
[----:B------:R-:W-:-:S05]  /*3820*/  FADD.FTZ R47, R42, R47 ;  /* 0x0000002f2a2f7221 */ /* 0x000fca0000010000 */
[----:B------:R-:W-:Y:S02]  /*3830*/  MOV R90, R47 ;  /* 0x0000002f005a7202 */ /* 0x000fe40000000f00 */
[----:B------:R-:W-:-:S07]  /*3840*/  MOV R67, R74 ;  /* 0x0000004a00437202 */ /* 0x000fce0000000f00 */
[----:B------:R-:W-:Y:S05]  /*3850*/  WARPSYNC.COLLECTIVE R73, `(.L_x_9812) ;  /* 0x0000000049087348 */ /* 0x000fea0003c00000 */
[----:B------:R0:W1:Y:S02]  /*3860*/  SHFL.BFLY P1, R74, R90, R75, R100 ;  /* 0x0c00004b5a4a7389 */ /* 0x0000640000020064 */
[----:B01----:R-:W-:Y:S01]  /*3870*/  ENDCOLLECTIVE ;  /* 0x000000000000791b */ /* 0x003fe20003800000 */
.L_x_9812:
[----:B------:R-:W-:Y:S01]  /*3880*/  FADD.FTZ R67, R68, R67 ;  /* 0x0000004344437221 */ /* 0x000fe20000010000 */
[----:B------:R-:W-:-:S04]  /*3890*/  HFMA2.MMA R75, -RZ, RZ, 0, 4.76837158203125e-07 ;  /* 0x00000008ff4b7435 */ /* 0x000fc800000001ff */
[----:B------:R-:W-:Y:S02]  /*38a0*/  MOV R90, R67 ;  /* 0x00000043005a7202 */ /* 0x000fe40000000f00 */
[----:B------:R-:W-:-:S07]  /*38b0*/  MOV R72, R74 ;  /* 0x0000004a00487202 */ /* 0x000fce0000000f00 */
[----:B------:R-:W-:Y:S05]  /*38c0*/  WARPSYNC.COLLECTIVE R73, `(.L_x_9813) ;  /* 0x0000000049087348 */ /* 0x000fea0003c00000 */
[----:B------:R0:W1:Y:S02]  /*38d0*/  SHFL.BFLY P1, R74, R90, R75, R100 ;  /* 0x0c00004b5a4a7389 */ /* 0x0000640000020064 */
[----:B01----:R-:W-:Y:S01]  /*38e0*/  ENDCOLLECTIVE ;  /* 0x000000000000791b */ /* 0x003fe20003800000 */
.L_x_9813:
[----:B------:R-:W-:-:S05]  /*38f0*/  FADD.FTZ R72, R47, R72 ;  /* 0x000000482f487221 */ /* 0x000fca0000010000 */
[----:B------:R-:W-:Y:S02]  /*3900*/  MOV R90, R72 ;  /* 0x00000048005a7202 */ /* 0x000fe40000000f00 */
[----:B------:R-:W-:-:S07]  /*3910*/  MOV R66, R74 ;  /* 0x0000004a00427202 */ /* 0x000fce0000000f00 */
[----:B------:R-:W-:Y:S05]  /*3920*/  WARPSYNC.COLLECTIVE R73, `(.L_x_9814) ;  /* 0x0000000049087348 */ /* 0x000fea0003c00000 */
[----:B------:R0:W1:Y:S02]  /*3930*/  SHFL.BFLY P1, R74, R90, R75, R100 ;  /* 0x0c00004b5a4a7389 */ /* 0x0000640000020064 */
[----:B01----:R-:W-:Y:S01]  /*3940*/  ENDCOLLECTIVE ;  /* 0x000000000000791b */ /* 0x003fe20003800000 */
.L_x_9814:
[----:B------:R-:W-:Y:S01]  /*3950*/  FADD.FTZ R66, R67, R66 ;  /* 0x0000004243427221 */ /* 0x000fe20000010000 */
[----:B------:R-:W-:-:S04]  /*3960*/  HFMA2.MMA R75, -RZ, RZ, 0, 9.5367431640625e-07 ;  /* 0x00000010ff4b7435 */ /* 0x000fc800000001ff */
[----:B------:R-:W-:Y:S02]  /*3970*/  MOV R90, R66 ;  /* 0x00000042005a7202 */ /* 0x000fe40000000f00 */
[----:B------:R-:W-:-:S07]  /*3980*/  MOV R41, R74 ;  /* 0x0000004a00297202 */ /* 0x000fce0000000f00 */
[----:B------:R-:W-:Y:S05]  /*3990*/  WARPSYNC.COLLECTIVE R73, `(.L_x_9815) ;  /* 0x0000000049087348 */ /* 0x000fea0003c00000 */
[----:B------:R0:W1:Y:S02]  /*39a0*/  SHFL.BFLY P1, R74, R90, R75, R100 ;  /* 0x0c00004b5a4a7389 */ /* 0x0000640000020064 */
[----:B01----:R-:W-:Y:S01]  /*39b0*/  ENDCOLLECTIVE ;  /* 0x000000000000791b */ /* 0x003fe20003800000 */
.L_x_9815:
[----:B------:R-:W-:-:S05]  /*39c0*/  FADD.FTZ R41, R72, R41 ;  /* 0x0000002948297221 */ /* 0x000fca0000010000 */
[----:B------:R-:W-:Y:S02]  /*39d0*/  MOV R90, R41 ;  /* 0x00000029005a7202 */ /* 0x000fe40000000f00 */
[----:B------:R-:W-:-:S07]  /*39e0*/  MOV R43, R74 ;  /* 0x0000004a002b7202 */ /* 0x000fce0000000f00 */
[----:B------:R-:W-:Y:S05]  /*39f0*/  WARPSYNC.COLLECTIVE R73, `(.L_x_9816) ;  /* 0x0000000049087348 */ /* 0x000fea0003c00000 */
[----:B------:R0:W1:Y:S02]  /*3a00*/  SHFL.BFLY P1, R74, R90, R75, R100 ;  /* 0x0c00004b5a4a7389 */ /* 0x0000640000020064 */
[----:B01----:R-:W-:Y:S01]  /*3a10*/  ENDCOLLECTIVE ;  /* 0x000000000000791b */ /* 0x003fe20003800000 */
.L_x_9816:
[----:B------:R-:W-:Y:S01]  /*3a20*/  MOV R42, R74 ;  /* 0x0000004a002a7202 */ /* 0x000fe20000000f00 */
[----:B------:R-:W-:Y:S06]  /*3a30*/  BRA `(.L_x_9817) ;  /* 0xffffffdc00a87947 */ /* 0x000fec000383ffff */
.L_x_9818:
        /* <DEDUP_REMOVED lines=12> */
.L_x_11825:


//--------------------- .text._ZN10layer_norm22ln_bwd_finalize_kernelINS_22Kernel_traits_finalizeILj768E6__halfffffjLb0ELj1024ELj4ENS_18Kernel_traits_baseILj768ES2_ffffjLj1024EEEEELb0ELb0EEEvNS_9BwdParamsE --------------------------
	.section	.text._ZN10layer_norm22ln_bwd_finalize_kernelINS_22Kernel_traits_finalizeILj768E6__halfffffjLb0ELj1024ELj4ENS_18Kernel_traits_baseILj768ES2_ffffjLj1024EEEEELb0ELb0EEEvNS_9BwdParamsE,"ax",@progbits
	.align	128
        .global         _ZN10layer_norm22ln_bwd_finalize_kernelINS_22Kernel_traits_finalizeILj768E6__halfffffjLb0ELj1024ELj4ENS_18Kernel_traits_baseILj768ES2_ffffjLj1024EEEEELb0ELb0EEEvNS_9BwdParamsE
        .type           _ZN10layer_norm22ln_bwd_finalize_kernelINS_22Kernel_traits_finalizeILj768E6__halfffffjLb0ELj1024ELj4ENS_18Kernel_traits_baseILj768ES2_ffffjLj1024EEEEELb0ELb0EEEvNS_9BwdParamsE,@function
        .size           _ZN10layer_norm22ln_bwd_finalize_kernelINS_22Kernel_traits_finalizeILj768E6__halfffffjLb0ELj1024ELj4ENS_18Kernel_traits_baseILj768ES2_ffffjLj1024EEEEELb0ELb0EEEvNS_9BwdParamsE,(.L_x_11826 - _ZN10layer_norm22ln_bwd_finalize_kernelINS_22Kernel_traits_finalizeILj768E6__halfffffjLb0ELj1024ELj4ENS_18Kernel_traits_baseILj768ES2_ffffjLj1024EEEEELb0ELb0EEEvNS_9BwdParamsE)
        .other          _ZN10layer_norm22ln_bwd_finalize_kernelINS_22Kernel_traits_finalizeILj768E6__halfffffjLb0ELj1024ELj4ENS_18Kernel_traits_baseILj768ES2_ffffjLj1024EEEEELb0ELb0EEEvNS_9BwdParamsE,@"STO_CUDA_ENTRY STV_DEFAULT"
_ZN10layer_norm22ln_bwd_finalize_kernelINS_22Kernel_traits_finalizeILj768E6__halfffffjLb0ELj1024ELj4ENS_18Kernel_traits_baseILj768ES2_ffffjLj1024EEEEELb0ELb0EEEvNS_9BwdParamsE:
.text._ZN10layer_norm22ln_bwd_finalize_kernelINS_22Kernel_traits_finalizeILj768E6__halfffffjLb0ELj1024ELj4ENS_18Kernel_traits_baseILj768ES2_ffffjLj1024EEEEELb0ELb0EEEvNS_9BwdParamsE:
        /* <DEDUP_REMOVED lines=25> */
.L_x_9831:
        /* <DEDUP_REMOVED lines=30> */
.L_x_9823:
        /* <DEDUP_REMOVED lines=36> */
.L_x_9822:
[----:B------:R-:W-:Y:S05]  /*05b0*/  BSYNC B1 ;  /* 0x0000000000017941 */ /* 0x000fea0003800000 */
.L_x_9821:
        /* <DEDUP_REMOVED lines=24> */
.L_x_9825:
[----:B------:R-:W-:Y:S05]  /*0740*/  BSYNC B1 ;  /* 0x0000000000017941 */ /* 0x000fea0003800000 */
.L_x_9824:
        /* <DEDUP_REMOVED lines=12> */
.L_x_9826:
[----:B------:R-:W-:Y:S05]  /*0810*/  BSYNC B1 ;  /* 0x0000000000017941 */ /* 0x000fea0003800000 */
.L_x_9820:
[----:B------:R-:W-:Y:S05]  /*0820*/  BSYNC B0 ;  /* 0x0000000000007941 */ /* 0x000fea0003800000 */
.L_x_9819:
        /* <DEDUP_REMOVED lines=29> */
.L_x_9842:
[----:B---3--:R-:W-:Y:S01]  /*0a00*/  FADD.FTZ R9, R18, R9 ;  /* 0x0000000912097221 */ /* 0x008fe20000010000 */
[----:B--2---:R-:W-:-:S04]  /*0a10*/  FADD.FTZ R11, R10, R11 ;  /* 0x0000000b0a0b7221 */ /* 0x004fc80000010000 */
[----:B------:R2:W-:Y:S04]  /*0a20*/  @!P1 STS [R6+0x2000], R9 ;  /* 0x0020000906009388 */ /* 0x0005e80000000800 */
[----:B------:R2:W-:Y:S02]  /*0a30*/  @!P1 STS [R6+0x2080], R11 ;  /* 0x0020800b06009388 */ /* 0x0005e40000000800 */
.L_x_9827:
        /* <DEDUP_REMOVED lines=18> */
.L_x_9830:
[----:B------:R-:W-:Y:S05]  /*0b60*/  BSYNC B0 ;  /* 0x0000000000007941 */ /* 0x000fea0003800000 */
.L_x_9829:
[C---:B------:R-:W-:Y:S01]  /*0b70*/  ISETP.GT.U32.AND P1, PT, R3.reuse, -0x301, PT ;  /* 0xfffffcff0300780c */ /* 0x040fe20003f24070 */
[----:B------:R-:W-:Y:S01]  /*0b80*/  VIADD R4, R4, 0x180 ;  /* 0x0000018004047836 */ /* 0x000fe20000000000 */
[----:B------:R-:W-:-:S11]  /*0b90*/  IADD3 R3, R3, 0x300, RZ ;  /* 0x0000030003037810 */ /* 0x000fd60007ffe0ff */
[----:B------:R-:W-:Y:S05]  /*0ba0*/  @P1 BRA `(.L_x_9831) ;  /* 0xfffffff400781947 */ /* 0x000fea000383ffff */
[----:B------:R-:W-:Y:S05]  /*0bb0*/  EXIT ;  /* 0x000000000000794d */ /* 0x000fea0003800000 */
.L_x_9828:
[----:B------:R-:W-:Y:S01]  /*0bc0*/  HFMA2.MMA R21, -RZ, RZ, 0, 5.9604644775390625e-08 ;  /* 0x00000001ff157435 */ /* 0x000fe200000001ff */
[----:B0--3--:R-:W-:Y:S01]  /*0bd0*/  MOV R22, R10 ;  /* 0x0000000a00167202 */ /* 0x009fe20000000f00 */
[----:B------:R-:W-:Y:S01]  /*0be0*/  IMAD.MOV.U32 R19, RZ, RZ, -0x1 ;  /* 0xffffffffff137424 */ /* 0x000fe200078e00ff */
[----:B------:R-:W-:-:S08]  /*0bf0*/  MOV R24, 0x1f ;  /* 0x0000001f00187802 */ /* 0x000fd00000000f00 */
[----:B-12---:R-:W-:Y:S05]  /*0c00*/  WARPSYNC.COLLECTIVE R19, `(.L_x_9832) ;  /* 0x0000000013087348 */ /* 0x006fea0003c00000 */
[----:B------:R0:W3:Y:S02]  /*0c10*/  SHFL.BFLY P2, R20, R22, R21, R24 ;  /* 0x0c00001516147389 */ /* 0x0000e40000040018 */
[----:B0123--:R-:W-:Y:S01]  /*0c20*/  ENDCOLLECTIVE ;  /* 0x000000000000791b */ /* 0x00ffe20003800000 */
.L_x_9832:
[----:B------:R-:W-:Y:S01]  /*0c30*/  HFMA2.MMA R21, -RZ, RZ, 0, 1.1920928955078125e-07 ;  /* 0x00000002ff157435 */ /* 0x000fe200000001ff */
[----:B------:R-:W-:-:S05]  /*0c40*/  MOV R11, R20 ;  /* 0x00000014000b7202 */ /* 0x000fca0000000f00 */
[----:B------:R-:W-:-:S05]  /*0c50*/  FADD.FTZ R11, R10, R11 ;  /* 0x0000000b0a0b7221 */ /* 0x000fca0000010000 */
[----:B------:R-:W-:-:S07]  /*0c60*/  MOV R22, R11 ;  /* 0x0000000b00167202 */ /* 0x000fce0000000f00 */
[----:B------:R-:W-:Y:S05]  /*0c70*/  WARPSYNC.COLLECTIVE R19, `(.L_x_9833) ;  /* 0x0000000013087348 */ /* 0x000fea0003c00000 */
[----:B------:R0:W1:Y:S02]  /*0c80*/  SHFL.BFLY P2, R20, R22, R21, R24 ;  /* 0x0c00001516147389 */ /* 0x0000640000040018 */
[----:B01----:R-:W-:Y:S01]  /*0c90*/  ENDCOLLECTIVE ;  /* 0x000000000000791b */ /* 0x003fe20003800000 */
.L_x_9833:
[----:B------:R-:W-:Y:S01]  /*0ca0*/  HFMA2.MMA R21, -RZ, RZ, 0, 2.384185791015625e-07 ;  /* 0x00000004ff157435 */ /* 0x000fe200000001ff */
[----:B------:R-:W-:-:S04]  /*0cb0*/  IMAD.MOV.U32 R14, RZ, RZ, R20 ;  /* 0x000000ffff0e7224 */ /* 0x000fc800078e0014 */
[----:B------:R-:W-:-:S05]  /*0cc0*/  FADD.FTZ R14, R11, R14 ;  /* 0x0000000e0b0e7221 */ /* 0x000fca0000010000 */
[----:B------:R-:W-:-:S07]  /*0cd0*/  MOV R22, R14 ;  /* 0x0000000e00167202 */ /* 0x000fce0000000f00 */
[----:B------:R-:W-:Y:S05]  /*0ce0*/  WARPSYNC.COLLECTIVE R19, `(.L_x_9834) ;  /* 0x0000000013087348 */ /* 0x000fea0003c00000 */
[----:B------:R0:W1:Y:S02]  /*0cf0*/  SHFL.BFLY P2, R20, R22, R21, R24 ;  /* 0x0c00001516147389 */ /* 0x0000640000040018 */
[----:B01----:R-:W-:Y:S01]  /*0d00*/  ENDCOLLECTIVE ;  /* 0x000000000000791b */ /* 0x003fe20003800000 */
.L_x_9834:
[----:B------:R-:W-:Y:S01]  /*0d10*/  HFMA2.MMA R21, -RZ, RZ, 0, 4.76837158203125e-07 ;  /* 0x00000008ff157435 */ /* 0x000fe200000001ff */
[----:B------:R-:W-:-:S05]  /*0d20*/  MOV R13, R20 ;  /* 0x00000014000d7202 */ /* 0x000fca0000000f00 */
[----:B------:R-:W-:-:S04]  /*0d30*/  FADD.FTZ R13, R14, R13 ;  /* 0x0000000d0e0d7221 */ /* 0x000fc80000010000 */
[----:B------:R-:W-:-:S07]  /*0d40*/  IMAD.MOV.U32 R22, RZ, RZ, R13 ;  /* 0x000000ffff167224 */ /* 0x000fce00078e000d */
[----:B------:R-:W-:Y:S05]  /*0d50*/  WARPSYNC.COLLECTIVE R19, `(.L_x_9835) ;  /* 0x0000000013087348 */ /* 0x000fea0003c00000 */
[----:B------:R0:W1:Y:S02]  /*0d60*/  SHFL.BFLY P2, R20, R22, R21, R24 ;  /* 0x0c00001516147389 */ /* 0x0000640000040018 */
[----:B01----:R-:W-:Y:S01]  /*0d70*/  ENDCOLLECTIVE ;  /* 0x000000000000791b */ /* 0x003fe20003800000 */
.L_x_9835:
[----:B------:R-:W-:Y:S01]  /*0d80*/  IMAD.MOV.U32 R21, RZ, RZ, 0x10 ;  /* 0x00000010ff157424 */ /* 0x000fe200078e00ff */
[----:B------:R-:W-:-:S05]  /*0d90*/  MOV R10, R20 ;  /* 0x00000014000a7202 */ /* 0x000fca0000000f00 */
[----:B------:R-:W-:-:S05]  /*0da0*/  FADD.FTZ R10, R13, R10 ;  /* 0x0000000a0d0a7221 */ /* 0x000fca0000010000 */
[----:B------:R-:W-:-:S07]  /*0db0*/  MOV R22, R10 ;  /* 0x0000000a00167202 */ /* 0x000fce0000000f00 */
[----:B------:R-:W-:Y:S05]  /*0dc0*/  WARPSYNC.COLLECTIVE R19, `(.L_x_9836) ;  /* 0x0000000013087348 */ /* 0x000fea0003c00000 */
[----:B------:R0:W1:Y:S02]  /*0dd0*/  SHFL.BFLY P2, R20, R22, R21, R24 ;  /* 0x0c00001516147389 */ /* 0x0000640000040018 */
[----:B01----:R-:W-:Y:S01]  /*0de0*/  ENDCOLLECTIVE ;  /* 0x000000000000791b */ /* 0x003fe20003800000 */
.L_x_9836:
[----:B------:R-:W-:Y:S01]  /*0df0*/  HFMA2.MMA R21, -RZ, RZ, 0, 5.9604644775390625e-08 ;  /* 0x00000001ff157435 */ /* 0x000fe200000001ff */
[----:B------:R-:W-:Y:S02]  /*0e00*/  MOV R22, R9 ;  /* 0x0000000900167202 */ /* 0x000fe40000000f00 */
[----:B------:R-:W-:-:S08]  /*0e10*/  MOV R11, R20 ;  /* 0x00000014000b7202 */ /* 0x000fd00000000f00 */
[----:B------:R-:W-:Y:S05]  /*0e20*/  WARPSYNC.COLLECTIVE R19, `(.L_x_9837) ;  /* 0x0000000013087348 */ /* 0x000fea0003c00000 */
[----:B------:R0:W1:Y:S02]  /*0e30*/  SHFL.BFLY P2, R20, R22, R21, R24 ;  /* 0x0c00001516147389 */ /* 0x0000640000040018 */
[----:B01----:R-:W-:Y:S01]  /*0e40*/  ENDCOLLECTIVE ;  /* 0x000000000000791b */ /* 0x003fe20003800000 */
.L_x_9837:
[----:B------:R-:W-:Y:S01]  /*0e50*/  HFMA2.MMA R21, -RZ, RZ, 0, 1.1920928955078125e-07 ;  /* 0x00000002ff157435 */ /* 0x000fe200000001ff */
[----:B------:R-:W-:-:S04]  /*0e60*/  IMAD.MOV.U32 R14, RZ, RZ, R20 ;  /* 0x000000ffff0e7224 */ /* 0x000fc800078e0014 */
[----:B------:R-:W-:-:S05]  /*0e70*/  FADD.FTZ R15, R9, R14 ;  /* 0x0000000e090f7221 */ /* 0x000fca0000010000 */
[----:B------:R-:W-:-:S07]  /*0e80*/  MOV R22, R15 ;  /* 0x0000000f00167202 */ /* 0x000fce0000000f00 */
[----:B------:R-:W-:Y:S05]  /*0e90*/  WARPSYNC.COLLECTIVE R19, `(.L_x_9838) ;  /* 0x0000000013087348 */ /* 0x000fea0003c00000 */
[----:B------:R0:W1:Y:S02]  /*0ea0*/  SHFL.BFLY P2, R20, R22, R21, R24 ;  /* 0x0c00001516147389 */ /* 0x0000640000040018 */
[----:B01----:R-:W-:Y:S01]  /*0eb0*/  ENDCOLLECTIVE ;  /* 0x000000000000791b */ /* 0x003fe20003800000 */
.L_x_9838:
[----:B------:R-:W-:Y:S01]  /*0ec0*/  HFMA2.MMA R21, -RZ, RZ, 0, 2.384185791015625e-07 ;  /* 0x00000004ff157435 */ /* 0x000fe200000001ff */
[----:B------:R-:W-:-:S05]  /*0ed0*/  MOV R16, R20 ;  /* 0x0000001400107202 */ /* 0x000fca0000000f00 */
[----:B------:R-:W-:-:S04]  /*0ee0*/  FADD.FTZ R16, R15, R16 ;  /* 0x000000100f107221 */ /* 0x000fc80000010000 */
[----:B------:R-:W-:-:S07]  /*0ef0*/  IMAD.MOV.U32 R22, RZ, RZ, R16 ;  /* 0x000000ffff167224 */ /* 0x000fce00078e0010 */
[----:B------:R-:W-:Y:S05]  /*0f00*/  WARPSYNC.COLLECTIVE R19, `(.L_x_9839) ;  /* 0x0000000013087348 */ /* 0x000fea0003c00000 */
[----:B------:R0:W1:Y:S02]  /*0f10*/  SHFL.BFLY P2, R20, R22, R21, R24 ;  /* 0x0c00001516147389 */ /* 0x0000640000040018 */
[----:B01----:R-:W-:Y:S01]  /*0f20*/  ENDCOLLECTIVE ;  /* 0x000000000000791b */ /* 0x003fe20003800000 */
.L_x_9839:
[----:B------:R-:W-:Y:S01]  /*0f30*/  IMAD.MOV.U32 R21, RZ, RZ, 0x8 ;  /* 0x00000008ff157424 */ /* 0x000fe200078e00ff */
[----:B------:R-:W-:-:S05]  /*0f40*/  MOV R17, R20 ;  /* 0x0000001400117202 */ /* 0x000fca0000000f00 */
[----:B------:R-:W-:-:S05]  /*0f50*/  FADD.FTZ R17, R16, R17 ;  /* 0x0000001110117221 */ /* 0x000fca0000010000 */
[----:B------:R-:W-:-:S07]  /*0f60*/  MOV R22, R17 ;  /* 0x0000001100167202 */ /* 0x000fce0000000f00 */
[----:B------:R-:W-:Y:S05]  /*0f70*/  WARPSYNC.COLLECTIVE R19, `(.L_x_9840) ;  /* 0x0000000013087348 */ /* 0x000fea0003c00000 */
[----:B------:R0:W1:Y:S02]  /*0f80*/  SHFL.BFLY P2, R20, R22, R21, R24 ;  /* 0x0c00001516147389 */ /* 0x0000640000040018 */
[----:B01----:R-:W-:Y:S01]  /*0f90*/  ENDCOLLECTIVE ;  /* 0x000000000000791b */ /* 0x003fe20003800000 */
.L_x_9840:
[----:B------:R-:W-:Y:S01]  /*0fa0*/  HFMA2.MMA R21, -RZ, RZ, 0, 9.5367431640625e-07 ;  /* 0x00000010ff157435 */ /* 0x000fe200000001ff */
[----:B------:R-:W-:-:S05]  /*0fb0*/  MOV R18, R20 ;  /* 0x0000001400127202 */ /* 0x000fca0000000f00 */
[----:B------:R-:W-:-:S05]  /*0fc0*/  FADD.FTZ R18, R17, R18 ;  /* 0x0000001211127221 */ /* 0x000fca0000010000 */
[----:B------:R-:W-:-:S07]  /*0fd0*/  MOV R22, R18 ;  /* 0x0000001200167202 */ /* 0x000fce0000000f00 */
[----:B------:R-:W-:Y:S05]  /*0fe0*/  WARPSYNC.COLLECTIVE R19, `(.L_x_9841) ;  /* 0x0000000013087348 */ /* 0x000fea0003c00000 */
[----:B------:R0:W1:Y:S02]  /*0ff0*/  SHFL.BFLY P2, R20, R22, R21, R24 ;  /* 0x0c00001516147389 */ /* 0x0000640000040018 */
[----:B01----:R-:W-:Y:S01]  /*1000*/  ENDCOLLECTIVE ;  /* 0x000000000000791b */ /* 0x003fe20003800000 */
.L_x_9841:
[----:B------:R-:W-:Y:S01]  /*1010*/  MOV R9, R20 ;  /* 0x0000001400097202 */ /* 0x000fe20000000f00 */
[----:B------:R-:W-:Y:S06]  /*1020*/  BRA `(.L_x_9842) ;  /* 0xfffffff800747947 */ /* 0x000fec000383ffff */
.L_x_9843:
        /* <DEDUP_REMOVED lines=13> */
.L_x_11826:


//--------------------- .text._ZN10layer_norm13ln_bwd_kernelINS_13Kernel_traitsI6__halfffffjLj768ELj1ELj4ELj1ELj16ENS_18Kernel_traits_baseILj768ES2_ffffjLj128EEEEELb1ELb0ELb1ELb0EEEvNS_9BwdParamsE --------------------------
	.section	.text._ZN10layer_norm13ln_bwd_kernelINS_13Kernel_traitsI6__halfffffjLj768ELj1ELj4ELj1ELj16ENS_18Kernel_traits_baseILj768ES2_ffffjLj128EEEEELb1ELb0ELb1ELb0EEEvNS_9BwdParamsE,"ax",@progbits
	.align	128
        .global         _ZN10layer_norm13ln_bwd_kernelINS_13Kernel_traitsI6__halfffffjLj768ELj1ELj4ELj1ELj16ENS_18Kernel_traits_baseILj768ES2_ffffjLj128EEEEELb1ELb0ELb1ELb0EEEvNS_9BwdParamsE
        .type           _ZN10layer_norm13ln_bwd_kernelINS_13Kernel_traitsI6__halfffffjLj768ELj1ELj4ELj1ELj16ENS_18Kernel_traits_baseILj768ES2_ffffjLj128EEEEELb1ELb0ELb1ELb0EEEvNS_9BwdParamsE,@function
        .size           _ZN10layer_norm13ln_bwd_kernelINS_13Kernel_traitsI6__halfffffjLj768ELj1ELj4ELj1ELj16ENS_18Kernel_traits_baseILj768ES2_ffffjLj128EEEEELb1ELb0ELb1ELb0EEEvNS_9BwdParamsE,(.L_x_11827 - _ZN10layer_norm13ln_bwd_kernelINS_13Kernel_traitsI6__halfffffjLj768ELj1ELj4ELj1ELj16ENS_18Kernel_traits_baseILj768ES2_ffffjLj128EEEEELb1ELb0ELb1ELb0EEEvNS_9BwdParamsE)
        .other          _ZN10layer_norm13ln_bwd_kernelINS_13Kernel_traitsI6__halfffffjLj768ELj1ELj4ELj1ELj16ENS_18Kernel_traits_baseILj768ES2_ffffjLj128EEEEELb1ELb0ELb1ELb0EEEvNS_9BwdParamsE,@"STO_CUDA_ENTRY STV_DEFAULT"
_ZN10layer_norm13ln_bwd_kernelINS_13Kernel_traitsI6__halfffffjLj768ELj1ELj4ELj1ELj16ENS_18Kernel_traits_baseILj768ES2_ffffjLj128EEEEELb1ELb0ELb1ELb0EEEvNS_9BwdParamsE:
.text._ZN10layer_norm13ln_bwd_kernelINS_13Kernel_traitsI6__halfffffjLj768ELj1ELj4ELj1ELj16ENS_18Kernel_traits_baseILj768ES2_ffffjLj128EEEEELb1ELb0ELb1ELb0EEEvNS_9BwdParamsE:
        /* <DEDUP_REMOVED lines=23> */
[----:B------:R-:W-:-:S07]  /*0170*/  P2R R8, PR, RZ, 0x10 ;  /* 0x00000010ff087803 */ /* 0x000fce0000000000 */
        /* <DEDUP_REMOVED lines=16> */
[----:B---3--:R-:W-:-:S04]  /*0280*/  @P1 IMAD.WIDE.U32 R28, R3, 0x8, R28 ;  /* 0x00000008031c1825 */ /* 0x008fc800078e001c */
[----:B------:R-:W-:Y:S01]  /*0290*/  @P1 VIADD R3, R3, 0x20 ;  /* 0x0000002003031836 */ /* 0x000fe20000000000 */
[----:B------:R1:W5:Y:S03]  /*02a0*/  @P1 LDG.E.64 R16, desc[UR4][R28.64] ;  /* 0x000000041c101981 */ /* 0x000366000c1e1b00 */
        /* <DEDUP_REMOVED lines=35> */
[----:B-----5:R-:W-:Y:S01]  /*04e0*/  SHF.R.U64 R32, R12, 0x10, R13 ;  /* 0x000000100c207819 */ /* 0x020fe2000000120d */
[----:B------:R-:W-:Y:S01]  /*04f0*/  IMAD.MOV.U32 R25, RZ, RZ, R15 ;  /* 0x000000ffff197224 */ /* 0x000fe200078e000f */
[----:B------:R-:W-:Y:S01]  /*0500*/  MOV R29, R13 ;  /* 0x0000000d001d7202 */ /* 0x000fe20000000f00 */
[----:B------:R-:W-:Y:S01]  /*0510*/  IMAD.MOV.U32 R33, RZ, RZ, R7 ;  /* 0x000000ffff217224 */ /* 0x000fe200078e0007 */
[----:B------:R-:W-:Y:S01]  /*0520*/  SHF.R.U32.HI R30, RZ, 0x10, R13 ;  /* 0x00000010ff1e7819 */ /* 0x000fe2000001160d */
[----:B------:R-:W-:Y:S01]  /*0530*/  HFMA2.MMA R45, -RZ, RZ, 0, 0 ;  /* 0x00000000ff2d7435 */ /* 0x000fe200000001ff */
[----:B------:R-:W-:Y:S01]  /*0540*/  MOV R27, R14 ;  /* 0x0000000e001b7202 */ /* 0x000fe20000000f00 */
[----:B------:R-:W-:Y:S01]  /*0550*/  HADD2.F32 R32, -RZ, R32.H0_H0 ;  /* 0x20000020ff207230 */ /* 0x000fe20000004100 */
[--C-:B------:R-:W-:Y:S01]  /*0560*/  SHF.R.U64 R28, R14, 0x10, R15.reuse ;  /* 0x000000100e1c7819 */ /* 0x100fe2000000120f */
[----:B------:R-:W-:Y:S01]  /*0570*/  HADD2.F32 R33, -RZ, R33.H0_H0 ;  /* 0x20000021ff217230 */ /* 0x000fe20000004100 */
[----:B------:R-:W-:Y:S01]  /*0580*/  SHF.R.U32.HI R26, RZ, 0x10, R15 ;  /* 0x00000010ff1a7819 */ /* 0x000fe2000001160f */
[----:B------:R-:W-:Y:S01]  /*0590*/  IMAD.MOV.U32 R15, RZ, RZ, R22 ;  /* 0x000000ffff0f7224 */ /* 0x000fe200078e0016 */
        /* <DEDUP_REMOVED lines=37> */
.L_x_9930:
[----:B------:R-:W0:Y:S08]  /*07f0*/  LDC.64 R128, c[0x0][0x288] ;  /* 0x0000a200ff807b82 */ /* 0x000e300000000a00 */
[----:B------:R-:W1:Y:S08]  /*0800*/  LDC.64 R182, c[0x0][0x250] ;  /* 0x00009400ffb67b82 */ /* 0x000e700000000a00 */
[----:B------:R-:W2:Y:S08]  /*0810*/  LDC.64 R126, c[0x0][0x258] ;  /* 0x00009600ff7e7b82 */ /* 0x000eb00000000a00 */
[----:B------:R-:W3:Y:S01]  /*0820*/  LDC.64 R124, c[0x0][0x280] ;  /* 0x0000a000ff7c7b82 */ /* 0x000ee20000000a00 */
[----:B0-----:R-:W-:-:S06]  /*0830*/  IMAD.WIDE R128, R38, 0x4, R128 ;  /* 0x0000000426807825 */ /* 0x001fcc00078e0280 */
[----:B------:R-:W4:Y:S01]  /*0840*/  LDG.E R128, desc[UR4][R128.64] ;  /* 0x0000000480807981 */ /* 0x000f22000c1e1900 */
[C---:B-1----:R-:W-:Y:S01]  /*0850*/  IMAD.WIDE R182, R38.reuse, 0x4, R182 ;  /* 0x0000000426b67825 */ /* 0x042fe200078e02b6 */
[----:B------:R-:W0:Y:S05]  /*0860*/  LDC.64 R178, c[0x0][0x2c8] ;  /* 0x0000b200ffb27b82 */ /* 0x000e2a0000000a00 */
[----:B-----5:R1:W5:Y:S01]  /*0870*/  LDG.E R182, desc[UR4][R182.64] ;  /* 0x00000004b6b67981 */ /* 0x020362000c1e1900 */
[----:B--2---:R-:W-:-:S05]  /*0880*/  IMAD.WIDE R126, R38, 0x4, R126 ;  /* 0x00000004267e7825 */ /* 0x004fca00078e027e */
[----:B------:R1:W5:Y:S01]  /*0890*/  LDG.E R12, desc[UR4][R126.64] ;  /* 0x000000047e0c7981 */ /* 0x000362000c1e1900 */
[----:B---3--:R-:W-:-:S05]  /*08a0*/  IMAD.WIDE R124, R38, 0x4, R124 ;  /* 0x00000004267c7825 */ /* 0x008fca00078e027c */
[----:B------:R1:W5:Y:S01]  /*08b0*/  LDG.E R177, desc[UR4][R124.64] ;  /* 0x000000047cb17981 */ /* 0x000362000c1e1900 */
[----:B------:R-:W-:-:S05]  /*08c0*/  MOV R41, UR9 ;  /* 0x0000000900297c02 */ /* 0x000fca0008000f00 */
[----:B------:R-:W-:Y:S01]  /*08d0*/  IMAD R11, R38, R41, RZ ;  /* 0x00000029260b7224 */ /* 0x000fe200078e02ff */
[----:B------:R-:W-:-:S04]  /*08e0*/  LOP3.LUT R39, R40, 0x1f, RZ, 0xc0, !PT ;  /* 0x0000001f28277812 */ /* 0x000fc800078ec0ff */
[----:B------:R-:W-:-:S04]  /*08f0*/  SHF.R.S32.HI R130, RZ, 0x1f, R11 ;  /* 0x0000001fff827819 */ /* 0x000fc8000001140b */
[----:B------:R-:W-:Y:S01]  /*0900*/  LEA.HI R130, R130, R11, RZ, 0x2 ;  /* 0x0000000b82827211 */ /* 0x000fe200078f10ff */
[----:B------:R-:W-:Y:S03]  /*0910*/  BSSY B1, `(.L_x_9846) ;  /* 0x0000187000017945 */ /* 0x000fe60003800000 */
[----:B------:R-:W-:-:S05]  /*0920*/  LEA.HI.SX32 R11, R130, R39, 0x1e ;  /* 0x00000027820b7211 */ /* 0x000fca00078ff2ff */
[----:B0-----:R-:W-:Y:S01]  /*0930*/  IMAD.WIDE.U32 R180, R11, 0x10, R178 ;  /* 0x000000100bb47825 */ /* 0x001fe200078e00b2 */
[----:B----4-:R-:W-:-:S13]  /*0940*/  ISETP.GT.AND P3, PT, R128, RZ, PT ;  /* 0x000000ff8000720c */ /* 0x010fda0003f64270 */
[----:B-1----:R-:W-:Y:S05]  /*0950*/  @P3 BRA `(.L_x_9847) ;  /* 0x0000000400443947 */ /* 0x002fea0003800000 */
[----:B-----5:R-:W-:Y:S01]  /*0960*/  ISETP.GE.AND P4, PT, R177, 0x1, PT ;  /* 0x00000001b100780c */ /* 0x020fe20003f86270 */
[----:B------:R-:W-:Y:S01]  /*0970*/  BSSY B2, `(.L_x_9848) ;  /* 0x0000012000027945 */ /* 0x000fe20003800000 */
[----:B------:R-:W-:Y:S01]  /*0980*/  ISETP.NE.AND P5, PT, R10, RZ, PT ;  /* 0x000000ff0a00720c */ /* 0x000fe20003fa5270 */
[----:B------:R-:W-:Y:S01]  /*0990*/  IMAD.MOV.U32 R129, RZ, RZ, RZ ;  /* 0x000000ffff817224 */ /* 0x000fe200078e00ff */
[----:B------:R-:W-:-:S09]  /*09a0*/  MOV R131, R11 ;  /* 0x0000000b00837202 */ /* 0x000fd20000000f00 */
[----:B------:R-:W-:-:S05]  /*09b0*/  @P4 IADD3 R124, R177, -0x1, RZ ;  /* 0xffffffffb17c4810 */ /* 0x000fca0007ffe0ff */
        /* <DEDUP_REMOVED lines=10> */
[----:B------:R1:W5:Y:S01]  /*0a60*/  LDG.E R9, desc[UR4][R124.64] ;  /* 0x000000047c097981 */ /* 0x000362000c1e1900 */
[----:B------:R-:W-:Y:S02]  /*0a70*/  IADD3 R131, R11, 0x20, RZ ;  /* 0x000000200b837810 */ /* 0x000fe40007ffe0ff */
[----:B------:R-:W-:-:S07]  /*0a80*/  IADD3 R129, R129, 0x20, RZ ;  /* 0x0000002081817810 */ /* 0x000fce0007ffe0ff */
.L_x_9849:
[----:B------:R-:W-:Y:S05]  /*0a90*/  BSYNC B2 ;  /* 0x0000000000027941 */ /* 0x000fea0003800000 */
.L_x_9848:
[----:B------:R-:W-:Y:S01]  /*0aa0*/  ISETP.NE.AND P5, PT, R8, RZ, PT ;  /* 0x000000ff0800720c */ /* 0x000fe20003fa5270 */
[----:B------:R-:W-:-:S12]  /*0ab0*/  BSSY B2, `(.L_x_9850) ;  /* 0x000000b000027945 */ /* 0x000fd80003800000 */
[----:B------:R-:W-:Y:S05]  /*0ac0*/  @!P5 BRA `(.L_x_9851) ;  /* 0x000000000024d947 */ /* 0x000fea0003800000 */
[----:B-1----:R-:W0:Y:S01]  /*0ad0*/  LDC.64 R124, c[0x0][0x240] ;  /* 0x00009000ff7c7b82 */ /* 0x002e220000000a00 */
[----:B------:R-:W-:-:S04]  /*0ae0*/  ISETP.NE.U32.AND P5, PT, RZ, UR6, PT ;  /* 0x00000006ff007c0c */ /* 0x000fc8000bfa5070 */
[----:B------:R-:W-:-:S13]  /*0af0*/  ISETP.NE.AND.EX P5, PT, RZ, UR7, PT, P5 ;  /* 0x00000007ff007c0c */ /* 0x000fda000bfa5350 */
[----:B------:R-:W-:-:S05]  /*0b00*/  @P5 IMAD.WIDE.U32 R126, R131, 0x10, R178 ;  /* 0x00000010837e5825 */ /* 0x000fca00078e00b2 */
[----:B------:R2:W5:Y:S01]  /*0b10*/  @P5 LDG.E.128 R92, desc[UR4][R126.64] ;  /* 0x000000047e5c5981 */ /* 0x000562000c1e1d00 */
[----:B0-----:R-:W-:-:S05]  /*0b20*/  IMAD.WIDE.U32 R124, R129, 0x4, R124 ;  /* 0x00000004817c7825 */ /* 0x001fca00078e007c */
[----:B------:R2:W5:Y:S01]  /*0b30*/  LDG.E R7, desc[UR4][R124.64] ;  /* 0x000000047c077981 */ /* 0x000562000c1e1900 */
[----:B------:R-:W-:Y:S01]  /*0b40*/  IADD3 R129, R129, 0x20, RZ ;  /* 0x0000002081817810 */ /* 0x000fe20007ffe0ff */
[----:B------:R-:W-:-:S07]  /*0b50*/  VIADD R131, R131, 0x20 ;  /* 0x0000002083837836 */ /* 0x000fce0000000000 */
.L_x_9851:
[----:B------:R-:W-:Y:S05]  /*0b60*/  BSYNC B2 ;  /* 0x0000000000027941 */ /* 0x000fea0003800000 */
.L_x_9850:
[----:B------:R-:W-:Y:S04]  /*0b70*/  BSSY B2, `(.L_x_9852) ;  /* 0x000000b000027945 */ /* 0x000fe80003800000 */
[----:B------:R-:W-:Y:S05]  /*0b80*/  @!P0 BRA `(.L_x_9853) ;  /* 0x0000000000248947 */ /* 0x000fea0003800000 */
[----:B-12---:R-:W0:Y:S01]  /*0b90*/  LDC.64 R124, c[0x0][0x240] ;  /* 0x00009000ff7c7b82 */ /* 0x006e220000000a00 */
[----:B------:R-:W-:-:S04]  /*0ba0*/  ISETP.NE.U32.AND P5, PT, RZ, UR6, PT ;  /* 0x00000006ff007c0c */ /* 0x000fc8000bfa5070 */
[----:B------:R-:W-:-:S13]  /*0bb0*/  ISETP.NE.AND.EX P5, PT, RZ, UR7, PT, P5 ;  /* 0x00000007ff007c0c */ /* 0x000fda000bfa5350 */
[----:B------:R-:W-:-:S05]  /*0bc0*/  @P5 IMAD.WIDE.U32 R126, R131, 0x10, R178 ;  /* 0x00000010837e5825 */ /* 0x000fca00078e00b2 */
[----:B------:R3:W5:Y:S01]  /*0bd0*/  @P5 LDG.E.128 R96, desc[UR4][R126.64] ;  /* 0x000000047e605981 */ /* 0x000762000c1e1d00 */
[----:B0-----:R-:W-:-:S05]  /*0be0*/  IMAD.WIDE.U32 R124, R129, 0x4, R124 ;  /* 0x00000004817c7825 */ /* 0x001fca00078e007c */
[----:B------:R3:W5:Y:S01]  /*0bf0*/  LDG.E R6, desc[UR4][R124.64] ;  /* 0x000000047c067981 */ /* 0x000762000c1e1900 */
[----:B------:R-:W-:Y:S02]  /*0c00*/  IADD3 R129, R129, 0x20, RZ ;  /* 0x0000002081817810 */ /* 0x000fe40007ffe0ff */
[----:B------:R-:W-:-:S07]  /*0c10*/  IADD3 R131, R131, 0x20, RZ ;  /* 0x0000002083837810 */ /* 0x000fce0007ffe0ff */
.L_x_9853:
[----:B------:R-:W-:Y:S05]  /*0c20*/  BSYNC B2 ;  /* 0x0000000000027941 */ /* 0x000fea0003800000 */
.L_x_9852:
[----:B------:R-:W-:Y:S04]  /*0c30*/  BSSY B2, `(.L_x_9854) ;  /* 0x000000b000027945 */ /* 0x000fe80003800000 */
[----:B------:R-:W-:Y:S05]  /*0c40*/  @!P1 BRA `(.L_x_9855) ;  /* 0x0000000000249947 */ /* 0x000fea0003800000 */
[----:B-123--:R-:W0:Y:S01]  /*0c50*/  LDC.64 R124, c[0x0][0x240] ;  /* 0x00009000ff7c7b82 */ /* 0x00ee220000000a00 */
        /* <DEDUP_REMOVED lines=8> */
.L_x_9855:
[----:B------:R-:W-:Y:S05]  /*0ce0*/  BSYNC B2 ;  /* 0x0000000000027941 */ /* 0x000fea0003800000 */
.L_x_9854:
[----:B------:R-:W-:Y:S04]  /*0cf0*/  BSSY B2, `(.L_x_9856) ;  /* 0x000000b000027945 */ /* 0x000fe80003800000 */
[----:B------:R-:W-:Y:S05]  /*0d00*/  @!P2 BRA `(.L_x_9857) ;  /* 0x000000000024a947 */ /* 0x000fea0003800000 */
[----:B-1234-:R-:W0:Y:S01]  /*0d10*/  LDC.64 R124, c[0x0][0x240] ;  /* 0x00009000ff7c7b82 */ /* 0x01ee220000000a00 */
[----:B------:R-:W-:-:S04]  /*0d20*/  ISETP.NE.U32.AND P5, PT, RZ, UR6, PT ;  /* 0x00000006ff007c0c */ /* 0x000fc8000bfa5070 */
[----:B------:R-:W-:-:S13]  /*0d30*/  ISETP.NE.AND.EX P5, PT, RZ, UR7, PT, P5 ;  /* 0x00000007ff007c0c */ /* 0x000fda000bfa5350 */
[----:B------:R-:W-:-:S05]  /*0d40*/  @P5 IMAD.WIDE.U32 R126, R131, 0x10, R178 ;  /* 0x00000010837e5825 */ /* 0x000fca00078e00b2 */
[----:B------:R1:W5:Y:S01]  /*0d50*/  @P5 LDG.E.128 R104, desc[UR4][R126.64] ;  /* 0x000000047e685981 */ /* 0x000362000c1e1d00 */
[----:B0-----:R-:W-:-:S05]  /*0d60*/  IMAD.WIDE.U32 R124, R129, 0x4, R124 ;  /* 0x00000004817c7825 */ /* 0x001fca00078e007c */
[----:B------:R1:W5:Y:S01]  /*0d70*/  LDG.E R4, desc[UR4][R124.64] ;  /* 0x000000047c047981 */ /* 0x000362000c1e1900 */
[----:B------:R-:W-:Y:S01]  /*0d80*/  VIADD R129, R129, 0x20 ;  /* 0x0000002081817836 */ /* 0x000fe20000000000 */
[----:B------:R-:W-:-:S07]  /*0d90*/  IADD3 R131, R131, 0x20, RZ ;  /* 0x0000002083837810 */ /* 0x000fce0007ffe0ff */
.L_x_9857:
[----:B------:R-:W-:Y:S05]  /*0da0*/  BSYNC B2 ;  /* 0x0000000000027941 */ /* 0x000fea0003800000 */
.L_x_9856:
[----:B------:R-:W-:Y:S02]  /*0db0*/  ISETP.NE.AND P5, PT, R2, RZ, PT ;  /* 0x000000ff0200720c */ /* 0x000fe40003fa5270 */
[----:B------:R-:W-:-:S11]  /*0dc0*/  CS2R R184, SRZ ;  /* 0x0000000000b87805 */ /* 0x000fd6000001ff00 */
        /* <DEDUP_REMOVED lines=8> */
[----:B------:R-:W-:Y:S01]  /*0e50*/  HFMA2.MMA R184, -RZ, RZ, 0, 0 ;  /* 0x00000000ffb87435 */ /* 0x000fe200000001ff */
[----:B------:R-:W-:Y:S10]  /*0e60*/  BRA `(.L_x_9858) ;  /* 0x0000001000c47947 */ /* 0x000ff40003800000 */
.L_x_9847:
[----:B-----5:R-:W-:Y:S01]  /*0e70*/  ISETP.GE.AND P4, PT, R177, 0x1, PT ;  /* 0x00000001b100780c */ /* 0x020fe20003f86270 */
[----:B------:R-:W-:Y:S01]  /*0e80*/  BSSY B2, `(.L_x_9859) ;  /* 0x000003d000027945 */ /* 0x000fe20003800000 */
[----:B------:R-:W-:Y:S01]  /*0e90*/  IADD3 R124, R128, -0x1, RZ ;  /* 0xffffffff807c7810 */ /* 0x000fe20007ffe0ff */
[----:B------:R-:W-:Y:S01]  /*0ea0*/  IMAD.MOV.U32 R183, RZ, RZ, RZ ;  /* 0x000000ffffb77224 */ /* 0x000fe200078e00ff */
[----:B------:R-:W-:Y:S02]  /*0eb0*/  ISETP.NE.AND P5, PT, R10, RZ, PT ;  /* 0x000000ff0a00720c */ /* 0x000fe40003fa5270 */
[----:B------:R-:W-:Y:S02]  /*0ec0*/  CS2R R184, SRZ ;  /* 0x0000000000b87805 */ /* 0x000fe4000001ff00 */
[----:B------:R-:W-:Y:S01]  /*0ed0*/  MOV R189, R11 ;  /* 0x0000000b00bd7202 */ /* 0x000fe20000000f00 */
[----:B------:R-:W-:-:S05]  /*0ee0*/  IMAD R124, R124, R41, RZ ;  /* 0x000000297c7c7224 */ /* 0x000fca00078e02ff */
[----:B------:R-:W-:Y:S02]  /*0ef0*/  SHF.R.S32.HI R125, RZ, 0x1f, R124 ;  /* 0x0000001fff7d7819 */ /* 0x000fe4000001147c */
[----:B------:R-:W-:Y:S02]  /*0f00*/  @P4 IADD3 R126, R177, -0x1, RZ ;  /* 0xffffffffb17e4810 */ /* 0x000fe40007ffe0ff */
[----:B------:R-:W-:-:S03]  /*0f10*/  LEA.HI R124, R125, R124, RZ, 0x2 ;  /* 0x0000007c7d7c7211 */ /* 0x000fc600078f10ff */
[----:B------:R-:W-:Y:S01]  /*0f20*/  @P4 IMAD R126, R126, R41, RZ ;  /* 0x000000297e7e4224 */ /* 0x000fe200078e02ff */
[----:B------:R-:W-:-:S04]  /*0f30*/  LEA.HI.SX32 R187, R124, R39, 0x1e ;  /* 0x000000277cbb7211 */ /* 0x000fc800078ff2ff */
[----:B------:R-:W-:-:S04]  /*0f40*/  @P4 SHF.R.S32.HI R127, RZ, 0x1f, R126 ;  /* 0x0000001fff7f4819 */ /* 0x000fc8000001147e */
[----:B------:R-:W-:-:S04]  /*0f50*/  @P4 LEA.HI R126, R127, R126, RZ, 0x2 ;  /* 0x0000007e7f7e4211 */ /* 0x000fc800078f10ff */
[----:B------:R-:W-:Y:S01]  /*0f60*/  @P4 LEA.HI.SX32 R183, R126, R39, 0x1e ;  /* 0x000000277eb74211 */ /* 0x000fe200078ff2ff */
[----:B------:R-:W-:Y:S06]  /*0f70*/  @!P5 BRA `(.L_x_9860) ;  /* 0x0000000000b4d947 */ /* 0x000fec0003800000 */
[----:B------:R-:W0:Y:S01]  /*0f80*/  LDC.64 R124, c[0x0][0x238] ;  /* 0x00008e00ff7c7b82 */ /* 0x000e220000000a00 */
[----:B------:R-:W-:-:S04]  /*0f90*/  ISETP.NE.AND P5, PT, R37, RZ, PT ;  /* 0x000000ff2500720c */ /* 0x000fc80003fa5270 */
[----:B------:R-:W-:Y:S02]  /*0fa0*/  FSEL R140, R182, RZ, !P5 ;  /* 0x000000ffb68c7208 */ /* 0x000fe40006800000 */
[----:B------:R-:W-:Y:S01]  /*0fb0*/  ISETP.NE.U32.AND P5, PT, RZ, UR6, PT ;  /* 0x00000006ff007c0c */ /* 0x000fe2000bfa5070 */
[----:B------:R-:W1:Y:S03]  /*0fc0*/  LDC.64 R128, c[0x0][0x2b8] ;  /* 0x0000ae00ff807b82 */ /* 0x000e660000000a00 */
[----:B------:R-:W-:-:S05]  /*0fd0*/  ISETP.NE.AND.EX P5, PT, RZ, UR7, PT, P5 ;  /* 0x00000007ff007c0c */ /* 0x000fca000bfa5350 */
[----:B------:R-:W2:Y:S01]  /*0fe0*/  LDC.64 R174, c[0x0][0x240] ;  /* 0x00009000ffae7b82 */ /* 0x000ea20000000a00 */
[----:B0-----:R-:W-:-:S07]  /*0ff0*/  IMAD.WIDE.U32 R124, R11, 0x10, R124 ;  /* 0x000000100b7c7825 */ /* 0x001fce00078e007c */
[----:B------:R-:W5:Y:S04]  /*1000*/  @P5 LDG.E.128 R88, desc[UR4][R180.64] ;  /* 0x00000004b4585981 */ /* 0x000f68000c1e1d00 */
[----:B------:R-:W3:Y:S01]  /*1010*/  LDG.E.128 R124, desc[UR4][R124.64] ;  /* 0x000000047c7c7981 */ /* 0x000ee2000c1e1d00 */
[----:B-1----:R-:W-:-:S06]  /*1020*/  IMAD.WIDE.U32 R128, R187, 0x10, R128 ;  /* 0x00000010bb807825 */ /* 0x002fcc00078e0080 */
[----:B------:R-:W4:Y:S01]  /*1030*/  LDG.E.128 R128, desc[UR4][R128.64] ;  /* 0x0000000480807981 */ /* 0x000f22000c1e1d00 */
[----:B--2---:R-:W-:-:S05]  /*1040*/  IMAD.WIDE.U32 R174, R183, 0x4, R174 ;  /* 0x00000004b7ae7825 */ /* 0x004fca00078e00ae */
[----:B------:R0:W5:Y:S01]  /*1050*/  LDG.E R9, desc[UR4][R174.64] ;  /* 0x00000004ae097981 */ /* 0x000162000c1e1900 */
[----:B------:R-:W-:Y:S02]  /*1060*/  IADD3 R189, R11, 0x20, RZ ;  /* 0x000000200bbd7810 */ /* 0x000fe40007ffe0ff */
[----:B------:R-:W-:Y:S02]  /*1070*/  IADD3 R183, R183, 0x20, RZ ;  /* 0x00000020b7b77810 */ /* 0x000fe40007ffe0ff */
[----:B------:R-:W-:Y:S01]  /*1080*/  IADD3 R187, R187, 0x20, RZ ;  /* 0x00000020bbbb7810 */ /* 0x000fe20007ffe0ff */
[C---:B---3--:R-:W-:Y:S01]  /*1090*/  FADD.FTZ R3, -R140.reuse, R124 ;  /* 0x0000007c8c037221 */ /* 0x048fe20000010100 */
[C---:B------:R-:W-:Y:S01]  /*10a0*/  FADD.FTZ R149, -R140.reuse, R125 ;  /* 0x0000007d8c957221 */ /* 0x040fe20000010100 */
[C---:B------:R-:W-:Y:S01]  /*10b0*/  FADD.FTZ R163, -R140.reuse, R126 ;  /* 0x0000007e8ca37221 */ /* 0x040fe20000010100 */
[----:B------:R-:W-:Y:S01]  /*10c0*/  FADD.FTZ R127, -R140, R127 ;  /* 0x0000007f8c7f7221 */ /* 0x000fe20000010100 */
[C---:B------:R-:W-:Y:S01]  /*10d0*/  FMUL.FTZ R3, R12.reuse, R3 ;  /* 0x000000030c037220 */ /* 0x040fe20000410000 */
[C---:B------:R-:W-:Y:S01]  /*10e0*/  FMUL.FTZ R140, R12.reuse, R149 ;  /* 0x000000950c8c7220 */ /* 0x040fe20000410000 */
[C---:B------:R-:W-:Y:S01]  /*10f0*/  FMUL.FTZ R149, R12.reuse, R163 ;  /* 0x000000a30c957220 */ /* 0x040fe20000410000 */
[----:B0-----:R-:W-:Y:S01]  /*1100*/  FMUL.FTZ R174, R12, R127 ;  /* 0x0000007f0cae7220 */ /* 0x001fe20000410000 */
[----:B----4-:R-:W-:Y:S01]  /*1110*/  FMUL.FTZ R152, R35, R128 ;  /* 0x0000008023987220 */ /* 0x010fe20000410000 */
        /* <DEDUP_REMOVED lines=19> */
.L_x_9860:
[----:B------:R-:W-:Y:S05]  /*1250*/  BSYNC B2 ;  /* 0x0000000000027941 */ /* 0x000fea0003800000 */
.L_x_9859:
[----:B------:R-:W-:Y:S01]  /*1260*/  ISETP.NE.AND P5, PT, R8, RZ, PT ;  /* 0x000000ff0800720c */ /* 0x000fe20003fa5270 */
[----:B------:R-:W-:-:S12]  /*1270*/  BSSY B2, `(.L_x_9861) ;  /* 0x0000030000027945 */ /* 0x000fd80003800000 */
[----:B------:R-:W-:Y:S05]  /*1280*/  @!P5 BRA `(.L_x_9862) ;  /* 0x0000000000b8d947 */ /* 0x000fea0003800000 */
        /* <DEDUP_REMOVED lines=8> */
[----:B------:R-:W-:Y:S01]  /*1310*/  @P5 IMAD.WIDE.U32 R138, R189, 0x10, R178 ;  /* 0x00000010bd8a5825 */ /* 0x000fe200078e00b2 */
[----:B------:R-:W3:Y:S03]  /*1320*/  LDG.E.128 R124, desc[UR4][R124.64] ;  /* 0x000000047c7c7981 */ /* 0x000ee6000c1e1d00 */
[----:B-1----:R-:W-:Y:S01]  /*1330*/  IMAD.WIDE.U32 R128, R187, 0x10, R128 ;  /* 0x00000010bb807825 */ /* 0x002fe200078e0080 */
[----:B------:R0:W5:Y:S05]  /*1340*/  @P5 LDG.E.128 R92, desc[UR4][R138.64] ;  /* 0x000000048a5c5981 */ /* 0x00016a000c1e1d00 */
[----:B------:R-:W4:Y:S01]  /*1350*/  LDG.E.128 R128, desc[UR4][R128.64] ;  /* 0x0000000480807981 */ /* 0x000f22000c1e1d00 */
[----:B--2---:R-:W-:-:S05]  /*1360*/  IMAD.WIDE.U32 R172, R183, 0x4, R172 ;  /* 0x00000004b7ac7825 */ /* 0x004fca00078e00ac */
[----:B------:R1:W5:Y:S01]  /*1370*/  LDG.E R7, desc[UR4][R172.64] ;  /* 0x00000004ac077981 */ /* 0x000362000c1e1900 */
[----:B------:R-:W-:Y:S01]  /*1380*/  VIADD R183, R183, 0x20 ;  /* 0x00000020b7b77836 */ /* 0x000fe20000000000 */
[----:B------:R-:W-:Y:S02]  /*1390*/  IADD3 R187, R187, 0x20, RZ ;  /* 0x00000020bbbb7810 */ /* 0x000fe40007ffe0ff */
[----:B------:R-:W-:Y:S01]  /*13a0*/  IADD3 R189, R189, 0x20, RZ ;  /* 0x00000020bdbd7810 */ /* 0x000fe20007ffe0ff */
[C---:B---3--:R-:W-:Y:S01]  /*13b0*/  FADD.FTZ R147, -R150.reuse, R124 ;  /* 0x0000007c96937221 */ /* 0x048fe20000010100 */
[C---:B------:R-:W-:Y:S01]  /*13c0*/  FADD.FTZ R161, -R150.reuse, R125 ;  /* 0x0000007d96a17221 */ /* 0x040fe20000010100 */
[C---:B------:R-:W-:Y:S01]  /*13d0*/  FADD.FTZ R181, -R150.reuse, R126 ;  /* 0x0000007e96b57221 */ /* 0x040fe20000010100 */
[----:B------:R-:W-:Y:S01]  /*13e0*/  FADD.FTZ R127, -R150, R127 ;  /* 0x0000007f967f7221 */ /* 0x000fe20000010100 */
[C---:B0-----:R-:W-:Y:S01]  /*13f0*/  FMUL.FTZ R139, R12.reuse, R147 ;  /* 0x000000930c8b7220 */ /* 0x041fe20000410000 */
[----:B------:R-:W-:Y:S01]  /*1400*/  FMUL.FTZ R138, R12, R161 ;  /* 0x000000a10c8a7220 */ /* 0x000fe20000410000 */
[----:B----4-:R-:W-:Y:S01]  /*1410*/  FMUL.FTZ R150, R31, R128 ;  /* 0x000000801f967220 */ /* 0x010fe20000410000 */
[----:B------:R-:W-:-:S03]  /*1420*/  FMUL.FTZ R161, R32, R129 ;  /* 0x0000008120a17220 */ /* 0x000fc60000410000 */
[----:B------:R-:W-:Y:S01]  /*1430*/  FADD.FTZ R124, R185, R150 ;  /* 0x00000096b97c7221 */ /* 0x000fe20000010000 */
[----:B------:R-:W-:Y:S01]  /*1440*/  FFMA.FTZ R125, R139, R150, R184 ;  /* 0x000000968b7d7223 */ /* 0x000fe200000100b8 */
[C---:B------:R-:W-:Y:S01]  /*1450*/  FMUL.FTZ R170, R12.reuse, R127 ;  /* 0x0000007f0caa7220 */ /* 0x040fe20000410000 */
[----:B------:R-:W-:Y:S01]  /*1460*/  FMUL.FTZ R147, R12, R181 ;  /* 0x000000b50c937220 */ /* 0x000fe20000410000 */
[----:B------:R-:W-:Y:S01]  /*1470*/  FADD.FTZ R127, R124, R161 ;  /* 0x000000a17c7f7221 */ /* 0x000fe20000010000 */
[----:B-1----:R-:W-:Y:S01]  /*1480*/  FMUL.FTZ R172, R29, R130 ;  /* 0x000000821dac7220 */ /* 0x002fe20000410000 */
        /* <DEDUP_REMOVED lines=14> */
.L_x_9862:
[----:B------:R-:W-:Y:S05]  /*1570*/  BSYNC B2 ;  /* 0x0000000000027941 */ /* 0x000fea0003800000 */
.L_x_9861:
[----:B------:R-:W-:Y:S04]  /*1580*/  BSSY B2, `(.L_x_9863) ;  /* 0x0000030000027945 */ /* 0x000fe80003800000 */
        /* <DEDUP_REMOVED lines=16> */
[----:B------:R-:W-:Y:S01]  /*1690*/  IADD3 R183, R183, 0x20, RZ ;  /* 0x00000020b7b77810 */ /* 0x000fe20007ffe0ff */
[----:B------:R-:W-:Y:S01]  /*16a0*/  VIADD R189, R189, 0x20 ;  /* 0x00000020bdbd7836 */ /* 0x000fe20000000000 */
[----:B------:R-:W-:Y:S01]  /*16b0*/  IADD3 R187, R187, 0x20, RZ ;  /* 0x00000020bbbb7810 */ /* 0x000fe20007ffe0ff */
[C---:B---3--:R-:W-:Y:S01]  /*16c0*/  FADD.FTZ R159, -R145.reuse, R124 ;  /* 0x0000007c919f7221 */ /* 0x048fe20000010100 */
[C---:B------:R-:W-:Y:S01]  /*16d0*/  FADD.FTZ R171, -R145.reuse, R125 ;  /* 0x0000007d91ab7221 */ /* 0x040fe20000010100 */
[----:B------:R-:W-:Y:S02]  /*16e0*/  FADD.FTZ R127, -R145, R127 ;  /* 0x0000007f917f7221 */ /* 0x000fe40000010100 */
[----:B0-----:R-:W-:Y:S01]  /*16f0*/  FMUL.FTZ R137, R12, R159 ;  /* 0x0000009f0c897220 */ /* 0x001fe20000410000 */
[----:B----4-:R-:W-:Y:S01]  /*1700*/  FMUL.FTZ R148, R27, R128 ;  /* 0x000000801b947220 */ /* 0x010fe20000410000 */
[----:B------:R-:W-:Y:S01]  /*1710*/  FMUL.FTZ R159, R28, R129 ;  /* 0x000000811c9f7220 */ /* 0x000fe20000410000 */
[----:B------:R-:W-:Y:S01]  /*1720*/  FADD.FTZ R191, -R145, R126 ;  /* 0x0000007e91bf7221 */ /* 0x000fe20000010100 */
[C---:B------:R-:W-:Y:S01]  /*1730*/  FMUL.FTZ R136, R12.reuse, R171 ;  /* 0x000000ab0c887220 */ /* 0x040fe20000410000 */
[----:B------:R-:W-:Y:S01]  /*1740*/  FADD.FTZ R124, R185, R148 ;  /* 0x00000094b97c7221 */ /* 0x000fe20000010000 */
[----:B------:R-:W-:Y:S01]  /*1750*/  FFMA.FTZ R125, R137, R148, R184 ;  /* 0x00000094897d7223 */ /* 0x000fe200000100b8 */
[C---:B------:R-:W-:Y:S01]  /*1760*/  FMUL.FTZ R166, R12.reuse, R127 ;  /* 0x0000007f0ca67220 */ /* 0x040fe20000410000 */
[----:B------:R-:W-:Y:S01]  /*1770*/  FMUL.FTZ R145, R12, R191 ;  /* 0x000000bf0c917220 */ /* 0x000fe20000410000 */
[----:B------:R-:W-:Y:S01]  /*1780*/  FADD.FTZ R127, R124, R159 ;  /* 0x0000009f7c7f7221 */ /* 0x000fe20000010000 */
[----:B------:R-:W-:Y:S01]  /*1790*/  FMUL.FTZ R168, R25, R130 ;  /* 0x0000008219a87220 */ /* 0x000fe20000410000 */
        /* <DEDUP_REMOVED lines=14> */
.L_x_9864:
[----:B------:R-:W-:Y:S05]  /*1880*/  BSYNC B2 ;  /* 0x0000000000027941 */ /* 0x000fea0003800000 */
.L_x_9863:
        /* <DEDUP_REMOVED lines=48> */
.L_x_9866:
[----:B------:R-:W-:Y:S05]  /*1b90*/  BSYNC B2 ;  /* 0x0000000000027941 */ /* 0x000fea0003800000 */
.L_x_9865:
        /* <DEDUP_REMOVED lines=48> */
.L_x_9868:
[----:B------:R-:W-:Y:S05]  /*1ea0*/  BSYNC B2 ;  /* 0x0000000000027941 */ /* 0x000fea0003800000 */
.L_x_9867:
[----:B------:R-:W-:-:S13]  /*1eb0*/  ISETP.NE.AND P5, PT, R2, RZ, PT ;  /* 0x000000ff0200720c */ /* 0x000fda0003fa5270 */
[----:B------:R-:W-:Y:S05]  /*1ec0*/  @!P5 BRA `(.L_x_9858) ;  /* 0x0000000000acd947 */ /* 0x000fea0003800000 */
[----:B------:R-:W0:Y:S01]  /*1ed0*/  LDC.64 R124, c[0x0][0x238] ;  /* 0x00008e00ff7c7b82 */ /* 0x000e220000000a00 */
[----:B------:R-:W-:-:S04]  /*1ee0*/  ISETP.NE.AND P5, PT, R37, RZ, PT ;  /* 0x000000ff2500720c */ /* 0x000fc80003fa5270 */
[----:B------:R-:W-:Y:S02]  /*1ef0*/  FSEL R182, R182, RZ, !P5 ;  /* 0x000000ffb6b67208 */ /* 0x000fe40006800000 */
[----:B------:R-:W-:Y:S01]  /*1f00*/  ISETP.NE.U32.AND P5, PT, RZ, UR6, PT ;  /* 0x00000006ff007c0c */ /* 0x000fe2000bfa5070 */
[----:B------:R-:W1:Y:S03]  /*1f10*/  LDC.64 R42, c[0x0][0x2b8] ;  /* 0x0000ae00ff2a7b82 */ /* 0x000e660000000a00 */
[----:B------:R-:W-:Y:S01]  /*1f20*/  ISETP.NE.AND.EX P5, PT, RZ, UR7, PT, P5 ;  /* 0x00000007ff007c0c */ /* 0x000fe2000bfa5350 */
[----:B0-----:R-:W-:-:S12]  /*1f30*/  IMAD.WIDE.U32 R124, R189, 0x10, R124 ;  /* 0x00000010bd7c7825 */ /* 0x001fd800078e007c */
[----:B------:R-:W-:Y:S01]  /*1f40*/  @P5 IMAD.WIDE.U32 R180, R189, 0x10, R178 ;  /* 0x00000010bdb45825 */ /* 0x000fe200078e00b2 */
[----:B------:R-:W2:Y:S03]  /*1f50*/  LDG.E.128 R124, desc[UR4][R124.64] ;  /* 0x000000047c7c7981 */ /* 0x000ea6000c1e1d00 */
[----:B-1----:R-:W-:Y:S02]  /*1f60*/  IMAD.WIDE.U32 R128, R187, 0x10, R42 ;  /* 0x00000010bb807825 */ /* 0x002fe400078e002a */
[----:B------:R-:W0:Y:S01]  /*1f70*/  LDC.64 R42, c[0x0][0x240] ;  /* 0x00009000ff2a7b82 */ /* 0x000e220000000a00 */
[----:B------:R1:W5:Y:S04]  /*1f80*/  @P5 LDG.E.128 R108, desc[UR4][R180.64] ;  /* 0x00000004b46c5981 */ /* 0x000368000c1e1d00 */
[----:B------:R-:W3:Y:S01]  /*1f90*/  LDG.E.128 R128, desc[UR4][R128.64] ;  /* 0x0000000480807981 */ /* 0x000ee2000c1e1d00 */
[----:B0-----:R-:W-:-:S05]  /*1fa0*/  IMAD.WIDE.U32 R178, R183, 0x4, R42 ;  /* 0x00000004b7b27825 */ /* 0x001fca00078e002a */
[----:B------:R0:W5:Y:S01]  /*1fb0*/  LDG.E R0, desc[UR4][R178.64] ;  /* 0x00000004b2007981 */ /* 0x000162000c1e1900 */
[C---:B--2---:R-:W-:Y:S01]  /*1fc0*/  FADD.FTZ R43, -R182.reuse, R124 ;  /* 0x0000007cb62b7221 */ /* 0x044fe20000010100 */
[----:B------:R-:W-:-:S03]  /*1fd0*/  FADD.FTZ R151, -R182, R125 ;  /* 0x0000007db6977221 */ /* 0x000fc60000010100 */
[----:B------:R-:W-:Y:S01]  /*1fe0*/  FMUL.FTZ R43, R12, R43 ;  /* 0x0000002b0c2b7220 */ /* 0x000fe20000410000 */
[----:B---3--:R-:W-:Y:S01]  /*1ff0*/  FMUL.FTZ R142, R15, R128 ;  /* 0x000000800f8e7220 */ /* 0x008fe20000410000 */
[----:B------:R-:W-:Y:S01]  /*2000*/  FMUL.FTZ R153, R16, R129 ;  /* 0x0000008110997220 */ /* 0x000fe20000410000 */
[----:B------:R-:W-:Y:S01]  /*2010*/  FADD.FTZ R165, -R182, R126 ;  /* 0x0000007eb6a57221 */ /* 0x000fe20000010100 */
[----:B------:R-:W-:Y:S01]  /*2020*/  FMUL.FTZ R42, R12, R151 ;  /* 0x000000970c2a7220 */ /* 0x000fe20000410000 */
[----:B------:R-:W-:Y:S01]  /*2030*/  FADD.FTZ R124, R185, R142 ;  /* 0x0000008eb97c7221 */ /* 0x000fe20000010000 */
[----:B------:R-:W-:Y:S01]  /*2040*/  FFMA.FTZ R125, R43, R142, R184 ;  /* 0x0000008e2b7d7223 */ /* 0x000fe200000100b8 */
[----:B-1----:R-:W-:Y:S01]  /*2050*/  FADD.FTZ R181, -R182, R127 ;  /* 0x0000007fb6b57221 */ /* 0x002fe20000010100 */
        /* <DEDUP_REMOVED lines=18> */
.L_x_9858:
[----:B------:R-:W-:Y:S05]  /*2180*/  BSYNC B1 ;  /* 0x0000000000017941 */ /* 0x000fea0003800000 */
.L_x_9846:
[----:B------:R-:W-:-:S03]  /*2190*/  UMOV UR10, 0xffffffff ;  /* 0xffffffff000a7882 */ /* 0x000fc60000000000 */
[----:B------:R-:W-:Y:S05]  /*21a0*/  BRA.DIV UR10, `(.L_x_9869) ;  /* 0x000000320a687947 */ /* 0x000fea000b800000 */
[----:B-1234-:R-:W0:Y:S04]  /*21b0*/  SHFL.BFLY PT, R124, R185, 0x1, 0x1f ;  /* 0x0c201f00b97c7f89 */ /* 0x01ee2800000e0000 */
        /* <DEDUP_REMOVED lines=17> */
.L_x_9942:
[----:B------:R-:W-:Y:S01]  /*22d0*/  @P4 IADD3 R126, R177, -0x1, RZ ;  /* 0xffffffffb17e4810 */ /* 0x000fe20007ffe0ff */
[----:B------:R-:W-:Y:S01]  /*22e0*/  HFMA2.MMA R129, -RZ, RZ, 0, 0 ;  /* 0x00000000ff817435 */ /* 0x000fe200000001ff */
[----:B------:R-:W-:Y:S01]  /*22f0*/  ISETP.NE.AND P5, PT, R10, RZ, PT ;  /* 0x000000ff0a00720c */ /* 0x000fe20003fa5270 */
[----:B-1----:R-:W-:Y:S01]  /*2300*/  FADD.FTZ R124, R131, R124 ;  /* 0x0000007c837c7221 */ /* 0x002fe20000010000 */
[----:B--2---:R-:W-:Y:S01]  /*2310*/  FADD.FTZ R125, R130, R125 ;  /* 0x0000007d827d7221 */ /* 0x004fe20000010000 */
[----:B------:R-:W-:Y:S01]  /*2320*/  @P4 IMAD R126, R126, R41, RZ ;  /* 0x000000297e7e4224 */ /* 0x000fe200078e02ff */
[----:B------:R-:W-:Y:S01]  /*2330*/  BSSY B1, `(.L_x_9870) ;  /* 0x0000067000017945 */ /* 0x000fe20003800000 */
[----:B0-----:R-:W-:Y:S01]  /*2340*/  FMUL.FTZ R130, R124, UR8 ;  /* 0x000000087c827c20 */ /* 0x001fe20008410000 */
[----:B------:R-:W-:Y:S02]  /*2350*/  FMUL.FTZ R128, R125, UR8 ;  /* 0x000000087d807c20 */ /* 0x000fe40008410000 */
[----:B------:R-:W-:-:S04]  /*2360*/  @P4 SHF.R.S32.HI R127, RZ, 0x1f, R126 ;  /* 0x0000001fff7f4819 */ /* 0x000fc8000001147e */
[----:B------:R-:W-:-:S04]  /*2370*/  @P4 LEA.HI R126, R127, R126, RZ, 0x2 ;  /* 0x0000007e7f7e4211 */ /* 0x000fc800078f10ff */
[----:B------:R-:W-:Y:S01]  /*2380*/  @P4 LEA.HI.SX32 R129, R126, R39, 0x1e ;  /* 0x000000277e814211 */ /* 0x000fe200078ff2ff */
[----:B------:R-:W-:Y:S06]  /*2390*/  @!P5 BRA `(.L_x_9871) ;  /* 0x000000040080d947 */ /* 0x000fec0003800000 */
[----:B------:R-:W0:Y:S01]  /*23a0*/  @!P3 LDC.64 R124, c[0x0][0x2c8] ;  /* 0x0000b200ff7cbb82 */ /* 0x000e220000000a00 */
[----:B------:R-:W-:Y:S07]  /*23b0*/  BSSY B2, `(.L_x_9872) ;  /* 0x0000010000027945 */ /* 0x000fee0003800000 */
[----:B------:R-:W1:Y:S01]  /*23c0*/  @P4 LDC.64 R126, c[0x0][0x298] ;  /* 0x0000a600ff7e4b82 */ /* 0x000e620000000a00 */
[----:B0-----:R-:W-:-:S04]  /*23d0*/  @!P3 ISETP.NE.U32.AND P5, PT, R124, RZ, PT ;  /* 0x000000ff7c00b20c */ /* 0x001fc80003fa5070 */
[----:B------:R-:W-:-:S04]  /*23e0*/  @!P3 ISETP.NE.AND.EX P5, PT, R125, RZ, PT, P5 ;  /* 0x000000ff7d00b20c */ /* 0x000fc80003fa5350 */
[----:B-----5:R-:W-:Y:S01]  /*23f0*/  @!P3 FSEL R131, R88, RZ, P5 ;  /* 0x000000ff5883b208 */ /* 0x020fe20002800000 */
[----:B-1----:R-:W-:Y:S08]  /*2400*/  @!P3 BRA `(.L_x_9873) ;  /* 0x000000000028b947 */ /* 0x002ff00003800000 */
        /* <DEDUP_REMOVED lines=10> */
.L_x_9873:
[----:B------:R-:W-:Y:S05]  /*24b0*/  BSYNC B2 ;  /* 0x0000000000027941 */ /* 0x000fea0003800000 */
.L_x_9872:
[----:B------:R-:W-:Y:S01]  /*24c0*/  @P4 FMUL.FTZ R127, R131, R127 ;  /* 0x0000007f837f4220 */ /* 0x000fe20000410000 */
[----:B------:R-:W-:Y:S01]  /*24d0*/  @P4 LOP3.LUT P5, RZ, R9, 0xff, RZ, 0xc0, !PT ;  /* 0x000000ff09ff4812 */ /* 0x000fe200078ac0ff */
[----:B------:R-:W-:Y:S02]  /*24e0*/  BSSY B2, `(.L_x_9874) ;  /* 0x0000010000027945 */ /* 0x000fe40003800000 */
[----:B------:R-:W-:-:S05]  /*24f0*/  @P4 FMUL.FTZ R126, R127, R126 ;  /* 0x0000007e7f7e4220 */ /* 0x000fca0000410000 */
[----:B------:R-:W-:Y:S02]  /*2500*/  @P4 SEL R116, R126, RZ, P5 ;  /* 0x000000ff7e744207 */ /* 0x000fe40002800000 */
[----:B------:R-:W0:Y:S01]  /*2510*/  @P4 LDC.64 R126, c[0x0][0x298] ;  /* 0x0000a600ff7e4b82 */ /* 0x000e220000000a00 */
[----:B------:R-:W-:-:S04]  /*2520*/  @!P3 ISETP.NE.U32.AND P5, PT, R124, RZ, PT ;  /* 0x000000ff7c00b20c */ /* 0x000fc80003fa5070 */
        /* <DEDUP_REMOVED lines=11> */
.L_x_9875:
[----:B------:R-:W-:Y:S05]  /*25e0*/  BSYNC B2 ;  /* 0x0000000000027941 */ /* 0x000fea0003800000 */
.L_x_9874:
[----:B0-----:R-:W-:Y:S01]  /*25f0*/  @P4 FMUL.FTZ R127, R178, R127 ;  /* 0x0000007fb27f4220 */ /* 0x001fe20000410000 */
        /* <DEDUP_REMOVED lines=17> */
.L_x_9877:
[----:B------:R-:W-:Y:S05]  /*2710*/  BSYNC B2 ;  /* 0x0000000000027941 */ /* 0x000fea0003800000 */
.L_x_9876:
[----:B0-----:R-:W-:Y:S01]  /*2720*/  @P4 FMUL.FTZ R127, R177, R127 ;  /* 0x0000007fb17f4220 */ /* 0x001fe20000410000 */
[----:B------:R-:W-:Y:S01]  /*2730*/  @P4 LOP3.LUT P5, RZ, R9, 0xff0000, RZ, 0xc0, !PT ;  /* 0x00ff000009ff4812 */ /* 0x000fe200078ac0ff */
[----:B------:R-:W-:Y:S02]  /*2740*/  BSSY B2, `(.L_x_9878) ;  /* 0x0000012000027945 */ /* 0x000fe40003800000 */
[----:B------:R-:W-:-:S05]  /*2750*/  @P4 FMUL.FTZ R126, R127, R126 ;  /* 0x0000007e7f7e4220 */ /* 0x000fca0000410000 */
[----:B------:R-:W-:Y:S02]  /*2760*/  @P4 SEL R118, R126, RZ, P5 ;  /* 0x000000ff7e764207 */ /* 0x000fe40002800000 */
[----:B------:R-:W0:Y:S01]  /*2770*/  LDC.64 R126, c[0x0][0x308] ;  /* 0x0000c200ff7e7b82 */ /* 0x000e220000000a00 */
[----:B------:R-:W-:-:S04]  /*2780*/  @!P3 ISETP.NE.U32.AND P5, PT, R124, RZ, PT ;  /* 0x000000ff7c00b20c */ /* 0x000fc80003fa5070 */
[----:B------:R-:W-:-:S04]  /*2790*/  @!P3 ISETP.NE.AND.EX P5, PT, R125, RZ, PT, P5 ;  /* 0x000000ff7d00b20c */ /* 0x000fc80003fa5350 */
[----:B------:R-:W-:Y:S02]  /*27a0*/  @!P3 FSEL R180, R91, RZ, P5 ;  /* 0x000000ff5bb4b208 */ /* 0x000fe40002800000 */
[----:B0-----:R-:W-:-:S04]  /*27b0*/  ISETP.NE.U32.AND P5, PT, R126, RZ, PT ;  /* 0x000000ff7e00720c */ /* 0x001fc80003fa5070 */
[----:B------:R-:W-:Y:S01]  /*27c0*/  ISETP.NE.AND.EX P5, PT, R127, RZ, PT, P5 ;  /* 0x000000ff7f00720c */ /* 0x000fe20003fa5350 */
[----:B------:R-:W-:-:S12]  /*27d0*/  @!P3 BRA `(.L_x_9879) ;  /* 0x000000000020b947 */ /* 0x000fd80003800000 */
        /* <DEDUP_REMOVED lines=8> */
.L_x_9879:
[----:B------:R-:W-:Y:S05]  /*2860*/  BSYNC B2 ;  /* 0x0000000000027941 */ /* 0x000fea0003800000 */
.L_x_9878:
[----:B------:R-:W-:Y:S02]  /*2870*/  SEL R120, R131, R120, P5 ;  /* 0x0000007883787207 */ /* 0x000fe40002800000 */
[----:B------:R-:W-:Y:S02]  /*2880*/  SEL R121, R178, R121, P5 ;  /* 0x00000079b2797207 */ /* 0x000fe40002800000 */
[----:B------:R-:W-:Y:S02]  /*2890*/  SEL R122, R177, R122, P5 ;  /* 0x0000007ab17a7207 */ /* 0x000fe40002800000 */
[----:B------:R-:W-:Y:S02]  /*28a0*/  SEL R123, R180, R123, P5 ;  /* 0x0000007bb47b7207 */ /* 0x000fe40002800000 */
[----:B------:R-:W-:-:S04]  /*28b0*/  ISETP.NE.U32.AND P5, PT, R126, RZ, PT ;  /* 0x000000ff7e00720c */ /* 0x000fc80003fa5070 */
[----:B------:R-:W-:-:S13]  /*28c0*/  ISETP.NE.AND.EX P5, PT, R127, RZ, PT, P5 ;  /* 0x000000ff7f00720c */ /* 0x000fda0003fa5350 */
[----:B------:R-:W0:Y:S02]  /*28d0*/  @P5 LDC.64 R124, c[0x0][0x308] ;  /* 0x0000c200ff7c5b82 */ /* 0x000e240000000a00 */
[C---:B0-----:R-:W-:Y:S01]  /*28e0*/  @P5 IMAD.WIDE.U32 R126, R11.reuse, 0x10, R124 ;  /* 0x000000100b7e5825 */ /* 0x041fe200078e007c */
[----:B------:R-:W-:-:S05]  /*28f0*/  IADD3 R11, R11, 0x20, RZ ;  /* 0x000000200b0b7810 */ /* 0x000fca0007ffe0ff */
[----:B------:R-:W0:Y:S01]  /*2900*/  @P4 LDC.64 R124, c[0x0][0x298] ;  /* 0x0000a600ff7c4b82 */ /* 0x000e220000000a00 */
[----:B------:R1:W-:Y:S01]  /*2910*/  @P5 STG.E.128 desc[UR4][R126.64], R120 ;  /* 0x000000787e005986 */ /* 0x0003e2000c101d04 */
[----:B------:R-:W-:Y:S01]  /*2920*/  @P4 LOP3.LUT P5, RZ, R9, 0xff000000, RZ, 0xc0, !PT ;  /* 0xff00000009ff4812 */ /* 0x000fe200078ac0ff */
[----:B0-----:R-:W-:-:S04]  /*2930*/  @P4 FMUL.FTZ R125, R180, R125 ;  /* 0x0000007db47d4220 */ /* 0x001fc80000410000 */
[----:B------:R-:W-:-:S05]  /*2940*/  @P4 FMUL.FTZ R124, R125, R124 ;  /* 0x0000007c7d7c4220 */ /* 0x000fca0000410000 */
[----:B------:R-:W-:Y:S02]  /*2950*/  @P4 SEL R119, R124, RZ, P5 ;  /* 0x000000ff7c774207 */ /* 0x000fe40002800000 */
[----:B------:R-:W0:Y:S02]  /*2960*/  @P4 LDC.64 R124, c[0x0][0x2f8] ;  /* 0x0000be00ff7c4b82 */ /* 0x000e240000000a00 */
[C---:B0-----:R-:W-:Y:S01]  /*2970*/  @P4 IMAD.WIDE.U32 R124, R129.reuse, 0x10, R124 ;  /* 0x00000010817c4825 */ /* 0x041fe200078e007c */
[----:B------:R-:W-:-:S04]  /*2980*/  IADD3 R129, R129, 0x20, RZ ;  /* 0x0000002081817810 */ /* 0x000fc80007ffe0ff */
[----:B------:R1:W-:Y:S03]  /*2990*/  @P4 STG.E.128 desc[UR4][R124.64], R116 ;  /* 0x000000747c004986 */ /* 0x0003e6000c101d04 */
.L_x_9871:
[----:B------:R-:W-:Y:S05]  /*29a0*/  BSYNC B1 ;  /* 0x0000000000017941 */ /* 0x000fea0003800000 */
.L_x_9870:
[----:B------:R-:W-:Y:S01]  /*29b0*/  ISETP.NE.AND P5, PT, R8, RZ, PT ;  /* 0x000000ff0800720c */ /* 0x000fe20003fa5270 */
[----:B------:R-:W-:-:S12]  /*29c0*/  BSSY B1, `(.L_x_9880) ;  /* 0x000005c000017945 */ /* 0x000fd80003800000 */
[----:B------:R-:W-:Y:S05]  /*29d0*/  @!P5 BRA `(.L_x_9881) ;  /* 0x000000040068d947 */ /* 0x000fea0003800000 */
[----:B-1----:R-:W0:Y:S01]  /*29e0*/  @!P3 LDC.64 R124, c[0x0][0x2c8] ;  /* 0x0000b200ff7cbb82 */ /* 0x002e220000000a00 */
[----:B------:R-:W-:Y:S01]  /*29f0*/  ISETP.NE.AND P5, PT, R37, RZ, PT ;  /* 0x000000ff2500720c */ /* 0x000fe20003fa5270 */
[----:B------:R-:W-:Y:S03]  /*2a00*/  BSSY B2, `(.L_x_9882) ;  /* 0x000000f000027945 */ /* 0x000fe60003800000 */
[----:B------:R-:W-:-:S03]  /*2a10*/  FSEL R179, R130, RZ, !P5 ;  /* 0x000000ff82b37208 */ /* 0x000fc60006800000 */
[----:B------:R-:W1:Y:S01]  /*2a20*/  @P4 LDC.64 R126, c[0x0][0x298] ;  /* 0x0000a600ff7e4b82 */ /* 0x000e620000000a00 */
[----:B0-----:R-:W-:-:S04]  /*2a30*/  @!P3 ISETP.NE.U32.AND P5, PT, R124, RZ, PT ;  /* 0x000000ff7c00b20c */ /* 0x001fc80003fa5070 */
[----:B------:R-:W-:-:S04]  /*2a40*/  @!P3 ISETP.NE.AND.EX P5, PT, R125, RZ, PT, P5 ;  /* 0x000000ff7d00b20c */ /* 0x000fc80003fa5350 */
[----:B-----5:R-:W-:Y:S01]  /*2a50*/  @!P3 FSEL R131, R92, RZ, P5 ;  /* 0x000000ff5c83b208 */ /* 0x020fe20002800000 */
        /* <DEDUP_REMOVED lines=9> */
.L_x_9883:
[----:B------:R-:W-:Y:S05]  /*2af0*/  BSYNC B2 ;  /* 0x0000000000027941 */ /* 0x000fea0003800000 */
.L_x_9882:
        /* <DEDUP_REMOVED lines=16> */
.L_x_9885:
[----:B------:R-:W-:Y:S05]  /*2c00*/  BSYNC B2 ;  /* 0x0000000000027941 */ /* 0x000fea0003800000 */
.L_x_9884:
        /* <DEDUP_REMOVED lines=16> */
.L_x_9887:
[----:B------:R-:W-:Y:S05]  /*2d10*/  BSYNC B2 ;  /* 0x0000000000027941 */ /* 0x000fea0003800000 */
.L_x_9886:
        /* <DEDUP_REMOVED lines=12> */
[----:B------:R-:W-:Y:S01]  /*2de0*/  ISETP.NE.U32.AND P6, PT, R124, RZ, PT ;  /* 0x000000ff7c00720c */ /* 0x000fe20003fc5070 */
[----:B------:R-:W-:-:S03]  /*2df0*/  FFMA.FTZ R124, R170, R128, R179 ;  /* 0x00000080aa7c7223 */ /* 0x000fc600000100b3 */
[----:B------:R-:W-:Y:S01]  /*2e00*/  ISETP.NE.AND.EX P6, PT, R125, RZ, PT, P6 ;  /* 0x000000ff7d00720c */ /* 0x000fe20003fc5360 */
[----:B------:R-:W-:-:S04]  /*2e10*/  FADD.FTZ R125, R173, -R124 ;  /* 0x8000007cad7d7221 */ /* 0x000fc80000010000 */
[----:B------:R-:W-:-:S08]  /*2e20*/  FMUL.FTZ R180, R12, R125 ;  /* 0x0000007d0cb47220 */ /* 0x000fd00000410000 */
[----:B------:R-:W-:-:S07]  /*2e30*/  @P6 FADD.FTZ R180, R95, R180 ;  /* 0x000000b45fb46221 */ /* 0x000fce0000010000 */
.L_x_9889:
[----:B------:R-:W-:Y:S05]  /*2e40*/  BSYNC B2 ;  /* 0x0000000000027941 */ /* 0x000fea0003800000 */
.L_x_9888:
        /* <DEDUP_REMOVED lines=16> */
[----:B0-----:R-:W-:-:S04]  /*2f50*/  @P4 IMAD.WIDE.U32 R124, R129, 0x10, R124 ;  /* 0x00000010817c4825 */ /* 0x001fc800078e007c */
[----:B------:R-:W-:Y:S01]  /*2f60*/  VIADD R129, R129, 0x20 ;  /* 0x0000002081817836 */ /* 0x000fe20000000000 */
[----:B------:R2:W-:Y:S06]  /*2f70*/  @P4 STG.E.128 desc[UR4][R124.64], R116 ;  /* 0x000000747c004986 */ /* 0x0005ec000c101d04 */
.L_x_9881:
[----:B------:R-:W-:Y:S05]  /*2f80*/  BSYNC B1 ;  /* 0x0000000000017941 */ /* 0x000fea0003800000 */
.L_x_9880:
[----:B------:R-:W-:Y:S04]  /*2f90*/  BSSY B1, `(.L_x_9890) ;  /* 0x000005c000017945 */ /* 0x000fe80003800000 */
[----:B------:R-:W-:Y:S05]  /*2fa0*/  @!P0 BRA `(.L_x_9891) ;  /* 0x0000000400688947 */ /* 0x000fea0003800000 */
[----:B-12---:R-:W0:Y:S01]  /*2fb0*/  @!P3 LDC.64 R124, c[0x0][0x2c8] ;  /* 0x0000b200ff7cbb82 */ /* 0x006e220000000a00 */
        /* <DEDUP_REMOVED lines=16> */
.L_x_9893:
[----:B------:R-:W-:Y:S05]  /*30c0*/  BSYNC B2 ;  /* 0x0000000000027941 */ /* 0x000fea0003800000 */
.L_x_9892:
        /* <DEDUP_REMOVED lines=16> */
.L_x_9895:
[----:B------:R-:W-:Y:S05]  /*31d0*/  BSYNC B2 ;  /* 0x0000000000027941 */ /* 0x000fea0003800000 */
.L_x_9894:
        /* <DEDUP_REMOVED lines=16> */
.L_x_9897:
[----:B------:R-:W-:Y:S05]  /*32e0*/  BSYNC B2 ;  /* 0x0000000000027941 */ /* 0x000fea0003800000 */
.L_x_9896:
        /* <DEDUP_REMOVED lines=18> */
.L_x_9899:
[----:B------:R-:W-:Y:S05]  /*3410*/  BSYNC B2 ;  /* 0x0000000000027941 */ /* 0x000fea0003800000 */
.L_x_9898:
[----:B------:R-:W-:Y:S01]  /*3420*/  SEL R120, R131, R120, P5 ;  /* 0x0000007883787207 */ /* 0x000fe20002800000 */
[----:B------:R-:W0:Y:S01]  /*3430*/  @P4 LDC.64 R124, c[0x0][0x298] ;  /* 0x0000a600ff7c4b82 */ /* 0x000e220000000a00 */
[----:B------:R-:W-:Y:S02]  /*3440*/  SEL R121, R178, R121, P5 ;  /* 0x00000079b2797207 */ /* 0x000fe40002800000 */
[----:B------:R-:W-:Y:S02]  /*3450*/  SEL R122, R177, R122, P5 ;  /* 0x0000007ab17a7207 */ /* 0x000fe40002800000 */
[----:B------:R-:W-:Y:S02]  /*3460*/  SEL R123, R180, R123, P5 ;  /* 0x0000007bb47b7207 */ /* 0x000fe40002800000 */
[----:B------:R-:W-:-:S04]  /*3470*/  ISETP.NE.U32.AND P5, PT, R126, RZ, PT ;  /* 0x000000ff7e00720c */ /* 0x000fc80003fa5070 */
[----:B------:R-:W-:-:S13]  /*3480*/  ISETP.NE.AND.EX P5, PT, R127, RZ, PT, P5 ;  /* 0x000000ff7f00720c */ /* 0x000fda0003fa5350 */
[----:B------:R-:W1:Y:S01]  /*3490*/  @P5 LDC.64 R126, c[0x0][0x308] ;  /* 0x0000c200ff7e5b82 */ /* 0x000e620000000a00 */
[----:B0-----:R-:W-:-:S04]  /*34a0*/  @P4 FMUL.FTZ R125, R180, R125 ;  /* 0x0000007db47d4220 */ /* 0x001fc80000410000 */
[----:B------:R-:W-:Y:S01]  /*34b0*/  @P4 FMUL.FTZ R124, R125, R124 ;  /* 0x0000007c7d7c4220 */ /* 0x000fe20000410000 */
[----:B-1----:R-:W-:-:S04]  /*34c0*/  @P5 IMAD.WIDE.U32 R126, R11, 0x10, R126 ;  /* 0x000000100b7e5825 */ /* 0x002fc800078e007e */
[----:B------:R-:W-:Y:S01]  /*34d0*/  VIADD R11, R11, 0x20 ;  /* 0x000000200b0b7836 */ /* 0x000fe20000000000 */
[----:B------:R0:W-:Y:S01]  /*34e0*/  @P5 STG.E.128 desc[UR4][R126.64], R120 ;  /* 0x000000787e005986 */ /* 0x0001e2000c101d04 */
[----:B------:R-:W-:-:S04]  /*34f0*/  @P4 LOP3.LUT P5, RZ, R6, 0xff000000, RZ, 0xc0, !PT ;  /* 0xff00000006ff4812 */ /* 0x000fc800078ac0ff */
[----:B------:R-:W-:Y:S02]  /*3500*/  @P4 SEL R119, R124, RZ, P5 ;  /* 0x000000ff7c774207 */ /* 0x000fe40002800000 */
[----:B------:R-:W1:Y:S02]  /*3510*/  @P4 LDC.64 R124, c[0x0][0x2f8] ;  /* 0x0000be00ff7c4b82 */ /* 0x000e640000000a00 */
[C---:B-1----:R-:W-:Y:S01]  /*3520*/  @P4 IMAD.WIDE.U32 R124, R129.reuse, 0x10, R124 ;  /* 0x00000010817c4825 */ /* 0x042fe200078e007c */
[----:B------:R-:W-:-:S04]  /*3530*/  IADD3 R129, R129, 0x20, RZ ;  /* 0x0000002081817810 */ /* 0x000fc80007ffe0ff */
[----:B------:R0:W-:Y:S03]  /*3540*/  @P4 STG.E.128 desc[UR4][R124.64], R116 ;  /* 0x000000747c004986 */ /* 0x0001e6000c101d04 */
.L_x_9891:
[----:B------:R-:W-:Y:S05]  /*3550*/  BSYNC B1 ;  /* 0x0000000000017941 */ /* 0x000fea0003800000 */
.L_x_9890:
[----:B------:R-:W-:Y:S04]  /*3560*/  BSSY B1, `(.L_x_9900) ;  /* 0x000005c000017945 */ /* 0x000fe80003800000 */
[----:B------:R-:W-:Y:S05]  /*3570*/  @!P1 BRA `(.L_x_9901) ;  /* 0x0000000400689947 */ /* 0x000fea0003800000 */
[----:B012---:R-:W0:Y:S01]  /*3580*/  @!P3 LDC.64 R124, c[0x0][0x2c8] ;  /* 0x0000b200ff7cbb82 */ /* 0x007e220000000a00 */
        /* <DEDUP_REMOVED lines=16> */
.L_x_9903:
[----:B------:R-:W-:Y:S05]  /*3690*/  BSYNC B2 ;  /* 0x0000000000027941 */ /* 0x000fea0003800000 */
.L_x_9902:
        /* <DEDUP_REMOVED lines=16> */
.L_x_9905:
[----:B------:R-:W-:Y:S05]  /*37a0*/  BSYNC B2 ;  /* 0x0000000000027941 */ /* 0x000fea0003800000 */
.L_x_9904:
        /* <DEDUP_REMOVED lines=16> */
.L_x_9907:
[----:B------:R-:W-:Y:S05]  /*38b0*/  BSYNC B2 ;  /* 0x0000000000027941 */ /* 0x000fea0003800000 */
.L_x_9906:
        /* <DEDUP_REMOVED lines=18> */
.L_x_9909:
[----:B------:R-:W-:Y:S05]  /*39e0*/  BSYNC B2 ;  /* 0x0000000000027941 */ /* 0x000fea0003800000 */
.L_x_9908:
        /* <DEDUP_REMOVED lines=10> */
[C---:B-1----:R-:W-:Y:S01]  /*3a90*/  @P5 IMAD.WIDE.U32 R126, R11.reuse, 0x10, R126 ;  /* 0x000000100b7e5825 */ /* 0x042fe200078e007e */
[----:B------:R-:W-:-:S04]  /*3aa0*/  IADD3 R11, R11, 0x20, RZ ;  /* 0x000000200b0b7810 */ /* 0x000fc80007ffe0ff */
[----:B------:R3:W-:Y:S01]  /*3ab0*/  @P5 STG.E.128 desc[UR4][R126.64], R120 ;  /* 0x000000787e005986 */ /* 0x0007e2000c101d04 */
[----:B------:R-:W-:-:S04]  /*3ac0*/  @P4 LOP3.LUT P5, RZ, R5, 0xff000000, RZ, 0xc0, !PT ;  /* 0xff00000005ff4812 */ /* 0x000fc800078ac0ff */
[----:B------:R-:W-:Y:S02]  /*3ad0*/  @P4 SEL R119, R124, RZ, P5 ;  /* 0x000000ff7c774207 */ /* 0x000fe40002800000 */
[----:B------:R-:W0:Y:S02]  /*3ae0*/  @P4 LDC.64 R124, c[0x0][0x2f8] ;  /* 0x0000be00ff7c4b82 */ /* 0x000e240000000a00 */
[C---:B0-----:R-:W-:Y:S01]  /*3af0*/  @P4 IMAD.WIDE.U32 R124, R129.reuse, 0x10, R124 ;  /* 0x00000010817c4825 */ /* 0x041fe200078e007c */
[----:B------:R-:W-:-:S04]  /*3b00*/  IADD3 R129, R129, 0x20, RZ ;  /* 0x0000002081817810 */ /* 0x000fc80007ffe0ff */
[----:B------:R3:W-:Y:S03]  /*3b10*/  @P4 STG.E.128 desc[UR4][R124.64], R116 ;  /* 0x000000747c004986 */ /* 0x0007e6000c101d04 */
.L_x_9901:
[----:B------:R-:W-:Y:S05]  /*3b20*/  BSYNC B1 ;  /* 0x0000000000017941 */ /* 0x000fea0003800000 */
.L_x_9900:
[----:B------:R-:W-:Y:S04]  /*3b30*/  BSSY B1, `(.L_x_9910) ;  /* 0x000005c000017945 */ /* 0x000fe80003800000 */
[----:B------:R-:W-:Y:S05]  /*3b40*/  @!P2 BRA `(.L_x_9911) ;  /* 0x000000040068a947 */ /* 0x000fea0003800000 */
[----:B0123--:R-:W0:Y:S01]  /*3b50*/  @!P3 LDC.64 R124, c[0x0][0x2c8] ;  /* 0x0000b200ff7cbb82 */ /* 0x00fe220000000a00 */
        /* <DEDUP_REMOVED lines=16> */
.L_x_9913:
[----:B------:R-:W-:Y:S05]  /*3c60*/  BSYNC B2 ;  /* 0x0000000000027941 */ /* 0x000fea0003800000 */
.L_x_9912:
        /* <DEDUP_REMOVED lines=16> */
.L_x_9915:
[----:B------:R-:W-:Y:S05]  /*3d70*/  BSYNC B2 ;  /* 0x0000000000027941 */ /* 0x000fea0003800000 */
.L_x_9914:
        /* <DEDUP_REMOVED lines=16> */
.L_x_9917:
[----:B------:R-:W-:Y:S05]  /*3e80*/  BSYNC B2 ;  /* 0x0000000000027941 */ /* 0x000fea0003800000 */
.L_x_9916:
        /* <DEDUP_REMOVED lines=18> */
.L_x_9919:
[----:B------:R-:W-:Y:S05]  /*3fb0*/  BSYNC B2 ;  /* 0x0000000000027941 */ /* 0x000fea0003800000 */
.L_x_9918:
        /* <DEDUP_REMOVED lines=19> */
.L_x_9911:
[----:B------:R-:W-:Y:S05]  /*40f0*/  BSYNC B1 ;  /* 0x0000000000017941 */ /* 0x000fea0003800000 */
.L_x_9910:
[----:B------:R-:W-:Y:S01]  /*4100*/  ISETP.NE.AND P5, PT, R2, RZ, PT ;  /* 0x000000ff0200720c */ /* 0x000fe20003fa5270 */
[----:B------:R-:W-:-:S12]  /*4110*/  BSSY B1, `(.L_x_9920) ;  /* 0x000005a000017945 */ /* 0x000fd80003800000 */
[----:B------:R-:W-:Y:S05]  /*4120*/  @!P5 BRA `(.L_x_9921) ;  /* 0x000000040060d947 */ /* 0x000fea0003800000 */
[----:B01234-:R-:W0:Y:S01]  /*4130*/  @!P3 LDC.64 R124, c[0x0][0x2c8] ;  /* 0x0000b200ff7cbb82 */ /* 0x01fe220000000a00 */
        /* <DEDUP_REMOVED lines=16> */
.L_x_9923:
[----:B------:R-:W-:Y:S05]  /*4240*/  BSYNC B2 ;  /* 0x0000000000027941 */ /* 0x000fea0003800000 */
.L_x_9922:
        /* <DEDUP_REMOVED lines=16> */
.L_x_9925:
[----:B------:R-:W-:Y:S05]  /*4350*/  BSYNC B2 ;  /* 0x0000000000027941 */ /* 0x000fea0003800000 */
.L_x_9924:
        /* <DEDUP_REMOVED lines=16> */
.L_x_9927:
[----:B------:R-:W-:Y:S05]  /*4460*/  BSYNC B2 ;  /* 0x0000000000027941 */ /* 0x000fea0003800000 */
.L_x_9926:
        /* <DEDUP_REMOVED lines=18> */
.L_x_9929:
[----:B------:R-:W-:Y:S05]  /*4590*/  BSYNC B2 ;  /* 0x0000000000027941 */ /* 0x000fea0003800000 */
.L_x_9928:
[----:B------:R-:W-:Y:S02]  /*45a0*/  ISETP.NE.U32.AND P3, PT, R126, RZ, PT ;  /* 0x000000ff7e00720c */ /* 0x000fe40003f65070 */
[----:B------:R-:W-:Y:S02]  /*45b0*/  SEL R120, R131, R120, P5 ;  /* 0x0000007883787207 */ /* 0x000fe40002800000 */
[----:B------:R-:W-:Y:S02]  /*45c0*/  ISETP.NE.AND.EX P3, PT, R127, RZ, PT, P3 ;  /* 0x000000ff7f00720c */ /* 0x000fe40003f65330 */
[----:B------:R-:W-:Y:S02]  /*45d0*/  SEL R121, R130, R121, P5 ;  /* 0x0000007982797207 */ /* 0x000fe40002800000 */
[----:B------:R-:W-:Y:S02]  /*45e0*/  SEL R122, R177, R122, P5 ;  /* 0x0000007ab17a7207 */ /* 0x000fe40002800000 */
[----:B------:R-:W-:-:S07]  /*45f0*/  SEL R123, R178, R123, P5 ;  /* 0x0000007bb27b7207 */ /* 0x000fce0002800000 */
[----:B------:R-:W0:Y:S02]  /*4600*/  @P3 LDC.64 R124, c[0x0][0x308] ;  /* 0x0000c200ff7c3b82 */ /* 0x000e240000000a00 */
[----:B0-----:R-:W-:-:S06]  /*4610*/  @P3 IMAD.WIDE.U32 R126, R11, 0x10, R124 ;  /* 0x000000100b7e3825 */ /* 0x001fcc00078e007c */
[----:B------:R-:W0:Y:S01]  /*4620*/  @P4 LDC.64 R124, c[0x0][0x298] ;  /* 0x0000a600ff7c4b82 */ /* 0x000e220000000a00 */
[----:B------:R1:W-:Y:S01]  /*4630*/  @P3 STG.E.128 desc[UR4][R126.64], R120 ;  /* 0x000000787e003986 */ /* 0x0003e2000c101d04 */
[----:B------:R-:W-:Y:S01]  /*4640*/  @P4 LOP3.LUT P3, RZ, R0, 0xff000000, RZ, 0xc0, !PT ;  /* 0xff00000000ff4812 */ /* 0x000fe2000786c0ff */
[----:B0-----:R-:W-:-:S04]  /*4650*/  @P4 FMUL.FTZ R125, R178, R125 ;  /* 0x0000007db27d4220 */ /* 0x001fc80000410000 */
[----:B------:R-:W-:-:S05]  /*4660*/  @P4 FMUL.FTZ R124, R125, R124 ;  /* 0x0000007c7d7c4220 */ /* 0x000fca0000410000 */
[----:B------:R-:W-:Y:S02]  /*4670*/  @P4 SEL R119, R124, RZ, P3 ;  /* 0x000000ff7c774207 */ /* 0x000fe40001800000 */
[----:B------:R-:W0:Y:S02]  /*4680*/  @P4 LDC.64 R124, c[0x0][0x2f8] ;  /* 0x0000be00ff7c4b82 */ /* 0x000e240000000a00 */
[----:B0-----:R-:W-:-:S05]  /*4690*/  @P4 IMAD.WIDE.U32 R124, R129, 0x10, R124 ;  /* 0x00000010817c4825 */ /* 0x001fca00078e007c */
[----:B------:R1:W-:Y:S02]  /*46a0*/  @P4 STG.E.128 desc[UR4][R124.64], R116 ;  /* 0x000000747c004986 */ /* 0x0003e4000c101d04 */
.L_x_9921:
[----:B------:R-:W-:Y:S05]  /*46b0*/  BSYNC B1 ;  /* 0x0000000000017941 */ /* 0x000fea0003800000 */
.L_x_9920:
[----:B01234-:R-:W0:Y:S02]  /*46c0*/  LDC.64 R124, c[0x0][0x210] ;  /* 0x00008400ff7c7b82 */ /* 0x01fe240000000a00 */
[----:B0-----:R-:W-:-:S04]  /*46d0*/  LEA R38, R124, R38, 0x2 ;  /* 0x000000267c267211 */ /* 0x001fc800078e10ff */
[----:B------:R-:W-:-:S13]  /*46e0*/  ISETP.GE.AND P3, PT, R38, R125, PT ;  /* 0x0000007d2600720c */ /* 0x000fda0003f66270 */
[----:B------:R-:W-:Y:S05]  /*46f0*/  @!P3 BRA `(.L_x_9930) ;  /* 0xffffffc0003cb947 */ /* 0x000fea000383ffff */
.L_x_9845:
[----:B------:R-:W-:Y:S05]  /*4700*/  BSYNC B0 ;  /* 0x0000000000007941 */ /* 0x000fea0003800000 */
.L_x_9844:
[----:B------:R-:W0:Y:S01]  /*4710*/  S2R R3, SR_CgaCtaId ;  /* 0x0000000000037919 */ /* 0x000e220000008800 */
[--C-:B------:R-:W-:Y:S01]  /*4720*/  SHF.R.U32.HI R2, RZ, 0x5, R40.reuse ;  /* 0x00000005ff027819 */ /* 0x100fe20000011628 */
[----:B------:R-:W-:Y:S05]  /*4730*/  WARPSYNC.ALL ;  /* 0x0000000000007948 */ /* 0x000fea0003800000 */
[----:B-----5:R-:W-:Y:S01]  /*4740*/  MOV R0, 0x400 ;  /* 0x0000040000007802 */ /* 0x020fe20000000f00 */
        /* <DEDUP_REMOVED lines=63> */
[----:B------:R-:W-:Y:S01]  /*4b40*/  IMAD.SHL.U32 R14, R40, 0x4, RZ ;  /* 0x00000004280e7824 */ /* 0x000fe200078e00ff */
[----:B------:R-:W-:Y:S01]  /*4b50*/  BAR.SYNC.DEFER_BLOCKING 0x0 ;  /* 0x0000000000007b1d */ /* 0x000fe20000010000 */
[----:B---3--:R-:W-:Y:S01]  /*4b60*/  FADD.FTZ R4, R4, R17 ;  /* 0x0000001104047221 */ /* 0x008fe20000010000 */
[----:B----4-:R-:W-:Y:S02]  /*4b70*/  FADD.FTZ R5, R5, R16 ;  /* 0x0000001005057221 */ /* 0x010fe40000010000 */
        /* <DEDUP_REMOVED lines=10> */
[----:B------:R-:W-:Y:S01]  /*4c20*/  @P5 MOV R3, R43 ;  /* 0x0000002b00035202 */ /* 0x000fe20000000f00 */
[----:B------:R-:W-:Y:S01]  /*4c30*/  STS.128 [R39], R44 ;  /* 0x0000002c27007388 */ /* 0x000fe20000000c00 */
[----:B------:R-:W-:Y:S01]  /*4c40*/  FADD.FTZ R23, R4, R23 ;  /* 0x0000001704177221 */ /* 0x000fe20000010000 */
[----:B------:R-:W-:Y:S02]  /*4c50*/  @P5 IMAD.X R43, RZ, RZ, R43, P6 ;  /* 0x000000ffff2b5224 */ /* 0x000fe400030e062b */
        /* <DEDUP_REMOVED lines=67> */
[----:B---3--:R-:W-:Y:S01]  /*5090*/  @P4 MOV R2, R14 ;  /* 0x0000000e00024202 */ /* 0x008fe20000000f00 */
[----:B------:R-:W-:Y:S01]  /*50a0*/  @P4 IMAD.MOV.U32 R3, RZ, RZ, R41 ;  /* 0x000000ffff034224 */ /* 0x000fe200078e0029 */
[----:B------:R-:W-:Y:S01]  /*50b0*/  @P4 IADD3 R14, P6, R14, 0x200, RZ ;  /* 0x000002000e0e4810 */ /* 0x000fe20007fde0ff */
[----:B--2---:R-:W-:-:S03]  /*50c0*/  FADD.FTZ R15, R12, R15 ;  /* 0x0000000f0c0f7221 */ /* 0x004fc60000010000 */
        /* <DEDUP_REMOVED lines=40> */
.L_x_9869:
[----:B-1----:R-:W-:Y:S01]  /*5350*/  HFMA2.MMA R180, -RZ, RZ, 0, 5.9604644775390625e-08 ;  /* 0x00000001ffb47435 */ /* 0x002fe200000001ff */
[----:B------:R-:W-:Y:S01]  /*5360*/  BSSY B1, `(.L_x_9931) ;  /* 0x0000007000017945 */ /* 0x000fe20003800000 */
[----:B------:R-:W-:Y:S01]  /*5370*/  IMAD.MOV.U32 R181, RZ, RZ, R185 ;  /* 0x000000ffffb57224 */ /* 0x000fe200078e00b9 */
[----:B------:R-:W-:Y:S02]  /*5380*/  MOV R183, 0x1f ;  /* 0x0000001f00b77802 */ /* 0x000fe40000000f00 */
[----:B------:R-:W-:-:S07]  /*5390*/  MOV R178, 0xffffffff ;  /* 0xffffffff00b27802 */ /* 0x000fce0000000f00 */
[----:B--2345:R-:W-:Y:S05]  /*53a0*/  WARPSYNC.COLLECTIVE R178, `(.L_x_9932) ;  /* 0x00000000b2087348 */ /* 0x03cfea0003c00000 */
[----:B------:R0:W1:Y:S02]  /*53b0*/  SHFL.BFLY P5, R179, R181, R180, R183 ;  /* 0x0c0000b4b5b37389 */ /* 0x00006400000a00b7 */
[----:B012345:R-:W-:Y:S01]  /*53c0*/  ENDCOLLECTIVE ;  /* 0x000000000000791b */ /* 0x03ffe20003800000 */
.L_x_9932:
[----:B------:R-:W-:Y:S05]  /*53d0*/  BSYNC B1 ;  /* 0x0000000000017941 */ /* 0x000fea0003800000 */
.L_x_9931:
        /* <DEDUP_REMOVED lines=8> */
.L_x_9933:
[----:B------:R-:W-:Y:S01]  /*5460*/  FADD.FTZ R124, R124, R185 ;  /* 0x000000b97c7c7221 */ /* 0x000fe20000010000 */
[----:B------:R-:W-:-:S03]  /*5470*/  HFMA2.MMA R180, -RZ, RZ, 0, 1.1920928955078125e-07 ;  /* 0x00000002ffb47435 */ /* 0x000fc600000001ff */
[----:B------:R-:W-:Y:S01]  /*5480*/  IMAD.MOV.U32 R181, RZ, RZ, R124 ;  /* 0x000000ffffb57224 */ /* 0x000fe200078e007c */
[----:B------:R-:W-:-:S07]  /*5490*/  MOV R125, R179 ;  /* 0x000000b3007d7202 */ /* 0x000fce0000000f00 */
[----:B------:R-:W-:Y:S05]  /*54a0*/  WARPSYNC.COLLECTIVE R178, `(.L_x_9934) ;  /* 0x00000000b2087348 */ /* 0x000fea0003c00000 */
[----:B------:R0:W1:Y:S02]  /*54b0*/  SHFL.BFLY P5, R179, R181, R180, R183 ;  /* 0x0c0000b4b5b37389 */ /* 0x00006400000a00b7 */
[----:B01----:R-:W-:Y:S01]  /*54c0*/  ENDCOLLECTIVE ;  /* 0x000000000000791b */ /* 0x003fe20003800000 */
.L_x_9934:
[----:B------:R-:W-:-:S05]  /*54d0*/  FADD.FTZ R125, R125, R184 ;  /* 0x000000b87d7d7221 */ /* 0x000fca0000010000 */
[----:B------:R-:W-:Y:S02]  /*54e0*/  MOV R181, R125 ;  /* 0x0000007d00b57202 */ /* 0x000fe40000000f00 */
[----:B------:R-:W-:-:S07]  /*54f0*/  MOV R127, R179 ;  /* 0x000000b3007f7202 */ /* 0x000fce0000000f00 */
[----:B------:R-:W-:Y:S05]  /*5500*/  WARPSYNC.COLLECTIVE R178, `(.L_x_9935) ;  /* 0x00000000b2087348 */ /* 0x000fea0003c00000 */
[----:B------:R0:W1:Y:S02]  /*5510*/  SHFL.BFLY P5, R179, R181, R180, R183 ;  /* 0x0c0000b4b5b37389 */ /* 0x00006400000a00b7 */
[----:B01----:R-:W-:Y:S01]  /*5520*/  ENDCOLLECTIVE ;  /* 0x000000000000791b */ /* 0x003fe20003800000 */
.L_x_9935:
[----:B------:R-:W-:Y:S01]  /*5530*/  FADD.FTZ R127, R124, R127 ;  /* 0x0000007f7c7f7221 */ /* 0x000fe20000010000 */
[----:B------:R-:W-:-:S03]  /*5540*/  HFMA2.MMA R180, -RZ, RZ, 0, 2.384185791015625e-07 ;  /* 0x00000004ffb47435 */ /* 0x000fc600000001ff */
[----:B------:R-:W-:Y:S01]  /*5550*/  IMAD.MOV.U32 R181, RZ, RZ, R127 ;  /* 0x000000ffffb57224 */ /* 0x000fe200078e007f */
[----:B------:R-:W-:-:S07]  /*5560*/  MOV R126, R179 ;  /* 0x000000b3007e7202 */ /* 0x000fce0000000f00 */
[----:B------:R-:W-:Y:S05]  /*5570*/  WARPSYNC.COLLECTIVE R178, `(.L_x_9936) ;  /* 0x00000000b2087348 */ /* 0x000fea0003c00000 */
[----:B------:R0:W1:Y:S02]  /*5580*/  SHFL.BFLY P5, R179, R181, R180, R183 ;  /* 0x0c0000b4b5b37389 */ /* 0x00006400000a00b7 */
[----:B01----:R-:W-:Y:S01]  /*5590*/  ENDCOLLECTIVE ;  /* 0x000000000000791b */ /* 0x003fe20003800000 */
.L_x_9936:
[----:B------:R-:W-:-:S05]  /*55a0*/  FADD.FTZ R126, R125, R126 ;  /* 0x0000007e7d7e7221 */ /* 0x000fca0000010000 */
[----:B------:R-:W-:Y:S02]  /*55b0*/  MOV R181, R126 ;  /* 0x0000007e00b57202 */ /* 0x000fe40000000f00 */
[----:B------:R-:W-:-:S07]  /*55c0*/  MOV R128, R179 ;  /* 0x000000b300807202 */ /* 0x000fce0000000f00 */
[----:B------:R-:W-:Y:S05]  /*55d0*/  WARPSYNC.COLLECTIVE R178, `(.L_x_9937) ;  /* 0x00000000b2087348 */ /* 0x000fea0003c00000 */
[----:B------:R0:W1:Y:S02]  /*55e0*/  SHFL.BFLY P5, R179, R181, R180, R183 ;  /* 0x0c0000b4b5b37389 */ /* 0x00006400000a00b7 */
[----:B01----:R-:W-:Y:S01]  /*55f0*/  ENDCOLLECTIVE ;  /* 0x000000000000791b */ /* 0x003fe20003800000 */
.L_x_9937:
[----:B------:R-:W-:Y:S01]  /*5600*/  FADD.FTZ R128, R127, R128 ;  /* 0x000000807f807221 */ /* 0x000fe20000010000 */
[----:B------:R-:W-:-:S03]  /*5610*/  HFMA2.MMA R180, -RZ, RZ, 0, 4.76837158203125e-07 ;  /* 0x00000008ffb47435 */ /* 0x000fc600000001ff */
[----:B------:R-:W-:Y:S01]  /*5620*/  IMAD.MOV.U32 R181, RZ, RZ, R128 ;  /* 0x000000ffffb57224 */ /* 0x000fe200078e0080 */
[----:B------:R-:W-:-:S07]  /*5630*/  MOV R129, R179 ;  /* 0x000000b300817202 */ /* 0x000fce0000000f00 */
[----:B------:R-:W-:Y:S05]  /*5640*/  WARPSYNC.COLLECTIVE R178, `(.L_x_9938) ;  /* 0x00000000b2087348 */ /* 0x000fea0003c00000 */
[----:B------:R0:W1:Y:S02]  /*5650*/  SHFL.BFLY P5, R179, R181, R180, R183 ;  /* 0x0c0000b4b5b37389 */ /* 0x00006400000a00b7 */
[----:B01----:R-:W-:Y:S01]  /*5660*/  ENDCOLLECTIVE ;  /* 0x000000000000791b */ /* 0x003fe20003800000 */
.L_x_9938:
[----:B------:R-:W-:-:S05]  /*5670*/  FADD.FTZ R129, R126, R129 ;  /* 0x000000817e817221 */ /* 0x000fca0000010000 */
[----:B------:R-:W-:Y:S02]  /*5680*/  MOV R181, R129 ;  /* 0x0000008100b57202 */ /* 0x000fe40000000f00 */
[----:B------:R-:W-:-:S07]  /*5690*/  MOV R131, R179 ;  /* 0x000000b300837202 */ /* 0x000fce0000000f00 */
[----:B------:R-:W-:Y:S05]  /*56a0*/  WARPSYNC.COLLECTIVE R178, `(.L_x_9939) ;  /* 0x00000000b2087348 */ /* 0x000fea0003c00000 */
[----:B------:R0:W1:Y:S02]  /*56b0*/  SHFL.BFLY P5, R179, R181, R180, R183 ;  /* 0x0c0000b4b5b37389 */ /* 0x00006400000a00b7 */
[----:B01----:R-:W-:Y:S01]  /*56c0*/  ENDCOLLECTIVE ;  /* 0x000000000000791b */ /* 0x003fe20003800000 */
.L_x_9939:
[----:B------:R-:W-:Y:S01]  /*56d0*/  FADD.FTZ R131, R128, R131 ;  /* 0x0000008380837221 */ /* 0x000fe20000010000 */
[----:B------:R-:W-:-:S03]  /*56e0*/  HFMA2.MMA R180, -RZ, RZ, 0, 9.5367431640625e-07 ;  /* 0x00000010ffb47435 */ /* 0x000fc600000001ff */
[----:B------:R-:W-:Y:S01]  /*56f0*/  IMAD.MOV.U32 R181, RZ, RZ, R131 ;  /* 0x000000ffffb57224 */ /* 0x000fe200078e0083 */
[----:B------:R-:W-:-:S07]  /*5700*/  MOV R130, R179 ;  /* 0x000000b300827202 */ /* 0x000fce0000000f00 */
[----:B------:R-:W-:Y:S05]  /*5710*/  WARPSYNC.COLLECTIVE R178, `(.L_x_9940) ;  /* 0x00000000b2087348 */ /* 0x000fea0003c00000 */
[----:B------:R0:W1:Y:S02]  /*5720*/  SHFL.BFLY P5, R179, R181, R180, R183 ;  /* 0x0c0000b4b5b37389 */ /* 0x00006400000a00b7 */
[----:B01----:R-:W-:Y:S01]  /*5730*/  ENDCOLLECTIVE ;  /* 0x000000000000791b */ /* 0x003fe20003800000 */
.L_x_9940:
[----:B------:R-:W-:-:S05]  /*5740*/  FADD.FTZ R130, R129, R130 ;  /* 0x0000008281827221 */ /* 0x000fca0000010000 */
[----:B------:R-:W-:Y:S02]  /*5750*/  MOV R181, R130 ;  /* 0x0000008200b57202 */ /* 0x000fe40000000f00 */
[----:B------:R-:W-:-:S07]  /*5760*/  MOV R124, R179 ;  /* 0x000000b3007c7202 */ /* 0x000fce0000000f00 */
[----:B------:R-:W-:Y:S05]  /*5770*/  WARPSYNC.COLLECTIVE R178, `(.L_x_9941) ;  /* 0x00000000b2087348 */ /* 0x000fea0003c00000 */
[----:B------:R0:W1:Y:S02]  /*5780*/  SHFL.BFLY P5, R179, R181, R180, R183 ;  /* 0x0c0000b4b5b37389 */ /* 0x00006400000a00b7 */
[----:B01----:R-:W-:Y:S01]  /*5790*/  ENDCOLLECTIVE ;  /* 0x000000000000791b */ /* 0x003fe20003800000 */
.L_x_9941:
[----:B------:R-:W-:Y:S01]  /*57a0*/  MOV R125, R179 ;  /* 0x000000b3007d7202 */ /* 0x000fe20000000f00 */
[----:B------:R-:W-:Y:S06]  /*57b0*/  BRA `(.L_x_9942) ;  /* 0xffffffc800c47947 */ /* 0x000fec000383ffff */
.L_x_9943:
        /* <DEDUP_REMOVED lines=12> */
.L_x_11827:


//--------------------- .text._ZN10layer_norm22ln_bwd_finalize_kernelINS_22Kernel_traits_finalizeILj768E6__halfffffjLb0ELj1024ELj4ENS_18Kernel_traits_baseILj768ES2_ffffjLj1024EEEEELb0ELb1EEEvNS_9BwdParamsE --------------------------
	.section	.text._ZN10layer_norm22ln_bwd_finalize_kernelINS_22Kernel_traits_finalizeILj768E6__halfffffjLb0ELj1024ELj4ENS_18Kernel_traits_baseILj768ES2_ffffjLj1024EEEEELb0ELb1EEEvNS_9BwdParamsE,"ax",@progbits
	.align	128
        .global         _ZN10layer_norm22ln_bwd_finalize_kernelINS_22Kernel_traits_finalizeILj768E6__halfffffjLb0ELj1024ELj4ENS_18Kernel_traits_baseILj768ES2_ffffjLj1024EEEEELb0ELb1EEEvNS_9BwdParamsE
        .type           _ZN10layer_norm22ln_bwd_finalize_kernelINS_22Kernel_traits_finalizeILj768E6__halfffffjLb0ELj1024ELj4ENS_18Kernel_traits_baseILj768ES2_ffffjLj1024EEEEELb0ELb1EEEvNS_9BwdParamsE,@function
        .size           _ZN10layer_norm22ln_bwd_finalize_kernelINS_22Kernel_traits_finalizeILj768E6__halfffffjLb0ELj1024ELj4ENS_18Kernel_traits_baseILj768ES2_ffffjLj1024EEEEELb0ELb1EEEvNS_9BwdParamsE,(.L_x_11828 - _ZN10layer_norm22ln_bwd_finalize_kernelINS_22Kernel_traits_finalizeILj768E6__halfffffjLb0ELj1024ELj4ENS_18Kernel_traits_baseILj768ES2_ffffjLj1024EEEEELb0ELb1EEEvNS_9BwdParamsE)
        .other          _ZN10layer_norm22ln_bwd_finalize_kernelINS_22Kernel_traits_finalizeILj768E6__halfffffjLb0ELj1024ELj4ENS_18Kernel_traits_baseILj768ES2_ffffjLj1024EEEEELb0ELb1EEEvNS_9BwdParamsE,@"STO_CUDA_ENTRY STV_DEFAULT"
_ZN10layer_norm22ln_bwd_finalize_kernelINS_22Kernel_traits_finalizeILj768E6__halfffffjLb0ELj1024ELj4ENS_18Kernel_traits_baseILj768ES2_ffffjLj1024EEEEELb0ELb1EEEvNS_9BwdParamsE:
.text._ZN10layer_norm22ln_bwd_finalize_kernelINS_22Kernel_traits_finalizeILj768E6__halfffffjLb0ELj1024ELj4ENS_18Kernel_traits_baseILj768ES2_ffffjLj1024EEEEELb0ELb1EEEvNS_9BwdParamsE:
        /* <DEDUP_REMOVED lines=26> */
.L_x_9955:
        /* <DEDUP_REMOVED lines=31> */
.L_x_9948:
        /* <DEDUP_REMOVED lines=34> */
.L_x_9947:
[----:B------:R-:W-:Y:S05]  /*05b0*/  BSYNC B1 ;  /* 0x0000000000017941 */ /* 0x000fea0003800000 */
.L_x_9946:
        /* <DEDUP_REMOVED lines=25> */
.L_x_9950:
[----:B------:R-:W-:Y:S05]  /*0750*/  BSYNC B1 ;  /* 0x0000000000017941 */ /* 0x000fea0003800000 */
.L_x_9949:
        /* <DEDUP_REMOVED lines=12> */
.L_x_9945:
[----:B------:R-:W-:Y:S05]  /*0820*/  BSYNC B0 ;  /* 0x0000000000007941 */ /* 0x000fea0003800000 */
.L_x_9944:
        /* <DEDUP_REMOVED lines=29> */
.L_x_9966:
[----:B------:R-:W-:Y:S01]  /*0a00*/  @!P1 SHF.R.U32.HI R12, RZ, 0x3, R0 ;  /* 0x00000003ff0c9819 */ /* 0x000fe20000011600 */
[----:B----4-:R-:W-:Y:S01]  /*0a10*/  FADD.FTZ R14, R9, R14 ;  /* 0x0000000e090e7221 */ /* 0x010fe20000010000 */
[----:B---3--:R-:W-:Y:S02]  /*0a20*/  FADD.FTZ R11, R10, R11 ;  /* 0x0000000b0a0b7221 */ /* 0x008fe40000010000 */
[----:B------:R-:W-:-:S05]  /*0a30*/  @!P1 LOP3.LUT R12, R12, 0x1ffffffc, RZ, 0xc0, !PT ;  /* 0x1ffffffc0c0c9812 */ /* 0x000fca00078ec0ff */
[----:B------:R3:W-:Y:S04]  /*0a40*/  @!P1 STS [R12+UR4+0x2000], R14 ;  /* 0x0020000e0c009988 */ /* 0x0007e80008000804 */
[----:B------:R3:W-:Y:S02]  /*0a50*/  @!P1 STS [R12+UR4+0x2080], R11 ;  /* 0x0020800b0c009988 */ /* 0x0007e40008000804 */
.L_x_9951:
        /* <DEDUP_REMOVED lines=14> */
.L_x_9954:
[----:B------:R-:W-:Y:S05]  /*0b40*/  BSYNC B0 ;  /* 0x0000000000007941 */ /* 0x000fea0003800000 */
.L_x_9953:
[C---:B------:R-:W-:Y:S02]  /*0b50*/  ISETP.GT.U32.AND P1, PT, R3.reuse, -0x301, PT ;  /* 0xfffffcff0300780c */ /* 0x040fe40003f24070 */
[----:B------:R-:W-:Y:S02]  /*0b60*/  IADD3 R3, R3, 0x300, RZ ;  /* 0x0000030003037810 */ /* 0x000fe40007ffe0ff */
[----:B------:R-:W-:-:S09]  /*0b70*/  IADD3 R4, R4, 0x180, RZ ;  /* 0x0000018004047810 */ /* 0x000fd20007ffe0ff */
[----:B------:R-:W-:Y:S05]  /*0b80*/  @P1 BRA `(.L_x_9955) ;  /* 0xfffffff400841947 */ /* 0x000fea000383ffff */
[----:B------:R-:W-:Y:S05]  /*0b90*/  EXIT ;  /* 0x000000000000794d */ /* 0x000fea0003800000 */
.L_x_9952:
[----:B------:R-:W-:Y:S01]  /*0ba0*/  HFMA2.MMA R22, -RZ, RZ, 0, 1.847743988037109375e-06 ;  /* 0x0000001fff167435 */ /* 0x000fe200000001ff */
[----:B0--3--:R-:W-:Y:S01]  /*0bb0*/  MOV R20, R10 ;  /* 0x0000000a00147202 */ /* 0x009fe20000000f00 */
[----:B------:R-:W-:Y:S01]  /*0bc0*/  IMAD.MOV.U32 R19, RZ, RZ, 0x1 ;  /* 0x00000001ff137424 */ /* 0x000fe200078e00ff */
[----:B------:R-:W-:-:S08]  /*0bd0*/  MOV R17, 0xffffffff ;  /* 0xffffffff00117802 */ /* 0x000fd00000000f00 */
[----:B-12---:R-:W-:Y:S05]  /*0be0*/  WARPSYNC.COLLECTIVE R17, `(.L_x_9956) ;  /* 0x0000000011087348 */ /* 0x006fea0003c00000 */
[----:B------:R0:W3:Y:S02]  /*0bf0*/  SHFL.BFLY P2, R18, R20, R19, R22 ;  /* 0x0c00001314127389 */ /* 0x0000e40000040016 */
[----:B0123--:R-:W-:Y:S01]  /*0c00*/  ENDCOLLECTIVE ;  /* 0x000000000000791b */ /* 0x00ffe20003800000 */
.L_x_9956:
[----:B------:R-:W-:Y:S01]  /*0c10*/  HFMA2.MMA R19, -RZ, RZ, 0, 1.1920928955078125e-07 ;  /* 0x00000002ff137435 */ /* 0x000fe200000001ff */
[----:B------:R-:W-:-:S05]  /*0c20*/  MOV R11, R18 ;  /* 0x00000012000b7202 */ /* 0x000fca0000000f00 */
[----:B------:R-:W-:-:S04]  /*0c30*/  FADD.FTZ R11, R10, R11 ;  /* 0x0000000b0a0b7221 */ /* 0x000fc80000010000 */
[----:B------:R-:W-:-:S07]  /*0c40*/  IMAD.MOV.U32 R20, RZ, RZ, R11 ;  /* 0x000000ffff147224 */ /* 0x000fce00078e000b */
[----:B------:R-:W-:Y:S05]  /*0c50*/  WARPSYNC.COLLECTIVE R17, `(.L_x_9957) ;  /* 0x0000000011087348 */ /* 0x000fea0003c00000 */
[----:B------:R0:W1:Y:S02]  /*0c60*/  SHFL.BFLY P2, R18, R20, R19, R22 ;  /* 0x0c00001314127389 */ /* 0x0000640000040016 */
[----:B01----:R-:W-:Y:S01]  /*0c70*/  ENDCOLLECTIVE ;  /* 0x000000000000791b */ /* 0x003fe20003800000 */
.L_x_9957:
[----:B------:R-:W-:Y:S01]  /*0c80*/  IMAD.MOV.U32 R19, RZ, RZ, 0x4 ;  /* 0x00000004ff137424 */ /* 0x000fe200078e00ff */
[----:B------:R-:W-:-:S05]  /*0c90*/  MOV R12, R18 ;  /* 0x00000012000c7202 */ /* 0x000fca0000000f00 */
[----:B------:R-:W-:-:S05]  /*0ca0*/  FADD.FTZ R12, R11, R12 ;  /* 0x0000000c0b0c7221 */ /* 0x000fca0000010000 */
[----:B------:R-:W-:-:S07]  /*0cb0*/  MOV R20, R12 ;  /* 0x0000000c00147202 */ /* 0x000fce0000000f00 */
[----:B------:R-:W-:Y:S05]  /*0cc0*/  WARPSYNC.COLLECTIVE R17, `(.L_x_9958) ;  /* 0x0000000011087348 */ /* 0x000fea0003c00000 */
[----:B------:R0:W1:Y:S02]  /*0cd0*/  SHFL.BFLY P2, R18, R20, R19, R22 ;  /* 0x0c00001314127389 */ /* 0x0000640000040016 */
[----:B01----:R-:W-:Y:S01]  /*0ce0*/  ENDCOLLECTIVE ;  /* 0x000000000000791b */ /* 0x003fe20003800000 */
.L_x_9958:
[----:B------:R-:W-:Y:S01]  /*0cf0*/  HFMA2.MMA R19, -RZ, RZ, 0, 4.76837158203125e-07 ;  /* 0x00000008ff137435 */ /* 0x000fe200000001ff */
[----:B------:R-:W-:-:S05]  /*0d00*/  MOV R13, R18 ;  /* 0x00000012000d7202 */ /* 0x000fca0000000f00 */
[----:B------:R-:W-:-:S05]  /*0d10*/  FADD.FTZ R13, R12, R13 ;  /* 0x0000000d0c0d7221 */ /* 0x000fca0000010000 */
[----:B------:R-:W-:-:S07]  /*0d20*/  MOV R20, R13 ;  /* 0x0000000d00147202 */ /* 0x000fce0000000f00 */
[----:B------:R-:W-:Y:S05]  /*0d30*/  WARPSYNC.COLLECTIVE R17, `(.L_x_9959) ;  /* 0x0000000011087348 */ /* 0x000fea0003c00000 */
[----:B------:R0:W1:Y:S02]  /*0d40*/  SHFL.BFLY P2, R18, R20, R19, R22 ;  /* 0x0c00001314127389 */ /* 0x0000640000040016 */
[----:B01----:R-:W-:Y:S01]  /*0d50*/  ENDCOLLECTIVE ;  /* 0x000000000000791b */ /* 0x003fe20003800000 */
.L_x_9959:
[----:B------:R-:W-:Y:S01]  /*0d60*/  HFMA2.MMA R19, -RZ, RZ, 0, 9.5367431640625e-07 ;  /* 0x00000010ff137435 */ /* 0x000fe200000001ff */
[----:B------:R-:W-:-:S04]  /*0d70*/  IMAD.MOV.U32 R10, RZ, RZ, R18 ;  /* 0x000000ffff0a7224 */ /* 0x000fc800078e0012 */
[----:B------:R-:W-:-:S05]  /*0d80*/  FADD.FTZ R10, R13, R10 ;  /* 0x0000000a0d0a7221 */ /* 0x000fca0000010000 */
[----:B------:R-:W-:-:S07]  /*0d90*/  MOV R20, R10 ;  /* 0x0000000a00147202 */ /* 0x000fce0000000f00 */
[----:B------:R-:W-:Y:S05]  /*0da0*/  WARPSYNC.COLLECTIVE R17, `(.L_x_9960) ;  /* 0x0000000011087348 */ /* 0x000fea0003c00000 */
[----:B------:R0:W1:Y:S02]  /*0db0*/  SHFL.BFLY P2, R18, R20, R19, R22 ;  /* 0x0c00001314127389 */ /* 0x0000640000040016 */
[----:B01----:R-:W-:Y:S01]  /*0dc0*/  ENDCOLLECTIVE ;  /* 0x000000000000791b */ /* 0x003fe20003800000 */
.L_x_9960:
[----:B------:R-:W-:Y:S01]  /*0dd0*/  HFMA2.MMA R19, -RZ, RZ, 0, 5.9604644775390625e-08 ;  /* 0x00000001ff137435 */ /* 0x000fe200000001ff */
[----:B------:R-:W-:Y:S01]  /*0de0*/  IMAD.MOV.U32 R20, RZ, RZ, R9 ;  /* 0x000000ffff147224 */ /* 0x000fe200078e0009 */
[----:B------:R-:W-:-:S09]  /*0df0*/  MOV R11, R18 ;  /* 0x00000012000b7202 */ /* 0x000fd20000000f00 */
[----:B------:R-:W-:Y:S05]  /*0e00*/  WARPSYNC.COLLECTIVE R17, `(.L_x_9961) ;  /* 0x0000000011087348 */ /* 0x000fea0003c00000 */
[----:B------:R0:W1:Y:S02]  /*0e10*/  SHFL.BFLY P2, R18, R20, R19, R22 ;  /* 0x0c00001314127389 */ /* 0x0000640000040016 */
[----:B01----:R-:W-:Y:S01]  /*0e20*/  ENDCOLLECTIVE ;  /* 0x000000000000791b */ /* 0x003fe20003800000 */
.L_x_9961:
[----:B------:R-:W-:Y:S01]  /*0e30*/  HFMA2.MMA R19, -RZ, RZ, 0, 1.1920928955078125e-07 ;  /* 0x00000002ff137435 */ /* 0x000fe200000001ff */
[----:B------:R-:W-:-:S05]  /*0e40*/  MOV R12, R18 ;  /* 0x00000012000c7202 */ /* 0x000fca0000000f00 */
[----:B------:R-:W-:-:S05]  /*0e50*/  FADD.FTZ R14, R9, R12 ;  /* 0x0000000c090e7221 */ /* 0x000fca0000010000 */
[----:B------:R-:W-:-:S07]  /*0e60*/  MOV R20, R14 ;  /* 0x0000000e00147202 */ /* 0x000fce0000000f00 */
[----:B------:R-:W-:Y:S05]  /*0e70*/  WARPSYNC.COLLECTIVE R17, `(.L_x_9962) ;  /* 0x0000000011087348 */ /* 0x000fea0003c00000 */
[----:B------:R0:W1:Y:S02]  /*0e80*/  SHFL.BFLY P2, R18, R20, R19, R22 ;  /* 0x0c00001314127389 */ /* 0x0000640000040016 */
[----:B01----:R-:W-:Y:S01]  /*0e90*/  ENDCOLLECTIVE ;  /* 0x000000000000791b */ /* 0x003fe20003800000 */
.L_x_9962:
[----:B------:R-:W-:Y:S01]  /*0ea0*/  HFMA2.MMA R19, -RZ, RZ, 0, 2.384185791015625e-07 ;  /* 0x00000004ff137435 */ /* 0x000fe200000001ff */
[----:B------:R-:W-:-:S04]  /*0eb0*/  IMAD.MOV.U32 R13, RZ, RZ, R18 ;  /* 0x000000ffff0d7224 */ /* 0x000fc800078e0012 */
[----:B------:R-:W-:-:S05]  /*0ec0*/  FADD.FTZ R15, R14, R13 ;  /* 0x0000000d0e0f7221 */ /* 0x000fca0000010000 */
[----:B------:R-:W-:-:S07]  /*0ed0*/  MOV R20, R15 ;  /* 0x0000000f00147202 */ /* 0x000fce0000000f00 */
[----:B------:R-:W-:Y:S05]  /*0ee0*/  WARPSYNC.COLLECTIVE R17, `(.L_x_9963) ;  /* 0x0000000011087348 */ /* 0x000fea0003c00000 */
[----:B------:R0:W1:Y:S02]  /*0ef0*/  SHFL.BFLY P2, R18, R20, R19, R22 ;  /* 0x0c00001314127389 */ /* 0x0000640000040016 */
[----:B01----:R-:W-:Y:S01]  /*0f00*/  ENDCOLLECTIVE ;  /* 0x000000000000791b */ /* 0x003fe20003800000 */
.L_x_9963:
[----:B------:R-:W-:Y:S01]  /*0f10*/  IMAD.MOV.U32 R19, RZ, RZ, 0x8 ;  /* 0x00000008ff137424 */ /* 0x000fe200078e00ff */
[----:B------:R-:W-:-:S05]  /*0f20*/  MOV R16, R18 ;  /* 0x0000001200107202 */ /* 0x000fca0000000f00 */
[----:B------:R-:W-:-:S05]  /*0f30*/  FADD.FTZ R16, R15, R16 ;  /* 0x000000100f107221 */ /* 0x000fca0000010000 */
[----:B------:R-:W-:-:S07]  /*0f40*/  MOV R20, R16 ;  /* 0x0000001000147202 */ /* 0x000fce0000000f00 */
[----:B------:R-:W-:Y:S05]  /*0f50*/  WARPSYNC.COLLECTIVE R17, `(.L_x_9964) ;  /* 0x0000000011087348 */ /* 0x000fea0003c00000 */
[----:B------:R0:W1:Y:S02]  /*0f60*/  SHFL.BFLY P2, R18, R20, R19, R22 ;  /* 0x0c00001314127389 */ /* 0x0000640000040016 */
[----:B01----:R-:W-:Y:S01]  /*0f70*/  ENDCOLLECTIVE ;  /* 0x000000000000791b */ /* 0x003fe20003800000 */
.L_x_9964:
[----:B------:R-:W-:Y:S01]  /*0f80*/  HFMA2.MMA R19, -RZ, RZ, 0, 9.5367431640625e-07 ;  /* 0x00000010ff137435 */ /* 0x000fe200000001ff */
[----:B------:R-:W-:-:S05]  /*0f90*/  MOV R9, R18 ;  /* 0x0000001200097202 */ /* 0x000fca0000000f00 */
[----:B------:R-:W-:-:S05]  /*0fa0*/  FADD.FTZ R9, R16, R9 ;  /* 0x0000000910097221 */ /* 0x000fca0000010000 */
[----:B------:R-:W-:-:S07]  /*0fb0*/  MOV R20, R9 ;  /* 0x0000000900147202 */ /* 0x000fce0000000f00 */
[----:B------:R-:W-:Y:S05]  /*0fc0*/  WARPSYNC.COLLECTIVE R17, `(.L_x_9965) ;  /* 0x0000000011087348 */ /* 0x000fea0003c00000 */
[----:B------:R0:W1:Y:S02]  /*0fd0*/  SHFL.BFLY P2, R18, R20, R19, R22 ;  /* 0x0c00001314127389 */ /* 0x0000640000040016 */
[----:B01----:R-:W-:Y:S01]  /*0fe0*/  ENDCOLLECTIVE ;  /* 0x000000000000791b */ /* 0x003fe20003800000 */
.L_x_9965:
[----:B------:R-:W-:Y:S01]  /*0ff0*/  MOV R14, R18 ;  /* 0x00000012000e7202 */ /* 0x000fe20000000f00 */
[----:B------:R-:W-:Y:S06]  /*1000*/  BRA `(.L_x_9966) ;  /* 0xfffffff8007c7947 */ /* 0x000fec000383ffff */
.L_x_9967:
        /* <DEDUP_REMOVED lines=15> */
.L_x_11828:


//--------------------- .text._ZN10layer_norm13ln_bwd_kernelINS_13Kernel_traitsI6__halfffffjLj768ELj1ELj4ELj1ELj16ENS_18Kernel_traits_baseILj768ES2_ffffjLj128EEEEELb1ELb0ELb1ELb1EEEvNS_9BwdParamsE --------------------------
	.section	.text._ZN10layer_norm13ln_bwd_kernelINS_13Kernel_traitsI6__halfffffjLj768ELj1ELj4ELj1ELj16ENS_18Kernel_traits_baseILj768ES2_ffffjLj128EEEEELb1ELb0ELb1ELb1EEEvNS_9BwdParamsE,"ax",@progbits
	.align	128
        .global         _ZN10layer_norm13ln_bwd_kernelINS_13Kernel_traitsI6__halfffffjLj768ELj1ELj4ELj1ELj16ENS_18Kernel_traits_baseILj768ES2_ffffjLj128EEEEELb1ELb0ELb1ELb1EEEvNS_9BwdParamsE
        .type           _ZN10layer_norm13ln_bwd_kernelINS_13Kernel_traitsI6__halfffffjLj768ELj1ELj4ELj1ELj16ENS_18Kernel_traits_baseILj768ES2_ffffjLj128EEEEELb1ELb0ELb1ELb1EEEvNS_9BwdParamsE,@function
        .size           _ZN10layer_norm13ln_bwd_kernelINS_13Kernel_traitsI6__halfffffjLj768ELj1ELj4ELj1ELj16ENS_18Kernel_traits_baseILj768ES2_ffffjLj128EEEEELb1ELb0ELb1ELb1EEEvNS_9BwdParamsE,(.L_x_11829 - _ZN10layer_norm13ln_bwd_kernelINS_13Kernel_traitsI6__halfffffjLj768ELj1ELj4ELj1ELj16ENS_18Kernel_traits_baseILj768ES2_ffffjLj128EEEEELb1ELb0ELb1ELb1EEEvNS_9BwdParamsE)
        .other          _ZN10layer_norm13ln_bwd_kernelINS_13Kernel_traitsI6__halfffffjLj768ELj1ELj4ELj1ELj16ENS_18Kernel_traits_baseILj768ES2_ffffjLj128EEEEELb1ELb0ELb1ELb1EEEvNS_9BwdParamsE,@"STO_CUDA_ENTRY STV_DEFAULT"
_ZN10layer_norm13ln_bwd_kernelINS_13Kernel_traitsI6__halfffffjLj768ELj1ELj4ELj1ELj16ENS_18Kernel_traits_baseILj768ES2_ffffjLj128EEEEELb1ELb0ELb1ELb1EEEvNS_9BwdParamsE:
.text._ZN10layer_norm13ln_bwd_kernelINS_13Kernel_traitsI6__halfffffjLj768ELj1ELj4ELj1ELj16ENS_18Kernel_traits_baseILj768ES2_ffffjLj128EEEEELb1ELb0ELb1ELb1EEEvNS_9BwdParamsE:
        /* <DEDUP_REMOVED lines=37> */
.L_x_9969:
[----:B------:R-:W-:Y:S01]  /*0250*/  SHF.L.U32 R0, R160, 0x3, RZ ;  /* 0x00000003a0007819 */ /* 0x000fe200000006ff */
[----:B------:R-:W-:-:S03]  /*0260*/  ULDC.64 UR6, c[0x0][0x260] ;  /* 0x0000980000067ab9 */ /* 0x000fc60000000a00 */
        /* <DEDUP_REMOVED lines=35> */
[----:B------:R-:W-:-:S02]  /*04a0*/  SHF.R.U32.HI R22, RZ, 0x10, R7 ;  /* 0x00000010ff167819 */ /* 0x000fc40000011607 */
[----:B------:R-:W0:Y:S01]  /*04b0*/  LDC.U8 R7, c[0x0][0x2a0] ;  /* 0x0000a800ff077b82 */ /* 0x000e220000000000 */
[----:B------:R-:W-:Y:S01]  /*04c0*/  HADD2.F32 R27, -RZ, R6.H0_H0 ;  /* 0x20000006ff1b7230 */ /* 0x000fe20000004100 */
[----:B---3--:R-:W-:Y:S01]  /*04d0*/  SHF.R.U64 R20, R8, 0x10, R9 ;  /* 0x0000001008147819 */ /* 0x008fe20000001209 */
[----:B------:R-:W-:Y:S01]  /*04e0*/  HADD2.F32 R23, -RZ, R8.H0_H0 ;  /* 0x20000008ff177230 */ /* 0x000fe20000004100 */
[----:B----4-:R-:W-:Y:S01]  /*04f0*/  SHF.R.U64 R16, R10, 0x10, R11 ;  /* 0x000000100a107819 */ /* 0x010fe2000000120b */
[----:B------:R-:W-:Y:S01]  /*0500*/  HADD2.F32 R19, -RZ, R10.H0_H0 ;  /* 0x2000000aff137230 */ /* 0x000fe20000004100 */
[----:B------:R-:W-:Y:S02]  /*0510*/  SHF.R.U32.HI R18, RZ, 0x10, R9 ;  /* 0x00000010ff127819 */ /* 0x000fe40000011609 */
[--C-:B-----5:R-:W-:Y:S02]  /*0520*/  SHF.R.U64 R28, R4, 0x10, R5.reuse ;  /* 0x00000010041c7819 */ /* 0x120fe40000001205 */
[----:B------:R-:W-:-:S02]  /*0530*/  SHF.R.U32.HI R26, RZ, 0x10, R5 ;  /* 0x00000010ff1a7819 */ /* 0x000fc40000011605 */
[----:B------:R-:W-:Y:S02]  /*0540*/  SHF.R.U32.HI R14, RZ, 0x10, R11 ;  /* 0x00000010ff0e7819 */ /* 0x000fe4000001160b */
[--C-:B------:R-:W-:Y:S02]  /*0550*/  SHF.R.U64 R12, R32, 0x10, R33.reuse ;  /* 0x00000010200c7819 */ /* 0x100fe40000001221 */
[----:B------:R-:W-:Y:S02]  /*0560*/  SHF.R.U32.HI R10, RZ, 0x10, R33 ;  /* 0x00000010ff0a7819 */ /* 0x000fe40000011621 */
[--C-:B------:R-:W-:Y:S02]  /*0570*/  SHF.R.U64 R8, R34, 0x10, R35.reuse ;  /* 0x0000001022087819 */ /* 0x100fe40000001223 */
        /* <DEDUP_REMOVED lines=21> */
.L_x_10023:
        /* <DEDUP_REMOVED lines=26> */
[----:B-----5:R-:W-:Y:S01]  /*0870*/  ISETP.GE.AND P4, PT, R203, 0x1, PT ;  /* 0x00000001cb00780c */ /* 0x020fe20003f86270 */
[----:B------:R-:W0:Y:S01]  /*0880*/  LDC.64 R118, c[0x0][0x240] ;  /* 0x00009000ff767b82 */ /* 0x000e220000000a00 */
[----:B------:R-:W-:Y:S01]  /*0890*/  MOV R2, UR12 ;  /* 0x0000000c00027c02 */ /* 0x000fe20008000f00 */
[----:B------:R-:W-:Y:S01]  /*08a0*/  HFMA2.MMA R137, -RZ, RZ, 0, 0 ;  /* 0x00000000ff897435 */ /* 0x000fe200000001ff */
[----:B------:R-:W-:Y:S02]  /*08b0*/  MOV R0, UR13 ;  /* 0x0000000d00007c02 */ /* 0x000fe40008000f00 */
[----:B------:R-:W-:-:S04]  /*08c0*/  ISETP.NE.U32.AND P0, PT, R2, RZ, PT ;  /* 0x000000ff0200720c */ /* 0x000fc80003f05070 */
[----:B------:R-:W-:-:S03]  /*08d0*/  ISETP.NE.AND.EX P0, PT, R0, RZ, PT, P0 ;  /* 0x000000ff0000720c */ /* 0x000fc60003f05300 */
[----:B------:R-:W-:-:S05]  /*08e0*/  @P4 IADD3 R116, R203, -0x1, RZ ;  /* 0xffffffffcb744810 */ /* 0x000fca0007ffe0ff */
[----:B------:R-:W-:-:S05]  /*08f0*/  @P4 IMAD R116, R116, R205, RZ ;  /* 0x000000cd74744224 */ /* 0x000fca00078e02ff */
[----:B------:R-:W-:Y:S01]  /*0900*/  @P4 SHF.R.S32.HI R117, RZ, 0x1f, R116 ;  /* 0x0000001fff754819 */ /* 0x000fe20000011474 */
[----:B------:R-:W5:Y:S01]  /*0910*/  @P0 LDG.E.128 R52, desc[UR4][R178.64] ;  /* 0x00000004b2340981 */ /* 0x000f62000c1e1d00 */
[C---:B------:R-:W-:Y:S02]  /*0920*/  @P0 IADD3 R139, R4.reuse, 0xa0, RZ ;  /* 0x000000a0048b0810 */ /* 0x040fe40007ffe0ff */
[----:B------:R-:W-:Y:S01]  /*0930*/  @P4 LEA.HI R117, R117, R116, RZ, 0x2 ;  /* 0x0000007475754211 */ /* 0x000fe200078f10ff */
[----:B------:R-:W5:Y:S03]  /*0940*/  @P0 LDG.E.128 R48, desc[UR4][R176.64] ;  /* 0x00000004b0300981 */ /* 0x000f66000c1e1d00 */
[----:B------:R-:W-:Y:S01]  /*0950*/  @P4 LEA.HI.SX32 R137, R117, R180, 0x1e ;  /* 0x000000b475894211 */ /* 0x000fe200078ff2ff */
[----:B------:R-:W5:Y:S01]  /*0960*/  @P0 LDG.E.128 R44, desc[UR4][R174.64] ;  /* 0x00000004ae2c0981 */ /* 0x000f62000c1e1d00 */
[----:B------:R-:W-:-:S02]  /*0970*/  @P0 IADD3 R117, R4, 0x80, RZ ;  /* 0x0000008004750810 */ /* 0x000fc40007ffe0ff */
[C---:B------:R-:W-:Y:S01]  /*0980*/  IADD3 R143, R137.reuse, 0x20, RZ ;  /* 0x00000020898f7810 */ /* 0x040fe20007ffe0ff */
[C---:B0-----:R-:W-:Y:S01]  /*0990*/  IMAD.WIDE.U32 R184, R137.reuse, 0x4, R118 ;  /* 0x0000000489b87825 */ /* 0x041fe200078e0076 */
[----:B------:R-:W-:Y:S01]  /*09a0*/  IADD3 R141, R137, 0x40, RZ ;  /* 0x00000040898d7810 */ /* 0x000fe20007ffe0ff */
[----:B------:R-:W5:Y:S02]  /*09b0*/  @P0 LDG.E.128 R40, desc[UR4][R172.64] ;  /* 0x00000004ac280981 */ /* 0x000f64000c1e1d00 */
[--C-:B------:R-:W-:Y:S01]  /*09c0*/  @P0 IMAD.WIDE.U32 R116, R117, 0x10, R182.reuse ;  /* 0x0000001075740825 */ /* 0x100fe200078e00b6 */
[----:B------:R-:W-:Y:S01]  /*09d0*/  IADD3 R145, R137, 0x80, RZ ;  /* 0x0000008089917810 */ /* 0x000fe20007ffe0ff */
[----:B------:R-:W5:Y:S02]  /*09e0*/  LDG.E R184, desc[UR4][R184.64] ;  /* 0x00000004b8b87981 */ /* 0x000f64000c1e1900 */
[----:B------:R-:W-:Y:S01]  /*09f0*/  @P0 IMAD.WIDE.U32 R182, R139, 0x10, R182 ;  /* 0x000000108bb60825 */ /* 0x000fe200078e00b6 */
[C---:B------:R-:W-:Y:S01]  /*0a00*/  IADD3 R139, R137.reuse, 0x60, RZ ;  /* 0x00000060898b7810 */ /* 0x040fe20007ffe0ff */
[----:B------:R-:W5:Y:S01]  /*0a10*/  @P0 LDG.E.128 R36, desc[UR4][R116.64] ;  /* 0x0000000474240981 */ /* 0x000f62000c1e1d00 */
[----:B------:R-:W-:Y:S01]  /*0a20*/  IADD3 R147, R137, 0xa0, RZ ;  /* 0x000000a089937810 */ /* 0x000fe20007ffe0ff */
[----:B------:R-:W-:-:S02]  /*0a30*/  IMAD.WIDE.U32 R142, R143, 0x4, R118 ;  /* 0x000000048f8e7825 */ /* 0x000fc400078e0076 */
[----:B------:R-:W5:Y:S02]  /*0a40*/  @P0 LDG.E.128 R32, desc[UR4][R182.64] ;  /* 0x00000004b6200981 */ /* 0x000f64000c1e1d00 */
[--C-:B------:R-:W-:Y:S02]  /*0a50*/  IMAD.WIDE.U32 R140, R141, 0x4, R118.reuse ;  /* 0x000000048d8c7825 */ /* 0x100fe400078e0076 */
[----:B------:R-:W5:Y:S02]  /*0a60*/  LDG.E R171, desc[UR4][R142.64] ;  /* 0x000000048eab7981 */ /* 0x000f64000c1e1900 */
[--C-:B------:R-:W-:Y:S02]  /*0a70*/  IMAD.WIDE.U32 R138, R139, 0x4, R118.reuse ;  /* 0x000000048b8a7825 */ /* 0x100fe400078e0076 */
[----:B------:R0:W5:Y:S02]  /*0a80*/  LDG.E R169, desc[UR4][R140.64] ;  /* 0x000000048ca97981 */ /* 0x000164000c1e1900 */
[----:B------:R-:W-:-:S02]  /*0a90*/  IMAD.WIDE.U32 R136, R145, 0x4, R118 ;  /* 0x0000000491887825 */ /* 0x000fc400078e0076 */
[----:B------:R1:W5:Y:S02]  /*0aa0*/  LDG.E R164, desc[UR4][R138.64] ;  /* 0x000000048aa47981 */ /* 0x000364000c1e1900 */
[----:B------:R-:W-:Y:S02]  /*0ab0*/  IMAD.WIDE.U32 R118, R147, 0x4, R118 ;  /* 0x0000000493767825 */ /* 0x000fe400078e0076 */
[----:B------:R1:W5:Y:S04]  /*0ac0*/  LDG.E R162, desc[UR4][R136.64] ;  /* 0x0000000488a27981 */ /* 0x000368000c1e1900 */
[----:B------:R1:W5:Y:S01]  /*0ad0*/  LDG.E R161, desc[UR4][R118.64] ;  /* 0x0000000476a17981 */ /* 0x000362000c1e1900 */
[----:B0-----:R-:W-:Y:S01]  /*0ae0*/  HFMA2.MMA R140, -RZ, RZ, 0, 0 ;  /* 0x00000000ff8c7435 */ /* 0x001fe200000001ff */
[----:B------:R-:W-:Y:S01]  /*0af0*/  MOV R142, RZ ;  /* 0x000000ff008e7202 */ /* 0x000fe20000000f00 */
[----:B------:R-:W-:Y:S09]  /*0b00*/  BRA `(.L_x_9973) ;  /* 0x0000000c00e07947 */ /* 0x000ff20003800000 */
.L_x_9972:
        /* <DEDUP_REMOVED lines=8> */
[----:B------:R-:W-:-:S05]  /*0b90*/  LEA.HI.SX32 R155, R113, R180, 0x1e ;  /* 0x000000b4719b7211 */ /* 0x000fca00078ff2ff */
[----:B------:R-:W0:Y:S01]  /*0ba0*/  LDC.64 R164, c[0x0][0x240] ;  /* 0x00009000ffa47b82 */ /* 0x000e220000000a00 */
[----:B------:R3:W4:Y:S01]  /*0bb0*/  LDG.E R166, desc[UR4][R124.64] ;  /* 0x000000047ca67981 */ /* 0x000722000c1e1900 */
[----:B-1----:R-:W-:-:S04]  /*0bc0*/  IMAD.WIDE.U32 R116, R170, 0x10, R2 ;  /* 0x00000010aa747825 */ /* 0x002fc800078e0002 */
[--C-:B------:R-:W-:Y:S02]  /*0bd0*/  IMAD.WIDE.U32 R156, R4, 0x10, R2.reuse ;  /* 0x00000010049c7825 */ /* 0x100fe400078e0002 */
[----:B------:R-:W4:Y:S02]  /*0be0*/  LDG.E.128 R116, desc[UR4][R116.64] ;  /* 0x0000000474747981 */ /* 0x000f24000c1e1d00 */
[----:B---3--:R-:W-:Y:S02]  /*0bf0*/  IMAD.WIDE.U32 R124, R167, 0x10, R2 ;  /* 0x00000010a77c7825 */ /* 0x008fe400078e0002 */
[----:B------:R-:W3:Y:S02]  /*0c00*/  LDG.E.128 R156, desc[UR4][R156.64] ;  /* 0x000000049c9c7981 */ /* 0x000ee4000c1e1d00 */
[----:B--2---:R-:W-:Y:S02]  /*0c10*/  IMAD.WIDE.U32 R112, R155, 0x10, R152 ;  /* 0x000000109b707825 */ /* 0x004fe400078e0098 */
[----:B------:R-:W2:Y:S02]  /*0c20*/  LDG.E.128 R124, desc[UR4][R124.64] ;  /* 0x000000047c7c7981 */ /* 0x000ea4000c1e1d00 */
[----:B------:R-:W-:-:S02]  /*0c30*/  IMAD.WIDE.U32 R132, R163, 0x10, R2 ;  /* 0x00000010a3847825 */ /* 0x000fc400078e0002 */
[----:B------:R-:W2:Y:S01]  /*0c40*/  LDG.E.128 R112, desc[UR4][R112.64] ;  /* 0x0000000470707981 */ /* 0x000ea2000c1e1d00 */
[----:B------:R-:W-:-:S03]  /*0c50*/  IADD3 R121, R155, 0x20, RZ ;  /* 0x000000209b797810 */ /* 0x000fc60007ffe0ff */
[----:B------:R-:W2:Y:S02]  /*0c60*/  LDG.E.128 R132, desc[UR4][R132.64] ;  /* 0x0000000484847981 */ /* 0x000ea4000c1e1d00 */
[----:B------:R-:W-:Y:S01]  /*0c70*/  IMAD.WIDE.U32 R120, R121, 0x10, R152 ;  /* 0x0000001079787825 */ /* 0x000fe200078e0098 */
[----:B------:R-:W-:-:S05]  /*0c80*/  IADD3 R129, R155, 0x40, RZ ;  /* 0x000000409b817810 */ /* 0x000fca0007ffe0ff */
[----:B------:R-:W2:Y:S01]  /*0c90*/  LDG.E.128 R120, desc[UR4][R120.64] ;  /* 0x0000000478787981 */ /* 0x000ea2000c1e1d00 */
[----:B------:R-:W-:-:S06]  /*0ca0*/  IMAD.WIDE.U32 R128, R129, 0x10, R152 ;  /* 0x0000001081807825 */ /* 0x000fcc00078e0098 */
[----:B------:R-:W2:Y:S01]  /*0cb0*/  LDG.E.128 R128, desc[UR4][R128.64] ;  /* 0x0000000480807981 */ /* 0x000ea2000c1e1d00 */
[----:B------:R-:W-:-:S05]  /*0cc0*/  IADD3 R137, R155, 0x60, RZ ;  /* 0x000000609b897810 */ /* 0x000fca0007ffe0ff */
[----:B------:R-:W-:Y:S01]  /*0cd0*/  IMAD.WIDE.U32 R136, R137, 0x10, R152 ;  /* 0x0000001089887825 */ /* 0x000fe200078e0098 */
[----:B------:R-:W-:Y:S02]  /*0ce0*/  IADD3 R187, R4, 0x80, RZ ;  /* 0x0000008004bb7810 */ /* 0x000fe40007ffe0ff */
[----:B-----5:R-:W-:-:S03]  /*0cf0*/  ISETP.GE.AND P4, PT, R203, 0x1, PT ;  /* 0x00000001cb00780c */ /* 0x020fc60003f86270 */
[----:B------:R-:W2:Y:S01]  /*0d00*/  LDG.E.128 R136, desc[UR4][R136.64] ;  /* 0x0000000488887981 */ /* 0x000ea2000c1e1d00 */
[----:B------:R-:W-:Y:S01]  /*0d10*/  IADD3 R145, R155, 0x80, RZ ;  /* 0x000000809b917810 */ /* 0x000fe20007ffe0ff */
[----:B------:R-:W-:-:S04]  /*0d20*/  IMAD.WIDE.U32 R140, R187, 0x10, R2 ;  /* 0x00000010bb8c7825 */ /* 0x000fc800078e0002 */
[----:B------:R-:W-:Y:S02]  /*0d30*/  IMAD.WIDE.U32 R144, R145, 0x10, R152 ;  /* 0x0000001091907825 */ /* 0x000fe400078e0098 */
[----:B------:R-:W2:Y:S01]  /*0d40*/  LDG.E.128 R140, desc[UR4][R140.64] ;  /* 0x000000048c8c7981 */ /* 0x000ea2000c1e1d00 */
[----:B------:R-:W-:Y:S02]  /*0d50*/  IADD3 R189, R4, 0xa0, RZ ;  /* 0x000000a004bd7810 */ /* 0x000fe40007ffe0ff */
[----:B------:R-:W-:Y:S01]  /*0d60*/  @P4 IADD3 R0, R203, -0x1, RZ ;  /* 0xffffffffcb004810 */ /* 0x000fe20007ffe0ff */
[----:B------:R-:W2:Y:S02]  /*0d70*/  LDG.E.128 R144, desc[UR4][R144.64] ;  /* 0x0000000490907981 */ /* 0x000ea4000c1e1d00 */
[----:B------:R-:W-:Y:S01]  /*0d80*/  IMAD.WIDE.U32 R148, R189, 0x10, R2 ;  /* 0x00000010bd947825 */ /* 0x000fe200078e0002 */
[----:B------:R-:W-:-:S03]  /*0d90*/  IADD3 R3, R155, 0xa0, RZ ;  /* 0x000000a09b037810 */ /* 0x000fc60007ffe0ff */
[----:B------:R-:W-:Y:S02]  /*0da0*/  @P4 IMAD R154, R0, R205, RZ ;  /* 0x000000cd009a4224 */ /* 0x000fe400078e02ff */
[----:B------:R-:W-:Y:S01]  /*0db0*/  IMAD.WIDE.U32 R152, R3, 0x10, R152 ;  /* 0x0000001003987825 */ /* 0x000fe200078e0098 */
[----:B------:R-:W2:Y:S02]  /*0dc0*/  LDG.E.128 R148, desc[UR4][R148.64] ;  /* 0x0000000494947981 */ /* 0x000ea4000c1e1d00 */
[----:B------:R-:W-:-:S04]  /*0dd0*/  @P4 SHF.R.S32.HI R155, RZ, 0x1f, R154 ;  /* 0x0000001fff9b4819 */ /* 0x000fc8000001149a */
[----:B------:R-:W-:Y:S02]  /*0de0*/  @P4 LEA.HI R161, R155, R154, RZ, 0x2 ;  /* 0x0000009a9ba14211 */ /* 0x000fe400078f10ff */
[----:B------:R-:W2:Y:S01]  /*0df0*/  LDG.E.128 R152, desc[UR4][R152.64] ;  /* 0x0000000498987981 */ /* 0x000ea2000c1e1d00 */
[----:B------:R-:W-:Y:S02]  /*0e00*/  MOV R3, RZ ;  /* 0x000000ff00037202 */ /* 0x000fe40000000f00 */
[----:B------:R-:W-:-:S05]  /*0e10*/  @P4 LEA.HI.SX32 R3, R161, R180, 0x1e ;  /* 0x000000b4a1034211 */ /* 0x000fca00078ff2ff */
[----:B0-----:R-:W-:-:S06]  /*0e20*/  IMAD.WIDE.U32 R184, R3, 0x4, R164 ;  /* 0x0000000403b87825 */ /* 0x001fcc00078e00a4 */
[----:B------:R-:W5:Y:S01]  /*0e30*/  LDG.E R184, desc[UR4][R184.64] ;  /* 0x00000004b8b87981 */ /* 0x000f62000c1e1900 */
[----:B------:R-:W-:Y:S02]  /*0e40*/  MOV R2, UR12 ;  /* 0x0000000c00027c02 */ /* 0x000fe40008000f00 */
[----:B------:R-:W-:Y:S02]  /*0e50*/  MOV R0, UR13 ;  /* 0x0000000d00007c02 */ /* 0x000fe40008000f00 */
[----:B------:R-:W-:-:S04]  /*0e60*/  ISETP.NE.U32.AND P0, PT, R2, RZ, PT ;  /* 0x000000ff0200720c */ /* 0x000fc80003f05070 */
[----:B------:R-:W-:-:S13]  /*0e70*/  ISETP.NE.AND.EX P0, PT, R0, RZ, PT, P0 ;  /* 0x000000ff0000720c */ /* 0x000fda0003f05300 */
[--C-:B------:R-:W-:Y:S01]  /*0e80*/  @P0 IMAD.WIDE.U32 R186, R187, 0x10, R182.reuse ;  /* 0x00000010bbba0825 */ /* 0x100fe200078e00b6 */
[----:B------:R-:W5:Y:S03]  /*0e90*/  @P0 LDG.E.128 R52, desc[UR4][R178.64] ;  /* 0x00000004b2340981 */ /* 0x000f66000c1e1d00 */
[----:B------:R-:W-:Y:S01]  /*0ea0*/  @P0 IMAD.WIDE.U32 R188, R189, 0x10, R182 ;  /* 0x00000010bdbc0825 */ /* 0x000fe200078e00b6 */
[----:B------:R-:W-:Y:S01]  /*0eb0*/  IADD3 R183, R3, 0x20, RZ ;  /* 0x0000002003b77810 */ /* 0x000fe20007ffe0ff */
[----:B------:R-:W5:Y:S04]  /*0ec0*/  @P0 LDG.E.128 R48, desc[UR4][R176.64] ;  /* 0x00000004b0300981 */ /* 0x000f68000c1e1d00 */
[----:B------:R-:W-:Y:S01]  /*0ed0*/  IMAD.WIDE.U32 R182, R183, 0x4, R164 ;  /* 0x00000004b7b67825 */ /* 0x000fe200078e00a4 */
[----:B------:R-:W5:Y:S04]  /*0ee0*/  @P0 LDG.E.128 R44, desc[UR4][R174.64] ;  /* 0x00000004ae2c0981 */ /* 0x000f68000c1e1d00 */
[----:B------:R-:W5:Y:S04]  /*0ef0*/  @P0 LDG.E.128 R40, desc[UR4][R172.64] ;  /* 0x00000004ac280981 */ /* 0x000f68000c1e1d00 */
[----:B------:R-:W5:Y:S04]  /*0f00*/  @P0 LDG.E.128 R36, desc[UR4][R186.64] ;  /* 0x00000004ba240981 */ /* 0x000f68000c1e1d00 */
[----:B------:R-:W5:Y:S01]  /*0f10*/  @P0 LDG.E.128 R32, desc[UR4][R188.64] ;  /* 0x00000004bc200981 */ /* 0x000f62000c1e1d00 */
[----:B------:R-:W-:-:S03]  /*0f20*/  ISETP.NE.AND P0, PT, R7, RZ, PT ;  /* 0x000000ff0700720c */ /* 0x000fc60003f05270 */
[----:B------:R4:W5:Y:S01]  /*0f30*/  LDG.E R171, desc[UR4][R182.64] ;  /* 0x00000004b6ab7981 */ /* 0x000962000c1e1900 */
[C---:B------:R-:W-:Y:S02]  /*0f40*/  IADD3 R169, R3.reuse, 0x40, RZ ;  /* 0x0000004003a97810 */ /* 0x040fe40007ffe0ff */
[C---:B------:R-:W-:Y:S02]  /*0f50*/  IADD3 R191, R3.reuse, 0x60, RZ ;  /* 0x0000006003bf7810 */ /* 0x040fe40007ffe0ff */
[C---:B------:R-:W-:Y:S02]  /*0f60*/  IADD3 R193, R3.reuse, 0x80, RZ ;  /* 0x0000008003c17810 */ /* 0x040fe40007ffe0ff */
[----:B------:R-:W-:Y:S01]  /*0f70*/  IADD3 R195, R3, 0xa0, RZ ;  /* 0x000000a003c37810 */ /* 0x000fe20007ffe0ff */
[----:B------:R-:W-:-:S04]  /*0f80*/  IMAD.WIDE.U32 R168, R169, 0x4, R164 ;  /* 0x00000004a9a87825 */ /* 0x000fc800078e00a4 */
[--C-:B------:R-:W-:Y:S02]  /*0f90*/  IMAD.WIDE.U32 R190, R191, 0x4, R164.reuse ;  /* 0x00000004bfbe7825 */ /* 0x100fe400078e00a4 */
[----:B------:R0:W5:Y:S02]  /*0fa0*/  LDG.E R169, desc[UR4][R168.64] ;  /* 0x00000004a8a97981 */ /* 0x000164000c1e1900 */
[----:B------:R-:W-:-:S04]  /*0fb0*/  IMAD.WIDE.U32 R192, R193, 0x4, R164 ;  /* 0x00000004c1c07825 */ /* 0x000fc800078e00a4 */
[----:B------:R-:W-:Y:S01]  /*0fc0*/  IMAD.WIDE.U32 R194, R195, 0x4, R164 ;  /* 0x00000004c3c27825 */ /* 0x000fe200078e00a4 */
[----:B------:R-:W5:Y:S04]  /*0fd0*/  LDG.E R162, desc[UR4][R192.64] ;  /* 0x00000004c0a27981 */ /* 0x000f68000c1e1900 */
[----:B------:R1:W5:Y:S04]  /*0fe0*/  LDG.E R161, desc[UR4][R194.64] ;  /* 0x00000004c2a17981 */ /* 0x000368000c1e1900 */
[----:B------:R1:W5:Y:S01]  /*0ff0*/  LDG.E R164, desc[UR4][R190.64] ;  /* 0x00000004bea47981 */ /* 0x000362000c1e1900 */
[----:B----4-:R-:W-:-:S05]  /*1000*/  FSEL R182, R166, RZ, !P0 ;  /* 0x000000ffa6b67208 */ /* 0x010fca0004000000 */
[C---:B------:R-:W-:Y:S01]  /*1010*/  FADD.FTZ R116, -R182.reuse, R116 ;  /* 0x00000074b6747221 */ /* 0x040fe20000010100 */
[C---:B------:R-:W-:Y:S01]  /*1020*/  FADD.FTZ R118, -R182.reuse, R118 ;  /* 0x00000076b6767221 */ /* 0x040fe20000010100 */
[C---:B---3--:R-:W-:Y:S02]  /*1030*/  FADD.FTZ R156, -R182.reuse, R156 ;  /* 0x0000009cb69c7221 */ /* 0x048fe40000010100 */
[C---:B------:R-:W-:Y:S01]  /*1040*/  FMUL.FTZ R165, R5.reuse, R116 ;  /* 0x0000007405a57220 */ /* 0x040fe20000410000 */
[C---:B------:R-:W-:Y:S01]  /*1050*/  FADD.FTZ R166, -R182.reuse, R157 ;  /* 0x0000009db6a67221 */ /* 0x040fe20000010100 */
[C---:B------:R-:W-:Y:S01]  /*1060*/  FADD.FTZ R178, -R182.reuse, R159 ;  /* 0x0000009fb6b27221 */ /* 0x040fe20000010100 */
[C---:B--2---:R-:W-:Y:S01]  /*1070*/  FADD.FTZ R116, -R182.reuse, R125 ;  /* 0x0000007db6747221 */ /* 0x044fe20000010100 */
[C---:B------:R-:W-:Y:S01]  /*1080*/  FMUL.FTZ R3, R5.reuse, R156 ;  /* 0x0000009c05037220 */ /* 0x040fe20000410000 */
[C---:B------:R-:W-:Y:S01]  /*1090*/  FMUL.FTZ R159, R5.reuse, R118 ;  /* 0x00000076059f7220 */ /* 0x040fe20000410000 */
[C---:B------:R-:W-:Y:S01]  /*10a0*/  FADD.FTZ R118, -R182.reuse, R126 ;  /* 0x0000007eb6767221 */ /* 0x040fe20000010100 */
[----:B0-----:R-:W-:Y:S01]  /*10b0*/  FADD.FTZ R168, -R182, R158 ;  /* 0x0000009eb6a87221 */ /* 0x001fe20000010100 */
[C---:B------:R-:W-:Y:S01]  /*10c0*/  FMUL.FTZ R126, R5.reuse, R116 ;  /* 0x00000074057e7220 */ /* 0x040fe20000410000 */
[----:B------:R-:W-:Y:S01]  /*10d0*/  FMUL.FTZ R158, R5, R166 ;  /* 0x000000a6059e7220 */ /* 0x000fe20000410000 */
[----:B------:R-:W-:Y:S01]  /*10e0*/  FFMA.FTZ R108, R112, R3, R108 ;  /* 0x00000003706c7223 */ /* 0x000fe2000001006c */
[----:B------:R-:W-:Y:S01]  /*10f0*/  FADD.FTZ R104, R104, R112 ;  /* 0x0000007068687221 */ /* 0x000fe20000010000 */
[C---:B------:R-:W-:Y:S01]  /*1100*/  FADD.FTZ R116, -R182.reuse, R133 ;  /* 0x00000085b6747221 */ /* 0x040fe20000010100 */
[----:B------:R-:W-:Y:S01]  /*1110*/  FMUL.FTZ R112, R31, R112 ;  /* 0x000000701f707220 */ /* 0x000fe20000410000 */
[C---:B------:R-:W-:Y:S01]  /*1120*/  FMUL.FTZ R125, R5.reuse, R118 ;  /* 0x00000076057d7220 */ /* 0x040fe20000410000 */
[----:B------:R-:W-:Y:S01]  /*1130*/  FADD.FTZ R118, -R182, R134 ;  /* 0x00000086b6767221 */ /* 0x000fe20000010100 */
[----:B------:R-:W-:Y:S01]  /*1140*/  FMUL.FTZ R157, R5, R168 ;  /* 0x000000a8059d7220 */ /* 0x000fe20000410000 */
[----:B------:R-:W-:Y:S01]  /*1150*/  FFMA.FTZ R109, R113, R158, R109 ;  /* 0x0000009e716d7223 */ /* 0x000fe2000001006d */
[----:B------:R-:W-:Y:S01]  /*1160*/  FADD.FTZ R105, R105, R113 ;  /* 0x0000007169697221 */ /* 0x000fe20000010000 */
[----:B------:R-:W-:Y:S01]  /*1170*/  FMUL.FTZ R134, R5, R116 ;  /* 0x0000007405867220 */ /* 0x000fe20000410000 */
[----:B------:R-:W-:Y:S01]  /*1180*/  FMUL.FTZ R113, R28, R113 ;  /* 0x000000711c717220 */ /* 0x000fe20000410000 */
[----:B------:R-:W-:Y:S01]  /*1190*/  FADD.FTZ R168, -R182, R117 ;  /* 0x00000075b6a87221 */ /* 0x000fe20000010100 */
[----:B------:R-:W-:Y:S01]  /*11a0*/  FADD.FTZ R116, RZ, R112 ;  /* 0x00000070ff747221 */ /* 0x000fe20000010000 */
[----:B------:R-:W-:Y:S01]  /*11b0*/  FFMA.FTZ R117, R3, R112, RZ ;  /* 0x0000007003757223 */ /* 0x000fe200000100ff */
        /* <DEDUP_REMOVED lines=69> */
[----:B------:R-:W-:Y:S02]  /*1610*/  FADD.FTZ R119, R116, R181 ;  /* 0x000000b574777221 */ /* 0x000fe40000010000 */
[----:B------:R-:W-:Y:S01]  /*1620*/  FFMA.FTZ R116, R134, R181, R117 ;  /* 0x000000b586747223 */ /* 0x000fe20000010075 */
[----:B------:R-:W-:Y:S01]  /*1630*/  FMUL.FTZ R187, R14, R139 ;  /* 0x0000008b0ebb7220 */ /* 0x000fe20000410000 */
[----:B------:R-:W-:Y:S01]  /*1640*/  FADD.FTZ R118, R119, R188 ;  /* 0x000000bc77767221 */ /* 0x000fe20000010000 */
[----:B------:R-:W-:Y:S01]  /*1650*/  FMUL.FTZ R132, R5, R172 ;  /* 0x000000ac05847220 */ /* 0x000fe20000410000 */
[----:B------:R-:W-:Y:S01]  /*1660*/  FADD.FTZ R140, -R182, R140 ;  /* 0x0000008cb68c7221 */ /* 0x000fe20000010100 */
[----:B------:R-:W-:Y:S01]  /*1670*/  FFMA.FTZ R117, R133, R188, R116 ;  /* 0x000000bc85757223 */ /* 0x000fe20000010074 */
[----:B-1----:R-:W-:Y:S01]  /*1680*/  FMUL.FTZ R194, R15, R144 ;  /* 0x000000900fc27220 */ /* 0x002fe20000410000 */
        /* <DEDUP_REMOVED lines=17> */
[----:B------:R-:W-:Y:S01]  /*17a0*/  FADD.FTZ R148, -R182, R148 ;  /* 0x00000094b6947221 */ /* 0x000fe20000010100 */
        /* <DEDUP_REMOVED lines=12> */
[----:B------:R-:W-:Y:S01]  /*1870*/  FADD.FTZ R204, -R182, R151 ;  /* 0x00000097b6cc7221 */ /* 0x000fe20000010100 */
[----:B------:R-:W-:Y:S01]  /*1880*/  FMUL.FTZ R197, R5, R150 ;  /* 0x0000009605c57220 */ /* 0x000fe20000410000 */
        /* <DEDUP_REMOVED lines=32> */
.L_x_9973:
[----:B------:R-:W-:Y:S05]  /*1a90*/  BSYNC B1 ;  /* 0x0000000000017941 */ /* 0x000fea0003800000 */
.L_x_9971:
[----:B------:R-:W-:-:S03]  /*1aa0*/  UMOV UR6, 0xffffffff ;  /* 0xffffffff00067882 */ /* 0x000fc60000000000 */
[----:B------:R-:W-:Y:S05]  /*1ab0*/  BRA.DIV UR6, `(.L_x_9974) ;  /* 0x0000002a06547947 */ /* 0x000fea000b800000 */
[----:B------:R-:W0:Y:S04]  /*1ac0*/  SHFL.BFLY PT, R117, R142, 0x1, 0x1f ;  /* 0x0c201f008e757f89 */ /* 0x000e2800000e0000 */
[----:B-1----:R-:W1:Y:S01]  /*1ad0*/  SHFL.BFLY PT, R119, R140, 0x1, 0x1f ;  /* 0x0c201f008c777f89 */ /* 0x002e6200000e0000 */
        /* <DEDUP_REMOVED lines=16> */
.L_x_10035:
[----:B------:R-:W3:Y:S01]  /*1be0*/  LDC.64 R116, c[0x0][0x308] ;  /* 0x0000c200ff747b82 */ /* 0x000ee20000000a00 */
[----:B------:R-:W-:Y:S01]  /*1bf0*/  @P4 IADD3 R118, R203, -0x1, RZ ;  /* 0xffffffffcb764810 */ /* 0x000fe20007ffe0ff */
[----:B-1----:R-:W-:Y:S01]  /*1c00*/  FADD.FTZ R119, R136, R119 ;  /* 0x0000007788777221 */ /* 0x002fe20000010000 */
[----:B------:R-:W-:Y:S01]  /*1c10*/  @!P3 ISETP.NE.U32.AND P0, PT, R2, RZ, PT ;  /* 0x000000ff0200b20c */ /* 0x000fe20003f05070 */
[----:B--2---:R-:W-:Y:S01]  /*1c20*/  FADD.FTZ R141, R138, R141 ;  /* 0x0000008d8a8d7221 */ /* 0x004fe20000010000 */
[----:B------:R-:W-:Y:S01]  /*1c30*/  @!P3 ISETP.NE.U32.AND P1, PT, R2, RZ, PT ;  /* 0x000000ff0200b20c */ /* 0x000fe20003f25070 */
[----:B------:R-:W-:Y:S02]  /*1c40*/  @P4 IMAD R205, R118, R205, RZ ;  /* 0x000000cd76cd4224 */ /* 0x000fe400078e02ff */
[----:B------:R-:W-:Y:S01]  /*1c50*/  FMUL.FTZ R208, R119, UR8 ;  /* 0x0000000877d07c20 */ /* 0x000fe20008410000 */
[----:B0-----:R-:W0:Y:S01]  /*1c60*/  @P4 LDC.64 R136, c[0x0][0x298] ;  /* 0x0000a600ff884b82 */ /* 0x001e220000000a00 */
[----:B------:R-:W-:Y:S01]  /*1c70*/  @!P3 ISETP.NE.AND.EX P0, PT, R0, RZ, PT, P0 ;  /* 0x000000ff0000b20c */ /* 0x000fe20003f05300 */
[----:B------:R-:W-:Y:S01]  /*1c80*/  BSSY B1, `(.L_x_9975) ;  /* 0x000001d000017945 */ /* 0x000fe20003800000 */
[----:B------:R-:W-:Y:S01]  /*1c90*/  @!P3 ISETP.NE.U32.AND P2, PT, R2, RZ, PT ;  /* 0x000000ff0200b20c */ /* 0x000fe20003f45070 */
[----:B------:R-:W-:Y:S01]  /*1ca0*/  FMUL.FTZ R203, R141, UR8 ;  /* 0x000000088dcb7c20 */ /* 0x000fe20008410000 */
[----:B------:R-:W-:-:S02]  /*1cb0*/  @!P3 ISETP.NE.AND.EX P1, PT, R0, RZ, PT, P1 ;  /* 0x000000ff0000b20c */ /* 0x000fc40003f25310 */
[----:B-----5:R-:W-:Y:S01]  /*1cc0*/  @!P3 FSEL R210, R53, RZ, P0 ;  /* 0x000000ff35d2b208 */ /* 0x020fe20000000000 */
[----:B------:R-:W1:Y:S01]  /*1cd0*/  @P4 LDC.64 R118, c[0x0][0x298] ;  /* 0x0000a600ff764b82 */ /* 0x000e620000000a00 */
[----:B------:R-:W-:Y:S02]  /*1ce0*/  @!P3 ISETP.NE.U32.AND P0, PT, R2, RZ, PT ;  /* 0x000000ff0200b20c */ /* 0x000fe40003f05070 */
[----:B------:R-:W-:Y:S02]  /*1cf0*/  ISETP.NE.AND P6, PT, R7, RZ, PT ;  /* 0x000000ff0700720c */ /* 0x000fe40003fc5270 */
[----:B------:R-:W-:Y:S02]  /*1d00*/  @!P3 ISETP.NE.AND.EX P2, PT, R0, RZ, PT, P2 ;  /* 0x000000ff0000b20c */ /* 0x000fe40003f45320 */
[----:B------:R-:W-:Y:S01]  /*1d10*/  @!P3 FSEL R207, R52, RZ, P1 ;  /* 0x000000ff34cfb208 */ /* 0x000fe20000800000 */
[----:B------:R-:W2:Y:S01]  /*1d20*/  @P4 LDC.64 R178, c[0x0][0x298] ;  /* 0x0000a600ffb24b82 */ /* 0x000ea20000000a00 */
[----:B---3--:R-:W-:-:S02]  /*1d30*/  ISETP.NE.U32.AND P1, PT, R116, RZ, PT ;  /* 0x000000ff7400720c */ /* 0x008fc40003f25070 */
[----:B------:R-:W-:Y:S02]  /*1d40*/  @!P3 ISETP.NE.AND.EX P0, PT, R0, RZ, PT, P0 ;  /* 0x000000ff0000b20c */ /* 0x000fe40003f05300 */
[----:B------:R-:W-:Y:S02]  /*1d50*/  FSEL R208, R208, RZ, !P6 ;  /* 0x000000ffd0d07208 */ /* 0x000fe40007000000 */
[----:B------:R-:W-:Y:S01]  /*1d60*/  @!P3 FSEL R211, R54, RZ, P2 ;  /* 0x000000ff36d3b208 */ /* 0x000fe20001000000 */
[----:B------:R-:W3:Y:S01]  /*1d70*/  @P4 LDC.64 R182, c[0x0][0x298] ;  /* 0x0000a600ffb64b82 */ /* 0x000ee20000000a00 */
[C---:B------:R-:W-:Y:S02]  /*1d80*/  @P4 LOP3.LUT P5, RZ, R184.reuse, 0xff, RZ, 0xc0, !PT ;  /* 0x000000ffb8ff4812 */ /* 0x040fe400078ac0ff */
[C---:B------:R-:W-:Y:S02]  /*1d90*/  @P4 LOP3.LUT P6, RZ, R184.reuse, 0xff00, RZ, 0xc0, !PT ;  /* 0x0000ff00b8ff4812 */ /* 0x040fe400078cc0ff */
[----:B------:R-:W-:-:S02]  /*1da0*/  @P4 LOP3.LUT P2, RZ, R184, 0xff0000, RZ, 0xc0, !PT ;  /* 0x00ff0000b8ff4812 */ /* 0x000fc4000784c0ff */
[----:B------:R-:W-:Y:S02]  /*1db0*/  ISETP.NE.AND.EX P1, PT, R117, RZ, PT, P1 ;  /* 0x000000ff7500720c */ /* 0x000fe40003f25310 */
[----:B------:R-:W-:Y:S02]  /*1dc0*/  @P4 SHF.R.S32.HI R140, RZ, 0x1f, R205 ;  /* 0x0000001fff8c4819 */ /* 0x000fe400000114cd */
[----:B------:R-:W-:Y:S01]  /*1dd0*/  @!P3 FSEL R212, R55, RZ, P0 ;  /* 0x000000ff37d4b208 */ /* 0x000fe20000000000 */
[----:B01----:R-:W-:Y:S08]  /*1de0*/  @!P3 BRA `(.L_x_9976) ;  /* 0x000000000018b947 */ /* 0x003ff00003800000 */
[----:B------:R-:W-:Y:S01]  /*1df0*/  ISETP.NE.U32.AND P0, PT, R2, RZ, PT ;  /* 0x000000ff0200720c */ /* 0x000fe20003f05070 */
[----:B------:R-:W-:-:S03]  /*1e00*/  FFMA.FTZ R139, R3, R203, R208 ;  /* 0x000000cb038b7223 */ /* 0x000fc600000100d0 */
[----:B------:R-:W-:Y:S01]  /*1e10*/  ISETP.NE.AND.EX P0, PT, R0, RZ, PT, P0 ;  /* 0x000000ff0000720c */ /* 0x000fe20003f05300 */
[----:B------:R-:W-:-:S04]  /*1e20*/  FADD.FTZ R138, R112, -R139 ;  /* 0x8000008b708a7221 */ /* 0x000fc80000010000 */
[----:B------:R-:W-:-:S08]  /*1e30*/  FMUL.FTZ R207, R5, R138 ;  /* 0x0000008a05cf7220 */ /* 0x000fd00000410000 */
[----:B------:R-:W-:-:S07]  /*1e40*/  @P0 FADD.FTZ R207, R52, R207 ;  /* 0x000000cf34cf0221 */ /* 0x000fce0000010000 */
.L_x_9976:
[----:B------:R-:W-:Y:S05]  /*1e50*/  BSYNC B1 ;  /* 0x0000000000017941 */ /* 0x000fea0003800000 */
.L_x_9975:
        /* <DEDUP_REMOVED lines=9> */
.L_x_9978:
[----:B------:R-:W-:Y:S05]  /*1ef0*/  BSYNC B1 ;  /* 0x0000000000017941 */ /* 0x000fea0003800000 */
.L_x_9977:
        /* <DEDUP_REMOVED lines=8> */
.L_x_9980:
[----:B------:R-:W-:Y:S05]  /*1f80*/  BSYNC B1 ;  /* 0x0000000000017941 */ /* 0x000fea0003800000 */
.L_x_9979:
        /* <DEDUP_REMOVED lines=8> */
.L_x_9982:
[----:B------:R-:W-:Y:S05]  /*2010*/  BSYNC B1 ;  /* 0x0000000000017941 */ /* 0x000fea0003800000 */
.L_x_9981:
[----:B------:R-:W-:Y:S01]  /*2020*/  @P4 LOP3.LUT P0, RZ, R184, 0xff000000, RZ, 0xc0, !PT ;  /* 0xff000000b8ff4812 */ /* 0x000fe2000780c0ff */
[----:B------:R-:W-:Y:S01]  /*2030*/  @P4 FMUL.FTZ R209, R137, R136 ;  /* 0x0000008889d14220 */ /* 0x000fe20000410000 */
[----:B------:R-:W0:Y:S01]  /*2040*/  @P1 LDC.64 R184, c[0x0][0x308] ;  /* 0x0000c200ffb81b82 */ /* 0x000e220000000a00 */
[----:B------:R-:W-:Y:S01]  /*2050*/  @P4 LEA.HI R213, R140, R205, RZ, 0x2 ;  /* 0x000000cd8cd54211 */ /* 0x000fe200078f10ff */
[----:B------:R-:W-:Y:S01]  /*2060*/  @P4 FMUL.FTZ R119, R210, R119 ;  /* 0x00000077d2774220 */ /* 0x000fe20000410000 */
[----:B--2---:R-:W-:Y:S01]  /*2070*/  @P4 FMUL.FTZ R179, R211, R179 ;  /* 0x000000b3d3b34220 */ /* 0x004fe20000410000 */
[----:B---3--:R-:W-:Y:S01]  /*2080*/  @P4 FMUL.FTZ R183, R212, R183 ;  /* 0x000000b7d4b74220 */ /* 0x008fe20000410000 */
[----:B------:R-:W-:Y:S01]  /*2090*/  @P4 SEL R60, R209, RZ, P5 ;  /* 0x000000ffd13c4207 */ /* 0x000fe20002800000 */
[----:B------:R-:W-:Y:S01]  /*20a0*/  @P4 FMUL.FTZ R118, R119, R118 ;  /* 0x0000007677764220 */ /* 0x000fe20000410000 */
[----:B------:R-:W-:Y:S01]  /*20b0*/  ISETP.NE.U32.AND P5, PT, R116, RZ, PT ;  /* 0x000000ff7400720c */ /* 0x000fe20003fa5070 */
[----:B------:R-:W1:Y:S01]  /*20c0*/  @P4 LDC.64 R148, c[0x0][0x2f8] ;  /* 0x0000be00ff944b82 */ /* 0x000e620000000a00 */
[----:B------:R-:W-:Y:S01]  /*20d0*/  HFMA2.MMA R205, -RZ, RZ, 0, 0 ;  /* 0x00000000ffcd7435 */ /* 0x000fe200000001ff */
[----:B------:R-:W-:Y:S01]  /*20e0*/  @P4 FMUL.FTZ R178, R179, R178 ;  /* 0x000000b2b3b24220 */ /* 0x000fe20000410000 */
[----:B------:R-:W-:Y:S01]  /*20f0*/  @P4 SEL R61, R118, RZ, P6 ;  /* 0x000000ff763d4207 */ /* 0x000fe20003000000 */
[----:B------:R-:W-:Y:S01]  /*2100*/  @P4 FMUL.FTZ R182, R183, R182 ;  /* 0x000000b6b7b64220 */ /* 0x000fe20000410000 */
[----:B------:R-:W-:Y:S01]  /*2110*/  @!P3 ISETP.NE.U32.AND P6, PT, R2, RZ, PT ;  /* 0x000000ff0200b20c */ /* 0x000fe20003fc5070 */
[----:B------:R-:W-:Y:S01]  /*2120*/  BSSY B1, `(.L_x_9983) ;  /* 0x000001d000017945 */ /* 0x000fe20003800000 */
[----:B------:R-:W-:Y:S01]  /*2130*/  ISETP.NE.AND.EX P5, PT, R117, RZ, PT, P5 ;  /* 0x000000ff7500720c */ /* 0x000fe20003fa5350 */
[----:B------:R-:W2:Y:S01]  /*2140*/  @P4 LDC.64 R150, c[0x0][0x2f8] ;  /* 0x0000be00ff964b82 */ /* 0x000ea20000000a00 */
[----:B------:R-:W-:-:S02]  /*2150*/  @!P3 ISETP.NE.AND.EX P6, PT, R0, RZ, PT, P6 ;  /* 0x000000ff0000b20c */ /* 0x000fc40003fc5360 */
[----:B------:R-:W-:Y:S02]  /*2160*/  @P4 LEA.HI.SX32 R205, R213, R180, 0x1e ;  /* 0x000000b4d5cd4211 */ /* 0x000fe400078ff2ff */
[----:B------:R-:W-:Y:S02]  /*2170*/  @P4 SEL R62, R178, RZ, P2 ;  /* 0x000000ffb23e4207 */ /* 0x000fe40001000000 */
[----:B------:R-:W-:Y:S01]  /*2180*/  @P4 SEL R63, R182, RZ, P0 ;  /* 0x000000ffb63f4207 */ /* 0x000fe20000000000 */
[----:B------:R-:W3:Y:S01]  /*2190*/  @P4 LDC.64 R138, c[0x0][0x2f8] ;  /* 0x0000be00ff8a4b82 */ /* 0x000ee20000000a00 */
[----:B0-----:R-:W-:Y:S01]  /*21a0*/  @P1 IMAD.WIDE.U32 R184, R4, 0x10, R184 ;  /* 0x0000001004b81825 */ /* 0x001fe200078e00b8 */
[----:B------:R-:W-:Y:S02]  /*21b0*/  SEL R116, R207, R56, P5 ;  /* 0x00000038cf747207 */ /* 0x000fe40002800000 */
[----:B------:R-:W-:Y:S02]  /*21c0*/  SEL R117, R210, R57, P5 ;  /* 0x00000039d2757207 */ /* 0x000fe40002800000 */
[----:B------:R-:W-:-:S02]  /*21d0*/  @!P3 FSEL R179, R48, RZ, P6 ;  /* 0x000000ff30b3b208 */ /* 0x000fc40003000000 */
[----:B------:R-:W0:Y:S08]  /*21e0*/  @P4 LDC.64 R152, c[0x0][0x298] ;  /* 0x0000a600ff984b82 */ /* 0x000e300000000a00 */
[----:B------:R-:W4:Y:S08]  /*21f0*/  @P4 LDC.64 R154, c[0x0][0x298] ;  /* 0x0000a600ff9a4b82 */ /* 0x000f300000000a00 */
[----:B------:R-:W0:Y:S08]  /*2200*/  @P4 LDC.64 R172, c[0x0][0x298] ;  /* 0x0000a600ffac4b82 */ /* 0x000e300000000a00 */
[----:B------:R-:W0:Y:S08]  /*2210*/  @P4 LDC.64 R174, c[0x0][0x298] ;  /* 0x0000a600ffae4b82 */ /* 0x000e300000000a00 */
[----:B------:R-:W0:Y:S08]  /*2220*/  @P4 LDC.64 R140, c[0x0][0x298] ;  /* 0x0000a600ff8c4b82 */ /* 0x000e300000000a00 */
[----:B------:R-:W0:Y:S08]  /*2230*/  @P4 LDC.64 R142, c[0x0][0x298] ;  /* 0x0000a600ff8e4b82 */ /* 0x000e300000000a00 */
[----:B------:R-:W0:Y:S08]  /*2240*/  @P4 LDC.64 R144, c[0x0][0x298] ;  /* 0x0000a600ff904b82 */ /* 0x000e300000000a00 */
[----:B------:R-:W0:Y:S08]  /*2250*/  @P4 LDC.64 R146, c[0x0][0x298] ;  /* 0x0000a600ff924b82 */ /* 0x000e300000000a00 */
[----:B------:R-:W0:Y:S08]  /*2260*/  @P4 LDC.64 R136, c[0x0][0x298] ;  /* 0x0000a600ff884b82 */ /* 0x000e300000000a00 */
[----:B------:R-:W0:Y:S01]  /*2270*/  @P1 LDC.64 R176, c[0x0][0x308] ;  /* 0x0000c200ffb01b82 */ /* 0x000e220000000a00 */
[----:B-1234-:R-:W-:Y:S05]  /*2280*/  @!P3 BRA `(.L_x_9984) ;  /* 0x000000000018b947 */ /* 0x01efea0003800000 */
[----:B------:R-:W-:Y:S01]  /*2290*/  ISETP.NE.U32.AND P0, PT, R2, RZ, PT ;  /* 0x000000ff0200720c */ /* 0x000fe20003f05070 */
[----:B------:R-:W-:-:S03]  /*22a0*/  FFMA.FTZ R119, R165, R203, R208 ;  /* 0x000000cba5777223 */ /* 0x000fc600000100d0 */
[----:B------:R-:W-:Y:S01]  /*22b0*/  ISETP.NE.AND.EX P0, PT, R0, RZ, PT, P0 ;  /* 0x000000ff0000720c */ /* 0x000fe20003f05300 */
[----:B------:R-:W-:-:S04]  /*22c0*/  FADD.FTZ R118, R120, -R119 ;  /* 0x8000007778767221 */ /* 0x000fc80000010000 */
[----:B------:R-:W-:-:S08]  /*22d0*/  FMUL.FTZ R179, R5, R118 ;  /* 0x0000007605b37220 */ /* 0x000fd00000410000 */
[----:B------:R-:W-:-:S07]  /*22e0*/  @P0 FADD.FTZ R179, R48, R179 ;  /* 0x000000b330b30221 */ /* 0x000fce0000010000 */
.L_x_9984:
[----:B------:R-:W-:Y:S05]  /*22f0*/  BSYNC B1 ;  /* 0x0000000000017941 */ /* 0x000fea0003800000 */
.L_x_9983:
[----:B0-----:R-:W-:Y:S01]  /*2300*/  @P4 FMUL.FTZ R153, R179, R153 ;  /* 0x00000099b3994220 */ /* 0x001fe20000410000 */
[----:B------:R-:W-:Y:S01]  /*2310*/  SEL R118, R211, R58, P5 ;  /* 0x0000003ad3767207 */ /* 0x000fe20002800000 */
[----:B------:R-:W-:Y:S01]  /*2320*/  @P4 IMAD.WIDE.U32 R148, R205, 0x10, R148 ;  /* 0x00000010cd944825 */ /* 0x000fe200078e0094 */
[----:B------:R-:W-:-:S03]  /*2330*/  SEL R119, R212, R59, P5 ;  /* 0x0000003bd4777207 */ /* 0x000fc60002800000 */
[----:B------:R-:W-:Y:S01]  /*2340*/  @P4 FMUL.FTZ R152, R153, R152 ;  /* 0x0000009899984220 */ /* 0x000fe20000410000 */
[C---:B------:R-:W-:Y:S01]  /*2350*/  @P4 LOP3.LUT P0, RZ, R171.reuse, 0xff, RZ, 0xc0, !PT ;  /* 0x000000ffabff4812 */ /* 0x040fe2000780c0ff */
[----:B------:R-:W-:Y:S01]  /*2360*/  BSSY B1, `(.L_x_9985) ;  /* 0x0000013000017945 */ /* 0x000fe20003800000 */
[----:B------:R-:W-:Y:S01]  /*2370*/  @!P3 ISETP.NE.U32.AND P2, PT, R2, RZ, PT ;  /* 0x000000ff0200b20c */ /* 0x000fe20003f45070 */
[----:B------:R-:W-:Y:S01]  /*2380*/  @P1 STG.E.128 desc[UR4][R184.64], R116 ;  /* 0x00000074b8001986 */ /* 0x000fe2000c101d04 */
[----:B------:R-:W-:Y:S02]  /*2390*/  @P4 LOP3.LUT P6, RZ, R171, 0xff00, RZ, 0xc0, !PT ;  /* 0x0000ff00abff4812 */ /* 0x000fe400078cc0ff */
[----:B------:R-:W-:Y:S01]  /*23a0*/  @!P3 ISETP.NE.AND.EX P2, PT, R0, RZ, PT, P2 ;  /* 0x000000ff0000b20c */ /* 0x000fe20003f45320 */
[----:B------:R0:W-:Y:S02]  /*23b0*/  @P4 STG.E.128 desc[UR4][R148.64], R60 ;  /* 0x0000003c94004986 */ /* 0x0001e4000c101d04 */
[----:B0-----:R-:W-:-:S02]  /*23c0*/  @P4 SEL R60, R152, RZ, P0 ;  /* 0x000000ff983c4207 */ /* 0x001fc40000000000 */
[----:B------:R-:W-:Y:S02]  /*23d0*/  @!P3 ISETP.NE.U32.AND P0, PT, R2, RZ, PT ;  /* 0x000000ff0200b20c */ /* 0x000fe40003f05070 */
[----:B------:R-:W-:Y:S02]  /*23e0*/  @!P3 FSEL R152, R49, RZ, P2 ;  /* 0x000000ff3198b208 */ /* 0x000fe40001000000 */
[----:B------:R-:W-:Y:S02]  /*23f0*/  @!P3 ISETP.NE.AND.EX P0, PT, R0, RZ, PT, P0 ;  /* 0x000000ff0000b20c */ /* 0x000fe40003f05300 */
[----:B------:R-:W-:Y:S02]  /*2400*/  @!P3 ISETP.NE.U32.AND P2, PT, R2, RZ, PT ;  /* 0x000000ff0200b20c */ /* 0x000fe40003f45070 */
        /* <DEDUP_REMOVED lines=8> */
.L_x_9986:
[----:B------:R-:W-:Y:S05]  /*2490*/  BSYNC B1 ;  /* 0x0000000000017941 */ /* 0x000fea0003800000 */
.L_x_9985:
        /* <DEDUP_REMOVED lines=8> */
.L_x_9988:
[----:B------:R-:W-:Y:S05]  /*2520*/  BSYNC B1 ;  /* 0x0000000000017941 */ /* 0x000fea0003800000 */
.L_x_9987:
[----:B------:R-:W-:Y:S01]  /*2530*/  @P4 FMUL.FTZ R155, R152, R155 ;  /* 0x0000009b989b4220 */ /* 0x000fe20000410000 */
        /* <DEDUP_REMOVED lines=13> */
.L_x_9990:
[----:B------:R-:W-:Y:S05]  /*2610*/  BSYNC B1 ;  /* 0x0000000000017941 */ /* 0x000fea0003800000 */
.L_x_9989:
[----:B------:R-:W-:Y:S01]  /*2620*/  @P4 FMUL.FTZ R175, R148, R175 ;  /* 0x000000af94af4220 */ /* 0x000fe20000410000 */
[----:B------:R-:W-:Y:S01]  /*2630*/  @P4 SEL R61, R154, RZ, P6 ;  /* 0x000000ff9a3d4207 */ /* 0x000fe20003000000 */
[----:B------:R-:W-:Y:S01]  /*2640*/  @P4 FMUL.FTZ R172, R173, R172 ;  /* 0x000000acadac4220 */ /* 0x000fe20000410000 */
[----:B------:R-:W-:Y:S01]  /*2650*/  @!P3 ISETP.NE.U32.AND P6, PT, R2, RZ, PT ;  /* 0x000000ff0200b20c */ /* 0x000fe20003fc5070 */
[----:B------:R-:W-:Y:S01]  /*2660*/  @P4 FMUL.FTZ R174, R175, R174 ;  /* 0x000000aeafae4220 */ /* 0x000fe20000410000 */
[----:B------:R-:W-:Y:S01]  /*2670*/  @P4 IADD3 R117, R205, 0x20, RZ ;  /* 0x00000020cd754810 */ /* 0x000fe20007ffe0ff */
[----:B------:R-:W-:Y:S01]  /*2680*/  BSSY B1, `(.L_x_9991) ;  /* 0x0000011000017945 */ /* 0x000fe20003800000 */
[----:B------:R-:W-:Y:S01]  /*2690*/  @P4 LOP3.LUT P2, RZ, R171, 0xff000000, RZ, 0xc0, !PT ;  /* 0xff000000abff4812 */ /* 0x000fe2000784c0ff */
[----:B------:R-:W-:Y:S01]  /*26a0*/  @P1 IMAD.WIDE.U32 R176, R170, 0x10, R176 ;  /* 0x00000010aab01825 */ /* 0x000fe200078e00b0 */
[----:B------:R-:W-:Y:S02]  /*26b0*/  @!P3 ISETP.NE.AND.EX P6, PT, R0, RZ, PT, P6 ;  /* 0x000000ff0000b20c */ /* 0x000fe40003fc5360 */
[----:B------:R-:W-:Y:S01]  /*26c0*/  @P4 SEL R62, R172, RZ, P0 ;  /* 0x000000ffac3e4207 */ /* 0x000fe20000000000 */
[----:B------:R-:W-:Y:S01]  /*26d0*/  @P4 IMAD.WIDE.U32 R150, R117, 0x10, R150 ;  /* 0x0000001075964825 */ /* 0x000fe200078e0096 */
[----:B------:R-:W-:-:S02]  /*26e0*/  @P4 SEL R63, R174, RZ, P2 ;  /* 0x000000ffae3f4207 */ /* 0x000fc40001000000 */
        /* <DEDUP_REMOVED lines=10> */
.L_x_9992:
[----:B------:R-:W-:Y:S05]  /*2790*/  BSYNC B1 ;  /* 0x0000000000017941 */ /* 0x000fea0003800000 */
.L_x_9991:
[----:B------:R-:W-:Y:S01]  /*27a0*/  SEL R119, R148, R59, P5 ;  /* 0x0000003b94777207 */ /* 0x000fe20002800000 */
[----:B------:R-:W-:Y:S01]  /*27b0*/  @P4 FMUL.FTZ R141, R155, R141 ;  /* 0x0000008d9b8d4220 */ /* 0x000fe20000410000 */
[----:B------:R-:W0:Y:S01]  /*27c0*/  @P1 LDC.64 R148, c[0x0][0x308] ;  /* 0x0000c200ff941b82 */ /* 0x000e220000000a00 */
[----:B------:R-:W-:Y:S01]  /*27d0*/  SEL R118, R153, R58, P5 ;  /* 0x0000003a99767207 */ /* 0x000fe20002800000 */
[----:B------:R-:W-:Y:S01]  /*27e0*/  BSSY B1, `(.L_x_9993) ;  /* 0x0000015000017945 */ /* 0x000fe20003800000 */
[----:B------:R-:W-:Y:S01]  /*27f0*/  @P4 FMUL.FTZ R140, R141, R140 ;  /* 0x0000008c8d8c4220 */ /* 0x000fe20000410000 */
[C---:B------:R-:W-:Y:S02]  /*2800*/  @P4 LOP3.LUT P0, RZ, R169.reuse, 0xff, RZ, 0xc0, !PT ;  /* 0x000000ffa9ff4812 */ /* 0x040fe4000780c0ff */
[----:B------:R-:W-:Y:S01]  /*2810*/  @P1 STG.E.128 desc[UR4][R176.64], R116 ;  /* 0x00000074b0001986 */ /* 0x000fe2000c101d04 */
[----:B------:R-:W-:Y:S02]  /*2820*/  @!P3 ISETP.NE.U32.AND P2, PT, R2, RZ, PT ;  /* 0x000000ff0200b20c */ /* 0x000fe40003f45070 */
[----:B------:R-:W-:Y:S01]  /*2830*/  @P4 LOP3.LUT P6, RZ, R169, 0xff00, RZ, 0xc0, !PT ;  /* 0x0000ff00a9ff4812 */ /* 0x000fe200078cc0ff */
[----:B------:R1:W-:Y:S01]  /*2840*/  @P4 STG.E.128 desc[UR4][R150.64], R60 ;  /* 0x0000003c96004986 */ /* 0x0003e2000c101d04 */
[----:B------:R-:W-:-:S02]  /*2850*/  @!P3 ISETP.NE.AND.EX P2, PT, R0, RZ, PT, P2 ;  /* 0x000000ff0000b20c */ /* 0x000fc40003f45320 */
[----:B-1----:R-:W-:Y:S02]  /*2860*/  @P4 SEL R60, R140, RZ, P0 ;  /* 0x000000ff8c3c4207 */ /* 0x002fe40000000000 */
        /* <DEDUP_REMOVED lines=12> */
.L_x_9994:
[----:B------:R-:W-:Y:S05]  /*2930*/  BSYNC B1 ;  /* 0x0000000000017941 */ /* 0x000fea0003800000 */
.L_x_9993:
        /* <DEDUP_REMOVED lines=8> */
.L_x_9996:
[----:B------:R-:W-:Y:S05]  /*29c0*/  BSYNC B1 ;  /* 0x0000000000017941 */ /* 0x000fea0003800000 */
.L_x_9995:
        /* <DEDUP_REMOVED lines=14> */
.L_x_9998:
[----:B------:R-:W-:Y:S05]  /*2ab0*/  BSYNC B1 ;  /* 0x0000000000017941 */ /* 0x000fea0003800000 */
.L_x_9997:
[----:B------:R-:W-:Y:S01]  /*2ac0*/  @P4 SEL R61, R142, RZ, P6 ;  /* 0x000000ff8e3d4207 */ /* 0x000fe20003000000 */
[----:B------:R-:W-:Y:S01]  /*2ad0*/  @P4 FMUL.FTZ R147, R150, R147 ;  /* 0x0000009396934220 */ /* 0x000fe20000410000 */
[----:B------:R-:W-:Y:S01]  /*2ae0*/  @!P3 ISETP.NE.U32.AND P6, PT, R2, RZ, PT ;  /* 0x000000ff0200b20c */ /* 0x000fe20003fc5070 */
[----:B------:R-:W-:Y:S01]  /*2af0*/  @P4 FMUL.FTZ R144, R145, R144 ;  /* 0x0000009091904220 */ /* 0x000fe20000410000 */
[----:B------:R-:W-:Y:S01]  /*2b00*/  @P4 IADD3 R117, R205, 0x40, RZ ;  /* 0x00000040cd754810 */ /* 0x000fe20007ffe0ff */
[----:B------:R-:W-:Y:S01]  /*2b10*/  BSSY B1, `(.L_x_9999) ;  /* 0x0000013000017945 */ /* 0x000fe20003800000 */
[----:B------:R-:W-:Y:S01]  /*2b20*/  @!P3 ISETP.NE.AND.EX P6, PT, R0, RZ, PT, P6 ;  /* 0x000000ff0000b20c */ /* 0x000fe20003fc5360 */
[----:B------:R-:W-:Y:S01]  /*2b30*/  @P4 FMUL.FTZ R143, R147, R146 ;  /* 0x00000092938f4220 */ /* 0x000fe20000410000 */
[----:B------:R-:W-:Y:S01]  /*2b40*/  @P4 LOP3.LUT P2, RZ, R169, 0xff000000, RZ, 0xc0, !PT ;  /* 0xff000000a9ff4812 */ /* 0x000fe2000784c0ff */
[----:B------:R-:W-:Y:S01]  /*2b50*/  @P4 IMAD.WIDE.U32 R146, R117, 0x10, R138 ;  /* 0x0000001075924825 */ /* 0x000fe200078e008a */
[----:B------:R-:W-:-:S02]  /*2b60*/  @P4 SEL R62, R144, RZ, P0 ;  /* 0x000000ff903e4207 */ /* 0x000fc40000000000 */
[----:B------:R-:W-:Y:S01]  /*2b70*/  SEL R116, R155, R56, P5 ;  /* 0x000000389b747207 */ /* 0x000fe20002800000 */
[----:B0-----:R-:W-:Y:S01]  /*2b80*/  @P1 IMAD.WIDE.U32 R148, R167, 0x10, R148 ;  /* 0x00000010a7941825 */ /* 0x001fe200078e0094 */
        /* <DEDUP_REMOVED lines=11> */
.L_x_10000:
[----:B------:R-:W-:Y:S05]  /*2c40*/  BSYNC B1 ;  /* 0x0000000000017941 */ /* 0x000fea0003800000 */
.L_x_9999:
[----:B------:R-:W-:Y:S01]  /*2c50*/  @P4 FMUL.FTZ R137, R151, R137 ;  /* 0x0000008997894220 */ /* 0x000fe20000410000 */
[----:B------:R-:W-:Y:S01]  /*2c60*/  @P4 SEL R63, R143, RZ, P2 ;  /* 0x000000ff8f3f4207 */ /* 0x000fe20001000000 */
[----:B------:R0:W-:Y:S01]  /*2c70*/  @P1 STG.E.128 desc[UR4][R148.64], R116 ;  /* 0x0000007494001986 */ /* 0x0001e2000c101d04 */
[----:B------:R-:W-:Y:S01]  /*2c80*/  @P4 LOP3.LUT P6, RZ, R164, 0xff, RZ, 0xc0, !PT ;  /* 0x000000ffa4ff4812 */ /* 0x000fe200078cc0ff */
[----:B------:R-:W-:Y:S01]  /*2c90*/  @P4 FMUL.FTZ R136, R137, R136 ;  /* 0x0000008889884220 */ /* 0x000fe20000410000 */
[----:B------:R-:W1:Y:S01]  /*2ca0*/  @P4 LDC.64 R144, c[0x0][0x2f8] ;  /* 0x0000be00ff904b82 */ /* 0x000e620000000a00 */
[----:B------:R2:W-:Y:S01]  /*2cb0*/  @P4 STG.E.128 desc[UR4][R146.64], R60 ;  /* 0x0000003c92004986 */ /* 0x0005e2000c101d04 */
[C---:B------:R-:W-:Y:S01]  /*2cc0*/  @!P3 ISETP.NE.U32.AND P0, PT, R2.reuse, RZ, PT ;  /* 0x000000ff0200b20c */ /* 0x040fe20003f05070 */
[----:B------:R-:W-:Y:S01]  /*2cd0*/  BSSY B1, `(.L_x_10001) ;  /* 0x000001b000017945 */ /* 0x000fe20003800000 */
[----:B------:R-:W-:Y:S02]  /*2ce0*/  @!P3 ISETP.NE.U32.AND P2, PT, R2, RZ, PT ;  /* 0x000000ff0200b20c */ /* 0x000fe40003f45070 */
[----:B------:R-:W-:-:S02]  /*2cf0*/  @!P3 ISETP.NE.AND.EX P0, PT, R0, RZ, PT, P0 ;  /* 0x000000ff0000b20c */ /* 0x000fc40003f05300 */
[----:B------:R-:W3:Y:S01]  /*2d00*/  @P4 LDC.64 R142, c[0x0][0x298] ;  /* 0x0000a600ff8e4b82 */ /* 0x000ee20000000a00 */
[----:B------:R-:W-:Y:S02]  /*2d10*/  @!P3 ISETP.NE.AND.EX P2, PT, R0, RZ, PT, P2 ;  /* 0x000000ff0000b20c */ /* 0x000fe40003f45320 */
[----:B0-----:R-:W-:-:S05]  /*2d20*/  @!P3 FSEL R119, R42, RZ, P0 ;  /* 0x000000ff2a77b208 */ /* 0x001fca0000000000 */
[----:B------:R-:W0:Y:S01]  /*2d30*/  @P4 LDC.64 R138, c[0x0][0x298] ;  /* 0x0000a600ff8a4b82 */ /* 0x000e220000000a00 */
[----:B------:R-:W-:Y:S02]  /*2d40*/  @!P3 ISETP.NE.U32.AND P0, PT, R2, RZ, PT ;  /* 0x000000ff0200b20c */ /* 0x000fe40003f05070 */
[----:B--2---:R-:W-:Y:S02]  /*2d50*/  @P4 SEL R60, R136, RZ, P6 ;  /* 0x000000ff883c4207 */ /* 0x004fe40003000000 */
[----:B------:R-:W-:Y:S02]  /*2d60*/  @!P3 ISETP.NE.U32.AND P6, PT, R2, RZ, PT ;  /* 0x000000ff0200b20c */ /* 0x000fe40003fc5070 */
[C---:B------:R-:W-:Y:S01]  /*2d70*/  @!P3 ISETP.NE.AND.EX P0, PT, R0.reuse, RZ, PT, P0 ;  /* 0x000000ff0000b20c */ /* 0x040fe20003f05300 */
[----:B------:R-:W2:Y:S01]  /*2d80*/  @P4 LDC.64 R136, c[0x0][0x298] ;  /* 0x0000a600ff884b82 */ /* 0x000ea20000000a00 */
[----:B------:R-:W-:Y:S02]  /*2d90*/  @!P3 ISETP.NE.AND.EX P6, PT, R0, RZ, PT, P6 ;  /* 0x000000ff0000b20c */ /* 0x000fe40003fc5360 */
[----:B------:R-:W-:-:S02]  /*2da0*/  @!P3 FSEL R118, R41, RZ, P2 ;  /* 0x000000ff2976b208 */ /* 0x000fc40001000000 */
[----:B------:R-:W-:Y:S02]  /*2db0*/  @!P3 FSEL R148, R43, RZ, P6 ;  /* 0x000000ff2b94b208 */ /* 0x000fe40003000000 */
[C---:B------:R-:W-:Y:S01]  /*2dc0*/  @P4 LOP3.LUT P2, RZ, R164.reuse, 0xff00, RZ, 0xc0, !PT ;  /* 0x0000ff00a4ff4812 */ /* 0x040fe2000784c0ff */
[----:B------:R-:W4:Y:S01]  /*2dd0*/  @P4 LDC.64 R140, c[0x0][0x298] ;  /* 0x0000a600ff8c4b82 */ /* 0x000f220000000a00 */
[----:B------:R-:W-:Y:S02]  /*2de0*/  @P4 LOP3.LUT P6, RZ, R164, 0xff0000, RZ, 0xc0, !PT ;  /* 0x00ff0000a4ff4812 */ /* 0x000fe400078cc0ff */
        /* <DEDUP_REMOVED lines=9> */
.L_x_10002:
[----:B------:R-:W-:Y:S05]  /*2e80*/  BSYNC B1 ;  /* 0x0000000000017941 */ /* 0x000fea0003800000 */
.L_x_10001:
[----:B------:R-:W-:Y:S01]  /*2e90*/  BSSY B1, `(.L_x_10003) ;  /* 0x0000009000017945 */ /* 0x000fe20003800000 */
[----:B---3--:R-:W-:-:S03]  /*2ea0*/  @P4 FMUL.FTZ R143, R118, R143 ;  /* 0x0000008f768f4220 */ /* 0x008fc60000410000 */
[----:B------:R-:W-:Y:S05]  /*2eb0*/  @!P3 BRA `(.L_x_10004) ;  /* 0x000000000018b947 */ /* 0x000fea0003800000 */
[----:B------:R-:W-:Y:S01]  /*2ec0*/  ISETP.NE.U32.AND P0, PT, R2, RZ, PT ;  /* 0x000000ff0200720c */ /* 0x000fe20003f05070 */
[----:B------:R-:W-:-:S03]  /*2ed0*/  FFMA.FTZ R119, R133, R203, R208 ;  /* 0x000000cb85777223 */ /* 0x000fc600000100d0 */
[----:B------:R-:W-:Y:S01]  /*2ee0*/  ISETP.NE.AND.EX P0, PT, R0, RZ, PT, P0 ;  /* 0x000000ff0000720c */ /* 0x000fe20003f05300 */
[----:B------:R-:W-:-:S04]  /*2ef0*/  FADD.FTZ R146, R188, -R119 ;  /* 0x80000077bc927221 */ /* 0x000fc80000010000 */
[----:B------:R-:W-:-:S08]  /*2f00*/  FMUL.FTZ R119, R5, R146 ;  /* 0x0000009205777220 */ /* 0x000fd00000410000 */
[----:B------:R-:W-:-:S07]  /*2f10*/  @P0 FADD.FTZ R119, R42, R119 ;  /* 0x000000772a770221 */ /* 0x000fce0000010000 */
.L_x_10004:
[----:B------:R-:W-:Y:S05]  /*2f20*/  BSYNC B1 ;  /* 0x0000000000017941 */ /* 0x000fea0003800000 */
.L_x_10003:
        /* <DEDUP_REMOVED lines=8> */
.L_x_10006:
[----:B------:R-:W-:Y:S05]  /*2fb0*/  BSYNC B1 ;  /* 0x0000000000017941 */ /* 0x000fea0003800000 */
.L_x_10005:
        /* <DEDUP_REMOVED lines=8> */
.L_x_10008:
[----:B------:R-:W-:Y:S05]  /*3040*/  BSYNC B1 ;  /* 0x0000000000017941 */ /* 0x000fea0003800000 */
.L_x_10007:
[----:B------:R-:W-:Y:S01]  /*3050*/  @P4 FMUL.FTZ R146, R143, R142 ;  /* 0x0000008e8f924220 */ /* 0x000fe20000410000 */
[----:B--2---:R-:W-:Y:S01]  /*3060*/  @P4 FMUL.FTZ R137, R119, R137 ;  /* 0x0000008977894220 */ /* 0x004fe20000410000 */
[----:B0-----:R-:W-:Y:S01]  /*3070*/  @P4 FMUL.FTZ R139, R148, R139 ;  /* 0x0000008b948b4220 */ /* 0x001fe20000410000 */
[----:B------:R-:W-:Y:S01]  /*3080*/  @P1 IMAD.WIDE.U32 R142, R163, 0x10, R116 ;  /* 0x00000010a38e1825 */ /* 0x000fe200078e0074 */
[----:B------:R-:W-:-:S03]  /*3090*/  SEL R117, R118, R57, P5 ;  /* 0x0000003976757207 */ /* 0x000fc60002800000 */
[----:B------:R-:W-:Y:S01]  /*30a0*/  @P4 FMUL.FTZ R136, R137, R136 ;  /* 0x0000008889884220 */ /* 0x000fe20000410000 */
[----:B------:R-:W-:Y:S01]  /*30b0*/  SEL R118, R119, R58, P5 ;  /* 0x0000003a77767207 */ /* 0x000fe20002800000 */
[----:B----4-:R-:W-:Y:S01]  /*30c0*/  @P4 FMUL.FTZ R141, R149, R141 ;  /* 0x0000008d958d4220 */ /* 0x010fe20000410000 */
[----:B------:R-:W-:Y:S01]  /*30d0*/  SEL R116, R151, R56, P5 ;  /* 0x0000003897747207 */ /* 0x000fe20002800000 */
[----:B------:R-:W-:Y:S01]  /*30e0*/  @P4 FMUL.FTZ R138, R139, R138 ;  /* 0x0000008a8b8a4220 */ /* 0x000fe20000410000 */
[----:B------:R-:W-:Y:S01]  /*30f0*/  SEL R119, R148, R59, P5 ;  /* 0x0000003b94777207 */ /* 0x000fe20002800000 */
[----:B------:R-:W-:Y:S01]  /*3100*/  @P4 FMUL.FTZ R148, R141, R140 ;  /* 0x0000008c8d944220 */ /* 0x000fe20000410000 */
[----:B------:R-:W-:Y:S01]  /*3110*/  @P4 IADD3 R147, R205, 0x60, RZ ;  /* 0x00000060cd934810 */ /* 0x000fe20007ffe0ff */
[----:B------:R-:W0:Y:S01]  /*3120*/  @P4 LDC.64 R140, c[0x0][0x298] ;  /* 0x0000a600ff8c4b82 */ /* 0x000e220000000a00 */
[----:B------:R-:W-:Y:S01]  /*3130*/  @P4 LOP3.LUT P0, RZ, R164, 0xff000000, RZ, 0xc0, !PT ;  /* 0xff000000a4ff4812 */ /* 0x000fe2000780c0ff */
[----:B------:R2:W-:Y:S01]  /*3140*/  @P1 STG.E.128 desc[UR4][R142.64], R116 ;  /* 0x000000748e001986 */ /* 0x0005e2000c101d04 */
[----:B------:R-:W-:Y:S01]  /*3150*/  @P4 SEL R61, R146, RZ, P2 ;  /* 0x000000ff923d4207 */ /* 0x000fe20001000000 */
[----:B-1----:R-:W-:Y:S01]  /*3160*/  @P4 IMAD.WIDE.U32 R144, R147, 0x10, R144 ;  /* 0x0000001093904825 */ /* 0x002fe200078e0090 */
[----:B------:R-:W-:Y:S01]  /*3170*/  @P4 SEL R62, R136, RZ, P6 ;  /* 0x000000ff883e4207 */ /* 0x000fe20003000000 */
[----:B------:R-:W-:Y:S01]  /*3180*/  BSSY B1, `(.L_x_10009) ;  /* 0x000001b000017945 */ /* 0x000fe20003800000 */
[----:B------:R-:W-:Y:S01]  /*3190*/  @P4 SEL R63, R138, RZ, P0 ;  /* 0x000000ff8a3f4207 */ /* 0x000fe20000000000 */
[----:B------:R-:W1:Y:S01]  /*31a0*/  @P4 LDC.64 R146, c[0x0][0x2f8] ;  /* 0x0000be00ff924b82 */ /* 0x000e620000000a00 */
[----:B------:R-:W-:-:S02]  /*31b0*/  @!P3 ISETP.NE.U32.AND P0, PT, R2, RZ, PT ;  /* 0x000000ff0200b20c */ /* 0x000fc40003f05070 */
[----:B------:R-:W-:Y:S01]  /*31c0*/  @!P3 ISETP.NE.U32.AND P2, PT, R2, RZ, PT ;  /* 0x000000ff0200b20c */ /* 0x000fe20003f45070 */
[----:B------:R3:W-:Y:S01]  /*31d0*/  @P4 STG.E.128 desc[UR4][R144.64], R60 ;  /* 0x0000003c90004986 */ /* 0x0007e2000c101d04 */
[----:B------:R-:W-:Y:S02]  /*31e0*/  @!P3 ISETP.NE.AND.EX P0, PT, R0, RZ, PT, P0 ;  /* 0x000000ff0000b20c */ /* 0x000fe40003f05300 */
[----:B------:R-:W-:Y:S01]  /*31f0*/  @P4 LOP3.LUT P6, RZ, R162, 0xff, RZ, 0xc0, !PT ;  /* 0x000000ffa2ff4812 */ /* 0x000fe200078cc0ff */
[----:B------:R-:W4:Y:S01]  /*3200*/  @P4 LDC.64 R136, c[0x0][0x298] ;  /* 0x0000a600ff884b82 */ /* 0x000f220000000a00 */
[----:B------:R-:W-:Y:S02]  /*3210*/  @!P3 ISETP.NE.AND.EX P2, PT, R0, RZ, PT, P2 ;  /* 0x000000ff0000b20c */ /* 0x000fe40003f45320 */
[----:B--2---:R-:W-:Y:S02]  /*3220*/  @!P3 FSEL R118, R37, RZ, P0 ;  /* 0x000000ff2576b208 */ /* 0x004fe40000000000 */
[----:B------:R-:W-:-:S03]  /*3230*/  @!P3 ISETP.NE.U32.AND P0, PT, R2, RZ, PT ;  /* 0x000000ff0200b20c */ /* 0x000fc60003f05070 */
[----:B------:R-:W2:Y:S01]  /*3240*/  @P4 LDC.64 R138, c[0x0][0x298] ;  /* 0x0000a600ff8a4b82 */ /* 0x000ea20000000a00 */
[----:B------:R-:W-:Y:S02]  /*3250*/  @!P3 FSEL R119, R38, RZ, P2 ;  /* 0x000000ff2677b208 */ /* 0x000fe40001000000 */
[----:B------:R-:W-:Y:S02]  /*3260*/  @!P3 ISETP.NE.AND.EX P0, PT, R0, RZ, PT, P0 ;  /* 0x000000ff0000b20c */ /* 0x000fe40003f05300 */
[----:B------:R-:W-:Y:S02]  /*3270*/  @P4 LOP3.LUT P2, RZ, R162, 0xff0000, RZ, 0xc0, !PT ;  /* 0x00ff0000a2ff4812 */ /* 0x000fe4000784c0ff */
[----:B---3--:R-:W-:Y:S01]  /*3280*/  @P4 SEL R60, R148, RZ, P6 ;  /* 0x000000ff943c4207 */ /* 0x008fe20003000000 */
[----:B------:R-:W3:Y:S01]  /*3290*/  @P1 LDC.64 R116, c[0x0][0x308] ;  /* 0x0000c200ff741b82 */ /* 0x000ee20000000a00 */
        /* <DEDUP_REMOVED lines=9> */
.L_x_10010:
[----:B------:R-:W-:Y:S05]  /*3330*/  BSYNC B1 ;  /* 0x0000000000017941 */ /* 0x000fea0003800000 */
.L_x_10009:
        /* <DEDUP_REMOVED lines=8> */
.L_x_10012:
[----:B------:R-:W-:Y:S05]  /*33c0*/  BSYNC B1 ;  /* 0x0000000000017941 */ /* 0x000fea0003800000 */
.L_x_10011:
        /* <DEDUP_REMOVED lines=8> */
.L_x_10014:
[----:B------:R-:W-:Y:S05]  /*3450*/  BSYNC B1 ;  /* 0x0000000000017941 */ /* 0x000fea0003800000 */
.L_x_10013:
[----:B------:R-:W-:Y:S01]  /*3460*/  @P1 IADD3 R143, R4, 0x80, RZ ;  /* 0x00000080048f1810 */ /* 0x000fe20007ffe0ff */
[----:B----4-:R-:W-:Y:S01]  /*3470*/  @P4 FMUL.FTZ R137, R118, R137 ;  /* 0x0000008976894220 */ /* 0x010fe20000410000 */
[----:B--2---:R-:W-:Y:S01]  /*3480*/  @P4 FMUL.FTZ R139, R119, R139 ;  /* 0x0000008b778b4220 */ /* 0x004fe20000410000 */
[----:B0-----:R-:W-:Y:S01]  /*3490*/  @P4 FMUL.FTZ R141, R148, R141 ;  /* 0x0000008d948d4220 */ /* 0x001fe20000410000 */
[----:B------:R-:W-:Y:S01]  /*34a0*/  @P4 IADD3 R145, R205, 0x80, RZ ;  /* 0x00000080cd914810 */ /* 0x000fe20007ffe0ff */
[----:B------:R-:W-:Y:S01]  /*34b0*/  @P4 FMUL.FTZ R136, R137, R136 ;  /* 0x0000008889884220 */ /* 0x000fe20000410000 */
[----:B------:R-:W-:Y:S01]  /*34c0*/  @P4 FMUL.FTZ R138, R139, R138 ;  /* 0x0000008a8b8a4220 */ /* 0x000fe20000410000 */
[----:B------:R-:W-:Y:S01]  /*34d0*/  @P4 FMUL.FTZ R140, R141, R140 ;  /* 0x0000008c8d8c4220 */ /* 0x000fe20000410000 */
[----:B------:R-:W-:Y:S01]  /*34e0*/  @P4 LOP3.LUT P0, RZ, R162, 0xff000000, RZ, 0xc0, !PT ;  /* 0xff000000a2ff4812 */ /* 0x000fe2000780c0ff */
[----:B---3--:R-:W-:Y:S01]  /*34f0*/  @P1 IMAD.WIDE.U32 R142, R143, 0x10, R116 ;  /* 0x000000108f8e1825 */ /* 0x008fe200078e0074 */
[----:B------:R-:W-:Y:S01]  /*3500*/  SEL R117, R118, R57, P5 ;  /* 0x0000003976757207 */ /* 0x000fe20002800000 */
[----:B------:R-:W-:Y:S01]  /*3510*/  BSSY B1, `(.L_x_10015) ;  /* 0x000001b000017945 */ /* 0x000fe20003800000 */
[----:B------:R-:W-:Y:S01]  /*3520*/  SEL R118, R119, R58, P5 ;  /* 0x0000003a77767207 */ /* 0x000fe20002800000 */
[----:B-1----:R-:W-:Y:S01]  /*3530*/  @P4 IMAD.WIDE.U32 R146, R145, 0x10, R146 ;  /* 0x0000001091924825 */ /* 0x002fe200078e0092 */
[----:B------:R-:W-:-:S02]  /*3540*/  SEL R116, R149, R56, P5 ;  /* 0x0000003895747207 */ /* 0x000fc40002800000 */
[----:B------:R-:W-:Y:S02]  /*3550*/  SEL R119, R148, R59, P5 ;  /* 0x0000003b94777207 */ /* 0x000fe40002800000 */
[----:B------:R-:W-:Y:S02]  /*3560*/  @P4 SEL R61, R136, RZ, P6 ;  /* 0x000000ff883d4207 */ /* 0x000fe40003000000 */
[----:B------:R-:W-:Y:S01]  /*3570*/  @P4 SEL R62, R138, RZ, P2 ;  /* 0x000000ff8a3e4207 */ /* 0x000fe20001000000 */
[----:B------:R0:W-:Y:S01]  /*3580*/  @P1 STG.E.128 desc[UR4][R142.64], R116 ;  /* 0x000000748e001986 */ /* 0x0001e2000c101d04 */
[----:B------:R-:W-:Y:S01]  /*3590*/  @P4 SEL R63, R140, RZ, P0 ;  /* 0x000000ff8c3f4207 */ /* 0x000fe20000000000 */
[----:B------:R-:W1:Y:S01]  /*35a0*/  @P4 LDC.64 R136, c[0x0][0x298] ;  /* 0x0000a600ff884b82 */ /* 0x000e620000000a00 */
[C---:B------:R-:W-:Y:S02]  /*35b0*/  @!P3 ISETP.NE.U32.AND P2, PT, R2.reuse, RZ, PT ;  /* 0x000000ff0200b20c */ /* 0x040fe40003f45070 */
[C---:B------:R-:W-:Y:S01]  /*35c0*/  @!P3 ISETP.NE.U32.AND P0, PT, R2.reuse, RZ, PT ;  /* 0x000000ff0200b20c */ /* 0x040fe20003f05070 */
[----:B------:R2:W-:Y:S01]  /*35d0*/  @P4 STG.E.128 desc[UR4][R146.64], R60 ;  /* 0x0000003c92004986 */ /* 0x0005e2000c101d04 */
[----:B------:R-:W-:-:S02]  /*35e0*/  @!P3 ISETP.NE.U32.AND P6, PT, R2, RZ, PT ;  /* 0x000000ff0200b20c */ /* 0x000fc40003fc5070 */
[C---:B------:R-:W-:Y:S01]  /*35f0*/  @!P3 ISETP.NE.AND.EX P2, PT, R0.reuse, RZ, PT, P2 ;  /* 0x000000ff0000b20c */ /* 0x040fe20003f45320 */
[----:B------:R-:W3:Y:S01]  /*3600*/  @P4 LDC.64 R138, c[0x0][0x298] ;  /* 0x0000a600ff8a4b82 */ /* 0x000ee20000000a00 */
[C---:B------:R-:W-:Y:S02]  /*3610*/  @!P3 ISETP.NE.AND.EX P0, PT, R0.reuse, RZ, PT, P0 ;  /* 0x000000ff0000b20c */ /* 0x040fe40003f05300 */
[----:B------:R-:W-:-:S05]  /*3620*/  @!P3 ISETP.NE.AND.EX P6, PT, R0, RZ, PT, P6 ;  /* 0x000000ff0000b20c */ /* 0x000fca0003fc5360 */
[----:B------:R-:W4:Y:S01]  /*3630*/  @P4 LDC.64 R140, c[0x0][0x298] ;  /* 0x0000a600ff8c4b82 */ /* 0x000f220000000a00 */
[----:B0-----:R-:W-:Y:S01]  /*3640*/  @!P3 FSEL R117, R32, RZ, P2 ;  /* 0x000000ff2075b208 */ /* 0x001fe20001000000 */
[----:B------:R-:W-:Y:S06]  /*3650*/  @!P3 BRA `(.L_x_10016) ;  /* 0x000000000018b947 */ /* 0x000fec0003800000 */
[----:B------:R-:W-:Y:S01]  /*3660*/  ISETP.NE.U32.AND P2, PT, R2, RZ, PT ;  /* 0x000000ff0200720c */ /* 0x000fe20003f45070 */
[----:B------:R-:W-:-:S03]  /*3670*/  FFMA.FTZ R117, R199, R203, R208 ;  /* 0x000000cbc7757223 */ /* 0x000fc600000100d0 */
[----:B------:R-:W-:Y:S01]  /*3680*/  ISETP.NE.AND.EX P2, PT, R0, RZ, PT, P2 ;  /* 0x000000ff0000720c */ /* 0x000fe20003f45320 */
[----:B------:R-:W-:-:S04]  /*3690*/  FADD.FTZ R116, R200, -R117 ;  /* 0x80000075c8747221 */ /* 0x000fc80000010000 */
[----:B------:R-:W-:-:S08]  /*36a0*/  FMUL.FTZ R117, R5, R116 ;  /* 0x0000007405757220 */ /* 0x000fd00000410000 */
[----:B------:R-:W-:-:S07]  /*36b0*/  @P2 FADD.FTZ R117, R32, R117 ;  /* 0x0000007520752221 */ /* 0x000fce0000010000 */
.L_x_10016:
[----:B------:R-:W-:Y:S05]  /*36c0*/  BSYNC B1 ;  /* 0x0000000000017941 */ /* 0x000fea0003800000 */
.L_x_10015:
        /* <DEDUP_REMOVED lines=10> */
.L_x_10018:
[----:B------:R-:W-:Y:S05]  /*3770*/  BSYNC B1 ;  /* 0x0000000000017941 */ /* 0x000fea0003800000 */
.L_x_10017:
        /* <DEDUP_REMOVED lines=10> */
.L_x_10020:
[----:B------:R-:W-:Y:S05]  /*3820*/  BSYNC B1 ;  /* 0x0000000000017941 */ /* 0x000fea0003800000 */
.L_x_10019:
[----:B------:R-:W-:Y:S01]  /*3830*/  @P4 FMUL.FTZ R136, R137, R136 ;  /* 0x0000008889884220 */ /* 0x000fe20000410000 */
[----:B----4-:R-:W-:Y:S01]  /*3840*/  @P4 FMUL.FTZ R141, R119, R141 ;  /* 0x0000008d778d4220 */ /* 0x010fe20000410000 */
[----:B------:R-:W-:Y:S01]  /*3850*/  @P4 LOP3.LUT P2, RZ, R161, 0xff, RZ, 0xc0, !PT ;  /* 0x000000ffa1ff4812 */ /* 0x000fe2000784c0ff */
[----:B------:R-:W-:Y:S01]  /*3860*/  @P4 FMUL.FTZ R138, R139, R138 ;  /* 0x0000008a8b8a4220 */ /* 0x000fe20000410000 */
[----:B------:R-:W-:Y:S01]  /*3870*/  @!P3 ISETP.NE.U32.AND P0, PT, R2, RZ, PT ;  /* 0x000000ff0200b20c */ /* 0x000fe20003f05070 */
[----:B------:R-:W-:Y:S01]  /*3880*/  @P4 FMUL.FTZ R140, R141, R140 ;  /* 0x0000008c8d8c4220 */ /* 0x000fe20000410000 */
[----:B--2---:R-:W-:Y:S01]  /*3890*/  @P4 SEL R60, R136, RZ, P2 ;  /* 0x000000ff883c4207 */ /* 0x004fe20001000000 */
[----:B------:R-:W-:Y:S01]  /*38a0*/  BSSY B1, `(.L_x_10021) ;  /* 0x0000011000017945 */ /* 0x000fe20003800000 */
[C---:B------:R-:W-:Y:S02]  /*38b0*/  @P4 LOP3.LUT P2, RZ, R161.reuse, 0xff0000, RZ, 0xc0, !PT ;  /* 0x00ff0000a1ff4812 */ /* 0x040fe4000784c0ff */
[----:B------:R-:W-:-:S02]  /*38c0*/  @P4 LOP3.LUT P6, RZ, R161, 0xff00, RZ, 0xc0, !PT ;  /* 0x0000ff00a1ff4812 */ /* 0x000fc400078cc0ff */
[----:B------:R-:W-:Y:S02]  /*38d0*/  @!P3 ISETP.NE.AND.EX P0, PT, R0, RZ, PT, P0 ;  /* 0x000000ff0000b20c */ /* 0x000fe40003f05300 */
[----:B------:R-:W-:Y:S02]  /*38e0*/  @P4 SEL R62, R140, RZ, P2 ;  /* 0x000000ff8c3e4207 */ /* 0x000fe40001000000 */
[----:B------:R-:W-:Y:S02]  /*38f0*/  SEL R56, R117, R56, P5 ;  /* 0x0000003875387207 */ /* 0x000fe40002800000 */
[----:B------:R-:W-:Y:S02]  /*3900*/  SEL R57, R116, R57, P5 ;  /* 0x0000003974397207 */ /* 0x000fe40002800000 */
[----:B------:R-:W-:Y:S02]  /*3910*/  SEL R58, R119, R58, P5 ;  /* 0x0000003a773a7207 */ /* 0x000fe40002800000 */
[----:B------:R-:W-:-:S02]  /*3920*/  @P4 SEL R61, R138, RZ, P6 ;  /* 0x000000ff8a3d4207 */ /* 0x000fc40003000000 */
        /* <DEDUP_REMOVED lines=8> */
.L_x_10022:
[----:B------:R-:W-:Y:S05]  /*39b0*/  BSYNC B1 ;  /* 0x0000000000017941 */ /* 0x000fea0003800000 */
.L_x_10021:
[----:B------:R-:W0:Y:S01]  /*39c0*/  @P4 LDC.64 R138, c[0x0][0x298] ;  /* 0x0000a600ff8a4b82 */ /* 0x000e220000000a00 */
[----:B------:R-:W-:Y:S02]  /*39d0*/  @P1 IADD3 R5, R4, 0xa0, RZ ;  /* 0x000000a004051810 */ /* 0x000fe40007ffe0ff */
[----:B------:R-:W-:Y:S02]  /*39e0*/  @P4 IADD3 R205, R205, 0xa0, RZ ;  /* 0x000000a0cdcd4810 */ /* 0x000fe40007ffe0ff */
[----:B------:R-:W-:Y:S02]  /*39f0*/  @P4 LOP3.LUT P0, RZ, R161, 0xff000000, RZ, 0xc0, !PT ;  /* 0xff000000a1ff4812 */ /* 0x000fe4000780c0ff */
[C---:B------:R-:W-:Y:S01]  /*3a00*/  SEL R59, R140.reuse, R59, P5 ;  /* 0x0000003b8c3b7207 */ /* 0x040fe20002800000 */
[----:B------:R-:W1:Y:S08]  /*3a10*/  @P1 LDC.64 R136, c[0x0][0x308] ;  /* 0x0000c200ff881b82 */ /* 0x000e700000000a00 */
[----:B------:R-:W2:Y:S08]  /*3a20*/  @P4 LDC.64 R118, c[0x0][0x2f8] ;  /* 0x0000be00ff764b82 */ /* 0x000eb00000000a00 */
[----:B------:R-:W3:Y:S01]  /*3a30*/  LDC.64 R116, c[0x0][0x210] ;  /* 0x00008400ff747b82 */ /* 0x000ee20000000a00 */
[----:B0-----:R-:W-:-:S04]  /*3a40*/  @P4 FMUL.FTZ R139, R140, R139 ;  /* 0x0000008b8c8b4220 */ /* 0x001fc80000410000 */
[----:B------:R-:W-:Y:S01]  /*3a50*/  @P4 FMUL.FTZ R138, R139, R138 ;  /* 0x0000008a8b8a4220 */ /* 0x000fe20000410000 */
[----:B-1----:R-:W-:-:S04]  /*3a60*/  @P1 IMAD.WIDE.U32 R136, R5, 0x10, R136 ;  /* 0x0000001005881825 */ /* 0x002fc800078e0088 */
[----:B------:R-:W-:Y:S01]  /*3a70*/  @P4 SEL R63, R138, RZ, P0 ;  /* 0x000000ff8a3f4207 */ /* 0x000fe20000000000 */
[----:B------:R0:W-:Y:S01]  /*3a80*/  @P1 STG.E.128 desc[UR4][R136.64], R56 ;  /* 0x0000003888001986 */ /* 0x0001e2000c101d04 */
[----:B--2---:R-:W-:-:S05]  /*3a90*/  @P4 IMAD.WIDE.U32 R118, R205, 0x10, R118 ;  /* 0x00000010cd764825 */ /* 0x004fca00078e0076 */
[----:B------:R0:W-:Y:S01]  /*3aa0*/  @P4 STG.E.128 desc[UR4][R118.64], R60 ;  /* 0x0000003c76004986 */ /* 0x0001e2000c101d04 */
[----:B---3--:R-:W-:-:S04]  /*3ab0*/  LEA R30, R116, R30, 0x2 ;  /* 0x0000001e741e7211 */ /* 0x008fc800078e10ff */
[----:B------:R-:W-:-:S13]  /*3ac0*/  ISETP.GE.AND P0, PT, R30, R117, PT ;  /* 0x000000751e00720c */ /* 0x000fda0003f06270 */
[----:B0-----:R-:W-:Y:S05]  /*3ad0*/  @!P0 BRA `(.L_x_10023) ;  /* 0xffffffc800fc8947 */ /* 0x001fea000383ffff */
.L_x_9970:
[----:B------:R-:W-:Y:S05]  /*3ae0*/  BSYNC B0 ;  /* 0x0000000000007941 */ /* 0x000fea0003800000 */
.L_x_9968:
        /* <DEDUP_REMOVED lines=146> */
.L_x_9974:
[----:B------:R-:W-:Y:S01]  /*4410*/  HFMA2.MMA R145, -RZ, RZ, 0, 5.9604644775390625e-08 ;  /* 0x00000001ff917435 */ /* 0x000fe200000001ff */
[----:B------:R-:W-:Y:S01]  /*4420*/  BSSY B1, `(.L_x_10024) ;  /* 0x0000007000017945 */ /* 0x000fe20003800000 */
[----:B------:R-:W-:Y:S02]  /*4430*/  MOV R144, R142 ;  /* 0x0000008e00907202 */ /* 0x000fe40000000f00 */
[----:B------:R-:W-:Y:S02]  /*4440*/  MOV R146, 0x1f ;  /* 0x0000001f00927802 */ /* 0x000fe40000000f00 */
[----:B------:R-:W-:-:S07]  /*4450*/  MOV R143, 0xffffffff ;  /* 0xffffffff008f7802 */ /* 0x000fce0000000f00 */
[----:B-1---5:R-:W-:Y:S05]  /*4460*/  WARPSYNC.COLLECTIVE R143, `(.L_x_10025) ;  /* 0x000000008f087348 */ /* 0x022fea0003c00000 */
[----:B------:R0:W2:Y:S02]  /*4470*/  SHFL.BFLY P0, R141, R144, R145, R146 ;  /* 0x0c000091908d7389 */ /* 0x0000a40000000092 */
[----:B012--5:R-:W-:Y:S01]  /*4480*/  ENDCOLLECTIVE ;  /* 0x000000000000791b */ /* 0x027fe20003800000 */
.L_x_10025:
[----:B------:R-:W-:Y:S05]  /*4490*/  BSYNC B1 ;  /* 0x0000000000017941 */ /* 0x000fea0003800000 */
.L_x_10024:
        /* <DEDUP_REMOVED lines=8> */
.L_x_10026:
[----:B------:R-:W-:Y:S01]  /*4520*/  FADD.FTZ R117, R117, R142 ;  /* 0x0000008e75757221 */ /* 0x000fe20000010000 */
[----:B------:R-:W-:-:S04]  /*4530*/  HFMA2.MMA R145, -RZ, RZ, 0, 1.1920928955078125e-07 ;  /* 0x00000002ff917435 */ /* 0x000fc800000001ff */
[----:B------:R-:W-:Y:S02]  /*4540*/  MOV R144, R117 ;  /* 0x0000007500907202 */ /* 0x000fe40000000f00 */
[----:B------:R-:W-:-:S07]  /*4550*/  MOV R119, R141 ;  /* 0x0000008d00777202 */ /* 0x000fce0000000f00 */
[----:B------:R-:W-:Y:S05]  /*4560*/  WARPSYNC.COLLECTIVE R143, `(.L_x_10027) ;  /* 0x000000008f087348 */ /* 0x000fea0003c00000 */
[----:B------:R0:W1:Y:S02]  /*4570*/  SHFL.BFLY P0, R141, R144, R145, R146 ;  /* 0x0c000091908d7389 */ /* 0x0000640000000092 */
[----:B01----:R-:W-:Y:S01]  /*4580*/  ENDCOLLECTIVE ;  /* 0x000000000000791b */ /* 0x003fe20003800000 */
.L_x_10027:
[----:B------:R-:W-:-:S05]  /*4590*/  FADD.FTZ R119, R119, R140 ;  /* 0x0000008c77777221 */ /* 0x000fca0000010000 */
[----:B------:R-:W-:Y:S02]  /*45a0*/  MOV R144, R119 ;  /* 0x0000007700907202 */ /* 0x000fe40000000f00 */
[----:B------:R-:W-:-:S07]  /*45b0*/  MOV R116, R141 ;  /* 0x0000008d00747202 */ /* 0x000fce0000000f00 */
[----:B------:R-:W-:Y:S05]  /*45c0*/  WARPSYNC.COLLECTIVE R143, `(.L_x_10028) ;  /* 0x000000008f087348 */ /* 0x000fea0003c00000 */
[----:B------:R0:W1:Y:S02]  /*45d0*/  SHFL.BFLY P0, R141, R144, R145, R146 ;  /* 0x0c000091908d7389 */ /* 0x0000640000000092 */
[----:B01----:R-:W-:Y:S01]  /*45e0*/  ENDCOLLECTIVE ;  /* 0x000000000000791b */ /* 0x003fe20003800000 */
.L_x_10028:
[----:B------:R-:W-:Y:S01]  /*45f0*/  FADD.FTZ R116, R117, R116 ;  /* 0x0000007475747221 */ /* 0x000fe20000010000 */
[----:B------:R-:W-:-:S04]  /*4600*/  HFMA2.MMA R145, -RZ, RZ, 0, 2.384185791015625e-07 ;  /* 0x00000004ff917435 */ /* 0x000fc800000001ff */
[----:B------:R-:W-:Y:S02]  /*4610*/  MOV R144, R116 ;  /* 0x0000007400907202 */ /* 0x000fe40000000f00 */
[----:B------:R-:W-:-:S07]  /*4620*/  MOV R118, R141 ;  /* 0x0000008d00767202 */ /* 0x000fce0000000f00 */
[----:B------:R-:W-:Y:S05]  /*4630*/  WARPSYNC.COLLECTIVE R143, `(.L_x_10029) ;  /* 0x000000008f087348 */ /* 0x000fea0003c00000 */
[----:B------:R0:W1:Y:S02]  /*4640*/  SHFL.BFLY P0, R141, R144, R145, R146 ;  /* 0x0c000091908d7389 */ /* 0x0000640000000092 */
[----:B01----:R-:W-:Y:S01]  /*4650*/  ENDCOLLECTIVE ;  /* 0x000000000000791b */ /* 0x003fe20003800000 */
.L_x_10029:
[----:B------:R-:W-:-:S05]  /*4660*/  FADD.FTZ R118, R119, R118 ;  /* 0x0000007677767221 */ /* 0x000fca0000010000 */
[----:B------:R-:W-:Y:S02]  /*4670*/  MOV R144, R118 ;  /* 0x0000007600907202 */ /* 0x000fe40000000f00 */
[----:B------:R-:W-:-:S07]  /*4680*/  MOV R137, R141 ;  /* 0x0000008d00897202 */ /* 0x000fce0000000f00 */
[----:B------:R-:W-:Y:S05]  /*4690*/  WARPSYNC.COLLECTIVE R143, `(.L_x_10030) ;  /* 0x000000008f087348 */ /* 0x000fea0003c00000 */
[----:B------:R0:W1:Y:S02]  /*46a0*/  SHFL.BFLY P0, R141, R144, R145, R146 ;  /* 0x0c000091908d7389 */ /* 0x0000640000000092 */
[----:B01----:R-:W-:Y:S01]  /*46b0*/  ENDCOLLECTIVE ;  /* 0x000000000000791b */ /* 0x003fe20003800000 */
.L_x_10030:
[----:B------:R-:W-:Y:S01]  /*46c0*/  FADD.FTZ R137, R116, R137 ;  /* 0x0000008974897221 */ /* 0x000fe20000010000 */
[----:B------:R-:W-:-:S04]  /*46d0*/  HFMA2.MMA R145, -RZ, RZ, 0, 4.76837158203125e-07 ;  /* 0x00000008ff917435 */ /* 0x000fc800000001ff */
[----:B------:R-:W-:Y:S02]  /*46e0*/  MOV R144, R137 ;  /* 0x0000008900907202 */ /* 0x000fe40000000f00 */
[----:B------:R-:W-:-:S07]  /*46f0*/  MOV R139, R141 ;  /* 0x0000008d008b7202 */ /* 0x000fce0000000f00 */
[----:B------:R-:W-:Y:S05]  /*4700*/  WARPSYNC.COLLECTIVE R143, `(.L_x_10031) ;  /* 0x000000008f087348 */ /* 0x000fea0003c00000 */
[----:B------:R0:W1:Y:S02]  /*4710*/  SHFL.BFLY P0, R141, R144, R145, R146 ;  /* 0x0c000091908d7389 */ /* 0x0000640000000092 */
[----:B01----:R-:W-:Y:S01]  /*4720*/  ENDCOLLECTIVE ;  /* 0x000000000000791b */ /* 0x003fe20003800000 */
.L_x_10031:
[----:B------:R-:W-:-:S05]  /*4730*/  FADD.FTZ R139, R118, R139 ;  /* 0x0000008b768b7221 */ /* 0x000fca0000010000 */
[----:B------:R-:W-:Y:S02]  /*4740*/  MOV R144, R139 ;  /* 0x0000008b00907202 */ /* 0x000fe40000000f00 */
[----:B------:R-:W-:-:S07]  /*4750*/  MOV R136, R141 ;  /* 0x0000008d00887202 */ /* 0x000fce0000000f00 */
[----:B------:R-:W-:Y:S05]  /*4760*/  WARPSYNC.COLLECTIVE R143, `(.L_x_10032) ;  /* 0x000000008f087348 */ /* 0x000fea0003c00000 */
[----:B------:R0:W1:Y:S02]  /*4770*/  SHFL.BFLY P0, R141, R144, R145, R146 ;  /* 0x0c000091908d7389 */ /* 0x0000640000000092 */
[----:B01----:R-:W-:Y:S01]  /*4780*/  ENDCOLLECTIVE ;  /* 0x000000000000791b */ /* 0x003fe20003800000 */
.L_x_10032:
[----:B------:R-:W-:Y:S01]  /*4790*/  FADD.FTZ R136, R137, R136 ;  /* 0x0000008889887221 */ /* 0x000fe20000010000 */
[----:B------:R-:W-:-:S04]  /*47a0*/  HFMA2.MMA R145, -RZ, RZ, 0, 9.5367431640625e-07 ;  /* 0x00000010ff917435 */ /* 0x000fc800000001ff */
[----:B------:R-:W-:Y:S02]  /*47b0*/  MOV R144, R136 ;  /* 0x0000008800907202 */ /* 0x000fe40000000f00 */
[----:B------:R-:W-:-:S07]  /*47c0*/  MOV R138, R141 ;  /* 0x0000008d008a7202 */ /* 0x000fce0000000f00 */
[----:B------:R-:W-:Y:S05]  /*47d0*/  WARPSYNC.COLLECTIVE R143, `(.L_x_10033) ;  /* 0x000000008f087348 */ /* 0x000fea0003c00000 */
[----:B------:R0:W1:Y:S02]  /*47e0*/  SHFL.BFLY P0, R141, R144, R145, R146 ;  /* 0x0c000091908d7389 */ /* 0x0000640000000092 */
[----:B01----:R-:W-:Y:S01]  /*47f0*/  ENDCOLLECTIVE ;  /* 0x000000000000791b */ /* 0x003fe20003800000 */
.L_x_10033:
[----:B------:R-:W-:-:S05]  /*4800*/  FADD.FTZ R138, R139, R138 ;  /* 0x0000008a8b8a7221 */ /* 0x000fca0000010000 */
[----:B------:R-:W-:Y:S02]  /*4810*/  MOV R144, R138 ;  /* 0x0000008a00907202 */ /* 0x000fe40000000f00 */
[----:B------:R-:W-:-:S07]  /*4820*/  MOV R119, R141 ;  /* 0x0000008d00777202 */ /* 0x000fce0000000f00 */
[----:B------:R-:W-:Y:S05]  /*4830*/  WARPSYNC.COLLECTIVE R143, `(.L_x_10034) ;  /* 0x000000008f087348 */ /* 0x000fea0003c00000 */
[----:B------:R0:W1:Y:S02]  /*4840*/  SHFL.BFLY P0, R141, R144, R145, R146 ;  /* 0x0c000091908d7389 */ /* 0x0000640000000092 */
[----:B01----:R-:W-:Y:S01]  /*4850*/  ENDCOLLECTIVE ;  /* 0x000000000000791b */ /* 0x003fe20003800000 */
.L_x_10034:
[----:B------:R-:W-:Y:S05]  /*4860*/  BRA `(.L_x_10035) ;  /* 0xffffffd000dc7947 */ /* 0x000fea000383ffff */
.L_x_10036:
        /* <DEDUP_REMOVED lines=9> */
.L_x_11829:


//--------------------- .text._ZN10layer_norm13ln_bwd_kernelINS_13Kernel_traitsI6__halfffffjLj768ELj1ELj4ELj1ELj16ENS_18Kernel_traits_baseILj768ES2_ffffjLj128EEEEELb1ELb1ELb0ELb0EEEvNS_9BwdParamsE --------------------------
	.section	.text._ZN10layer_norm13ln_bwd_kernelINS_13Kernel_traitsI6__halfffffjLj768ELj1ELj4ELj1ELj16ENS_18Kernel_traits_baseILj768ES2_ffffjLj128EEEEELb1ELb1ELb0ELb0EEEvNS_9BwdParamsE,"ax",@progbits
	.align	128
        .global         _ZN10layer_norm13ln_bwd_kernelINS_13Kernel_traitsI6__halfffffjLj768ELj1ELj4ELj1ELj16ENS_18Kernel_traits_baseILj768ES2_ffffjLj128EEEEELb1ELb1ELb0ELb0EEEvNS_9BwdParamsE
        .type           _ZN10layer_norm13ln_bwd_kernelINS_13Kernel_traitsI6__halfffffjLj768ELj1ELj4ELj1ELj16ENS_18Kernel_traits_baseILj768ES2_ffffjLj128EEEEELb1ELb1ELb0ELb0EEEvNS_9BwdParamsE,@function
        .size           _ZN10layer_norm13ln_bwd_kernelINS_13Kernel_traitsI6__halfffffjLj768ELj1ELj4ELj1ELj16ENS_18Kernel_traits_baseILj768ES2_ffffjLj128EEEEELb1ELb1ELb0ELb0EEEvNS_9BwdParamsE,(.L_x_11830 - _ZN10layer_norm13ln_bwd_kernelINS_13Kernel_traitsI6__halfffffjLj768ELj1ELj4ELj1ELj16ENS_18Kernel_traits_baseILj768ES2_ffffjLj128EEEEELb1ELb1ELb0ELb0EEEvNS_9BwdParamsE)
        .other          _ZN10layer_norm13ln_bwd_kernelINS_13Kernel_traitsI6__halfffffjLj768ELj1ELj4ELj1ELj16ENS_18Kernel_traits_baseILj768ES2_ffffjLj128EEEEELb1ELb1ELb0ELb0EEEvNS_9BwdParamsE,@"STO_CUDA_ENTRY STV_DEFAULT"
_ZN10layer_norm13ln_bwd_kernelINS_13Kernel_traitsI6__halfffffjLj768ELj1ELj4ELj1ELj16ENS_18Kernel_traits_baseILj768ES2_ffffjLj128EEEEELb1ELb1ELb0ELb0EEEvNS_9BwdParamsE:
.text._ZN10layer_norm13ln_bwd_kernelINS_13Kernel_traitsI6__halfffffjLj768ELj1ELj4ELj1ELj16ENS_18Kernel_traits_baseILj768ES2_ffffjLj128EEEEELb1ELb1ELb0ELb0EEEvNS_9BwdParamsE:
        /* <DEDUP_REMOVED lines=111> */
[----:B-----5:R-:W-:Y:S01]  /*06f0*/  MOV R155, R2 ;  /* 0x00000002009b7202 */ /* 0x020fe20000000f00 */
[----:B------:R-:W-:Y:S01]  /*0700*/  ULDC.64 UR6, c[0x0][0x270] ;  /* 0x00009c0000067ab9 */ /* 0x000fe20000000a00 */
[----:B------:R-:W-:Y:S01]  /*0710*/  SHF.R.U64 R156, R2, 0x10, R3 ;  /* 0x00000010029c7819 */ /* 0x000fe20000001203 */
[----:B------:R-:W-:Y:S01]  /*0720*/  HFMA2.MMA R37, -RZ, RZ, 0, 0 ;  /* 0x00000000ff257435 */ /* 0x000fe200000001ff */
[----:B------:R-:W0:Y:S01]  /*0730*/  LDC.U8 R2, c[0x0][0x2a0] ;  /* 0x0000a800ff027b82 */ /* 0x000e220000000000 */
[----:B------:R-:W-:Y:S01]  /*0740*/  MOV R0, R8 ;  /* 0x0000000800007202 */ /* 0x000fe20000000f00 */
[----:B------:R-:W-:Y:S01]  /*0750*/  HADD2.F32 R155, -RZ, R155.H0_H0 ;  /* 0x2000009bff9b7230 */ /* 0x000fe20000004100 */
[--C-:B------:R-:W-:Y:S01]  /*0760*/  SHF.R.U64 R117, R8, 0x10, R9.reuse ;  /* 0x0000001008757819 */ /* 0x100fe20000001209 */
[----:B------:R-:W-:Y:S01]  /*0770*/  HADD2.F32 R156, -RZ, R156.H0_H0 ;  /* 0x2000009cff9c7230 */ /* 0x000fe20000004100 */
[----:B------:R-:W-:Y:S02]  /*0780*/  MOV R6, R9 ;  /* 0x0000000900067202 */ /* 0x000fe40000000f00 */
        /* <DEDUP_REMOVED lines=18> */
[----:B------:R-:W-:Y:S02]  /*08b0*/  SHF.R.U32.HI R108, RZ, 0x10, R23 ;  /* 0x00000010ff6c7819 */ /* 0x000fe40000011617 */
[----:B------:R-:W-:Y:S02]  /*08c0*/  MOV R19, R26 ;  /* 0x0000001a00137202 */ /* 0x000fe40000000f00 */
[----:B------:R-:W-:-:S02]  /*08d0*/  SHF.R.U64 R107, R26, 0x10, R27 ;  /* 0x000000101a6b7819 */ /* 0x000fc4000000121b */
        /* <DEDUP_REMOVED lines=70> */
.L_x_10064:
[----:B0-----:R-:W0:Y:S01]  /*0d40*/  @P4 LDC.64 R136, c[0x0][0x270] ;  /* 0x00009c00ff884b82 */ /* 0x001e220000000a00 */
[----:B------:R-:W-:Y:S02]  /*0d50*/  SHF.R.S32.HI R0, RZ, 0x1f, R167 ;  /* 0x0000001fff007819 */ /* 0x000fe400000114a7 */
[----:B------:R-:W-:Y:S02]  /*0d60*/  MOV R183, 0x3f800000 ;  /* 0x3f80000000b77802 */ /* 0x000fe40000000f00 */
[----:B------:R-:W-:-:S03]  /*0d70*/  ISETP.NE.AND P6, PT, R169, RZ, PT ;  /* 0x000000ffa900720c */ /* 0x000fc60003fc5270 */
[----:B------:R-:W1:Y:S01]  /*0d80*/  LDC.64 R138, c[0x0][0x250] ;  /* 0x00009400ff8a7b82 */ /* 0x000e620000000a00 */
[----:B0-234-:R-:W-:-:S04]  /*0d90*/  @P4 LEA R140, P5, R167, R136, 0x2 ;  /* 0x00000088a78c4211 */ /* 0x01dfc800078a10ff */
[----:B------:R-:W-:-:S03]  /*0da0*/  @P4 LEA.HI.X R141, R167, R137, R0, 0x2, P5 ;  /* 0x00000089a78d4211 */ /* 0x000fc600028f1400 */
[----:B------:R-:W0:Y:S01]  /*0db0*/  LDC.64 R136, c[0x0][0x258] ;  /* 0x00009600ff887b82 */ /* 0x000e220000000a00 */
[C---:B-1----:R-:W-:Y:S01]  /*0dc0*/  IMAD.WIDE R138, R167.reuse, 0x4, R138 ;  /* 0x00000004a78a7825 */ /* 0x042fe200078e028a */
[----:B------:R1:W5:Y:S04]  /*0dd0*/  @P4 LDG.E R183, desc[UR4][R140.64] ;  /* 0x000000048cb74981 */ /* 0x000368000c1e1900 */
[----:B------:R1:W5:Y:S01]  /*0de0*/  LDG.E R219, desc[UR4][R138.64] ;  /* 0x000000048adb7981 */ /* 0x000362000c1e1900 */
[----:B0-----:R-:W-:-:S05]  /*0df0*/  IMAD.WIDE R136, R167, 0x4, R136 ;  /* 0x00000004a7887825 */ /* 0x001fca00078e0288 */
        /* <DEDUP_REMOVED lines=30> */
[C---:B------:R-:W-:Y:S01]  /*0fe0*/  FADD.FTZ R224, -R192.reuse, R137 ;  /* 0x00000089c0e07221 */ /* 0x040fe20000010100 */
[C---:B------:R-:W-:Y:S01]  /*0ff0*/  FADD.FTZ R138, -R192.reuse, R138 ;  /* 0x0000008ac08a7221 */ /* 0x040fe20000010100 */
[----:B------:R-:W-:Y:S01]  /*1000*/  FADD.FTZ R226, -R192, R139 ;  /* 0x0000008bc0e27221 */ /* 0x000fe20000010100 */
[----:B--2---:R-:W-:Y:S01]  /*1010*/  FMUL.FTZ R192, R3, R140 ;  /* 0x0000008c03c07220 */ /* 0x004fe20000410000 */
[C---:B0-----:R-:W-:Y:S01]  /*1020*/  FMUL.FTZ R181, R215.reuse, R222 ;  /* 0x000000ded7b57220 */ /* 0x041fe20000410000 */
[----:B------:R-:W-:Y:S01]  /*1030*/  FMUL.FTZ R207, R4, R141 ;  /* 0x0000008d04cf7220 */ /* 0x000fe20000410000 */
[----:B------:R-:W-:Y:S01]  /*1040*/  FMUL.FTZ R180, R215, R224 ;  /* 0x000000e0d7b47220 */ /* 0x000fe20000410000 */
[----:B------:R-:W-:Y:S01]  /*1050*/  FADD.FTZ R136, RZ, R192 ;  /* 0x000000c0ff887221 */ /* 0x000fe20000010000 */
[----:B------:R-:W-:Y:S01]  /*1060*/  FFMA.FTZ R137, R181, R192, RZ ;  /* 0x000000c0b5897223 */ /* 0x000fe200000100ff */
        /* <DEDUP_REMOVED lines=18> */
.L_x_10040:
[----:B------:R-:W-:Y:S05]  /*1190*/  BSYNC B1 ;  /* 0x0000000000017941 */ /* 0x000fea0003800000 */
.L_x_10039:
        /* <DEDUP_REMOVED lines=21> */
[----:B0-----:R-:W-:Y:S01]  /*12f0*/  FMUL.FTZ R179, R215, R190 ;  /* 0x000000bed7b37220 */ /* 0x001fe20000410000 */
[----:B--2---:R-:W-:Y:S01]  /*1300*/  FMUL.FTZ R190, R7, R140 ;  /* 0x0000008c07be7220 */ /* 0x004fe20000410000 */
[----:B------:R-:W-:Y:S01]  /*1310*/  FMUL.FTZ R203, R8, R141 ;  /* 0x0000008d08cb7220 */ /* 0x000fe20000410000 */
[C---:B------:R-:W-:Y:S01]  /*1320*/  FADD.FTZ R138, -R228.reuse, R138 ;  /* 0x0000008ae48a7221 */ /* 0x040fe20000010100 */
[----:B------:R-:W-:Y:S01]  /*1330*/  FMUL.FTZ R178, R215, R216 ;  /* 0x000000d8d7b27220 */ /* 0x000fe20000410000 */
        /* <DEDUP_REMOVED lines=21> */
.L_x_10042:
[----:B------:R-:W-:Y:S05]  /*1490*/  BSYNC B1 ;  /* 0x0000000000017941 */ /* 0x000fea0003800000 */
.L_x_10041:
        /* <DEDUP_REMOVED lines=47> */
.L_x_10044:
[----:B------:R-:W-:Y:S05]  /*1790*/  BSYNC B1 ;  /* 0x0000000000017941 */ /* 0x000fea0003800000 */
.L_x_10043:
        /* <DEDUP_REMOVED lines=47> */
.L_x_10046:
[----:B------:R-:W-:Y:S05]  /*1a90*/  BSYNC B1 ;  /* 0x0000000000017941 */ /* 0x000fea0003800000 */
.L_x_10045:
        /* <DEDUP_REMOVED lines=47> */
.L_x_10048:
[----:B------:R-:W-:Y:S05]  /*1d90*/  BSYNC B1 ;  /* 0x0000000000017941 */ /* 0x000fea0003800000 */
.L_x_10047:
        /* <DEDUP_REMOVED lines=12> */
[----:B------:R0:W5:Y:S01]  /*1e60*/  @P5 LDG.E.128 R128, desc[UR4][R170.64] ;  /* 0x00000004aa805981 */ /* 0x000162000c1e1d00 */
        /* <DEDUP_REMOVED lines=34> */
.L_x_10050:
[----:B------:R-:W-:Y:S05]  /*2090*/  BSYNC B1 ;  /* 0x0000000000017941 */ /* 0x000fea0003800000 */
.L_x_10049:
        /* <DEDUP_REMOVED lines=20> */
.L_x_10086:
        /* <DEDUP_REMOVED lines=8> */
[----:B0-----:R-:W-:Y:S02]  /*2260*/  FSEL R142, R221, RZ, !P5 ;  /* 0x000000ffdd8e7208 */ /* 0x001fe40006800000 */
[----:B------:R-:W-:-:S03]  /*2270*/  ISETP.NE.U32.AND P5, PT, RZ, UR8, PT ;  /* 0x00000008ff007c0c */ /* 0x000fc6000bfa5070 */
[-CC-:B------:R-:W-:Y:S01]  /*2280*/  FFMA.FTZ R137, R181, R219.reuse, R142.reuse ;  /* 0x000000dbb5897223 */ /* 0x180fe2000001008e */
[-CC-:B------:R-:W-:Y:S01]  /*2290*/  FFMA.FTZ R138, R180, R219.reuse, R142.reuse ;  /* 0x000000dbb48a7223 */ /* 0x180fe2000001008e */
[-C--:B------:R-:W-:Y:S01]  /*22a0*/  FFMA.FTZ R139, R205, R219.reuse, R142 ;  /* 0x000000dbcd8b7223 */ /* 0x080fe2000001008e */
[----:B------:R-:W-:Y:S01]  /*22b0*/  ISETP.NE.AND.EX P5, PT, RZ, UR9, PT, P5 ;  /* 0x00000009ff007c0c */ /* 0x000fe2000bfa5350 */
[----:B------:R-:W-:Y:S01]  /*22c0*/  FADD.FTZ R136, R192, -R137 ;  /* 0x80000089c0887221 */ /* 0x000fe20000010000 */
[----:B------:R-:W-:Y:S01]  /*22d0*/  FADD.FTZ R138, R207, -R138 ;  /* 0x8000008acf8a7221 */ /* 0x000fe20000010000 */
[----:B------:R-:W-:Y:S01]  /*22e0*/  FADD.FTZ R140, R222, -R139 ;  /* 0x8000008bde8c7221 */ /* 0x000fe20000010000 */
[----:B------:R-:W-:Y:S01]  /*22f0*/  FFMA.FTZ R142, R220, R219, R142 ;  /* 0x000000dbdc8e7223 */ /* 0x000fe2000001008e */
[C---:B------:R-:W-:Y:S01]  /*2300*/  FMUL.FTZ R223, R215.reuse, R136 ;  /* 0x00000088d7df7220 */ /* 0x040fe20000410000 */
[----:B------:R-:W-:Y:S01]  /*2310*/  FMUL.FTZ R224, R215, R138 ;  /* 0x0000008ad7e07220 */ /* 0x000fe20000410000 */
[----:B------:R-:W0:Y:S01]  /*2320*/  LDC.64 R136, c[0x0][0x220] ;  /* 0x00008800ff887b82 */ /* 0x000e220000000a00 */
[----:B------:R-:W-:Y:S01]  /*2330*/  FADD.FTZ R142, R213, -R142 ;  /* 0x8000008ed58e7221 */ /* 0x000fe20000010000 */
[----:B------:R-:W-:-:S03]  /*2340*/  FMUL.FTZ R225, R215, R140 ;  /* 0x0000008cd7e17220 */ /* 0x000fc60000410000 */
[----:B------:R-:W-:Y:S01]  /*2350*/  FMUL.FTZ R226, R215, R142 ;  /* 0x0000008ed7e27220 */ /* 0x000fe20000410000 */
        /* <DEDUP_REMOVED lines=8> */
[----:B------:R-:W-:Y:S01]  /*23e0*/  SEL R134, R225, R134, P5 ;  /* 0x00000086e1867207 */ /* 0x000fe20002800000 */
[----:B0-----:R-:W-:Y:S01]  /*23f0*/  IMAD.WIDE.U32 R136, R217, 0x10, R136 ;  /* 0x00000010d9887825 */ /* 0x001fe200078e0088 */
[----:B------:R-:W-:-:S05]  /*2400*/  SEL R135, R226, R135, P5 ;  /* 0x00000087e2877207 */ /* 0x000fca0002800000 */
[----:B------:R-:W2:Y:S01]  /*2410*/  LDG.E.128 R136, desc[UR4][R136.64] ;  /* 0x0000000488887981 */ /* 0x000ea2000c1e1d00 */
[----:B------:R-:W-:Y:S01]  /*2420*/  ISETP.NE.U32.AND P5, PT, RZ, UR16, PT ;  /* 0x00000010ff007c0c */ /* 0x000fe2000bfa5070 */
[-C--:B------:R-:W-:Y:S01]  /*2430*/  FMUL.FTZ R223, R223, R183.reuse ;  /* 0x000000b7dfdf7220 */ /* 0x080fe20000410000 */
[-C--:B------:R-:W-:Y:S01]  /*2440*/  FMUL.FTZ R224, R224, R183.reuse ;  /* 0x000000b7e0e07220 */ /* 0x080fe20000410000 */
[-C--:B------:R-:W-:Y:S01]  /*2450*/  FMUL.FTZ R225, R225, R183.reuse ;  /* 0x000000b7e1e17220 */ /* 0x080fe20000410000 */
[----:B------:R-:W-:Y:S01]  /*2460*/  ISETP.NE.AND.EX P5, PT, RZ, UR17, PT, P5 ;  /* 0x00000011ff007c0c */ /* 0x000fe2000bfa5350 */
[----:B------:R-:W-:Y:S01]  /*2470*/  FMUL.FTZ R223, R223, UR15 ;  /* 0x0000000fdfdf7c20 */ /* 0x000fe20008410000 */
[----:B------:R-:W-:Y:S01]  /*2480*/  FMUL.FTZ R224, R224, UR15 ;  /* 0x0000000fe0e07c20 */ /* 0x000fe20008410000 */
[----:B------:R-:W-:Y:S01]  /*2490*/  FMUL.FTZ R225, R225, UR15 ;  /* 0x0000000fe1e17c20 */ /* 0x000fe20008410000 */
[----:B------:R-:W-:-:S04]  /*24a0*/  FMUL.FTZ R226, R226, R183 ;  /* 0x000000b7e2e27220 */ /* 0x000fc80000410000 */
[----:B------:R-:W-:-:S05]  /*24b0*/  FMUL.FTZ R226, R226, UR15 ;  /* 0x0000000fe2e27c20 */ /* 0x000fca0008410000 */
[----:B------:R-:W0:Y:S02]  /*24c0*/  @P5 LDC.64 R140, c[0x0][0x308] ;  /* 0x0000c200ff8c5b82 */ /* 0x000e240000000a00 */
[----:B0-----:R-:W-:Y:S01]  /*24d0*/  @P5 IMAD.WIDE.U32 R142, R217, 0x10, R140 ;  /* 0x00000010d98e5825 */ /* 0x001fe200078e008c */
[----:B------:R-:W-:-:S04]  /*24e0*/  HFMA2.MMA R140, -RZ, RZ, 0, 0 ;  /* 0x00000000ff8c7435 */ /* 0x000fc800000001ff */
[----:B------:R0:W-:Y:S01]  /*24f0*/  @P5 STG.E.128 desc[UR4][R142.64], R132 ;  /* 0x000000848e005986 */ /* 0x0001e2000c101d04 */
[----:B------:R-:W-:-:S13]  /*2500*/  LOP3.LUT P5, RZ, R159, 0xff, RZ, 0xc0, !PT ;  /* 0x000000ff9fff7812 */ /* 0x000fda00078ac0ff */
[----:B------:R-:W-:Y:S01]  /*2510*/  @P5 FMUL.FTZ R140, R27, R223 ;  /* 0x000000df1b8c5220 */ /* 0x000fe20000410000 */
[----:B0-----:R-:W-:Y:S01]  /*2520*/  CS2R R142, SRZ ;  /* 0x00000000008e7805 */ /* 0x001fe2000001ff00 */
[----:B--2---:R-:W-:Y:S01]  /*2530*/  FMUL.FTZ R141, R223, R136 ;  /* 0x00000088df8d7220 */ /* 0x004fe20000410000 */
[----:B------:R-:W-:Y:S01]  /*2540*/  FMUL.FTZ R137, R137, R224 ;  /* 0x000000e089897220 */ /* 0x000fe20000410000 */
[----:B------:R-:W-:Y:S01]  /*2550*/  FMUL.FTZ R138, R138, R225 ;  /* 0x000000e18a8a7220 */ /* 0x000fe20000410000 */
[----:B------:R-:W-:Y:S02]  /*2560*/  FMUL.FTZ R139, R139, R226 ;  /* 0x000000e28b8b7220 */ /* 0x000fe40000410000 */
[----:B------:R-:W-:Y:S02]  /*2570*/  FSEL R223, R141, RZ, P5 ;  /* 0x000000ff8ddf7208 */ /* 0x000fe40002800000 */
[----:B------:R-:W-:Y:S02]  /*2580*/  LOP3.LUT P5, RZ, R159, 0xff00, RZ, 0xc0, !PT ;  /* 0x0000ff009fff7812 */ /* 0x000fe400078ac0ff */
[----:B------:R-:W-:Y:S01]  /*2590*/  MOV R141, RZ ;  /* 0x000000ff008d7202 */ /* 0x000fe20000000f00 */
[----:B------:R-:W-:-:S10]  /*25a0*/  FADD.FTZ R76, R76, R223 ;  /* 0x000000df4c4c7221 */ /* 0x000fd40000010000 */
[----:B------:R-:W-:Y:S01]  /*25b0*/  @P5 FMUL.FTZ R141, R28, R224 ;  /* 0x000000e01c8d5220 */ /* 0x000fe20000410000 */
[----:B------:R-:W-:Y:S02]  /*25c0*/  FSEL R224, R137, RZ, P5 ;  /* 0x000000ff89e07208 */ /* 0x000fe40002800000 */
[----:B------:R-:W-:Y:S01]  /*25d0*/  LOP3.LUT P5, RZ, R159, 0xff0000, RZ, 0xc0, !PT ;  /* 0x00ff00009fff7812 */ /* 0x000fe200078ac0ff */
[----:B------:R-:W0:Y:S02]  /*25e0*/  LDC.64 R136, c[0x0][0x2f8] ;  /* 0x0000be00ff887b82 */ /* 0x000e240000000a00 */
[----:B------:R-:W-:-:S10]  /*25f0*/  FADD.FTZ R77, R77, R224 ;  /* 0x000000e04d4d7221 */ /* 0x000fd40000010000 */
[----:B------:R-:W-:Y:S01]  /*2600*/  @P5 FMUL.FTZ R142, R29, R225 ;  /* 0x000000e11d8e5220 */ /* 0x000fe20000410000 */
[----:B------:R-:W-:Y:S02]  /*2610*/  FSEL R225, R138, RZ, P5 ;  /* 0x000000ff8ae17208 */ /* 0x000fe40002800000 */
[----:B------:R-:W-:-:S03]  /*2620*/  LOP3.LUT P5, RZ, R159, 0xff000000, RZ, 0xc0, !PT ;  /* 0xff0000009fff7812 */ /* 0x000fc600078ac0ff */
[----:B------:R-:W-:Y:S01]  /*2630*/  FADD.FTZ R78, R78, R225 ;  /* 0x000000e14e4e7221 */ /* 0x000fe20000010000 */
[----:B------:R-:W-:Y:S01]  /*2640*/  FSEL R138, R139, RZ, P5 ;  /* 0x000000ff8b8a7208 */ /* 0x000fe20002800000 */
[----:B0-----:R-:W-:-:S04]  /*2650*/  IMAD.WIDE.U32 R136, R217, 0x10, R136 ;  /* 0x00000010d9887825 */ /* 0x001fc800078e0088 */
[----:B------:R-:W-:Y:S01]  /*2660*/  FADD.FTZ R79, R79, R138 ;  /* 0x0000008a4f4f7221 */ /* 0x000fe20000010000 */
[----:B------:R-:W-:-:S03]  /*2670*/  IADD3 R217, R217, 0x20, RZ ;  /* 0x00000020d9d97810 */ /* 0x000fc60007ffe0ff */
[----:B------:R-:W-:-:S05]  /*2680*/  @P5 FMUL.FTZ R143, R30, R226 ;  /* 0x000000e21e8f5220 */ /* 0x000fca0000410000 */
[----:B------:R1:W-:Y:S02]  /*2690*/  STG.E.128 desc[UR4][R136.64], R140 ;  /* 0x0000008c88007986 */ /* 0x0003e4000c101d04 */
.L_x_10053:
[----:B------:R-:W-:Y:S05]  /*26a0*/  BSYNC B1 ;  /* 0x0000000000017941 */ /* 0x000fea0003800000 */
.L_x_10052:
[----:B------:R-:W-:Y:S04]  /*26b0*/  BSSY B1, `(.L_x_10054) ;  /* 0x0000047000017945 */ /* 0x000fe80003800000 */
[----:B------:R-:W-:Y:S05]  /*26c0*/  @!P0 BRA `(.L_x_10055) ;  /* 0x0000000400148947 */ /* 0x000fea0003800000 */
[----:B------:R-:W-:-:S04]  /*26d0*/  ISETP.NE.AND P5, PT, R2, RZ, PT ;  /* 0x000000ff0200720c */ /* 0x000fc80003fa5270 */
[----:B------:R-:W-:Y:S02]  /*26e0*/  FSEL R226, R221, RZ, !P5 ;  /* 0x000000ffdde27208 */ /* 0x000fe40006800000 */
[----:B------:R-:W-:-:S03]  /*26f0*/  LEA R224, P5, R217, UR18, 0x4 ;  /* 0x00000012d9e07c11 */ /* 0x000fc6000f8a20ff */
[-CC-:B-1----:R-:W-:Y:S01]  /*2700*/  FFMA.FTZ R137, R179, R219.reuse, R226.reuse ;  /* 0x000000dbb3897223 */ /* 0x182fe200000100e2 */
[-CC-:B------:R-:W-:Y:S01]  /*2710*/  FFMA.FTZ R138, R178, R219.reuse, R226.reuse ;  /* 0x000000dbb28a7223 */ /* 0x180fe200000100e2 */
[-CC-:B------:R-:W-:Y:S01]  /*2720*/  FFMA.FTZ R139, R201, R219.reuse, R226.reuse ;  /* 0x000000dbc98b7223 */ /* 0x180fe200000100e2 */
[----:B------:R-:W-:Y:S01]  /*2730*/  FFMA.FTZ R226, R216, R219, R226 ;  /* 0x000000dbd8e27223 */ /* 0x000fe200000100e2 */
[----:B------:R-:W-:Y:S01]  /*2740*/  FADD.FTZ R136, R190, -R137 ;  /* 0x80000089be887221 */ /* 0x000fe20000010000 */
[----:B------:R-:W-:Y:S01]  /*2750*/  FADD.FTZ R138, R203, -R138 ;  /* 0x8000008acb8a7221 */ /* 0x000fe20000010000 */
[----:B------:R-:W-:Y:S01]  /*2760*/  FADD.FTZ R140, R218, -R139 ;  /* 0x8000008bda8c7221 */ /* 0x000fe20000010000 */
[----:B------:R-:W-:Y:S01]  /*2770*/  FADD.FTZ R228, R211, -R226 ;  /* 0x800000e2d3e47221 */ /* 0x000fe20000010000 */
[C---:B------:R-:W-:Y:S01]  /*2780*/  FMUL.FTZ R141, R215.reuse, R136 ;  /* 0x00000088d78d7220 */ /* 0x040fe20000410000 */
[----:B------:R-:W-:Y:S01]  /*2790*/  FMUL.FTZ R226, R215, R138 ;  /* 0x0000008ad7e27220 */ /* 0x000fe20000410000 */
[----:B------:R-:W1:Y:S01]  /*27a0*/  LDC.64 R136, c[0x0][0x220] ;  /* 0x00008800ff887b82 */ /* 0x000e620000000a00 */
[----:B------:R-:W-:Y:S01]  /*27b0*/  LEA.HI.X R225, R217, UR19, RZ, 0x4, P5 ;  /* 0x00000013d9e17c11 */ /* 0x000fe2000a8f24ff */
[C---:B------:R-:W-:Y:S01]  /*27c0*/  FMUL.FTZ R227, R215.reuse, R140 ;  /* 0x0000008cd7e37220 */ /* 0x040fe20000410000 */
[----:B------:R-:W-:Y:S01]  /*27d0*/  ISETP.NE.U32.AND P5, PT, RZ, UR16, PT ;  /* 0x00000010ff007c0c */ /* 0x000fe2000bfa5070 */
[----:B------:R-:W-:-:S03]  /*27e0*/  FMUL.FTZ R228, R215, R228 ;  /* 0x000000e4d7e47220 */ /* 0x000fc60000410000 */
[----:B------:R-:W-:-:S13]  /*27f0*/  ISETP.NE.AND.EX P5, PT, RZ, UR17, PT, P5 ;  /* 0x00000011ff007c0c */ /* 0x000fda000bfa5350 */
[C---:B0-----:R-:W-:Y:S01]  /*2800*/  @P5 LEA R142, P6, R217.reuse, UR16, 0x4 ;  /* 0x00000010d98e5c11 */ /* 0x041fe2000f8c20ff */
[----:B-1----:R-:W-:-:S03]  /*2810*/  IMAD.WIDE.U32 R136, R217, 0x10, R136 ;  /* 0x00000010d9887825 */ /* 0x002fc600078e0088 */
        /* <DEDUP_REMOVED lines=13> */
[----:B------:R-:W-:Y:S01]  /*28f0*/  SEL R135, R228, R135, P6 ;  /* 0x00000087e4877207 */ /* 0x000fe20003000000 */
[----:B------:R-:W-:-:S04]  /*2900*/  FMUL.FTZ R141, R141, R183 ;  /* 0x000000b78d8d7220 */ /* 0x000fc80000410000 */
[----:B------:R0:W-:Y:S01]  /*2910*/  @P5 STG.E.128 desc[UR4][R142.64], R132 ;  /* 0x000000848e005986 */ /* 0x0001e2000c101d04 */
[----:B------:R-:W-:Y:S01]  /*2920*/  LOP3.LUT P5, RZ, R160, 0xff, RZ, 0xc0, !PT ;  /* 0x000000ffa0ff7812 */ /* 0x000fe200078ac0ff */
[----:B------:R-:W-:Y:S01]  /*2930*/  FMUL.FTZ R223, R141, UR15 ;  /* 0x0000000f8ddf7c20 */ /* 0x000fe20008410000 */
[----:B------:R-:W-:Y:S01]  /*2940*/  HFMA2.MMA R140, -RZ, RZ, 0, 0 ;  /* 0x00000000ff8c7435 */ /* 0x000fe200000001ff */
[----:B------:R-:W-:-:S04]  /*2950*/  FMUL.FTZ R226, R226, R183 ;  /* 0x000000b7e2e27220 */ /* 0x000fc80000410000 */
[----:B------:R-:W-:-:S06]  /*2960*/  FMUL.FTZ R226, R226, UR15 ;  /* 0x0000000fe2e27c20 */ /* 0x000fcc0008410000 */
[----:B------:R-:W-:Y:S01]  /*2970*/  @P5 FMUL.FTZ R140, R31, R223 ;  /* 0x000000df1f8c5220 */ /* 0x000fe20000410000 */
[----:B------:R-:W-:-:S04]  /*2980*/  FMUL.FTZ R227, R227, R183 ;  /* 0x000000b7e3e37220 */ /* 0x000fc80000410000 */
[----:B------:R-:W-:Y:S01]  /*2990*/  FMUL.FTZ R227, R227, UR15 ;  /* 0x0000000fe3e37c20 */ /* 0x000fe20008410000 */
[----:B0-----:R-:W-:Y:S01]  /*29a0*/  CS2R R142, SRZ ;  /* 0x00000000008e7805 */ /* 0x001fe2000001ff00 */
[----:B------:R-:W-:-:S04]  /*29b0*/  FMUL.FTZ R228, R228, R183 ;  /* 0x000000b7e4e47220 */ /* 0x000fc80000410000 */
[----:B------:R-:W-:Y:S01]  /*29c0*/  FMUL.FTZ R228, R228, UR15 ;  /* 0x0000000fe4e47c20 */ /* 0x000fe20008410000 */
[----:B------:R-:W-:Y:S01]  /*29d0*/  IADD3 R217, R217, 0x20, RZ ;  /* 0x00000020d9d97810 */ /* 0x000fe20007ffe0ff */
[----:B--2---:R-:W-:-:S05]  /*29e0*/  FMUL.FTZ R141, R223, R136 ;  /* 0x00000088df8d7220 */ /* 0x004fca0000410000 */
[----:B------:R-:W-:Y:S02]  /*29f0*/  FSEL R223, R141, RZ, P5 ;  /* 0x000000ff8ddf7208 */ /* 0x000fe40002800000 */
[----:B------:R-:W-:Y:S01]  /*2a00*/  LOP3.LUT P5, RZ, R160, 0xff00, RZ, 0xc0, !PT ;  /* 0x0000ff00a0ff7812 */ /* 0x000fe200078ac0ff */
[----:B------:R-:W-:Y:S01]  /*2a10*/  FMUL.FTZ R137, R137, R226 ;  /* 0x000000e289897220 */ /* 0x000fe20000410000 */
[----:B------:R-:W-:-:S04]  /*2a20*/  MOV R141, RZ ;  /* 0x000000ff008d7202 */ /* 0x000fc80000000f00 */
[----:B------:R-:W-:-:S07]  /*2a30*/  FSEL R136, R137, RZ, P5 ;  /* 0x000000ff89887208 */ /* 0x000fce0002800000 */
[----:B------:R-:W-:Y:S01]  /*2a40*/  @P5 FMUL.FTZ R141, R32, R226 ;  /* 0x000000e2208d5220 */ /* 0x000fe20000410000 */
[----:B------:R-:W-:Y:S01]  /*2a50*/  LOP3.LUT P5, RZ, R160, 0xff0000, RZ, 0xc0, !PT ;  /* 0x00ff0000a0ff7812 */ /* 0x000fe200078ac0ff */
[----:B------:R-:W-:-:S05]  /*2a60*/  FMUL.FTZ R138, R138, R227 ;  /* 0x000000e38a8a7220 */ /* 0x000fca0000410000 */
[----:B------:R-:W-:-:S07]  /*2a70*/  FSEL R137, R138, RZ, P5 ;  /* 0x000000ff8a897208 */ /* 0x000fce0002800000 */
[----:B------:R-:W-:Y:S01]  /*2a80*/  @P5 FMUL.FTZ R142, R33, R227 ;  /* 0x000000e3218e5220 */ /* 0x000fe20000410000 */
[----:B------:R-:W-:-:S13]  /*2a90*/  LOP3.LUT P5, RZ, R160, 0xff000000, RZ, 0xc0, !PT ;  /* 0xff000000a0ff7812 */ /* 0x000fda00078ac0ff */
[----:B------:R-:W-:-:S05]  /*2aa0*/  @P5 FMUL.FTZ R143, R34, R228 ;  /* 0x000000e4228f5220 */ /* 0x000fca0000410000 */
[----:B------:R2:W-:Y:S01]  /*2ab0*/  STG.E.128 desc[UR4][R224.64], R140 ;  /* 0x0000008ce0007986 */ /* 0x0005e2000c101d04 */
[----:B------:R-:W-:-:S05]  /*2ac0*/  FMUL.FTZ R139, R139, R228 ;  /* 0x000000e48b8b7220 */ /* 0x000fca0000410000 */
[----:B------:R-:W-:Y:S01]  /*2ad0*/  FSEL R138, R139, RZ, P5 ;  /* 0x000000ff8b8a7208 */ /* 0x000fe20002800000 */
[----:B------:R-:W-:Y:S01]  /*2ae0*/  FADD.FTZ R80, R80, R223 ;  /* 0x000000df50507221 */ /* 0x000fe20000010000 */
[----:B------:R-:W-:Y:S01]  /*2af0*/  FADD.FTZ R81, R81, R136 ;  /* 0x0000008851517221 */ /* 0x000fe20000010000 */
[----:B------:R-:W-:Y:S02]  /*2b00*/  FADD.FTZ R82, R82, R137 ;  /* 0x0000008952527221 */ /* 0x000fe40000010000 */
[----:B------:R-:W-:-:S07]  /*2b10*/  FADD.FTZ R83, R83, R138 ;  /* 0x0000008a53537221 */ /* 0x000fce0000010000 */
.L_x_10055:
[----:B------:R-:W-:Y:S05]  /*2b20*/  BSYNC B1 ;  /* 0x0000000000017941 */ /* 0x000fea0003800000 */
.L_x_10054:
[----:B------:R-:W-:Y:S04]  /*2b30*/  BSSY B1, `(.L_x_10056) ;  /* 0x0000047000017945 */ /* 0x000fe80003800000 */
[----:B------:R-:W-:Y:S05]  /*2b40*/  @!P1 BRA `(.L_x_10057) ;  /* 0x0000000400149947 */ /* 0x000fea0003800000 */
[----:B------:R-:W-:-:S04]  /*2b50*/  ISETP.NE.AND P5, PT, R2, RZ, PT ;  /* 0x000000ff0200720c */ /* 0x000fc80003fa5270 */
[----:B------:R-:W-:Y:S02]  /*2b60*/  FSEL R226, R221, RZ, !P5 ;  /* 0x000000ffdde27208 */ /* 0x000fe40006800000 */
[----:B--2---:R-:W-:-:S03]  /*2b70*/  LEA R224, P5, R217, UR18, 0x4 ;  /* 0x00000012d9e07c11 */ /* 0x004fc6000f8a20ff */
        /* <DEDUP_REMOVED lines=66> */
.L_x_10057:
[----:B------:R-:W-:Y:S05]  /*2fa0*/  BSYNC B1 ;  /* 0x0000000000017941 */ /* 0x000fea0003800000 */
.L_x_10056:
[----:B------:R-:W-:Y:S04]  /*2fb0*/  BSSY B1, `(.L_x_10058) ;  /* 0x0000047000017945 */ /* 0x000fe80003800000 */
[----:B------:R-:W-:Y:S05]  /*2fc0*/  @!P2 BRA `(.L_x_10059) ;  /* 0x000000040014a947 */ /* 0x000fea0003800000 */
[----:B------:R-:W-:-:S04]  /*2fd0*/  ISETP.NE.AND P5, PT, R2, RZ, PT ;  /* 0x000000ff0200720c */ /* 0x000fc80003fa5270 */
[----:B-1----:R-:W-:Y:S02]  /*2fe0*/  FSEL R136, R221, RZ, !P5 ;  /* 0x000000ffdd887208 */ /* 0x002fe40006800000 */
[----:B--23--:R-:W-:-:S03]  /*2ff0*/  LEA R224, P5, R217, UR18, 0x4 ;  /* 0x00000012d9e07c11 */ /* 0x00cfc6000f8a20ff */
        /* <DEDUP_REMOVED lines=66> */
.L_x_10059:
[----:B------:R-:W-:Y:S05]  /*3420*/  BSYNC B1 ;  /* 0x0000000000017941 */ /* 0x000fea0003800000 */
.L_x_10058:
[----:B------:R-:W-:Y:S04]  /*3430*/  BSSY B1, `(.L_x_10060) ;  /* 0x0000047000017945 */ /* 0x000fe80003800000 */
[----:B------:R-:W-:Y:S05]  /*3440*/  @!P3 BRA `(.L_x_10061) ;  /* 0x000000040014b947 */ /* 0x000fea0003800000 */
[----:B------:R-:W-:-:S04]  /*3450*/  ISETP.NE.AND P5, PT, R2, RZ, PT ;  /* 0x000000ff0200720c */ /* 0x000fc80003fa5270 */
[----:B-1----:R-:W-:Y:S02]  /*3460*/  FSEL R136, R221, RZ, !P5 ;  /* 0x000000ffdd887208 */ /* 0x002fe40006800000 */
[----:B--234-:R-:W-:-:S03]  /*3470*/  LEA R224, P5, R217, UR18, 0x4 ;  /* 0x00000012d9e07c11 */ /* 0x01cfc6000f8a20ff */
        /* <DEDUP_REMOVED lines=66> */
.L_x_10061:
[----:B------:R-:W-:Y:S05]  /*38a0*/  BSYNC B1 ;  /* 0x0000000000017941 */ /* 0x000fea0003800000 */
.L_x_10060:
[----:B------:R-:W-:Y:S01]  /*38b0*/  ISETP.NE.AND P5, PT, R168, RZ, PT ;  /* 0x000000ffa800720c */ /* 0x000fe20003fa5270 */
[----:B------:R-:W-:-:S12]  /*38c0*/  BSSY B1, `(.L_x_10062) ;  /* 0x0000046000017945 */ /* 0x000fd80003800000 */
[----:B------:R-:W-:Y:S05]  /*38d0*/  @!P5 BRA `(.L_x_10063) ;  /* 0x000000040010d947 */ /* 0x000fea0003800000 */
[----:B------:R-:W-:-:S04]  /*38e0*/  ISETP.NE.AND P5, PT, R2, RZ, PT ;  /* 0x000000ff0200720c */ /* 0x000fc80003fa5270 */
[----:B-1----:R-:W-:Y:S02]  /*38f0*/  FSEL R136, R221, RZ, !P5 ;  /* 0x000000ffdd887208 */ /* 0x002fe40006800000 */
[----:B0-234-:R-:W-:-:S03]  /*3900*/  LEA R224, P5, R217, UR18, 0x4 ;  /* 0x00000012d9e07c11 */ /* 0x01dfc6000f8a20ff */
[-CC-:B------:R-:W-:Y:S01]  /*3910*/  FFMA.FTZ R137, R171, R219.reuse, R136.reuse ;  /* 0x000000dbab897223 */ /* 0x180fe20000010088 */
[-CC-:B------:R-:W-:Y:S01]  /*3920*/  FFMA.FTZ R138, R170, R219.reuse, R136.reuse ;  /* 0x000000dbaa8a7223 */ /* 0x180fe20000010088 */
[-CC-:B------:R-:W-:Y:S01]  /*3930*/  FFMA.FTZ R139, R185, R219.reuse, R136.reuse ;  /* 0x000000dbb98b7223 */ /* 0x180fe20000010088 */
[----:B------:R-:W-:Y:S01]  /*3940*/  FFMA.FTZ R219, R196, R219, R136 ;  /* 0x000000dbc4db7223 */ /* 0x000fe20000010088 */
[----:B------:R-:W-:Y:S01]  /*3950*/  FADD.FTZ R136, R182, -R137 ;  /* 0x80000089b6887221 */ /* 0x000fe20000010000 */
[----:B------:R-:W-:Y:S01]  /*3960*/  FADD.FTZ R138, R187, -R138 ;  /* 0x8000008abb8a7221 */ /* 0x000fe20000010000 */
[----:B------:R-:W-:Y:S01]  /*3970*/  FADD.FTZ R140, R198, -R139 ;  /* 0x8000008bc68c7221 */ /* 0x000fe20000010000 */
        /* <DEDUP_REMOVED lines=58> */
.L_x_10063:
[----:B------:R-:W-:Y:S05]  /*3d20*/  BSYNC B1 ;  /* 0x0000000000017941 */ /* 0x000fea0003800000 */
.L_x_10062:
[----:B-1----:R-:W1:Y:S02]  /*3d30*/  LDC.64 R136, c[0x0][0x210] ;  /* 0x00008400ff887b82 */ /* 0x002e640000000a00 */
[----:B-1----:R-:W-:-:S04]  /*3d40*/  LEA R167, R136, R167, 0x2 ;  /* 0x000000a788a77211 */ /* 0x002fc800078e10ff */
[----:B------:R-:W-:-:S13]  /*3d50*/  ISETP.GE.AND P5, PT, R167, R137, PT ;  /* 0x00000089a700720c */ /* 0x000fda0003fa6270 */
[----:B------:R-:W-:Y:S05]  /*3d60*/  @!P5 BRA `(.L_x_10064) ;  /* 0xffffffcc00f4d947 */ /* 0x000fea000383ffff */
.L_x_10038:
[----:B------:R-:W-:Y:S05]  /*3d70*/  BSYNC B0 ;  /* 0x0000000000007941 */ /* 0x000fea0003800000 */
.L_x_10037:
[----:B-----5:R-:W1:Y:S01]  /*3d80*/  S2R R3, SR_CgaCtaId ;  /* 0x0000000000037919 */ /* 0x020e620000008800 */
[--C-:B------:R-:W-:Y:S01]  /*3d90*/  SHF.R.U32.HI R5, RZ, 0x5, R165.reuse ;  /* 0x00000005ff057819 */ /* 0x100fe200000116a5 */
        /* <DEDUP_REMOVED lines=136> */
[----:B-1----:R-:W-:Y:S01]  /*4620*/  FADD.FTZ R19, R5, R24 ;  /* 0x0000001805137221 */ /* 0x002fe20000010000 */
[----:B------:R-:W-:Y:S02]  /*4630*/  SHF.L.U64.HI R4, R165, 0x2, R4 ;  /* 0x00000002a5047819 */ /* 0x000fe40000010204 */
        /* <DEDUP_REMOVED lines=32> */
[----:B------:R-:W-:Y:S01]  /*4840*/  FADD.FTZ R7, R7, R16 ;  /* 0x0000001007077221 */ /* 0x000fe20000010000 */
[----:B------:R-:W-:Y:S02]  /*4850*/  IADD3 R16, P6, R10, UR6, RZ ;  /* 0x000000060a107c10 */ /* 0x000fe4000ffde0ff */
[----:B------:R1:W4:Y:S01]  /*4860*/  LDS R43, [R2+0x2600] ;  /* 0x00260000022b7984 */ /* 0x0003220000000800 */
[----:B------:R-:W-:Y:S01]  /*4870*/  FADD.FTZ R0, R0, R27 ;  /* 0x0000001b00007221 */ /* 0x000fe20000010000 */
[----:B------:R-:W-:Y:S01]  /*4880*/  IADD3.X R3, R4, UR7, RZ, P6, !PT ;  /* 0x0000000704037c10 */ /* 0x000fe2000b7fe4ff */
[----:B------:R-:W-:Y:S01]  /*4890*/  ULDC.64 UR6, c[0x0][0x2f0] ;  /* 0x0000bc0000067ab9 */ /* 0x000fe20000000a00 */
[----:B------:R2:W4:Y:S01]  /*48a0*/  LDS R45, [R2+0x2800] ;  /* 0x00280000022d7984 */ /* 0x0005220000000800 */
[----:B------:R-:W-:Y:S01]  /*48b0*/  IADD3 R12, P6, R10, UR20, RZ ;  /* 0x000000140a0c7c10 */ /* 0x000fe2000ffde0ff */
[----:B0-----:R-:W-:-:S02]  /*48c0*/  FADD.FTZ R14, RZ, R14 ;  /* 0x0000000eff0e7221 */ /* 0x001fc40000010000 */
[----:B------:R0:W0:Y:S01]  /*48d0*/  LDS R47, [R2+0x2a00] ;  /* 0x002a0000022f7984 */ /* 0x0000220000000800 */
[----:B------:R-:W-:Y:S01]  /*48e0*/  IADD3.X R27, R4, UR21, RZ, P6, !PT ;  /* 0x00000015041b7c10 */ /* 0x000fe2000b7fe4ff */
[----:B-1----:R-:W-:Y:S01]  /*48f0*/  FADD.FTZ R28, R28, R51 ;  /* 0x000000331c1c7221 */ /* 0x002fe20000010000 */
[----:B------:R-:W-:Y:S01]  /*4900*/  IADD3 R10, P6, R10, UR6, RZ ;  /* 0x000000060a0a7c10 */ /* 0x000fe2000ffde0ff */
[----:B------:R1:W0:Y:S01]  /*4910*/  LDS R49, [R2+0x2c00] ;  /* 0x002c000002317984 */ /* 0x0002220000000800 */
[----:B--2---:R-:W-:Y:S02]  /*4920*/  FADD.FTZ R14, R14, R25 ;  /* 0x000000190e0e7221 */ /* 0x004fe40000010000 */
[----:B------:R-:W-:Y:S01]  /*4930*/  IADD3.X R25, R4, UR7, RZ, P6, !PT ;  /* 0x0000000704197c10 */ /* 0x000fe2000b7fe4ff */
[----:B---3--:R-:W-:Y:S01]  /*4940*/  FADD.FTZ R55, R28, R55 ;  /* 0x000000371c377221 */ /* 0x008fe20000010000 */
[----:B----4-:R-:W-:Y:S01]  /*4950*/  FADD.FTZ R8, R8, R29 ;  /* 0x0000001d08087221 */ /* 0x010fe20000010000 */
[----:B------:R-:W-:Y:S01]  /*4960*/  FADD.FTZ R26, R26, R31 ;  /* 0x0000001f1a1a7221 */ /* 0x000fe20000010000 */
[----:B------:R-:W-:Y:S01]  /*4970*/  FADD.FTZ R18, R7, R18 ;  /* 0x0000001207127221 */ /* 0x000fe20000010000 */
[----:B------:R-:W-:Y:S01]  /*4980*/  FADD.FTZ R14, R14, R33 ;  /* 0x000000210e0e7221 */ /* 0x000fe20000010000 */
[----:B------:R-:W-:Y:S01]  /*4990*/  FADD.FTZ R53, R0, R53 ;  /* 0x0000003500357221 */ /* 0x000fe20000010000 */
[----:B-1----:R-:W-:Y:S06]  /*49a0*/  @!P5 BRA `(.L_x_10066) ;  /* 0x000000000038d947 */ /* 0x002fec0003800000 */
        /* <DEDUP_REMOVED lines=11> */
[----:B0-----:R-:W-:Y:S02]  /*4a60*/  IADD3.X R3, RZ, R3, RZ, P6, !PT ;  /* 0x00000003ff037210 */ /* 0x001fe400037fe4ff */
[----:B------:R-:W-:-:S04]  /*4a70*/  IADD3 R10, P6, R10, 0x200, RZ ;  /* 0x000002000a0a7810 */ /* 0x000fc80007fde0ff */
[----:B------:R-:W-:-:S09]  /*4a80*/  IADD3.X R25, RZ, R25, RZ, P6, !PT ;  /* 0x00000019ff197210 */ /* 0x000fd200037fe4ff */
.L_x_10066:
[----:B------:R-:W-:Y:S05]  /*4a90*/  BSYNC B0 ;  /* 0x0000000000007941 */ /* 0x000fea0003800000 */
.L_x_10065:
[----:B------:R-:W-:Y:S01]  /*4aa0*/  BSSY B0, `(.L_x_10067) ;  /* 0x0000011000007945 */ /* 0x000fe20003800000 */
[----:B------:R-:W-:-:S03]  /*4ab0*/  FADD.FTZ R43, R8, R43 ;  /* 0x0000002b082b7221 */ /* 0x000fc60000010000 */
[----:B------:R-:W-:Y:S05]  /*4ac0*/  @!P0 BRA `(.L_x_10068) ;  /* 0x0000000000388947 */ /* 0x000fea0003800000 */
[----:B0-----:R-:W-:Y:S02]  /*4ad0*/  MOV R2, R16 ;  /* 0x0000001000027202 */ /* 0x001fe40000000f00 */
[----:B-1----:R-:W-:Y:S02]  /*4ae0*/  MOV R4, R12 ;  /* 0x0000000c00047202 */ /* 0x002fe40000000f00 */
        /* <DEDUP_REMOVED lines=12> */
.L_x_10068:
[----:B------:R-:W-:Y:S05]  /*4bb0*/  BSYNC B0 ;  /* 0x0000000000007941 */ /* 0x000fea0003800000 */
.L_x_10067:
[----:B------:R-:W-:Y:S01]  /*4bc0*/  BSSY B0, `(.L_x_10069) ;  /* 0x0000011000007945 */ /* 0x000fe20003800000 */
[----:B------:R-:W-:-:S03]  /*4bd0*/  FADD.FTZ R45, R26, R45 ;  /* 0x0000002d1a2d7221 */ /* 0x000fc60000010000 */
[----:B------:R-:W-:Y:S05]  /*4be0*/  @!P1 BRA `(.L_x_10070) ;  /* 0x0000000000389947 */ /* 0x000fea0003800000 */
[----:B0-----:R-:W-:Y:S02]  /*4bf0*/  MOV R2, R16 ;  /* 0x0000001000027202 */ /* 0x001fe40000000f00 */
[----:B-12---:R-:W-:Y:S02]  /*4c00*/  MOV R4, R12 ;  /* 0x0000000c00047202 */ /* 0x006fe40000000f00 */
        /* <DEDUP_REMOVED lines=12> */
.L_x_10070:
[----:B------:R-:W-:Y:S05]  /*4cd0*/  BSYNC B0 ;  /* 0x0000000000007941 */ /* 0x000fea0003800000 */
.L_x_10069:
[----:B------:R-:W-:Y:S01]  /*4ce0*/  BSSY B0, `(.L_x_10071) ;  /* 0x0000011000007945 */ /* 0x000fe20003800000 */
[----:B0-----:R-:W-:-:S03]  /*4cf0*/  FADD.FTZ R47, R18, R47 ;  /* 0x0000002f122f7221 */ /* 0x001fc60000010000 */
        /* <DEDUP_REMOVED lines=15> */
.L_x_10072:
[----:B------:R-:W-:Y:S05]  /*4df0*/  BSYNC B0 ;  /* 0x0000000000007941 */ /* 0x000fea0003800000 */
.L_x_10071:
        /* <DEDUP_REMOVED lines=17> */
.L_x_10074:
[----:B------:R-:W-:Y:S05]  /*4f10*/  BSYNC B0 ;  /* 0x0000000000007941 */ /* 0x000fea0003800000 */
.L_x_10073:
        /* <DEDUP_REMOVED lines=10> */
.L_x_10051:
        /* <DEDUP_REMOVED lines=8> */
.L_x_10076:
[----:B------:R-:W-:Y:S05]  /*5040*/  BSYNC B1 ;  /* 0x0000000000017941 */ /* 0x000fea0003800000 */
.L_x_10075:
        /* <DEDUP_REMOVED lines=8> */
.L_x_10077:
[----:B------:R-:W-:Y:S01]  /*50d0*/  FADD.FTZ R136, R136, R221 ;  /* 0x000000dd88887221 */ /* 0x000fe20000010000 */
[----:B------:R-:W-:-:S04]  /*50e0*/  HFMA2.MMA R225, -RZ, RZ, 0, 1.1920928955078125e-07 ;  /* 0x00000002ffe17435 */ /* 0x000fc800000001ff */
[----:B------:R-:W-:Y:S02]  /*50f0*/  MOV R226, R136 ;  /* 0x0000008800e27202 */ /* 0x000fe40000000f00 */
[----:B------:R-:W-:-:S07]  /*5100*/  MOV R137, R223 ;  /* 0x000000df00897202 */ /* 0x000fce0000000f00 */
[----:B------:R-:W-:Y:S05]  /*5110*/  WARPSYNC.COLLECTIVE R219, `(.L_x_10078) ;  /* 0x00000000db087348 */ /* 0x000fea0003c00000 */
[----:B------:R0:W1:Y:S02]  /*5120*/  SHFL.BFLY P5, R223, R226, R225, R228 ;  /* 0x0c0000e1e2df7389 */ /* 0x00006400000a00e4 */
[----:B01----:R-:W-:Y:S01]  /*5130*/  ENDCOLLECTIVE ;  /* 0x000000000000791b */ /* 0x003fe20003800000 */
.L_x_10078:
[----:B------:R-:W-:-:S05]  /*5140*/  FADD.FTZ R137, R137, R224 ;  /* 0x000000e089897221 */ /* 0x000fca0000010000 */
[----:B------:R-:W-:Y:S02]  /*5150*/  MOV R226, R137 ;  /* 0x0000008900e27202 */ /* 0x000fe40000000f00 */
[----:B------:R-:W-:-:S07]  /*5160*/  MOV R139, R223 ;  /* 0x000000df008b7202 */ /* 0x000fce0000000f00 */
[----:B------:R-:W-:Y:S05]  /*5170*/  WARPSYNC.COLLECTIVE R219, `(.L_x_10079) ;  /* 0x00000000db087348 */ /* 0x000fea0003c00000 */
[----:B------:R0:W1:Y:S02]  /*5180*/  SHFL.BFLY P5, R223, R226, R225, R228 ;  /* 0x0c0000e1e2df7389 */ /* 0x00006400000a00e4 */
[----:B01----:R-:W-:Y:S01]  /*5190*/  ENDCOLLECTIVE ;  /* 0x000000000000791b */ /* 0x003fe20003800000 */
.L_x_10079:
[----:B------:R-:W-:Y:S01]  /*51a0*/  FADD.FTZ R139, R136, R139 ;  /* 0x0000008b888b7221 */ /* 0x000fe20000010000 */
[----:B------:R-:W-:-:S04]  /*51b0*/  HFMA2.MMA R225, -RZ, RZ, 0, 2.384185791015625e-07 ;  /* 0x00000004ffe17435 */ /* 0x000fc800000001ff */
[----:B------:R-:W-:Y:S02]  /*51c0*/  MOV R226, R139 ;  /* 0x0000008b00e27202 */ /* 0x000fe40000000f00 */
[----:B------:R-:W-:-:S07]  /*51d0*/  MOV R138, R223 ;  /* 0x000000df008a7202 */ /* 0x000fce0000000f00 */
[----:B------:R-:W-:Y:S05]  /*51e0*/  WARPSYNC.COLLECTIVE R219, `(.L_x_10080) ;  /* 0x00000000db087348 */ /* 0x000fea0003c00000 */
[----:B------:R0:W1:Y:S02]  /*51f0*/  SHFL.BFLY P5, R223, R226, R225, R228 ;  /* 0x0c0000e1e2df7389 */ /* 0x00006400000a00e4 */
[----:B01----:R-:W-:Y:S01]  /*5200*/  ENDCOLLECTIVE ;  /* 0x000000000000791b */ /* 0x003fe20003800000 */
.L_x_10080:
[----:B------:R-:W-:-:S05]  /*5210*/  FADD.FTZ R138, R137, R138 ;  /* 0x0000008a898a7221 */ /* 0x000fca0000010000 */
[----:B------:R-:W-:Y:S02]  /*5220*/  MOV R226, R138 ;  /* 0x0000008a00e27202 */ /* 0x000fe40000000f00 */
[----:B------:R-:W-:-:S07]  /*5230*/  MOV R140, R223 ;  /* 0x000000df008c7202 */ /* 0x000fce0000000f00 */
[----:B------:R-:W-:Y:S05]  /*5240*/  WARPSYNC.COLLECTIVE R219, `(.L_x_10081) ;  /* 0x00000000db087348 */ /* 0x000fea0003c00000 */
[----:B------:R0:W1:Y:S02]  /*5250*/  SHFL.BFLY P5, R223, R226, R225, R228 ;  /* 0x0c0000e1e2df7389 */ /* 0x00006400000a00e4 */
[----:B01----:R-:W-:Y:S01]  /*5260*/  ENDCOLLECTIVE ;  /* 0x000000000000791b */ /* 0x003fe20003800000 */
.L_x_10081:
[----:B------:R-:W-:Y:S01]  /*5270*/  FADD.FTZ R140, R139, R140 ;  /* 0x0000008c8b8c7221 */ /* 0x000fe20000010000 */
[----:B------:R-:W-:-:S04]  /*5280*/  HFMA2.MMA R225, -RZ, RZ, 0, 4.76837158203125e-07 ;  /* 0x00000008ffe17435 */ /* 0x000fc800000001ff */
[----:B------:R-:W-:Y:S02]  /*5290*/  MOV R226, R140 ;  /* 0x0000008c00e27202 */ /* 0x000fe40000000f00 */
[----:B------:R-:W-:-:S07]  /*52a0*/  MOV R141, R223 ;  /* 0x000000df008d7202 */ /* 0x000fce0000000f00 */
[----:B------:R-:W-:Y:S05]  /*52b0*/  WARPSYNC.COLLECTIVE R219, `(.L_x_10082) ;  /* 0x00000000db087348 */ /* 0x000fea0003c00000 */
[----:B------:R0:W1:Y:S02]  /*52c0*/  SHFL.BFLY P5, R223, R226, R225, R228 ;  /* 0x0c0000e1e2df7389 */ /* 0x00006400000a00e4 */
[----:B01----:R-:W-:Y:S01]  /*52d0*/  ENDCOLLECTIVE ;  /* 0x000000000000791b */ /* 0x003fe20003800000 */
.L_x_10082:
[----:B------:R-:W-:-:S05]  /*52e0*/  FADD.FTZ R141, R138, R141 ;  /* 0x0000008d8a8d7221 */ /* 0x000fca0000010000 */
[----:B------:R-:W-:Y:S02]  /*52f0*/  MOV R226, R141 ;  /* 0x0000008d00e27202 */ /* 0x000fe40000000f00 */
[----:B------:R-:W-:-:S07]  /*5300*/  MOV R143, R223 ;  /* 0x000000df008f7202 */ /* 0x000fce0000000f00 */
[----:B------:R-:W-:Y:S05]  /*5310*/  WARPSYNC.COLLECTIVE R219, `(.L_x_10083) ;  /* 0x00000000db087348 */ /* 0x000fea0003c00000 */
[----:B------:R0:W1:Y:S02]  /*5320*/  SHFL.BFLY P5, R223, R226, R225, R228 ;  /* 0x0c0000e1e2df7389 */ /* 0x00006400000a00e4 */
[----:B01----:R-:W-:Y:S01]  /*5330*/  ENDCOLLECTIVE ;  /* 0x000000000000791b */ /* 0x003fe20003800000 */
.L_x_10083:
[----:B------:R-:W-:Y:S01]  /*5340*/  FADD.FTZ R143, R140, R143 ;  /* 0x0000008f8c8f7221 */ /* 0x000fe20000010000 */
[----:B------:R-:W-:-:S04]  /*5350*/  HFMA2.MMA R225, -RZ, RZ, 0, 9.5367431640625e-07 ;  /* 0x00000010ffe17435 */ /* 0x000fc800000001ff */
[----:B------:R-:W-:Y:S02]  /*5360*/  MOV R226, R143 ;  /* 0x0000008f00e27202 */ /* 0x000fe40000000f00 */
[----:B------:R-:W-:-:S07]  /*5370*/  MOV R142, R223 ;  /* 0x000000df008e7202 */ /* 0x000fce0000000f00 */
[----:B------:R-:W-:Y:S05]  /*5380*/  WARPSYNC.COLLECTIVE R219, `(.L_x_10084) ;  /* 0x00000000db087348 */ /* 0x000fea0003c00000 */
[----:B------:R0:W1:Y:S02]  /*5390*/  SHFL.BFLY P5, R223, R226, R225, R228 ;  /* 0x0c0000e1e2df7389 */ /* 0x00006400000a00e4 */
[----:B01----:R-:W-:Y:S01]  /*53a0*/  ENDCOLLECTIVE ;  /* 0x000000000000791b */ /* 0x003fe20003800000 */
.L_x_10084:
[----:B------:R-:W-:-:S05]  /*53b0*/  FADD.FTZ R142, R141, R142 ;  /* 0x0000008e8d8e7221 */ /* 0x000fca0000010000 */
[----:B------:R-:W-:Y:S02]  /*53c0*/  MOV R226, R142 ;  /* 0x0000008e00e27202 */ /* 0x000fe40000000f00 */
[----:B------:R-:W-:-:S07]  /*53d0*/  MOV R136, R223 ;  /* 0x000000df00887202 */ /* 0x000fce0000000f00 */
[----:B------:R-:W-:Y:S05]  /*53e0*/  WARPSYNC.COLLECTIVE R219, `(.L_x_10085) ;  /* 0x00000000db087348 */ /* 0x000fea0003c00000 */
[----:B------:R0:W1:Y:S02]  /*53f0*/  SHFL.BFLY P5, R223, R226, R225, R228 ;  /* 0x0c0000e1e2df7389 */ /* 0x00006400000a00e4 */
[----:B01----:R-:W-:Y:S01]  /*5400*/  ENDCOLLECTIVE ;  /* 0x000000000000791b */ /* 0x003fe20003800000 */
.L_x_10085:
[----:B------:R-:W-:Y:S01]  /*5410*/  MOV R137, R223 ;  /* 0x000000df00897202 */ /* 0x000fe20000000f00 */
[----:B------:R-:W-:Y:S06]  /*5420*/  BRA `(.L_x_10086) ;  /* 0xffffffcc006c7947 */ /* 0x000fec000383ffff */
.L_x_10087:
        /* <DEDUP_REMOVED lines=13> */
.L_x_11830:


//--------------------- .text._ZN10layer_norm13ln_bwd_kernelINS_13Kernel_traitsI6__halfffffjLj768ELj1ELj4ELj1ELj16ENS_18Kernel_traits_baseILj768ES2_ffffjLj128EEEEELb1ELb1ELb0ELb1EEEvNS_9BwdParamsE --------------------------
	.section	.text._ZN10layer_norm13ln_bwd_kernelINS_13Kernel_traitsI6__halfffffjLj768ELj1ELj4ELj1ELj16ENS_18Kernel_traits_baseILj768ES2_ffffjLj128EEEEELb1ELb1ELb0ELb1EEEvNS_9BwdParamsE,"ax",@progbits
	.align	128
        .global         _ZN10layer_norm13ln_bwd_kernelINS_13Kernel_traitsI6__halfffffjLj768ELj1ELj4ELj1ELj16ENS_18Kernel_traits_baseILj768ES2_ffffjLj128EEEEELb1ELb1ELb0ELb1EEEvNS_9BwdParamsE
        .type           _ZN10layer_norm13ln_bwd_kernelINS_13Kernel_traitsI6__halfffffjLj768ELj1ELj4ELj1ELj16ENS_18Kernel_traits_baseILj768ES2_ffffjLj128EEEEELb1ELb1ELb0ELb1EEEvNS_9BwdParamsE,@function
        .size           _ZN10layer_norm13ln_bwd_kernelINS_13Kernel_traitsI6__halfffffjLj768ELj1ELj4ELj1ELj16ENS_18Kernel_traits_baseILj768ES2_ffffjLj128EEEEELb1ELb1ELb0ELb1EEEvNS_9BwdParamsE,(.L_x_11831 - _ZN10layer_norm13ln_bwd_kernelINS_13Kernel_traitsI6__halfffffjLj768ELj1ELj4ELj1ELj16ENS_18Kernel_traits_baseILj768ES2_ffffjLj128EEEEELb1ELb1ELb0ELb1EEEvNS_9BwdParamsE)
        .other          _ZN10layer_norm13ln_bwd_kernelINS_13Kernel_traitsI6__halfffffjLj768ELj1ELj4ELj1ELj16ENS_18Kernel_traits_baseILj768ES2_ffffjLj128EEEEELb1ELb1ELb0ELb1EEEvNS_9BwdParamsE,@"STO_CUDA_ENTRY STV_DEFAULT"
_ZN10layer_norm13ln_bwd_kernelINS_13Kernel_traitsI6__halfffffjLj768ELj1ELj4ELj1ELj16ENS_18Kernel_traits_baseILj768ES2_ffffjLj128EEEEELb1ELb1ELb0ELb1EEEvNS_9BwdParamsE:
.text._ZN10layer_norm13ln_bwd_kernelINS_13Kernel_traitsI6__halfffffjLj768ELj1ELj4ELj1ELj16ENS_18Kernel_traits_baseILj768ES2_ffffjLj128EEEEELb1ELb1ELb0ELb1EEEvNS_9BwdParamsE:
        /* <DEDUP_REMOVED lines=52> */
.L_x_10089:
        /* <DEDUP_REMOVED lines=21> */
[----:B------:R1:W5:Y:S01]  /*0490*/  LDG.E.64 R16, desc[UR4][R4.64+0x500] ;  /* 0x0005000404107981 */ /* 0x000362000c1e1b00 */
[----:B------:R-:W-:Y:S01]  /*04a0*/  ISETP.NE.U32.AND P0, PT, RZ, UR6, PT ;  /* 0x00000006ff007c0c */ /* 0x000fe2000bf05070 */
        /* <DEDUP_REMOVED lines=27> */
[----:B-1----:R-:W-:-:S02]  /*0660*/  CS2R R4, SRZ ;  /* 0x0000000000047805 */ /* 0x002fc4000001ff00 */
[----:B------:R-:W-:Y:S02]  /*0670*/  CS2R R2, SRZ ;  /* 0x0000000000027805 */ /* 0x000fe4000001ff00 */
[----:B------:R-:W-:Y:S02]  /*0680*/  MOV R0, RZ ;  /* 0x000000ff00007202 */ /* 0x000fe40000000f00 */
[----:B------:R-:W-:Y:S02]  /*0690*/  CS2R R136, SRZ ;  /* 0x0000000000887805 */ /* 0x000fe4000001ff00 */
[----:B------:R-:W-:Y:S02]  /*06a0*/  CS2R R140, SRZ ;  /* 0x00000000008c7805 */ /* 0x000fe4000001ff00 */
[----:B------:R-:W-:Y:S02]  /*06b0*/  CS2R R144, SRZ ;  /* 0x0000000000907805 */ /* 0x000fe4000001ff00 */
[----:B------:R-:W-:-:S02]  /*06c0*/  MOV R148, RZ ;  /* 0x000000ff00947202 */ /* 0x000fc40000000f00 */
        /* <DEDUP_REMOVED lines=48> */
[----:B------:R-:W-:-:S02]  /*09d0*/  CS2R R16, SRZ ;  /* 0x0000000000107805 */ /* 0x000fc4000001ff00 */
[----:B------:R-:W-:Y:S02]  /*09e0*/  CS2R R14, SRZ ;  /* 0x00000000000e7805 */ /* 0x000fe4000001ff00 */
[----:B------:R-:W-:Y:S02]  /*09f0*/  CS2R R12, SRZ ;  /* 0x00000000000c7805 */ /* 0x000fe4000001ff00 */
[----:B------:R-:W-:Y:S02]  /*0a00*/  CS2R R10, SRZ ;  /* 0x00000000000a7805 */ /* 0x000fe4000001ff00 */
[----:B------:R-:W-:Y:S02]  /*0a10*/  CS2R R8, SRZ ;  /* 0x0000000000087805 */ /* 0x000fe4000001ff00 */
[----:B------:R-:W-:Y:S01]  /*0a20*/  CS2R R6, SRZ ;  /* 0x0000000000067805 */ /* 0x000fe2000001ff00 */
        /* <DEDUP_REMOVED lines=24> */
.L_x_10093:
[----:B------:R-:W0:Y:S01]  /*0bb0*/  LDC.64 R244, c[0x0][0x250] ;  /* 0x00009400fff47b82 */ /* 0x000e220000000a00 */
[----:B------:R-:W-:Y:S01]  /*0bc0*/  IMAD R72, R204, UR8, RZ ;  /* 0x00000008cc487c24 */ /* 0x000fe2000f8e02ff */
[----:B------:R-:W-:-:S04]  /*0bd0*/  LOP3.LUT R228, R133, 0x1f, RZ, 0xc0, !PT ;  /* 0x0000001f85e47812 */ /* 0x000fc800078ec0ff */
[----:B------:R-:W-:Y:S02]  /*0be0*/  SHF.R.S32.HI R73, RZ, 0x1f, R72 ;  /* 0x0000001fff497819 */ /* 0x000fe40000011448 */
[----:B------:R-:W1:Y:S02]  /*0bf0*/  LDC.64 R112, c[0x0][0x238] ;  /* 0x00008e00ff707b82 */ /* 0x000e640000000a00 */
[----:B------:R-:W-:-:S04]  /*0c00*/  LEA.HI R73, R73, R72, RZ, 0x2 ;  /* 0x0000004849497211 */ /* 0x000fc800078f10ff */
[----:B------:R-:W-:Y:S02]  /*0c10*/  LEA.HI.SX32 R228, R73, R228, 0x1e ;  /* 0x000000e449e47211 */ /* 0x000fe400078ff2ff */
[----:B------:R-:W2:Y:S08]  /*0c20*/  LDC.64 R94, c[0x0][0x258] ;  /* 0x00009600ff5e7b82 */ /* 0x000eb00000000a00 */
[----:B------:R-:W3:Y:S01]  /*0c30*/  LDC.64 R116, c[0x0][0x2b8] ;  /* 0x0000ae00ff747b82 */ /* 0x000ee20000000a00 */
[----:B0-----:R-:W-:Y:S01]  /*0c40*/  IMAD.WIDE R244, R204, 0x4, R244 ;  /* 0x00000004ccf47825 */ /* 0x001fe200078e02f4 */
[----:B------:R-:W-:-:S05]  /*0c50*/  IADD3 R213, R228, 0x20, RZ ;  /* 0x00000020e4d57810 */ /* 0x000fca0007ffe0ff */
[----:B------:R-:W4:Y:S01]  /*0c60*/  LDG.E R244, desc[UR4][R244.64] ;  /* 0x00000004f4f47981 */ /* 0x000f22000c1e1900 */
[----:B-1----:R-:W-:Y:S01]  /*0c70*/  IMAD.WIDE.U32 R72, R228, 0x10, R112 ;  /* 0x00000010e4487825 */ /* 0x002fe200078e0070 */
[----:B------:R-:W0:Y:S05]  /*0c80*/  LDC.64 R162, c[0x0][0x2c8] ;  /* 0x0000b200ffa27b82 */ /* 0x000e2a0000000a00 */
[----:B------:R-:W4:Y:S01]  /*0c90*/  LDG.E.128 R72, desc[UR4][R72.64] ;  /* 0x0000000448487981 */ /* 0x000f22000c1e1d00 */
[----:B--2---:R-:W-:Y:S02]  /*0ca0*/  IMAD.WIDE R94, R204, 0x4, R94 ;  /* 0x00000004cc5e7825 */ /* 0x004fe400078e025e */
[----:B------:R-:W1:Y:S02]  /*0cb0*/  @P0 LDC.64 R164, c[0x0][0x270] ;  /* 0x00009c00ffa40b82 */ /* 0x000e640000000a00 */
[----:B------:R-:W-:Y:S01]  /*0cc0*/  IMAD.WIDE.U32 R80, R213, 0x10, R112 ;  /* 0x00000010d5507825 */ /* 0x000fe200078e0070 */
[----:B------:R-:W2:Y:S03]  /*0cd0*/  LDG.E R205, desc[UR4][R94.64] ;  /* 0x000000045ecd7981 */ /* 0x000ea6000c1e1900 */
[C---:B---3--:R-:W-:Y:S01]  /*0ce0*/  IMAD.WIDE.U32 R76, R228.reuse, 0x10, R116 ;  /* 0x00000010e44c7825 */ /* 0x048fe200078e0074 */
[C---:B------:R-:W-:Y:S01]  /*0cf0*/  IADD3 R211, R228.reuse, 0x40, RZ ;  /* 0x00000040e4d37810 */ /* 0x040fe20007ffe0ff */
[----:B------:R-:W3:Y:S01]  /*0d00*/  LDG.E.128 R80, desc[UR4][R80.64] ;  /* 0x0000000450507981 */ /* 0x000ee2000c1e1d00 */
[----:B------:R-:W1:Y:S03]  /*0d10*/  LDC.64 R230, c[0x0][0x240] ;  /* 0x00009000ffe67b82 */ /* 0x000e660000000a00 */
[----:B------:R-:W3:Y:S01]  /*0d20*/  LDG.E.128 R76, desc[UR4][R76.64] ;  /* 0x000000044c4c7981 */ /* 0x000ee2000c1e1d00 */
[----:B------:R-:W-:Y:S01]  /*0d30*/  IMAD.WIDE.U32 R88, R211, 0x10, R112 ;  /* 0x00000010d3587825 */ /* 0x000fe200078e0070 */
[----:B------:R-:W-:-:S05]  /*0d40*/  IADD3 R209, R228, 0x60, RZ ;  /* 0x00000060e4d17810 */ /* 0x000fca0007ffe0ff */
[----:B------:R-:W-:Y:S01]  /*0d50*/  IMAD.WIDE.U32 R96, R209, 0x10, R112 ;  /* 0x00000010d1607825 */ /* 0x000fe200078e0070 */
[----:B------:R-:W3:Y:S05]  /*0d60*/  LDG.E.128 R88, desc[UR4][R88.64] ;  /* 0x0000000458587981 */ /* 0x000eea000c1e1d00 */
[----:B------:R-:W3:Y:S01]  /*0d70*/  LDG.E.128 R96, desc[UR4][R96.64] ;  /* 0x0000000460607981 */ /* 0x000ee2000c1e1d00 */
[----:B------:R-:W-:-:S06]  /*0d80*/  IMAD.WIDE.U32 R84, R213, 0x10, R116 ;  /* 0x00000010d5547825 */ /* 0x000fcc00078e0074 */
[----:B------:R-:W3:Y:S01]  /*0d90*/  LDG.E.128 R84, desc[UR4][R84.64] ;  /* 0x0000000454547981 */ /* 0x000ee2000c1e1d00 */
[----:B------:R-:W-:-:S06]  /*0da0*/  IMAD.WIDE.U32 R92, R211, 0x10, R116 ;  /* 0x00000010d35c7825 */ /* 0x000fcc00078e0074 */
[----:B------:R-:W3:Y:S01]  /*0db0*/  LDG.E.128 R92, desc[UR4][R92.64] ;  /* 0x000000045c5c7981 */ /* 0x000ee2000c1e1d00 */
[----:B------:R-:W-:Y:S01]  /*0dc0*/  IMAD.WIDE.U32 R100, R209, 0x10, R116 ;  /* 0x00000010d1647825 */ /* 0x000fe200078e0074 */
[----:B------:R-:W-:-:S05]  /*0dd0*/  IADD3 R207, R228, 0x80, RZ ;  /* 0x00000080e4cf7810 */ /* 0x000fca0007ffe0ff */
[----:B------:R-:W3:Y:S01]  /*0de0*/  LDG.E.128 R100, desc[UR4][R100.64] ;  /* 0x0000000464647981 */ /* 0x000ee2000c1e1d00 */
[----:B------:R-:W-:-:S04]  /*0df0*/  IMAD.WIDE.U32 R104, R207, 0x10, R112 ;  /* 0x00000010cf687825 */ /* 0x000fc800078e0070 */
[----:B------:R-:W-:Y:S02]  /*0e00*/  IMAD.WIDE.U32 R108, R207, 0x10, R116 ;  /* 0x00000010cf6c7825 */ /* 0x000fe400078e0074 */
[----:B------:R-:W3:Y:S01]  /*0e10*/  LDG.E.128 R104, desc[UR4][R104.64] ;  /* 0x0000000468687981 */ /* 0x000ee2000c1e1d00 */
[----:B------:R-:W-:-:S03]  /*0e20*/  IADD3 R184, R228, 0xa0, RZ ;  /* 0x000000a0e4b87810 */ /* 0x000fc60007ffe0ff */
[----:B------:R-:W3:Y:S01]  /*0e30*/  LDG.E.128 R108, desc[UR4][R108.64] ;  /* 0x000000046c6c7981 */ /* 0x000ee2000c1e1d00 */
[----:B------:R-:W-:Y:S01]  /*0e40*/  IADD3 R206, R228, 0xa0, RZ ;  /* 0x000000a0e4ce7810 */ /* 0x000fe20007ffe0ff */
[----:B------:R-:W-:-:S04]  /*0e50*/  IMAD.WIDE.U32 R112, R184, 0x10, R112 ;  /* 0x00000010b8707825 */ /* 0x000fc800078e0070 */
[----:B------:R-:W-:Y:S02]  /*0e60*/  IMAD.WIDE.U32 R116, R206, 0x10, R116 ;  /* 0x00000010ce747825 */ /* 0x000fe400078e0074 */
[----:B------:R-:W3:Y:S04]  /*0e70*/  LDG.E.128 R112, desc[UR4][R112.64] ;  /* 0x0000000470707981 */ /* 0x000ee8000c1e1d00 */
[----:B------:R-:W3:Y:S01]  /*0e80*/  LDG.E.128 R116, desc[UR4][R116.64] ;  /* 0x0000000474747981 */ /* 0x000ee2000c1e1d00 */
[----:B0-----:R-:W-:-:S04]  /*0e90*/  ISETP.NE.U32.AND P1, PT, R162, RZ, PT ;  /* 0x000000ffa200720c */ /* 0x001fc80003f25070 */
[----:B------:R-:W-:-:S13]  /*0ea0*/  ISETP.NE.AND.EX P1, PT, R163, RZ, PT, P1 ;  /* 0x000000ffa300720c */ /* 0x000fda0003f25310 */
[----:B------:R-:W0:Y:S01]  /*0eb0*/  @P1 LDC.64 R226, c[0x0][0x2c8] ;  /* 0x0000b200ffe21b82 */ /* 0x000e220000000a00 */
[----:B------:R-:W-:Y:S02]  /*0ec0*/  SHF.R.S32.HI R208, RZ, 0x1f, R204 ;  /* 0x0000001fffd07819 */ /* 0x000fe400000114cc */
[----:B-1----:R-:W-:-:S04]  /*0ed0*/  @P0 LEA R240, P2, R204, R164, 0x2 ;  /* 0x000000a4ccf00211 */ /* 0x002fc800078410ff */
[----:B------:R-:W-:Y:S01]  /*0ee0*/  @P0 LEA.HI.X R241, R204, R165, R208, 0x2, P2 ;  /* 0x000000a5ccf10211 */ /* 0x000fe200010f14d0 */
[----:B------:R-:W1:Y:S01]  /*0ef0*/  @P1 LDC.64 R222, c[0x0][0x2c8] ;  /* 0x0000b200ffde1b82 */ /* 0x000e620000000a00 */
[----:B------:R-:W-:Y:S01]  /*0f00*/  ISETP.NE.AND P2, PT, R167, RZ, PT ;  /* 0x000000ffa700720c */ /* 0x000fe20003f45270 */
[----:B------:R-:W-:Y:S01]  /*0f10*/  IMAD.WIDE.U32 R238, R211, 0x4, R230 ;  /* 0x00000004d3ee7825 */ /* 0x000fe200078e00e6 */
[----:B------:R-:W-:-:S04]  /*0f20*/  MOV R165, 0x3f800000 ;  /* 0x3f80000000a57802 */ /* 0x000fc80000000f00 */
[----:B------:R-:W5:Y:S01]  /*0f30*/  LDG.E R212, desc[UR4][R238.64] ;  /* 0x00000004eed47981 */ /* 0x000f62000c1e1900 */
[--C-:B------:R-:W-:Y:S01]  /*0f40*/  IMAD.WIDE.U32 R232, R207, 0x4, R230.reuse ;  /* 0x00000004cfe87825 */ /* 0x100fe200078e00e6 */
[----:B------:R-:W1:Y:S02]  /*0f50*/  @P1 LDC.64 R224, c[0x0][0x2c8] ;  /* 0x0000b200ffe01b82 */ /* 0x000e640000000a00 */
[----:B------:R-:W5:Y:S01]  /*0f60*/  @P0 LDG.E R165, desc[UR4][R240.64] ;  /* 0x00000004f0a50981 */ /* 0x000f62000c1e1900 */
[----:B------:R-:W-:-:S03]  /*0f70*/  IMAD.WIDE.U32 R236, R228, 0x4, R230 ;  /* 0x00000004e4ec7825 */ /* 0x000fc600078e00e6 */
[----:B------:R-:W5:Y:S01]  /*0f80*/  LDG.E R208, desc[UR4][R232.64] ;  /* 0x00000004e8d07981 */ /* 0x000f62000c1e1900 */
[----:B0-----:R-:W-:Y:S01]  /*0f90*/  @P1 IMAD.WIDE.U32 R226, R228, 0x10, R226 ;  /* 0x00000010e4e21825 */ /* 0x001fe200078e00e2 */
[----:B------:R-:W0:Y:S02]  /*0fa0*/  @P1 LDC.64 R216, c[0x0][0x2c8] ;  /* 0x0000b200ffd81b82 */ /* 0x000e240000000a00 */
[----:B------:R-:W5:Y:S04]  /*0fb0*/  LDG.E R236, desc[UR4][R236.64] ;  /* 0x00000004ecec7981 */ /* 0x000f68000c1e1900 */
[----:B------:R4:W5:Y:S01]  /*0fc0*/  @P1 LDG.E.128 R44, desc[UR4][R226.64] ;  /* 0x00000004e22c1981 */ /* 0x000962000c1e1d00 */
[----:B-1----:R-:W-:Y:S01]  /*0fd0*/  @P1 IMAD.WIDE.U32 R222, R211, 0x10, R222 ;  /* 0x00000010d3de1825 */ /* 0x002fe200078e00de */
[----:B------:R-:W1:Y:S03]  /*0fe0*/  @P1 LDC.64 R218, c[0x0][0x2c8] ;  /* 0x0000b200ffda1b82 */ /* 0x000e660000000a00 */
[--C-:B------:R-:W-:Y:S01]  /*0ff0*/  IMAD.WIDE.U32 R214, R213, 0x4, R230.reuse ;  /* 0x00000004d5d67825 */ /* 0x100fe200078e00e6 */
[----:B------:R3:W5:Y:S03]  /*1000*/  @P1 LDG.E.128 R52, desc[UR4][R222.64] ;  /* 0x00000004de341981 */ /* 0x000766000c1e1d00 */
[--C-:B------:R-:W-:Y:S01]  /*1010*/  IMAD.WIDE.U32 R234, R209, 0x4, R230.reuse ;  /* 0x00000004d1ea7825 */ /* 0x100fe200078e00e6 */
[----:B------:R-:W1:Y:S01]  /*1020*/  @P1 LDC.64 R220, c[0x0][0x2c8] ;  /* 0x0000b200ffdc1b82 */ /* 0x000e620000000a00 */
[----:B------:R3:W5:Y:S02]  /*1030*/  LDG.E R214, desc[UR4][R214.64] ;  /* 0x00000004d6d67981 */ /* 0x000764000c1e1900 */
[----:B------:R-:W-:-:S02]  /*1040*/  IMAD.WIDE.U32 R230, R184, 0x4, R230 ;  /* 0x00000004b8e67825 */ /* 0x000fc400078e00e6 */
[----:B------:R3:W5:Y:S04]  /*1050*/  LDG.E R210, desc[UR4][R234.64] ;  /* 0x00000004ead27981 */ /* 0x000768000c1e1900 */
[----:B------:R3:W5:Y:S01]  /*1060*/  LDG.E R164, desc[UR4][R230.64] ;  /* 0x00000004e6a47981 */ /* 0x000762000c1e1900 */
[----:B------:R-:W-:-:S05]  /*1070*/  @P1 IMAD.WIDE.U32 R224, R213, 0x10, R224 ;  /* 0x00000010d5e01825 */ /* 0x000fca00078e00e0 */
[----:B------:R3:W5:Y:S01]  /*1080*/  @P1 LDG.E.128 R48, desc[UR4][R224.64] ;  /* 0x00000004e0301981 */ /* 0x000762000c1e1d00 */
[----:B0-----:R-:W-:-:S04]  /*1090*/  @P1 IMAD.WIDE.U32 R216, R184, 0x10, R216 ;  /* 0x00000010b8d81825 */ /* 0x001fc800078e00d8 */
[----:B-1----:R-:W-:Y:S01]  /*10a0*/  @P1 IMAD.WIDE.U32 R218, R207, 0x10, R218 ;  /* 0x00000010cfda1825 */ /* 0x002fe200078e00da */
[----:B------:R0:W5:Y:S04]  /*10b0*/  @P1 LDG.E.128 R64, desc[UR4][R216.64] ;  /* 0x00000004d8401981 */ /* 0x000168000c1e1d00 */
[----:B------:R1:W5:Y:S01]  /*10c0*/  @P1 LDG.E.128 R60, desc[UR4][R218.64] ;  /* 0x00000004da3c1981 */ /* 0x000362000c1e1d00 */
[----:B------:R-:W-:-:S05]  /*10d0*/  @P1 IMAD.WIDE.U32 R220, R209, 0x10, R220 ;  /* 0x00000010d1dc1825 */ /* 0x000fca00078e00dc */
[----:B------:R1:W5:Y:S01]  /*10e0*/  @P1 LDG.E.128 R56, desc[UR4][R220.64] ;  /* 0x00000004dc381981 */ /* 0x000362000c1e1d00 */
[----:B------:R-:W-:Y:S01]  /*10f0*/  UMOV UR6, 0xffffffff ;  /* 0xffffffff00067882 */ /* 0x000fe20000000000 */
[----:B----4-:R-:W-:-:S05]  /*1100*/  FSEL R244, R244, RZ, !P2 ;  /* 0x000000fff4f47208 */ /* 0x010fca0005000000 */
[C---:B------:R-:W-:Y:S01]  /*1110*/  FADD.FTZ R72, -R244.reuse, R72 ;  /* 0x00000048f4487221 */ /* 0x040fe20000010100 */
[----:B------:R-:W-:-:S03]  /*1120*/  FADD.FTZ R226, -R244, R73 ;  /* 0x00000049f4e27221 */ /* 0x000fc60000010100 */
[C---:B--2---:R-:W-:Y:S01]  /*1130*/  FMUL.FTZ R239, R205.reuse, R72 ;  /* 0x00000048cdef7220 */ /* 0x044fe20000410000 */
[----:B------:R-:W-:Y:S01]  /*1140*/  FMUL.FTZ R241, R205, R226 ;  /* 0x000000e2cdf17220 */ /* 0x000fe20000410000 */
[----:B------:R-:W-:Y:S01]  /*1150*/  FADD.FTZ R72, -R244, R75 ;  /* 0x0000004bf4487221 */ /* 0x000fe20000010100 */
[C---:B---3--:R-:W-:Y:S02]  /*1160*/  FADD.FTZ R146, R77.reuse, R146 ;  /* 0x000000924d927221 */ /* 0x048fe40000010000 */
[----:B------:R-:W-:Y:S01]  /*1170*/  FFMA.FTZ R148, R77, R241, R148 ;  /* 0x000000f14d947223 */ /* 0x000fe20000010094 */
[----:B------:R-:W-:Y:S01]  /*1180*/  FMUL.FTZ R242, R202, R77 ;  /* 0x0000004dcaf27220 */ /* 0x000fe20000410000 */
[----:B------:R-:W-:Y:S01]  /*1190*/  FMUL.FTZ R77, R205, R72 ;  /* 0x00000048cd4d7220 */ /* 0x000fe20000410000 */
[----:B------:R-:W-:-:S04]  /*11a0*/  FADD.FTZ R72, -R244, R80 ;  /* 0x00000050f4487221 */ /* 0x000fc80000010100 */
[----:B------:R-:W-:Y:S01]  /*11b0*/  FMUL.FTZ R233, R205, R72 ;  /* 0x00000048cde97220 */ /* 0x000fe20000410000 */
[----:B------:R-:W-:-:S04]  /*11c0*/  FADD.FTZ R72, -R244, R83 ;  /* 0x00000053f4487221 */ /* 0x000fc80000010100 */
[C---:B------:R-:W-:Y:S01]  /*11d0*/  FMUL.FTZ R237, R205.reuse, R72 ;  /* 0x00000048cded7220 */ /* 0x040fe20000410000 */
[C---:B------:R-:W-:Y:S01]  /*11e0*/  FADD.FTZ R72, -R244.reuse, R89 ;  /* 0x00000059f4487221 */ /* 0x040fe20000010100 */
[----:B------:R-:W-:Y:S01]  /*11f0*/  FADD.FTZ R74, -R244, R74 ;  /* 0x0000004af44a7221 */ /* 0x000fe20000010100 */
[C---:B------:R-:W-:Y:S01]  /*1200*/  FADD.FTZ R147, R76.reuse, R147 ;  /* 0x000000934c937221 */ /* 0x040fe20000010000 */
[----:B------:R-:W-:Y:S01]  /*1210*/  FFMA.FTZ R169, R76, R239, R169 ;  /* 0x000000ef4ca97223 */ /* 0x000fe200000100a9 */
[----:B------:R-:W-:Y:S01]  /*1220*/  FMUL.FTZ R223, R205, R72 ;  /* 0x00000048cddf7220 */ /* 0x000fe20000410000 */
[----:B------:R-:W-:Y:S01]  /*1230*/  FMUL.FTZ R76, R203, R76 ;  /* 0x0000004ccb4c7220 */ /* 0x000fe20000410000 */
[----:B------:R-:W-:Y:S01]  /*1240*/  FADD.FTZ R72, -R244, R97 ;  /* 0x00000061f4487221 */ /* 0x000fe20000010100 */
[C---:B------:R-:W-:Y:S02]  /*1250*/  FMUL.FTZ R243, R205.reuse, R74 ;  /* 0x0000004acdf37220 */ /* 0x040fe40000410000 */
[----:B------:R-:W-:Y:S01]  /*1260*/  FADD.FTZ R73, RZ, R76 ;  /* 0x0000004cff497221 */ /* 0x000fe20000010000 */
[----:B------:R-:W-:Y:S01]  /*1270*/  FMUL.FTZ R215, R205, R72 ;  /* 0x00000048cdd77220 */ /* 0x000fe20000410000 */
[----:B------:R-:W-:Y:S01]  /*1280*/  FFMA.FTZ R72, R239, R76, RZ ;  /* 0x0000004cef487223 */ /* 0x000fe200000100ff */
        /* <DEDUP_REMOVED lines=9> */
[----:B------:R-:W-:Y:S01]  /*1320*/  FADD.FTZ R74, -R244, R81 ;  /* 0x00000051f44a7221 */ /* 0x000fe20000010100 */
[----:B------:R-:W-:Y:S01]  /*1330*/  FADD.FTZ R73, R73, R80 ;  /* 0x0000005049497221 */ /* 0x000fe20000010000 */
[----:B------:R-:W-:Y:S01]  /*1340*/  FFMA.FTZ R72, R77, R80, R72 ;  /* 0x000000504d487223 */ /* 0x000fe20000010048 */
[----:B------:R-:W-:Y:S01]  /*1350*/  FMUL.FTZ R232, R198, R85 ;  /* 0x00000055c6e87220 */ /* 0x000fe20000410000 */
[----:B------:R-:W-:Y:S01]  /*1360*/  FADD.FTZ R82, -R244, R82 ;  /* 0x00000052f4527221 */ /* 0x000fe20000010100 */
        /* <DEDUP_REMOVED lines=15> */
[----:B------:R-:W-:Y:S01]  /*1460*/  FMUL.FTZ R222, R194, R93 ;  /* 0x0000005dc2de7220 */ /* 0x000fe20000410000 */
[----:B------:R-:W-:Y:S01]  /*1470*/  FADD.FTZ R73, R73, R224 ;  /* 0x000000e049497221 */ /* 0x000fe20000010000 */
[C---:B------:R-:W-:Y:S01]  /*1480*/  FADD.FTZ R90, -R244.reuse, R90 ;  /* 0x0000005af45a7221 */ /* 0x040fe20000010100 */
        /* <DEDUP_REMOVED lines=9> */
[C---:B------:R-:W-:Y:S01]  /*1520*/  FADD.FTZ R96, -R244.reuse, R96 ;  /* 0x00000060f4607221 */ /* 0x040fe20000010100 */
[----:B------:R-:W-:Y:S01]  /*1530*/  FFMA.FTZ R72, R227, R226, R72 ;  /* 0x000000e2e3487223 */ /* 0x000fe20000010048 */
[----:B------:R-:W-:Y:S01]  /*1540*/  FADD.FTZ R98, -R244, R98 ;  /* 0x00000062f4627221 */ /* 0x000fe20000010100 */
[----:B0-----:R-:W-:Y:S01]  /*1550*/  FMUL.FTZ R216, R191, R100 ;  /* 0x00000064bfd87220 */ /* 0x001fe20000410000 */
[----:B------:R-:W-:Y:S01]  /*1560*/  FADD.FTZ R73, R73, R230 ;  /* 0x000000e649497221 */ /* 0x000fe20000010000 */
[----:B------:R-:W-:Y:S01]  /*1570*/  FMUL.FTZ R217, R205, R96 ;  /* 0x00000060cdd97220 */ /* 0x000fe20000410000 */
[----:B------:R-:W-:Y:S01]  /*1580*/  FFMA.FTZ R72, R229, R230, R72 ;  /* 0x000000e6e5487223 */ /* 0x000fe20000010048 */
[----:B-1----:R-:W-:Y:S01]  /*1590*/  FMUL.FTZ R219, R205, R98 ;  /* 0x00000062cddb7220 */ /* 0x002fe20000410000 */
        /* <DEDUP_REMOVED lines=10> */
[----:B------:R-:W-:Y:S01]  /*1640*/  FADD.FTZ R74, -R244, R105 ;  /* 0x00000069f44a7221 */ /* 0x000fe20000010100 */
[C---:B------:R-:W-:Y:S01]  /*1650*/  FADD.FTZ R21, R94.reuse, R21 ;  /* 0x000000155e157221 */ /* 0x040fe20000010000 */
[----:B------:R-:W-:Y:S01]  /*1660*/  FFMA.FTZ R5, R94, R227, R5 ;  /* 0x000000e35e057223 */ /* 0x000fe20000010005 */
[----:B------:R-:W-:Y:S01]  /*1670*/  FMUL.FTZ R220, R188, R103 ;  /* 0x00000067bcdc7220 */ /* 0x000fe20000410000 */
[----:B------:R-:W-:Y:S01]  /*1680*/  FADD.FTZ R73, R73, R102 ;  /* 0x0000006649497221 */ /* 0x000fe20000010000 */
[C---:B------:R-:W-:Y:S01]  /*1690*/  FADD.FTZ R94, -R244.reuse, R104 ;  /* 0x00000068f45e7221 */ /* 0x040fe20000010100 */
[----:B------:R-:W-:Y:S01]  /*16a0*/  FFMA.FTZ R72, R219, R102, R72 ;  /* 0x00000066db487223 */ /* 0x000fe20000010048 */
[C---:B------:R-:W-:Y:S01]  /*16b0*/  FADD.FTZ R18, R95.reuse, R18 ;  /* 0x000000125f127221 */ /* 0x040fe20000010000 */
[----:B------:R-:W-:Y:S01]  /*16c0*/  FFMA.FTZ R2, R95, R229, R2 ;  /* 0x000000e55f027223 */ /* 0x000fe20000010002 */
[----:B------:R-:W-:Y:S01]  /*16d0*/  FADD.FTZ R106, -R244, R106 ;  /* 0x0000006af46a7221 */ /* 0x000fe20000010100 */
[----:B------:R-:W-:Y:S01]  /*16e0*/  FMUL.FTZ R95, R205, R74 ;  /* 0x0000004acd5f7220 */ /* 0x000fe20000410000 */
        /* <DEDUP_REMOVED lines=14> */
[----:B------:R-:W-:Y:S01]  /*17d0*/  FADD.FTZ R82, -R244, R107 ;  /* 0x0000006bf4527221 */ /* 0x000fe20000010100 */
[----:B------:R-:W-:Y:S01]  /*17e0*/  FFMA.FTZ R72, R95, R98, R72 ;  /* 0x000000625f487223 */ /* 0x000fe20000010048 */
[C---:B------:R-:W-:Y:S01]  /*17f0*/  FADD.FTZ R23, R100.reuse, R23 ;  /* 0x0000001764177221 */ /* 0x040fe20000010000 */
[----:B------:R-:W-:Y:S01]  /*1800*/  FFMA.FTZ R7, R100, R217, R7 ;  /* 0x000000d964077223 */ /* 0x000fe20000010007 */
[----:B------:R-:W-:Y:S01]  /*1810*/  FADD.FTZ R90, -R244, R113 ;  /* 0x00000071f45a7221 */ /* 0x000fe20000010100 */
[C---:B------:R-:W-:Y:S01]  /*1820*/  FADD.FTZ R22, R103.reuse, R22 ;  /* 0x0000001667167221 */ /* 0x040fe20000010000 */
[----:B------:R-:W-:Y:S01]  /*1830*/  FFMA.FTZ R6, R103, R221, R6 ;  /* 0x000000dd67067223 */ /* 0x000fe20000010006 */
[----:B------:R-:W-:Y:S01]  /*1840*/  FMUL.FTZ R100, R168, R111 ;  /* 0x0000006fa8647220 */ /* 0x000fe20000410000 */
[----:B------:R-:W-:Y:S01]  /*1850*/  FADD.FTZ R73, R73, R110 ;  /* 0x0000006e49497221 */ /* 0x000fe20000010000 */
[----:B------:R-:W-:Y:S01]  /*1860*/  FMUL.FTZ R103, R205, R82 ;  /* 0x00000052cd677220 */ /* 0x000fe20000410000 */
[C---:B------:R-:W-:Y:S01]  /*1870*/  FADD.FTZ R88, -R244.reuse, R112 ;  /* 0x00000070f4587221 */ /* 0x040fe20000010100 */
[----:B------:R-:W-:Y:S01]  /*1880*/  FFMA.FTZ R72, R101, R110, R72 ;  /* 0x0000006e65487223 */ /* 0x000fe20000010048 */
[----:B------:R-:W-:Y:S01]  /*1890*/  FMUL.FTZ R90, R205, R90 ;  /* 0x0000005acd5a7220 */ /* 0x000fe20000410000 */
[----:B------:R-:W-:Y:S01]  /*18a0*/  FADD.FTZ R114, -R244, R114 ;  /* 0x00000072f4727221 */ /* 0x000fe20000010100 */
        /* <DEDUP_REMOVED lines=65> */
.L_x_10105:
[----:B------:R-:W3:Y:S02]  /*1cc0*/  LDC.64 R112, c[0x0][0x220] ;  /* 0x00008800ff707b82 */ /* 0x000ee40000000a00 */
[----:B---3--:R-:W-:-:S06]  /*1cd0*/  IMAD.WIDE.U32 R72, R228, 0x10, R112 ;  /* 0x00000010e4487825 */ /* 0x008fcc00078e0070 */
[----:B------:R-:W3:Y:S01]  /*1ce0*/  LDG.E.128 R72, desc[UR4][R72.64] ;  /* 0x0000000448487981 */ /* 0x000ee2000c1e1d00 */
[----:B------:R-:W-:Y:S01]  /*1cf0*/  ISETP.NE.U32.AND P1, PT, RZ, UR10, PT ;  /* 0x0000000aff007c0c */ /* 0x000fe2000bf25070 */
[----:B-1----:R-:W-:Y:S01]  /*1d00*/  FADD.FTZ R86, R83, R86 ;  /* 0x0000005653567221 */ /* 0x002fe20000010000 */
[----:B--2---:R-:W-:Y:S01]  /*1d10*/  FADD.FTZ R97, R85, R96 ;  /* 0x0000006055617221 */ /* 0x004fe20000010000 */
[----:B0-----:R-:W0:Y:S01]  /*1d20*/  LDC.64 R82, c[0x0][0x2f8] ;  /* 0x0000be00ff527b82 */ /* 0x001e220000000a00 */
[----:B------:R-:W-:Y:S01]  /*1d30*/  ISETP.NE.AND.EX P1, PT, RZ, UR11, PT, P1 ;  /* 0x0000000bff007c0c */ /* 0x000fe2000bf25310 */
[----:B------:R-:W-:Y:S01]  /*1d40*/  FMUL.FTZ R86, R86, UR9 ;  /* 0x0000000956567c20 */ /* 0x000fe20008410000 */
[----:B------:R-:W-:Y:S01]  /*1d50*/  FMUL.FTZ R97, R97, UR9 ;  /* 0x0000000961617c20 */ /* 0x000fe20008410000 */
[C---:B-----5:R-:W-:Y:S02]  /*1d60*/  LOP3.LUT P3, RZ, R236.reuse, 0xff, RZ, 0xc0, !PT ;  /* 0x000000ffecff7812 */ /* 0x060fe4000786c0ff */
[----:B------:R-:W-:-:S02]  /*1d70*/  LOP3.LUT P5, RZ, R236, 0xff00, RZ, 0xc0, !PT ;  /* 0x0000ff00ecff7812 */ /* 0x000fc400078ac0ff */
[----:B------:R-:W-:Y:S02]  /*1d80*/  FSEL R96, R86, RZ, !P2 ;  /* 0x000000ff56607208 */ /* 0x000fe40005000000 */
[----:B------:R-:W-:Y:S02]  /*1d90*/  ISETP.NE.U32.AND P2, PT, R162, RZ, PT ;  /* 0x000000ffa200720c */ /* 0x000fe40003f45070 */
[----:B------:R-:W-:Y:S01]  /*1da0*/  LOP3.LUT P6, RZ, R236, 0xff0000, RZ, 0xc0, !PT ;  /* 0x00ff0000ecff7812 */ /* 0x000fe200078cc0ff */
[-CC-:B------:R-:W-:Y:S01]  /*1db0*/  FFMA.FTZ R239, R239, R97.reuse, R96.reuse ;  /* 0x00000061efef7223 */ /* 0x180fe20000010060 */
[----:B------:R-:W-:Y:S01]  /*1dc0*/  ISETP.NE.AND.EX P2, PT, R163, RZ, PT, P2 ;  /* 0x000000ffa300720c */ /* 0x000fe20003f45320 */
[----:B------:R-:W1:Y:S01]  /*1dd0*/  @P1 LDC.64 R84, c[0x0][0x308] ;  /* 0x0000c200ff541b82 */ /* 0x000e620000000a00 */
[-CC-:B------:R-:W-:Y:S01]  /*1de0*/  FFMA.FTZ R241, R241, R97.reuse, R96.reuse ;  /* 0x00000061f1f17223 */ /* 0x180fe20000010060 */
[----:B------:R-:W-:Y:S01]  /*1df0*/  FADD.FTZ R76, R76, -R239 ;  /* 0x800000ef4c4c7221 */ /* 0x000fe20000010000 */
[-CC-:B------:R-:W-:Y:S01]  /*1e00*/  FFMA.FTZ R243, R243, R97.reuse, R96.reuse ;  /* 0x00000061f3f37223 */ /* 0x180fe20000010060 */
[----:B------:R-:W-:Y:S01]  /*1e10*/  FFMA.FTZ R77, R77, R97, R96 ;  /* 0x000000614d4d7223 */ /* 0x000fe20000010060 */
[----:B------:R-:W-:Y:S01]  /*1e20*/  FADD.FTZ R242, R242, -R241 ;  /* 0x800000f1f2f27221 */ /* 0x000fe20000010000 */
[----:B------:R-:W-:Y:S01]  /*1e30*/  FMUL.FTZ R87, R205, R76 ;  /* 0x0000004ccd577220 */ /* 0x000fe20000410000 */
[----:B------:R-:W-:Y:S01]  /*1e40*/  FADD.FTZ R86, R78, -R243 ;  /* 0x800000f34e567221 */ /* 0x000fe20000010000 */
[----:B------:R-:W-:Y:S01]  /*1e50*/  FADD.FTZ R80, R80, -R77 ;  /* 0x8000004d50507221 */ /* 0x000fe20000010000 */
[----:B0-----:R-:W-:-:S04]  /*1e60*/  IMAD.WIDE.U32 R114, R228, 0x10, R82 ;  /* 0x00000010e4727825 */ /* 0x001fc800078e0052 */
[C---:B------:R-:W-:Y:S01]  /*1e70*/  FMUL.FTZ R242, R205.reuse, R242 ;  /* 0x000000f2cdf27220 */ /* 0x040fe20000410000 */
[----:B------:R-:W-:Y:S01]  /*1e80*/  FMUL.FTZ R83, R205, R86 ;  /* 0x00000056cd537220 */ /* 0x000fe20000410000 */
[----:B------:R-:W-:Y:S01]  /*1e90*/  @P2 FADD.FTZ R87, R44, R87 ;  /* 0x000000572c572221 */ /* 0x000fe20000010000 */
[----:B------:R-:W-:Y:S01]  /*1ea0*/  LOP3.LUT P4, RZ, R236, 0xff000000, RZ, 0xc0, !PT ;  /* 0xff000000ecff7812 */ /* 0x000fe2000788c0ff */
[----:B------:R-:W-:Y:S01]  /*1eb0*/  @P2 FADD.FTZ R242, R45, R242 ;  /* 0x000000f22df22221 */ /* 0x000fe20000010000 */
[----:B------:R-:W-:Y:S01]  /*1ec0*/  @P2 FADD.FTZ R83, R46, R83 ;  /* 0x000000532e532221 */ /* 0x000fe20000010000 */
[----:B------:R-:W-:Y:S01]  /*1ed0*/  FMUL.FTZ R76, R87, R165 ;  /* 0x000000a5574c7220 */ /* 0x000fe20000410000 */
[----:B------:R-:W-:Y:S01]  /*1ee0*/  MOV R77, RZ ;  /* 0x000000ff004d7202 */ /* 0x000fe20000000f00 */
[----:B------:R-:W-:Y:S01]  /*1ef0*/  FFMA.FTZ R233, R233, R97, R96 ;  /* 0x00000061e9e97223 */ /* 0x000fe20000010060 */
[----:B------:R-:W0:Y:S01]  /*1f00*/  @P1 LDC.64 R162, c[0x0][0x308] ;  /* 0x0000c200ffa21b82 */ /* 0x000e220000000a00 */
[----:B------:R-:W-:Y:S01]  /*1f10*/  FMUL.FTZ R79, R76, UR12 ;  /* 0x0000000c4c4f7c20 */ /* 0x000fe20008410000 */
[----:B------:R-:W-:Y:S01]  /*1f20*/  HFMA2.MMA R76, -RZ, RZ, 0, 0 ;  /* 0x00000000ff4c7435 */ /* 0x000fe200000001ff */
[----:B-1----:R-:W-:-:S04]  /*1f30*/  @P1 IMAD.WIDE.U32 R108, R228, 0x10, R84 ;  /* 0x00000010e46c1825 */ /* 0x002fc800078e0054 */
[----:B------:R-:W-:Y:S01]  /*1f40*/  FMUL.FTZ R84, R205, R80 ;  /* 0x00000050cd547220 */ /* 0x000fe20000410000 */
[----:B------:R-:W-:Y:S01]  /*1f50*/  FMUL.FTZ R80, R83, R165 ;  /* 0x000000a553507220 */ /* 0x000fe20000410000 */
[----:B------:R-:W-:Y:S02]  /*1f60*/  @P3 FMUL.FTZ R76, R150, R79 ;  /* 0x0000004f964c3220 */ /* 0x000fe40000410000 */
[----:B------:R-:W-:Y:S01]  /*1f70*/  @P2 FADD.FTZ R84, R47, R84 ;  /* 0x000000542f542221 */ /* 0x000fe20000010000 */
[----:B------:R-:W-:-:S03]  /*1f80*/  FMUL.FTZ R111, R80, UR12 ;  /* 0x0000000c506f7c20 */ /* 0x000fc60008410000 */
[----:B------:R-:W-:-:S04]  /*1f90*/  FMUL.FTZ R85, R84, R165 ;  /* 0x000000a554557220 */ /* 0x000fc80000410000 */
[----:B------:R-:W-:Y:S01]  /*1fa0*/  FMUL.FTZ R104, R85, UR12 ;  /* 0x0000000c55687c20 */ /* 0x000fe20008410000 */
[----:B---3--:R-:W-:Y:S01]  /*1fb0*/  FMUL.FTZ R72, R79, R72 ;  /* 0x000000484f487220 */ /* 0x008fe20000410000 */
[----:B------:R-:W-:Y:S02]  /*1fc0*/  CS2R R78, SRZ ;  /* 0x00000000004e7805 */ /* 0x000fe4000001ff00 */
[----:B------:R-:W-:Y:S01]  /*1fd0*/  @P6 FMUL.FTZ R78, R152, R111 ;  /* 0x0000006f984e6220 */ /* 0x000fe20000410000 */
[----:B------:R-:W-:Y:S01]  /*1fe0*/  @P4 FMUL.FTZ R79, R173, R104 ;  /* 0x00000068ad4f4220 */ /* 0x000fe20000410000 */
[----:B------:R-:W-:Y:S01]  /*1ff0*/  FSEL R105, R72, RZ, P3 ;  /* 0x000000ff48697208 */ /* 0x000fe20001800000 */
[----:B------:R-:W-:Y:S01]  /*2000*/  FMUL.FTZ R72, R242, R165 ;  /* 0x000000a5f2487220 */ /* 0x000fe20000410000 */
[----:B------:R-:W-:-:S03]  /*2010*/  ISETP.NE.U32.AND P3, PT, RZ, UR10, PT ;  /* 0x0000000aff007c0c */ /* 0x000fc6000bf65070 */
[----:B------:R-:W-:Y:S01]  /*2020*/  FMUL.FTZ R72, R72, UR12 ;  /* 0x0000000c48487c20 */ /* 0x000fe20008410000 */
[----:B------:R-:W-:-:S03]  /*2030*/  ISETP.NE.AND.EX P3, PT, RZ, UR11, PT, P3 ;  /* 0x0000000bff007c0c */ /* 0x000fc6000bf65330 */
[----:B------:R-:W-:Y:S01]  /*2040*/  @P5 FMUL.FTZ R77, R171, R72 ;  /* 0x00000048ab4d5220 */ /* 0x000fe20000410000 */
[----:B------:R-:W-:Y:S02]  /*2050*/  SEL R82, R83, R70, P3 ;  /* 0x0000004653527207 */ /* 0x000fe40001800000 */
[----:B------:R-:W-:Y:S02]  /*2060*/  SEL R81, R242, R69, P3 ;  /* 0x00000045f2517207 */ /* 0x000fe40001800000 */
[----:B------:R-:W-:Y:S01]  /*2070*/  SEL R83, R84, R71, P3 ;  /* 0x0000004754537207 */ /* 0x000fe20001800000 */
[----:B------:R-:W-:Y:S01]  /*2080*/  IMAD.WIDE.U32 R84, R213, 0x10, R112 ;  /* 0x00000010d5547825 */ /* 0x000fe200078e0070 */
[----:B------:R-:W-:-:S05]  /*2090*/  @P1 SEL R80, R87, R68, P3 ;  /* 0x0000004457501207 */ /* 0x000fca0001800000 */
[----:B------:R-:W-:Y:S04]  /*20a0*/  @P1 STG.E.128 desc[UR4][R108.64], R80 ;  /* 0x000000506c001986 */ /* 0x000fe8000c101d04 */
[----:B------:R1:W-:Y:S04]  /*20b0*/  STG.E.128 desc[UR4][R114.64], R76 ;  /* 0x0000004c72007986 */ /* 0x0003e8000c101d04 */
[----:B------:R-:W2:Y:S01]  /*20c0*/  LDG.E.128 R84, desc[UR4][R84.64] ;  /* 0x0000000454547981 */ /* 0x000ea2000c1e1d00 */
[----:B------:R-:W-:Y:S01]  /*20d0*/  FADD.FTZ R234, R234, -R233 ;  /* 0x800000e9eaea7221 */ /* 0x000fe20000010000 */
[----:B------:R-:W-:Y:S01]  /*20e0*/  FMUL.FTZ R73, R73, R72 ;  /* 0x0000004849497220 */ /* 0x000fe20000410000 */
[----:B------:R-:W-:Y:S01]  /*20f0*/  FMUL.FTZ R74, R74, R111 ;  /* 0x0000006f4a4a7220 */ /* 0x000fe20000410000 */
[-CC-:B------:R-:W-:Y:S01]  /*2100*/  FFMA.FTZ R231, R231, R97.reuse, R96.reuse ;  /* 0x00000061e7e77223 */ /* 0x180fe20000010060 */
[----:B------:R-:W-:Y:S01]  /*2110*/  FMUL.FTZ R119, R205, R234 ;  /* 0x000000eacd777220 */ /* 0x000fe20000410000 */
[-CC-:B------:R-:W-:Y:S01]  /*2120*/  FFMA.FTZ R235, R235, R97.reuse, R96.reuse ;  /* 0x00000061ebeb7223 */ /* 0x180fe20000010060 */
[----:B------:R-:W-:Y:S01]  /*2130*/  FSEL R107, R73, RZ, P5 ;  /* 0x000000ff496b7208 */ /* 0x000fe20002800000 */
[----:B------:R-:W-:Y:S01]  /*2140*/  FFMA.FTZ R237, R237, R97, R96 ;  /* 0x00000061eded7223 */ /* 0x000fe20000010060 */
[----:B------:R-:W-:Y:S01]  /*2150*/  @P2 FADD.FTZ R119, R48, R119 ;  /* 0x0000007730772221 */ /* 0x000fe20000010000 */
[----:B------:R-:W-:Y:S01]  /*2160*/  LOP3.LUT P5, RZ, R214, 0xff, RZ, 0xc0, !PT ;  /* 0x000000ffd6ff7812 */ /* 0x000fe200078ac0ff */
[----:B------:R-:W-:Y:S01]  /*2170*/  HFMA2.MMA R72, -RZ, RZ, 0, 0 ;  /* 0x00000000ff487435 */ /* 0x000fe200000001ff */
[----:B------:R-:W-:Y:S01]  /*2180*/  FADD.FTZ R232, R232, -R231 ;  /* 0x800000e7e8e87221 */ /* 0x000fe20000010000 */
[----:B------:R-:W-:Y:S01]  /*2190*/  FMUL.FTZ R73, R119, R165 ;  /* 0x000000a577497220 */ /* 0x000fe20000410000 */
[----:B------:R-:W-:Y:S01]  /*21a0*/  FADD.FTZ R238, R238, -R235 ;  /* 0x800000ebeeee7221 */ /* 0x000fe20000010000 */
[----:B------:R-:W-:Y:S01]  /*21b0*/  FADD.FTZ R240, R240, -R237 ;  /* 0x800000edf0f07221 */ /* 0x000fe20000010000 */
[----:B------:R-:W-:Y:S01]  /*21c0*/  FMUL.FTZ R75, R75, R104 ;  /* 0x000000684b4b7220 */ /* 0x000fe20000410000 */
[----:B------:R-:W-:Y:S01]  /*21d0*/  FMUL.FTZ R73, R73, UR12 ;  /* 0x0000000c49497c20 */ /* 0x000fe20008410000 */
[----:B------:R-:W-:Y:S01]  /*21e0*/  FSEL R111, R74, RZ, P6 ;  /* 0x000000ff4a6f7208 */ /* 0x000fe20003000000 */
[----:B------:R-:W-:Y:S01]  /*21f0*/  FMUL.FTZ R232, R205, R232 ;  /* 0x000000e8cde87220 */ /* 0x000fe20000410000 */
[----:B-1----:R-:W-:Y:S01]  /*2200*/  LEA R114, P6, R213, UR14, 0x4 ;  /* 0x0000000ed5727c11 */ /* 0x002fe2000f8c20ff */
[C---:B------:R-:W-:Y:S01]  /*2210*/  FMUL.FTZ R81, R205.reuse, R238 ;  /* 0x000000eecd517220 */ /* 0x040fe20000410000 */
[----:B------:R-:W-:Y:S01]  /*2220*/  FMUL.FTZ R240, R205, R240 ;  /* 0x000000f0cdf07220 */ /* 0x000fe20000410000 */
[----:B------:R-:W-:Y:S01]  /*2230*/  @P5 FMUL.FTZ R72, R153, R73 ;  /* 0x0000004999485220 */ /* 0x000fe20000410000 */
[----:B------:R-:W-:Y:S01]  /*2240*/  FSEL R104, R75, RZ, P4 ;  /* 0x000000ff4b687208 */ /* 0x000fe20002000000 */
[----:B------:R-:W-:Y:S01]  /*2250*/  @P2 FADD.FTZ R232, R49, R232 ;  /* 0x000000e831e82221 */ /* 0x000fe20000010000 */
[----:B------:R-:W-:Y:S01]  /*2260*/  LEA.HI.X R115, R213, UR15, RZ, 0x4, P6 ;  /* 0x0000000fd5737c11 */ /* 0x000fe2000b0f24ff */
[----:B------:R-:W-:Y:S01]  /*2270*/  @P2 FADD.FTZ R81, R50, R81 ;  /* 0x0000005132512221 */ /* 0x000fe20000010000 */
[C---:B------:R-:W-:Y:S01]  /*2280*/  LOP3.LUT P4, RZ, R214.reuse, 0xff0000, RZ, 0xc0, !PT ;  /* 0x00ff0000d6ff7812 */ /* 0x040fe2000788c0ff */
[----:B------:R-:W-:Y:S01]  /*2290*/  @P2 FADD.FTZ R240, R51, R240 ;  /* 0x000000f033f02221 */ /* 0x000fe20000010000 */
[----:B------:R-:W-:Y:S01]  /*22a0*/  LOP3.LUT P6, RZ, R214, 0xff000000, RZ, 0xc0, !PT ;  /* 0xff000000d6ff7812 */ /* 0x000fe200078cc0ff */
[-C--:B------:R-:W-:Y:S01]  /*22b0*/  FMUL.FTZ R79, R232, R165.reuse ;  /* 0x000000a5e84f7220 */ /* 0x080fe20000410000 */
[-C--:B------:R-:W-:Y:S01]  /*22c0*/  FMUL.FTZ R80, R81, R165.reuse ;  /* 0x000000a551507220 */ /* 0x080fe20000410000 */
[----:B------:R-:W-:Y:S01]  /*22d0*/  FMUL.FTZ R82, R240, R165 ;  /* 0x000000a5f0527220 */ /* 0x000fe20000410000 */
[----:B------:R-:W-:-:S02]  /*22e0*/  SEL R76, R119, R68, P3 ;  /* 0x00000044774c7207 */ /* 0x000fc40001800000 */
[----:B------:R-:W-:Y:S01]  /*22f0*/  CS2R R74, SRZ ;  /* 0x00000000004a7805 */ /* 0x000fe2000001ff00 */
[----:B------:R-:W-:Y:S01]  /*2300*/  FMUL.FTZ R119, R80, UR12 ;  /* 0x0000000c50777c20 */ /* 0x000fe20008410000 */
[----:B------:R-:W-:Y:S01]  /*2310*/  FMUL.FTZ R108, R82, UR12 ;  /* 0x0000000c526c7c20 */ /* 0x000fe20008410000 */
[----:B0-----:R-:W-:Y:S01]  /*2320*/  @P1 IMAD.WIDE.U32 R162, R213, 0x10, R162 ;  /* 0x00000010d5a21825 */ /* 0x001fe200078e00a2 */
[----:B------:R-:W-:Y:S02]  /*2330*/  SEL R77, R232, R69, P3 ;  /* 0x00000045e84d7207 */ /* 0x000fe40001800000 */
[----:B------:R-:W-:Y:S01]  /*2340*/  SEL R78, R81, R70, P3 ;  /* 0x00000046514e7207 */ /* 0x000fe20001800000 */
[----:B------:R-:W-:Y:S01]  /*2350*/  @P4 FMUL.FTZ R74, R154, R119 ;  /* 0x000000779a4a4220 */ /* 0x000fe20000410000 */
[----:B------:R-:W-:Y:S01]  /*2360*/  @P6 FMUL.FTZ R75, R175, R108 ;  /* 0x0000006caf4b6220 */ /* 0x000fe20000410000 */
[----:B------:R-:W-:-:S04]  /*2370*/  IMAD.WIDE.U32 R80, R211, 0x10, R112 ;  /* 0x00000010d3507825 */ /* 0x000fc800078e0070 */
[----:B--2---:R-:W-:Y:S01]  /*2380*/  FMUL.FTZ R84, R73, R84 ;  /* 0x0000005449547220 */ /* 0x004fe20000410000 */
[----:B------:R-:W-:-:S04]  /*2390*/  MOV R73, RZ ;  /* 0x000000ff00497202 */ /* 0x000fc80000000f00 */
[----:B------:R-:W-:Y:S01]  /*23a0*/  FSEL R109, R84, RZ, P5 ;  /* 0x000000ff546d7208 */ /* 0x000fe20002800000 */
[----:B------:R-:W-:Y:S01]  /*23b0*/  FMUL.FTZ R84, R79, UR12 ;  /* 0x0000000c4f547c20 */ /* 0x000fe20008410000 */
[----:B------:R-:W-:Y:S02]  /*23c0*/  LOP3.LUT P5, RZ, R214, 0xff00, RZ, 0xc0, !PT ;  /* 0x0000ff00d6ff7812 */ /* 0x000fe400078ac0ff */
[----:B------:R-:W-:-:S05]  /*23d0*/  SEL R79, R240, R71, P3 ;  /* 0x00000047f04f7207 */ /* 0x000fca0001800000 */
[----:B------:R-:W-:Y:S06]  /*23e0*/  @P1 STG.E.128 desc[UR4][R162.64], R76 ;  /* 0x0000004ca2001986 */ /* 0x000fec000c101d04 */
[----:B------:R-:W-:-:S05]  /*23f0*/  @P5 FMUL.FTZ R73, R174, R84 ;  /* 0x00000054ae495220 */ /* 0x000fca0000410000 */
[----:B------:R0:W-:Y:S04]  /*2400*/  STG.E.128 desc[UR4][R114.64], R72 ;  /* 0x0000004872007986 */ /* 0x0001e8000c101d04 */
[----:B------:R-:W2:Y:S01]  /*2410*/  LDG.E.128 R80, desc[UR4][R80.64] ;  /* 0x0000000450507981 */ /* 0x000ea2000c1e1d00 */
[----:B------:R-:W-:Y:S01]  /*2420*/  FMUL.FTZ R85, R85, R84 ;  /* 0x0000005455557220 */ /* 0x000fe20000410000 */
[--C-:B------:R-:W-:Y:S01]  /*2430*/  FFMA.FTZ R225, R225, R97, R96.reuse ;  /* 0x00000061e1e17223 */ /* 0x100fe20000010060 */
[----:B------:R-:W-:Y:S01]  /*2440*/  FMUL.FTZ R86, R86, R119 ;  /* 0x0000007756567220 */ /* 0x000fe20000410000 */
[-CC-:B------:R-:W-:Y:S01]  /*2450*/  FFMA.FTZ R223, R223, R97.reuse, R96.reuse ;  /* 0x00000061dfdf7223 */ /* 0x180fe20000010060 */
[-CC-:B------:R-:W-:Y:S01]  /*2460*/  FFMA.FTZ R227, R227, R97.reuse, R96.reuse ;  /* 0x00000061e3e37223 */ /* 0x180fe20000010060 */
[----:B------:R-:W-:Y:S01]  /*2470*/  FSEL R106, R85, RZ, P5 ;  /* 0x000000ff556a7208 */ /* 0x000fe20002800000 */
[----:B------:R-:W-:Y:S01]  /*2480*/  FADD.FTZ R224, R224, -R225 ;  /* 0x800000e1e0e07221 */ /* 0x000fe20000010000 */
[----:B------:R-:W1:Y:S01]  /*2490*/  @P1 LDC.64 R84, c[0x0][0x308] ;  /* 0x0000c200ff541b82 */ /* 0x000e620000000a00 */
[----:B------:R-:W-:Y:S01]  /*24a0*/  LOP3.LUT P5, RZ, R212, 0xff, RZ, 0xc0, !PT ;  /* 0x000000ffd4ff7812 */ /* 0x000fe200078ac0ff */
[----:B------:R-:W-:Y:S01]  /*24b0*/  FFMA.FTZ R229, R229, R97, R96 ;  /* 0x00000061e5e57223 */ /* 0x000fe20000010060 */
[----:B------:R-:W-:Y:S01]  /*24c0*/  FMUL.FTZ R225, R205, R224 ;  /* 0x000000e0cde17220 */ /* 0x000fe20000410000 */
[----:B------:R-:W-:Y:S01]  /*24d0*/  FADD.FTZ R222, R222, -R223 ;  /* 0x800000dfdede7221 */ /* 0x000fe20000010000 */
[----:B------:R-:W-:Y:S01]  /*24e0*/  FADD.FTZ R226, R226, -R227 ;  /* 0x800000e3e2e27221 */ /* 0x000fe20000010000 */
[----:B------:R-:W-:Y:S01]  /*24f0*/  FADD.FTZ R230, R230, -R229 ;  /* 0x800000e5e6e67221 */ /* 0x000fe20000010000 */
[----:B------:R-:W-:Y:S01]  /*2500*/  @P2 FADD.FTZ R225, R52, R225 ;  /* 0x000000e134e12221 */ /* 0x000fe20000010000 */
[----:B------:R-:W-:Y:S01]  /*2510*/  FMUL.FTZ R87, R87, R108 ;  /* 0x0000006c57577220 */ /* 0x000fe20000410000 */
[----:B------:R-:W-:-:S02]  /*2520*/  FSEL R213, R86, RZ, P4 ;  /* 0x000000ff56d57208 */ /* 0x000fc40002000000 */
[----:B0-----:R-:W-:Y:S01]  /*2530*/  CS2R R72, SRZ ;  /* 0x0000000000487805 */ /* 0x001fe2000001ff00 */
[-C--:B------:R-:W-:Y:S01]  /*2540*/  FMUL.FTZ R76, R225, R165.reuse ;  /* 0x000000a5e14c7220 */ /* 0x080fe20000410000 */
[----:B------:R-:W-:Y:S01]  /*2550*/  LEA R114, P4, R211, UR14, 0x4 ;  /* 0x0000000ed3727c11 */ /* 0x000fe2000f8820ff */
[C---:B------:R-:W-:Y:S01]  /*2560*/  FMUL.FTZ R222, R205.reuse, R222 ;  /* 0x000000decdde7220 */ /* 0x040fe20000410000 */
[----:B------:R-:W-:Y:S01]  /*2570*/  FMUL.FTZ R230, R205, R230 ;  /* 0x000000e6cde67220 */ /* 0x000fe20000410000 */
[----:B------:R-:W-:Y:S01]  /*2580*/  FMUL.FTZ R76, R76, UR12 ;  /* 0x0000000c4c4c7c20 */ /* 0x000fe20008410000 */
[----:B------:R-:W-:Y:S01]  /*2590*/  FSEL R108, R87, RZ, P6 ;  /* 0x000000ff576c7208 */ /* 0x000fe20003000000 */
[----:B------:R-:W-:Y:S01]  /*25a0*/  @P2 FADD.FTZ R222, R53, R222 ;  /* 0x000000de35de2221 */ /* 0x000fe20000010000 */
[----:B------:R-:W-:Y:S01]  /*25b0*/  LEA.HI.X R115, R211, UR15, RZ, 0x4, P4 ;  /* 0x0000000fd3737c11 */ /* 0x000fe2000a0f24ff */
[----:B------:R-:W-:Y:S01]  /*25c0*/  @P5 FMUL.FTZ R72, R155, R76 ;  /* 0x0000004c9b485220 */ /* 0x000fe20000410000 */
[C---:B------:R-:W-:Y:S01]  /*25d0*/  LOP3.LUT P6, RZ, R212.reuse, 0xff00, RZ, 0xc0, !PT ;  /* 0x0000ff00d4ff7812 */ /* 0x040fe200078cc0ff */
[----:B------:R-:W-:Y:S01]  /*25e0*/  @P2 FADD.FTZ R230, R55, R230 ;  /* 0x000000e637e62221 */ /* 0x000fe20000010000 */
[----:B------:R-:W-:Y:S01]  /*25f0*/  LOP3.LUT P4, RZ, R212, 0xff000000, RZ, 0xc0, !PT ;  /* 0xff000000d4ff7812 */ /* 0x000fe2000788c0ff */
[----:B------:R-:W-:Y:S01]  /*2600*/  FMUL.FTZ R79, R222, R165 ;  /* 0x000000a5de4f7220 */ /* 0x000fe20000410000 */
[----:B-1----:R-:W-:-:S04]  /*2610*/  @P1 IMAD.WIDE.U32 R162, R211, 0x10, R84 ;  /* 0x00000010d3a21825 */ /* 0x002fc800078e0054 */
[----:B------:R-:W-:Y:S01]  /*2620*/  FMUL.FTZ R85, R205, R226 ;  /* 0x000000e2cd557220 */ /* 0x000fe20000410000 */
[----:B------:R-:W-:Y:S01]  /*2630*/  FMUL.FTZ R84, R230, R165 ;  /* 0x000000a5e6547220 */ /* 0x000fe20000410000 */
[----:B------:R-:W-:Y:S01]  /*2640*/  FMUL.FTZ R116, R79, UR12 ;  /* 0x0000000c4f747c20 */ /* 0x000fe20008410000 */
[----:B------:R-:W-:Y:S01]  /*2650*/  CS2R R74, SRZ ;  /* 0x00000000004a7805 */ /* 0x000fe2000001ff00 */
[----:B------:R-:W-:Y:S01]  /*2660*/  @P2 FADD.FTZ R85, R54, R85 ;  /* 0x0000005536552221 */ /* 0x000fe20000010000 */
[----:B------:R-:W-:Y:S02]  /*2670*/  SEL R77, R222, R69, P3 ;  /* 0x00000045de4d7207 */ /* 0x000fe40001800000 */
[----:B------:R-:W-:Y:S01]  /*2680*/  SEL R79, R230, R71, P3 ;  /* 0x00000047e64f7207 */ /* 0x000fe20001800000 */
[----:B------:R-:W-:Y:S01]  /*2690*/  @P6 FMUL.FTZ R73, R176, R116 ;  /* 0x00000074b0496220 */ /* 0x000fe20000410000 */
[----:B------:R-:W-:Y:S01]  /*26a0*/  SEL R78, R85, R70, P3 ;  /* 0x00000046554e7207 */ /* 0x000fe20001800000 */
[----:B--2---:R-:W-:Y:S01]  /*26b0*/  FMUL.FTZ R80, R76, R80 ;  /* 0x000000504c507220 */ /* 0x004fe20000410000 */
[----:B------:R-:W-:-:S04]  /*26c0*/  SEL R76, R225, R68, P3 ;  /* 0x00000044e14c7207 */ /* 0x000fc80001800000 */
[----:B------:R-:W-:Y:S01]  /*26d0*/  FSEL R119, R80, RZ, P5 ;  /* 0x000000ff50777208 */ /* 0x000fe20002800000 */
[----:B------:R-:W-:Y:S01]  /*26e0*/  FMUL.FTZ R80, R85, R165 ;  /* 0x000000a555507220 */ /* 0x000fe20000410000 */
[----:B------:R-:W-:Y:S01]  /*26f0*/  LOP3.LUT P5, RZ, R212, 0xff0000, RZ, 0xc0, !PT ;  /* 0x00ff0000d4ff7812 */ /* 0x000fe200078ac0ff */
[----:B------:R-:W-:Y:S01]  /*2700*/  FMUL.FTZ R212, R84, UR12 ;  /* 0x0000000c54d47c20 */ /* 0x000fe20008410000 */
[----:B------:R-:W-:-:S04]  /*2710*/  IMAD.WIDE.U32 R84, R209, 0x10, R112 ;  /* 0x00000010d1547825 */ /* 0x000fc800078e0070 */
[----:B------:R-:W-:Y:S01]  /*2720*/  FMUL.FTZ R211, R80, UR12 ;  /* 0x0000000c50d37c20 */ /* 0x000fe20008410000 */
[----:B------:R-:W-:Y:S01]  /*2730*/  @P1 STG.E.128 desc[UR4][R162.64], R76 ;  /* 0x0000004ca2001986 */ /* 0x000fe2000c101d04 */
[----:B------:R-:W-:-:S05]  /*2740*/  @P4 FMUL.FTZ R75, R177, R212 ;  /* 0x000000d4b14b4220 */ /* 0x000fca0000410000 */
        /* <DEDUP_REMOVED lines=37> */
[----:B------:R-:W-:Y:S02]  /*29a0*/  CS2R R74, SRZ ;  /* 0x00000000004a7805 */ /* 0x000fe4000001ff00 */
[----:B------:R-:W-:Y:S01]  /*29b0*/  SEL R77, R218, R69, P3 ;  /* 0x00000045da4d7207 */ /* 0x000fe20001800000 */
[----:B------:R-:W-:-:S04]  /*29c0*/  @P2 FADD.FTZ R81, R58, R81 ;  /* 0x000000513a512221 */ /* 0x000fc80000010000 */
[C---:B------:R-:W-:Y:S01]  /*29d0*/  FMUL.FTZ R80, R81.reuse, R165 ;  /* 0x000000a551507220 */ /* 0x040fe20000410000 */
[----:B------:R-:W-:-:S03]  /*29e0*/  SEL R78, R81, R70, P3 ;  /* 0x00000046514e7207 */ /* 0x000fc60001800000 */
[----:B------:R-:W-:Y:S01]  /*29f0*/  FMUL.FTZ R215, R80, UR12 ;  /* 0x0000000c50d77c20 */ /* 0x000fe20008410000 */
[----:B------:R-:W-:-:S04]  /*2a00*/  IMAD.WIDE.U32 R80, R207, 0x10, R112 ;  /* 0x00000010cf507825 */ /* 0x000fc800078e0070 */
[----:B------:R-:W-:Y:S01]  /*2a10*/  @P4 FMUL.FTZ R74, R158, R215 ;  /* 0x000000d79e4a4220 */ /* 0x000fe20000410000 */
[----:B--2---:R-:W-:Y:S01]  /*2a20*/  FMUL.FTZ R84, R76, R84 ;  /* 0x000000544c547220 */ /* 0x004fe20000410000 */
[----:B------:R-:W-:-:S04]  /*2a30*/  SEL R76, R223, R68, P3 ;  /* 0x00000044df4c7207 */ /* 0x000fc80001800000 */
[----:B------:R-:W-:Y:S01]  /*2a40*/  FSEL R217, R84, RZ, P6 ;  /* 0x000000ff54d97208 */ /* 0x000fe20003000000 */
[----:B------:R-:W-:Y:S01]  /*2a50*/  FMUL.FTZ R84, R79, UR12 ;  /* 0x0000000c4f547c20 */ /* 0x000fe20008410000 */
[----:B------:R-:W-:Y:S01]  /*2a60*/  LOP3.LUT P6, RZ, R210, 0xff00, RZ, 0xc0, !PT ;  /* 0x0000ff00d2ff7812 */ /* 0x000fe200078cc0ff */
[----:B------:R-:W-:Y:S01]  /*2a70*/  FMUL.FTZ R210, R82, UR12 ;  /* 0x0000000c52d27c20 */ /* 0x000fe20008410000 */
[----:B------:R-:W-:-:S03]  /*2a80*/  SEL R79, R220, R71, P3 ;  /* 0x00000047dc4f7207 */ /* 0x000fc60001800000 */
[----:B------:R-:W-:Y:S02]  /*2a90*/  @P5 FMUL.FTZ R75, R179, R210 ;  /* 0x000000d2b34b5220 */ /* 0x000fe40000410000 */
[----:B------:R0:W-:Y:S06]  /*2aa0*/  @P1 STG.E.128 desc[UR4][R162.64], R76 ;  /* 0x0000004ca2001986 */ /* 0x0001ec000c101d04 */
[----:B------:R-:W-:-:S05]  /*2ab0*/  @P6 FMUL.FTZ R73, R178, R84 ;  /* 0x00000054b2496220 */ /* 0x000fca0000410000 */
[----:B------:R1:W-:Y:S04]  /*2ac0*/  STG.E.128 desc[UR4][R114.64], R72 ;  /* 0x0000004872007986 */ /* 0x0003e8000c101d04 */
[----:B------:R-:W2:Y:S01]  /*2ad0*/  LDG.E.128 R80, desc[UR4][R80.64] ;  /* 0x0000000450507981 */ /* 0x000ea2000c1e1d00 */
[----:B------:R-:W-:Y:S01]  /*2ae0*/  FMUL.FTZ R85, R85, R84 ;  /* 0x0000005455557220 */ /* 0x000fe20000410000 */
[--C-:B------:R-:W-:Y:S01]  /*2af0*/  FFMA.FTZ R94, R94, R97, R96.reuse ;  /* 0x000000615e5e7223 */ /* 0x100fe20000010060 */
[----:B------:R-:W-:Y:S01]  /*2b00*/  FMUL.FTZ R86, R86, R215 ;  /* 0x000000d756567220 */ /* 0x000fe20000410000 */
[-CC-:B------:R-:W-:Y:S01]  /*2b10*/  FFMA.FTZ R95, R95, R97.reuse, R96.reuse ;  /* 0x000000615f5f7223 */ /* 0x180fe20000010060 */
[-C--:B------:R-:W-:Y:S01]  /*2b20*/  FFMA.FTZ R101, R101, R97.reuse, R96 ;  /* 0x0000006165657223 */ /* 0x080fe20000010060 */
[----:B------:R-:W-:Y:S01]  /*2b30*/  FSEL R102, R85, RZ, P6 ;  /* 0x000000ff55667208 */ /* 0x000fe20003000000 */
[----:B------:R-:W-:Y:S01]  /*2b40*/  FADD.FTZ R94, R99, -R94 ;  /* 0x8000005e635e7221 */ /* 0x000fe20000010000 */
[----:B------:R-:W3:Y:S01]  /*2b50*/  @P1 LDC.64 R84, c[0x0][0x308] ;  /* 0x0000c200ff541b82 */ /* 0x000ee20000000a00 */
        /* <DEDUP_REMOVED lines=8> */
[----:B0-----:R-:W-:-:S02]  /*2be0*/  FSEL R163, R86, RZ, P4 ;  /* 0x000000ff56a37208 */ /* 0x001fc40002000000 */
[----:B-1----:R-:W-:Y:S01]  /*2bf0*/  CS2R R72, SRZ ;  /* 0x0000000000487805 */ /* 0x002fe2000001ff00 */
[-C--:B------:R-:W-:Y:S01]  /*2c00*/  FMUL.FTZ R76, R209, R165.reuse ;  /* 0x000000a5d14c7220 */ /* 0x080fe20000410000 */
[----:B------:R-:W-:Y:S01]  /*2c10*/  LEA R114, P4, R207, UR14, 0x4 ;  /* 0x0000000ecf727c11 */ /* 0x000fe2000f8820ff */
[C---:B------:R-:W-:Y:S01]  /*2c20*/  FMUL.FTZ R98, R205.reuse, R98 ;  /* 0x00000062cd627220 */ /* 0x040fe20000410000 */
[----:B------:R-:W-:Y:S01]  /*2c30*/  FMUL.FTZ R100, R205, R100 ;  /* 0x00000064cd647220 */ /* 0x000fe20000410000 */
[----:B------:R-:W-:Y:S01]  /*2c40*/  FMUL.FTZ R76, R76, UR12 ;  /* 0x0000000c4c4c7c20 */ /* 0x000fe20008410000 */
[----:B------:R-:W-:Y:S01]  /*2c50*/  LEA.HI.X R115, R207, UR15, RZ, 0x4, P4 ;  /* 0x0000000fcf737c11 */ /* 0x000fe2000a0f24ff */
[----:B------:R-:W-:Y:S01]  /*2c60*/  @P2 FADD.FTZ R98, R61, R98 ;  /* 0x000000623d622221 */ /* 0x000fe20000010000 */
[----:B------:R-:W-:Y:S01]  /*2c70*/  LOP3.LUT P4, RZ, R208, 0xff000000, RZ, 0xc0, !PT ;  /* 0xff000000d0ff7812 */ /* 0x000fe2000788c0ff */
[----:B------:R-:W-:Y:S01]  /*2c80*/  @P6 FMUL.FTZ R72, R159, R76 ;  /* 0x0000004c9f486220 */ /* 0x000fe20000410000 */
[----:B------:R-:W-:Y:S01]  /*2c90*/  @P2 FADD.FTZ R100, R63, R100 ;  /* 0x000000643f642221 */ /* 0x000fe20000010000 */
[C---:B------:R-:W-:Y:S01]  /*2ca0*/  FMUL.FTZ R79, R98.reuse, R165 ;  /* 0x000000a5624f7220 */ /* 0x040fe20000410000 */
[----:B------:R-:W-:-:S02]  /*2cb0*/  SEL R77, R98, R69, P3 ;  /* 0x00000045624d7207 */ /* 0x000fc40001800000 */
[----:B------:R-:W-:Y:S01]  /*2cc0*/  CS2R R74, SRZ ;  /* 0x00000000004a7805 */ /* 0x000fe2000001ff00 */
[----:B---3--:R-:W-:-:S04]  /*2cd0*/  @P1 IMAD.WIDE.U32 R94, R207, 0x10, R84 ;  /* 0x00000010cf5e1825 */ /* 0x008fc800078e0054 */
[----:B------:R-:W-:Y:S01]  /*2ce0*/  FMUL.FTZ R85, R205, R110 ;  /* 0x0000006ecd557220 */ /* 0x000fe20000410000 */
[C---:B------:R-:W-:Y:S01]  /*2cf0*/  FMUL.FTZ R86, R100.reuse, R165 ;  /* 0x000000a564567220 */ /* 0x040fe20000410000 */
[----:B------:R-:W-:Y:S01]  /*2d00*/  FMUL.FTZ R98, R79, UR12 ;  /* 0x0000000c4f627c20 */ /* 0x000fe20008410000 */
[----:B------:R-:W-:Y:S01]  /*2d10*/  SEL R79, R100, R71, P3 ;  /* 0x00000047644f7207 */ /* 0x000fe20001800000 */
[----:B------:R-:W-:Y:S01]  /*2d20*/  @P2 FADD.FTZ R85, R62, R85 ;  /* 0x000000553e552221 */ /* 0x000fe20000010000 */
[----:B------:R-:W-:-:S03]  /*2d30*/  FMUL.FTZ R110, R86, UR12 ;  /* 0x0000000c566e7c20 */ /* 0x000fc60008410000 */
[C---:B------:R-:W-:Y:S01]  /*2d40*/  FMUL.FTZ R84, R85.reuse, R165 ;  /* 0x000000a555547220 */ /* 0x040fe20000410000 */
[----:B------:R-:W-:Y:S01]  /*2d50*/  SEL R78, R85, R70, P3 ;  /* 0x00000046554e7207 */ /* 0x000fe20001800000 */
[----:B------:R-:W-:Y:S02]  /*2d60*/  @P4 FMUL.FTZ R75, R181, R110 ;  /* 0x0000006eb54b4220 */ /* 0x000fe40000410000 */
[----:B------:R-:W-:Y:S01]  /*2d70*/  FMUL.FTZ R101, R84, UR12 ;  /* 0x0000000c54657c20 */ /* 0x000fe20008410000 */
[----:B------:R-:W-:-:S04]  /*2d80*/  IMAD.WIDE.U32 R84, R184, 0x10, R112 ;  /* 0x00000010b8547825 */ /* 0x000fc800078e0070 */
[----:B--2---:R-:W-:Y:S01]  /*2d90*/  FMUL.FTZ R99, R76, R80 ;  /* 0x000000504c637220 */ /* 0x004fe20000410000 */
[----:B------:R-:W-:Y:S02]  /*2da0*/  FSEL R80, R87, RZ, P5 ;  /* 0x000000ff57507208 */ /* 0x000fe40002800000 */
[C---:B------:R-:W-:Y:S02]  /*2db0*/  LOP3.LUT P5, RZ, R208.reuse, 0xff0000, RZ, 0xc0, !PT ;  /* 0x00ff0000d0ff7812 */ /* 0x040fe400078ac0ff */
[----:B------:R-:W-:Y:S02]  /*2dc0*/  FSEL R99, R99, RZ, P6 ;  /* 0x000000ff63637208 */ /* 0x000fe40003000000 */
[----:B------:R-:W-:Y:S02]  /*2dd0*/  LOP3.LUT P6, RZ, R208, 0xff00, RZ, 0xc0, !PT ;  /* 0x0000ff00d0ff7812 */ /* 0x000fe400078cc0ff */
[----:B------:R-:W-:-:S05]  /*2de0*/  SEL R76, R209, R68, P3 ;  /* 0x00000044d14c7207 */ /* 0x000fca0001800000 */
[----:B------:R0:W-:Y:S02]  /*2df0*/  @P1 STG.E.128 desc[UR4][R94.64], R76 ;  /* 0x0000004c5e001986 */ /* 0x0001e4000c101d04 */
[----:B------:R-:W-:-:S04]  /*2e00*/  @P5 FMUL.FTZ R74, R160, R101 ;  /* 0x00000065a04a5220 */ /* 0x000fc80000410000 */
[----:B------:R-:W-:-:S05]  /*2e10*/  @P6 FMUL.FTZ R73, R180, R98 ;  /* 0x00000062b4496220 */ /* 0x000fca0000410000 */
[----:B------:R1:W-:Y:S04]  /*2e20*/  STG.E.128 desc[UR4][R114.64], R72 ;  /* 0x0000004872007986 */ /* 0x0003e8000c101d04 */
[----:B------:R-:W2:Y:S01]  /*2e30*/  LDG.E.128 R84, desc[UR4][R84.64] ;  /* 0x0000000454547981 */ /* 0x000ea2000c1e1d00 */
[-CC-:B------:R-:W-:Y:S01]  /*2e40*/  FFMA.FTZ R91, R91, R97.reuse, R96.reuse ;  /* 0x000000615b5b7223 */ /* 0x180fe20000010060 */
[----:B------:R-:W-:Y:S01]  /*2e50*/  FMUL.FTZ R81, R81, R98 ;  /* 0x0000006251517220 */ /* 0x000fe20000410000 */
[-CC-:B------:R-:W-:Y:S01]  /*2e60*/  FFMA.FTZ R88, R88, R97.reuse, R96.reuse ;  /* 0x0000006158587223 */ /* 0x180fe20000010060 */
[-CC-:B------:R-:W-:Y:S01]  /*2e70*/  FFMA.FTZ R90, R90, R97.reuse, R96.reuse ;  /* 0x000000615a5a7223 */ /* 0x180fe20000010060 */
[----:B------:R-:W-:Y:S01]  /*2e80*/  FADD.FTZ R118, R118, -R91 ;  /* 0x8000005b76767221 */ /* 0x000fe20000010000 */
[----:B------:R-:W-:Y:S01]  /*2e90*/  FFMA.FTZ R93, R93, R97, R96 ;  /* 0x000000615d5d7223 */ /* 0x000fe20000010060 */
[----:B------:R-:W-:Y:S01]  /*2ea0*/  FADD.FTZ R88, R89, -R88 ;  /* 0x8000005859587221 */ /* 0x000fe20000010000 */
[----:B------:R-:W-:Y:S01]  /*2eb0*/  FADD.FTZ R90, R117, -R90 ;  /* 0x8000005a755a7221 */ /* 0x000fe20000010000 */
[----:B0-----:R-:W-:Y:S01]  /*2ec0*/  FMUL.FTZ R77, R205, R118 ;  /* 0x00000076cd4d7220 */ /* 0x001fe20000410000 */
[----:B------:R-:W-:Y:S01]  /*2ed0*/  FADD.FTZ R92, R92, -R93 ;  /* 0x8000005d5c5c7221 */ /* 0x000fe20000010000 */
[----:B------:R-:W-:Y:S01]  /*2ee0*/  FMUL.FTZ R83, R83, R110 ;  /* 0x0000006e53537220 */ /* 0x000fe20000410000 */
[----:B------:R-:W-:Y:S01]  /*2ef0*/  FMUL.FTZ R90, R205, R90 ;  /* 0x0000005acd5a7220 */ /* 0x000fe20000410000 */
[----:B------:R-:W-:Y:S01]  /*2f00*/  @P2 FADD.FTZ R77, R66, R77 ;  /* 0x0000004d424d2221 */ /* 0x000fe20000010000 */
[----:B-1----:R-:W-:Y:S01]  /*2f10*/  FMUL.FTZ R72, R82, R101 ;  /* 0x0000006552487220 */ /* 0x002fe20000410000 */
[----:B------:R-:W-:Y:S01]  /*2f20*/  FSEL R82, R81, RZ, P6 ;  /* 0x000000ff51527208 */ /* 0x000fe20003000000 */
[----:B------:R-:W-:Y:S01]  /*2f30*/  FMUL.FTZ R75, R205, R88 ;  /* 0x00000058cd4b7220 */ /* 0x000fe20000410000 */
[CC--:B------:R-:W-:Y:S01]  /*2f40*/  FMUL.FTZ R89, R77.reuse, R165.reuse ;  /* 0x000000a54d597220 */ /* 0x0c0fe20000410000 */
[----:B------:R-:W-:Y:S01]  /*2f50*/  SEL R70, R77, R70, P3 ;  /* 0x000000464d467207 */ /* 0x000fe20001800000 */
[----:B------:R-:W-:Y:S01]  /*2f60*/  FMUL.FTZ R92, R205, R92 ;  /* 0x0000005ccd5c7220 */ /* 0x000fe20000410000 */
[----:B------:R-:W-:Y:S01]  /*2f70*/  FSEL R81, R72, RZ, P5 ;  /* 0x000000ff48517208 */ /* 0x000fe20002800000 */
[----:B------:R-:W0:Y:S01]  /*2f80*/  LDC.64 R76, c[0x0][0x210] ;  /* 0x00008400ff4c7b82 */ /* 0x000e220000000a00 */
[----:B------:R-:W-:Y:S01]  /*2f90*/  @P2 FADD.FTZ R75, R64, R75 ;  /* 0x0000004b404b2221 */ /* 0x000fe20000010000 */
[----:B------:R-:W-:Y:S01]  /*2fa0*/  @P2 FADD.FTZ R90, R65, R90 ;  /* 0x0000005a415a2221 */ /* 0x000fe20000010000 */
[----:B------:R-:W-:Y:S01]  /*2fb0*/  @P2 FADD.FTZ R92, R67, R92 ;  /* 0x0000005c435c2221 */ /* 0x000fe20000010000 */
[----:B------:R-:W-:Y:S01]  /*2fc0*/  LOP3.LUT P6, RZ, R164, 0xff, RZ, 0xc0, !PT ;  /* 0x000000ffa4ff7812 */ /* 0x000fe200078cc0ff */
[C---:B------:R-:W-:Y:S01]  /*2fd0*/  FMUL.FTZ R88, R75.reuse, R165 ;  /* 0x000000a54b587220 */ /* 0x040fe20000410000 */
[----:B------:R-:W-:Y:S01]  /*2fe0*/  SEL R68, R75, R68, P3 ;  /* 0x000000444b447207 */ /* 0x000fe20001800000 */
[----:B------:R-:W-:Y:S01]  /*2ff0*/  FMUL.FTZ R89, R89, UR12 ;  /* 0x0000000c59597c20 */ /* 0x000fe20008410000 */
[----:B------:R-:W1:Y:S01]  /*3000*/  @P1 LDC.64 R72, c[0x0][0x308] ;  /* 0x0000c200ff481b82 */ /* 0x000e620000000a00 */
[C---:B------:R-:W-:Y:S01]  /*3010*/  SEL R69, R90.reuse, R69, P3 ;  /* 0x000000455a457207 */ /* 0x040fe20001800000 */
[----:B------:R-:W-:Y:S01]  /*3020*/  FMUL.FTZ R90, R90, R165 ;  /* 0x000000a55a5a7220 */ /* 0x000fe20000410000 */
[C---:B------:R-:W-:Y:S01]  /*3030*/  SEL R71, R92.reuse, R71, P3 ;  /* 0x000000475c477207 */ /* 0x040fe20001800000 */
[----:B------:R-:W-:Y:S01]  /*3040*/  FMUL.FTZ R92, R92, R165 ;  /* 0x000000a55c5c7220 */ /* 0x000fe20000410000 */
[----:B------:R-:W-:Y:S01]  /*3050*/  LOP3.LUT P5, RZ, R164, 0xff00, RZ, 0xc0, !PT ;  /* 0x0000ff00a4ff7812 */ /* 0x000fe200078ac0ff */
[----:B------:R-:W-:Y:S01]  /*3060*/  FMUL.FTZ R88, R88, UR12 ;  /* 0x0000000c58587c20 */ /* 0x000fe20008410000 */
[----:B------:R-:W-:Y:S01]  /*3070*/  LOP3.LUT P2, RZ, R164, 0xff0000, RZ, 0xc0, !PT ;  /* 0x00ff0000a4ff7812 */ /* 0x000fe2000784c0ff */
[----:B------:R-:W-:Y:S01]  /*3080*/  FMUL.FTZ R90, R90, UR12 ;  /* 0x0000000c5a5a7c20 */ /* 0x000fe20008410000 */
[----:B------:R-:W-:Y:S01]  /*3090*/  LOP3.LUT P3, RZ, R164, 0xff000000, RZ, 0xc0, !PT ;  /* 0xff000000a4ff7812 */ /* 0x000fe2000786c0ff */
[----:B------:R-:W-:Y:S01]  /*30a0*/  FMUL.FTZ R92, R92, UR12 ;  /* 0x0000000c5c5c7c20 */ /* 0x000fe20008410000 */
[----:B------:R-:W-:Y:S01]  /*30b0*/  CS2R R74, SRZ ;  /* 0x00000000004a7805 */ /* 0x000fe2000001ff00 */
[----:B------:R-:W-:Y:S01]  /*30c0*/  FADD.FTZ R123, R80, R123 ;  /* 0x0000007b507b7221 */ /* 0x000fe20000010000 */
[----:B------:R-:W-:Y:S01]  /*30d0*/  FADD.FTZ R34, R105, R34 ;  /* 0x0000002269227221 */ /* 0x000fe20000010000 */
[----:B------:R-:W-:Y:S01]  /*30e0*/  FADD.FTZ R32, R107, R32 ;  /* 0x000000206b207221 */ /* 0x000fe20000010000 */
[----:B------:R-:W-:Y:S01]  /*30f0*/  FADD.FTZ R36, R111, R36 ;  /* 0x000000246f247221 */ /* 0x000fe20000010000 */
[----:B0-----:R-:W-:Y:S01]  /*3100*/  LEA R204, R76, R204, 0x2 ;  /* 0x000000cc4ccc7211 */ /* 0x001fe200078e10ff */
[----:B------:R-:W-:Y:S01]  /*3110*/  FADD.FTZ R35, R104, R35 ;  /* 0x0000002368237221 */ /* 0x000fe20000010000 */
[----:B------:R-:W-:Y:S01]  /*3120*/  FSEL R76, R83, RZ, P4 ;  /* 0x000000ff534c7208 */ /* 0x000fe20002000000 */
[----:B------:R-:W-:Y:S01]  /*3130*/  FADD.FTZ R38, R109, R38 ;  /* 0x000000266d267221 */ /* 0x000fe20000010000 */
[----:B------:R-:W-:Y:S01]  /*3140*/  @P2 FMUL.FTZ R74, R166, R89 ;  /* 0x00000059a64a2220 */ /* 0x000fe20000410000 */
[----:B------:R-:W-:Y:S01]  /*3150*/  FADD.FTZ R37, R106, R37 ;  /* 0x000000256a257221 */ /* 0x000fe20000010000 */
[----:B------:R-:W-:Y:S01]  /*3160*/  @P3 FMUL.FTZ R75, R183, R92 ;  /* 0x0000005cb74b3220 */ /* 0x000fe20000410000 */
[----:B------:R-:W-:Y:S01]  /*3170*/  FADD.FTZ R40, R213, R40 ;  /* 0x00000028d5287221 */ /* 0x000fe20000010000 */
[----:B-1----:R-:W-:Y:S01]  /*3180*/  @P1 IMAD.WIDE.U32 R206, R206, 0x10, R72 ;  /* 0x00000010cece1825 */ /* 0x002fe200078e0048 */
[----:B------:R-:W-:-:S03]  /*3190*/  CS2R R72, SRZ ;  /* 0x0000000000487805 */ /* 0x000fc6000001ff00 */
[----:B------:R-:W-:Y:S01]  /*31a0*/  FADD.FTZ R39, R108, R39 ;  /* 0x000000276c277221 */ /* 0x000fe20000010000 */
[----:B------:R-:W-:Y:S01]  /*31b0*/  @P6 FMUL.FTZ R72, R161, R88 ;  /* 0x00000058a1486220 */ /* 0x000fe20000410000 */
[----:B------:R-:W-:Y:S01]  /*31c0*/  @P5 FMUL.FTZ R73, R182, R90 ;  /* 0x0000005ab6495220 */ /* 0x000fe20000410000 */
[----:B------:R-:W-:Y:S01]  /*31d0*/  @P1 STG.E.128 desc[UR4][R206.64], R68 ;  /* 0x00000044ce001986 */ /* 0x000fe2000c101d04 */
[----:B------:R-:W-:Y:S01]  /*31e0*/  LEA R78, P1, R184, UR14, 0x4 ;  /* 0x0000000eb84e7c11 */ /* 0x000fe2000f8220ff */
[----:B------:R-:W-:Y:S01]  /*31f0*/  FADD.FTZ R42, R119, R42 ;  /* 0x0000002a772a7221 */ /* 0x000fe20000010000 */
[----:B------:R-:W-:Y:S01]  /*3200*/  FADD.FTZ R41, R116, R41 ;  /* 0x0000002974297221 */ /* 0x000fe20000010000 */
[----:B------:R-:W-:Y:S01]  /*3210*/  FADD.FTZ R120, R211, R120 ;  /* 0x00000078d3787221 */ /* 0x000fe20000010000 */
[----:B------:R-:W-:Y:S01]  /*3220*/  LEA.HI.X R79, R184, UR15, RZ, 0x4, P1 ;  /* 0x0000000fb84f7c11 */ /* 0x000fe200088f24ff */
[----:B------:R-:W-:Y:S01]  /*3230*/  FADD.FTZ R43, R212, R43 ;  /* 0x0000002bd42b7221 */ /* 0x000fe20000010000 */
[----:B------:R-:W-:Y:S01]  /*3240*/  ISETP.GE.AND P1, PT, R204, R77, PT ;  /* 0x0000004dcc00720c */ /* 0x000fe20003f26270 */
[----:B------:R-:W-:Y:S01]  /*3250*/  FADD.FTZ R122, R217, R122 ;  /* 0x0000007ad97a7221 */ /* 0x000fe20000010000 */
[----:B------:R-:W-:Y:S01]  /*3260*/  FADD.FTZ R121, R102, R121 ;  /* 0x0000007966797221 */ /* 0x000fe20000010000 */
[----:B------:R0:W-:Y:S01]  /*3270*/  STG.E.128 desc[UR4][R78.64], R72 ;  /* 0x000000484e007986 */ /* 0x0001e2000c101d04 */
[----:B------:R-:W-:Y:S01]  /*3280*/  FADD.FTZ R124, R163, R124 ;  /* 0x0000007ca37c7221 */ /* 0x000fe20000010000 */
[----:B------:R-:W-:Y:S01]  /*3290*/  FADD.FTZ R126, R99, R126 ;  /* 0x0000007e637e7221 */ /* 0x000fe20000010000 */
[----:B------:R-:W-:Y:S01]  /*32a0*/  FADD.FTZ R125, R82, R125 ;  /* 0x0000007d527d7221 */ /* 0x000fe20000010000 */
[----:B------:R-:W-:Y:S01]  /*32b0*/  FADD.FTZ R128, R81, R128 ;  /* 0x0000008051807221 */ /* 0x000fe20000010000 */
[----:B------:R-:W-:Y:S01]  /*32c0*/  FADD.FTZ R127, R76, R127 ;  /* 0x0000007f4c7f7221 */ /* 0x000fe20000010000 */
[----:B--2---:R-:W-:Y:S01]  /*32d0*/  FMUL.FTZ R84, R88, R84 ;  /* 0x0000005458547220 */ /* 0x004fe20000410000 */
[----:B------:R-:W-:Y:S01]  /*32e0*/  FMUL.FTZ R85, R85, R90 ;  /* 0x0000005a55557220 */ /* 0x000fe20000410000 */
[----:B------:R-:W-:Y:S01]  /*32f0*/  FMUL.FTZ R86, R86, R89 ;  /* 0x0000005956567220 */ /* 0x000fe20000410000 */
[----:B------:R-:W-:-:S02]  /*3300*/  FMUL.FTZ R87, R87, R92 ;  /* 0x0000005c57577220 */ /* 0x000fc40000410000 */
[----:B------:R-:W-:Y:S02]  /*3310*/  FSEL R77, R84, RZ, P6 ;  /* 0x000000ff544d7208 */ /* 0x000fe40003000000 */
[----:B------:R-:W-:Y:S02]  /*3320*/  FSEL R80, R85, RZ, P5 ;  /* 0x000000ff55507208 */ /* 0x000fe40002800000 */
[----:B0-----:R-:W-:Y:S01]  /*3330*/  FSEL R73, R86, RZ, P2 ;  /* 0x000000ff56497208 */ /* 0x001fe20001000000 */
[----:B------:R-:W-:Y:S01]  /*3340*/  FADD.FTZ R130, R77, R130 ;  /* 0x000000824d827221 */ /* 0x000fe20000010000 */
[----:B------:R-:W-:Y:S01]  /*3350*/  FSEL R72, R87, RZ, P3 ;  /* 0x000000ff57487208 */ /* 0x000fe20001800000 */
[----:B------:R-:W-:Y:S02]  /*3360*/  FADD.FTZ R129, R80, R129 ;  /* 0x0000008150817221 */ /* 0x000fe40000010000 */
[----:B------:R-:W-:Y:S02]  /*3370*/  FADD.FTZ R132, R73, R132 ;  /* 0x0000008449847221 */ /* 0x000fe40000010000 */
[----:B------:R-:W-:Y:S01]  /*3380*/  FADD.FTZ R131, R72, R131 ;  /* 0x0000008348837221 */ /* 0x000fe20000010000 */
[----:B------:R-:W-:Y:S06]  /*3390*/  @!P1 BRA `(.L_x_10093) ;  /* 0xffffffd800049947 */ /* 0x000fec000383ffff */
[----:B------:R-:W-:Y:S05]  /*33a0*/  BSYNC B1 ;  /* 0x0000000000017941 */ /* 0x000fea0003800000 */
.L_x_10091:
        /* <DEDUP_REMOVED lines=61> */
[----:B------:R-:W-:-:S07]  /*3780*/  MOV R130, R132 ;  /* 0x0000008400827202 */ /* 0x000fce0000000f00 */
.L_x_10090:
[----:B------:R-:W-:Y:S05]  /*3790*/  BSYNC B0 ;  /* 0x0000000000007941 */ /* 0x000fea0003800000 */
.L_x_10088:
        /* <DEDUP_REMOVED lines=45> */
[----:B------:R-:W3:Y:S01]  /*3a70*/  LDS R32, [R16+0x2c00] ;  /* 0x002c000010207984 */ /* 0x000ee20000000800 */
[----:B------:R-:W-:-:S03]  /*3a80*/  FADD.FTZ R3, R3, R28 ;  /* 0x0000001c03037221 */ /* 0x000fc60000010000 */
[----:B------:R-:W-:Y:S01]  /*3a90*/  LDS R29, [R16+0x2a00] ;  /* 0x002a0000101d7984 */ /* 0x000fe20000000800 */
[----:B------:R-:W-:-:S03]  /*3aa0*/  FADD.FTZ R17, R17, R22 ;  /* 0x0000001611117221 */ /* 0x000fc60000010000 */
[----:B------:R-:W-:Y:S01]  /*3ab0*/  LDS R28, [R16+0x2600] ;  /* 0x00260000101c7984 */ /* 0x000fe20000000800 */
        /* <DEDUP_REMOVED lines=12> */
[----:B----4-:R-:W-:-:S04]  /*3b80*/  FADD.FTZ R3, R3, R22 ;  /* 0x0000001603037221 */ /* 0x010fc80000010000 */
[----:B------:R-:W-:Y:S01]  /*3b90*/  STS.128 [R0], R44 ;  /* 0x0000002c00007388 */ /* 0x000fe20000000c00 */
[----:B-----5:R-:W-:-:S03]  /*3ba0*/  FADD.FTZ R2, R2, R21 ;  /* 0x0000001502027221 */ /* 0x020fc60000010000 */
[----:B------:R-:W-:Y:S01]  /*3bb0*/  STS.128 [R0+0x200], R48 ;  /* 0x0002003000007388 */ /* 0x000fe20000000c00 */
[----:B------:R-:W-:Y:S01]  /*3bc0*/  FADD.FTZ R27, R2, R27 ;  /* 0x0000001b021b7221 */ /* 0x000fe20000010000 */
[----:B0-----:R-:W-:Y:S02]  /*3bd0*/  FADD.FTZ R17, R17, R24 ;  /* 0x0000001811117221 */ /* 0x001fe40000010000 */
[----:B------:R-:W-:Y:S01]  /*3be0*/  STS.128 [R0+0x400], R60 ;  /* 0x0004003c00007388 */ /* 0x000fe20000000c00 */
[----:B------:R-:W-:Y:S01]  /*3bf0*/  FADD.FTZ R18, R18, R23 ;  /* 0x0000001712127221 */ /* 0x000fe20000010000 */
[----:B------:R-:W-:Y:S02]  /*3c00*/  FADD.FTZ R17, R17, R30 ;  /* 0x0000001e11117221 */ /* 0x000fe40000010000 */
[----:B------:R-:W-:Y:S01]  /*3c10*/  STS.128 [R0+0x600], R68 ;  /* 0x0006004400007388 */ /* 0x000fe20000000c00 */
[----:B------:R-:W-:Y:S01]  /*3c20*/  FADD.FTZ R29, R18, R29 ;  /* 0x0000001d121d7221 */ /* 0x000fe20000010000 */
[----:B------:R-:W-:Y:S01]  /*3c30*/  IADD3.X R18, RZ, RZ, RZ, P0, !PT ;  /* 0x000000ffff127210 */ /* 0x000fe200007fe4ff */
[----:B-1----:R-:W-:Y:S01]  /*3c40*/  FADD.FTZ R31, R20, R31 ;  /* 0x0000001f141f7221 */ /* 0x002fe20000010000 */
[----:B------:R-:W-:Y:S02]  /*3c50*/  STS.128 [R0+0x800], R4 ;  /* 0x0008000400007388 */ /* 0x000fe40000000c00 */
[----:B------:R-:W-:-:S02]  /*3c60*/  SHF.L.U64.HI R18, R133, 0x2, R18 ;  /* 0x0000000285127819 */ /* 0x000fc40000010212 */
[----:B------:R0:W-:Y:S01]  /*3c70*/  STS.128 [R0+0xa00], R8 ;  /* 0x000a000800007388 */ /* 0x0001e20000000c00 */
        /* <DEDUP_REMOVED lines=42> */
[----:B------:R-:W-:Y:S01]  /*3f20*/  IADD3.X R3, R18, UR7, RZ, P0, !PT ;  /* 0x0000000712037c10 */ /* 0x000fe200087fe4ff */
[----:B------:R-:W-:Y:S01]  /*3f30*/  ULDC.64 UR6, c[0x0][0x2f0] ;  /* 0x0000bc0000067ab9 */ /* 0x000fe20000000a00 */
        /* <DEDUP_REMOVED lines=13> */
[C---:B------:R-:W-:Y:S02]  /*4010*/  IADD3 R4, P1, R6.reuse, UR16, RZ ;  /* 0x0000001006047c10 */ /* 0x040fe4000ff3e0ff */
[----:B------:R-:W-:Y:S01]  /*4020*/  STS.128 [R0+0x600], R120 ;  /* 0x0006007800007388 */ /* 0x000fe20000000c00 */
[----:B------:R-:W-:-:S03]  /*4030*/  IADD3 R6, P0, R6, UR6, RZ ;  /* 0x0000000606067c10 */ /* 0x000fc6000ff1e0ff */
        /* <DEDUP_REMOVED lines=73> */
.L_x_10092:
        /* <DEDUP_REMOVED lines=8> */
.L_x_10095:
[----:B------:R-:W-:Y:S05]  /*4550*/  BSYNC B2 ;  /* 0x0000000000027941 */ /* 0x000fea0003800000 */
.L_x_10094:
        /* <DEDUP_REMOVED lines=8> */
.L_x_10096:
[----:B------:R-:W-:Y:S01]  /*45e0*/  FADD.FTZ R74, R75, R74 ;  /* 0x0000004a4b4a7221 */ /* 0x000fe20000010000 */
[----:B------:R-:W-:-:S04]  /*45f0*/  HFMA2.MMA R97, -RZ, RZ, 0, 1.1920928955078125e-07 ;  /* 0x00000002ff617435 */ /* 0x000fc800000001ff */
[----:B------:R-:W-:Y:S02]  /*4600*/  MOV R104, R74 ;  /* 0x0000004a00687202 */ /* 0x000fe40000000f00 */
[----:B------:R-:W-:-:S07]  /*4610*/  MOV R73, R96 ;  /* 0x0000006000497202 */ /* 0x000fce0000000f00 */
[----:B------:R-:W-:Y:S05]  /*4620*/  WARPSYNC.COLLECTIVE R87, `(.L_x_10097) ;  /* 0x0000000057087348 */ /* 0x000fea0003c00000 */
[----:B------:R0:W1:Y:S02]  /*4630*/  SHFL.BFLY P1, R96, R104, R97, R106 ;  /* 0x0c00006168607389 */ /* 0x000064000002006a */
[----:B01----:R-:W-:Y:S01]  /*4640*/  ENDCOLLECTIVE ;  /* 0x000000000000791b */ /* 0x003fe20003800000 */
.L_x_10097:
[----:B------:R-:W-:-:S05]  /*4650*/  FADD.FTZ R73, R72, R73 ;  /* 0x0000004948497221 */ /* 0x000fca0000010000 */
[----:B------:R-:W-:Y:S02]  /*4660*/  MOV R104, R73 ;  /* 0x0000004900687202 */ /* 0x000fe40000000f00 */
[----:B------:R-:W-:-:S07]  /*4670*/  MOV R79, R96 ;  /* 0x00000060004f7202 */ /* 0x000fce0000000f00 */
[----:B------:R-:W-:Y:S05]  /*4680*/  WARPSYNC.COLLECTIVE R87, `(.L_x_10098) ;  /* 0x0000000057087348 */ /* 0x000fea0003c00000 */
[----:B------:R0:W1:Y:S02]  /*4690*/  SHFL.BFLY P1, R96, R104, R97, R106 ;  /* 0x0c00006168607389 */ /* 0x000064000002006a */
[----:B01----:R-:W-:Y:S01]  /*46a0*/  ENDCOLLECTIVE ;  /* 0x000000000000791b */ /* 0x003fe20003800000 */
.L_x_10098:
[----:B------:R-:W-:Y:S01]  /*46b0*/  FADD.FTZ R79, R74, R79 ;  /* 0x0000004f4a4f7221 */ /* 0x000fe20000010000 */
[----:B------:R-:W-:-:S04]  /*46c0*/  HFMA2.MMA R97, -RZ, RZ, 0, 2.384185791015625e-07 ;  /* 0x00000004ff617435 */ /* 0x000fc800000001ff */
[----:B------:R-:W-:Y:S02]  /*46d0*/  MOV R104, R79 ;  /* 0x0000004f00687202 */ /* 0x000fe40000000f00 */
[----:B------:R-:W-:-:S07]  /*46e0*/  MOV R82, R96 ;  /* 0x0000006000527202 */ /* 0x000fce0000000f00 */
[----:B------:R-:W-:Y:S05]  /*46f0*/  WARPSYNC.COLLECTIVE R87, `(.L_x_10099) ;  /* 0x0000000057087348 */ /* 0x000fea0003c00000 */
[----:B------:R0:W1:Y:S02]  /*4700*/  SHFL.BFLY P1, R96, R104, R97, R106 ;  /* 0x0c00006168607389 */ /* 0x000064000002006a */
[----:B01----:R-:W-:Y:S01]  /*4710*/  ENDCOLLECTIVE ;  /* 0x000000000000791b */ /* 0x003fe20003800000 */
.L_x_10099:
[----:B------:R-:W-:-:S05]  /*4720*/  FADD.FTZ R82, R73, R82 ;  /* 0x0000005249527221 */ /* 0x000fca0000010000 */
[----:B------:R-:W-:Y:S02]  /*4730*/  MOV R104, R82 ;  /* 0x0000005200687202 */ /* 0x000fe40000000f00 */
[----:B------:R-:W-:-:S07]  /*4740*/  MOV R84, R96 ;  /* 0x0000006000547202 */ /* 0x000fce0000000f00 */
[----:B------:R-:W-:Y:S05]  /*4750*/  WARPSYNC.COLLECTIVE R87, `(.L_x_10100) ;  /* 0x0000000057087348 */ /* 0x000fea0003c00000 */
[----:B------:R0:W1:Y:S02]  /*4760*/  SHFL.BFLY P1, R96, R104, R97, R106 ;  /* 0x0c00006168607389 */ /* 0x000064000002006a */
[----:B01----:R-:W-:Y:S01]  /*4770*/  ENDCOLLECTIVE ;  /* 0x000000000000791b */ /* 0x003fe20003800000 */
.L_x_10100:
[----:B------:R-:W-:Y:S01]  /*4780*/  FADD.FTZ R84, R79, R84 ;  /* 0x000000544f547221 */ /* 0x000fe20000010000 */
[----:B------:R-:W-:-:S04]  /*4790*/  HFMA2.MMA R97, -RZ, RZ, 0, 4.76837158203125e-07 ;  /* 0x00000008ff617435 */ /* 0x000fc800000001ff */
[----:B------:R-:W-:Y:S02]  /*47a0*/  MOV R104, R84 ;  /* 0x0000005400687202 */ /* 0x000fe40000000f00 */
[----:B------:R-:W-:-:S07]  /*47b0*/  MOV R81, R96 ;  /* 0x0000006000517202 */ /* 0x000fce0000000f00 */
[----:B------:R-:W-:Y:S05]  /*47c0*/  WARPSYNC.COLLECTIVE R87, `(.L_x_10101) ;  /* 0x0000000057087348 */ /* 0x000fea0003c00000 */
[----:B------:R0:W1:Y:S02]  /*47d0*/  SHFL.BFLY P1, R96, R104, R97, R106 ;  /* 0x0c00006168607389 */ /* 0x000064000002006a */
[----:B01----:R-:W-:Y:S01]  /*47e0*/  ENDCOLLECTIVE ;  /* 0x000000000000791b */ /* 0x003fe20003800000 */
.L_x_10101:
[----:B------:R-:W-:-:S05]  /*47f0*/  FADD.FTZ R81, R82, R81 ;  /* 0x0000005152517221 */ /* 0x000fca0000010000 */
[----:B------:R-:W-:Y:S02]  /*4800*/  MOV R104, R81 ;  /* 0x0000005100687202 */ /* 0x000fe40000000f00 */
[----:B------:R-:W-:-:S07]  /*4810*/  MOV R75, R96 ;  /* 0x00000060004b7202 */ /* 0x000fce0000000f00 */
[----:B------:R-:W-:Y:S05]  /*4820*/  WARPSYNC.COLLECTIVE R87, `(.L_x_10102) ;  /* 0x0000000057087348 */ /* 0x000fea0003c00000 */
[----:B------:R0:W1:Y:S02]  /*4830*/  SHFL.BFLY P1, R96, R104, R97, R106 ;  /* 0x0c00006168607389 */ /* 0x000064000002006a */
[----:B01----:R-:W-:Y:S01]  /*4840*/  ENDCOLLECTIVE ;  /* 0x000000000000791b */ /* 0x003fe20003800000 */
.L_x_10102:
[----:B------:R-:W-:Y:S01]  /*4850*/  FADD.FTZ R83, R84, R75 ;  /* 0x0000004b54537221 */ /* 0x000fe20000010000 */
[----:B------:R-:W-:-:S04]  /*4860*/  HFMA2.MMA R97, -RZ, RZ, 0, 9.5367431640625e-07 ;  /* 0x00000010ff617435 */ /* 0x000fc800000001ff */
[----:B------:R-:W-:Y:S02]  /*4870*/  MOV R104, R83 ;  /* 0x0000005300687202 */ /* 0x000fe40000000f00 */
[----:B------:R-:W-:-:S07]  /*4880*/  MOV R72, R96 ;  /* 0x0000006000487202 */ /* 0x000fce0000000f00 */
[----:B------:R-:W-:Y:S05]  /*4890*/  WARPSYNC.COLLECTIVE R87, `(.L_x_10103) ;  /* 0x0000000057087348 */ /* 0x000fea0003c00000 */
[----:B------:R0:W1:Y:S02]  /*48a0*/  SHFL.BFLY P1, R96, R104, R97, R106 ;  /* 0x0c00006168607389 */ /* 0x000064000002006a */
[----:B01----:R-:W-:Y:S01]  /*48b0*/  ENDCOLLECTIVE ;  /* 0x000000000000791b */ /* 0x003fe20003800000 */
.L_x_10103:
[----:B------:R-:W-:-:S05]  /*48c0*/  FADD.FTZ R85, R81, R72 ;  /* 0x0000004851557221 */ /* 0x000fca0000010000 */
[----:B------:R-:W-:Y:S02]  /*48d0*/  MOV R104, R85 ;  /* 0x0000005500687202 */ /* 0x000fe40000000f00 */
[----:B------:R-:W-:-:S07]  /*48e0*/  MOV R86, R96 ;  /* 0x0000006000567202 */ /* 0x000fce0000000f00 */
[----:B------:R-:W-:Y:S05]  /*48f0*/  WARPSYNC.COLLECTIVE R87, `(.L_x_10104) ;  /* 0x0000000057087348 */ /* 0x000fea0003c00000 */
[----:B------:R0:W1:Y:S02]  /*4900*/  SHFL.BFLY P1, R96, R104, R97, R106 ;  /* 0x0c00006168607389 */ /* 0x000064000002006a */
[----:B01----:R-:W-:Y:S01]  /*4910*/  ENDCOLLECTIVE ;  /* 0x000000000000791b */ /* 0x003fe20003800000 */
.L_x_10104:
[----:B------:R-:W-:Y:S05]  /*4920*/  BRA `(.L_x_10105) ;  /* 0xffffffd000e47947 */ /* 0x000fea000383ffff */
.L_x_10106:
        /* <DEDUP_REMOVED lines=13> */
.L_x_11831:


//--------------------- .text._ZN10layer_norm22ln_bwd_finalize_kernelINS_22Kernel_traits_finalizeILj768E6__halfffffjLb1ELj1024ELj4ENS_18Kernel_traits_baseILj768ES2_ffffjLj1024EEEEELb1ELb0EEEvNS_9BwdParamsE --------------------------
	.section	.text._ZN10layer_norm22ln_bwd_finalize_kernelINS_22Kernel_traits_finalizeILj768E6__halfffffjLb1ELj1024ELj4ENS_18Kernel_traits_baseILj768ES2_ffffjLj1024EEEEELb1ELb0EEEvNS_9BwdParamsE,"ax",@progbits
	.align	128
        .global         _ZN10layer_norm22ln_bwd_finalize_kernelINS_22Kernel_traits_finalizeILj768E6__halfffffjLb1ELj1024ELj4ENS_18Kernel_traits_baseILj768ES2_ffffjLj1024EEEEELb1ELb0EEEvNS_9BwdParamsE
        .type           _ZN10layer_norm22ln_bwd_finalize_kernelINS_22Kernel_traits_finalizeILj768E6__halfffffjLb1ELj1024ELj4ENS_18Kernel_traits_baseILj768ES2_ffffjLj1024EEEEELb1ELb0EEEvNS_9BwdParamsE,@function
        .size           _ZN10layer_norm22ln_bwd_finalize_kernelINS_22Kernel_traits_finalizeILj768E6__halfffffjLb1ELj1024ELj4ENS_18Kernel_traits_baseILj768ES2_ffffjLj1024EEEEELb1ELb0EEEvNS_9BwdParamsE,(.L_x_11832 - _ZN10layer_norm22ln_bwd_finalize_kernelINS_22Kernel_traits_finalizeILj768E6__halfffffjLb1ELj1024ELj4ENS_18Kernel_traits_baseILj768ES2_ffffjLj1024EEEEELb1ELb0EEEvNS_9BwdParamsE)
        .other          _ZN10layer_norm22ln_bwd_finalize_kernelINS_22Kernel_traits_finalizeILj768E6__halfffffjLb1ELj1024ELj4ENS_18Kernel_traits_baseILj768ES2_ffffjLj1024EEEEELb1ELb0EEEvNS_9BwdParamsE,@"STO_CUDA_ENTRY STV_DEFAULT"
_ZN10layer_norm22ln_bwd_finalize_kernelINS_22Kernel_traits_finalizeILj768E6__halfffffjLb1ELj1024ELj4ENS_18Kernel_traits_baseILj768ES2_ffffjLj1024EEEEELb1ELb0EEEvNS_9BwdParamsE:
.text._ZN10layer_norm22ln_bwd_finalize_kernelINS_22Kernel_traits_finalizeILj768E6__halfffffjLb1ELj1024ELj4ENS_18Kernel_traits_baseILj768ES2_ffffjLj1024EEEEELb1ELb0EEEvNS_9BwdParamsE:
        /* <DEDUP_REMOVED lines=24> */
.L_x_10119:
        /* <DEDUP_REMOVED lines=36> */
.L_x_10111:
        /* <DEDUP_REMOVED lines=49> */
.L_x_10110:
[----:B------:R-:W-:Y:S05]  /*06d0*/  BSYNC B1 ;  /* 0x0000000000017941 */ /* 0x000fea0003800000 */
.L_x_10109:
        /* <DEDUP_REMOVED lines=31> */
.L_x_10113:
[----:B------:R-:W-:Y:S05]  /*08d0*/  BSYNC B1 ;  /* 0x0000000000017941 */ /* 0x000fea0003800000 */
.L_x_10112:
        /* <DEDUP_REMOVED lines=16> */
.L_x_10114:
[----:B------:R-:W-:Y:S05]  /*09e0*/  BSYNC B1 ;  /* 0x0000000000017941 */ /* 0x000fea0003800000 */
.L_x_10108:
[----:B------:R-:W-:Y:S05]  /*09f0*/  BSYNC B0 ;  /* 0x0000000000007941 */ /* 0x000fea0003800000 */
.L_x_10107:
        /* <DEDUP_REMOVED lines=40> */
.L_x_10135:
        /* <DEDUP_REMOVED lines=8> */
.L_x_10115:
        /* <DEDUP_REMOVED lines=23> */
.L_x_10118:
[----:B------:R-:W-:Y:S05]  /*0e70*/  BSYNC B0 ;  /* 0x0000000000007941 */ /* 0x000fea0003800000 */
.L_x_10117:
[C---:B------:R-:W-:Y:S01]  /*0e80*/  ISETP.GT.U32.AND P1, PT, R4.reuse, -0x301, PT ;  /* 0xfffffcff0400780c */ /* 0x040fe20003f24070 */
[----:B------:R-:W-:Y:S01]  /*0e90*/  VIADD R4, R4, 0x300 ;  /* 0x0000030004047836 */ /* 0x000fe20000000000 */
[----:B------:R-:W-:-:S11]  /*0ea0*/  IADD3 R5, R5, 0x180, RZ ;  /* 0x0000018005057810 */ /* 0x000fd60007ffe0ff */
[----:B------:R-:W-:Y:S05]  /*0eb0*/  @P1 BRA `(.L_x_10119) ;  /* 0xfffffff000b01947 */ /* 0x000fea000383ffff */
[----:B------:R-:W-:Y:S05]  /*0ec0*/  EXIT ;  /* 0x000000000000794d */ /* 0x000fea0003800000 */
.L_x_10116:
[----:B0-----:R-:W-:Y:S01]  /*0ed0*/  HFMA2.MMA R24, -RZ, RZ, 0, 5.9604644775390625e-08 ;  /* 0x00000001ff187435 */ /* 0x001fe200000001ff */
[----:B----4-:R-:W-:Y:S02]  /*0ee0*/  MOV R23, R10 ;  /* 0x0000000a00177202 */ /* 0x010fe40000000f00 */
[----:B------:R-:W-:Y:S02]  /*0ef0*/  MOV R25, 0x1f ;  /* 0x0000001f00197802 */ /* 0x000fe40000000f00 */
[----:B------:R-:W-:-:S07]  /*0f00*/  MOV R20, 0xffffffff ;  /* 0xffffffff00147802 */ /* 0x000fce0000000f00 */
[----:B-123--:R-:W-:Y:S05]  /*0f10*/  WARPSYNC.COLLECTIVE R20, `(.L_x_10120) ;  /* 0x0000000014087348 */ /* 0x00efea0003c00000 */
[----:B------:R0:W4:Y:S02]  /*0f20*/  SHFL.BFLY P2, R22, R23, R24, R25 ;  /* 0x0c00001817167389 */ /* 0x0001240000040019 */
[----:B01234-:R-:W-:Y:S01]  /*0f30*/  ENDCOLLECTIVE ;  /* 0x000000000000791b */ /* 0x01ffe20003800000 */
.L_x_10120:
[----:B------:R-:W-:Y:S01]  /*0f40*/  HFMA2.MMA R24, -RZ, RZ, 0, 1.1920928955078125e-07 ;  /* 0x00000002ff187435 */ /* 0x000fe200000001ff */
[----:B------:R-:W-:-:S05]  /*0f50*/  MOV R11, R22 ;  /* 0x00000016000b7202 */ /* 0x000fca0000000f00 */
[----:B------:R-:W-:-:S04]  /*0f60*/  FADD.FTZ R11, R10, R11 ;  /* 0x0000000b0a0b7221 */ /* 0x000fc80000010000 */
[----:B------:R-:W-:-:S07]  /*0f70*/  IMAD.MOV.U32 R23, RZ, RZ, R11 ;  /* 0x000000ffff177224 */ /* 0x000fce00078e000b */
[----:B------:R-:W-:Y:S05]  /*0f80*/  WARPSYNC.COLLECTIVE R20, `(.L_x_10121) ;  /* 0x0000000014087348 */ /* 0x000fea0003c00000 */
[----:B------:R0:W1:Y:S02]  /*0f90*/  SHFL.BFLY P2, R22, R23, R24, R25 ;  /* 0x0c00001817167389 */ /* 0x0000640000040019 */
[----:B01----:R-:W-:Y:S01]  /*0fa0*/  ENDCOLLECTIVE ;  /* 0x000000000000791b */ /* 0x003fe20003800000 */
.L_x_10121:
[----:B------:R-:W-:Y:S01]  /*0fb0*/  HFMA2.MMA R24, -RZ, RZ, 0, 2.384185791015625e-07 ;  /* 0x00000004ff187435 */ /* 0x000fe200000001ff */
[----:B------:R-:W-:-:S05]  /*0fc0*/  MOV R14, R22 ;  /* 0x00000016000e7202 */ /* 0x000fca0000000f00 */
[----:B------:R-:W-:-:S05]  /*0fd0*/  FADD.FTZ R14, R11, R14 ;  /* 0x0000000e0b0e7221 */ /* 0x000fca0000010000 */
[----:B------:R-:W-:-:S07]  /*0fe0*/  MOV R23, R14 ;  /* 0x0000000e00177202 */ /* 0x000fce0000000f00 */
[----:B------:R-:W-:Y:S05]  /*0ff0*/  WARPSYNC.COLLECTIVE R20, `(.L_x_10122) ;  /* 0x0000000014087348 */ /* 0x000fea0003c00000 */
[----:B------:R0:W1:Y:S02]  /*1000*/  SHFL.BFLY P2, R22, R23, R24, R25 ;  /* 0x0c00001817167389 */ /* 0x0000640000040019 */
[----:B01----:R-:W-:Y:S01]  /*1010*/  ENDCOLLECTIVE ;  /* 0x000000000000791b */ /* 0x003fe20003800000 */
.L_x_10122:
[----:B------:R-:W-:Y:S01]  /*1020*/  IMAD.MOV.U32 R24, RZ, RZ, 0x8 ;  /* 0x00000008ff187424 */ /* 0x000fe200078e00ff */
[----:B------:R-:W-:-:S05]  /*1030*/  MOV R13, R22 ;  /* 0x00000016000d7202 */ /* 0x000fca0000000f00 */
[----:B------:R-:W-:-:S05]  /*1040*/  FADD.FTZ R13, R14, R13 ;  /* 0x0000000d0e0d7221 */ /* 0x000fca0000010000 */
[----:B------:R-:W-:-:S07]  /*1050*/  MOV R23, R13 ;  /* 0x0000000d00177202 */ /* 0x000fce0000000f00 */
[----:B------:R-:W-:Y:S05]  /*1060*/  WARPSYNC.COLLECTIVE R20, `(.L_x_10123) ;  /* 0x0000000014087348 */ /* 0x000fea0003c00000 */
[----:B------:R0:W1:Y:S02]  /*1070*/  SHFL.BFLY P2, R22, R23, R24, R25 ;  /* 0x0c00001817167389 */ /* 0x0000640000040019 */
[----:B01----:R-:W-:Y:S01]  /*1080*/  ENDCOLLECTIVE ;  /* 0x000000000000791b */ /* 0x003fe20003800000 */
.L_x_10123:
[----:B------:R-:W-:Y:S01]  /*1090*/  HFMA2.MMA R24, -RZ, RZ, 0, 9.5367431640625e-07 ;  /* 0x00000010ff187435 */ /* 0x000fe200000001ff */
[----:B------:R-:W-:-:S05]  /*10a0*/  MOV R10, R22 ;  /* 0x00000016000a7202 */ /* 0x000fca0000000f00 */
[----:B------:R-:W-:-:S05]  /*10b0*/  FADD.FTZ R11, R13, R10 ;  /* 0x0000000a0d0b7221 */ /* 0x000fca0000010000 */
[----:B------:R-:W-:-:S07]  /*10c0*/  MOV R23, R11 ;  /* 0x0000000b00177202 */ /* 0x000fce0000000f00 */
[----:B------:R-:W-:Y:S05]  /*10d0*/  WARPSYNC.COLLECTIVE R20, `(.L_x_10124) ;  /* 0x0000000014087348 */ /* 0x000fea0003c00000 */
[----:B------:R0:W1:Y:S02]  /*10e0*/  SHFL.BFLY P2, R22, R23, R24, R25 ;  /* 0x0c00001817167389 */ /* 0x0000640000040019 */
[----:B01----:R-:W-:Y:S01]  /*10f0*/  ENDCOLLECTIVE ;  /* 0x000000000000791b */ /* 0x003fe20003800000 */
.L_x_10124:
[----:B------:R-:W-:Y:S01]  /*1100*/  HFMA2.MMA R24, -RZ, RZ, 0, 5.9604644775390625e-08 ;  /* 0x00000001ff187435 */ /* 0x000fe200000001ff */
[----:B------:R-:W-:Y:S02]  /*1110*/  MOV R23, R12 ;  /* 0x0000000c00177202 */ /* 0x000fe40000000f00 */
[----:B------:R-:W-:-:S08]  /*1120*/  MOV R10, R22 ;  /* 0x00000016000a7202 */ /* 0x000fd00000000f00 */
[----:B------:R-:W-:Y:S05]  /*1130*/  WARPSYNC.COLLECTIVE R20, `(.L_x_10125) ;  /* 0x0000000014087348 */ /* 0x000fea0003c00000 */
[----:B------:R0:W1:Y:S02]  /*1140*/  SHFL.BFLY P2, R22, R23, R24, R25 ;  /* 0x0c00001817167389 */ /* 0x0000640000040019 */
[----:B01----:R-:W-:Y:S01]  /*1150*/  ENDCOLLECTIVE ;  /* 0x000000000000791b */ /* 0x003fe20003800000 */
.L_x_10125:
[----:B------:R-:W-:Y:S01]  /*1160*/  HFMA2.MMA R24, -RZ, RZ, 0, 1.1920928955078125e-07 ;  /* 0x00000002ff187435 */ /* 0x000fe200000001ff */
[----:B------:R-:W-:-:S04]  /*1170*/  IMAD.MOV.U32 R13, RZ, RZ, R22 ;  /* 0x000000ffff0d7224 */ /* 0x000fc800078e0016 */
[----:B------:R-:W-:-:S05]  /*1180*/  FADD.FTZ R15, R12, R13 ;  /* 0x0000000d0c0f7221 */ /* 0x000fca0000010000 */
[----:B------:R-:W-:-:S07]  /*1190*/  MOV R23, R15 ;  /* 0x0000000f00177202 */ /* 0x000fce0000000f00 */
[----:B------:R-:W-:Y:S05]  /*11a0*/  WARPSYNC.COLLECTIVE R20, `(.L_x_10126) ;  /* 0x0000000014087348 */ /* 0x000fea0003c00000 */
[----:B------:R0:W1:Y:S02]  /*11b0*/  SHFL.BFLY P2, R22, R23, R24, R25 ;  /* 0x0c00001817167389 */ /* 0x0000640000040019 */
[----:B01----:R-:W-:Y:S01]  /*11c0*/  ENDCOLLECTIVE ;  /* 0x000000000000791b */ /* 0x003fe20003800000 */
.L_x_10126:
[----:B------:R-:W-:Y:S01]  /*11d0*/  HFMA2.MMA R24, -RZ, RZ, 0, 2.384185791015625e-07 ;  /* 0x00000004ff187435 */ /* 0x000fe200000001ff */
[----:B------:R-:W-:-:S05]  /*11e0*/  MOV R16, R22 ;  /* 0x0000001600107202 */ /* 0x000fca0000000f00 */
[----:B------:R-:W-:-:S05]  /*11f0*/  FADD.FTZ R16, R15, R16 ;  /* 0x000000100f107221 */ /* 0x000fca0000010000 */
[----:B------:R-:W-:-:S07]  /*1200*/  MOV R23, R16 ;  /* 0x0000001000177202 */ /* 0x000fce0000000f00 */
[----:B------:R-:W-:Y:S05]  /*1210*/  WARPSYNC.COLLECTIVE R20, `(.L_x_10127) ;  /* 0x0000000014087348 */ /* 0x000fea0003c00000 */
[----:B------:R0:W1:Y:S02]  /*1220*/  SHFL.BFLY P2, R22, R23, R24, R25 ;  /* 0x0c00001817167389 */ /* 0x0000640000040019 */
[----:B01----:R-:W-:Y:S01]  /*1230*/  ENDCOLLECTIVE ;  /* 0x000000000000791b */ /* 0x003fe20003800000 */
.L_x_10127:
[----:B------:R-:W-:Y:S01]  /*1240*/  HFMA2.MMA R24, -RZ, RZ, 0, 4.76837158203125e-07 ;  /* 0x00000008ff187435 */ /* 0x000fe200000001ff */
[----:B------:R-:W-:-:S05]  /*1250*/  MOV R17, R22 ;  /* 0x0000001600117202 */ /* 0x000fca0000000f00 */
[----:B------:R-:W-:-:S04]  /*1260*/  FADD.FTZ R17, R16, R17 ;  /* 0x0000001110117221 */ /* 0x000fc80000010000 */
[----:B------:R-:W-:-:S07]  /*1270*/  IMAD.MOV.U32 R23, RZ, RZ, R17 ;  /* 0x000000ffff177224 */ /* 0x000fce00078e0011 */
[----:B------:R-:W-:Y:S05]  /*1280*/  WARPSYNC.COLLECTIVE R20, `(.L_x_10128) ;  /* 0x0000000014087348 */ /* 0x000fea0003c00000 */
[----:B------:R0:W1:Y:S02]  /*1290*/  SHFL.BFLY P2, R22, R23, R24, R25 ;  /* 0x0c00001817167389 */ /* 0x0000640000040019 */
[----:B01----:R-:W-:Y:S01]  /*12a0*/  ENDCOLLECTIVE ;  /* 0x000000000000791b */ /* 0x003fe20003800000 */
.L_x_10128:
[----:B------:R-:W-:Y:S01]  /*12b0*/  HFMA2.MMA R24, -RZ, RZ, 0, 9.5367431640625e-07 ;  /* 0x00000010ff187435 */ /* 0x000fe200000001ff */
[----:B------:R-:W-:-:S05]  /*12c0*/  MOV R12, R22 ;  /* 0x00000016000c7202 */ /* 0x000fca0000000f00 */
[----:B------:R-:W-:-:S05]  /*12d0*/  FADD.FTZ R12, R17, R12 ;  /* 0x0000000c110c7221 */ /* 0x000fca0000010000 */
[----:B------:R-:W-:-:S07]  /*12e0*/  MOV R23, R12 ;  /* 0x0000000c00177202 */ /* 0x000fce0000000f00 */
[----:B------:R-:W-:Y:S05]  /*12f0*/  WARPSYNC.COLLECTIVE R20, `(.L_x_10129) ;  /* 0x0000000014087348 */ /* 0x000fea0003c00000 */
[----:B------:R0:W1:Y:S02]  /*1300*/  SHFL.BFLY P2, R22, R23, R24, R25 ;  /* 0x0c00001817167389 */ /* 0x0000640000040019 */
[----:B01----:R-:W-:Y:S01]  /*1310*/  ENDCOLLECTIVE ;  /* 0x000000000000791b */ /* 0x003fe20003800000 */
.L_x_10129:
[----:B------:R-:W-:Y:S01]  /*1320*/  MOV R23, R8 ;  /* 0x0000000800177202 */ /* 0x000fe20000000f00 */
[----:B------:R-:W-:Y:S01]  /*1330*/  IMAD.MOV.U32 R24, RZ, RZ, 0x1 ;  /* 0x00000001ff187424 */ /* 0x000fe200078e00ff */
[----:B------:R-:W-:-:S07]  /*1340*/  MOV R15, R22 ;  /* 0x00000016000f7202 */ /* 0x000fce0000000f00 */
[----:B------:R-:W-:Y:S05]  /*1350*/  WARPSYNC.COLLECTIVE R20, `(.L_x_10130) ;  /* 0x0000000014087348 */ /* 0x000fea0003c00000 */
[----:B------:R0:W1:Y:S02]  /*1360*/  SHFL.BFLY P2, R22, R23, R24, R25 ;  /* 0x0c00001817167389 */ /* 0x0000640000040019 */
[----:B01----:R-:W-:Y:S01]  /*1370*/  ENDCOLLECTIVE ;  /* 0x000000000000791b */ /* 0x003fe20003800000 */
.L_x_10130:
[----:B------:R-:W-:Y:S01]  /*1380*/  HFMA2.MMA R24, -RZ, RZ, 0, 1.1920928955078125e-07 ;  /* 0x00000002ff187435 */ /* 0x000fe200000001ff */
[----:B------:R-:W-:-:S05]  /*1390*/  MOV R17, R22 ;  /* 0x0000001600117202 */ /* 0x000fca0000000f00 */
[----:B------:R-:W-:-:S05]  /*13a0*/  FADD.FTZ R18, R8, R17 ;  /* 0x0000001108127221 */ /* 0x000fca0000010000 */
[----:B------:R-:W-:-:S07]  /*13b0*/  MOV R23, R18 ;  /* 0x0000001200177202 */ /* 0x000fce0000000f00 */
[----:B------:R-:W-:Y:S05]  /*13c0*/  WARPSYNC.COLLECTIVE R20, `(.L_x_10131) ;  /* 0x0000000014087348 */ /* 0x000fea0003c00000 */
[----:B------:R0:W1:Y:S02]  /*13d0*/  SHFL.BFLY P2, R22, R23, R24, R25 ;  /* 0x0c00001817167389 */ /* 0x0000640000040019 */
[----:B01----:R-:W-:Y:S01]  /*13e0*/  ENDCOLLECTIVE ;  /* 0x000000000000791b */ /* 0x003fe20003800000 */
.L_x_10131:
[----:B------:R-:W-:Y:S01]  /*13f0*/  HFMA2.MMA R24, -RZ, RZ, 0, 2.384185791015625e-07 ;  /* 0x00000004ff187435 */ /* 0x000fe200000001ff */
[----:B------:R-:W-:-:S05]  /*1400*/  MOV R13, R22 ;  /* 0x00000016000d7202 */ /* 0x000fca0000000f00 */
[----:B------:R-:W-:-:S05]  /*1410*/  FADD.FTZ R19, R18, R13 ;  /* 0x0000000d12137221 */ /* 0x000fca0000010000 */
[----:B------:R-:W-:-:S07]  /*1420*/  MOV R23, R19 ;  /* 0x0000001300177202 */ /* 0x000fce0000000f00 */
[----:B------:R-:W-:Y:S05]  /*1430*/  WARPSYNC.COLLECTIVE R20, `(.L_x_10132) ;  /* 0x0000000014087348 */ /* 0x000fea0003c00000 */
[----:B------:R0:W1:Y:S02]  /*1440*/  SHFL.BFLY P2, R22, R23, R24, R25 ;  /* 0x0c00001817167389 */ /* 0x0000640000040019 */
[----:B01----:R-:W-:Y:S01]  /*1450*/  ENDCOLLECTIVE ;  /* 0x000000000000791b */ /* 0x003fe20003800000 */
.L_x_10132:
[----:B------:R-:W-:Y:S01]  /*1460*/  HFMA2.MMA R24, -RZ, RZ, 0, 4.76837158203125e-07 ;  /* 0x00000008ff187435 */ /* 0x000fe200000001ff */
[----:B------:R-:W-:-:S04]  /*1470*/  IMAD.MOV.U32 R8, RZ, RZ, R22 ;  /* 0x000000ffff087224 */ /* 0x000fc800078e0016 */
[----:B------:R-:W-:-:S05]  /*1480*/  FADD.FTZ R8, R19, R8 ;  /* 0x0000000813087221 */ /* 0x000fca0000010000 */
[----:B------:R-:W-:-:S07]  /*1490*/  MOV R23, R8 ;  /* 0x0000000800177202 */ /* 0x000fce0000000f00 */
[----:B------:R-:W-:Y:S05]  /*14a0*/  WARPSYNC.COLLECTIVE R20, `(.L_x_10133) ;  /* 0x0000000014087348 */ /* 0x000fea0003c00000 */
[----:B------:R0:W1:Y:S02]  /*14b0*/  SHFL.BFLY P2, R22, R23, R24, R25 ;  /* 0x0c00001817167389 */ /* 0x0000640000040019 */
[----:B01----:R-:W-:Y:S01]  /*14c0*/  ENDCOLLECTIVE ;  /* 0x000000000000791b */ /* 0x003fe20003800000 */
.L_x_10133:
[----:B------:R-:W-:Y:S01]  /*14d0*/  HFMA2.MMA R24, -RZ, RZ, 0, 9.5367431640625e-07 ;  /* 0x00000010ff187435 */ /* 0x000fe200000001ff */
[----:B------:R-:W-:-:S05]  /*14e0*/  MOV R21, R22 ;  /* 0x0000001600157202 */ /* 0x000fca0000000f00 */
[----:B------:R-:W-:-:S05]  /*14f0*/  FADD.FTZ R21, R8, R21 ;  /* 0x0000001508157221 */ /* 0x000fca0000010000 */
[----:B------:R-:W-:-:S07]  /*1500*/  MOV R23, R21 ;  /* 0x0000001500177202 */ /* 0x000fce0000000f00 */
[----:B------:R-:W-:Y:S05]  /*1510*/  WARPSYNC.COLLECTIVE R20, `(.L_x_10134) ;  /* 0x0000000014087348 */ /* 0x000fea0003c00000 */
[----:B------:R0:W1:Y:S02]  /*1520*/  SHFL.BFLY P2, R22, R23, R24, R25 ;  /* 0x0c00001817167389 */ /* 0x0000640000040019 */
[----:B01----:R-:W-:Y:S01]  /*1530*/  ENDCOLLECTIVE ;  /* 0x000000000000791b */ /* 0x003fe20003800000 */
.L_x_10134:
[----:B------:R-:W-:Y:S01]  /*1540*/  MOV R14, R22 ;  /* 0x00000016000e7202 */ /* 0x000fe20000000f00 */
[----:B------:R-:W-:Y:S06]  /*1550*/  BRA `(.L_x_10135) ;  /* 0xfffffff400c87947 */ /* 0x000fec000383ffff */
.L_x_10136:
        /* <DEDUP_REMOVED lines=10> */
.L_x_11832:


//--------------------- .text._ZN10layer_norm13ln_bwd_kernelINS_13Kernel_traitsI6__halfffffjLj768ELj1ELj4ELj1ELj16ENS_18Kernel_traits_baseILj768ES2_ffffjLj128EEEEELb1ELb1ELb1ELb0EEEvNS_9BwdParamsE --------------------------
	.section	.text._ZN10layer_norm13ln_bwd_kernelINS_13Kernel_traitsI6__halfffffjLj768ELj1ELj4ELj1ELj16ENS_18Kernel_traits_baseILj768ES2_ffffjLj128EEEEELb1ELb1ELb1ELb0EEEvNS_9BwdParamsE,"ax",@progbits
	.align	128
        .global         _ZN10layer_norm13ln_bwd_kernelINS_13Kernel_traitsI6__halfffffjLj768ELj1ELj4ELj1ELj16ENS_18Kernel_traits_baseILj768ES2_ffffjLj128EEEEELb1ELb1ELb1ELb0EEEvNS_9BwdParamsE
        .type           _ZN10layer_norm13ln_bwd_kernelINS_13Kernel_traitsI6__halfffffjLj768ELj1ELj4ELj1ELj16ENS_18Kernel_traits_baseILj768ES2_ffffjLj128EEEEELb1ELb1ELb1ELb0EEEvNS_9BwdParamsE,@function
        .size           _ZN10layer_norm13ln_bwd_kernelINS_13Kernel_traitsI6__halfffffjLj768ELj1ELj4ELj1ELj16ENS_18Kernel_traits_baseILj768ES2_ffffjLj128EEEEELb1ELb1ELb1ELb0EEEvNS_9BwdParamsE,(.L_x_11833 - _ZN10layer_norm13ln_bwd_kernelINS_13Kernel_traitsI6__halfffffjLj768ELj1ELj4ELj1ELj16ENS_18Kernel_traits_baseILj768ES2_ffffjLj128EEEEELb1ELb1ELb1ELb0EEEvNS_9BwdParamsE)
        .other          _ZN10layer_norm13ln_bwd_kernelINS_13Kernel_traitsI6__halfffffjLj768ELj1ELj4ELj1ELj16ENS_18Kernel_traits_baseILj768ES2_ffffjLj128EEEEELb1ELb1ELb1ELb0EEEvNS_9BwdParamsE,@"STO_CUDA_ENTRY STV_DEFAULT"
_ZN10layer_norm13ln_bwd_kernelINS_13Kernel_traitsI6__halfffffjLj768ELj1ELj4ELj1ELj16ENS_18Kernel_traits_baseILj768ES2_ffffjLj128EEEEELb1ELb1ELb1ELb0EEEvNS_9BwdParamsE:
.text._ZN10layer_norm13ln_bwd_kernelINS_13Kernel_traitsI6__halfffffjLj768ELj1ELj4ELj1ELj16ENS_18Kernel_traits_baseILj768ES2_ffffjLj128EEEEELb1ELb1ELb1ELb0EEEvNS_9BwdParamsE:
        /* <DEDUP_REMOVED lines=28> */
[----:B0-----:R-:W-:-:S07]  /*01c0*/  @P5 IMAD.WIDE.U32 R14, R3, 0x8, R14 ;  /* 0x00000008030e5825 */ /* 0x001fce00078e000e */
[----:B------:R-:W0:Y:S01]  /*01d0*/  @P0 LDC.64 R40, c[0x0][0x260] ;  /* 0x00009800ff280b82 */ /* 0x000e220000000a00 */
[----:B------:R-:W5:Y:S01]  /*01e0*/  @P5 LDG.E.64 R16, desc[UR4][R14.64] ;  /* 0x000000040e105981 */ /* 0x000f62000c1e1b00 */
[C---:B-1----:R-:W-:Y:S01]  /*01f0*/  @P5 IMAD.WIDE.U32 R10, R3.reuse, 0x8, R10 ;  /* 0x00000008030a5825 */ /* 0x042fe200078e000a */
[----:B------:R-:W-:-:S05]  /*0200*/  @P5 LOP3.LUT R3, R3, 0x20, RZ, 0xfc, !PT ;  /* 0x0000002003035812 */ /* 0x000fca00078efcff */
[----:B------:R-:W1:Y:S01]  /*0210*/  @P0 LDC.64 R42, c[0x0][0x278] ;  /* 0x00009e00ff2a0b82 */ /* 0x000e620000000a00 */
[C---:B--2---:R-:W-:Y:S01]  /*0220*/  @P4 IMAD.WIDE.U32 R36, R3.reuse, 0x8, R32 ;  /* 0x0000000803244825 */ /* 0x044fe200078e0020 */
[----:B------:R-:W5:Y:S06]  /*0230*/  @P5 LDG.E.64 R12, desc[UR4][R10.64] ;  /* 0x000000040a0c5981 */ /* 0x000f6c000c1e1b00 */
[----:B------:R-:W2:Y:S01]  /*0240*/  @P1 LDC.64 R44, c[0x0][0x260] ;  /* 0x00009800ff2c1b82 */ /* 0x000ea20000000a00 */
[C---:B---3--:R-:W-:Y:S01]  /*0250*/  @P4 IMAD.WIDE.U32 R38, R3.reuse, 0x8, R38 ;  /* 0x0000000803264825 */ /* 0x048fe200078e0026 */
[----:B------:R-:W-:Y:S01]  /*0260*/  @P4 IADD3 R3, R3, 0x20, RZ ;  /* 0x0000002003034810 */ /* 0x000fe20007ffe0ff */
[----:B------:R3:W5:Y:S05]  /*0270*/  @P4 LDG.E.64 R18, desc[UR4][R36.64] ;  /* 0x0000000424124981 */ /* 0x00076a000c1e1b00 */
[----:B------:R-:W4:Y:S01]  /*0280*/  @P1 LDC.64 R46, c[0x0][0x278] ;  /* 0x00009e00ff2e1b82 */ /* 0x000f220000000a00 */
[----:B0-----:R-:W-:-:S07]  /*0290*/  @P0 IMAD.WIDE.U32 R40, R3, 0x8, R40 ;  /* 0x0000000803280825 */ /* 0x001fce00078e0028 */
[----:B------:R-:W0:Y:S01]  /*02a0*/  @P2 LDC.64 R48, c[0x0][0x260] ;  /* 0x00009800ff302b82 */ /* 0x000e220000000a00 */
[C---:B-1----:R-:W-:Y:S01]  /*02b0*/  @P0 IMAD.WIDE.U32 R42, R3.reuse, 0x8, R42 ;  /* 0x00000008032a0825 */ /* 0x042fe200078e002a */
[----:B------:R-:W-:Y:S01]  /*02c0*/  @P0 IADD3 R3, R3, 0x20, RZ ;  /* 0x0000002003030810 */ /* 0x000fe20007ffe0ff */
[----:B------:R1:W5:Y:S05]  /*02d0*/  @P4 LDG.E.64 R20, desc[UR4][R38.64] ;  /* 0x0000000426144981 */ /* 0x00036a000c1e1b00 */
[----:B------:R-:W1:Y:S01]  /*02e0*/  @P2 LDC.64 R50, c[0x0][0x278] ;  /* 0x00009e00ff322b82 */ /* 0x000e620000000a00 */
[----:B--2---:R-:W-:Y:S01]  /*02f0*/  @P1 IMAD.WIDE.U32 R44, R3, 0x8, R44 ;  /* 0x00000008032c1825 */ /* 0x004fe200078e002c */
[----:B------:R-:W-:Y:S01]  /*0300*/  SHF.R.U32.HI R0, RZ, 0x5, R4 ;  /* 0x00000005ff007819 */ /* 0x000fe20000011604 */
[----:B------:R2:W5:Y:S01]  /*0310*/  @P0 LDG.E.64 R22, desc[UR4][R40.64] ;  /* 0x0000000428160981 */ /* 0x000562000c1e1b00 */
[----:B------:R-:W-:-:S04]  /*0320*/  P2R R177, PR, RZ, 0x8 ;  /* 0x00000008ffb17803 */ /* 0x000fc80000000000 */
[----:B------:R-:W2:Y:S01]  /*0330*/  @P3 LDC.64 R32, c[0x0][0x260] ;  /* 0x00009800ff203b82 */ /* 0x000ea20000000a00 */
[C---:B----4-:R-:W-:Y:S01]  /*0340*/  @P1 IMAD.WIDE.U32 R46, R3.reuse, 0x8, R46 ;  /* 0x00000008032e1825 */ /* 0x050fe200078e002e */
[----:B------:R-:W-:Y:S01]  /*0350*/  @P1 IADD3 R3, R3, 0x20, RZ ;  /* 0x0000002003031810 */ /* 0x000fe20007ffe0ff */
[----:B------:R4:W5:Y:S05]  /*0360*/  @P0 LDG.E.64 R24, desc[UR4][R42.64] ;  /* 0x000000042a180981 */ /* 0x00096a000c1e1b00 */
[----:B------:R-:W4:Y:S01]  /*0370*/  @P3 LDC.64 R52, c[0x0][0x278] ;  /* 0x00009e00ff343b82 */ /* 0x000f220000000a00 */
[----:B0-----:R-:W-:Y:S01]  /*0380*/  @P2 IMAD.WIDE.U32 R48, R3, 0x8, R48 ;  /* 0x0000000803302825 */ /* 0x001fe200078e0030 */
[----:B------:R0:W5:Y:S01]  /*0390*/  @P1 LDG.E.64 R26, desc[UR4][R44.64] ;  /* 0x000000042c1a1981 */ /* 0x000162000c1e1b00 */
[----:B---3--:R-:W-:-:S02]  /*03a0*/  CS2R R36, SRZ ;  /* 0x0000000000247805 */ /* 0x008fc4000001ff00 */
[----:B-1----:R-:W-:Y:S02]  /*03b0*/  CS2R R38, SRZ ;  /* 0x0000000000267805 */ /* 0x002fe4000001ff00 */
[----:B------:R-:W-:Y:S01]  /*03c0*/  CS2R R128, SRZ ;  /* 0x0000000000807805 */ /* 0x000fe2000001ff00 */
[----:B------:R1:W5:Y:S01]  /*03d0*/  @P1 LDG.E.64 R28, desc[UR4][R46.64] ;  /* 0x000000042e1c1981 */ /* 0x000362000c1e1b00 */
[C---:B------:R-:W-:Y:S01]  /*03e0*/  @P2 IMAD.WIDE.U32 R50, R3.reuse, 0x8, R50 ;  /* 0x0000000803322825 */ /* 0x040fe200078e0032 */
[----:B------:R-:W-:Y:S02]  /*03f0*/  @P2 IADD3 R3, R3, 0x20, RZ ;  /* 0x0000002003032810 */ /* 0x000fe40007ffe0ff */
[----:B------:R3:W5:Y:S01]  /*0400*/  @P2 LDG.E.64 R30, desc[UR4][R48.64] ;  /* 0x00000004301e2981 */ /* 0x000762000c1e1b00 */
[----:B------:R-:W-:Y:S02]  /*0410*/  CS2R R130, SRZ ;  /* 0x0000000000827805 */ /* 0x000fe4000001ff00 */
[----:B--2---:R-:W-:-:S02]  /*0420*/  CS2R R40, SRZ ;  /* 0x0000000000287805 */ /* 0x004fc4000001ff00 */
[----:B----4-:R-:W-:Y:S01]  /*0430*/  CS2R R42, SRZ ;  /* 0x00000000002a7805 */ /* 0x010fe2000001ff00 */
[----:B------:R2:W5:Y:S01]  /*0440*/  @P2 LDG.E.64 R8, desc[UR4][R50.64] ;  /* 0x0000000432082981 */ /* 0x000562000c1e1b00 */
[----:B------:R-:W-:-:S05]  /*0450*/  @P3 IMAD.WIDE.U32 R32, R3, 0x8, R32 ;  /* 0x0000000803203825 */ /* 0x000fca00078e0020 */
[----:B------:R4:W5:Y:S01]  /*0460*/  @P3 LDG.E.64 R34, desc[UR4][R32.64] ;  /* 0x0000000420223981 */ /* 0x000962000c1e1b00 */
[----:B------:R-:W-:Y:S02]  /*0470*/  @P3 IMAD.WIDE.U32 R10, R3, 0x8, R52 ;  /* 0x00000008030a3825 */ /* 0x000fe400078e0034 */
[----:B------:R-:W4:Y:S03]  /*0480*/  S2R R3, SR_CTAID.X ;  /* 0x0000000000037919 */ /* 0x000f260000002500 */
[----:B------:R4:W5:Y:S01]  /*0490*/  @P3 LDG.E.64 R6, desc[UR4][R10.64] ;  /* 0x000000040a063981 */ /* 0x000962000c1e1b00 */
[----:B0-----:R-:W-:Y:S02]  /*04a0*/  CS2R R44, SRZ ;  /* 0x00000000002c7805 */ /* 0x001fe4000001ff00 */
[----:B-1----:R-:W-:Y:S02]  /*04b0*/  CS2R R46, SRZ ;  /* 0x00000000002e7805 */ /* 0x002fe4000001ff00 */
[----:B---3--:R-:W-:-:S02]  /*04c0*/  CS2R R48, SRZ ;  /* 0x0000000000307805 */ /* 0x008fc4000001ff00 */
[----:B--2---:R-:W-:Y:S02]  /*04d0*/  CS2R R50, SRZ ;  /* 0x0000000000327805 */ /* 0x004fe4000001ff00 */
[----:B------:R-:W-:Y:S02]  /*04e0*/  CS2R R52, SRZ ;  /* 0x0000000000347805 */ /* 0x000fe4000001ff00 */
[----:B------:R-:W-:Y:S02]  /*04f0*/  CS2R R54, SRZ ;  /* 0x0000000000367805 */ /* 0x000fe4000001ff00 */
[----:B------:R-:W-:Y:S02]  /*0500*/  CS2R R56, SRZ ;  /* 0x0000000000387805 */ /* 0x000fe4000001ff00 */
[----:B------:R-:W-:Y:S02]  /*0510*/  CS2R R58, SRZ ;  /* 0x00000000003a7805 */ /* 0x000fe4000001ff00 */
[----:B------:R-:W-:-:S02]  /*0520*/  CS2R R60, SRZ ;  /* 0x00000000003c7805 */ /* 0x000fc4000001ff00 */
[----:B----4-:R-:W-:-:S04]  /*0530*/  LEA R0, R3, R0, 0x2 ;  /* 0x0000000003007211 */ /* 0x010fc800078e10ff */
        /* <DEDUP_REMOVED lines=25> */
[----:B-----5:R-:W-:Y:S01]  /*06d0*/  MOV R2, R12 ;  /* 0x0000000c00027202 */ /* 0x020fe20000000f00 */
[----:B------:R-:W-:Y:S01]  /*06e0*/  HFMA2.MMA R37, -RZ, RZ, 0, 0 ;  /* 0x00000000ff257435 */ /* 0x000fe200000001ff */
[--C-:B------:R-:W-:Y:S02]  /*06f0*/  SHF.R.U64 R112, R12, 0x10, R13.reuse ;  /* 0x000000100c707819 */ /* 0x100fe4000000120d */
[----:B------:R-:W-:Y:S02]  /*0700*/  MOV R3, R13 ;  /* 0x0000000d00037202 */ /* 0x000fe40000000f00 */
[----:B------:R-:W-:Y:S02]  /*0710*/  SHF.R.U32.HI R111, RZ, 0x10, R13 ;  /* 0x00000010ff6f7819 */ /* 0x000fe4000001160d */
[----:B------:R-:W-:Y:S02]  /*0720*/  MOV R11, R18 ;  /* 0x00000012000b7202 */ /* 0x000fe40000000f00 */
[----:B------:R-:W-:-:S02]  /*0730*/  SHF.R.U64 R10, R18, 0x10, R19 ;  /* 0x00000010120a7819 */ /* 0x000fc40000001213 */
        /* <DEDUP_REMOVED lines=10> */
[----:B------:R-:W-:Y:S01]  /*07e0*/  SHF.R.U64 R18, R26, 0x10, R27 ;  /* 0x000000101a127819 */ /* 0x000fe2000000121b */
[----:B------:R-:W-:Y:S01]  /*07f0*/  HADD2.F32 R14, -RZ, R14.H0_H0 ;  /* 0x2000000eff0e7230 */ /* 0x000fe20000004100 */
[----:B------:R-:W-:Y:S01]  /*0800*/  MOV R5, R23 ;  /* 0x0000001700057202 */ /* 0x000fe20000000f00 */
[----:B------:R-:W-:Y:S01]  /*0810*/  HADD2.F32 R19, -RZ, R19.H0_H0 ;  /* 0x20000013ff137230 */ /* 0x000fe20000004100 */
[----:B------:R-:W-:Y:S01]  /*0820*/  SHF.R.U32.HI R110, RZ, 0x10, R23 ;  /* 0x00000010ff6e7819 */ /* 0x000fe20000011617 */
[----:B------:R-:W-:Y:S01]  /*0830*/  HADD2.F32 R18, -RZ, R18.H0_H0 ;  /* 0x20000012ff127230 */ /* 0x000fe20000004100 */
[----:B------:R-:W-:-:S02]  /*0840*/  MOV R22, R27 ;  /* 0x0000001b00167202 */ /* 0x000fc40000000f00 */
[----:B------:R-:W-:Y:S02]  /*0850*/  SHF.R.U32.HI R109, RZ, 0x10, R27 ;  /* 0x00000010ff6d7819 */ /* 0x000fe4000001161b */
[--C-:B------:R-:W-:Y:S02]  /*0860*/  SHF.R.U64 R108, R30, 0x10, R31.reuse ;  /* 0x000000101e6c7819 */ /* 0x100fe4000000121f */
[----:B------:R-:W-:Y:S02]  /*0870*/  MOV R26, R31 ;  /* 0x0000001f001a7202 */ /* 0x000fe40000000f00 */
[----:B------:R-:W-:Y:S02]  /*0880*/  SHF.R.U32.HI R107, RZ, 0x10, R31 ;  /* 0x00000010ff6b7819 */ /* 0x000fe4000001161f */
[----:B------:R-:W-:Y:S02]  /*0890*/  MOV R23, R30 ;  /* 0x0000001e00177202 */ /* 0x000fe40000000f00 */
[----:B------:R-:W-:-:S02]  /*08a0*/  MOV R27, R34 ;  /* 0x00000022001b7202 */ /* 0x000fc40000000f00 */
[--C-:B------:R-:W-:Y:S01]  /*08b0*/  SHF.R.U64 R106, R34, 0x10, R35.reuse ;  /* 0x00000010226a7819 */ /* 0x100fe20000001223 */
[----:B------:R-:W-:Y:S01]  /*08c0*/  HADD2.F32 R23, -RZ, R23.H0_H0 ;  /* 0x20000017ff177230 */ /* 0x000fe20000004100 */
[----:B------:R-:W-:Y:S01]  /*08d0*/  MOV R31, R35 ;  /* 0x00000023001f7202 */ /* 0x000fe20000000f00 */
[----:B------:R-:W-:Y:S01]  /*08e0*/  HADD2.F32 R27, -RZ, R27.H0_H0 ;  /* 0x2000001bff1b7230 */ /* 0x000fe20000004100 */
        /* <DEDUP_REMOVED lines=63> */
.L_x_10273:
        /* <DEDUP_REMOVED lines=8> */
[----:B------:R-:W0:Y:S03]  /*0d60*/  LDC.64 R236, c[0x0][0x2c8] ;  /* 0x0000b200ffec7b82 */ /* 0x000e260000000a00 */
[----:B-----5:R1:W5:Y:S01]  /*0d70*/  LDG.E R231, desc[UR4][R148.64] ;  /* 0x0000000494e77981 */ /* 0x020362000c1e1900 */
[----:B--2---:R-:W-:-:S05]  /*0d80*/  IMAD.WIDE R146, R0, 0x4, R146 ;  /* 0x0000000400927825 */ /* 0x004fca00078e0292 */
[----:B------:R1:W5:Y:S01]  /*0d90*/  LDG.E R180, desc[UR4][R146.64] ;  /* 0x0000000492b47981 */ /* 0x000362000c1e1900 */
[----:B---3--:R-:W-:-:S05]  /*0da0*/  IMAD.WIDE R144, R0, 0x4, R144 ;  /* 0x0000000400907825 */ /* 0x008fca00078e0290 */
[----:B------:R1:W5:Y:S01]  /*0db0*/  LDG.E R225, desc[UR4][R144.64] ;  /* 0x0000000490e17981 */ /* 0x000362000c1e1900 */
[----:B------:R-:W2:Y:S01]  /*0dc0*/  S2R R150, SR_TID.X ;  /* 0x0000000000967919 */ /* 0x000ea20000002100 */
[----:B------:R-:W-:-:S05]  /*0dd0*/  IMAD R2, R0, R5, RZ ;  /* 0x0000000500027224 */ /* 0x000fca00078e02ff */
[----:B------:R-:W-:-:S04]  /*0de0*/  SHF.R.S32.HI R151, RZ, 0x1f, R2 ;  /* 0x0000001fff977819 */ /* 0x000fc80000011402 */
[----:B------:R-:W-:Y:S01]  /*0df0*/  LEA.HI R151, R151, R2, RZ, 0x2 ;  /* 0x0000000297977211 */ /* 0x000fe200078f10ff */
[----:B------:R-:W-:Y:S01]  /*0e00*/  BSSY B1, `(.L_x_10139) ;  /* 0x0000188000017945 */ /* 0x000fe20003800000 */
[----:B--2---:R-:W-:-:S04]  /*0e10*/  LOP3.LUT R2, R150, 0x1f, RZ, 0xc0, !PT ;  /* 0x0000001f96027812 */ /* 0x004fc800078ec0ff */
[----:B------:R-:W-:-:S05]  /*0e20*/  LEA.HI.SX32 R179, R151, R2, 0x1e ;  /* 0x0000000297b37211 */ /* 0x000fca00078ff2ff */
[----:B0-----:R-:W-:Y:S01]  /*0e30*/  IMAD.WIDE.U32 R238, R179, 0x10, R236 ;  /* 0x00000010b3ee7825 */ /* 0x001fe200078e00ec */
[----:B----4-:R-:W-:-:S13]  /*0e40*/  ISETP.GT.AND P3, PT, R232, RZ, PT ;  /* 0x000000ffe800720c */ /* 0x010fda0003f64270 */
[----:B-1----:R-:W-:Y:S05]  /*0e50*/  @P3 BRA `(.L_x_10140) ;  /* 0x0000000400443947 */ /* 0x002fea0003800000 */
[----:B-----5:R-:W-:Y:S01]  /*0e60*/  ISETP.GE.AND P4, PT, R225, 0x1, PT ;  /* 0x00000001e100780c */ /* 0x020fe20003f86270 */
[----:B------:R-:W-:Y:S01]  /*0e70*/  BSSY B2, `(.L_x_10141) ;  /* 0x0000012000027945 */ /* 0x000fe20003800000 */
[----:B------:R-:W-:Y:S02]  /*0e80*/  ISETP.NE.AND P5, PT, R170, RZ, PT ;  /* 0x000000ffaa00720c */ /* 0x000fe40003fa5270 */
[----:B------:R-:W-:Y:S02]  /*0e90*/  MOV R151, RZ ;  /* 0x000000ff00977202 */ /* 0x000fe40000000f00 */
[----:B------:R-:W-:-:S07]  /*0ea0*/  MOV R149, R179 ;  /* 0x000000b300957202 */ /* 0x000fce0000000f00 */
        /* <DEDUP_REMOVED lines=14> */
.L_x_10142:
[----:B------:R-:W-:Y:S05]  /*0f90*/  BSYNC B2 ;  /* 0x0000000000027941 */ /* 0x000fea0003800000 */
.L_x_10141:
        /* <DEDUP_REMOVED lines=12> */
.L_x_10144:
[----:B------:R-:W-:Y:S05]  /*1060*/  BSYNC B2 ;  /* 0x0000000000027941 */ /* 0x000fea0003800000 */
.L_x_10143:
        /* <DEDUP_REMOVED lines=11> */
.L_x_10146:
[----:B------:R-:W-:Y:S05]  /*1120*/  BSYNC B2 ;  /* 0x0000000000027941 */ /* 0x000fea0003800000 */
.L_x_10145:
        /* <DEDUP_REMOVED lines=11> */
.L_x_10148:
[----:B------:R-:W-:Y:S05]  /*11e0*/  BSYNC B2 ;  /* 0x0000000000027941 */ /* 0x000fea0003800000 */
.L_x_10147:
        /* <DEDUP_REMOVED lines=11> */
.L_x_10150:
[----:B------:R-:W-:Y:S05]  /*12a0*/  BSYNC B2 ;  /* 0x0000000000027941 */ /* 0x000fea0003800000 */
.L_x_10149:
        /* <DEDUP_REMOVED lines=12> */
.L_x_10140:
[----:B-----5:R-:W-:Y:S01]  /*1370*/  ISETP.GE.AND P4, PT, R225, 0x1, PT ;  /* 0x00000001e100780c */ /* 0x020fe20003f86270 */
[----:B------:R-:W-:Y:S01]  /*1380*/  BSSY B2, `(.L_x_10152) ;  /* 0x000003d000027945 */ /* 0x000fe20003800000 */
[----:B------:R-:W-:Y:S02]  /*1390*/  IADD3 R144, R232, -0x1, RZ ;  /* 0xffffffffe8907810 */ /* 0x000fe40007ffe0ff */
[----:B------:R-:W-:Y:S02]  /*13a0*/  CS2R R232, SRZ ;  /* 0x0000000000e87805 */ /* 0x000fe4000001ff00 */
[----:B------:R-:W-:Y:S02]  /*13b0*/  ISETP.NE.AND P5, PT, R170, RZ, PT ;  /* 0x000000ffaa00720c */ /* 0x000fe40003fa5270 */
[----:B------:R-:W-:Y:S01]  /*13c0*/  MOV R227, RZ ;  /* 0x000000ff00e37202 */ /* 0x000fe20000000f00 */
[----:B------:R-:W-:Y:S01]  /*13d0*/  IMAD R144, R144, R5, RZ ;  /* 0x0000000590907224 */ /* 0x000fe200078e02ff */
[----:B------:R-:W-:-:S04]  /*13e0*/  MOV R234, R179 ;  /* 0x000000b300ea7202 */ /* 0x000fc80000000f00 */
        /* <DEDUP_REMOVED lines=21> */
[----:B--2---:R-:W-:Y:S01]  /*1540*/  IMAD.WIDE.U32 R232, R227, 0x4, R232 ;  /* 0x00000004e3e87825 */ /* 0x004fe200078e00e8 */
[----:B------:R-:W-:Y:S02]  /*1550*/  IADD3 R234, R179, 0x20, RZ ;  /* 0x00000020b3ea7810 */ /* 0x000fe40007ffe0ff */
[----:B------:R-:W-:Y:S02]  /*1560*/  IADD3 R227, R227, 0x20, RZ ;  /* 0x00000020e3e37810 */ /* 0x000fe40007ffe0ff */
[----:B------:R0:W5:Y:S01]  /*1570*/  LDG.E R171, desc[UR4][R232.64] ;  /* 0x00000004e8ab7981 */ /* 0x000162000c1e1900 */
        /* <DEDUP_REMOVED lines=8> */
[----:B------:R-:W-:Y:S01]  /*1600*/  FMUL.FTZ R228, R180, R147 ;  /* 0x00000093b4e47220 */ /* 0x000fe20000410000 */
        /* <DEDUP_REMOVED lines=18> */
[----:B0-----:R-:W-:Y:S01]  /*1730*/  FADD.FTZ R233, R146, R223 ;  /* 0x000000df92e97221 */ /* 0x001fe20000010000 */
[----:B------:R-:W-:-:S07]  /*1740*/  FFMA.FTZ R232, R228, R223, R145 ;  /* 0x000000dfe4e87223 */ /* 0x000fce0000010091 */
.L_x_10153:
[----:B------:R-:W-:Y:S05]  /*1750*/  BSYNC B2 ;  /* 0x0000000000027941 */ /* 0x000fea0003800000 */
.L_x_10152:
        /* <DEDUP_REMOVED lines=27> */
[----:B----4-:R-:W-:Y:S01]  /*1910*/  FMUL.FTZ R202, R11, R148 ;  /* 0x000000940bca7220 */ /* 0x010fe20000410000 */
        /* <DEDUP_REMOVED lines=21> */
.L_x_10155:
[----:B------:R-:W-:Y:S05]  /*1a70*/  BSYNC B2 ;  /* 0x0000000000027941 */ /* 0x000fea0003800000 */
.L_x_10154:
        /* <DEDUP_REMOVED lines=48> */
.L_x_10157:
[----:B------:R-:W-:Y:S05]  /*1d80*/  BSYNC B2 ;  /* 0x0000000000027941 */ /* 0x000fea0003800000 */
.L_x_10156:
        /* <DEDUP_REMOVED lines=48> */
.L_x_10159:
[----:B------:R-:W-:Y:S05]  /*2090*/  BSYNC B2 ;  /* 0x0000000000027941 */ /* 0x000fea0003800000 */
.L_x_10158:
        /* <DEDUP_REMOVED lines=48> */
.L_x_10161:
[----:B------:R-:W-:Y:S05]  /*23a0*/  BSYNC B2 ;  /* 0x0000000000027941 */ /* 0x000fea0003800000 */
.L_x_10160:
[----:B------:R-:W-:-:S13]  /*23b0*/  ISETP.NE.AND P5, PT, R177, RZ, PT ;  /* 0x000000ffb100720c */ /* 0x000fda0003fa5270 */
[----:B------:R-:W-:Y:S05]  /*23c0*/  @!P5 BRA `(.L_x_10151) ;  /* 0x0000000000acd947 */ /* 0x000fea0003800000 */
[----:B------:R-:W0:Y:S01]  /*23d0*/  LDC.64 R144, c[0x0][0x238] ;  /* 0x00008e00ff907b82 */ /* 0x000e220000000a00 */
[----:B------:R-:W-:-:S04]  /*23e0*/  ISETP.NE.AND P5, PT, R4, RZ, PT ;  /* 0x000000ff0400720c */ /* 0x000fc80003fa5270 */
[----:B------:R-:W-:Y:S02]  /*23f0*/  FSEL R231, R231, RZ, !P5 ;  /* 0x000000ffe7e77208 */ /* 0x000fe40006800000 */
[----:B------:R-:W-:Y:S01]  /*2400*/  ISETP.NE.U32.AND P5, PT, RZ, UR6, PT ;  /* 0x00000006ff007c0c */ /* 0x000fe2000bfa5070 */
[----:B------:R-:W1:Y:S03]  /*2410*/  LDC.64 R148, c[0x0][0x2b8] ;  /* 0x0000ae00ff947b82 */ /* 0x000e660000000a00 */
[----:B------:R-:W-:-:S13]  /*2420*/  ISETP.NE.AND.EX P5, PT, RZ, UR7, PT, P5 ;  /* 0x00000007ff007c0c */ /* 0x000fda000bfa5350 */
[----:B------:R-:W-:-:S04]  /*2430*/  @P5 IMAD.WIDE.U32 R236, R234, 0x10, R236 ;  /* 0x00000010eaec5825 */ /* 0x000fc800078e00ec */
[----:B0-----:R-:W-:Y:S01]  /*2440*/  IMAD.WIDE.U32 R144, R234, 0x10, R144 ;  /* 0x00000010ea907825 */ /* 0x001fe200078e0090 */
[----:B------:R0:W5:Y:S01]  /*2450*/  @P5 LDG.E.128 R124, desc[UR4][R236.64] ;  /* 0x00000004ec7c5981 */ /* 0x000162000c1e1d00 */
[----:B------:R-:W2:Y:S02]  /*2460*/  LDC.64 R234, c[0x0][0x240] ;  /* 0x00009000ffea7b82 */ /* 0x000ea40000000a00 */
[----:B-1----:R-:W-:Y:S02]  /*2470*/  IMAD.WIDE.U32 R148, R229, 0x10, R148 ;  /* 0x00000010e5947825 */ /* 0x002fe400078e0094 */
[----:B------:R-:W3:Y:S04]  /*2480*/  LDG.E.128 R144, desc[UR4][R144.64] ;  /* 0x0000000490907981 */ /* 0x000ee8000c1e1d00 */
[----:B------:R-:W4:Y:S01]  /*2490*/  LDG.E.128 R148, desc[UR4][R148.64] ;  /* 0x0000000494947981 */ /* 0x000f22000c1e1d00 */
[----:B--2---:R-:W-:-:S05]  /*24a0*/  IMAD.WIDE.U32 R234, R227, 0x4, R234 ;  /* 0x00000004e3ea7825 */ /* 0x004fca00078e00ea */
[----:B------:R0:W5:Y:S01]  /*24b0*/  LDG.E R178, desc[UR4][R234.64] ;  /* 0x00000004eab27981 */ /* 0x000162000c1e1900 */
[C---:B---3--:R-:W-:Y:S01]  /*24c0*/  FADD.FTZ R181, -R231.reuse, R144 ;  /* 0x00000090e7b57221 */ /* 0x048fe20000010100 */
[C---:B------:R-:W-:Y:S01]  /*24d0*/  FADD.FTZ R201, -R231.reuse, R145 ;  /* 0x00000091e7c97221 */ /* 0x040fe20000010100 */
[C---:B------:R-:W-:Y:S01]  /*24e0*/  FADD.FTZ R227, -R231.reuse, R146 ;  /* 0x00000092e7e37221 */ /* 0x040fe20000010100 */
[----:B------:R-:W-:Y:S01]  /*24f0*/  FADD.FTZ R229, -R231, R147 ;  /* 0x00000093e7e57221 */ /* 0x000fe20000010100 */
[----:B----4-:R-:W-:Y:S01]  /*2500*/  FMUL.FTZ R194, R27, R148 ;  /* 0x000000941bc27220 */ /* 0x010fe20000410000 */
[----:B------:R-:W-:Y:S01]  /*2510*/  FMUL.FTZ R181, R180, R181 ;  /* 0x000000b5b4b57220 */ /* 0x000fe20000410000 */
[----:B------:R-:W-:Y:S01]  /*2520*/  FMUL.FTZ R203, R26, R149 ;  /* 0x000000951acb7220 */ /* 0x000fe20000410000 */
[C---:B------:R-:W-:Y:S01]  /*2530*/  FMUL.FTZ R190, R180.reuse, R201 ;  /* 0x000000c9b4be7220 */ /* 0x040fe20000410000 */
        /* <DEDUP_REMOVED lines=20> */
.L_x_10151:
[----:B------:R-:W-:Y:S05]  /*2680*/  BSYNC B1 ;  /* 0x0000000000017941 */ /* 0x000fea0003800000 */
.L_x_10139:
        /* <DEDUP_REMOVED lines=20> */
.L_x_10295:
        /* <DEDUP_REMOVED lines=14> */
[----:B------:R-:W-:Y:S01]  /*28b0*/  BSSY B2, `(.L_x_10165) ;  /* 0x0000008000027945 */ /* 0x000fe20003800000 */
[----:B0-----:R-:W-:-:S04]  /*28c0*/  @!P3 ISETP.NE.U32.AND P5, PT, R144, RZ, PT ;  /* 0x000000ff9000b20c */ /* 0x001fc80003fa5070 */
[----:B------:R-:W-:-:S04]  /*28d0*/  @!P3 ISETP.NE.AND.EX P5, PT, R145, RZ, PT, P5 ;  /* 0x000000ff9100b20c */ /* 0x000fc80003fa5350 */
[----:B-----5:R-:W-:Y:S01]  /*28e0*/  @!P3 FSEL R151, R104, RZ, P5 ;  /* 0x000000ff6897b208 */ /* 0x020fe20002800000 */
[----:B------:R-:W-:Y:S08]  /*28f0*/  @!P4 BRA `(.L_x_10166) ;  /* 0x00000000000cc947 */ /* 0x000ff00003800000 */
[----:B------:R-:W0:Y:S02]  /*2900*/  LDC.64 R132, c[0x0][0x220] ;  /* 0x00008800ff847b82 */ /* 0x000e240000000a00 */
[----:B0-----:R-:W-:-:S06]  /*2910*/  IMAD.WIDE.U32 R132, R149, 0x10, R132 ;  /* 0x0000001095847825 */ /* 0x001fcc00078e0084 */
[----:B------:R-:W5:Y:S02]  /*2920*/  LDG.E.128 R132, desc[UR4][R132.64] ;  /* 0x0000000484847981 */ /* 0x000f64000c1e1d00 */
.L_x_10166:
[----:B------:R-:W-:Y:S05]  /*2930*/  BSYNC B2 ;  /* 0x0000000000027941 */ /* 0x000fea0003800000 */
.L_x_10165:
        /* <DEDUP_REMOVED lines=12> */
.L_x_10168:
[----:B------:R-:W-:Y:S05]  /*2a00*/  BSYNC B2 ;  /* 0x0000000000027941 */ /* 0x000fea0003800000 */
.L_x_10167:
[----:B------:R-:W-:Y:S04]  /*2a10*/  BSSY B2, `(.L_x_10169) ;  /* 0x000000a000027945 */ /* 0x000fe80003800000 */
[----:B------:R-:W-:Y:S05]  /*2a20*/  @!P4 BRA `(.L_x_10170) ;  /* 0x000000000020c947 */ /* 0x000fea0003800000 */
[----:B------:R-:W-:Y:S01]  /*2a30*/  FMUL.FTZ R136, R151, UR11 ;  /* 0x0000000b97887c20 */ /* 0x000fe20008410000 */
[----:B------:R-:W-:-:S03]  /*2a40*/  LOP3.LUT P5, RZ, R171, 0xff, RZ, 0xc0, !PT ;  /* 0x000000ffabff7812 */ /* 0x000fc600078ac0ff */
[----:B------:R-:W-:Y:S01]  /*2a50*/  FMUL.FTZ R225, R136, UR10 ;  /* 0x0000000a88e17c20 */ /* 0x000fe20008410000 */
[----:B------:R-:W-:-:S03]  /*2a60*/  MOV R136, RZ ;  /* 0x000000ff00887202 */ /* 0x000fc60000000f00 */
[----:B-----5:R-:W-:-:S05]  /*2a70*/  FMUL.FTZ R146, R132, R225 ;  /* 0x000000e184927220 */ /* 0x020fca0000410000 */
[----:B------:R-:W-:Y:S01]  /*2a80*/  FSEL R147, R146, RZ, P5 ;  /* 0x000000ff92937208 */ /* 0x000fe20002800000 */
[----:B------:R-:W-:-:S04]  /*2a90*/  @P5 FMUL.FTZ R136, R30, R225 ;  /* 0x000000e11e885220 */ /* 0x000fc80000410000 */
[----:B------:R-:W-:-:S07]  /*2aa0*/  FADD.FTZ R80, R80, R147 ;  /* 0x0000009350507221 */ /* 0x000fce0000010000 */
.L_x_10170:
[----:B------:R-:W-:Y:S05]  /*2ab0*/  BSYNC B2 ;  /* 0x0000000000027941 */ /* 0x000fea0003800000 */
.L_x_10169:
        /* <DEDUP_REMOVED lines=13> */
.L_x_10172:
[----:B------:R-:W-:Y:S05]  /*2b90*/  BSYNC B2 ;  /* 0x0000000000027941 */ /* 0x000fea0003800000 */
.L_x_10171:
[----:B------:R-:W-:Y:S04]  /*2ba0*/  BSSY B2, `(.L_x_10173) ;  /* 0x000000a000027945 */ /* 0x000fe80003800000 */
[----:B------:R-:W-:Y:S05]  /*2bb0*/  @!P4 BRA `(.L_x_10174) ;  /* 0x000000000020c947 */ /* 0x000fea0003800000 */
[----:B------:R-:W-:Y:S01]  /*2bc0*/  FMUL.FTZ R137, R232, UR11 ;  /* 0x0000000be8897c20 */ /* 0x000fe20008410000 */
[----:B------:R-:W-:-:S03]  /*2bd0*/  LOP3.LUT P5, RZ, R171, 0xff00, RZ, 0xc0, !PT ;  /* 0x0000ff00abff7812 */ /* 0x000fc600078ac0ff */
[----:B------:R-:W-:Y:S01]  /*2be0*/  FMUL.FTZ R234, R137, UR10 ;  /* 0x0000000a89ea7c20 */ /* 0x000fe20008410000 */
[----:B------:R-:W-:-:S03]  /*2bf0*/  HFMA2.MMA R137, -RZ, RZ, 0, 0 ;  /* 0x00000000ff897435 */ /* 0x000fc600000001ff */
[----:B-----5:R-:W-:-:S05]  /*2c00*/  FMUL.FTZ R146, R133, R234 ;  /* 0x000000ea85927220 */ /* 0x020fca0000410000 */
[----:B------:R-:W-:Y:S01]  /*2c10*/  FSEL R146, R146, RZ, P5 ;  /* 0x000000ff92927208 */ /* 0x000fe20002800000 */
[----:B------:R-:W-:-:S04]  /*2c20*/  @P5 FMUL.FTZ R137, R31, R234 ;  /* 0x000000ea1f895220 */ /* 0x000fc80000410000 */
[----:B------:R-:W-:-:S07]  /*2c30*/  FADD.FTZ R81, R81, R146 ;  /* 0x0000009251517221 */ /* 0x000fce0000010000 */
.L_x_10174:
[----:B------:R-:W-:Y:S05]  /*2c40*/  BSYNC B2 ;  /* 0x0000000000027941 */ /* 0x000fea0003800000 */
.L_x_10173:
        /* <DEDUP_REMOVED lines=13> */
.L_x_10176:
[----:B------:R-:W-:Y:S05]  /*2d20*/  BSYNC B2 ;  /* 0x0000000000027941 */ /* 0x000fea0003800000 */
.L_x_10175:
        /* <DEDUP_REMOVED lines=10> */
.L_x_10178:
[----:B------:R-:W-:Y:S05]  /*2dd0*/  BSYNC B2 ;  /* 0x0000000000027941 */ /* 0x000fea0003800000 */
.L_x_10177:
        /* <DEDUP_REMOVED lines=18> */
.L_x_10180:
[----:B------:R-:W-:Y:S05]  /*2f00*/  BSYNC B2 ;  /* 0x0000000000027941 */ /* 0x000fea0003800000 */
.L_x_10179:
[----:B------:R-:W-:Y:S01]  /*2f10*/  SEL R142, R225, R142, P5 ;  /* 0x0000008ee18e7207 */ /* 0x000fe20002800000 */
[----:B------:R-:W-:Y:S01]  /*2f20*/  BSSY B2, `(.L_x_10181) ;  /* 0x0000012000027945 */ /* 0x000fe20003800000 */
[----:B------:R-:W-:Y:S02]  /*2f30*/  SEL R143, R234, R143, P5 ;  /* 0x0000008fea8f7207 */ /* 0x000fe40002800000 */
[----:B------:R-:W-:-:S04]  /*2f40*/  ISETP.NE.U32.AND P5, PT, R146, RZ, PT ;  /* 0x000000ff9200720c */ /* 0x000fc80003fa5070 */
[----:B------:R-:W-:-:S13]  /*2f50*/  ISETP.NE.AND.EX P5, PT, R147, RZ, PT, P5 ;  /* 0x000000ff9300720c */ /* 0x000fda0003fa5350 */
[----:B------:R-:W0:Y:S02]  /*2f60*/  @P5 LDC.64 R144, c[0x0][0x308] ;  /* 0x0000c200ff905b82 */ /* 0x000e240000000a00 */
[----:B0-----:R-:W-:-:S06]  /*2f70*/  @P5 IMAD.WIDE.U32 R146, R179, 0x10, R144 ;  /* 0x00000010b3925825 */ /* 0x001fcc00078e0090 */
[----:B------:R-:W0:Y:S01]  /*2f80*/  @P4 LDC.64 R144, c[0x0][0x2f8] ;  /* 0x0000be00ff904b82 */ /* 0x000e220000000a00 */
[----:B------:R1:W-:Y:S01]  /*2f90*/  @P5 STG.E.128 desc[UR4][R146.64], R140 ;  /* 0x0000008c92005986 */ /* 0x0003e2000c101d04 */
[----:B0-----:R-:W-:Y:S01]  /*2fa0*/  @P4 IMAD.WIDE.U32 R144, R149, 0x10, R144 ;  /* 0x0000001095904825 */ /* 0x001fe200078e0090 */
[----:B-1----:R-:W-:Y:S06]  /*2fb0*/  @!P4 BRA `(.L_x_10182) ;  /* 0x000000000020c947 */ /* 0x002fec0003800000 */
[----:B------:R-:W-:Y:S01]  /*2fc0*/  FMUL.FTZ R234, R234, UR11 ;  /* 0x0000000beaea7c20 */ /* 0x000fe20008410000 */
[----:B------:R-:W-:Y:S01]  /*2fd0*/  LOP3.LUT P5, RZ, R171, 0xff000000, RZ, 0xc0, !PT ;  /* 0xff000000abff7812 */ /* 0x000fe200078ac0ff */
[----:B------:R-:W-:Y:S02]  /*2fe0*/  HFMA2.MMA R139, -RZ, RZ, 0, 0 ;  /* 0x00000000ff8b7435 */ /* 0x000fe400000001ff */
[----:B------:R-:W-:-:S04]  /*2ff0*/  FMUL.FTZ R234, R234, UR10 ;  /* 0x0000000aeaea7c20 */ /* 0x000fc80008410000 */
[----:B-----5:R-:W-:-:S05]  /*3000*/  FMUL.FTZ R146, R135, R234 ;  /* 0x000000ea87927220 */ /* 0x020fca0000410000 */
[----:B------:R-:W-:Y:S01]  /*3010*/  FSEL R146, R146, RZ, P5 ;  /* 0x000000ff92927208 */ /* 0x000fe20002800000 */
[----:B------:R-:W-:-:S04]  /*3020*/  @P5 FMUL.FTZ R139, R33, R234 ;  /* 0x000000ea218b5220 */ /* 0x000fc80000410000 */
[----:B------:R-:W-:-:S07]  /*3030*/  FADD.FTZ R83, R83, R146 ;  /* 0x0000009253537221 */ /* 0x000fce0000010000 */
.L_x_10182:
[----:B------:R-:W-:Y:S05]  /*3040*/  BSYNC B2 ;  /* 0x0000000000027941 */ /* 0x000fea0003800000 */
.L_x_10181:
[----:B------:R0:W-:Y:S01]  /*3050*/  @P4 STG.E.128 desc[UR4][R144.64], R136 ;  /* 0x0000008890004986 */ /* 0x0001e2000c101d04 */
[----:B------:R-:W-:Y:S02]  /*3060*/  IADD3 R179, R179, 0x20, RZ ;  /* 0x00000020b3b37810 */ /* 0x000fe40007ffe0ff */
[----:B------:R-:W-:-:S07]  /*3070*/  IADD3 R149, R149, 0x20, RZ ;  /* 0x0000002095957810 */ /* 0x000fce0007ffe0ff */
.L_x_10164:
[----:B------:R-:W-:Y:S05]  /*3080*/  BSYNC B1 ;  /* 0x0000000000017941 */ /* 0x000fea0003800000 */
.L_x_10163:
[----:B------:R-:W-:Y:S01]  /*3090*/  ISETP.NE.AND P5, PT, R172, RZ, PT ;  /* 0x000000ffac00720c */ /* 0x000fe20003fa5270 */
[----:B------:R-:W-:-:S12]  /*30a0*/  BSSY B1, `(.L_x_10183) ;  /* 0x0000077000017945 */ /* 0x000fd80003800000 */
[----:B------:R-:W-:Y:S05]  /*30b0*/  @!P5 BRA `(.L_x_10184) ;  /* 0x0000000400d4d947 */ /* 0x000fea0003800000 */
[----:B------:R-:W1:Y:S01]  /*30c0*/  @P4 LDC.64 R146, c[0x0][0x220] ;  /* 0x00008800ff924b82 */ /* 0x000e620000000a00 */
[----:B------:R-:W-:-:S04]  /*30d0*/  ISETP.NE.AND P5, PT, R4, RZ, PT ;  /* 0x000000ff0400720c */ /* 0x000fc80003fa5270 */
[----:B------:R-:W-:-:S03]  /*30e0*/  FSEL R151, R150, RZ, !P5 ;  /* 0x000000ff96977208 */ /* 0x000fc60006800000 */
[----:B0-----:R-:W0:Y:S01]  /*30f0*/  @!P3 LDC.64 R144, c[0x0][0x2c8] ;  /* 0x0000b200ff90bb82 */ /* 0x001e220000000a00 */
[----:B-1----:R-:W-:-:S05]  /*3100*/  @P4 IMAD.WIDE.U32 R146, R149, 0x10, R146 ;  /* 0x0000001095924825 */ /* 0x002fca00078e0092 */
[----:B-----5:R1:W5:Y:S01]  /*3110*/  @P4 LDG.E.128 R132, desc[UR4][R146.64] ;  /* 0x0000000492844981 */ /* 0x020362000c1e1d00 */
[----:B0-----:R-:W-:Y:S01]  /*3120*/  @!P3 ISETP.NE.U32.AND P5, PT, R144, RZ, PT ;  /* 0x000000ff9000b20c */ /* 0x001fe20003fa5070 */
[----:B------:R-:W-:Y:S03]  /*3130*/  BSSY B2, `(.L_x_10185) ;  /* 0x000000c000027945 */ /* 0x000fe60003800000 */
        /* <DEDUP_REMOVED lines=11> */
.L_x_10186:
[----:B------:R-:W-:Y:S05]  /*31f0*/  BSYNC B2 ;  /* 0x0000000000027941 */ /* 0x000fea0003800000 */
.L_x_10185:
        /* <DEDUP_REMOVED lines=10> */
.L_x_10188:
[----:B------:R-:W-:Y:S05]  /*32a0*/  BSYNC B2 ;  /* 0x0000000000027941 */ /* 0x000fea0003800000 */
.L_x_10187:
        /* <DEDUP_REMOVED lines=11> */
.L_x_10190:
[----:B------:R-:W-:Y:S05]  /*3360*/  BSYNC B2 ;  /* 0x0000000000027941 */ /* 0x000fea0003800000 */
.L_x_10189:
        /* <DEDUP_REMOVED lines=10> */
.L_x_10192:
[----:B------:R-:W-:Y:S05]  /*3410*/  BSYNC B2 ;  /* 0x0000000000027941 */ /* 0x000fea0003800000 */
.L_x_10191:
        /* <DEDUP_REMOVED lines=11> */
.L_x_10194:
[----:B------:R-:W-:Y:S05]  /*34d0*/  BSYNC B2 ;  /* 0x0000000000027941 */ /* 0x000fea0003800000 */
.L_x_10193:
        /* <DEDUP_REMOVED lines=10> */
.L_x_10196:
[----:B------:R-:W-:Y:S05]  /*3580*/  BSYNC B2 ;  /* 0x0000000000027941 */ /* 0x000fea0003800000 */
.L_x_10195:
        /* <DEDUP_REMOVED lines=16> */
.L_x_10198:
[----:B------:R-:W-:Y:S05]  /*3690*/  BSYNC B2 ;  /* 0x0000000000027941 */ /* 0x000fea0003800000 */
.L_x_10197:
        /* <DEDUP_REMOVED lines=19> */
.L_x_10200:
[----:B------:R-:W-:Y:S05]  /*37d0*/  BSYNC B2 ;  /* 0x0000000000027941 */ /* 0x000fea0003800000 */
.L_x_10199:
[----:B------:R1:W-:Y:S01]  /*37e0*/  @P4 STG.E.128 desc[UR4][R144.64], R136 ;  /* 0x0000008890004986 */ /* 0x0003e2000c101d04 */
[----:B------:R-:W-:Y:S02]  /*37f0*/  IADD3 R149, R149, 0x20, RZ ;  /* 0x0000002095957810 */ /* 0x000fe40007ffe0ff */
[----:B------:R-:W-:-:S07]  /*3800*/  IADD3 R179, R179, 0x20, RZ ;  /* 0x00000020b3b37810 */ /* 0x000fce0007ffe0ff */
.L_x_10184:
[----:B------:R-:W-:Y:S05]  /*3810*/  BSYNC B1 ;  /* 0x0000000000017941 */ /* 0x000fea0003800000 */
.L_x_10183:
[----:B------:R-:W-:Y:S04]  /*3820*/  BSSY B1, `(.L_x_10201) ;  /* 0x0000077000017945 */ /* 0x000fe80003800000 */
[----:B------:R-:W-:Y:S05]  /*3830*/  @!P0 BRA `(.L_x_10202) ;  /* 0x0000000400d48947 */ /* 0x000fea0003800000 */
[----:B------:R-:W2:Y:S01]  /*3840*/  @P4 LDC.64 R146, c[0x0][0x220] ;  /* 0x00008800ff924b82 */ /* 0x000ea20000000a00 */
[----:B------:R-:W-:-:S04]  /*3850*/  ISETP.NE.AND P5, PT, R4, RZ, PT ;  /* 0x000000ff0400720c */ /* 0x000fc80003fa5270 */
[----:B------:R-:W-:-:S03]  /*3860*/  FSEL R151, R150, RZ, !P5 ;  /* 0x000000ff96977208 */ /* 0x000fc60006800000 */
[----:B01----:R-:W0:Y:S01]  /*3870*/  @!P3 LDC.64 R144, c[0x0][0x2c8] ;  /* 0x0000b200ff90bb82 */ /* 0x003e220000000a00 */
[----:B--2---:R-:W-:-:S05]  /*3880*/  @P4 IMAD.WIDE.U32 R146, R149, 0x10, R146 ;  /* 0x0000001095924825 */ /* 0x004fca00078e0092 */
        /* <DEDUP_REMOVED lines=14> */
.L_x_10204:
[----:B------:R-:W-:Y:S05]  /*3970*/  BSYNC B2 ;  /* 0x0000000000027941 */ /* 0x000fea0003800000 */
.L_x_10203:
        /* <DEDUP_REMOVED lines=10> */
.L_x_10206:
[----:B------:R-:W-:Y:S05]  /*3a20*/  BSYNC B2 ;  /* 0x0000000000027941 */ /* 0x000fea0003800000 */
.L_x_10205:
        /* <DEDUP_REMOVED lines=11> */
.L_x_10208:
[----:B------:R-:W-:Y:S05]  /*3ae0*/  BSYNC B2 ;  /* 0x0000000000027941 */ /* 0x000fea0003800000 */
.L_x_10207:
        /* <DEDUP_REMOVED lines=10> */
.L_x_10210:
[----:B------:R-:W-:Y:S05]  /*3b90*/  BSYNC B2 ;  /* 0x0000000000027941 */ /* 0x000fea0003800000 */
.L_x_10209:
        /* <DEDUP_REMOVED lines=11> */
.L_x_10212:
[----:B------:R-:W-:Y:S05]  /*3c50*/  BSYNC B2 ;  /* 0x0000000000027941 */ /* 0x000fea0003800000 */
.L_x_10211:
        /* <DEDUP_REMOVED lines=10> */
.L_x_10214:
[----:B------:R-:W-:Y:S05]  /*3d00*/  BSYNC B2 ;  /* 0x0000000000027941 */ /* 0x000fea0003800000 */
.L_x_10213:
        /* <DEDUP_REMOVED lines=16> */
.L_x_10216:
[----:B------:R-:W-:Y:S05]  /*3e10*/  BSYNC B2 ;  /* 0x0000000000027941 */ /* 0x000fea0003800000 */
.L_x_10215:
[----:B------:R-:W-:Y:S01]  /*3e20*/  SEL R142, R227, R142, P5 ;  /* 0x0000008ee38e7207 */ /* 0x000fe20002800000 */
[----:B------:R-:W0:Y:S01]  /*3e30*/  @P4 LDC.64 R144, c[0x0][0x2f8] ;  /* 0x0000be00ff904b82 */ /* 0x000e220000000a00 */
[----:B------:R-:W-:Y:S01]  /*3e40*/  SEL R143, R234, R143, P5 ;  /* 0x0000008fea8f7207 */ /* 0x000fe20002800000 */
[----:B------:R-:W-:Y:S01]  /*3e50*/  BSSY B2, `(.L_x_10217) ;  /* 0x0000010000027945 */ /* 0x000fe20003800000 */
[----:B------:R-:W-:-:S04]  /*3e60*/  ISETP.NE.U32.AND P5, PT, R146, RZ, PT ;  /* 0x000000ff9200720c */ /* 0x000fc80003fa5070 */
[----:B------:R-:W-:-:S13]  /*3e70*/  ISETP.NE.AND.EX P5, PT, R147, RZ, PT, P5 ;  /* 0x000000ff9300720c */ /* 0x000fda0003fa5350 */
[----:B------:R-:W1:Y:S01]  /*3e80*/  @P5 LDC.64 R146, c[0x0][0x308] ;  /* 0x0000c200ff925b82 */ /* 0x000e620000000a00 */
[----:B0-----:R-:W-:-:S04]  /*3e90*/  @P4 IMAD.WIDE.U32 R144, R149, 0x10, R144 ;  /* 0x0000001095904825 */ /* 0x001fc800078e0090 */
[----:B-1----:R-:W-:-:S05]  /*3ea0*/  @P5 IMAD.WIDE.U32 R146, R179, 0x10, R146 ;  /* 0x00000010b3925825 */ /* 0x002fca00078e0092 */
[----:B------:R0:W-:Y:S01]  /*3eb0*/  @P5 STG.E.128 desc[UR4][R146.64], R140 ;  /* 0x0000008c92005986 */ /* 0x0001e2000c101d04 */
[----:B------:R-:W-:Y:S05]  /*3ec0*/  @!P4 BRA `(.L_x_10218) ;  /* 0x000000000020c947 */ /* 0x000fea0003800000 */
[----:B------:R-:W-:Y:S01]  /*3ed0*/  FMUL.FTZ R234, R234, UR11 ;  /* 0x0000000beaea7c20 */ /* 0x000fe20008410000 */
[----:B------:R-:W-:Y:S01]  /*3ee0*/  LOP3.LUT P5, RZ, R174, 0xff000000, RZ, 0xc0, !PT ;  /* 0xff000000aeff7812 */ /* 0x000fe200078ac0ff */
[----:B------:R-:W-:Y:S02]  /*3ef0*/  HFMA2.MMA R139, -RZ, RZ, 0, 0 ;  /* 0x00000000ff8b7435 */ /* 0x000fe400000001ff */
[----:B------:R-:W-:-:S04]  /*3f00*/  FMUL.FTZ R234, R234, UR10 ;  /* 0x0000000aeaea7c20 */ /* 0x000fc80008410000 */
[----:B0----5:R-:W-:-:S05]  /*3f10*/  FMUL.FTZ R146, R135, R234 ;  /* 0x000000ea87927220 */ /* 0x021fca0000410000 */
[----:B------:R-:W-:Y:S01]  /*3f20*/  FSEL R146, R146, RZ, P5 ;  /* 0x000000ff92927208 */ /* 0x000fe20002800000 */
[----:B------:R-:W-:-:S04]  /*3f30*/  @P5 FMUL.FTZ R139, R157, R234 ;  /* 0x000000ea9d8b5220 */ /* 0x000fc80000410000 */
[----:B------:R-:W-:-:S07]  /*3f40*/  FADD.FTZ R91, R91, R146 ;  /* 0x000000925b5b7221 */ /* 0x000fce0000010000 */
.L_x_10218:
[----:B------:R-:W-:Y:S05]  /*3f50*/  BSYNC B2 ;  /* 0x0000000000027941 */ /* 0x000fea0003800000 */
.L_x_10217:
[----:B------:R2:W-:Y:S01]  /*3f60*/  @P4 STG.E.128 desc[UR4][R144.64], R136 ;  /* 0x0000008890004986 */ /* 0x0005e2000c101d04 */
[----:B------:R-:W-:Y:S02]  /*3f70*/  IADD3 R149, R149, 0x20, RZ ;  /* 0x0000002095957810 */ /* 0x000fe40007ffe0ff */
[----:B------:R-:W-:-:S07]  /*3f80*/  IADD3 R179, R179, 0x20, RZ ;  /* 0x00000020b3b37810 */ /* 0x000fce0007ffe0ff */
.L_x_10202:
[----:B------:R-:W-:Y:S05]  /*3f90*/  BSYNC B1 ;  /* 0x0000000000017941 */ /* 0x000fea0003800000 */
.L_x_10201:
[----:B------:R-:W-:Y:S04]  /*3fa0*/  BSSY B1, `(.L_x_10219) ;  /* 0x0000077000017945 */ /* 0x000fe80003800000 */
[----:B------:R-:W-:Y:S05]  /*3fb0*/  @!P1 BRA `(.L_x_10220) ;  /* 0x0000000400d49947 */ /* 0x000fea0003800000 */
[----:B0-----:R-:W0:Y:S01]  /*3fc0*/  @P4 LDC.64 R146, c[0x0][0x220] ;  /* 0x00008800ff924b82 */ /* 0x001e220000000a00 */
[----:B------:R-:W-:-:S04]  /*3fd0*/  ISETP.NE.AND P5, PT, R4, RZ, PT ;  /* 0x000000ff0400720c */ /* 0x000fc80003fa5270 */
[----:B------:R-:W-:-:S03]  /*3fe0*/  FSEL R151, R150, RZ, !P5 ;  /* 0x000000ff96977208 */ /* 0x000fc60006800000 */
[----:B-12---:R-:W1:Y:S01]  /*3ff0*/  @!P3 LDC.64 R144, c[0x0][0x2c8] ;  /* 0x0000b200ff90bb82 */ /* 0x006e620000000a00 */
[----:B0-----:R-:W-:-:S05]  /*4000*/  @P4 IMAD.WIDE.U32 R146, R149, 0x10, R146 ;  /* 0x0000001095924825 */ /* 0x001fca00078e0092 */
[----:B-----5:R0:W5:Y:S01]  /*4010*/  @P4 LDG.E.128 R132, desc[UR4][R146.64] ;  /* 0x0000000492844981 */ /* 0x020162000c1e1d00 */
[----:B-1----:R-:W-:Y:S01]  /*4020*/  @!P3 ISETP.NE.U32.AND P5, PT, R144, RZ, PT ;  /* 0x000000ff9000b20c */ /* 0x002fe20003fa5070 */
[----:B------:R-:W-:Y:S03]  /*4030*/  BSSY B2, `(.L_x_10221) ;  /* 0x000000c000027945 */ /* 0x000fe60003800000 */
[----:B------:R-:W-:-:S04]  /*4040*/  @!P3 ISETP.NE.AND.EX P5, PT, R145, RZ, PT, P5 ;  /* 0x000000ff9100b20c */ /* 0x000fc80003fa5350 */
[----:B------:R-:W-:Y:S01]  /*4050*/  @!P3 FSEL R225, R116, RZ, P5 ;  /* 0x000000ff74e1b208 */ /* 0x000fe20002800000 */
[----:B0-----:R-:W-:Y:S08]  /*4060*/  @!P3 BRA `(.L_x_10222) ;  /* 0x000000000020b947 */ /* 0x001ff00003800000 */
        /* <DEDUP_REMOVED lines=8> */
.L_x_10222:
[----:B------:R-:W-:Y:S05]  /*40f0*/  BSYNC B2 ;  /* 0x0000000000027941 */ /* 0x000fea0003800000 */
.L_x_10221:
        /* <DEDUP_REMOVED lines=10> */
.L_x_10224:
[----:B------:R-:W-:Y:S05]  /*41a0*/  BSYNC B2 ;  /* 0x0000000000027941 */ /* 0x000fea0003800000 */
.L_x_10223:
        /* <DEDUP_REMOVED lines=11> */
.L_x_10226:
[----:B------:R-:W-:Y:S05]  /*4260*/  BSYNC B2 ;  /* 0x0000000000027941 */ /* 0x000fea0003800000 */
.L_x_10225:
        /* <DEDUP_REMOVED lines=10> */
.L_x_10228:
[----:B------:R-:W-:Y:S05]  /*4310*/  BSYNC B2 ;  /* 0x0000000000027941 */ /* 0x000fea0003800000 */
.L_x_10227:
        /* <DEDUP_REMOVED lines=11> */
.L_x_10230:
[----:B------:R-:W-:Y:S05]  /*43d0*/  BSYNC B2 ;  /* 0x0000000000027941 */ /* 0x000fea0003800000 */
.L_x_10229:
[----:B------:R-:W-:Y:S04]  /*43e0*/  BSSY B2, `(.L_x_10231) ;  /* 0x000000a000027945 */ /* 0x000fe80003800000 */
[----:B------:R-:W-:Y:S05]  /*43f0*/  @!P4 BRA `(.L_x_10232) ;  /* 0x000000000020c947 */ /* 0x000fea0003800000 */
[----:B------:R-:W-:Y:S01]  /*4400*/  FMUL.FTZ R138, R227, UR11 ;  /* 0x0000000be38a7c20 */ /* 0x000fe20008410000 */
[----:B------:R-:W-:-:S03]  /*4410*/  LOP3.LUT P5, RZ, R175, 0xff0000, RZ, 0xc0, !PT ;  /* 0x00ff0000afff7812 */ /* 0x000fc600078ac0ff */
[----:B------:R-:W-:Y:S01]  /*4420*/  FMUL.FTZ R229, R138, UR10 ;  /* 0x0000000a8ae57c20 */ /* 0x000fe20008410000 */
[----:B------:R-:W-:-:S03]  /*4430*/  IMAD.MOV.U32 R138, RZ, RZ, RZ ;  /* 0x000000ffff8a7224 */ /* 0x000fc600078e00ff */
[----:B-----5:R-:W-:-:S05]  /*4440*/  FMUL.FTZ R146, R134, R229 ;  /* 0x000000e586927220 */ /* 0x020fca0000410000 */
[----:B------:R-:W-:Y:S01]  /*4450*/  FSEL R147, R146, RZ, P5 ;  /* 0x000000ff92937208 */ /* 0x000fe20002800000 */
[----:B------:R-:W-:-:S04]  /*4460*/  @P5 FMUL.FTZ R138, R160, R229 ;  /* 0x000000e5a08a5220 */ /* 0x000fc80000410000 */
[----:B------:R-:W-:-:S07]  /*4470*/  FADD.FTZ R94, R94, R147 ;  /* 0x000000935e5e7221 */ /* 0x000fce0000010000 */
.L_x_10232:
[----:B------:R-:W-:Y:S05]  /*4480*/  BSYNC B2 ;  /* 0x0000000000027941 */ /* 0x000fea0003800000 */
.L_x_10231:
        /* <DEDUP_REMOVED lines=16> */
.L_x_10234:
[----:B------:R-:W-:Y:S05]  /*4590*/  BSYNC B2 ;  /* 0x0000000000027941 */ /* 0x000fea0003800000 */
.L_x_10233:
        /* <DEDUP_REMOVED lines=12> */
[----:B------:R-:W-:Y:S02]  /*4660*/  LOP3.LUT P5, RZ, R175, 0xff000000, RZ, 0xc0, !PT ;  /* 0xff000000afff7812 */ /* 0x000fe400078ac0ff */
[----:B------:R-:W-:Y:S01]  /*4670*/  MOV R139, RZ ;  /* 0x000000ff008b7202 */ /* 0x000fe20000000f00 */
[----:B------:R-:W-:-:S04]  /*4680*/  FMUL.FTZ R234, R234, UR10 ;  /* 0x0000000aeaea7c20 */ /* 0x000fc80008410000 */
[----:B0----5:R-:W-:-:S05]  /*4690*/  FMUL.FTZ R146, R135, R234 ;  /* 0x000000ea87927220 */ /* 0x021fca0000410000 */
[----:B------:R-:W-:Y:S01]  /*46a0*/  FSEL R146, R146, RZ, P5 ;  /* 0x000000ff92927208 */ /* 0x000fe20002800000 */
[----:B------:R-:W-:-:S04]  /*46b0*/  @P5 FMUL.FTZ R139, R161, R234 ;  /* 0x000000eaa18b5220 */ /* 0x000fc80000410000 */
[----:B------:R-:W-:-:S07]  /*46c0*/  FADD.FTZ R95, R95, R146 ;  /* 0x000000925f5f7221 */ /* 0x000fce0000010000 */
.L_x_10236:
[----:B------:R-:W-:Y:S05]  /*46d0*/  BSYNC B2 ;  /* 0x0000000000027941 */ /* 0x000fea0003800000 */
.L_x_10235:
[----:B------:R3:W-:Y:S01]  /*46e0*/  @P4 STG.E.128 desc[UR4][R144.64], R136 ;  /* 0x0000008890004986 */ /* 0x0007e2000c101d04 */
[----:B------:R-:W-:Y:S02]  /*46f0*/  IADD3 R149, R149, 0x20, RZ ;  /* 0x0000002095957810 */ /* 0x000fe40007ffe0ff */
[----:B------:R-:W-:-:S07]  /*4700*/  IADD3 R179, R179, 0x20, RZ ;  /* 0x00000020b3b37810 */ /* 0x000fce0007ffe0ff */
.L_x_10220:
[----:B------:R-:W-:Y:S05]  /*4710*/  BSYNC B1 ;  /* 0x0000000000017941 */ /* 0x000fea0003800000 */
.L_x_10219:
[----:B------:R-:W-:Y:S04]  /*4720*/  BSSY B1, `(.L_x_10237) ;  /* 0x0000077000017945 */ /* 0x000fe80003800000 */
[----:B------:R-:W-:Y:S05]  /*4730*/  @!P2 BRA `(.L_x_10238) ;  /* 0x0000000400d4a947 */ /* 0x000fea0003800000 */
[----:B0-----:R-:W0:Y:S01]  /*4740*/  @P4 LDC.64 R146, c[0x0][0x220] ;  /* 0x00008800ff924b82 */ /* 0x001e220000000a00 */
[----:B------:R-:W-:-:S04]  /*4750*/  ISETP.NE.AND P5, PT, R4, RZ, PT ;  /* 0x000000ff0400720c */ /* 0x000fc80003fa5270 */
[----:B------:R-:W-:-:S03]  /*4760*/  FSEL R151, R150, RZ, !P5 ;  /* 0x000000ff96977208 */ /* 0x000fc60006800000 */
[----:B-123--:R-:W1:Y:S01]  /*4770*/  @!P3 LDC.64 R144, c[0x0][0x2c8] ;  /* 0x0000b200ff90bb82 */ /* 0x00ee620000000a00 */
        /* <DEDUP_REMOVED lines=15> */
.L_x_10240:
[----:B------:R-:W-:Y:S05]  /*4870*/  BSYNC B2 ;  /* 0x0000000000027941 */ /* 0x000fea0003800000 */
.L_x_10239:
        /* <DEDUP_REMOVED lines=10> */
.L_x_10242:
[----:B------:R-:W-:Y:S05]  /*4920*/  BSYNC B2 ;  /* 0x0000000000027941 */ /* 0x000fea0003800000 */
.L_x_10241:
        /* <DEDUP_REMOVED lines=11> */
.L_x_10244:
[----:B------:R-:W-:Y:S05]  /*49e0*/  BSYNC B2 ;  /* 0x0000000000027941 */ /* 0x000fea0003800000 */
.L_x_10243:
        /* <DEDUP_REMOVED lines=10> */
.L_x_10246:
[----:B------:R-:W-:Y:S05]  /*4a90*/  BSYNC B2 ;  /* 0x0000000000027941 */ /* 0x000fea0003800000 */
.L_x_10245:
        /* <DEDUP_REMOVED lines=11> */
.L_x_10248:
[----:B------:R-:W-:Y:S05]  /*4b50*/  BSYNC B2 ;  /* 0x0000000000027941 */ /* 0x000fea0003800000 */
.L_x_10247:
        /* <DEDUP_REMOVED lines=10> */
.L_x_10250:
[----:B------:R-:W-:Y:S05]  /*4c00*/  BSYNC B2 ;  /* 0x0000000000027941 */ /* 0x000fea0003800000 */
.L_x_10249:
        /* <DEDUP_REMOVED lines=16> */
.L_x_10252:
[----:B------:R-:W-:Y:S05]  /*4d10*/  BSYNC B2 ;  /* 0x0000000000027941 */ /* 0x000fea0003800000 */
.L_x_10251:
        /* <DEDUP_REMOVED lines=19> */
.L_x_10254:
[----:B------:R-:W-:Y:S05]  /*4e50*/  BSYNC B2 ;  /* 0x0000000000027941 */ /* 0x000fea0003800000 */
.L_x_10253:
[----:B------:R4:W-:Y:S01]  /*4e60*/  @P4 STG.E.128 desc[UR4][R144.64], R136 ;  /* 0x0000008890004986 */ /* 0x0009e2000c101d04 */
[----:B------:R-:W-:Y:S02]  /*4e70*/  IADD3 R149, R149, 0x20, RZ ;  /* 0x0000002095957810 */ /* 0x000fe40007ffe0ff */
[----:B------:R-:W-:-:S07]  /*4e80*/  IADD3 R179, R179, 0x20, RZ ;  /* 0x00000020b3b37810 */ /* 0x000fce0007ffe0ff */
.L_x_10238:
[----:B------:R-:W-:Y:S05]  /*4e90*/  BSYNC B1 ;  /* 0x0000000000017941 */ /* 0x000fea0003800000 */
.L_x_10237:
[----:B------:R-:W-:Y:S01]  /*4ea0*/  ISETP.NE.AND P5, PT, R177, RZ, PT ;  /* 0x000000ffb100720c */ /* 0x000fe20003fa5270 */
[----:B------:R-:W-:-:S12]  /*4eb0*/  BSSY B1, `(.L_x_10255) ;  /* 0x0000075000017945 */ /* 0x000fd80003800000 */
[----:B------:R-:W-:Y:S05]  /*4ec0*/  @!P5 BRA `(.L_x_10256) ;  /* 0x0000000400ccd947 */ /* 0x000fea0003800000 */
[----:B0-----:R-:W0:Y:S01]  /*4ed0*/  @P4 LDC.64 R146, c[0x0][0x220] ;  /* 0x00008800ff924b82 */ /* 0x001e220000000a00 */
[----:B------:R-:W-:-:S04]  /*4ee0*/  ISETP.NE.AND P5, PT, R4, RZ, PT ;  /* 0x000000ff0400720c */ /* 0x000fc80003fa5270 */
[----:B------:R-:W-:-:S03]  /*4ef0*/  FSEL R229, R150, RZ, !P5 ;  /* 0x000000ff96e57208 */ /* 0x000fc60006800000 */
[----:B-1234-:R-:W1:Y:S01]  /*4f00*/  @!P3 LDC.64 R144, c[0x0][0x2c8] ;  /* 0x0000b200ff90bb82 */ /* 0x01ee620000000a00 */
        /* <DEDUP_REMOVED lines=15> */
.L_x_10258:
[----:B------:R-:W-:Y:S05]  /*5000*/  BSYNC B2 ;  /* 0x0000000000027941 */ /* 0x000fea0003800000 */
.L_x_10257:
        /* <DEDUP_REMOVED lines=10> */
.L_x_10260:
[----:B------:R-:W-:Y:S05]  /*50b0*/  BSYNC B2 ;  /* 0x0000000000027941 */ /* 0x000fea0003800000 */
.L_x_10259:
        /* <DEDUP_REMOVED lines=11> */
.L_x_10262:
[----:B------:R-:W-:Y:S05]  /*5170*/  BSYNC B2 ;  /* 0x0000000000027941 */ /* 0x000fea0003800000 */
.L_x_10261:
        /* <DEDUP_REMOVED lines=10> */
.L_x_10264:
[----:B------:R-:W-:Y:S05]  /*5220*/  BSYNC B2 ;  /* 0x0000000000027941 */ /* 0x000fea0003800000 */
.L_x_10263:
        /* <DEDUP_REMOVED lines=11> */
.L_x_10266:
[----:B------:R-:W-:Y:S05]  /*52e0*/  BSYNC B2 ;  /* 0x0000000000027941 */ /* 0x000fea0003800000 */
.L_x_10265:
        /* <DEDUP_REMOVED lines=10> */
.L_x_10268:
[----:B------:R-:W-:Y:S05]  /*5390*/  BSYNC B2 ;  /* 0x0000000000027941 */ /* 0x000fea0003800000 */
.L_x_10267:
        /* <DEDUP_REMOVED lines=16> */
.L_x_10270:
[----:B------:R-:W-:Y:S05]  /*54a0*/  BSYNC B2 ;  /* 0x0000000000027941 */ /* 0x000fea0003800000 */
.L_x_10269:
[----:B------:R-:W-:Y:S01]  /*54b0*/  ISETP.NE.U32.AND P3, PT, R146, RZ, PT ;  /* 0x000000ff9200720c */ /* 0x000fe20003f65070 */
[----:B------:R-:W-:Y:S01]  /*54c0*/  BSSY B2, `(.L_x_10271) ;  /* 0x0000012000027945 */ /* 0x000fe20003800000 */
[----:B------:R-:W-:Y:S02]  /*54d0*/  SEL R142, R225, R142, P5 ;  /* 0x0000008ee18e7207 */ /* 0x000fe40002800000 */
[----:B------:R-:W-:Y:S02]  /*54e0*/  ISETP.NE.AND.EX P3, PT, R147, RZ, PT, P3 ;  /* 0x000000ff9300720c */ /* 0x000fe40003f65330 */
[----:B------:R-:W-:-:S11]  /*54f0*/  SEL R143, R232, R143, P5 ;  /* 0x0000008fe88f7207 */ /* 0x000fd60002800000 */
[----:B------:R-:W0:Y:S02]  /*5500*/  @P3 LDC.64 R144, c[0x0][0x308] ;  /* 0x0000c200ff903b82 */ /* 0x000e240000000a00 */
[----:B0-----:R-:W-:-:S06]  /*5510*/  @P3 IMAD.WIDE.U32 R146, R179, 0x10, R144 ;  /* 0x00000010b3923825 */ /* 0x001fcc00078e0090 */
[----:B------:R-:W0:Y:S01]  /*5520*/  @P4 LDC.64 R144, c[0x0][0x2f8] ;  /* 0x0000be00ff904b82 */ /* 0x000e220000000a00 */
[----:B------:R1:W-:Y:S01]  /*5530*/  @P3 STG.E.128 desc[UR4][R146.64], R140 ;  /* 0x0000008c92003986 */ /* 0x0003e2000c101d04 */
[----:B0-----:R-:W-:Y:S01]  /*5540*/  @P4 IMAD.WIDE.U32 R144, R149, 0x10, R144 ;  /* 0x0000001095904825 */ /* 0x001fe200078e0090 */
[----:B-1----:R-:W-:Y:S06]  /*5550*/  @!P4 BRA `(.L_x_10272) ;  /* 0x000000000020c947 */ /* 0x002fec0003800000 */
[----:B------:R-:W-:Y:S01]  /*5560*/  FMUL.FTZ R232, R232, UR11 ;  /* 0x0000000be8e87c20 */ /* 0x000fe20008410000 */
[----:B------:R-:W-:Y:S02]  /*5570*/  LOP3.LUT P3, RZ, R178, 0xff000000, RZ, 0xc0, !PT ;  /* 0xff000000b2ff7812 */ /* 0x000fe4000786c0ff */
[----:B------:R-:W-:Y:S01]  /*5580*/  MOV R139, RZ ;  /* 0x000000ff008b7202 */ /* 0x000fe20000000f00 */
[----:B------:R-:W-:-:S04]  /*5590*/  FMUL.FTZ R232, R232, UR10 ;  /* 0x0000000ae8e87c20 */ /* 0x000fc80008410000 */
[----:B-----5:R-:W-:-:S05]  /*55a0*/  FMUL.FTZ R146, R135, R232 ;  /* 0x000000e887927220 */ /* 0x020fca0000410000 */
[----:B------:R-:W-:Y:S01]  /*55b0*/  FSEL R146, R146, RZ, P3 ;  /* 0x000000ff92927208 */ /* 0x000fe20001800000 */
[----:B------:R-:W-:-:S04]  /*55c0*/  @P3 FMUL.FTZ R139, R169, R232 ;  /* 0x000000e8a98b3220 */ /* 0x000fc80000410000 */
[----:B------:R-:W-:-:S07]  /*55d0*/  FADD.FTZ R103, R103, R146 ;  /* 0x0000009267677221 */ /* 0x000fce0000010000 */
.L_x_10272:
[----:B------:R-:W-:Y:S05]  /*55e0*/  BSYNC B2 ;  /* 0x0000000000027941 */ /* 0x000fea0003800000 */
.L_x_10271:
[----:B------:R0:W-:Y:S02]  /*55f0*/  @P4 STG.E.128 desc[UR4][R144.64], R136 ;  /* 0x0000008890004986 */ /* 0x0001e4000c101d04 */
.L_x_10256:
[----:B------:R-:W-:Y:S05]  /*5600*/  BSYNC B1 ;  /* 0x0000000000017941 */ /* 0x000fea0003800000 */
.L_x_10255:
[----:B01234-:R-:W0:Y:S02]  /*5610*/  LDC.64 R144, c[0x0][0x210] ;  /* 0x00008400ff907b82 */ /* 0x01fe240000000a00 */
[----:B0-----:R-:W-:-:S04]  /*5620*/  LEA R0, R144, R0, 0x2 ;  /* 0x0000000090007211 */ /* 0x001fc800078e10ff */
[----:B------:R-:W-:-:S13]  /*5630*/  ISETP.GE.AND P3, PT, R0, R145, PT ;  /* 0x000000910000720c */ /* 0x000fda0003f66270 */
[----:B------:R-:W-:Y:S05]  /*5640*/  @!P3 BRA `(.L_x_10273) ;  /* 0xffffffb400a4b947 */ /* 0x000fea000383ffff */
.L_x_10138:
[----:B------:R-:W-:Y:S05]  /*5650*/  BSYNC B0 ;  /* 0x0000000000007941 */ /* 0x000fea0003800000 */
.L_x_10137:
[----:B-----5:R-:W0:Y:S01]  /*5660*/  S2R R30, SR_TID.X ;  /* 0x00000000001e7919 */ /* 0x020e220000002100 */
[----:B------:R-:W-:Y:S01]  /*5670*/  MOV R0, 0x400 ;  /* 0x0000040000007802 */ /* 0x000fe20000000f00 */
[----:B------:R-:W-:Y:S05]  /*5680*/  WARPSYNC.ALL ;  /* 0x0000000000007948 */ /* 0x000fea0003800000 */
[----:B------:R-:W1:Y:S01]  /*5690*/  S2R R3, SR_CgaCtaId ;  /* 0x0000000000037919 */ /* 0x000e620000008800 */
[----:B------:R-:W-:Y:S01]  /*56a0*/  ULDC.64 UR12, c[0x0][0x2d8] ;  /* 0x0000b600000c7ab9 */ /* 0x000fe20000000a00 */
[----:B------:R-:W-:Y:S01]  /*56b0*/  ULDC.64 UR14, c[0x0][0x2d0] ;  /* 0x0000b400000e7ab9 */ /* 0x000fe20000000a00 */
[----:B------:R-:W-:Y:S01]  /*56c0*/  BSSY B0, `(.L_x_10274) ;  /* 0x00000cc000007945 */ /* 0x000fe20003800000 */
[----:B------:R-:W2:Y:S01]  /*56d0*/  S2R R18, SR_CTAID.X ;  /* 0x0000000000127919 */ /* 0x000ea20000002500 */
[----:B0-----:R-:W-:-:S05]  /*56e0*/  SHF.R.U32.HI R7, RZ, 0x5, R30 ;  /* 0x00000005ff077819 */ /* 0x001fca000001161e */
[----:B------:R-:W-:Y:S01]  /*56f0*/  IMAD R2, R7, 0xc0, R2 ;  /* 0x000000c007027824 */ /* 0x000fe200078e0202 */
[----:B-1----:R-:W-:-:S04]  /*5700*/  LEA R3, R3, R0, 0x18 ;  /* 0x0000000003037211 */ /* 0x002fc800078ec0ff */
[----:B------:R-:W-:Y:S01]  /*5710*/  LEA R2, R2, R3, 0x4 ;  /* 0x0000000302027211 */ /* 0x000fe200078e20ff */
[----:B--2---:R-:W-:Y:S01]  /*5720*/  IMAD R27, R18, R5, RZ ;  /* 0x00000005121b7224 */ /* 0x004fe200078e02ff */
        /* <DEDUP_REMOVED lines=28> */
[----:B-1----:R-:W-:-:S02]  /*58f0*/  FADD.FTZ R4, RZ, R4 ;  /* 0x00000004ff047221 */ /* 0x002fc40000010000 */
[----:B------:R-:W0:Y:S01]  /*5900*/  LDS R8, [R3+0x800] ;  /* 0x0008000003087984 */ /* 0x000e220000000800 */
[----:B--2---:R-:W-:-:S03]  /*5910*/  FADD.FTZ R0, R0, R11 ;  /* 0x0000000b00007221 */ /* 0x004fc60000010000 */
[----:B------:R-:W1:Y:S01]  /*5920*/  LDS R17, [R3+0x1400] ;  /* 0x0014000003117984 */ /* 0x000e620000000800 */
[----:B---3--:R-:W-:-:S03]  /*5930*/  FADD.FTZ R6, RZ, R6 ;  /* 0x00000006ff067221 */ /* 0x008fc60000010000 */
        /* <DEDUP_REMOVED lines=164> */
.L_x_10275:
[----:B------:R-:W-:Y:S05]  /*6380*/  BSYNC B0 ;  /* 0x0000000000007941 */ /* 0x000fea0003800000 */
.L_x_10274:
        /* <DEDUP_REMOVED lines=17> */
.L_x_10277:
[----:B------:R-:W-:Y:S05]  /*64a0*/  BSYNC B0 ;  /* 0x0000000000007941 */ /* 0x000fea0003800000 */
.L_x_10276:
        /* <DEDUP_REMOVED lines=17> */
.L_x_10279:
[----:B------:R-:W-:Y:S05]  /*65c0*/  BSYNC B0 ;  /* 0x0000000000007941 */ /* 0x000fea0003800000 */
.L_x_10278:
        /* <DEDUP_REMOVED lines=17> */
.L_x_10281:
[----:B------:R-:W-:Y:S05]  /*66e0*/  BSYNC B0 ;  /* 0x0000000000007941 */ /* 0x000fea0003800000 */
.L_x_10280:
        /* <DEDUP_REMOVED lines=17> */
.L_x_10283:
[----:B------:R-:W-:Y:S05]  /*6800*/  BSYNC B0 ;  /* 0x0000000000007941 */ /* 0x000fea0003800000 */
.L_x_10282:
        /* <DEDUP_REMOVED lines=10> */
.L_x_10162:
[----:B------:R-:W-:Y:S01]  /*68b0*/  HFMA2.MMA R231, -RZ, RZ, 0, 5.9604644775390625e-08 ;  /* 0x00000001ffe77435 */ /* 0x000fe200000001ff */
[----:B------:R-:W-:Y:S01]  /*68c0*/  BSSY B1, `(.L_x_10284) ;  /* 0x0000007000017945 */ /* 0x000fe20003800000 */
[----:B------:R-:W-:Y:S02]  /*68d0*/  MOV R234, R233 ;  /* 0x000000e900ea7202 */ /* 0x000fe40000000f00 */
[----:B-1----:R-:W-:Y:S02]  /*68e0*/  MOV R236, 0x1f ;  /* 0x0000001f00ec7802 */ /* 0x002fe40000000f00 */
[----:B------:R-:W-:-:S07]  /*68f0*/  MOV R227, 0xffffffff ;  /* 0xffffffff00e37802 */ /* 0x000fce0000000f00 */
[----:B--2345:R-:W-:Y:S05]  /*6900*/  WARPSYNC.COLLECTIVE R227, `(.L_x_10285) ;  /* 0x00000000e3087348 */ /* 0x03cfea0003c00000 */
[----:B------:R0:W1:Y:S02]  /*6910*/  SHFL.BFLY P5, R229, R234, R231, R236 ;  /* 0x0c0000e7eae57389 */ /* 0x00006400000a00ec */
[----:B012345:R-:W-:Y:S01]  /*6920*/  ENDCOLLECTIVE ;  /* 0x000000000000791b */ /* 0x03ffe20003800000 */
.L_x_10285:
[----:B------:R-:W-:Y:S05]  /*6930*/  BSYNC B1 ;  /* 0x0000000000017941 */ /* 0x000fea0003800000 */
.L_x_10284:
        /* <DEDUP_REMOVED lines=8> */
.L_x_10286:
[----:B------:R-:W-:Y:S01]  /*69c0*/  FADD.FTZ R144, R144, R233 ;  /* 0x000000e990907221 */ /* 0x000fe20000010000 */
[----:B------:R-:W-:-:S04]  /*69d0*/  HFMA2.MMA R231, -RZ, RZ, 0, 1.1920928955078125e-07 ;  /* 0x00000002ffe77435 */ /* 0x000fc800000001ff */
[----:B------:R-:W-:Y:S02]  /*69e0*/  MOV R234, R144 ;  /* 0x0000009000ea7202 */ /* 0x000fe40000000f00 */
[----:B------:R-:W-:-:S07]  /*69f0*/  MOV R145, R229 ;  /* 0x000000e500917202 */ /* 0x000fce0000000f00 */
[----:B------:R-:W-:Y:S05]  /*6a00*/  WARPSYNC.COLLECTIVE R227, `(.L_x_10287) ;  /* 0x00000000e3087348 */ /* 0x000fea0003c00000 */
[----:B------:R0:W1:Y:S02]  /*6a10*/  SHFL.BFLY P5, R229, R234, R231, R236 ;  /* 0x0c0000e7eae57389 */ /* 0x00006400000a00ec */
[----:B01----:R-:W-:Y:S01]  /*6a20*/  ENDCOLLECTIVE ;  /* 0x000000000000791b */ /* 0x003fe20003800000 */
.L_x_10287:
[----:B------:R-:W-:-:S05]  /*6a30*/  FADD.FTZ R145, R145, R232 ;  /* 0x000000e891917221 */ /* 0x000fca0000010000 */
[----:B------:R-:W-:Y:S02]  /*6a40*/  MOV R234, R145 ;  /* 0x0000009100ea7202 */ /* 0x000fe40000000f00 */
[----:B------:R-:W-:-:S07]  /*6a50*/  MOV R147, R229 ;  /* 0x000000e500937202 */ /* 0x000fce0000000f00 */
[----:B------:R-:W-:Y:S05]  /*6a60*/  WARPSYNC.COLLECTIVE R227, `(.L_x_10288) ;  /* 0x00000000e3087348 */ /* 0x000fea0003c00000 */
[----:B------:R0:W1:Y:S02]  /*6a70*/  SHFL.BFLY P5, R229, R234, R231, R236 ;  /* 0x0c0000e7eae57389 */ /* 0x00006400000a00ec */
[----:B01----:R-:W-:Y:S01]  /*6a80*/  ENDCOLLECTIVE ;  /* 0x000000000000791b */ /* 0x003fe20003800000 */
.L_x_10288:
[----:B------:R-:W-:Y:S01]  /*6a90*/  FADD.FTZ R147, R144, R147 ;  /* 0x0000009390937221 */ /* 0x000fe20000010000 */
[----:B------:R-:W-:-:S04]  /*6aa0*/  HFMA2.MMA R231, -RZ, RZ, 0, 2.384185791015625e-07 ;  /* 0x00000004ffe77435 */ /* 0x000fc800000001ff */
[----:B------:R-:W-:Y:S02]  /*6ab0*/  MOV R234, R147 ;  /* 0x0000009300ea7202 */ /* 0x000fe40000000f00 */
[----:B------:R-:W-:-:S07]  /*6ac0*/  MOV R146, R229 ;  /* 0x000000e500927202 */ /* 0x000fce0000000f00 */
[----:B------:R-:W-:Y:S05]  /*6ad0*/  WARPSYNC.COLLECTIVE R227, `(.L_x_10289) ;  /* 0x00000000e3087348 */ /* 0x000fea0003c00000 */
[----:B------:R0:W1:Y:S02]  /*6ae0*/  SHFL.BFLY P5, R229, R234, R231, R236 ;  /* 0x0c0000e7eae57389 */ /* 0x00006400000a00ec */
[----:B01----:R-:W-:Y:S01]  /*6af0*/  ENDCOLLECTIVE ;  /* 0x000000000000791b */ /* 0x003fe20003800000 */
.L_x_10289:
[----:B------:R-:W-:-:S05]  /*6b00*/  FADD.FTZ R146, R145, R146 ;  /* 0x0000009291927221 */ /* 0x000fca0000010000 */
[----:B------:R-:W-:Y:S02]  /*6b10*/  MOV R234, R146 ;  /* 0x0000009200ea7202 */ /* 0x000fe40000000f00 */
[----:B------:R-:W-:-:S07]  /*6b20*/  MOV R148, R229 ;  /* 0x000000e500947202 */ /* 0x000fce0000000f00 */
[----:B------:R-:W-:Y:S05]  /*6b30*/  WARPSYNC.COLLECTIVE R227, `(.L_x_10290) ;  /* 0x00000000e3087348 */ /* 0x000fea0003c00000 */
[----:B------:R0:W1:Y:S02]  /*6b40*/  SHFL.BFLY P5, R229, R234, R231, R236 ;  /* 0x0c0000e7eae57389 */ /* 0x00006400000a00ec */
[----:B01----:R-:W-:Y:S01]  /*6b50*/  ENDCOLLECTIVE ;  /* 0x000000000000791b */ /* 0x003fe20003800000 */
.L_x_10290:
[----:B------:R-:W-:Y:S01]  /*6b60*/  FADD.FTZ R148, R147, R148 ;  /* 0x0000009493947221 */ /* 0x000fe20000010000 */
[----:B------:R-:W-:-:S04]  /*6b70*/  HFMA2.MMA R231, -RZ, RZ, 0, 4.76837158203125e-07 ;  /* 0x00000008ffe77435 */ /* 0x000fc800000001ff */
[----:B------:R-:W-:Y:S02]  /*6b80*/  MOV R234, R148 ;  /* 0x0000009400ea7202 */ /* 0x000fe40000000f00 */
[----:B------:R-:W-:-:S07]  /*6b90*/  MOV R149, R229 ;  /* 0x000000e500957202 */ /* 0x000fce0000000f00 */
[----:B------:R-:W-:Y:S05]  /*6ba0*/  WARPSYNC.COLLECTIVE R227, `(.L_x_10291) ;  /* 0x00000000e3087348 */ /* 0x000fea0003c00000 */
[----:B------:R0:W1:Y:S02]  /*6bb0*/  SHFL.BFLY P5, R229, R234, R231, R236 ;  /* 0x0c0000e7eae57389 */ /* 0x00006400000a00ec */
[----:B01----:R-:W-:Y:S01]  /*6bc0*/  ENDCOLLECTIVE ;  /* 0x000000000000791b */ /* 0x003fe20003800000 */
.L_x_10291:
[----:B------:R-:W-:-:S05]  /*6bd0*/  FADD.FTZ R149, R146, R149 ;  /* 0x0000009592957221 */ /* 0x000fca0000010000 */
[----:B------:R-:W-:Y:S02]  /*6be0*/  MOV R234, R149 ;  /* 0x0000009500ea7202 */ /* 0x000fe40000000f00 */
[----:B------:R-:W-:-:S07]  /*6bf0*/  MOV R151, R229 ;  /* 0x000000e500977202 */ /* 0x000fce0000000f00 */
[----:B------:R-:W-:Y:S05]  /*6c00*/  WARPSYNC.COLLECTIVE R227, `(.L_x_10292) ;  /* 0x00000000e3087348 */ /* 0x000fea0003c00000 */
[----:B------:R0:W1:Y:S02]  /*6c10*/  SHFL.BFLY P5, R229, R234, R231, R236 ;  /* 0x0c0000e7eae57389 */ /* 0x00006400000a00ec */
[----:B01----:R-:W-:Y:S01]  /*6c20*/  ENDCOLLECTIVE ;  /* 0x000000000000791b */ /* 0x003fe20003800000 */
.L_x_10292:
[----:B------:R-:W-:Y:S01]  /*6c30*/  FADD.FTZ R151, R148, R151 ;  /* 0x0000009794977221 */ /* 0x000fe20000010000 */
[----:B------:R-:W-:-:S04]  /*6c40*/  HFMA2.MMA R231, -RZ, RZ, 0, 9.5367431640625e-07 ;  /* 0x00000010ffe77435 */ /* 0x000fc800000001ff */
[----:B------:R-:W-:Y:S02]  /*6c50*/  MOV R234, R151 ;  /* 0x0000009700ea7202 */ /* 0x000fe40000000f00 */
[----:B------:R-:W-:-:S07]  /*6c60*/  MOV R150, R229 ;  /* 0x000000e500967202 */ /* 0x000fce0000000f00 */
[----:B------:R-:W-:Y:S05]  /*6c70*/  WARPSYNC.COLLECTIVE R227, `(.L_x_10293) ;  /* 0x00000000e3087348 */ /* 0x000fea0003c00000 */
[----:B------:R0:W1:Y:S02]  /*6c80*/  SHFL.BFLY P5, R229, R234, R231, R236 ;  /* 0x0c0000e7eae57389 */ /* 0x00006400000a00ec */
[----:B01----:R-:W-:Y:S01]  /*6c90*/  ENDCOLLECTIVE ;  /* 0x000000000000791b */ /* 0x003fe20003800000 */
.L_x_10293:
[----:B------:R-:W-:-:S05]  /*6ca0*/  FADD.FTZ R150, R149, R150 ;  /* 0x0000009695967221 */ /* 0x000fca0000010000 */
[----:B------:R-:W-:Y:S02]  /*6cb0*/  MOV R234, R150 ;  /* 0x0000009600ea7202 */ /* 0x000fe40000000f00 */
[----:B------:R-:W-:-:S07]  /*6cc0*/  MOV R144, R229 ;  /* 0x000000e500907202 */ /* 0x000fce0000000f00 */
[----:B------:R-:W-:Y:S05]  /*6cd0*/  WARPSYNC.COLLECTIVE R227, `(.L_x_10294) ;  /* 0x00000000e3087348 */ /* 0x000fea0003c00000 */
[----:B------:R0:W1:Y:S02]  /*6ce0*/  SHFL.BFLY P5, R229, R234, R231, R236 ;  /* 0x0c0000e7eae57389 */ /* 0x00006400000a00ec */
[----:B01----:R-:W-:Y:S01]  /*6cf0*/  ENDCOLLECTIVE ;  /* 0x000000000000791b */ /* 0x003fe20003800000 */
.L_x_10294:
[----:B------:R-:W-:Y:S01]  /*6d00*/  MOV R145, R229 ;  /* 0x000000e500917202 */ /* 0x000fe20000000f00 */
[----:B------:R-:W-:Y:S06]  /*6d10*/  BRA `(.L_x_10295) ;  /* 0xffffffb800ac7947 */ /* 0x000fec000383ffff */
.L_x_10296:
        /* <DEDUP_REMOVED lines=14> */
.L_x_11833:


//--------------------- .text._ZN10layer_norm22ln_bwd_finalize_kernelINS_22Kernel_traits_finalizeILj768E6__halfffffjLb1ELj1024ELj4ENS_18Kernel_traits_baseILj768ES2_ffffjLj1024EEEEELb1ELb1EEEvNS_9BwdParamsE --------------------------
	.section	.text._ZN10layer_norm22ln_bwd_finalize_kernelINS_22Kernel_traits_finalizeILj768E6__halfffffjLb1ELj1024ELj4ENS_18Kernel_traits_baseILj768ES2_ffffjLj1024EEEEELb1ELb1EEEvNS_9BwdParamsE,"ax",@progbits
	.align	128
        .global         _ZN10layer_norm22ln_bwd_finalize_kernelINS_22Kernel_traits_finalizeILj768E6__halfffffjLb1ELj1024ELj4ENS_18Kernel_traits_baseILj768ES2_ffffjLj1024EEEEELb1ELb1EEEvNS_9BwdParamsE
        .type           _ZN10layer_norm22ln_bwd_finalize_kernelINS_22Kernel_traits_finalizeILj768E6__halfffffjLb1ELj1024ELj4ENS_18Kernel_traits_baseILj768ES2_ffffjLj1024EEEEELb1ELb1EEEvNS_9BwdParamsE,@function
        .size           _ZN10layer_norm22ln_bwd_finalize_kernelINS_22Kernel_traits_finalizeILj768E6__halfffffjLb1ELj1024ELj4ENS_18Kernel_traits_baseILj768ES2_ffffjLj1024EEEEELb1ELb1EEEvNS_9BwdParamsE,(.L_x_11834 - _ZN10layer_norm22ln_bwd_finalize_kernelINS_22Kernel_traits_finalizeILj768E6__halfffffjLb1ELj1024ELj4ENS_18Kernel_traits_baseILj768ES2_ffffjLj1024EEEEELb1ELb1EEEvNS_9BwdParamsE)
        .other          _ZN10layer_norm22ln_bwd_finalize_kernelINS_22Kernel_traits_finalizeILj768E6__halfffffjLb1ELj1024ELj4ENS_18Kernel_traits_baseILj768ES2_ffffjLj1024EEEEELb1ELb1EEEvNS_9BwdParamsE,@"STO_CUDA_ENTRY STV_DEFAULT"
_ZN10layer_norm22ln_bwd_finalize_kernelINS_22Kernel_traits_finalizeILj768E6__halfffffjLb1ELj1024ELj4ENS_18Kernel_traits_baseILj768ES2_ffffjLj1024EEEEELb1ELb1EEEvNS_9BwdParamsE:
.text._ZN10layer_norm22ln_bwd_finalize_kernelINS_22Kernel_traits_finalizeILj768E6__halfffffjLb1ELj1024ELj4ENS_18Kernel_traits_baseILj768ES2_ffffjLj1024EEEEELb1ELb1EEEvNS_9BwdParamsE:
        /* <DEDUP_REMOVED lines=25> */
.L_x_10308:
        /* <DEDUP_REMOVED lines=33> */
.L_x_10301:
        /* <DEDUP_REMOVED lines=49> */
.L_x_10300:
[----:B------:R-:W-:Y:S05]  /*06b0*/  BSYNC B1 ;  /* 0x0000000000017941 */ /* 0x000fea0003800000 */
.L_x_10299:
        /* <DEDUP_REMOVED lines=32> */
.L_x_10303:
[----:B------:R-:W-:Y:S05]  /*08c0*/  BSYNC B1 ;  /* 0x0000000000017941 */ /* 0x000fea0003800000 */
.L_x_10302:
        /* <DEDUP_REMOVED lines=16> */
.L_x_10298:
[----:B------:R-:W-:Y:S05]  /*09d0*/  BSYNC B0 ;  /* 0x0000000000007941 */ /* 0x000fea0003800000 */
.L_x_10297:
        /* <DEDUP_REMOVED lines=40> */
.L_x_10324:
        /* <DEDUP_REMOVED lines=8> */
.L_x_10304:
        /* <DEDUP_REMOVED lines=21> */
.L_x_10307:
[----:B------:R-:W-:Y:S05]  /*0e30*/  BSYNC B0 ;  /* 0x0000000000007941 */ /* 0x000fea0003800000 */
.L_x_10306:
[C---:B------:R-:W-:Y:S02]  /*0e40*/  ISETP.GT.U32.AND P1, PT, R4.reuse, -0x301, PT ;  /* 0xfffffcff0400780c */ /* 0x040fe40003f24070 */
[----:B------:R-:W-:Y:S02]  /*0e50*/  IADD3 R4, R4, 0x300, RZ ;  /* 0x0000030004047810 */ /* 0x000fe40007ffe0ff */
[----:B------:R-:W-:-:S09]  /*0e60*/  IADD3 R5, R5, 0x180, RZ ;  /* 0x0000018005057810 */ /* 0x000fd20007ffe0ff */
[----:B------:R-:W-:Y:S05]  /*0e70*/  @P1 BRA `(.L_x_10308) ;  /* 0xfffffff000c41947 */ /* 0x000fea000383ffff */
[----:B------:R-:W-:Y:S05]  /*0e80*/  EXIT ;  /* 0x000000000000794d */ /* 0x000fea0003800000 */
.L_x_10305:
[----:B------:R-:W-:Y:S01]  /*0e90*/  HFMA2.MMA R22, -RZ, RZ, 0, 5.9604644775390625e-08 ;  /* 0x00000001ff167435 */ /* 0x000fe200000001ff */
[----:B---3--:R-:W-:Y:S01]  /*0ea0*/  MOV R23, R8 ;  /* 0x0000000800177202 */ /* 0x008fe20000000f00 */
[----:B------:R-:W-:Y:S01]  /*0eb0*/  IMAD.MOV.U32 R20, RZ, RZ, -0x1 ;  /* 0xffffffffff147424 */ /* 0x000fe200078e00ff */
[----:B------:R-:W-:-:S08]  /*0ec0*/  MOV R25, 0x1f ;  /* 0x0000001f00197802 */ /* 0x000fd00000000f00 */
[----:B012---:R-:W-:Y:S05]  /*0ed0*/  WARPSYNC.COLLECTIVE R20, `(.L_x_10309) ;  /* 0x0000000014087348 */ /* 0x007fea0003c00000 */
[----:B------:R3:W4:Y:S02]  /*0ee0*/  SHFL.BFLY P2, R21, R23, R22, R25 ;  /* 0x0c00001617157389 */ /* 0x0007240000040019 */
[----:B01234-:R-:W-:Y:S01]  /*0ef0*/  ENDCOLLECTIVE ;  /* 0x000000000000791b */ /* 0x01ffe20003800000 */
.L_x_10309:
[----:B------:R-:W-:Y:S01]  /*0f00*/  HFMA2.MMA R22, -RZ, RZ, 0, 1.1920928955078125e-07 ;  /* 0x00000002ff167435 */ /* 0x000fe200000001ff */
[----:B------:R-:W-:-:S05]  /*0f10*/  MOV R9, R21 ;  /* 0x0000001500097202 */ /* 0x000fca0000000f00 */
[----:B------:R-:W-:-:S05]  /*0f20*/  FADD.FTZ R9, R8, R9 ;  /* 0x0000000908097221 */ /* 0x000fca0000010000 */
[----:B------:R-:W-:-:S07]  /*0f30*/  MOV R23, R9 ;  /* 0x0000000900177202 */ /* 0x000fce0000000f00 */
[----:B------:R-:W-:Y:S05]  /*0f40*/  WARPSYNC.COLLECTIVE R20, `(.L_x_10310) ;  /* 0x0000000014087348 */ /* 0x000fea0003c00000 */
[----:B------:R0:W1:Y:S02]  /*0f50*/  SHFL.BFLY P2, R21, R23, R22, R25 ;  /* 0x0c00001617157389 */ /* 0x0000640000040019 */
[----:B01----:R-:W-:Y:S01]  /*0f60*/  ENDCOLLECTIVE ;  /* 0x000000000000791b */ /* 0x003fe20003800000 */
.L_x_10310:
[----:B------:R-:W-:Y:S01]  /*0f70*/  HFMA2.MMA R22, -RZ, RZ, 0, 2.384185791015625e-07 ;  /* 0x00000004ff167435 */ /* 0x000fe200000001ff */
[----:B------:R-:W-:-:S05]  /*0f80*/  MOV R12, R21 ;  /* 0x00000015000c7202 */ /* 0x000fca0000000f00 */
[----:B------:R-:W-:-:S05]  /*0f90*/  FADD.FTZ R12, R9, R12 ;  /* 0x0000000c090c7221 */ /* 0x000fca0000010000 */
[----:B------:R-:W-:-:S07]  /*0fa0*/  MOV R23, R12 ;  /* 0x0000000c00177202 */ /* 0x000fce0000000f00 */
[----:B------:R-:W-:Y:S05]  /*0fb0*/  WARPSYNC.COLLECTIVE R20, `(.L_x_10311) ;  /* 0x0000000014087348 */ /* 0x000fea0003c00000 */
[----:B------:R0:W1:Y:S02]  /*0fc0*/  SHFL.BFLY P2, R21, R23, R22, R25 ;  /* 0x0c00001617157389 */ /* 0x0000640000040019 */
[----:B01----:R-:W-:Y:S01]  /*0fd0*/  ENDCOLLECTIVE ;  /* 0x000000000000791b */ /* 0x003fe20003800000 */
.L_x_10311:
[----:B------:R-:W-:Y:S01]  /*0fe0*/  HFMA2.MMA R22, -RZ, RZ, 0, 4.76837158203125e-07 ;  /* 0x00000008ff167435 */ /* 0x000fe200000001ff */
[----:B------:R-:W-:-:S05]  /*0ff0*/  MOV R13, R21 ;  /* 0x00000015000d7202 */ /* 0x000fca0000000f00 */
[----:B------:R-:W-:-:S04]  /*1000*/  FADD.FTZ R13, R12, R13 ;  /* 0x0000000d0c0d7221 */ /* 0x000fc80000010000 */
[----:B------:R-:W-:-:S07]  /*1010*/  IMAD.MOV.U32 R23, RZ, RZ, R13 ;  /* 0x000000ffff177224 */ /* 0x000fce00078e000d */
[----:B------:R-:W-:Y:S05]  /*1020*/  WARPSYNC.COLLECTIVE R20, `(.L_x_10312) ;  /* 0x0000000014087348 */ /* 0x000fea0003c00000 */
[----:B------:R0:W1:Y:S02]  /*1030*/  SHFL.BFLY P2, R21, R23, R22, R25 ;  /* 0x0c00001617157389 */ /* 0x0000640000040019 */
[----:B01----:R-:W-:Y:S01]  /*1040*/  ENDCOLLECTIVE ;  /* 0x000000000000791b */ /* 0x003fe20003800000 */
.L_x_10312:
[----:B------:R-:W-:Y:S01]  /*1050*/  HFMA2.MMA R22, -RZ, RZ, 0, 9.5367431640625e-07 ;  /* 0x00000010ff167435 */ /* 0x000fe200000001ff */
[----:B------:R-:W-:-:S05]  /*1060*/  MOV R8, R21 ;  /* 0x0000001500087202 */ /* 0x000fca0000000f00 */
[----:B------:R-:W-:-:S05]  /*1070*/  FADD.FTZ R9, R13, R8 ;  /* 0x000000080d097221 */ /* 0x000fca0000010000 */
[----:B------:R-:W-:-:S07]  /*1080*/  MOV R23, R9 ;  /* 0x0000000900177202 */ /* 0x000fce0000000f00 */
[----:B------:R-:W-:Y:S05]  /*1090*/  WARPSYNC.COLLECTIVE R20, `(.L_x_10313) ;  /* 0x0000000014087348 */ /* 0x000fea0003c00000 */
[----:B------:R0:W1:Y:S02]  /*10a0*/  SHFL.BFLY P2, R21, R23, R22, R25 ;  /* 0x0c00001617157389 */ /* 0x0000640000040019 */
[----:B01----:R-:W-:Y:S01]  /*10b0*/  ENDCOLLECTIVE ;  /* 0x000000000000791b */ /* 0x003fe20003800000 */
.L_x_10313:
[----:B------:R-:W-:Y:S01]  /*10c0*/  HFMA2.MMA R22, -RZ, RZ, 0, 5.9604644775390625e-08 ;  /* 0x00000001ff167435 */ /* 0x000fe200000001ff */
[----:B------:R-:W-:Y:S02]  /*10d0*/  MOV R23, R11 ;  /* 0x0000000b00177202 */ /* 0x000fe40000000f00 */
[----:B------:R-:W-:-:S08]  /*10e0*/  MOV R8, R21 ;  /* 0x0000001500087202 */ /* 0x000fd00000000f00 */
[----:B------:R-:W-:Y:S05]  /*10f0*/  WARPSYNC.COLLECTIVE R20, `(.L_x_10314) ;  /* 0x0000000014087348 */ /* 0x000fea0003c00000 */
[----:B------:R0:W1:Y:S02]  /*1100*/  SHFL.BFLY P2, R21, R23, R22, R25 ;  /* 0x0c00001617157389 */ /* 0x0000640000040019 */
[----:B01----:R-:W-:Y:S01]  /*1110*/  ENDCOLLECTIVE ;  /* 0x000000000000791b */ /* 0x003fe20003800000 */
.L_x_10314:
[----:B------:R-:W-:Y:S01]  /*1120*/  HFMA2.MMA R22, -RZ, RZ, 0, 1.1920928955078125e-07 ;  /* 0x00000002ff167435 */ /* 0x000fe200000001ff */
[----:B------:R-:W-:-:S05]  /*1130*/  MOV R12, R21 ;  /* 0x00000015000c7202 */ /* 0x000fca0000000f00 */
[----:B------:R-:W-:-:S04]  /*1140*/  FADD.FTZ R14, R11, R12 ;  /* 0x0000000c0b0e7221 */ /* 0x000fc80000010000 */
[----:B------:R-:W-:-:S07]  /*1150*/  IMAD.MOV.U32 R23, RZ, RZ, R14 ;  /* 0x000000ffff177224 */ /* 0x000fce00078e000e */
[----:B------:R-:W-:Y:S05]  /*1160*/  WARPSYNC.COLLECTIVE R20, `(.L_x_10315) ;  /* 0x0000000014087348 */ /* 0x000fea0003c00000 */
[----:B------:R0:W1:Y:S02]  /*1170*/  SHFL.BFLY P2, R21, R23, R22, R25 ;  /* 0x0c00001617157389 */ /* 0x0000640000040019 */
[----:B01----:R-:W-:Y:S01]  /*1180*/  ENDCOLLECTIVE ;  /* 0x000000000000791b */ /* 0x003fe20003800000 */
.L_x_10315:
[----:B------:R-:W-:Y:S01]  /*1190*/  HFMA2.MMA R22, -RZ, RZ, 0, 2.384185791015625e-07 ;  /* 0x00000004ff167435 */ /* 0x000fe200000001ff */
[----:B------:R-:W-:-:S05]  /*11a0*/  MOV R13, R21 ;  /* 0x00000015000d7202 */ /* 0x000fca0000000f00 */
[----:B------:R-:W-:-:S05]  /*11b0*/  FADD.FTZ R15, R14, R13 ;  /* 0x0000000d0e0f7221 */ /* 0x000fca0000010000 */
[----:B------:R-:W-:-:S07]  /*11c0*/  MOV R23, R15 ;  /* 0x0000000f00177202 */ /* 0x000fce0000000f00 */
[----:B------:R-:W-:Y:S05]  /*11d0*/  WARPSYNC.COLLECTIVE R20, `(.L_x_10316) ;  /* 0x0000000014087348 */ /* 0x000fea0003c00000 */
[----:B------:R0:W1:Y:S02]  /*11e0*/  SHFL.BFLY P2, R21, R23, R22, R25 ;  /* 0x0c00001617157389 */ /* 0x0000640000040019 */
[----:B01----:R-:W-:Y:S01]  /*11f0*/  ENDCOLLECTIVE ;  /* 0x000000000000791b */ /* 0x003fe20003800000 */
.L_x_10316:
[----:B------:R-:W-:Y:S01]  /*1200*/  HFMA2.MMA R22, -RZ, RZ, 0, 4.76837158203125e-07 ;  /* 0x00000008ff167435 */ /* 0x000fe200000001ff */
[----:B------:R-:W-:-:S05]  /*1210*/  MOV R16, R21 ;  /* 0x0000001500107202 */ /* 0x000fca0000000f00 */
[----:B------:R-:W-:-:S05]  /*1220*/  FADD.FTZ R16, R15, R16 ;  /* 0x000000100f107221 */ /* 0x000fca0000010000 */
[----:B------:R-:W-:-:S07]  /*1230*/  MOV R23, R16 ;  /* 0x0000001000177202 */ /* 0x000fce0000000f00 */
[----:B------:R-:W-:Y:S05]  /*1240*/  WARPSYNC.COLLECTIVE R20, `(.L_x_10317) ;  /* 0x0000000014087348 */ /* 0x000fea0003c00000 */
[----:B------:R0:W1:Y:S02]  /*1250*/  SHFL.BFLY P2, R21, R23, R22, R25 ;  /* 0x0c00001617157389 */ /* 0x0000640000040019 */
[----:B01----:R-:W-:Y:S01]  /*1260*/  ENDCOLLECTIVE ;  /* 0x000000000000791b */ /* 0x003fe20003800000 */
.L_x_10317:
[----:B------:R-:W-:Y:S01]  /*1270*/  HFMA2.MMA R22, -RZ, RZ, 0, 9.5367431640625e-07 ;  /* 0x00000010ff167435 */ /* 0x000fe200000001ff */
[----:B------:R-:W-:-:S05]  /*1280*/  MOV R11, R21 ;  /* 0x00000015000b7202 */ /* 0x000fca0000000f00 */
[----:B------:R-:W-:-:S04]  /*1290*/  FADD.FTZ R11, R16, R11 ;  /* 0x0000000b100b7221 */ /* 0x000fc80000010000 */
[----:B------:R-:W-:-:S07]  /*12a0*/  IMAD.MOV.U32 R23, RZ, RZ, R11 ;  /* 0x000000ffff177224 */ /* 0x000fce00078e000b */
[----:B------:R-:W-:Y:S05]  /*12b0*/  WARPSYNC.COLLECTIVE R20, `(.L_x_10318) ;  /* 0x0000000014087348 */ /* 0x000fea0003c00000 */
[----:B------:R0:W1:Y:S02]  /*12c0*/  SHFL.BFLY P2, R21, R23, R22, R25 ;  /* 0x0c00001617157389 */ /* 0x0000640000040019 */
[----:B01----:R-:W-:Y:S01]  /*12d0*/  ENDCOLLECTIVE ;  /* 0x000000000000791b */ /* 0x003fe20003800000 */
.L_x_10318:
[----:B------:R-:W-:Y:S01]  /*12e0*/  HFMA2.MMA R22, -RZ, RZ, 0, 5.9604644775390625e-08 ;  /* 0x00000001ff167435 */ /* 0x000fe200000001ff */
[----:B------:R-:W-:Y:S02]  /*12f0*/  MOV R23, R10 ;  /* 0x0000000a00177202 */ /* 0x000fe40000000f00 */
[----:B------:R-:W-:-:S08]  /*1300*/  MOV R12, R21 ;  /* 0x00000015000c7202 */ /* 0x000fd00000000f00 */
[----:B------:R-:W-:Y:S05]  /*1310*/  WARPSYNC.COLLECTIVE R20, `(.L_x_10319) ;  /* 0x0000000014087348 */ /* 0x000fea0003c00000 */
[----:B------:R0:W1:Y:S02]  /*1320*/  SHFL.BFLY P2, R21, R23, R22, R25 ;  /* 0x0c00001617157389 */ /* 0x0000640000040019 */
[----:B01----:R-:W-:Y:S01]  /*1330*/  ENDCOLLECTIVE ;  /* 0x000000000000791b */ /* 0x003fe20003800000 */
.L_x_10319:
[----:B------:R-:W-:Y:S01]  /*1340*/  HFMA2.MMA R22, -RZ, RZ, 0, 1.1920928955078125e-07 ;  /* 0x00000002ff167435 */ /* 0x000fe200000001ff */
[----:B------:R-:W-:-:S05]  /*1350*/  MOV R13, R21 ;  /* 0x00000015000d7202 */ /* 0x000fca0000000f00 */
[----:B------:R-:W-:-:S05]  /*1360*/  FADD.FTZ R17, R10, R13 ;  /* 0x0000000d0a117221 */ /* 0x000fca0000010000 */
[----:B------:R-:W-:-:S07]  /*1370*/  MOV R23, R17 ;  /* 0x0000001100177202 */ /* 0x000fce0000000f00 */
[----:B------:R-:W-:Y:S05]  /*1380*/  WARPSYNC.COLLECTIVE R20, `(.L_x_10320) ;  /* 0x0000000014087348 */ /* 0x000fea0003c00000 */
[----:B------:R0:W1:Y:S02]  /*1390*/  SHFL.BFLY P2, R21, R23, R22, R25 ;  /* 0x0c00001617157389 */ /* 0x0000640000040019 */
[----:B01----:R-:W-:Y:S01]  /*13a0*/  ENDCOLLECTIVE ;  /* 0x000000000000791b */ /* 0x003fe20003800000 */
.L_x_10320:
[----:B------:R-:W-:Y:S01]  /*13b0*/  HFMA2.MMA R22, -RZ, RZ, 0, 2.384185791015625e-07 ;  /* 0x00000004ff167435 */ /* 0x000fe200000001ff */
[----:B------:R-:W-:-:S05]  /*13c0*/  MOV R16, R21 ;  /* 0x0000001500107202 */ /* 0x000fca0000000f00 */
[----:B------:R-:W-:-:S04]  /*13d0*/  FADD.FTZ R18, R17, R16 ;  /* 0x0000001011127221 */ /* 0x000fc80000010000 */
[----:B------:R-:W-:-:S07]  /*13e0*/  IMAD.MOV.U32 R23, RZ, RZ, R18 ;  /* 0x000000ffff177224 */ /* 0x000fce00078e0012 */
[----:B------:R-:W-:Y:S05]  /*13f0*/  WARPSYNC.COLLECTIVE R20, `(.L_x_10321) ;  /* 0x0000000014087348 */ /* 0x000fea0003c00000 */
[----:B------:R0:W1:Y:S02]  /*1400*/  SHFL.BFLY P2, R21, R23, R22, R25 ;  /* 0x0c00001617157389 */ /* 0x0000640000040019 */
[----:B01----:R-:W-:Y:S01]  /*1410*/  ENDCOLLECTIVE ;  /* 0x000000000000791b */ /* 0x003fe20003800000 */
.L_x_10321:
[----:B------:R-:W-:Y:S01]  /*1420*/  HFMA2.MMA R22, -RZ, RZ, 0, 4.76837158203125e-07 ;  /* 0x00000008ff167435 */ /* 0x000fe200000001ff */
[----:B------:R-:W-:-:S05]  /*1430*/  MOV R19, R21 ;  /* 0x0000001500137202 */ /* 0x000fca0000000f00 */
[----:B------:R-:W-:-:S05]  /*1440*/  FADD.FTZ R19, R18, R19 ;  /* 0x0000001312137221 */ /* 0x000fca0000010000 */
[----:B------:R-:W-:-:S07]  /*1450*/  MOV R23, R19 ;  /* 0x0000001300177202 */ /* 0x000fce0000000f00 */
[----:B------:R-:W-:Y:S05]  /*1460*/  WARPSYNC.COLLECTIVE R20, `(.L_x_10322) ;  /* 0x0000000014087348 */ /* 0x000fea0003c00000 */
[----:B------:R0:W1:Y:S02]  /*1470*/  SHFL.BFLY P2, R21, R23, R22, R25 ;  /* 0x0c00001617157389 */ /* 0x0000640000040019 */
[----:B01----:R-:W-:Y:S01]  /*1480*/  ENDCOLLECTIVE ;  /* 0x000000000000791b */ /* 0x003fe20003800000 */
.L_x_10322:
[----:B------:R-:W-:Y:S01]  /*1490*/  HFMA2.MMA R22, -RZ, RZ, 0, 9.5367431640625e-07 ;  /* 0x00000010ff167435 */ /* 0x000fe200000001ff */
[----:B------:R-:W-:-:S05]  /*14a0*/  MOV R10, R21 ;  /* 0x00000015000a7202 */ /* 0x000fca0000000f00 */
[----:B------:R-:W-:-:S05]  /*14b0*/  FADD.FTZ R10, R19, R10 ;  /* 0x0000000a130a7221 */ /* 0x000fca0000010000 */
[----:B------:R-:W-:-:S07]  /*14c0*/  MOV R23, R10 ;  /* 0x0000000a00177202 */ /* 0x000fce0000000f00 */
[----:B------:R-:W-:Y:S05]  /*14d0*/  WARPSYNC.COLLECTIVE R20, `(.L_x_10323) ;  /* 0x0000000014087348 */ /* 0x000fea0003c00000 */
[----:B------:R0:W1:Y:S02]  /*14e0*/  SHFL.BFLY P2, R21, R23, R22, R25 ;  /* 0x0c00001617157389 */ /* 0x0000640000040019 */
[----:B01----:R-:W-:Y:S01]  /*14f0*/  ENDCOLLECTIVE ;  /* 0x000000000000791b */ /* 0x003fe20003800000 */
.L_x_10323:
[----:B------:R-:W-:Y:S01]  /*1500*/  MOV R15, R21 ;  /* 0x00000015000f7202 */ /* 0x000fe20000000f00 */
[----:B------:R-:W-:Y:S06]  /*1510*/  BRA `(.L_x_10324) ;  /* 0xfffffff400d07947 */ /* 0x000fec000383ffff */
.L_x_10325:
        /* <DEDUP_REMOVED lines=14> */
.L_x_11834:


//--------------------- .text._ZN10layer_norm13ln_bwd_kernelINS_13Kernel_traitsI6__halfffffjLj768ELj1ELj4ELj1ELj16ENS_18Kernel_traits_baseILj768ES2_ffffjLj128EEEEELb1ELb1ELb1ELb1EEEvNS_9BwdParamsE --------------------------
	.section	.text._ZN10layer_norm13ln_bwd_kernelINS_13Kernel_traitsI6__halfffffjLj768ELj1ELj4ELj1ELj16ENS_18Kernel_traits_baseILj768ES2_ffffjLj128EEEEELb1ELb1ELb1ELb1EEEvNS_9BwdParamsE,"ax",@progbits
	.align	128
        .global         _ZN10layer_norm13ln_bwd_kernelINS_13Kernel_traitsI6__halfffffjLj768ELj1ELj4ELj1ELj16ENS_18Kernel_traits_baseILj768ES2_ffffjLj128EEEEELb1ELb1ELb1ELb1EEEvNS_9BwdParamsE
        .type           _ZN10layer_norm13ln_bwd_kernelINS_13Kernel_traitsI6__halfffffjLj768ELj1ELj4ELj1ELj16ENS_18Kernel_traits_baseILj768ES2_ffffjLj128EEEEELb1ELb1ELb1ELb1EEEvNS_9BwdParamsE,@function
        .size           _ZN10layer_norm13ln_bwd_kernelINS_13Kernel_traitsI6__halfffffjLj768ELj1ELj4ELj1ELj16ENS_18Kernel_traits_baseILj768ES2_ffffjLj128EEEEELb1ELb1ELb1ELb1EEEvNS_9BwdParamsE,(.L_x_11835 - _ZN10layer_norm13ln_bwd_kernelINS_13Kernel_traitsI6__halfffffjLj768ELj1ELj4ELj1ELj16ENS_18Kernel_traits_baseILj768ES2_ffffjLj128EEEEELb1ELb1ELb1ELb1EEEvNS_9BwdParamsE)
        .other          _ZN10layer_norm13ln_bwd_kernelINS_13Kernel_traitsI6__halfffffjLj768ELj1ELj4ELj1ELj16ENS_18Kernel_traits_baseILj768ES2_ffffjLj128EEEEELb1ELb1ELb1ELb1EEEvNS_9BwdParamsE,@"STO_CUDA_ENTRY STV_DEFAULT"
_ZN10layer_norm13ln_bwd_kernelINS_13Kernel_traitsI6__halfffffjLj768ELj1ELj4ELj1ELj16ENS_18Kernel_traits_baseILj768ES2_ffffjLj128EEEEELb1ELb1ELb1ELb1EEEvNS_9BwdParamsE:
.text._ZN10layer_norm13ln_bwd_kernelINS_13Kernel_traitsI6__halfffffjLj768ELj1ELj4ELj1ELj16ENS_18Kernel_traits_baseILj768ES2_ffffjLj128EEEEELb1ELb1ELb1ELb1EEEvNS_9BwdParamsE:
        /* <DEDUP_REMOVED lines=50> */
.L_x_10327:
        /* <DEDUP_REMOVED lines=61> */
[----:B---3--:R-:W-:-:S02]  /*06f0*/  SHF.R.U64 R198, R228, 0x10, R229 ;  /* 0x00000010e4c67819 */ /* 0x008fc400000012e5 */
[----:B------:R-:W-:Y:S02]  /*0700*/  SHF.R.U32.HI R196, RZ, 0x10, R229 ;  /* 0x00000010ffc47819 */ /* 0x000fe400000116e5 */
[--C-:B----4-:R-:W-:Y:S01]  /*0710*/  SHF.R.U64 R18, R6, 0x10, R7.reuse ;  /* 0x0000001006127819 */ /* 0x110fe20000001207 */
[----:B------:R-:W-:Y:S01]  /*0720*/  HADD2.F32 R197, -RZ, R7.H0_H0 ;  /* 0x20000007ffc57230 */ /* 0x000fe20000004100 */
[----:B------:R-:W-:Y:S02]  /*0730*/  SHF.R.U32.HI R17, RZ, 0x10, R7 ;  /* 0x00000010ff117819 */ /* 0x000fe40000011607 */
        /* <DEDUP_REMOVED lines=63> */
.L_x_10439:
        /* <DEDUP_REMOVED lines=8> */
[----:B------:R-:W4:Y:S01]  /*0bb0*/  S2R R224, SR_TID.X ;  /* 0x0000000000e07919 */ /* 0x000f220000002100 */
[----:B------:R-:W-:Y:S01]  /*0bc0*/  BSSY B1, `(.L_x_10329) ;  /* 0x0000134000017945 */ /* 0x000fe20003800000 */
[----:B-----5:R1:W5:Y:S01]  /*0bd0*/  LDG.E R6, desc[UR4][R200.64] ;  /* 0x00000004c8067981 */ /* 0x020362000c1e1900 */
[----:B--2---:R-:W-:-:S05]  /*0be0*/  IMAD.WIDE R142, R208, 0x4, R4 ;  /* 0x00000004d08e7825 */ /* 0x004fca00078e0204 */
[----:B------:R2:W5:Y:S01]  /*0bf0*/  LDG.E R226, desc[UR4][R142.64] ;  /* 0x000000048ee27981 */ /* 0x000562000c1e1900 */
[----:B0-----:R-:W-:-:S05]  /*0c00*/  IMAD R0, R208, R235, RZ ;  /* 0x000000ebd0007224 */ /* 0x001fca00078e02ff */
[----:B------:R-:W-:-:S04]  /*0c10*/  SHF.R.S32.HI R5, RZ, 0x1f, R0 ;  /* 0x0000001fff057819 */ /* 0x000fc80000011400 */
[----:B------:R-:W-:Y:S02]  /*0c20*/  LEA.HI R5, R5, R0, RZ, 0x2 ;  /* 0x0000000005057211 */ /* 0x000fe400078f10ff */
[----:B----4-:R-:W-:-:S04]  /*0c30*/  LOP3.LUT R224, R224, 0x1f, RZ, 0xc0, !PT ;  /* 0x0000001fe0e07812 */ /* 0x010fc800078ec0ff */
[----:B------:R-:W-:-:S04]  /*0c40*/  LEA.HI.SX32 R5, R5, R224, 0x1e ;  /* 0x000000e005057211 */ /* 0x000fc800078ff2ff */
        /* <DEDUP_REMOVED lines=8> */
[----:B--2---:R-:W-:Y:S05]  /*0cd0*/  @P5 BRA `(.L_x_10330) ;  /* 0x0000000000a85947 */ /* 0x004fea0003800000 */
        /* <DEDUP_REMOVED lines=10> */
[----:B------:R-:W5:Y:S03]  /*0d80*/  @P0 LDG.E.128 R52, desc[UR4][R200.64] ;  /* 0x00000004c8340981 */ /* 0x000f66000c1e1d00 */
[----:B------:R-:W-:Y:S01]  /*0d90*/  @P6 LEA.HI R141, R141, R0, RZ, 0x2 ;  /* 0x000000008d8d6211 */ /* 0x000fe200078f10ff */
[----:B------:R-:W5:Y:S03]  /*0da0*/  @P0 LDG.E.128 R48, desc[UR4][R202.64] ;  /* 0x00000004ca300981 */ /* 0x000f66000c1e1d00 */
[----:B------:R-:W-:Y:S01]  /*0db0*/  @P6 LEA.HI.SX32 R183, R141, R224, 0x1e ;  /* 0x000000e08db76211 */ /* 0x000fe200078ff2ff */
[----:B------:R-:W5:Y:S03]  /*0dc0*/  @P0 LDG.E.128 R44, desc[UR4][R204.64] ;  /* 0x00000004cc2c0981 */ /* 0x000f66000c1e1d00 */
[C---:B------:R-:W-:Y:S01]  /*0dd0*/  IADD3 R247, R183.reuse, 0x20, RZ ;  /* 0x00000020b7f77810 */ /* 0x040fe20007ffe0ff */
[C---:B0-----:R-:W-:Y:S01]  /*0de0*/  IMAD.WIDE.U32 R140, R183.reuse, 0x4, R142 ;  /* 0x00000004b78c7825 */ /* 0x041fe200078e008e */
[C---:B------:R-:W-:Y:S01]  /*0df0*/  IADD3 R245, R183.reuse, 0x40, RZ ;  /* 0x00000040b7f57810 */ /* 0x040fe20007ffe0ff */
[----:B------:R-:W5:Y:S01]  /*0e00*/  @P0 LDG.E.128 R40, desc[UR4][R206.64] ;  /* 0x00000004ce280981 */ /* 0x000f62000c1e1d00 */
[----:B------:R-:W-:-:S02]  /*0e10*/  IADD3 R243, R183, 0x60, RZ ;  /* 0x00000060b7f37810 */ /* 0x000fc40007ffe0ff */
[C---:B------:R-:W-:Y:S01]  /*0e20*/  IADD3 R241, R183.reuse, 0x80, RZ ;  /* 0x00000080b7f17810 */ /* 0x040fe20007ffe0ff */
[----:B------:R0:W5:Y:S01]  /*0e30*/  LDG.E R222, desc[UR4][R140.64] ;  /* 0x000000048cde7981 */ /* 0x000162000c1e1900 */
[----:B------:R-:W-:Y:S01]  /*0e40*/  IADD3 R183, R183, 0xa0, RZ ;  /* 0x000000a0b7b77810 */ /* 0x000fe20007ffe0ff */
[----:B------:R-:W-:-:S04]  /*0e50*/  IMAD.WIDE.U32 R246, R247, 0x4, R142 ;  /* 0x00000004f7f67825 */ /* 0x000fc800078e008e */
[--C-:B------:R-:W-:Y:S01]  /*0e60*/  IMAD.WIDE.U32 R244, R245, 0x4, R142.reuse ;  /* 0x00000004f5f47825 */ /* 0x100fe200078e008e */
[----:B------:R1:W5:Y:S03]  /*0e70*/  LDG.E R220, desc[UR4][R246.64] ;  /* 0x00000004f6dc7981 */ /* 0x000366000c1e1900 */
[--C-:B------:R-:W-:Y:S01]  /*0e80*/  IMAD.WIDE.U32 R242, R243, 0x4, R142.reuse ;  /* 0x00000004f3f27825 */ /* 0x100fe200078e008e */
[----:B0-----:R-:W-:Y:S01]  /*0e90*/  @P0 IADD3 R141, R5, 0x80, RZ ;  /* 0x00000080058d0810 */ /* 0x001fe20007ffe0ff */
[----:B------:R1:W5:Y:S02]  /*0ea0*/  LDG.E R218, desc[UR4][R244.64] ;  /* 0x00000004f4da7981 */ /* 0x000364000c1e1900 */
[--C-:B------:R-:W-:Y:S02]  /*0eb0*/  IMAD.WIDE.U32 R240, R241, 0x4, R142.reuse ;  /* 0x00000004f1f07825 */ /* 0x100fe400078e008e */
[----:B------:R1:W5:Y:S02]  /*0ec0*/  LDG.E R216, desc[UR4][R242.64] ;  /* 0x00000004f2d87981 */ /* 0x000364000c1e1900 */
[----:B------:R-:W-:Y:S01]  /*0ed0*/  IMAD.WIDE.U32 R142, R183, 0x4, R142 ;  /* 0x00000004b78e7825 */ /* 0x000fe200078e008e */
[----:B------:R-:W-:Y:S01]  /*0ee0*/  @P0 IADD3 R183, R5, 0xa0, RZ ;  /* 0x000000a005b70810 */ /* 0x000fe20007ffe0ff */
[----:B------:R1:W5:Y:S02]  /*0ef0*/  LDG.E R210, desc[UR4][R240.64] ;  /* 0x00000004f0d27981 */ /* 0x000364000c1e1900 */
[----:B------:R-:W-:-:S02]  /*0f00*/  @P0 IMAD.WIDE.U32 R140, R141, 0x10, R238 ;  /* 0x000000108d8c0825 */ /* 0x000fc400078e00ee */
[----:B------:R1:W5:Y:S02]  /*0f10*/  LDG.E R0, desc[UR4][R142.64] ;  /* 0x000000048e007981 */ /* 0x000364000c1e1900 */
[----:B------:R-:W-:Y:S02]  /*0f20*/  @P0 IMAD.WIDE.U32 R238, R183, 0x10, R238 ;  /* 0x00000010b7ee0825 */ /* 0x000fe400078e00ee */
[----:B------:R1:W5:Y:S04]  /*0f30*/  @P0 LDG.E.128 R36, desc[UR4][R140.64] ;  /* 0x000000048c240981 */ /* 0x000368000c1e1d00 */
[----:B------:R1:W5:Y:S01]  /*0f40*/  @P0 LDG.E.128 R32, desc[UR4][R238.64] ;  /* 0x00000004ee200981 */ /* 0x000362000c1e1d00 */
[----:B------:R-:W-:Y:S01]  /*0f50*/  HFMA2.MMA R228, -RZ, RZ, 0, 0 ;  /* 0x00000000ffe47435 */ /* 0x000fe200000001ff */
[----:B------:R-:W-:Y:S01]  /*0f60*/  MOV R183, RZ ;  /* 0x000000ff00b77202 */ /* 0x000fe20000000f00 */
[----:B------:R-:W-:Y:S09]  /*0f70*/  BRA `(.L_x_10331) ;  /* 0x0000000c00e07947 */ /* 0x000ff20003800000 */
.L_x_10330:
        /* <DEDUP_REMOVED lines=11> */
[----:B-1----:R-:W-:-:S06]  /*1030*/  IMAD.WIDE.U32 R184, R5, 0x10, R176 ;  /* 0x0000001005b87825 */ /* 0x002fcc00078e00b0 */
[----:B------:R-:W4:Y:S01]  /*1040*/  LDG.E.128 R184, desc[UR4][R184.64] ;  /* 0x00000004b8b87981 */ /* 0x000f22000c1e1d00 */
[----:B------:R-:W-:-:S04]  /*1050*/  IMAD.WIDE.U32 R144, R243, 0x10, R176 ;  /* 0x00000010f3907825 */ /* 0x000fc800078e00b0 */
[----:B--2---:R-:W-:Y:S02]  /*1060*/  IMAD.WIDE.U32 R140, R3, 0x10, R180 ;  /* 0x00000010038c7825 */ /* 0x004fe400078e00b4 */
[----:B------:R-:W2:Y:S02]  /*1070*/  LDG.E.128 R144, desc[UR4][R144.64] ;  /* 0x0000000490907981 */ /* 0x000ea4000c1e1d00 */
[--C-:B---3--:R-:W-:Y:S02]  /*1080*/  IMAD.WIDE.U32 R152, R241, 0x10, R176.reuse ;  /* 0x00000010f1987825 */ /* 0x108fe400078e00b0 */
[----:B------:R-:W3:Y:S01]  /*1090*/  LDG.E.128 R140, desc[UR4][R140.64] ;  /* 0x000000048c8c7981 */ /* 0x000ee2000c1e1d00 */
[----:B------:R-:W-:Y:S01]  /*10a0*/  IADD3 R149, R3, 0x20, RZ ;  /* 0x0000002003957810 */ /* 0x000fe20007ffe0ff */
[----:B------:R-:W-:Y:S02]  /*10b0*/  IMAD.WIDE.U32 R160, R183, 0x10, R176 ;  /* 0x00000010b7a07825 */ /* 0x000fe400078e00b0 */
[----:B------:R-:W3:Y:S04]  /*10c0*/  LDG.E.128 R152, desc[UR4][R152.64] ;  /* 0x0000000498987981 */ /* 0x000ee8000c1e1d00 */
[----:B------:R-:W3:Y:S01]  /*10d0*/  LDG.E.128 R160, desc[UR4][R160.64] ;  /* 0x00000004a0a07981 */ /* 0x000ee2000c1e1d00 */
[----:B------:R-:W-:Y:S01]  /*10e0*/  IMAD.WIDE.U32 R148, R149, 0x10, R180 ;  /* 0x0000001095947825 */ /* 0x000fe200078e00b4 */
[----:B------:R-:W-:-:S05]  /*10f0*/  IADD3 R157, R3, 0x40, RZ ;  /* 0x00000040039d7810 */ /* 0x000fca0007ffe0ff */
[----:B------:R-:W3:Y:S01]  /*1100*/  LDG.E.128 R148, desc[UR4][R148.64] ;  /* 0x0000000494947981 */ /* 0x000ee2000c1e1d00 */
[----:B------:R-:W-:Y:S01]  /*1110*/  IMAD.WIDE.U32 R156, R157, 0x10, R180 ;  /* 0x000000109d9c7825 */ /* 0x000fe200078e00b4 */
[----:B------:R-:W-:-:S05]  /*1120*/  IADD3 R165, R3, 0x60, RZ ;  /* 0x0000006003a57810 */ /* 0x000fca0007ffe0ff */
[----:B------:R-:W3:Y:S01]  /*1130*/  LDG.E.128 R156, desc[UR4][R156.64] ;  /* 0x000000049c9c7981 */ /* 0x000ee2000c1e1d00 */
[----:B------:R-:W-:Y:S01]  /*1140*/  IMAD.WIDE.U32 R164, R165, 0x10, R180 ;  /* 0x00000010a5a47825 */ /* 0x000fe200078e00b4 */
[----:B------:R-:W-:Y:S02]  /*1150*/  IADD3 R241, R5, 0x80, RZ ;  /* 0x0000008005f17810 */ /* 0x000fe40007ffe0ff */
[----:B-----5:R-:W-:-:S03]  /*1160*/  ISETP.GE.AND P6, PT, R226, 0x1, PT ;  /* 0x00000001e200780c */ /* 0x020fc60003fc6270 */
[----:B------:R-:W3:Y:S01]  /*1170*/  LDG.E.128 R164, desc[UR4][R164.64] ;  /* 0x00000004a4a47981 */ /* 0x000ee2000c1e1d00 */
[----:B------:R-:W-:Y:S01]  /*1180*/  IMAD.WIDE.U32 R168, R241, 0x10, R176 ;  /* 0x00000010f1a87825 */ /* 0x000fe200078e00b0 */
[----:B------:R-:W-:Y:S02]  /*1190*/  IADD3 R173, R3, 0x80, RZ ;  /* 0x0000008003ad7810 */ /* 0x000fe40007ffe0ff */
[----:B------:R-:W-:-:S03]  /*11a0*/  IADD3 R243, R5, 0xa0, RZ ;  /* 0x000000a005f37810 */ /* 0x000fc60007ffe0ff */
[----:B------:R-:W3:Y:S01]  /*11b0*/  LDG.E.128 R168, desc[UR4][R168.64] ;  /* 0x00000004a8a87981 */ /* 0x000ee2000c1e1d00 */
[----:B------:R-:W-:-:S04]  /*11c0*/  IMAD.WIDE.U32 R172, R173, 0x10, R180 ;  /* 0x00000010adac7825 */ /* 0x000fc800078e00b4 */
[----:B------:R-:W-:Y:S01]  /*11d0*/  IMAD.WIDE.U32 R176, R243, 0x10, R176 ;  /* 0x00000010f3b07825 */ /* 0x000fe200078e00b0 */
[----:B------:R-:W-:Y:S01]  /*11e0*/  @P6 IADD3 R0, R226, -0x1, RZ ;  /* 0xffffffffe2006810 */ /* 0x000fe20007ffe0ff */
[----:B------:R-:W3:Y:S01]  /*11f0*/  LDG.E.128 R172, desc[UR4][R172.64] ;  /* 0x00000004acac7981 */ /* 0x000ee2000c1e1d00 */
[----:B------:R-:W-:-:S03]  /*1200*/  MOV R4, UR14 ;  /* 0x0000000e00047c02 */ /* 0x000fc60008000f00 */
[----:B------:R-:W3:Y:S01]  /*1210*/  LDG.E.128 R176, desc[UR4][R176.64] ;  /* 0x00000004b0b07981 */ /* 0x000ee2000c1e1d00 */
[----:B------:R-:W-:Y:S01]  /*1220*/  @P6 IMAD R0, R0, R235, RZ ;  /* 0x000000eb00006224 */ /* 0x000fe200078e02ff */
[----:B------:R-:W-:Y:S02]  /*1230*/  IADD3 R3, R3, 0xa0, RZ ;  /* 0x000000a003037810 */ /* 0x000fe40007ffe0ff */
[----:B------:R-:W-:Y:S02]  /*1240*/  MOV R2, UR15 ;  /* 0x0000000f00027c02 */ /* 0x000fe40008000f00 */
[----:B------:R-:W-:Y:S01]  /*1250*/  ISETP.NE.U32.AND P0, PT, R4, RZ, PT ;  /* 0x000000ff0400720c */ /* 0x000fe20003f05070 */
[----:B------:R-:W-:Y:S01]  /*1260*/  IMAD.WIDE.U32 R180, R3, 0x10, R180 ;  /* 0x0000001003b47825 */ /* 0x000fe200078e00b4 */
[----:B------:R-:W-:Y:S02]  /*1270*/  @P6 SHF.R.S32.HI R183, RZ, 0x1f, R0 ;  /* 0x0000001fffb76819 */ /* 0x000fe40000011400 */
[----:B------:R-:W-:-:S02]  /*1280*/  ISETP.NE.AND.EX P0, PT, R2, RZ, PT, P0 ;  /* 0x000000ff0200720c */ /* 0x000fc40003f05300 */
[----:B------:R-:W-:Y:S02]  /*1290*/  @P6 LEA.HI R233, R183, R0, RZ, 0x2 ;  /* 0x00000000b7e96211 */ /* 0x000fe400078f10ff */
[----:B------:R-:W3:Y:S01]  /*12a0*/  LDG.E.128 R180, desc[UR4][R180.64] ;  /* 0x00000004b4b47981 */ /* 0x000ee2000c1e1d00 */
[----:B------:R-:W-:Y:S02]  /*12b0*/  MOV R3, RZ ;  /* 0x000000ff00037202 */ /* 0x000fe40000000f00 */
[----:B------:R-:W-:-:S04]  /*12c0*/  @P6 LEA.HI.SX32 R3, R233, R224, 0x1e ;  /* 0x000000e0e9036211 */ /* 0x000fc800078ff2ff */
[----:B------:R-:W-:Y:S02]  /*12d0*/  IADD3 R247, R3, 0x20, RZ ;  /* 0x0000002003f77810 */ /* 0x000fe40007ffe0ff */
[--C-:B------:R-:W-:Y:S01]  /*12e0*/  @P0 IMAD.WIDE.U32 R232, R241, 0x10, R238.reuse ;  /* 0x00000010f1e80825 */ /* 0x100fe200078e00ee */
[C---:B------:R-:W-:Y:S01]  /*12f0*/  IADD3 R245, R3.reuse, 0x40, RZ ;  /* 0x0000004003f57810 */ /* 0x040fe20007ffe0ff */
[----:B------:R-:W5:Y:S01]  /*1300*/  @P0 LDG.E.128 R52, desc[UR4][R200.64] ;  /* 0x00000004c8340981 */ /* 0x000f62000c1e1d00 */
[----:B------:R-:W-:Y:S01]  /*1310*/  IADD3 R241, R3, 0x80, RZ ;  /* 0x0000008003f17810 */ /* 0x000fe20007ffe0ff */
[----:B------:R-:W-:Y:S01]  /*1320*/  @P0 IMAD.WIDE.U32 R238, R243, 0x10, R238 ;  /* 0x00000010f3ee0825 */ /* 0x000fe200078e00ee */
[C---:B------:R-:W-:Y:S01]  /*1330*/  IADD3 R243, R3.reuse, 0x60, RZ ;  /* 0x0000006003f37810 */ /* 0x040fe20007ffe0ff */
[----:B------:R-:W5:Y:S02]  /*1340*/  @P0 LDG.E.128 R48, desc[UR4][R202.64] ;  /* 0x00000004ca300981 */ /* 0x000f64000c1e1d00 */
[----:B0-----:R-:W-:-:S02]  /*1350*/  IMAD.WIDE.U32 R248, R3, 0x4, R236 ;  /* 0x0000000403f87825 */ /* 0x001fc400078e00ec */
[----:B------:R-:W5:Y:S02]  /*1360*/  @P0 LDG.E.128 R44, desc[UR4][R204.64] ;  /* 0x00000004cc2c0981 */ /* 0x000f64000c1e1d00 */
[--C-:B------:R-:W-:Y:S02]  /*1370*/  IMAD.WIDE.U32 R246, R247, 0x4, R236.reuse ;  /* 0x00000004f7f67825 */ /* 0x100fe400078e00ec */
[----:B------:R-:W5:Y:S02]  /*1380*/  LDG.E R222, desc[UR4][R248.64] ;  /* 0x00000004f8de7981 */ /* 0x000f64000c1e1900 */
[--C-:B------:R-:W-:Y:S02]  /*1390*/  IMAD.WIDE.U32 R244, R245, 0x4, R236.reuse ;  /* 0x00000004f5f47825 */ /* 0x100fe400078e00ec */
[----:B------:R-:W5:Y:S02]  /*13a0*/  LDG.E R220, desc[UR4][R246.64] ;  /* 0x00000004f6dc7981 */ /* 0x000f64000c1e1900 */
[----:B------:R-:W-:-:S02]  /*13b0*/  IMAD.WIDE.U32 R242, R243, 0x4, R236 ;  /* 0x00000004f3f27825 */ /* 0x000fc400078e00ec */
[----:B------:R-:W5:Y:S02]  /*13c0*/  LDG.E R218, desc[UR4][R244.64] ;  /* 0x00000004f4da7981 */ /* 0x000f64000c1e1900 */
[----:B------:R-:W-:Y:S02]  /*13d0*/  IMAD.WIDE.U32 R240, R241, 0x4, R236 ;  /* 0x00000004f1f07825 */ /* 0x000fe400078e00ec */
[----:B------:R-:W5:Y:S04]  /*13e0*/  LDG.E R216, desc[UR4][R242.64] ;  /* 0x00000004f2d87981 */ /* 0x000f68000c1e1900 */
[----:B------:R-:W5:Y:S01]  /*13f0*/  LDG.E R210, desc[UR4][R240.64] ;  /* 0x00000004f0d27981 */ /* 0x000f62000c1e1900 */
[----:B------:R-:W-:-:S03]  /*1400*/  IADD3 R3, R3, 0xa0, RZ ;  /* 0x000000a003037810 */ /* 0x000fc60007ffe0ff */
[----:B------:R-:W5:Y:S04]  /*1410*/  @P0 LDG.E.128 R40, desc[UR4][R206.64] ;  /* 0x00000004ce280981 */ /* 0x000f68000c1e1d00 */
[----:B------:R-:W5:Y:S04]  /*1420*/  @P0 LDG.E.128 R36, desc[UR4][R232.64] ;  /* 0x00000004e8240981 */ /* 0x000f68000c1e1d00 */
[----:B------:R-:W5:Y:S01]  /*1430*/  @P0 LDG.E.128 R32, desc[UR4][R238.64] ;  /* 0x00000004ee200981 */ /* 0x000f62000c1e1d00 */
[----:B------:R-:W-:Y:S01]  /*1440*/  ISETP.NE.AND P0, PT, R19, RZ, PT ;  /* 0x000000ff1300720c */ /* 0x000fe20003f05270 */
[----:B------:R-:W-:-:S05]  /*1450*/  IMAD.WIDE.U32 R236, R3, 0x4, R236 ;  /* 0x0000000403ec7825 */ /* 0x000fca00078e00ec */
[----:B------:R0:W5:Y:S01]  /*1460*/  LDG.E R0, desc[UR4][R236.64] ;  /* 0x00000004ec007981 */ /* 0x000162000c1e1900 */
[----:B----4-:R-:W-:-:S05]  /*1470*/  FSEL R228, R228, RZ, !P0 ;  /* 0x000000ffe4e47208 */ /* 0x010fca0004000000 */
[C---:B------:R-:W-:Y:S01]  /*1480*/  FADD.FTZ R185, -R228.reuse, R185 ;  /* 0x000000b9e4b97221 */ /* 0x040fe20000010100 */
[C---:B0-----:R-:W-:Y:S01]  /*1490*/  FADD.FTZ R237, -R228.reuse, R186 ;  /* 0x000000bae4ed7221 */ /* 0x041fe20000010100 */
[----:B------:R-:W-:Y:S02]  /*14a0*/  FADD.FTZ R187, -R228, R187 ;  /* 0x000000bbe4bb7221 */ /* 0x000fe40000010100 */
[----:B------:R-:W-:Y:S01]  /*14b0*/  FMUL.FTZ R186, R6, R185 ;  /* 0x000000b906ba7220 */ /* 0x000fe20000410000 */
[----:B------:R-:W-:Y:S01]  /*14c0*/  FADD.FTZ R3, -R228, R184 ;  /* 0x000000b8e4037221 */ /* 0x000fe20000010100 */
[----:B------:R-:W-:Y:S01]  /*14d0*/  FMUL.FTZ R184, R6, R187 ;  /* 0x000000bb06b87220 */ /* 0x000fe20000410000 */
[----:B--2---:R-:W-:Y:S01]  /*14e0*/  FADD.FTZ R201, -R228, R146 ;  /* 0x00000092e4c97221 */ /* 0x004fe20000010100 */
[----:B---3--:R-:W-:Y:S01]  /*14f0*/  FFMA.FTZ R133, R141, R186, R133 ;  /* 0x000000ba8d857223 */ /* 0x008fe20000010085 */
        /* <DEDUP_REMOVED lines=8> */
[C---:B------:R-:W-:Y:S01]  /*1580*/  FADD.FTZ R141, -R228.reuse, R152 ;  /* 0x00000098e48d7221 */ /* 0x040fe20000010100 */
[----:B------:R-:W-:Y:S01]  /*1590*/  FADD.FTZ R203, -R228, R147 ;  /* 0x00000093e4cb7221 */ /* 0x000fe20000010100 */
[C---:B------:R-:W-:Y:S01]  /*15a0*/  FMUL.FTZ R144, R6.reuse, R143 ;  /* 0x0000008f06907220 */ /* 0x040fe20000410000 */
[----:B------:R-:W-:Y:S01]  /*15b0*/  FMUL.FTZ R147, R6, R201 ;  /* 0x000000c906937220 */ /* 0x000fe20000410000 */
[C---:B------:R-:W-:Y:S01]  /*15c0*/  FADD.FTZ R143, -R228.reuse, R153 ;  /* 0x00000099e48f7221 */ /* 0x040fe20000010100 */
[----:B------:R-:W-:Y:S01]  /*15d0*/  FADD.FTZ R201, -R228, R154 ;  /* 0x0000009ae4c97221 */ /* 0x000fe20000010100 */
[C---:B------:R-:W-:Y:S01]  /*15e0*/  FMUL.FTZ R3, R6.reuse, R3 ;  /* 0x0000000306037220 */ /* 0x040fe20000410000 */
[C---:B------:R-:W-:Y:S01]  /*15f0*/  FMUL.FTZ R153, R6.reuse, R141 ;  /* 0x0000008d06997220 */ /* 0x040fe20000410000 */
[----:B------:R-:W-:Y:S01]  /*1600*/  FMUL.FTZ R212, R231, R140 ;  /* 0x0000008ce7d47220 */ /* 0x000fe20000410000 */
[----:B------:R-:W-:Y:S01]  /*1610*/  FMUL.FTZ R146, R6, R203 ;  /* 0x000000cb06927220 */ /* 0x000fe20000410000 */
[C---:B------:R-:W-:Y:S01]  /*1620*/  FADD.FTZ R141, -R228.reuse, R160 ;  /* 0x000000a0e48d7221 */ /* 0x040fe20000010100 */
[----:B------:R-:W-:Y:S01]  /*1630*/  FADD.FTZ R203, -R228, R155 ;  /* 0x0000009be4cb7221 */ /* 0x000fe20000010100 */
[C---:B------:R-:W-:Y:S01]  /*1640*/  FMUL.FTZ R152, R6.reuse, R143 ;  /* 0x0000008f06987220 */ /* 0x040fe20000410000 */
[----:B------:R-:W-:Y:S01]  /*1650*/  FMUL.FTZ R155, R6, R201 ;  /* 0x000000c9069b7220 */ /* 0x000fe20000410000 */
[----:B------:R-:W-:Y:S01]  /*1660*/  FADD.FTZ R161, -R228, R161 ;  /* 0x000000a1e4a17221 */ /* 0x000fe20000010100 */
[----:B------:R-:W-:Y:S01]  /*1670*/  FFMA.FTZ R132, R140, R3, R132 ;  /* 0x000000038c847223 */ /* 0x000fe20000010084 */
[----:B------:R-:W-:Y:S01]  /*1680*/  FADD.FTZ R128, R128, R140 ;  /* 0x0000008c80807221 */ /* 0x000fe20000010000 */
[C---:B------:R-:W-:Y:S01]  /*1690*/  FADD.FTZ R143, -R228.reuse, R162 ;  /* 0x000000a2e48f7221 */ /* 0x040fe20000010100 */
[----:B------:R-:W-:Y:S01]  /*16a0*/  FADD.FTZ R201, -R228, R163 ;  /* 0x000000a3e4c97221 */ /* 0x000fe20000010100 */
[C---:B------:R-:W-:Y:S01]  /*16b0*/  FMUL.FTZ R163, R6.reuse, R141 ;  /* 0x0000008d06a37220 */ /* 0x040fe20000410000 */
[----:B------:R-:W-:Y:S01]  /*16c0*/  FADD.FTZ R140, RZ, R212 ;  /* 0x000000d4ff8c7221 */ /* 0x000fe20000010000 */
[----:B------:R-:W-:Y:S01]  /*16d0*/  FFMA.FTZ R141, R3, R212, RZ ;  /* 0x000000d4038d7223 */ /* 0x000fe200000100ff */
[C---:B------:R-:W-:Y:S01]  /*16e0*/  FMUL.FTZ R162, R6.reuse, R161 ;  /* 0x000000a106a27220 */ /* 0x040fe20000410000 */
[C---:B------:R-:W-:Y:S01]  /*16f0*/  FMUL.FTZ R185, R6.reuse, R237 ;  /* 0x000000ed06b97220 */ /* 0x040fe20000410000 */
        /* <DEDUP_REMOVED lines=66> */
[C---:B------:R-:W-:Y:S01]  /*1b20*/  FADD.FTZ R205, -R228.reuse, R171 ;  /* 0x000000abe4cd7221 */ /* 0x040fe20000010100 */
        /* <DEDUP_REMOVED lines=15> */
[----:B------:R-:W-:Y:S01]  /*1c20*/  FADD.FTZ R177, -R228, R177 ;  /* 0x000000b1e4b17221 */ /* 0x000fe20000010100 */
[----:B------:R-:W-:Y:S01]  /*1c30*/  FMUL.FTZ R169, R6, R203 ;  /* 0x000000cb06a97220 */ /* 0x000fe20000410000 */
[----:B------:R-:W-:Y:S01]  /*1c40*/  FFMA.FTZ R113, R173, R170, R113 ;  /* 0x000000aaad717223 */ /* 0x000fe20000010071 */
[----:B------:R-:W-:Y:S01]  /*1c50*/  FADD.FTZ R109, R109, R173 ;  /* 0x000000ad6d6d7221 */ /* 0x000fe20000010000 */
[----:B------:R-:W-:Y:S01]  /*1c60*/  FADD.FTZ R143, -R228, R178 ;  /* 0x000000b2e48f7221 */ /* 0x000fe20000010100 */
[----:B------:R-:W-:Y:S01]  /*1c70*/  FMUL.FTZ R173, R26, R173 ;  /* 0x000000ad1aad7220 */ /* 0x000fe20000410000 */
[----:B------:R-:W-:Y:S01]  /*1c80*/  FADD.FTZ R140, R205, R172 ;  /* 0x000000accd8c7221 */ /* 0x000fe20000010000 */
[----:B------:R-:W-:Y:S01]  /*1c90*/  FADD.FTZ R201, -R228, R176 ;  /* 0x000000b0e4c97221 */ /* 0x000fe20000010100 */
        /* <DEDUP_REMOVED lines=38> */
.L_x_10331:
[----:B------:R-:W-:Y:S05]  /*1f00*/  BSYNC B1 ;  /* 0x0000000000017941 */ /* 0x000fea0003800000 */
.L_x_10329:
        /* <DEDUP_REMOVED lines=20> */
.L_x_10451:
[----:B------:R-:W3:Y:S01]  /*2050*/  @P6 LDC.64 R200, c[0x0][0x220] ;  /* 0x00008800ffc86b82 */ /* 0x000ee20000000a00 */
[----:B------:R-:W-:Y:S01]  /*2060*/  @P6 IADD3 R226, R226, -0x1, RZ ;  /* 0xffffffffe2e26810 */ /* 0x000fe20007ffe0ff */
[----:B------:R-:W-:Y:S01]  /*2070*/  HFMA2.MMA R183, -RZ, RZ, 0, 0 ;  /* 0x00000000ffb77435 */ /* 0x000fe200000001ff */
[----:B01----:R-:W-:Y:S01]  /*2080*/  FADD.FTZ R203, R203, R204 ;  /* 0x000000cccbcb7221 */ /* 0x003fe20000010000 */
[----:B------:R-:W-:Y:S01]  /*2090*/  @!P5 ISETP.NE.U32.AND P3, PT, R4, RZ, PT ;  /* 0x000000ff0400d20c */ /* 0x000fe20003f65070 */
[----:B--2---:R-:W-:Y:S01]  /*20a0*/  FADD.FTZ R207, R202, R207 ;  /* 0x000000cfcacf7221 */ /* 0x004fe20000010000 */
[----:B------:R-:W-:Y:S02]  /*20b0*/  @P6 IMAD R226, R226, R235, RZ ;  /* 0x000000ebe2e26224 */ /* 0x000fe400078e02ff */
[----:B------:R-:W-:Y:S01]  /*20c0*/  FMUL.FTZ R203, R203, UR8 ;  /* 0x00000008cbcb7c20 */ /* 0x000fe20008410000 */
[----:B------:R-:W0:Y:S01]  /*20d0*/  LDC.64 R140, c[0x0][0x308] ;  /* 0x0000c200ff8c7b82 */ /* 0x000e220000000a00 */
[----:B------:R-:W-:-:S02]  /*20e0*/  ISETP.NE.AND P2, PT, R19, RZ, PT ;  /* 0x000000ff1300720c */ /* 0x000fc40003f45270 */
[----:B------:R-:W-:Y:S02]  /*20f0*/  @P6 SHF.R.S32.HI R143, RZ, 0x1f, R226 ;  /* 0x0000001fff8f6819 */ /* 0x000fe400000114e2 */
[----:B------:R-:W-:Y:S02]  /*2100*/  @!P5 ISETP.NE.AND.EX P3, PT, R2, RZ, PT, P3 ;  /* 0x000000ff0200d20c */ /* 0x000fe40003f65330 */
[----:B------:R-:W-:Y:S01]  /*2110*/  @P6 LEA.HI R143, R143, R226, RZ, 0x2 ;  /* 0x000000e28f8f6211 */ /* 0x000fe200078f10ff */
[----:B------:R-:W1:Y:S01]  /*2120*/  @P6 LDC.64 R204, c[0x0][0x2f8] ;  /* 0x0000be00ffcc6b82 */ /* 0x000e620000000a00 */
[----:B------:R-:W-:Y:S02]  /*2130*/  @!P5 ISETP.NE.U32.AND P4, PT, R4, RZ, PT ;  /* 0x000000ff0400d20c */ /* 0x000fe40003f85070 */
[----:B------:R-:W-:Y:S02]  /*2140*/  @P6 LEA.HI.SX32 R183, R143, R224, 0x1e ;  /* 0x000000e08fb76211 */ /* 0x000fe400078ff2ff */
[----:B------:R-:W-:-:S02]  /*2150*/  FSEL R239, R203, RZ, !P2 ;  /* 0x000000ffcbef7208 */ /* 0x000fc40005000000 */
[----:B-----5:R-:W-:Y:S01]  /*2160*/  @!P5 FSEL R226, R53, RZ, P3 ;  /* 0x000000ff35e2d208 */ /* 0x020fe20001800000 */
[----:B---3--:R-:W-:Y:S01]  /*2170*/  @P6 IMAD.WIDE.U32 R200, R183, 0x10, R200 ;  /* 0x00000010b7c86825 */ /* 0x008fe200078e00c8 */
[C---:B------:R-:W-:Y:S02]  /*2180*/  @!P5 ISETP.NE.U32.AND P2, PT, R4.reuse, RZ, PT ;  /* 0x000000ff0400d20c */ /* 0x040fe40003f45070 */
[----:B------:R-:W-:Y:S02]  /*2190*/  @!P5 ISETP.NE.U32.AND P3, PT, R4, RZ, PT ;  /* 0x000000ff0400d20c */ /* 0x000fe40003f65070 */
[----:B------:R2:W5:Y:S01]  /*21a0*/  @P6 LDG.E.128 R64, desc[UR4][R200.64] ;  /* 0x00000004c8406981 */ /* 0x000562000c1e1d00 */
[----:B------:R-:W-:Y:S02]  /*21b0*/  @!P5 ISETP.NE.AND.EX P4, PT, R2, RZ, PT, P4 ;  /* 0x000000ff0200d20c */ /* 0x000fe40003f85340 */
[----:B0-----:R-:W-:Y:S01]  /*21c0*/  ISETP.NE.U32.AND P0, PT, R140, RZ, PT ;  /* 0x000000ff8c00720c */ /* 0x001fe20003f05070 */
[----:B------:R-:W-:Y:S01]  /*21d0*/  BSSY B1, `(.L_x_10333) ;  /* 0x0000012000017945 */ /* 0x000fe20003800000 */
[----:B------:R-:W-:-:S02]  /*21e0*/  @!P5 ISETP.NE.AND.EX P3, PT, R2, RZ, PT, P3 ;  /* 0x000000ff0200d20c */ /* 0x000fc40003f65330 */
[----:B------:R-:W-:Y:S02]  /*21f0*/  ISETP.NE.AND.EX P0, PT, R141, RZ, PT, P0 ;  /* 0x000000ff8d00720c */ /* 0x000fe40003f05300 */
[----:B------:R-:W-:Y:S01]  /*2200*/  @!P5 ISETP.NE.AND.EX P2, PT, R2, RZ, PT, P2 ;  /* 0x000000ff0200d20c */ /* 0x000fe20003f45320 */
[----:B------:R-:W-:Y:S01]  /*2210*/  FMUL.FTZ R224, R207, UR8 ;  /* 0x00000008cfe07c20 */ /* 0x000fe20008410000 */
[----:B------:R-:W-:Y:S02]  /*2220*/  @!P5 FSEL R241, R54, RZ, P4 ;  /* 0x000000ff36f1d208 */ /* 0x000fe40002000000 */
[----:B------:R-:W-:Y:S02]  /*2230*/  ISETP.NE.U32.AND P1, PT, R140, RZ, PT ;  /* 0x000000ff8c00720c */ /* 0x000fe40003f25070 */
[----:B------:R-:W-:-:S05]  /*2240*/  @!P5 ISETP.NE.U32.AND P4, PT, R4, RZ, PT ;  /* 0x000000ff0400d20c */ /* 0x000fca0003f85070 */
[----:B------:R-:W0:Y:S01]  /*2250*/  @P0 LDC.64 R142, c[0x0][0x308] ;  /* 0x0000c200ff8e0b82 */ /* 0x000e220000000a00 */
[----:B------:R-:W-:Y:S02]  /*2260*/  @!P5 FSEL R228, R55, RZ, P3 ;  /* 0x000000ff37e4d208 */ /* 0x000fe40001800000 */
[----:B------:R-:W-:Y:S01]  /*2270*/  @!P5 FSEL R243, R52, RZ, P2 ;  /* 0x000000ff34f3d208 */ /* 0x000fe20001000000 */
[----:B-12---:R-:W-:Y:S06]  /*2280*/  @!P5 BRA `(.L_x_10334) ;  /* 0x000000000018d947 */ /* 0x006fec0003800000 */
[----:B------:R-:W-:Y:S01]  /*2290*/  ISETP.NE.U32.AND P2, PT, R4, RZ, PT ;  /* 0x000000ff0400720c */ /* 0x000fe20003f45070 */
[----:B------:R-:W-:-:S03]  /*22a0*/  FFMA.FTZ R201, R3, R224, R239 ;  /* 0x000000e003c97223 */ /* 0x000fc600000100ef */
[----:B------:R-:W-:Y:S01]  /*22b0*/  ISETP.NE.AND.EX P2, PT, R2, RZ, PT, P2 ;  /* 0x000000ff0200720c */ /* 0x000fe20003f45320 */
[----:B------:R-:W-:-:S04]  /*22c0*/  FADD.FTZ R201, R212, -R201 ;  /* 0x800000c9d4c97221 */ /* 0x000fc80000010000 */
[----:B------:R-:W-:-:S08]  /*22d0*/  FMUL.FTZ R243, R6, R201 ;  /* 0x000000c906f37220 */ /* 0x000fd00000410000 */
[----:B------:R-:W-:-:S07]  /*22e0*/  @P2 FADD.FTZ R243, R52, R243 ;  /* 0x000000f334f32221 */ /* 0x000fce0000010000 */
.L_x_10334:
[----:B------:R-:W-:Y:S05]  /*22f0*/  BSYNC B1 ;  /* 0x0000000000017941 */ /* 0x000fea0003800000 */
.L_x_10333:
        /* <DEDUP_REMOVED lines=10> */
.L_x_10336:
[----:B------:R-:W-:Y:S05]  /*23a0*/  BSYNC B1 ;  /* 0x0000000000017941 */ /* 0x000fea0003800000 */
.L_x_10335:
        /* <DEDUP_REMOVED lines=8> */
.L_x_10338:
[----:B------:R-:W-:Y:S05]  /*2430*/  BSYNC B1 ;  /* 0x0000000000017941 */ /* 0x000fea0003800000 */
.L_x_10337:
        /* <DEDUP_REMOVED lines=10> */
.L_x_10340:
[----:B------:R-:W-:Y:S05]  /*24e0*/  BSYNC B1 ;  /* 0x0000000000017941 */ /* 0x000fea0003800000 */
.L_x_10339:
        /* <DEDUP_REMOVED lines=8> */
.L_x_10342:
[----:B------:R-:W-:Y:S05]  /*2570*/  BSYNC B1 ;  /* 0x0000000000017941 */ /* 0x000fea0003800000 */
.L_x_10341:
        /* <DEDUP_REMOVED lines=10> */
.L_x_10344:
[----:B------:R-:W-:Y:S05]  /*2620*/  BSYNC B1 ;  /* 0x0000000000017941 */ /* 0x000fea0003800000 */
.L_x_10343:
        /* <DEDUP_REMOVED lines=8> */
.L_x_10346:
[----:B------:R-:W-:Y:S05]  /*26b0*/  BSYNC B1 ;  /* 0x0000000000017941 */ /* 0x000fea0003800000 */
.L_x_10345:
        /* <DEDUP_REMOVED lines=10> */
.L_x_10348:
[----:B------:R-:W-:Y:S05]  /*2760*/  BSYNC B1 ;  /* 0x0000000000017941 */ /* 0x000fea0003800000 */
.L_x_10347:
[----:B------:R-:W-:Y:S01]  /*2770*/  ISETP.NE.AND.EX P1, PT, R141, RZ, PT, P1 ;  /* 0x000000ff8d00720c */ /* 0x000fe20003f25310 */
[----:B0-----:R-:W-:Y:S01]  /*2780*/  @P0 IMAD.WIDE.U32 R234, R5, 0x10, R142 ;  /* 0x0000001005ea0825 */ /* 0x001fe200078e008e */
[----:B------:R-:W0:Y:S01]  /*2790*/  @P6 LDC.64 R202, c[0x0][0x2f8] ;  /* 0x0000be00ffca6b82 */ /* 0x000e220000000a00 */
[----:B------:R-:W-:Y:S01]  /*27a0*/  @!P5 ISETP.NE.AND.EX P3, PT, R2, RZ, PT, P4 ;  /* 0x000000ff0200d20c */ /* 0x000fe20003f65340 */
[----:B------:R-:W-:Y:S01]  /*27b0*/  BSSY B1, `(.L_x_10349) ;  /* 0x000001a000017945 */ /* 0x000fe20003800000 */
[----:B------:R-:W-:Y:S01]  /*27c0*/  SEL R140, R243, R104, P1 ;  /* 0x00000068f38c7207 */ /* 0x000fe20000800000 */
[----:B------:R-:W-:Y:S01]  /*27d0*/  @P6 IMAD.WIDE.U32 R204, R183, 0x10, R204 ;  /* 0x00000010b7cc6825 */ /* 0x000fe200078e00cc */
[----:B------:R-:W-:Y:S02]  /*27e0*/  SEL R141, R226, R105, P1 ;  /* 0x00000069e28d7207 */ /* 0x000fe40000800000 */
[----:B------:R-:W-:Y:S01]  /*27f0*/  SEL R142, R241, R106, P1 ;  /* 0x0000006af18e7207 */ /* 0x000fe20000800000 */
[----:B------:R-:W1:Y:S01]  /*2800*/  @P0 LDC.64 R206, c[0x0][0x308] ;  /* 0x0000c200ffce0b82 */ /* 0x000e620000000a00 */
[----:B------:R-:W-:-:S02]  /*2810*/  SEL R143, R228, R107, P1 ;  /* 0x0000006be48f7207 */ /* 0x000fc40000800000 */
[----:B------:R-:W-:Y:S02]  /*2820*/  @!P5 FSEL R241, R48, RZ, P3 ;  /* 0x000000ff30f1d208 */ /* 0x000fe40001800000 */
[C---:B------:R-:W-:Y:S01]  /*2830*/  @!P5 ISETP.NE.U32.AND P4, PT, R4.reuse, RZ, PT ;  /* 0x000000ff0400d20c */ /* 0x040fe20003f85070 */
[----:B------:R2:W-:Y:S01]  /*2840*/  @P0 STG.E.128 desc[UR4][R234.64], R140 ;  /* 0x0000008cea000986 */ /* 0x0005e2000c101d04 */
[C---:B------:R-:W-:Y:S01]  /*2850*/  @!P5 ISETP.NE.U32.AND P2, PT, R4.reuse, RZ, PT ;  /* 0x000000ff0400d20c */ /* 0x040fe20003f45070 */
[----:B------:R-:W3:Y:S01]  /*2860*/  @P0 LDC.64 R200, c[0x0][0x308] ;  /* 0x0000c200ffc80b82 */ /* 0x000ee20000000a00 */
[----:B------:R-:W-:Y:S01]  /*2870*/  @!P5 ISETP.NE.U32.AND P3, PT, R4, RZ, PT ;  /* 0x000000ff0400d20c */ /* 0x000fe20003f65070 */
[----:B------:R2:W-:Y:S01]  /*2880*/  @P6 STG.E.128 desc[UR4][R204.64], R56 ;  /* 0x00000038cc006986 */ /* 0x0005e2000c101d04 */
[C---:B------:R-:W-:Y:S02]  /*2890*/  @!P5 ISETP.NE.AND.EX P4, PT, R2.reuse, RZ, PT, P4 ;  /* 0x000000ff0200d20c */ /* 0x040fe40003f85340 */
[----:B------:R-:W-:-:S02]  /*28a0*/  @!P5 ISETP.NE.AND.EX P2, PT, R2, RZ, PT, P2 ;  /* 0x000000ff0200d20c */ /* 0x000fc40003f45320 */
[----:B------:R-:W-:Y:S02]  /*28b0*/  @!P5 ISETP.NE.AND.EX P3, PT, R2, RZ, PT, P3 ;  /* 0x000000ff0200d20c */ /* 0x000fe40003f65330 */
[----:B------:R-:W-:Y:S02]  /*28c0*/  IADD3 R245, R5, 0x20, RZ ;  /* 0x0000002005f57810 */ /* 0x000fe40007ffe0ff */
[----:B------:R-:W-:Y:S02]  /*28d0*/  @!P5 FSEL R226, R49, RZ, P4 ;  /* 0x000000ff31e2d208 */ /* 0x000fe40002000000 */
[----:B------:R-:W-:Y:S02]  /*28e0*/  @!P5 FSEL R243, R50, RZ, P2 ;  /* 0x000000ff32f3d208 */ /* 0x000fe40001000000 */
[----:B------:R-:W-:Y:S01]  /*28f0*/  @!P5 FSEL R222, R51, RZ, P3 ;  /* 0x000000ff33ded208 */ /* 0x000fe20001800000 */
[----:B------:R-:W-:Y:S06]  /*2900*/  @!P6 BRA `(.L_x_10350) ;  /* 0x000000000010e947 */ /* 0x000fec0003800000 */
[----:B-----5:R-:W4:Y:S01]  /*2910*/  LDC.64 R64, c[0x0][0x220] ;  /* 0x00008800ff407b82 */ /* 0x020f220000000a00 */
[----:B------:R-:W-:-:S05]  /*2920*/  IADD3 R67, R183, 0x20, RZ ;  /* 0x00000020b7437810 */ /* 0x000fca0007ffe0ff */
[----:B----4-:R-:W-:-:S06]  /*2930*/  IMAD.WIDE.U32 R64, R67, 0x10, R64 ;  /* 0x0000001043407825 */ /* 0x010fcc00078e0040 */
[----:B------:R-:W5:Y:S02]  /*2940*/  LDG.E.128 R64, desc[UR4][R64.64] ;  /* 0x0000000440407981 */ /* 0x000f64000c1e1d00 */
.L_x_10350:
[----:B------:R-:W-:Y:S05]  /*2950*/  BSYNC B1 ;  /* 0x0000000000017941 */ /* 0x000fea0003800000 */
.L_x_10349:
[----:B------:R-:W-:Y:S04]  /*2960*/  BSSY B1, `(.L_x_10351) ;  /* 0x0000008000017945 */ /* 0x000fe80003800000 */
[----:B------:R-:W-:Y:S05]  /*2970*/  @!P5 BRA `(.L_x_10352) ;  /* 0x000000000018d947 */ /* 0x000fea0003800000 */
[----:B------:R-:W-:Y:S01]  /*2980*/  ISETP.NE.U32.AND P2, PT, R4, RZ, PT ;  /* 0x000000ff0400720c */ /* 0x000fe20003f45070 */
[----:B--2---:R-:W-:-:S03]  /*2990*/  FFMA.FTZ R141, R145, R224, R239 ;  /* 0x000000e0918d7223 */ /* 0x004fc600000100ef */
[----:B------:R-:W-:Y:S01]  /*29a0*/  ISETP.NE.AND.EX P2, PT, R2, RZ, PT, P2 ;  /* 0x000000ff0200720c */ /* 0x000fe20003f45320 */
[----:B------:R-:W-:-:S04]  /*29b0*/  FADD.FTZ R141, R148, -R141 ;  /* 0x8000008d948d7221 */ /* 0x000fc80000010000 */
[----:B------:R-:W-:-:S08]  /*29c0*/  FMUL.FTZ R241, R6, R141 ;  /* 0x0000008d06f17220 */ /* 0x000fd00000410000 */
[----:B------:R-:W-:-:S07]  /*29d0*/  @P2 FADD.FTZ R241, R48, R241 ;  /* 0x000000f130f12221 */ /* 0x000fce0000010000 */
.L_x_10352:
[----:B------:R-:W-:Y:S05]  /*29e0*/  BSYNC B1 ;  /* 0x0000000000017941 */ /* 0x000fea0003800000 */
.L_x_10351:
[----:B------:R-:W-:Y:S04]  /*29f0*/  BSSY B1, `(.L_x_10353) ;  /* 0x000000a000017945 */ /* 0x000fe80003800000 */
[----:B------:R-:W-:Y:S05]  /*2a00*/  @!P6 BRA `(.L_x_10354) ;  /* 0x000000000020e947 */ /* 0x000fea0003800000 */
[----:B--2---:R-:W-:Y:S01]  /*2a10*/  FMUL.FTZ R56, R241, UR11 ;  /* 0x0000000bf1387c20 */ /* 0x004fe20008410000 */
[----:B------:R-:W-:-:S03]  /*2a20*/  LOP3.LUT P2, RZ, R220, 0xff, RZ, 0xc0, !PT ;  /* 0x000000ffdcff7812 */ /* 0x000fc6000784c0ff */
[----:B------:R-:W-:Y:S01]  /*2a30*/  FMUL.FTZ R142, R56, UR10 ;  /* 0x0000000a388e7c20 */ /* 0x000fe20008410000 */
[----:B------:R-:W-:-:S03]  /*2a40*/  MOV R56, RZ ;  /* 0x000000ff00387202 */ /* 0x000fc60000000f00 */
[----:B-----5:R-:W-:-:S05]  /*2a50*/  FMUL.FTZ R140, R64, R142 ;  /* 0x0000008e408c7220 */ /* 0x020fca0000410000 */
[----:B------:R-:W-:Y:S01]  /*2a60*/  FSEL R141, R140, RZ, P2 ;  /* 0x000000ff8c8d7208 */ /* 0x000fe20001000000 */
[----:B------:R-:W-:-:S04]  /*2a70*/  @P2 FMUL.FTZ R56, R195, R142 ;  /* 0x0000008ec3382220 */ /* 0x000fc80000410000 */
[----:B------:R-:W-:-:S07]  /*2a80*/  FADD.FTZ R76, R76, R141 ;  /* 0x0000008d4c4c7221 */ /* 0x000fce0000010000 */
.L_x_10354:
[----:B------:R-:W-:Y:S05]  /*2a90*/  BSYNC B1 ;  /* 0x0000000000017941 */ /* 0x000fea0003800000 */
.L_x_10353:
        /* <DEDUP_REMOVED lines=8> */
.L_x_10356:
[----:B------:R-:W-:Y:S05]  /*2b20*/  BSYNC B1 ;  /* 0x0000000000017941 */ /* 0x000fea0003800000 */
.L_x_10355:
[----:B------:R-:W-:Y:S04]  /*2b30*/  BSSY B1, `(.L_x_10357) ;  /* 0x000000a000017945 */ /* 0x000fe80003800000 */
[----:B------:R-:W-:Y:S05]  /*2b40*/  @!P6 BRA `(.L_x_10358) ;  /* 0x000000000020e947 */ /* 0x000fea0003800000 */
[----:B--2---:R-:W-:Y:S01]  /*2b50*/  FMUL.FTZ R57, R226, UR11 ;  /* 0x0000000be2397c20 */ /* 0x004fe20008410000 */
[----:B------:R-:W-:-:S03]  /*2b60*/  LOP3.LUT P2, RZ, R220, 0xff00, RZ, 0xc0, !PT ;  /* 0x0000ff00dcff7812 */ /* 0x000fc6000784c0ff */
[----:B------:R-:W-:Y:S01]  /*2b70*/  FMUL.FTZ R141, R57, UR10 ;  /* 0x0000000a398d7c20 */ /* 0x000fe20008410000 */
[----:B------:R-:W-:-:S03]  /*2b80*/  HFMA2.MMA R57, -RZ, RZ, 0, 0 ;  /* 0x00000000ff397435 */ /* 0x000fc600000001ff */
[----:B-----5:R-:W-:-:S05]  /*2b90*/  FMUL.FTZ R140, R65, R141 ;  /* 0x0000008d418c7220 */ /* 0x020fca0000410000 */
[----:B------:R-:W-:Y:S01]  /*2ba0*/  FSEL R140, R140, RZ, P2 ;  /* 0x000000ff8c8c7208 */ /* 0x000fe20001000000 */
[----:B------:R-:W-:-:S04]  /*2bb0*/  @P2 FMUL.FTZ R57, R16, R141 ;  /* 0x0000008d10392220 */ /* 0x000fc80000410000 */
[----:B------:R-:W-:-:S07]  /*2bc0*/  FADD.FTZ R77, R77, R140 ;  /* 0x0000008c4d4d7221 */ /* 0x000fce0000010000 */
.L_x_10358:
[----:B------:R-:W-:Y:S05]  /*2bd0*/  BSYNC B1 ;  /* 0x0000000000017941 */ /* 0x000fea0003800000 */
.L_x_10357:
        /* <DEDUP_REMOVED lines=8> */
.L_x_10360:
[----:B------:R-:W-:Y:S05]  /*2c60*/  BSYNC B1 ;  /* 0x0000000000017941 */ /* 0x000fea0003800000 */
.L_x_10359:
        /* <DEDUP_REMOVED lines=10> */
.L_x_10362:
[----:B------:R-:W-:Y:S05]  /*2d10*/  BSYNC B1 ;  /* 0x0000000000017941 */ /* 0x000fea0003800000 */
.L_x_10361:
        /* <DEDUP_REMOVED lines=8> */
.L_x_10364:
[----:B------:R-:W-:Y:S05]  /*2da0*/  BSYNC B1 ;  /* 0x0000000000017941 */ /* 0x000fea0003800000 */
.L_x_10363:
        /* <DEDUP_REMOVED lines=10> */
.L_x_10366:
[----:B------:R-:W-:Y:S05]  /*2e50*/  BSYNC B1 ;  /* 0x0000000000017941 */ /* 0x000fea0003800000 */
.L_x_10365:
[----:B--2---:R-:W-:Y:S01]  /*2e60*/  @P6 IADD3 R235, R183, 0x20, RZ ;  /* 0x00000020b7eb6810 */ /* 0x004fe20007ffe0ff */
[----:B-1----:R-:W-:Y:S01]  /*2e70*/  @P0 IMAD.WIDE.U32 R206, R245, 0x10, R206 ;  /* 0x00000010f5ce0825 */ /* 0x002fe200078e00ce */
[----:B------:R-:W-:Y:S01]  /*2e80*/  SEL R140, R241, R104, P1 ;  /* 0x00000068f18c7207 */ /* 0x000fe20000800000 */
[----:B------:R-:W1:Y:S01]  /*2e90*/  @P6 LDC.64 R204, c[0x0][0x2f8] ;  /* 0x0000be00ffcc6b82 */ /* 0x000e620000000a00 */
[----:B------:R-:W-:Y:S01]  /*2ea0*/  SEL R141, R226, R105, P1 ;  /* 0x00000069e28d7207 */ /* 0x000fe20000800000 */
[----:B0-----:R-:W-:Y:S01]  /*2eb0*/  @P6 IMAD.WIDE.U32 R234, R235, 0x10, R202 ;  /* 0x00000010ebea6825 */ /* 0x001fe200078e00ca */
[----:B------:R-:W-:Y:S01]  /*2ec0*/  SEL R142, R243, R106, P1 ;  /* 0x0000006af38e7207 */ /* 0x000fe20000800000 */
[----:B------:R-:W-:Y:S01]  /*2ed0*/  BSSY B1, `(.L_x_10367) ;  /* 0x0000017000017945 */ /* 0x000fe20003800000 */
[----:B------:R-:W-:Y:S02]  /*2ee0*/  SEL R143, R222, R107, P1 ;  /* 0x0000006bde8f7207 */ /* 0x000fe40000800000 */
[----:B------:R-:W-:-:S02]  /*2ef0*/  @!P5 ISETP.NE.U32.AND P2, PT, R4, RZ, PT ;  /* 0x000000ff0400d20c */ /* 0x000fc40003f45070 */
[----:B------:R-:W-:Y:S01]  /*2f00*/  @!P5 ISETP.NE.U32.AND P4, PT, R4, RZ, PT ;  /* 0x000000ff0400d20c */ /* 0x000fe20003f85070 */
[----:B------:R0:W-:Y:S01]  /*2f10*/  @P0 STG.E.128 desc[UR4][R206.64], R140 ;  /* 0x0000008cce000986 */ /* 0x0001e2000c101d04 */
[----:B------:R-:W-:Y:S02]  /*2f20*/  @!P5 ISETP.NE.AND.EX P3, PT, R2, RZ, PT, P2 ;  /* 0x000000ff0200d20c */ /* 0x000fe40003f65320 */
[----:B------:R-:W-:Y:S01]  /*2f30*/  @!P5 ISETP.NE.U32.AND P2, PT, R4, RZ, PT ;  /* 0x000000ff0400d20c */ /* 0x000fe20003f45070 */
[----:B------:R2:W-:Y:S01]  /*2f40*/  @P6 STG.E.128 desc[UR4][R234.64], R56 ;  /* 0x00000038ea006986 */ /* 0x0005e2000c101d04 */
[----:B------:R-:W-:Y:S02]  /*2f50*/  @!P5 FSEL R243, R44, RZ, P3 ;  /* 0x000000ff2cf3d208 */ /* 0x000fe40001800000 */
[----:B------:R-:W-:Y:S02]  /*2f60*/  @!P5 ISETP.NE.U32.AND P3, PT, R4, RZ, PT ;  /* 0x000000ff0400d20c */ /* 0x000fe40003f65070 */
[----:B------:R-:W-:-:S02]  /*2f70*/  IADD3 R203, R5, 0x40, RZ ;  /* 0x0000004005cb7810 */ /* 0x000fc40007ffe0ff */
[C---:B------:R-:W-:Y:S02]  /*2f80*/  @!P5 ISETP.NE.AND.EX P4, PT, R2.reuse, RZ, PT, P4 ;  /* 0x000000ff0200d20c */ /* 0x040fe40003f85340 */
[C---:B------:R-:W-:Y:S01]  /*2f90*/  @!P5 ISETP.NE.AND.EX P2, PT, R2.reuse, RZ, PT, P2 ;  /* 0x000000ff0200d20c */ /* 0x040fe20003f45320 */
[----:B---3--:R-:W-:Y:S01]  /*2fa0*/  @P0 IMAD.WIDE.U32 R202, R203, 0x10, R200 ;  /* 0x00000010cbca0825 */ /* 0x008fe200078e00c8 */
[----:B------:R-:W-:Y:S02]  /*2fb0*/  @!P5 ISETP.NE.AND.EX P3, PT, R2, RZ, PT, P3 ;  /* 0x000000ff0200d20c */ /* 0x000fe40003f65330 */
[----:B------:R-:W-:Y:S02]  /*2fc0*/  IADD3 R241, R183, 0x40, RZ ;  /* 0x00000040b7f17810 */ /* 0x000fe40007ffe0ff */
[----:B0-----:R-:W-:Y:S02]  /*2fd0*/  @!P5 FSEL R142, R45, RZ, P4 ;  /* 0x000000ff2d8ed208 */ /* 0x001fe40002000000 */
[----:B------:R-:W-:-:S02]  /*2fe0*/  @!P5 FSEL R143, R46, RZ, P2 ;  /* 0x000000ff2e8fd208 */ /* 0x000fc40001000000 */
[----:B------:R-:W-:Y:S01]  /*2ff0*/  @!P5 FSEL R200, R47, RZ, P3 ;  /* 0x000000ff2fc8d208 */ /* 0x000fe20001800000 */
[----:B--2---:R-:W-:Y:S06]  /*3000*/  @!P6 BRA `(.L_x_10368) ;  /* 0x00000000000ce947 */ /* 0x004fec0003800000 */
[----:B-----5:R-:W0:Y:S02]  /*3010*/  LDC.64 R64, c[0x0][0x220] ;  /* 0x00008800ff407b82 */ /* 0x020e240000000a00 */
[----:B0-----:R-:W-:-:S06]  /*3020*/  IMAD.WIDE.U32 R64, R241, 0x10, R64 ;  /* 0x00000010f1407825 */ /* 0x001fcc00078e0040 */
[----:B------:R-:W5:Y:S02]  /*3030*/  LDG.E.128 R64, desc[UR4][R64.64] ;  /* 0x0000000440407981 */ /* 0x000f64000c1e1d00 */
.L_x_10368:
[----:B------:R-:W-:Y:S05]  /*3040*/  BSYNC B1 ;  /* 0x0000000000017941 */ /* 0x000fea0003800000 */
.L_x_10367:
        /* <DEDUP_REMOVED lines=8> */
.L_x_10370:
[----:B------:R-:W-:Y:S05]  /*30d0*/  BSYNC B1 ;  /* 0x0000000000017941 */ /* 0x000fea0003800000 */
.L_x_10369:
        /* <DEDUP_REMOVED lines=10> */
.L_x_10372:
[----:B------:R-:W-:Y:S05]  /*3180*/  BSYNC B1 ;  /* 0x0000000000017941 */ /* 0x000fea0003800000 */
.L_x_10371:
        /* <DEDUP_REMOVED lines=8> */
.L_x_10374:
[----:B------:R-:W-:Y:S05]  /*3210*/  BSYNC B1 ;  /* 0x0000000000017941 */ /* 0x000fea0003800000 */
.L_x_10373:
        /* <DEDUP_REMOVED lines=10> */
.L_x_10376:
[----:B------:R-:W-:Y:S05]  /*32c0*/  BSYNC B1 ;  /* 0x0000000000017941 */ /* 0x000fea0003800000 */
.L_x_10375:
        /* <DEDUP_REMOVED lines=8> */
.L_x_10378:
[----:B------:R-:W-:Y:S05]  /*3350*/  BSYNC B1 ;  /* 0x0000000000017941 */ /* 0x000fea0003800000 */
.L_x_10377:
        /* <DEDUP_REMOVED lines=10> */
.L_x_10380:
[----:B------:R-:W-:Y:S05]  /*3400*/  BSYNC B1 ;  /* 0x0000000000017941 */ /* 0x000fea0003800000 */
.L_x_10379:
        /* <DEDUP_REMOVED lines=8> */
.L_x_10382:
[----:B------:R-:W-:Y:S05]  /*3490*/  BSYNC B1 ;  /* 0x0000000000017941 */ /* 0x000fea0003800000 */
.L_x_10381:
        /* <DEDUP_REMOVED lines=10> */
.L_x_10384:
[----:B------:R-:W-:Y:S05]  /*3540*/  BSYNC B1 ;  /* 0x0000000000017941 */ /* 0x000fea0003800000 */
.L_x_10383:
[----:B------:R-:W-:Y:S01]  /*3550*/  SEL R141, R142, R105, P1 ;  /* 0x000000698e8d7207 */ /* 0x000fe20000800000 */
[----:B-1----:R-:W-:Y:S01]  /*3560*/  @P6 IMAD.WIDE.U32 R204, R241, 0x10, R204 ;  /* 0x00000010f1cc6825 */ /* 0x002fe200078e00cc */
        /* <DEDUP_REMOVED lines=8> */
[----:B------:R-:W2:Y:S01]  /*35f0*/  @P0 LDC.64 R234, c[0x0][0x308] ;  /* 0x0000c200ffea0b82 */ /* 0x000ea20000000a00 */
[----:B------:R-:W-:-:S02]  /*3600*/  @!P5 ISETP.NE.AND.EX P3, PT, R2, RZ, PT, P3 ;  /* 0x000000ff0200d20c */ /* 0x000fc40003f65330 */
[----:B------:R3:W-:Y:S01]  /*3610*/  @P6 STG.E.128 desc[UR4][R204.64], R56 ;  /* 0x00000038cc006986 */ /* 0x0007e2000c101d04 */
[----:B------:R-:W-:Y:S02]  /*3620*/  @!P5 ISETP.NE.U32.AND P2, PT, R4, RZ, PT ;  /* 0x000000ff0400d20c */ /* 0x000fe40003f45070 */
[----:B------:R-:W-:Y:S02]  /*3630*/  @!P5 FSEL R241, R40, RZ, P3 ;  /* 0x000000ff28f1d208 */ /* 0x000fe40001800000 */
[----:B------:R-:W4:Y:S01]  /*3640*/  @P0 LDC.64 R200, c[0x0][0x308] ;  /* 0x0000c200ffc80b82 */ /* 0x000f220000000a00 */
[----:B------:R-:W-:Y:S02]  /*3650*/  @!P5 ISETP.NE.U32.AND P3, PT, R4, RZ, PT ;  /* 0x000000ff0400d20c */ /* 0x000fe40003f65070 */
[C---:B------:R-:W-:Y:S02]  /*3660*/  @!P5 ISETP.NE.AND.EX P4, PT, R2.reuse, RZ, PT, P4 ;  /* 0x000000ff0200d20c */ /* 0x040fe40003f85340 */
[----:B------:R-:W-:-:S02]  /*3670*/  @!P5 ISETP.NE.AND.EX P2, PT, R2, RZ, PT, P2 ;  /* 0x000000ff0200d20c */ /* 0x000fc40003f45320 */
[----:B------:R-:W-:Y:S02]  /*3680*/  @!P5 ISETP.NE.AND.EX P3, PT, R2, RZ, PT, P3 ;  /* 0x000000ff0200d20c */ /* 0x000fe40003f65330 */
[----:B------:R-:W-:Y:S02]  /*3690*/  @!P5 FSEL R220, R41, RZ, P4 ;  /* 0x000000ff29dcd208 */ /* 0x000fe40002000000 */
[----:B------:R-:W-:Y:S02]  /*36a0*/  @!P5 ISETP.NE.U32.AND P4, PT, R4, RZ, PT ;  /* 0x000000ff0400d20c */ /* 0x000fe40003f85070 */
[----:B-1----:R-:W-:Y:S02]  /*36b0*/  IADD3 R203, R5, 0x60, RZ ;  /* 0x0000006005cb7810 */ /* 0x002fe40007ffe0ff */
[----:B------:R-:W-:Y:S02]  /*36c0*/  @!P5 FSEL R143, R42, RZ, P2 ;  /* 0x000000ff2a8fd208 */ /* 0x000fe40001000000 */
[----:B------:R-:W-:-:S02]  /*36d0*/  @!P5 FSEL R218, R43, RZ, P3 ;  /* 0x000000ff2bdad208 */ /* 0x000fc40001800000 */
[----:B------:R-:W-:Y:S01]  /*36e0*/  IADD3 R141, R183, 0x60, RZ ;  /* 0x00000060b78d7810 */ /* 0x000fe20007ffe0ff */
[----:B---3--:R-:W-:Y:S06]  /*36f0*/  @!P6 BRA `(.L_x_10386) ;  /* 0x00000000000ce947 */ /* 0x008fec0003800000 */
[----:B-----5:R-:W1:Y:S02]  /*3700*/  LDC.64 R64, c[0x0][0x220] ;  /* 0x00008800ff407b82 */ /* 0x020e640000000a00 */
[----:B-1----:R-:W-:-:S06]  /*3710*/  IMAD.WIDE.U32 R64, R141, 0x10, R64 ;  /* 0x000000108d407825 */ /* 0x002fcc00078e0040 */
[----:B------:R-:W5:Y:S02]  /*3720*/  LDG.E.128 R64, desc[UR4][R64.64] ;  /* 0x0000000440407981 */ /* 0x000f64000c1e1d00 */
.L_x_10386:
[----:B------:R-:W-:Y:S05]  /*3730*/  BSYNC B1 ;  /* 0x0000000000017941 */ /* 0x000fea0003800000 */
.L_x_10385:
        /* <DEDUP_REMOVED lines=8> */
.L_x_10388:
[----:B------:R-:W-:Y:S05]  /*37c0*/  BSYNC B1 ;  /* 0x0000000000017941 */ /* 0x000fea0003800000 */
.L_x_10387:
        /* <DEDUP_REMOVED lines=10> */
.L_x_10390:
[----:B------:R-:W-:Y:S05]  /*3870*/  BSYNC B1 ;  /* 0x0000000000017941 */ /* 0x000fea0003800000 */
.L_x_10389:
        /* <DEDUP_REMOVED lines=8> */
.L_x_10392:
[----:B------:R-:W-:Y:S05]  /*3900*/  BSYNC B1 ;  /* 0x0000000000017941 */ /* 0x000fea0003800000 */
.L_x_10391:
        /* <DEDUP_REMOVED lines=10> */
.L_x_10394:
[----:B------:R-:W-:Y:S05]  /*39b0*/  BSYNC B1 ;  /* 0x0000000000017941 */ /* 0x000fea0003800000 */
.L_x_10393:
        /* <DEDUP_REMOVED lines=8> */
.L_x_10396:
[----:B------:R-:W-:Y:S05]  /*3a40*/  BSYNC B1 ;  /* 0x0000000000017941 */ /* 0x000fea0003800000 */
.L_x_10395:
        /* <DEDUP_REMOVED lines=10> */
.L_x_10398:
[----:B------:R-:W-:Y:S05]  /*3af0*/  BSYNC B1 ;  /* 0x0000000000017941 */ /* 0x000fea0003800000 */
.L_x_10397:
        /* <DEDUP_REMOVED lines=8> */
.L_x_10400:
[----:B------:R-:W-:Y:S05]  /*3b80*/  BSYNC B1 ;  /* 0x0000000000017941 */ /* 0x000fea0003800000 */
.L_x_10399:
        /* <DEDUP_REMOVED lines=10> */
.L_x_10402:
[----:B------:R-:W-:Y:S05]  /*3c30*/  BSYNC B1 ;  /* 0x0000000000017941 */ /* 0x000fea0003800000 */
.L_x_10401:
[----:B0-----:R-:W-:Y:S01]  /*3c40*/  @P6 IMAD.WIDE.U32 R206, R141, 0x10, R206 ;  /* 0x000000108dce6825 */ /* 0x001fe200078e00ce */
[----:B------:R-:W-:Y:S01]  /*3c50*/  SEL R142, R143, R106, P1 ;  /* 0x0000006a8f8e7207 */ /* 0x000fe20000800000 */
[----:B------:R-:W-:Y:S01]  /*3c60*/  BSSY B1, `(.L_x_10403) ;  /* 0x0000017000017945 */ /* 0x000fe20003800000 */
[----:B------:R-:W-:Y:S01]  /*3c70*/  SEL R140, R241, R104, P1 ;  /* 0x00000068f18c7207 */ /* 0x000fe20000800000 */
[----:B--2---:R-:W-:Y:S01]  /*3c80*/  @P0 IMAD.WIDE.U32 R234, R203, 0x10, R234 ;  /* 0x00000010cbea0825 */ /* 0x004fe200078e00ea */
[----:B------:R-:W-:Y:S01]  /*3c90*/  SEL R141, R220, R105, P1 ;  /* 0x00000069dc8d7207 */ /* 0x000fe20000800000 */
[----:B------:R-:W0:Y:S01]  /*3ca0*/  @P6 LDC.64 R202, c[0x0][0x2f8] ;  /* 0x0000be00ffca6b82 */ /* 0x000e220000000a00 */
[----:B------:R-:W-:Y:S02]  /*3cb0*/  SEL R143, R218, R107, P1 ;  /* 0x0000006bda8f7207 */ /* 0x000fe40000800000 */
[----:B------:R-:W-:Y:S02]  /*3cc0*/  @!P5 ISETP.NE.AND.EX P3, PT, R2, RZ, PT, P4 ;  /* 0x000000ff0200d20c */ /* 0x000fe40003f65340 */
[----:B------:R-:W-:Y:S01]  /*3cd0*/  @P0 IADD3 R205, R5, 0x80, RZ ;  /* 0x0000008005cd0810 */ /* 0x000fe20007ffe0ff */
[----:B------:R1:W-:Y:S01]  /*3ce0*/  @P0 STG.E.128 desc[UR4][R234.64], R140 ;  /* 0x0000008cea000986 */ /* 0x0003e2000c101d04 */
[----:B------:R-:W-:-:S02]  /*3cf0*/  @!P5 FSEL R204, R37, RZ, P3 ;  /* 0x000000ff25ccd208 */ /* 0x000fc40001800000 */
[C---:B------:R-:W-:Y:S01]  /*3d00*/  @!P5 ISETP.NE.U32.AND P4, PT, R4.reuse, RZ, PT ;  /* 0x000000ff0400d20c */ /* 0x040fe20003f85070 */
[----:B------:R1:W-:Y:S01]  /*3d10*/  @P6 STG.E.128 desc[UR4][R206.64], R56 ;  /* 0x00000038ce006986 */ /* 0x0003e2000c101d04 */
[C---:B------:R-:W-:Y:S01]  /*3d20*/  @!P5 ISETP.NE.U32.AND P2, PT, R4.reuse, RZ, PT ;  /* 0x000000ff0400d20c */ /* 0x040fe20003f45070 */
[----:B----4-:R-:W-:Y:S01]  /*3d30*/  @P0 IMAD.WIDE.U32 R200, R205, 0x10, R200 ;  /* 0x00000010cdc80825 */ /* 0x010fe200078e00c8 */
[----:B------:R-:W-:Y:S02]  /*3d40*/  @!P5 ISETP.NE.U32.AND P3, PT, R4, RZ, PT ;  /* 0x000000ff0400d20c */ /* 0x000fe40003f65070 */
[C---:B------:R-:W-:Y:S02]  /*3d50*/  @!P5 ISETP.NE.AND.EX P4, PT, R2.reuse, RZ, PT, P4 ;  /* 0x000000ff0200d20c */ /* 0x040fe40003f85340 */
[C---:B------:R-:W-:Y:S02]  /*3d60*/  @!P5 ISETP.NE.AND.EX P2, PT, R2.reuse, RZ, PT, P2 ;  /* 0x000000ff0200d20c */ /* 0x040fe40003f45320 */
[----:B------:R-:W-:-:S02]  /*3d70*/  @!P5 ISETP.NE.AND.EX P3, PT, R2, RZ, PT, P3 ;  /* 0x000000ff0200d20c */ /* 0x000fc40003f65330 */
[----:B------:R-:W-:Y:S01]  /*3d80*/  IADD3 R205, R183, 0x80, RZ ;  /* 0x00000080b7cd7810 */ /* 0x000fe20007ffe0ff */
[----:B------:R-:W-:Y:S10]  /*3d90*/  @!P6 BRA `(.L_x_10404) ;  /* 0x00000000000ce947 */ /* 0x000ff40003800000 */
[----:B-----5:R-:W2:Y:S02]  /*3da0*/  LDC.64 R64, c[0x0][0x220] ;  /* 0x00008800ff407b82 */ /* 0x020ea40000000a00 */
[----:B--2---:R-:W-:-:S06]  /*3db0*/  IMAD.WIDE.U32 R64, R205, 0x10, R64 ;  /* 0x00000010cd407825 */ /* 0x004fcc00078e0040 */
[----:B------:R-:W5:Y:S02]  /*3dc0*/  LDG.E.128 R64, desc[UR4][R64.64] ;  /* 0x0000000440407981 */ /* 0x000f64000c1e1d00 */
.L_x_10404:
[----:B------:R-:W-:Y:S05]  /*3dd0*/  BSYNC B1 ;  /* 0x0000000000017941 */ /* 0x000fea0003800000 */
.L_x_10403:
[----:B------:R-:W-:Y:S01]  /*3de0*/  BSSY B1, `(.L_x_10405) ;  /* 0x000000c000017945 */ /* 0x000fe20003800000 */
[----:B0-----:R-:W-:Y:S01]  /*3df0*/  @P6 IMAD.WIDE.U32 R202, R205, 0x10, R202 ;  /* 0x00000010cdca6825 */ /* 0x001fe200078e00ca */
[----:B------:R-:W-:Y:S02]  /*3e00*/  @!P5 FSEL R205, R38, RZ, P2 ;  /* 0x000000ff26cdd208 */ /* 0x000fe40001000000 */
[----:B-1----:R-:W-:Y:S02]  /*3e10*/  @!P5 FSEL R206, R39, RZ, P3 ;  /* 0x000000ff27ced208 */ /* 0x002fe40001800000 */
        /* <DEDUP_REMOVED lines=8> */
.L_x_10406:
[----:B------:R-:W-:Y:S05]  /*3ea0*/  BSYNC B1 ;  /* 0x0000000000017941 */ /* 0x000fea0003800000 */
.L_x_10405:
        /* <DEDUP_REMOVED lines=10> */
.L_x_10408:
[----:B------:R-:W-:Y:S05]  /*3f50*/  BSYNC B1 ;  /* 0x0000000000017941 */ /* 0x000fea0003800000 */
.L_x_10407:
        /* <DEDUP_REMOVED lines=8> */
.L_x_10410:
[----:B------:R-:W-:Y:S05]  /*3fe0*/  BSYNC B1 ;  /* 0x0000000000017941 */ /* 0x000fea0003800000 */
.L_x_10409:
        /* <DEDUP_REMOVED lines=10> */
.L_x_10412:
[----:B------:R-:W-:Y:S05]  /*4090*/  BSYNC B1 ;  /* 0x0000000000017941 */ /* 0x000fea0003800000 */
.L_x_10411:
        /* <DEDUP_REMOVED lines=8> */
.L_x_10414:
[----:B------:R-:W-:Y:S05]  /*4120*/  BSYNC B1 ;  /* 0x0000000000017941 */ /* 0x000fea0003800000 */
.L_x_10413:
        /* <DEDUP_REMOVED lines=10> */
.L_x_10416:
[----:B------:R-:W-:Y:S05]  /*41d0*/  BSYNC B1 ;  /* 0x0000000000017941 */ /* 0x000fea0003800000 */
.L_x_10415:
        /* <DEDUP_REMOVED lines=8> */
.L_x_10418:
[----:B------:R-:W-:Y:S05]  /*4260*/  BSYNC B1 ;  /* 0x0000000000017941 */ /* 0x000fea0003800000 */
.L_x_10417:
        /* <DEDUP_REMOVED lines=10> */
.L_x_10420:
[----:B------:R-:W-:Y:S05]  /*4310*/  BSYNC B1 ;  /* 0x0000000000017941 */ /* 0x000fea0003800000 */
.L_x_10419:
[----:B------:R-:W-:Y:S01]  /*4320*/  SEL R140, R141, R104, P1 ;  /* 0x000000688d8c7207 */ /* 0x000fe20000800000 */
[----:B------:R-:W-:Y:S01]  /*4330*/  BSSY B1, `(.L_x_10421) ;  /* 0x0000010000017945 */ /* 0x000fe20003800000 */
[----:B------:R-:W-:Y:S02]  /*4340*/  SEL R141, R204, R105, P1 ;  /* 0x00000069cc8d7207 */ /* 0x000fe40000800000 */
[----:B------:R-:W-:Y:S02]  /*4350*/  SEL R142, R205, R106, P1 ;  /* 0x0000006acd8e7207 */ /* 0x000fe40000800000 */
[----:B------:R-:W-:Y:S02]  /*4360*/  SEL R143, R206, R107, P1 ;  /* 0x0000006bce8f7207 */ /* 0x000fe40000800000 */
[C---:B------:R-:W-:Y:S02]  /*4370*/  @!P5 ISETP.NE.U32.AND P3, PT, R4.reuse, RZ, PT ;  /* 0x000000ff0400d20c */ /* 0x040fe40003f65070 */
[----:B------:R-:W-:Y:S01]  /*4380*/  @!P5 ISETP.NE.U32.AND P4, PT, R4, RZ, PT ;  /* 0x000000ff0400d20c */ /* 0x000fe20003f85070 */
[----:B------:R0:W-:Y:S01]  /*4390*/  @P0 STG.E.128 desc[UR4][R200.64], R140 ;  /* 0x0000008cc8000986 */ /* 0x0001e2000c101d04 */
[----:B------:R-:W-:-:S02]  /*43a0*/  @!P5 ISETP.NE.AND.EX P3, PT, R2, RZ, PT, P3 ;  /* 0x000000ff0200d20c */ /* 0x000fc40003f65330 */
[----:B------:R-:W-:Y:S01]  /*43b0*/  @!P5 ISETP.NE.U32.AND P2, PT, R4, RZ, PT ;  /* 0x000000ff0400d20c */ /* 0x000fe20003f45070 */
[----:B------:R0:W-:Y:S01]  /*43c0*/  @P6 STG.E.128 desc[UR4][R202.64], R56 ;  /* 0x00000038ca006986 */ /* 0x0001e2000c101d04 */
[----:B------:R-:W-:Y:S02]  /*43d0*/  @!P5 FSEL R205, R32, RZ, P3 ;  /* 0x000000ff20cdd208 */ /* 0x000fe40001800000 */
[----:B------:R-:W-:Y:S01]  /*43e0*/  IADD3 R183, R183, 0xa0, RZ ;  /* 0x000000a0b7b77810 */ /* 0x000fe20007ffe0ff */
[----:B------:R-:W-:Y:S08]  /*43f0*/  @!P6 BRA `(.L_x_10422) ;  /* 0x00000000000ce947 */ /* 0x000ff00003800000 */
[----:B-----5:R-:W1:Y:S02]  /*4400*/  LDC.64 R64, c[0x0][0x220] ;  /* 0x00008800ff407b82 */ /* 0x020e640000000a00 */
[----:B-1----:R-:W-:-:S06]  /*4410*/  IMAD.WIDE.U32 R64, R183, 0x10, R64 ;  /* 0x00000010b7407825 */ /* 0x002fcc00078e0040 */
[----:B------:R-:W5:Y:S02]  /*4420*/  LDG.E.128 R64, desc[UR4][R64.64] ;  /* 0x0000000440407981 */ /* 0x000f64000c1e1d00 */
.L_x_10422:
[----:B------:R-:W-:Y:S05]  /*4430*/  BSYNC B1 ;  /* 0x0000000000017941 */ /* 0x000fea0003800000 */
.L_x_10421:
[----:B------:R-:W-:Y:S04]  /*4440*/  BSSY B1, `(.L_x_10423) ;  /* 0x0000008000017945 */ /* 0x000fe80003800000 */
[----:B------:R-:W-:Y:S05]  /*4450*/  @!P5 BRA `(.L_x_10424) ;  /* 0x000000000018d947 */ /* 0x000fea0003800000 */
[----:B------:R-:W-:Y:S01]  /*4460*/  ISETP.NE.U32.AND P3, PT, R4, RZ, PT ;  /* 0x000000ff0400720c */ /* 0x000fe20003f65070 */
[----:B0-----:R-:W-:-:S03]  /*4470*/  FFMA.FTZ R141, R179, R224, R239 ;  /* 0x000000e0b38d7223 */ /* 0x001fc600000100ef */
[----:B------:R-:W-:Y:S01]  /*4480*/  ISETP.NE.AND.EX P3, PT, R2, RZ, PT, P3 ;  /* 0x000000ff0200720c */ /* 0x000fe20003f65330 */
[----:B------:R-:W-:-:S04]  /*4490*/  FADD.FTZ R141, R180, -R141 ;  /* 0x8000008db48d7221 */ /* 0x000fc80000010000 */
[----:B------:R-:W-:-:S08]  /*44a0*/  FMUL.FTZ R205, R6, R141 ;  /* 0x0000008d06cd7220 */ /* 0x000fd00000410000 */
[----:B------:R-:W-:-:S07]  /*44b0*/  @P3 FADD.FTZ R205, R32, R205 ;  /* 0x000000cd20cd3221 */ /* 0x000fce0000010000 */
.L_x_10424:
[----:B------:R-:W-:Y:S05]  /*44c0*/  BSYNC B1 ;  /* 0x0000000000017941 */ /* 0x000fea0003800000 */
.L_x_10423:
[----:B------:R-:W-:Y:S04]  /*44d0*/  BSSY B1, `(.L_x_10425) ;  /* 0x000000a000017945 */ /* 0x000fe80003800000 */
[----:B------:R-:W-:Y:S05]  /*44e0*/  @!P6 BRA `(.L_x_10426) ;  /* 0x000000000020e947 */ /* 0x000fea0003800000 */
[----:B0-----:R-:W-:Y:S01]  /*44f0*/  FMUL.FTZ R56, R205, UR11 ;  /* 0x0000000bcd387c20 */ /* 0x001fe20008410000 */
[----:B------:R-:W-:-:S03]  /*4500*/  LOP3.LUT P3, RZ, R0, 0xff, RZ, 0xc0, !PT ;  /* 0x000000ff00ff7812 */ /* 0x000fc6000786c0ff */
[----:B------:R-:W-:Y:S01]  /*4510*/  FMUL.FTZ R142, R56, UR10 ;  /* 0x0000000a388e7c20 */ /* 0x000fe20008410000 */
[----:B------:R-:W-:-:S03]  /*4520*/  MOV R56, RZ ;  /* 0x000000ff00387202 */ /* 0x000fc60000000f00 */
[----:B-----5:R-:W-:-:S05]  /*4530*/  FMUL.FTZ R140, R64, R142 ;  /* 0x0000008e408c7220 */ /* 0x020fca0000410000 */
[----:B------:R-:W-:Y:S01]  /*4540*/  FSEL R141, R140, RZ, P3 ;  /* 0x000000ff8c8d7208 */ /* 0x000fe20001800000 */
[----:B------:R-:W-:-:S04]  /*4550*/  @P3 FMUL.FTZ R56, R23, R142 ;  /* 0x0000008e17383220 */ /* 0x000fc80000410000 */
[----:B------:R-:W-:-:S07]  /*4560*/  FADD.FTZ R92, R92, R141 ;  /* 0x0000008d5c5c7221 */ /* 0x000fce0000010000 */
.L_x_10426:
[----:B------:R-:W-:Y:S05]  /*4570*/  BSYNC B1 ;  /* 0x0000000000017941 */ /* 0x000fea0003800000 */
.L_x_10425:
[----:B------:R-:W-:Y:S01]  /*4580*/  @!P5 ISETP.NE.U32.AND P3, PT, R4, RZ, PT ;  /* 0x000000ff0400d20c */ /* 0x000fe20003f65070 */
[----:B------:R-:W-:Y:S01]  /*4590*/  BSSY B1, `(.L_x_10427) ;  /* 0x000000d000017945 */ /* 0x000fe20003800000 */
[C---:B------:R-:W-:Y:S02]  /*45a0*/  @!P5 ISETP.NE.AND.EX P4, PT, R2.reuse, RZ, PT, P4 ;  /* 0x000000ff0200d20c */ /* 0x040fe40003f85340 */
[C---:B------:R-:W-:Y:S02]  /*45b0*/  @!P5 ISETP.NE.AND.EX P3, PT, R2.reuse, RZ, PT, P3 ;  /* 0x000000ff0200d20c */ /* 0x040fe40003f65330 */
[----:B------:R-:W-:Y:S02]  /*45c0*/  @!P5 ISETP.NE.AND.EX P2, PT, R2, RZ, PT, P2 ;  /* 0x000000ff0200d20c */ /* 0x000fe40003f45320 */
[----:B------:R-:W-:Y:S02]  /*45d0*/  SEL R104, R205, R104, P1 ;  /* 0x00000068cd687207 */ /* 0x000fe40000800000 */
        /* <DEDUP_REMOVED lines=8> */
.L_x_10428:
[----:B------:R-:W-:Y:S05]  /*4660*/  BSYNC B1 ;  /* 0x0000000000017941 */ /* 0x000fea0003800000 */
.L_x_10427:
        /* <DEDUP_REMOVED lines=10> */
.L_x_10430:
[----:B------:R-:W-:Y:S05]  /*4710*/  BSYNC B1 ;  /* 0x0000000000017941 */ /* 0x000fea0003800000 */
.L_x_10429:
[----:B------:R-:W-:Y:S01]  /*4720*/  BSSY B1, `(.L_x_10431) ;  /* 0x000000b000017945 */ /* 0x000fe20003800000 */
[----:B------:R-:W-:Y:S02]  /*4730*/  SEL R105, R140, R105, P1 ;  /* 0x000000698c697207 */ /* 0x000fe40000800000 */
[----:B------:R-:W-:Y:S02]  /*4740*/  @!P5 FSEL R142, R35, RZ, P2 ;  /* 0x000000ff238ed208 */ /* 0x000fe40001000000 */
        /* <DEDUP_REMOVED lines=8> */
.L_x_10432:
[----:B------:R-:W-:Y:S05]  /*47d0*/  BSYNC B1 ;  /* 0x0000000000017941 */ /* 0x000fea0003800000 */
.L_x_10431:
        /* <DEDUP_REMOVED lines=10> */
.L_x_10434:
[----:B------:R-:W-:Y:S05]  /*4880*/  BSYNC B1 ;  /* 0x0000000000017941 */ /* 0x000fea0003800000 */
.L_x_10433:
        /* <DEDUP_REMOVED lines=8> */
.L_x_10436:
[----:B------:R-:W-:Y:S05]  /*4910*/  BSYNC B1 ;  /* 0x0000000000017941 */ /* 0x000fea0003800000 */
.L_x_10435:
[----:B------:R-:W-:Y:S01]  /*4920*/  BSSY B1, `(.L_x_10437) ;  /* 0x000000c000017945 */ /* 0x000fe20003800000 */
[----:B------:R-:W-:Y:S02]  /*4930*/  SEL R106, R141, R106, P1 ;  /* 0x0000006a8d6a7207 */ /* 0x000fe40000800000 */
[----:B------:R-:W-:Y:S01]  /*4940*/  SEL R107, R142, R107, P1 ;  /* 0x0000006b8e6b7207 */ /* 0x000fe20000800000 */
[----:B------:R-:W-:Y:S06]  /*4950*/  @!P6 BRA `(.L_x_10438) ;  /* 0x000000000020e947 */ /* 0x000fec0003800000 */
        /* <DEDUP_REMOVED lines=8> */
.L_x_10438:
[----:B------:R-:W-:Y:S05]  /*49e0*/  BSYNC B1 ;  /* 0x0000000000017941 */ /* 0x000fea0003800000 */
.L_x_10437:
[----:B------:R-:W0:Y:S01]  /*49f0*/  @P0 LDC.64 R200, c[0x0][0x308] ;  /* 0x0000c200ffc80b82 */ /* 0x000e220000000a00 */
[----:B------:R-:W-:-:S07]  /*4a00*/  @P0 IADD3 R5, R5, 0xa0, RZ ;  /* 0x000000a005050810 */ /* 0x000fce0007ffe0ff */
        /* <DEDUP_REMOVED lines=9> */
.L_x_10328:
[----:B------:R-:W-:Y:S05]  /*4aa0*/  BSYNC B0 ;  /* 0x0000000000007941 */ /* 0x000fea0003800000 */
.L_x_10326:
[----:B------:R-:W0:Y:S01]  /*4ab0*/  S2R R48, SR_TID.X ;  /* 0x0000000000307919 */ /* 0x000e220000002100 */
[----:B------:R-:W-:Y:S01]  /*4ac0*/  MOV R2, 0x400 ;  /* 0x0000040000027802 */ /* 0x000fe20000000f00 */
[----:B------:R-:W-:Y:S05]  /*4ad0*/  WARPSYNC.ALL ;  /* 0x0000000000007948 */ /* 0x000fea0003800000 */
[----:B------:R-:W1:Y:S01]  /*4ae0*/  S2R R3, SR_CgaCtaId ;  /* 0x0000000000037919 */ /* 0x000e620000008800 */
[----:B------:R-:W-:Y:S01]  /*4af0*/  ULDC UR6, c[0x0][0x218] ;  /* 0x0000860000067ab9 */ /* 0x000fe20000000800 */
[----:B------:R-:W-:Y:S01]  /*4b00*/  ULDC.64 UR12, c[0x0][0x2d0] ;  /* 0x0000b400000c7ab9 */ /* 0x000fe20000000a00 */
[----:B------:R-:W2:Y:S01]  /*4b10*/  S2R R15, SR_CTAID.X ;  /* 0x00000000000f7919 */ /* 0x000ea20000002500 */
[----:B0-----:R-:W-:-:S02]  /*4b20*/  SHF.R.U32.HI R0, RZ, 0x5, R48 ;  /* 0x00000005ff007819 */ /* 0x001fc40000011630 */
[----:B------:R-:W-:-:S05]  /*4b30*/  LOP3.LUT R5, R48, 0x1f, RZ, 0xc0, !PT ;  /* 0x0000001f30057812 */ /* 0x000fca00078ec0ff */
[----:B------:R-:W-:Y:S01]  /*4b40*/  IMAD R0, R0, 0xc0, R5 ;  /* 0x000000c000007824 */ /* 0x000fe200078e0205 */
[----:B-1----:R-:W-:Y:S01]  /*4b50*/  LEA R3, R3, R2, 0x18 ;  /* 0x0000000203037211 */ /* 0x002fe200078ec0ff */
[----:B--2---:R-:W-:-:S03]  /*4b60*/  IMAD R15, R15, UR6, RZ ;  /* 0x000000060f0f7c24 */ /* 0x004fc6000f8e02ff */
[-C--:B------:R-:W-:Y:S01]  /*4b70*/  LEA R0, R0, R3.reuse, 0x4 ;  /* 0x0000000300007211 */ /* 0x080fe200078e20ff */
[----:B------:R-:W-:Y:S01]  /*4b80*/  ULDC.64 UR6, c[0x0][0x2d8] ;  /* 0x0000b60000067ab9 */ /* 0x000fe20000000a00 */
[----:B------:R-:W-:Y:S02]  /*4b90*/  LEA R8, R48, R3, 0x2 ;  /* 0x0000000330087211 */ /* 0x000fe400078e10ff */
[----:B------:R-:W-:Y:S01]  /*4ba0*/  IADD3 R48, P0, R15, R48, RZ ;  /* 0x000000300f307210 */ /* 0x000fe20007f1e0ff */
        /* <DEDUP_REMOVED lines=196> */
.L_x_10332:
[----:B------:R-:W-:Y:S01]  /*57f0*/  HFMA2.MMA R230, -RZ, RZ, 0, 5.9604644775390625e-08 ;  /* 0x00000001ffe67435 */ /* 0x000fe200000001ff */
[----:B------:R-:W-:Y:S01]  /*5800*/  BSSY B1, `(.L_x_10440) ;  /* 0x0000007000017945 */ /* 0x000fe20003800000 */
[----:B------:R-:W-:Y:S02]  /*5810*/  MOV R206, R183 ;  /* 0x000000b700ce7202 */ /* 0x000fe40000000f00 */
[----:B-1----:R-:W-:Y:S02]  /*5820*/  MOV R239, 0x1f ;  /* 0x0000001f00ef7802 */ /* 0x002fe40000000f00 */
[----:B------:R-:W-:-:S07]  /*5830*/  MOV R205, 0xffffffff ;  /* 0xffffffff00cd7802 */ /* 0x000fce0000000f00 */
[----:B-----5:R-:W-:Y:S05]  /*5840*/  WARPSYNC.COLLECTIVE R205, `(.L_x_10441) ;  /* 0x00000000cd087348 */ /* 0x020fea0003c00000 */
[----:B------:R0:W1:Y:S02]  /*5850*/  SHFL.BFLY P0, R207, R206, R230, R239 ;  /* 0x0c0000e6cecf7389 */ /* 0x00006400000000ef */
[----:B01---5:R-:W-:Y:S01]  /*5860*/  ENDCOLLECTIVE ;  /* 0x000000000000791b */ /* 0x023fe20003800000 */
.L_x_10441:
[----:B------:R-:W-:Y:S05]  /*5870*/  BSYNC B1 ;  /* 0x0000000000017941 */ /* 0x000fea0003800000 */
.L_x_10440:
        /* <DEDUP_REMOVED lines=8> */
.L_x_10442:
[----:B------:R-:W-:Y:S01]  /*5900*/  FADD.FTZ R140, R140, R183 ;  /* 0x000000b78c8c7221 */ /* 0x000fe20000010000 */
[----:B------:R-:W-:-:S04]  /*5910*/  HFMA2.MMA R230, -RZ, RZ, 0, 1.1920928955078125e-07 ;  /* 0x00000002ffe67435 */ /* 0x000fc800000001ff */
[----:B------:R-:W-:Y:S02]  /*5920*/  MOV R206, R140 ;  /* 0x0000008c00ce7202 */ /* 0x000fe40000000f00 */
[----:B------:R-:W-:-:S07]  /*5930*/  MOV R141, R207 ;  /* 0x000000cf008d7202 */ /* 0x000fce0000000f00 */
[----:B------:R-:W-:Y:S05]  /*5940*/  WARPSYNC.COLLECTIVE R205, `(.L_x_10443) ;  /* 0x00000000cd087348 */ /* 0x000fea0003c00000 */
[----:B------:R0:W1:Y:S02]  /*5950*/  SHFL.BFLY P0, R207, R206, R230, R239 ;  /* 0x0c0000e6cecf7389 */ /* 0x00006400000000ef */
[----:B01----:R-:W-:Y:S01]  /*5960*/  ENDCOLLECTIVE ;  /* 0x000000000000791b */ /* 0x003fe20003800000 */
.L_x_10443:
[----:B------:R-:W-:-:S05]  /*5970*/  FADD.FTZ R141, R141, R228 ;  /* 0x000000e48d8d7221 */ /* 0x000fca0000010000 */
[----:B------:R-:W-:Y:S02]  /*5980*/  MOV R206, R141 ;  /* 0x0000008d00ce7202 */ /* 0x000fe40000000f00 */
[----:B------:R-:W-:-:S07]  /*5990*/  MOV R143, R207 ;  /* 0x000000cf008f7202 */ /* 0x000fce0000000f00 */
[----:B------:R-:W-:Y:S05]  /*59a0*/  WARPSYNC.COLLECTIVE R205, `(.L_x_10444) ;  /* 0x00000000cd087348 */ /* 0x000fea0003c00000 */
[----:B------:R0:W1:Y:S02]  /*59b0*/  SHFL.BFLY P0, R207, R206, R230, R239 ;  /* 0x0c0000e6cecf7389 */ /* 0x00006400000000ef */
[----:B01----:R-:W-:Y:S01]  /*59c0*/  ENDCOLLECTIVE ;  /* 0x000000000000791b */ /* 0x003fe20003800000 */
.L_x_10444:
[----:B------:R-:W-:Y:S01]  /*59d0*/  FADD.FTZ R143, R140, R143 ;  /* 0x0000008f8c8f7221 */ /* 0x000fe20000010000 */
[----:B------:R-:W-:-:S04]  /*59e0*/  HFMA2.MMA R230, -RZ, RZ, 0, 2.384185791015625e-07 ;  /* 0x00000004ffe67435 */ /* 0x000fc800000001ff */
[----:B------:R-:W-:Y:S02]  /*59f0*/  MOV R206, R143 ;  /* 0x0000008f00ce7202 */ /* 0x000fe40000000f00 */
[----:B------:R-:W-:-:S07]  /*5a00*/  MOV R142, R207 ;  /* 0x000000cf008e7202 */ /* 0x000fce0000000f00 */
[----:B------:R-:W-:Y:S05]  /*5a10*/  WARPSYNC.COLLECTIVE R205, `(.L_x_10445) ;  /* 0x00000000cd087348 */ /* 0x000fea0003c00000 */
[----:B------:R0:W1:Y:S02]  /*5a20*/  SHFL.BFLY P0, R207, R206, R230, R239 ;  /* 0x0c0000e6cecf7389 */ /* 0x00006400000000ef */
[----:B01----:R-:W-:Y:S01]  /*5a30*/  ENDCOLLECTIVE ;  /* 0x000000000000791b */ /* 0x003fe20003800000 */
.L_x_10445:
[----:B------:R-:W-:-:S05]  /*5a40*/  FADD.FTZ R142, R141, R142 ;  /* 0x0000008e8d8e7221 */ /* 0x000fca0000010000 */
[----:B------:R-:W-:Y:S02]  /*5a50*/  MOV R206, R142 ;  /* 0x0000008e00ce7202 */ /* 0x000fe40000000f00 */
[----:B------:R-:W-:-:S07]  /*5a60*/  MOV R200, R207 ;  /* 0x000000cf00c87202 */ /* 0x000fce0000000f00 */
[----:B------:R-:W-:Y:S05]  /*5a70*/  WARPSYNC.COLLECTIVE R205, `(.L_x_10446) ;  /* 0x00000000cd087348 */ /* 0x000fea0003c00000 */
[----:B------:R0:W1:Y:S02]  /*5a80*/  SHFL.BFLY P0, R207, R206, R230, R239 ;  /* 0x0c0000e6cecf7389 */ /* 0x00006400000000ef */
[----:B01----:R-:W-:Y:S01]  /*5a90*/  ENDCOLLECTIVE ;  /* 0x000000000000791b */ /* 0x003fe20003800000 */
.L_x_10446:
[----:B------:R-:W-:Y:S01]  /*5aa0*/  FADD.FTZ R200, R143, R200 ;  /* 0x000000c88fc87221 */ /* 0x000fe20000010000 */
[----:B------:R-:W-:-:S04]  /*5ab0*/  HFMA2.MMA R230, -RZ, RZ, 0, 4.76837158203125e-07 ;  /* 0x00000008ffe67435 */ /* 0x000fc800000001ff */
[----:B------:R-:W-:Y:S02]  /*5ac0*/  MOV R206, R200 ;  /* 0x000000c800ce7202 */ /* 0x000fe40000000f00 */
[----:B------:R-:W-:-:S07]  /*5ad0*/  MOV R201, R207 ;  /* 0x000000cf00c97202 */ /* 0x000fce0000000f00 */
[----:B------:R-:W-:Y:S05]  /*5ae0*/  WARPSYNC.COLLECTIVE R205, `(.L_x_10447) ;  /* 0x00000000cd087348 */ /* 0x000fea0003c00000 */
[----:B------:R0:W1:Y:S02]  /*5af0*/  SHFL.BFLY P0, R207, R206, R230, R239 ;  /* 0x0c0000e6cecf7389 */ /* 0x00006400000000ef */
[----:B01----:R-:W-:Y:S01]  /*5b00*/  ENDCOLLECTIVE ;  /* 0x000000000000791b */ /* 0x003fe20003800000 */
.L_x_10447:
[----:B------:R-:W-:-:S05]  /*5b10*/  FADD.FTZ R201, R142, R201 ;  /* 0x000000c98ec97221 */ /* 0x000fca0000010000 */
[----:B------:R-:W-:Y:S02]  /*5b20*/  MOV R206, R201 ;  /* 0x000000c900ce7202 */ /* 0x000fe40000000f00 */
[----:B------:R-:W-:-:S07]  /*5b30*/  MOV R183, R207 ;  /* 0x000000cf00b77202 */ /* 0x000fce0000000f00 */
[----:B------:R-:W-:Y:S05]  /*5b40*/  WARPSYNC.COLLECTIVE R205, `(.L_x_10448) ;  /* 0x00000000cd087348 */ /* 0x000fea0003c00000 */
[----:B------:R0:W1:Y:S02]  /*5b50*/  SHFL.BFLY P0, R207, R206, R230, R239 ;  /* 0x0c0000e6cecf7389 */ /* 0x00006400000000ef */
[----:B01----:R-:W-:Y:S01]  /*5b60*/  ENDCOLLECTIVE ;  /* 0x000000000000791b */ /* 0x003fe20003800000 */
.L_x_10448:
[----:B------:R-:W-:Y:S01]  /*5b70*/  FADD.FTZ R203, R200, R183 ;  /* 0x000000b7c8cb7221 */ /* 0x000fe20000010000 */
[----:B------:R-:W-:-:S04]  /*5b80*/  HFMA2.MMA R230, -RZ, RZ, 0, 9.5367431640625e-07 ;  /* 0x00000010ffe67435 */ /* 0x000fc800000001ff */
[----:B------:R-:W-:Y:S02]  /*5b90*/  MOV R206, R203 ;  /* 0x000000cb00ce7202 */ /* 0x000fe40000000f00 */
[----:B------:R-:W-:-:S07]  /*5ba0*/  MOV R202, R207 ;  /* 0x000000cf00ca7202 */ /* 0x000fce0000000f00 */
[----:B------:R-:W-:Y:S05]  /*5bb0*/  WARPSYNC.COLLECTIVE R205, `(.L_x_10449) ;  /* 0x00000000cd087348 */ /* 0x000fea0003c00000 */
[----:B------:R0:W1:Y:S02]  /*5bc0*/  SHFL.BFLY P0, R207, R206, R230, R239 ;  /* 0x0c0000e6cecf7389 */ /* 0x00006400000000ef */
[----:B01----:R-:W-:Y:S01]  /*5bd0*/  ENDCOLLECTIVE ;  /* 0x000000000000791b */ /* 0x003fe20003800000 */
.L_x_10449:
[----:B------:R-:W-:-:S05]  /*5be0*/  FADD.FTZ R202, R201, R202 ;  /* 0x000000cac9ca7221 */ /* 0x000fca0000010000 */
[----:B------:R-:W-:Y:S02]  /*5bf0*/  MOV R206, R202 ;  /* 0x000000ca00ce7202 */ /* 0x000fe40000000f00 */
[----:B------:R-:W-:-:S07]  /*5c00*/  MOV R204, R207 ;  /* 0x000000cf00cc7202 */ /* 0x000fce0000000f00 */
[----:B------:R-:W-:Y:S05]  /*5c10*/  WARPSYNC.COLLECTIVE R205, `(.L_x_10450) ;  /* 0x00000000cd087348 */ /* 0x000fea0003c00000 */
[----:B------:R0:W1:Y:S02]  /*5c20*/  SHFL.BFLY P0, R207, R206, R230, R239 ;  /* 0x0c0000e6cecf7389 */ /* 0x00006400000000ef */
[----:B01----:R-:W-:Y:S01]  /*5c30*/  ENDCOLLECTIVE ;  /* 0x000000000000791b */ /* 0x003fe20003800000 */
.L_x_10450:
[----:B------:R-:W-:Y:S05]  /*5c40*/  BRA `(.L_x_10451) ;  /* 0xffffffc400007947 */ /* 0x000fea000383ffff */
.L_x_10452:
        /* <DEDUP_REMOVED lines=11> */
.L_x_11835:


//--------------------- .text._ZN10layer_norm13ln_bwd_kernelINS_13Kernel_traitsIfffffjLj768ELj1ELj4ELj1ELj16ENS_18Kernel_traits_baseILj768EfffffjLj128EEEEELb0ELb0ELb0ELb0EEEvNS_9BwdParamsE --------------------------
	.section	.text._ZN10layer_norm13ln_bwd_kernelINS_13Kernel_traitsIfffffjLj768ELj1ELj4ELj1ELj16ENS_18Kernel_traits_baseILj768EfffffjLj128EEEEELb0ELb0ELb0ELb0EEEvNS_9BwdParamsE,"ax",@progbits
	.align	128
        .global         _ZN10layer_norm13ln_bwd_kernelINS_13Kernel_traitsIfffffjLj768ELj1ELj4ELj1ELj16ENS_18Kernel_traits_baseILj768EfffffjLj128EEEEELb0ELb0ELb0ELb0EEEvNS_9BwdParamsE
        .type           _ZN10layer_norm13ln_bwd_kernelINS_13Kernel_traitsIfffffjLj768ELj1ELj4ELj1ELj16ENS_18Kernel_traits_baseILj768EfffffjLj128EEEEELb0ELb0ELb0ELb0EEEvNS_9BwdParamsE,@function
        .size           _ZN10layer_norm13ln_bwd_kernelINS_13Kernel_traitsIfffffjLj768ELj1ELj4ELj1ELj16ENS_18Kernel_traits_baseILj768EfffffjLj128EEEEELb0ELb0ELb0ELb0EEEvNS_9BwdParamsE,(.L_x_11836 - _ZN10layer_norm13ln_bwd_kernelINS_13Kernel_traitsIfffffjLj768ELj1ELj4ELj1ELj16ENS_18Kernel_traits_baseILj768EfffffjLj128EEEEELb0ELb0ELb0ELb0EEEvNS_9BwdParamsE)
        .other          _ZN10layer_norm13ln_bwd_kernelINS_13Kernel_traitsIfffffjLj768ELj1ELj4ELj1ELj16ENS_18Kernel_traits_baseILj768EfffffjLj128EEEEELb0ELb0ELb0ELb0EEEvNS_9BwdParamsE,@"STO_CUDA_ENTRY STV_DEFAULT"
_ZN10layer_norm13ln_bwd_kernelINS_13Kernel_traitsIfffffjLj768ELj1ELj4ELj1ELj16ENS_18Kernel_traits_baseILj768EfffffjLj128EEEEELb0ELb0ELb0ELb0EEEvNS_9BwdParamsE:
.text._ZN10layer_norm13ln_bwd_kernelINS_13Kernel_traitsIfffffjLj768ELj1ELj4ELj1ELj16ENS_18Kernel_traits_baseILj768EfffffjLj128EEEEELb0ELb0ELb0ELb0EEEvNS_9BwdParamsE:
        /* <DEDUP_REMOVED lines=32> */
[----:B------:R-:W-:-:S04]  /*0200*/  @P5 LOP3.LUT R3, R3, 0x20, RZ, 0xfc, !PT ;  /* 0x0000002003035812 */ /* 0x000fc800078efcff */
[----:B------:R0:W5:Y:S02]  /*0210*/  @P5 LDG.E.128 R96, desc[UR4][R4.64] ;  /* 0x0000000404605981 */ /* 0x000164000c1e1d00 */
[----:B------:R-:W1:Y:S01]  /*0220*/  @P3 LDC.64 R14, c[0x0][0x260] ;  /* 0x00009800ff0e3b82 */ /* 0x000e620000000a00 */
[C---:B--2---:R-:W-:Y:S01]  /*0230*/  @P0 IMAD.WIDE.U32 R8, R3.reuse, 0x10, R6 ;  /* 0x0000001003080825 */ /* 0x044fe200078e0006 */
[----:B------:R-:W-:-:S04]  /*0240*/  @P0 IADD3 R3, R3, 0x20, RZ ;  /* 0x0000002003030810 */ /* 0x000fc80007ffe0ff */
[----:B------:R0:W5:Y:S01]  /*0250*/  @P0 LDG.E.128 R92, desc[UR4][R8.64] ;  /* 0x00000004085c0981 */ /* 0x000162000c1e1d00 */
[C---:B---3--:R-:W-:Y:S01]  /*0260*/  @P1 IMAD.WIDE.U32 R10, R3.reuse, 0x10, R10 ;  /* 0x00000010030a1825 */ /* 0x048fe200078e000a */
[----:B------:R-:W-:Y:S01]  /*0270*/  @P1 IADD3 R3, R3, 0x20, RZ ;  /* 0x0000002003031810 */ /* 0x000fe20007ffe0ff */
[----:B------:R-:W2:Y:S03]  /*0280*/  @P4 LDC.64 R16, c[0x0][0x260] ;  /* 0x00009800ff104b82 */ /* 0x000ea60000000a00 */
[----:B------:R0:W5:Y:S01]  /*0290*/  @P1 LDG.E.128 R88, desc[UR4][R10.64] ;  /* 0x000000040a581981 */ /* 0x000162000c1e1d00 */
[C---:B----4-:R-:W-:Y:S01]  /*02a0*/  @P2 IMAD.WIDE.U32 R12, R3.reuse, 0x10, R12 ;  /* 0x00000010030c2825 */ /* 0x050fe200078e000c */
[----:B------:R-:W-:-:S04]  /*02b0*/  @P2 IADD3 R3, R3, 0x20, RZ ;  /* 0x0000002003032810 */ /* 0x000fc80007ffe0ff */
[----:B------:R0:W5:Y:S01]  /*02c0*/  @P2 LDG.E.128 R84, desc[UR4][R12.64] ;  /* 0x000000040c542981 */ /* 0x000162000c1e1d00 */
[C---:B-1----:R-:W-:Y:S01]  /*02d0*/  @P3 IMAD.WIDE.U32 R14, R3.reuse, 0x10, R14 ;  /* 0x00000010030e3825 */ /* 0x042fe200078e000e */
[----:B------:R-:W-:-:S04]  /*02e0*/  @P3 IADD3 R3, R3, 0x20, RZ ;  /* 0x0000002003033810 */ /* 0x000fc80007ffe0ff */
[----:B------:R0:W5:Y:S01]  /*02f0*/  @P3 LDG.E.128 R80, desc[UR4][R14.64] ;  /* 0x000000040e503981 */ /* 0x000162000c1e1d00 */
[----:B--2---:R-:W-:Y:S01]  /*0300*/  @P4 IMAD.WIDE.U32 R6, R3, 0x10, R16 ;  /* 0x0000001003064825 */ /* 0x004fe200078e0010 */
[----:B------:R-:W-:-:S04]  /*0310*/  SHF.R.U32.HI R3, RZ, 0x5, R0 ;  /* 0x00000005ff037819 */ /* 0x000fc80000011600 */
[----:B------:R-:W-:Y:S01]  /*0320*/  LEA R112, R112, R3, 0x2 ;  /* 0x0000000370707211 */ /* 0x000fe200078e10ff */
        /* <DEDUP_REMOVED lines=31> */
[----:B------:R-:W-:-:S13]  /*0520*/  ISETP.NE.AND.EX P4, PT, RZ, UR7, PT, P4 ;  /* 0x00000007ff007c0c */ /* 0x000fda000bf85340 */
.L_x_10480:
[----:B-1----:R-:W1:Y:S01]  /*0530*/  LDC.64 R104, c[0x0][0x250] ;  /* 0x00009400ff687b82 */ /* 0x002e620000000a00 */
[----:B------:R-:W-:Y:S02]  /*0540*/  SHF.R.S32.HI R2, RZ, 0x1f, R112 ;  /* 0x0000001fff027819 */ /* 0x000fe40000011470 */
[----:B------:R-:W-:Y:S02]  /*0550*/  ISETP.NE.AND P6, PT, R166, RZ, PT ;  /* 0x000000ffa600720c */ /* 0x000fe40003fc5270 */
[----:B-----5:R-:W-:-:S03]  /*0560*/  MOV R114, 0x3f800000 ;  /* 0x3f80000000727802 */ /* 0x020fc60000000f00 */
[----:B------:R-:W2:Y:S08]  /*0570*/  LDC.64 R106, c[0x0][0x258] ;  /* 0x00009600ff6a7b82 */ /* 0x000eb00000000a00 */
[----:B------:R-:W3:Y:S01]  /*0580*/  @P4 LDC.64 R108, c[0x0][0x270] ;  /* 0x00009c00ff6c4b82 */ /* 0x000ee20000000a00 */
[----:B-1----:R-:W-:-:S05]  /*0590*/  IMAD.WIDE R104, R112, 0x4, R104 ;  /* 0x0000000470687825 */ /* 0x002fca00078e0268 */
[----:B-----5:R-:W5:Y:S01]  /*05a0*/  LDG.E R162, desc[UR4][R104.64] ;  /* 0x0000000468a27981 */ /* 0x020f62000c1e1900 */
[----:B--2---:R-:W-:-:S05]  /*05b0*/  IMAD.WIDE R106, R112, 0x4, R106 ;  /* 0x00000004706a7825 */ /* 0x004fca00078e026a */
[----:B------:R-:W5:Y:S01]  /*05c0*/  LDG.E R161, desc[UR4][R106.64] ;  /* 0x000000046aa17981 */ /* 0x000f62000c1e1900 */
[----:B------:R-:W-:Y:S02]  /*05d0*/  MOV R113, UR13 ;  /* 0x0000000d00717c02 */ /* 0x000fe40008000f00 */
[----:B---3--:R-:W-:-:S04]  /*05e0*/  @P4 LEA R108, P5, R112, R108, 0x2 ;  /* 0x0000006c706c4211 */ /* 0x008fc800078a10ff */
        /* <DEDUP_REMOVED lines=10> */
[----:B-1----:R-:W-:Y:S01]  /*0690*/  MOV R108, R143 ;  /* 0x0000008f006c7202 */ /* 0x002fe20000000f00 */
[----:B------:R-:W-:Y:S06]  /*06a0*/  @!P6 BRA `(.L_x_10456) ;  /* 0x0000000000a8e947 */ /* 0x000fec0003800000 */
[----:B------:R-:W-:Y:S01]  /*06b0*/  ISETP.NE.U32.AND P5, PT, RZ, UR8, PT ;  /* 0x00000008ff007c0c */ /* 0x000fe2000bfa5070 */
[----:B------:R-:W1:Y:S03]  /*06c0*/  LDC.64 R104, c[0x0][0x2b8] ;  /* 0x0000ae00ff687b82 */ /* 0x000e660000000a00 */
[----:B------:R-:W-:-:S13]  /*06d0*/  ISETP.NE.AND.EX P5, PT, RZ, UR9, PT, P5 ;  /* 0x00000009ff007c0c */ /* 0x000fda000bfa5350 */
[----:B------:R-:W-:-:S04]  /*06e0*/  @P5 LEA R154, P6, R143, UR8, 0x4 ;  /* 0x000000088f9a5c11 */ /* 0x000fc8000f8c20ff */
[----:B------:R-:W-:-:S05]  /*06f0*/  @P5 LEA.HI.X R155, R143, UR9, RZ, 0x4, P6 ;  /* 0x000000098f9b5c11 */ /* 0x000fca000b0f24ff */
[----:B------:R2:W5:Y:S01]  /*0700*/  @P5 LDG.E.128 R24, desc[UR4][R154.64] ;  /* 0x000000049a185981 */ /* 0x000562000c1e1d00 */
[C---:B------:R-:W-:Y:S01]  /*0710*/  LEA R108, P5, R143.reuse, UR10, 0x4 ;  /* 0x0000000a8f6c7c11 */ /* 0x040fe2000f8a20ff */
[----:B-1----:R-:W-:-:S03]  /*0720*/  IMAD.WIDE.U32 R104, R143, 0x10, R104 ;  /* 0x000000108f687825 */ /* 0x002fc600078e0068 */
[----:B------:R-:W-:Y:S02]  /*0730*/  LEA.HI.X R109, R143, UR11, RZ, 0x4, P5 ;  /* 0x0000000b8f6d7c11 */ /* 0x000fe4000a8f24ff */
[----:B0-----:R-:W-:Y:S01]  /*0740*/  ISETP.NE.AND P5, PT, R169, RZ, PT ;  /* 0x000000ffa900720c */ /* 0x001fe20003fa5270 */
[----:B------:R-:W3:Y:S03]  /*0750*/  LDG.E.128 R104, desc[UR4][R104.64] ;  /* 0x0000000468687981 */ /* 0x000ee6000c1e1d00 */
[----:B-----5:R-:W-:Y:S01]  /*0760*/  FSEL R3, R162, RZ, !P5 ;  /* 0x000000ffa2037208 */ /* 0x020fe20006800000 */
[----:B------:R-:W4:Y:S04]  /*0770*/  LDG.E.128 R108, desc[UR4][R108.64] ;  /* 0x000000046c6c7981 */ /* 0x000f28000c1e1d00 */
[C---:B----4-:R-:W-:Y:S01]  /*0780*/  FADD.FTZ R150, -R3.reuse, R108 ;  /* 0x0000006c03967221 */ /* 0x050fe20000010100 */
[C---:B------:R-:W-:Y:S01]  /*0790*/  FADD.FTZ R152, -R3.reuse, R109 ;  /* 0x0000006d03987221 */ /* 0x040fe20000010100 */
[C---:B------:R-:W-:Y:S01]  /*07a0*/  FADD.FTZ R110, -R3.reuse, R110 ;  /* 0x0000006e036e7221 */ /* 0x040fe20000010100 */
[----:B------:R-:W-:Y:S01]  /*07b0*/  FADD.FTZ R156, -R3, R111 ;  /* 0x0000006f039c7221 */ /* 0x000fe20000010100 */
        /* <DEDUP_REMOVED lines=10> */
[C---:B--2---:R-:W-:Y:S01]  /*0860*/  FMUL.FTZ R155, R161.reuse, R110 ;  /* 0x0000006ea19b7220 */ /* 0x044fe20000410000 */
        /* <DEDUP_REMOVED lines=14> */
.L_x_10456:
[----:B------:R-:W-:Y:S05]  /*0950*/  BSYNC B1 ;  /* 0x0000000000017941 */ /* 0x000fea0003800000 */
.L_x_10455:
[----:B------:R-:W-:Y:S04]  /*0960*/  BSSY B1, `(.L_x_10457) ;  /* 0x000002c000017945 */ /* 0x000fe80003800000 */
[----:B------:R-:W-:Y:S05]  /*0970*/  @!P0 BRA `(.L_x_10458) ;  /* 0x0000000000a88947 */ /* 0x000fea0003800000 */
[----:B------:R-:W-:Y:S01]  /*0980*/  ISETP.NE.U32.AND P5, PT, RZ, UR8, PT ;  /* 0x00000008ff007c0c */ /* 0x000fe2000bfa5070 */
[----:B------:R-:W1:Y:S03]  /*0990*/  LDC.64 R110, c[0x0][0x2b8] ;  /* 0x0000ae00ff6e7b82 */ /* 0x000e660000000a00 */
[----:B------:R-:W-:-:S13]  /*09a0*/  ISETP.NE.AND.EX P5, PT, RZ, UR9, PT, P5 ;  /* 0x00000009ff007c0c */ /* 0x000fda000bfa5350 */
[----:B------:R-:W-:-:S04]  /*09b0*/  @P5 LEA R130, P6, R108, UR8, 0x4 ;  /* 0x000000086c825c11 */ /* 0x000fc8000f8c20ff */
[----:B------:R-:W-:-:S05]  /*09c0*/  @P5 LEA.HI.X R131, R108, UR9, RZ, 0x4, P6 ;  /* 0x000000096c835c11 */ /* 0x000fca000b0f24ff */
[----:B------:R2:W5:Y:S01]  /*09d0*/  @P5 LDG.E.128 R20, desc[UR4][R130.64] ;  /* 0x0000000482145981 */ /* 0x000562000c1e1d00 */
[----:B------:R-:W-:-:S04]  /*09e0*/  LEA R158, P5, R108, UR10, 0x4 ;  /* 0x0000000a6c9e7c11 */ /* 0x000fc8000f8a20ff */
[----:B------:R-:W-:Y:S02]  /*09f0*/  LEA.HI.X R159, R108, UR11, RZ, 0x4, P5 ;  /* 0x0000000b6c9f7c11 */ /* 0x000fe4000a8f24ff */
[----:B0-----:R-:W-:-:S03]  /*0a00*/  ISETP.NE.AND P5, PT, R169, RZ, PT ;  /* 0x000000ffa900720c */ /* 0x001fc60003fa5270 */
[----:B------:R-:W3:Y:S01]  /*0a10*/  LDG.E.128 R104, desc[UR4][R158.64] ;  /* 0x000000049e687981 */ /* 0x000ee2000c1e1d00 */
[----:B-----5:R-:W-:Y:S01]  /*0a20*/  FSEL R172, R162, RZ, !P5 ;  /* 0x000000ffa2ac7208 */ /* 0x020fe20006800000 */
[----:B-1----:R-:W-:-:S04]  /*0a30*/  IMAD.WIDE.U32 R110, R108, 0x10, R110 ;  /* 0x000000106c6e7825 */ /* 0x002fc800078e006e */
[C---:B---3--:R-:W-:Y:S01]  /*0a40*/  FADD.FTZ R128, -R172.reuse, R104 ;  /* 0x00000068ac807221 */ /* 0x048fe20000010100 */
[C---:B------:R-:W-:Y:S01]  /*0a50*/  FADD.FTZ R160, -R172.reuse, R105 ;  /* 0x00000069aca07221 */ /* 0x040fe20000010100 */
[C---:B------:R-:W-:Y:S01]  /*0a60*/  FADD.FTZ R170, -R172.reuse, R106 ;  /* 0x0000006aacaa7221 */ /* 0x040fe20000010100 */
[----:B------:R-:W-:Y:S02]  /*0a70*/  FADD.FTZ R172, -R172, R107 ;  /* 0x0000006bacac7221 */ /* 0x000fe40000010100 */
[----:B------:R-:W3:Y:S01]  /*0a80*/  LDG.E.128 R104, desc[UR4][R110.64] ;  /* 0x000000046e687981 */ /* 0x000ee2000c1e1d00 */
[C---:B--2---:R-:W-:Y:S01]  /*0a90*/  FMUL.FTZ R131, R161.reuse, R128 ;  /* 0x00000080a1837220 */ /* 0x044fe20000410000 */
[C---:B------:R-:W-:Y:S01]  /*0aa0*/  FMUL.FTZ R128, R161.reuse, R160 ;  /* 0x000000a0a1807220 */ /* 0x040fe20000410000 */
[C---:B------:R-:W-:Y:S01]  /*0ab0*/  FMUL.FTZ R133, R161.reuse, R170 ;  /* 0x000000aaa1857220 */ /* 0x040fe20000410000 */
[----:B------:R-:W-:Y:S01]  /*0ac0*/  FMUL.FTZ R160, R161, R172 ;  /* 0x000000aca1a07220 */ /* 0x000fe20000410000 */
[----:B------:R-:W-:Y:S01]  /*0ad0*/  IADD3 R108, R108, 0x20, RZ ;  /* 0x000000206c6c7810 */ /* 0x000fe20007ffe0ff */
[----:B---3--:R-:W-:Y:S01]  /*0ae0*/  FMUL.FTZ R130, R92, R104 ;  /* 0x000000685c827220 */ /* 0x008fe20000410000 */
        /* <DEDUP_REMOVED lines=19> */
.L_x_10458:
[----:B------:R-:W-:Y:S05]  /*0c20*/  BSYNC B1 ;  /* 0x0000000000017941 */ /* 0x000fea0003800000 */
.L_x_10457:
        /* <DEDUP_REMOVED lines=17> */
[----:B--2---:R-:W-:Y:S02]  /*0d40*/  FADD.FTZ R110, -R109, R107 ;  /* 0x0000006b6d6e7221 */ /* 0x004fe40000010100 */
        /* <DEDUP_REMOVED lines=26> */
.L_x_10460:
[----:B------:R-:W-:Y:S05]  /*0ef0*/  BSYNC B1 ;  /* 0x0000000000017941 */ /* 0x000fea0003800000 */
.L_x_10459:
        /* <DEDUP_REMOVED lines=44> */
.L_x_10462:
[----:B------:R-:W-:Y:S05]  /*11c0*/  BSYNC B1 ;  /* 0x0000000000017941 */ /* 0x000fea0003800000 */
.L_x_10461:
        /* <DEDUP_REMOVED lines=19> */
[C---:B------:R-:W-:Y:S01]  /*1300*/  FMUL.FTZ R123, R161.reuse, R124 ;  /* 0x0000007ca17b7220 */ /* 0x040fe20000410000 */
        /* <DEDUP_REMOVED lines=23> */
[----:B--2---:R-:W-:-:S07]  /*1480*/  FFMA.FTZ R164, R142, R151, R105 ;  /* 0x000000978ea47223 */ /* 0x004fce0000010069 */
.L_x_10464:
[----:B------:R-:W-:Y:S05]  /*1490*/  BSYNC B1 ;  /* 0x0000000000017941 */ /* 0x000fea0003800000 */
.L_x_10463:
[----:B------:R-:W-:Y:S01]  /*14a0*/  ISETP.NE.AND P5, PT, R168, RZ, PT ;  /* 0x000000ffa800720c */ /* 0x000fe20003fa5270 */
[----:B------:R-:W-:-:S12]  /*14b0*/  BSSY B1, `(.L_x_10465) ;  /* 0x000002b000017945 */ /* 0x000fd80003800000 */
[----:B------:R-:W-:Y:S05]  /*14c0*/  @!P5 BRA `(.L_x_10466) ;  /* 0x0000000000a4d947 */ /* 0x000fea0003800000 */
[----:B------:R-:W-:Y:S01]  /*14d0*/  ISETP.NE.U32.AND P5, PT, RZ, UR8, PT ;  /* 0x00000008ff007c0c */ /* 0x000fe2000bfa5070 */
[----:B------:R-:W1:Y:S03]  /*14e0*/  LDC.64 R104, c[0x0][0x2b8] ;  /* 0x0000ae00ff687b82 */ /* 0x000e660000000a00 */
[----:B------:R-:W-:-:S13]  /*14f0*/  ISETP.NE.AND.EX P5, PT, RZ, UR9, PT, P5 ;  /* 0x00000009ff007c0c */ /* 0x000fda000bfa5350 */
[----:B------:R-:W-:-:S04]  /*1500*/  @P5 LEA R144, P6, R108, UR8, 0x4 ;  /* 0x000000086c905c11 */ /* 0x000fc8000f8c20ff */
[----:B------:R-:W-:-:S05]  /*1510*/  @P5 LEA.HI.X R145, R108, UR9, RZ, 0x4, P6 ;  /* 0x000000096c915c11 */ /* 0x000fca000b0f24ff */
[----:B------:R2:W5:Y:S01]  /*1520*/  @P5 LDG.E.128 R4, desc[UR4][R144.64] ;  /* 0x0000000490045981 */ /* 0x000562000c1e1d00 */
[----:B0-----:R-:W-:Y:S01]  /*1530*/  ISETP.NE.AND P5, PT, R169, RZ, PT ;  /* 0x000000ffa900720c */ /* 0x001fe20003fa5270 */
[----:B-1----:R-:W-:-:S03]  /*1540*/  IMAD.WIDE.U32 R104, R108, 0x10, R104 ;  /* 0x000000106c687825 */ /* 0x002fc600078e0068 */
[----:B-----5:R-:W-:Y:S02]  /*1550*/  FSEL R162, R162, RZ, !P5 ;  /* 0x000000ffa2a27208 */ /* 0x020fe40006800000 */
[C---:B------:R-:W-:Y:S01]  /*1560*/  LEA R110, P5, R108.reuse, UR10, 0x4 ;  /* 0x0000000a6c6e7c11 */ /* 0x040fe2000f8a20ff */
[----:B------:R-:W3:Y:S03]  /*1570*/  LDG.E.128 R104, desc[UR4][R104.64] ;  /* 0x0000000468687981 */ /* 0x000ee6000c1e1d00 */
[----:B------:R-:W-:-:S06]  /*1580*/  LEA.HI.X R111, R108, UR11, RZ, 0x4, P5 ;  /* 0x0000000b6c6f7c11 */ /* 0x000fcc000a8f24ff */
[----:B------:R-:W4:Y:S01]  /*1590*/  LDG.E.128 R108, desc[UR4][R110.64] ;  /* 0x000000046e6c7981 */ /* 0x000f22000c1e1d00 */
[----:B---3--:R-:W-:Y:S01]  /*15a0*/  FMUL.FTZ R127, R76, R104 ;  /* 0x000000684c7f7220 */ /* 0x008fe20000410000 */
[----:B------:R-:W-:Y:S01]  /*15b0*/  FADD.FTZ R28, R28, R104 ;  /* 0x000000681c1c7221 */ /* 0x000fe20000010000 */
[C---:B----4-:R-:W-:Y:S01]  /*15c0*/  FADD.FTZ R108, -R162.reuse, R108 ;  /* 0x0000006ca26c7221 */ /* 0x050fe20000010100 */
[----:B------:R-:W-:-:S03]  /*15d0*/  FADD.FTZ R146, -R162, R109 ;  /* 0x0000006da2927221 */ /* 0x000fc60000010100 */
[C---:B------:R-:W-:Y:S01]  /*15e0*/  FMUL.FTZ R141, R161.reuse, R108 ;  /* 0x0000006ca18d7220 */ /* 0x040fe20000410000 */
[----:B--2---:R-:W-:Y:S01]  /*15f0*/  FMUL.FTZ R144, R161, R146 ;  /* 0x00000092a1907220 */ /* 0x004fe20000410000 */
[----:B------:R-:W-:Y:S01]  /*1600*/  FADD.FTZ R148, -R162, R110 ;  /* 0x0000006ea2947221 */ /* 0x000fe20000010100 */
[----:B------:R-:W-:Y:S01]  /*1610*/  FADD.FTZ R29, R29, R105 ;  /* 0x000000691d1d7221 */ /* 0x000fe20000010000 */
[----:B------:R-:W-:Y:S01]  /*1620*/  FFMA.FTZ R52, R104, R141, R52 ;  /* 0x0000008d68347223 */ /* 0x000fe20000010034 */
[----:B------:R-:W-:Y:S01]  /*1630*/  FFMA.FTZ R53, R105, R144, R53 ;  /* 0x0000009069357223 */ /* 0x000fe20000010035 */
[----:B------:R-:W-:Y:S01]  /*1640*/  FMUL.FTZ R145, R77, R105 ;  /* 0x000000694d917220 */ /* 0x000fe20000410000 */
[----:B------:R-:W-:Y:S01]  /*1650*/  FADD.FTZ R104, R167, R127 ;  /* 0x0000007fa7687221 */ /* 0x000fe20000010000 */
[----:B------:R-:W-:Y:S01]  /*1660*/  FFMA.FTZ R105, R141, R127, R164 ;  /* 0x0000007f8d697223 */ /* 0x000fe200000100a4 */
[C---:B------:R-:W-:Y:S01]  /*1670*/  FMUL.FTZ R129, R161.reuse, R148 ;  /* 0x00000094a1817220 */ /* 0x040fe20000410000 */
[----:B------:R-:W-:Y:S01]  /*1680*/  FADD.FTZ R162, -R162, R111 ;  /* 0x0000006fa2a27221 */ /* 0x000fe20000010100 */
        /* <DEDUP_REMOVED lines=13> */
.L_x_10466:
[----:B------:R-:W-:Y:S05]  /*1760*/  BSYNC B1 ;  /* 0x0000000000017941 */ /* 0x000fea0003800000 */
.L_x_10465:
        /* <DEDUP_REMOVED lines=20> */
.L_x_10492:
[----:B------:R-:W-:Y:S01]  /*18b0*/  ISETP.NE.AND P6, PT, R166, RZ, PT ;  /* 0x000000ffa600720c */ /* 0x000fe20003fc5270 */
[----:B--2---:R-:W-:Y:S01]  /*18c0*/  FADD.FTZ R104, R111, R104 ;  /* 0x000000686f687221 */ /* 0x004fe20000010000 */
[----:B0-----:R-:W-:Y:S01]  /*18d0*/  ISETP.NE.AND P5, PT, R169, RZ, PT ;  /* 0x000000ffa900720c */ /* 0x001fe20003fa5270 */
[----:B---3--:R-:W-:Y:S01]  /*18e0*/  FADD.FTZ R105, R110, R105 ;  /* 0x000000696e697221 */ /* 0x008fe20000010000 */
[----:B------:R-:W-:Y:S01]  /*18f0*/  BSSY B1, `(.L_x_10468) ;  /* 0x0000028000017945 */ /* 0x000fe20003800000 */
[----:B------:R-:W-:Y:S02]  /*1900*/  FMUL.FTZ R104, R104, UR12 ;  /* 0x0000000c68687c20 */ /* 0x000fe40008410000 */
[----:B------:R-:W-:-:S03]  /*1910*/  FMUL.FTZ R109, R105, UR12 ;  /* 0x0000000c696d7c20 */ /* 0x000fc60008410000 */
        /* <DEDUP_REMOVED lines=11> */
[----:B------:R-:W0:Y:S01]  /*19d0*/  LDC.64 R170, c[0x0][0x2f8] ;  /* 0x0000be00ffaa7b82 */ /* 0x000e220000000a00 */
[----:B-1----:R-:W-:Y:S01]  /*19e0*/  FADD.FTZ R110, R154, -R105 ;  /* 0x800000699a6e7221 */ /* 0x002fe20000010000 */
[C---:B------:R-:W-:Y:S01]  /*19f0*/  FMUL.FTZ R105, R161.reuse, R104 ;  /* 0x00000068a1697220 */ /* 0x040fe20000410000 */
        /* <DEDUP_REMOVED lines=16> */
[----:B------:R-:W-:Y:S01]  /*1b00*/  SEL R103, R162, R103, P5 ;  /* 0x00000067a2677207 */ /* 0x000fe20002800000 */
[C---:B0-----:R-:W-:Y:S02]  /*1b10*/  IMAD.WIDE.U32 R170, R143.reuse, 0x10, R170 ;  /* 0x000000108faa7825 */ /* 0x041fe400078e00aa */
[----:B------:R-:W0:Y:S02]  /*1b20*/  @P5 LDC.64 R110, c[0x0][0x308] ;  /* 0x0000c200ff6e5b82 */ /* 0x000e240000000a00 */
[C---:B0-----:R-:W-:Y:S01]  /*1b30*/  @P5 IMAD.WIDE.U32 R110, R143.reuse, 0x10, R110 ;  /* 0x000000108f6e5825 */ /* 0x041fe200078e006e */
[----:B------:R-:W-:-:S04]  /*1b40*/  IADD3 R143, R143, 0x20, RZ ;  /* 0x000000208f8f7810 */ /* 0x000fc80007ffe0ff */
[----:B------:R0:W-:Y:S04]  /*1b50*/  @P5 STG.E.128 desc[UR4][R110.64], R100 ;  /* 0x000000646e005986 */ /* 0x0001e8000c101d04 */
[----:B------:R0:W-:Y:S02]  /*1b60*/  STG.E.128 desc[UR4][R170.64], R104 ;  /* 0x00000068aa007986 */ /* 0x0001e4000c101d04 */
.L_x_10469:
[----:B------:R-:W-:Y:S05]  /*1b70*/  BSYNC B1 ;  /* 0x0000000000017941 */ /* 0x000fea0003800000 */
.L_x_10468:
        /* <DEDUP_REMOVED lines=12> */
[----:B-1----:R-:W-:Y:S01]  /*1c40*/  FADD.FTZ R110, R158, -R105 ;  /* 0x800000699e6e7221 */ /* 0x002fe20000010000 */
[C---:B------:R-:W-:Y:S01]  /*1c50*/  FMUL.FTZ R106, R161.reuse, R106 ;  /* 0x0000006aa16a7220 */ /* 0x040fe20000410000 */
[C---:B------:R-:W-:Y:S01]  /*1c60*/  FMUL.FTZ R162, R161.reuse, R162 ;  /* 0x000000a2a1a27220 */ /* 0x040fe20000410000 */
[----:B------:R-:W0:Y:S01]  /*1c70*/  LDC.64 R170, c[0x0][0x2f8] ;  /* 0x0000be00ffaa7b82 */ /* 0x000e220000000a00 */
        /* <DEDUP_REMOVED lines=11> */
[C---:B0-----:R-:W-:Y:S02]  /*1d30*/  IMAD.WIDE.U32 R170, R143.reuse, 0x10, R170 ;  /* 0x000000108faa7825 */ /* 0x041fe400078e00aa */
[----:B------:R-:W0:Y:S02]  /*1d40*/  @P5 LDC.64 R104, c[0x0][0x308] ;  /* 0x0000c200ff685b82 */ /* 0x000e240000000a00 */
[----:B0-----:R-:W-:-:S04]  /*1d50*/  @P5 IMAD.WIDE.U32 R110, R143, 0x10, R104 ;  /* 0x000000108f6e5825 */ /* 0x001fc800078e0068 */
[-C--:B------:R-:W-:Y:S01]  /*1d60*/  FMUL.FTZ R104, R107, R114.reuse ;  /* 0x000000726b687220 */ /* 0x080fe20000410000 */
[-C--:B------:R-:W-:Y:S01]  /*1d70*/  FMUL.FTZ R105, R106, R114.reuse ;  /* 0x000000726a697220 */ /* 0x080fe20000410000 */
[-C--:B------:R-:W-:Y:S01]  /*1d80*/  FMUL.FTZ R106, R167, R114.reuse ;  /* 0x00000072a76a7220 */ /* 0x080fe20000410000 */
[----:B------:R-:W-:Y:S01]  /*1d90*/  FMUL.FTZ R107, R162, R114 ;  /* 0x00000072a26b7220 */ /* 0x000fe20000410000 */
[----:B------:R2:W-:Y:S01]  /*1da0*/  @P5 STG.E.128 desc[UR4][R110.64], R100 ;  /* 0x000000646e005986 */ /* 0x0005e2000c101d04 */
[----:B------:R-:W-:-:S03]  /*1db0*/  IADD3 R143, R143, 0x20, RZ ;  /* 0x000000208f8f7810 */ /* 0x000fc60007ffe0ff */
[----:B------:R2:W-:Y:S04]  /*1dc0*/  STG.E.128 desc[UR4][R170.64], R104 ;  /* 0x00000068aa007986 */ /* 0x0005e8000c101d04 */
.L_x_10471:
[----:B------:R-:W-:Y:S05]  /*1dd0*/  BSYNC B1 ;  /* 0x0000000000017941 */ /* 0x000fea0003800000 */
.L_x_10470:
[----:B------:R-:W-:Y:S04]  /*1de0*/  BSSY B1, `(.L_x_10472) ;  /* 0x0000025000017945 */ /* 0x000fe80003800000 */
[----:B------:R-:W-:Y:S05]  /*1df0*/  @!P1 BRA `(.L_x_10473) ;  /* 0x00000000008c9947 */ /* 0x000fea0003800000 */
[-CC-:B0-2---:R-:W-:Y:S01]  /*1e00*/  FFMA.FTZ R105, R115, R109.reuse, R108.reuse ;  /* 0x0000006d73697223 */ /* 0x185fe2000001006c */
        /* <DEDUP_REMOVED lines=34> */
.L_x_10473:
[----:B------:R-:W-:Y:S05]  /*2030*/  BSYNC B1 ;  /* 0x0000000000017941 */ /* 0x000fea0003800000 */
.L_x_10472:
[----:B------:R-:W-:Y:S04]  /*2040*/  BSSY B1, `(.L_x_10474) ;  /* 0x0000025000017945 */ /* 0x000fe80003800000 */
[----:B------:R-:W-:Y:S05]  /*2050*/  @!P2 BRA `(.L_x_10475) ;  /* 0x00000000008ca947 */ /* 0x000fea0003800000 */
[-CC-:B0-23--:R-:W-:Y:S01]  /*2060*/  FFMA.FTZ R105, R119, R109.reuse, R108.reuse ;  /* 0x0000006d77697223 */ /* 0x18dfe2000001006c */
        /* <DEDUP_REMOVED lines=34> */
.L_x_10475:
[----:B------:R-:W-:Y:S05]  /*2290*/  BSYNC B1 ;  /* 0x0000000000017941 */ /* 0x000fea0003800000 */
.L_x_10474:
[----:B------:R-:W-:Y:S04]  /*22a0*/  BSSY B1, `(.L_x_10476) ;  /* 0x0000025000017945 */ /* 0x000fe80003800000 */
[----:B------:R-:W-:Y:S05]  /*22b0*/  @!P3 BRA `(.L_x_10477) ;  /* 0x00000000008cb947 */ /* 0x000fea0003800000 */
[-CC-:B0-234-:R-:W-:Y:S01]  /*22c0*/  FFMA.FTZ R105, R123, R109.reuse, R108.reuse ;  /* 0x0000006d7b697223 */ /* 0x19dfe2000001006c */
        /* <DEDUP_REMOVED lines=34> */
.L_x_10477:
[----:B------:R-:W-:Y:S05]  /*24f0*/  BSYNC B1 ;  /* 0x0000000000017941 */ /* 0x000fea0003800000 */
.L_x_10476:
[----:B------:R-:W-:Y:S01]  /*2500*/  ISETP.NE.AND P5, PT, R168, RZ, PT ;  /* 0x000000ffa800720c */ /* 0x000fe20003fa5270 */
[----:B------:R-:W-:-:S12]  /*2510*/  BSSY B1, `(.L_x_10478) ;  /* 0x0000024000017945 */ /* 0x000fd80003800000 */
[----:B------:R-:W-:Y:S05]  /*2520*/  @!P5 BRA `(.L_x_10479) ;  /* 0x000000000088d947 */ /* 0x000fea0003800000 */
[----:B------:R-:W-:Y:S01]  /*2530*/  ISETP.NE.U32.AND P5, PT, RZ, UR8, PT ;  /* 0x00000008ff007c0c */ /* 0x000fe2000bfa5070 */
[-CC-:B0-234-:R-:W-:Y:S01]  /*2540*/  FFMA.FTZ R104, R141, R109.reuse, R108.reuse ;  /* 0x0000006d8d687223 */ /* 0x19dfe2000001006c */
[-CC-:B------:R-:W-:Y:S01]  /*2550*/  FFMA.FTZ R106, R144, R109.reuse, R108.reuse ;  /* 0x0000006d906a7223 */ /* 0x180fe2000001006c */
[-CC-:B------:R-:W-:Y:S01]  /*2560*/  FFMA.FTZ R105, R129, R109.reuse, R108.reuse ;  /* 0x0000006d81697223 */ /* 0x180fe2000001006c */
[----:B------:R-:W-:Y:S01]  /*2570*/  ISETP.NE.AND.EX P5, PT, RZ, UR9, PT, P5 ;  /* 0x00000009ff007c0c */ /* 0x000fe2000bfa5350 */
[----:B-1----:R-:W-:Y:S01]  /*2580*/  FFMA.FTZ R110, R148, R109, R108 ;  /* 0x0000006d946e7223 */ /* 0x002fe2000001006c */
        /* <DEDUP_REMOVED lines=28> */
.L_x_10479:
[----:B------:R-:W-:Y:S05]  /*2750*/  BSYNC B1 ;  /* 0x0000000000017941 */ /* 0x000fea0003800000 */
.L_x_10478:
[----:B0-234-:R-:W0:Y:S02]  /*2760*/  LDC.64 R104, c[0x0][0x210] ;  /* 0x00008400ff687b82 */ /* 0x01de240000000a00 */
[----:B0-----:R-:W-:-:S04]  /*2770*/  LEA R112, R104, R112, 0x2 ;  /* 0x0000007068707211 */ /* 0x001fc800078e10ff */
[----:B------:R-:W-:-:S13]  /*2780*/  ISETP.GE.AND P5, PT, R112, R105, PT ;  /* 0x000000697000720c */ /* 0x000fda0003fa6270 */
[----:B------:R-:W-:Y:S05]  /*2790*/  @!P5 BRA `(.L_x_10480) ;  /* 0xffffffdc0064d947 */ /* 0x000fea000383ffff */
.L_x_10454:
[----:B------:R-:W-:Y:S05]  /*27a0*/  BSYNC B0 ;  /* 0x0000000000007941 */ /* 0x000fea0003800000 */
.L_x_10453:
[----:B------:R-:W0:Y:S01]  /*27b0*/  S2R R4, SR_CgaCtaId ;  /* 0x0000000000047919 */ /* 0x000e220000008800 */
[----:B------:R-:W-:Y:S01]  /*27c0*/  SHF.R.U32.HI R5, RZ, 0x5, R0 ;  /* 0x00000005ff057819 */ /* 0x000fe20000011600 */
[----:B------:R-:W-:Y:S05]  /*27d0*/  WARPSYNC.ALL ;  /* 0x0000000000007948 */ /* 0x000fea0003800000 */
[----:B------:R-:W-:Y:S01]  /*27e0*/  MOV R3, 0x400 ;  /* 0x0000040000037802 */ /* 0x000fe20000000f00 */
[----:B------:R-:W-:Y:S01]  /*27f0*/  IMAD R2, R5, 0xc0, R2 ;  /* 0x000000c005027824 */ /* 0x000fe200078e0202 */
[----:B-----5:R-:W2:Y:S01]  /*2800*/  S2R R76, SR_CTAID.X ;  /* 0x00000000004c7919 */ /* 0x020ea20000002500 */
        /* <DEDUP_REMOVED lines=23> */
[----:B------:R-:W3:Y:S04]  /*2980*/  LDS R5, [R4+0x200] ;  /* 0x0002000004057984 */ /* 0x000ee80000000800 */
[----:B------:R-:W4:Y:S04]  /*2990*/  LDS R12, [R4+0xe00] ;  /* 0x000e0000040c7984 */ /* 0x000f280000000800 */
[----:B------:R-:W1:Y:S04]  /*29a0*/  LDS R6, [R4+0x400] ;  /* 0x0004000004067984 */ /* 0x000e680000000800 */
[----:B------:R-:W1:Y:S04]  /*29b0*/  LDS R11, [R4+0x1000] ;  /* 0x00100000040b7984 */ /* 0x000e680000000800 */
[----:B------:R-:W1:Y:S04]  /*29c0*/  LDS R7, [R4+0x600] ;  /* 0x0006000004077984 */ /* 0x000e680000000800 */
[----:B------:R-:W1:Y:S04]  /*29d0*/  LDS R14, [R4+0x1200] ;  /* 0x00120000040e7984 */ /* 0x000e680000000800 */
[----:B------:R-:W1:Y:S04]  /*29e0*/  LDS R8, [R4+0x800] ;  /* 0x0008000004087984 */ /* 0x000e680000000800 */
[----:B------:R-:W1:Y:S04]  /*29f0*/  LDS R13, [R4+0x1400] ;  /* 0x00140000040d7984 */ /* 0x000e680000000800 */
[----:B------:R-:W1:Y:S01]  /*2a00*/  LDS R9, [R4+0xa00] ;  /* 0x000a000004097984 */ /* 0x000e620000000800 */
[----:B0-----:R-:W-:-:S03]  /*2a10*/  FADD.FTZ R3, RZ, R3 ;  /* 0x00000003ff037221 */ /* 0x001fc60000010000 */
[----:B------:R-:W0:Y:S01]  /*2a20*/  LDS R16, [R4+0x1600] ;  /* 0x0016000004107984 */ /* 0x000e220000000800 */
[----:B--2---:R-:W-:-:S03]  /*2a30*/  FADD.FTZ R3, R3, R10 ;  /* 0x0000000a03037221 */ /* 0x004fc60000010000 */
[----:B------:R-:W2:Y:S01]  /*2a40*/  LDS R18, [R4+0x1800] ;  /* 0x0018000004127984 */ /* 0x000ea20000000800 */
[----:B---3--:R-:W-:-:S03]  /*2a50*/  FADD.FTZ R5, RZ, R5 ;  /* 0x00000005ff057221 */ /* 0x008fc60000010000 */
[----:B------:R-:W3:Y:S01]  /*2a60*/  LDS R20, [R4+0x1a00] ;  /* 0x001a000004147984 */ /* 0x000ee20000000800 */
[----:B----4-:R-:W-:-:S03]  /*2a70*/  FADD.FTZ R5, R5, R12 ;  /* 0x0000000c05057221 */ /* 0x010fc60000010000 */
[----:B------:R-:W4:Y:S01]  /*2a80*/  LDS R15, [R4+0x1c00] ;  /* 0x001c0000040f7984 */ /* 0x000f220000000800 */
[----:B-1----:R-:W-:-:S03]  /*2a90*/  FADD.FTZ R6, RZ, R6 ;  /* 0x00000006ff067221 */ /* 0x002fc60000010000 */
[----:B------:R-:W1:Y:S01]  /*2aa0*/  LDS R22, [R4+0x1e00] ;  /* 0x001e000004167984 */ /* 0x000e620000000800 */
[----:B------:R-:W-:-:S03]  /*2ab0*/  FADD.FTZ R6, R6, R11 ;  /* 0x0000000b06067221 */ /* 0x000fc60000010000 */
[----:B------:R-:W1:Y:S01]  /*2ac0*/  LDS R17, [R4+0x2000] ;  /* 0x0020000004117984 */ /* 0x000e620000000800 */
[----:B------:R-:W-:-:S03]  /*2ad0*/  FADD.FTZ R7, RZ, R7 ;  /* 0x00000007ff077221 */ /* 0x000fc60000010000 */
        /* <DEDUP_REMOVED lines=9> */
[----:B0-----:R-:W-:Y:S01]  /*2b70*/  FADD.FTZ R9, R9, R16 ;  /* 0x0000001009097221 */ /* 0x001fe20000010000 */
[----:B------:R-:W-:Y:S02]  /*2b80*/  SHF.L.U32 R16, R31, 0x2, RZ ;  /* 0x000000021f107819 */ /* 0x000fe400000006ff */
[----:B------:R-:W0:Y:S01]  /*2b90*/  LDS R21, [R4+0x2c00] ;  /* 0x002c000004157984 */ /* 0x000e220000000800 */
[----:B--2---:R-:W-:-:S03]  /*2ba0*/  FADD.FTZ R3, R3, R18 ;  /* 0x0000001203037221 */ /* 0x004fc60000010000 */
[----:B------:R-:W2:Y:S01]  /*2bb0*/  LDS R32, [R4+0x2e00] ;  /* 0x002e000004207984 */ /* 0x000ea20000000800 */
[----:B---3--:R-:W-:Y:S01]  /*2bc0*/  FADD.FTZ R5, R5, R20 ;  /* 0x0000001405057221 */ /* 0x008fe20000010000 */
[----:B------:R-:W-:Y:S01]  /*2bd0*/  BAR.SYNC.DEFER_BLOCKING 0x0 ;  /* 0x0000000000007b1d */ /* 0x000fe20000010000 */
[----:B----4-:R-:W-:Y:S01]  /*2be0*/  FADD.FTZ R6, R6, R15 ;  /* 0x0000000f06067221 */ /* 0x010fe20000010000 */
[----:B-1----:R-:W-:Y:S01]  /*2bf0*/  FADD.FTZ R7, R7, R22 ;  /* 0x0000001607077221 */ /* 0x002fe20000010000 */
        /* <DEDUP_REMOVED lines=127> */
.L_x_10467:
[----:B------:R-:W-:Y:S01]  /*33f0*/  HFMA2.MMA R171, -RZ, RZ, 0, 5.9604644775390625e-08 ;  /* 0x00000001ffab7435 */ /* 0x000fe200000001ff */
[----:B------:R-:W-:Y:S01]  /*3400*/  BSSY B1, `(.L_x_10481) ;  /* 0x0000006000017945 */ /* 0x000fe20003800000 */
[----:B------:R-:W-:Y:S02]  /*3410*/  MOV R172, 0x1f ;  /* 0x0000001f00ac7802 */ /* 0x000fe40000000f00 */
[----:B-----5:R-:W-:-:S07]  /*3420*/  MOV R162, 0xffffffff ;  /* 0xffffffff00a27802 */ /* 0x020fce0000000f00 */
[----:B0-----:R-:W-:Y:S05]  /*3430*/  WARPSYNC.COLLECTIVE R162, `(.L_x_10482) ;  /* 0x00000000a2087348 */ /* 0x001fea0003c00000 */
[----:B------:R1:W2:Y:S02]  /*3440*/  SHFL.BFLY P5, R170, R167, R171, R172 ;  /* 0x0c0000aba7aa7389 */ /* 0x0002a400000a00ac */
[----:B012---:R-:W-:Y:S01]  /*3450*/  ENDCOLLECTIVE ;  /* 0x000000000000791b */ /* 0x007fe20003800000 */
.L_x_10482:
[----:B------:R-:W-:Y:S05]  /*3460*/  BSYNC B1 ;  /* 0x0000000000017941 */ /* 0x000fea0003800000 */
.L_x_10481:
        /* <DEDUP_REMOVED lines=9> */
.L_x_10483:
[----:B------:R-:W-:Y:S01]  /*3500*/  HFMA2.MMA R171, -RZ, RZ, 0, 1.1920928955078125e-07 ;  /* 0x00000002ffab7435 */ /* 0x000fe200000001ff */
[----:B------:R-:W-:Y:S02]  /*3510*/  MOV R167, R104 ;  /* 0x0000006800a77202 */ /* 0x000fe40000000f00 */
[----:B------:R-:W-:-:S08]  /*3520*/  MOV R105, R170 ;  /* 0x000000aa00697202 */ /* 0x000fd00000000f00 */
[----:B------:R-:W-:Y:S05]  /*3530*/  WARPSYNC.COLLECTIVE R162, `(.L_x_10484) ;  /* 0x00000000a2087348 */ /* 0x000fea0003c00000 */
[----:B------:R0:W1:Y:S02]  /*3540*/  SHFL.BFLY P5, R170, R167, R171, R172 ;  /* 0x0c0000aba7aa7389 */ /* 0x00006400000a00ac */
[----:B01----:R-:W-:Y:S01]  /*3550*/  ENDCOLLECTIVE ;  /* 0x000000000000791b */ /* 0x003fe20003800000 */
.L_x_10484:
[----:B------:R-:W-:-:S05]  /*3560*/  FADD.FTZ R105, R105, R164 ;  /* 0x000000a469697221 */ /* 0x000fca0000010000 */
[----:B------:R-:W-:Y:S02]  /*3570*/  MOV R167, R105 ;  /* 0x0000006900a77202 */ /* 0x000fe40000000f00 */
[----:B------:R-:W-:-:S07]  /*3580*/  MOV R107, R170 ;  /* 0x000000aa006b7202 */ /* 0x000fce0000000f00 */
[----:B------:R-:W-:Y:S05]  /*3590*/  WARPSYNC.COLLECTIVE R162, `(.L_x_10485) ;  /* 0x00000000a2087348 */ /* 0x000fea0003c00000 */
[----:B------:R0:W1:Y:S02]  /*35a0*/  SHFL.BFLY P5, R170, R167, R171, R172 ;  /* 0x0c0000aba7aa7389 */ /* 0x00006400000a00ac */
[----:B01----:R-:W-:Y:S01]  /*35b0*/  ENDCOLLECTIVE ;  /* 0x000000000000791b */ /* 0x003fe20003800000 */
.L_x_10485:
[----:B------:R-:W-:Y:S01]  /*35c0*/  FADD.FTZ R107, R104, R107 ;  /* 0x0000006b686b7221 */ /* 0x000fe20000010000 */
[----:B------:R-:W-:-:S04]  /*35d0*/  HFMA2.MMA R171, -RZ, RZ, 0, 2.384185791015625e-07 ;  /* 0x00000004ffab7435 */ /* 0x000fc800000001ff */
[----:B------:R-:W-:Y:S02]  /*35e0*/  MOV R167, R107 ;  /* 0x0000006b00a77202 */ /* 0x000fe40000000f00 */
[----:B------:R-:W-:-:S07]  /*35f0*/  MOV R106, R170 ;  /* 0x000000aa006a7202 */ /* 0x000fce0000000f00 */
[----:B------:R-:W-:Y:S05]  /*3600*/  WARPSYNC.COLLECTIVE R162, `(.L_x_10486) ;  /* 0x00000000a2087348 */ /* 0x000fea0003c00000 */
[----:B------:R0:W1:Y:S02]  /*3610*/  SHFL.BFLY P5, R170, R167, R171, R172 ;  /* 0x0c0000aba7aa7389 */ /* 0x00006400000a00ac */
[----:B01----:R-:W-:Y:S01]  /*3620*/  ENDCOLLECTIVE ;  /* 0x000000000000791b */ /* 0x003fe20003800000 */
.L_x_10486:
[----:B------:R-:W-:-:S05]  /*3630*/  FADD.FTZ R106, R105, R106 ;  /* 0x0000006a696a7221 */ /* 0x000fca0000010000 */
[----:B------:R-:W-:Y:S02]  /*3640*/  MOV R167, R106 ;  /* 0x0000006a00a77202 */ /* 0x000fe40000000f00 */
[----:B------:R-:W-:-:S07]  /*3650*/  MOV R108, R170 ;  /* 0x000000aa006c7202 */ /* 0x000fce0000000f00 */
[----:B------:R-:W-:Y:S05]  /*3660*/  WARPSYNC.COLLECTIVE R162, `(.L_x_10487) ;  /* 0x00000000a2087348 */ /* 0x000fea0003c00000 */
[----:B------:R0:W1:Y:S02]  /*3670*/  SHFL.BFLY P5, R170, R167, R171, R172 ;  /* 0x0c0000aba7aa7389 */ /* 0x00006400000a00ac */
[----:B01----:R-:W-:Y:S01]  /*3680*/  ENDCOLLECTIVE ;  /* 0x000000000000791b */ /* 0x003fe20003800000 */
.L_x_10487:
[----:B------:R-:W-:Y:S01]  /*3690*/  FADD.FTZ R108, R107, R108 ;  /* 0x0000006c6b6c7221 */ /* 0x000fe20000010000 */
[----:B------:R-:W-:-:S04]  /*36a0*/  HFMA2.MMA R171, -RZ, RZ, 0, 4.76837158203125e-07 ;  /* 0x00000008ffab7435 */ /* 0x000fc800000001ff */
[----:B------:R-:W-:Y:S02]  /*36b0*/  MOV R167, R108 ;  /* 0x0000006c00a77202 */ /* 0x000fe40000000f00 */
[----:B------:R-:W-:-:S07]  /*36c0*/  MOV R109, R170 ;  /* 0x000000aa006d7202 */ /* 0x000fce0000000f00 */
[----:B------:R-:W-:Y:S05]  /*36d0*/  WARPSYNC.COLLECTIVE R162, `(.L_x_10488) ;  /* 0x00000000a2087348 */ /* 0x000fea0003c00000 */
[----:B------:R0:W1:Y:S02]  /*36e0*/  SHFL.BFLY P5, R170, R167, R171, R172 ;  /* 0x0c0000aba7aa7389 */ /* 0x00006400000a00ac */
[----:B01----:R-:W-:Y:S01]  /*36f0*/  ENDCOLLECTIVE ;  /* 0x000000000000791b */ /* 0x003fe20003800000 */
.L_x_10488:
[----:B------:R-:W-:-:S05]  /*3700*/  FADD.FTZ R109, R106, R109 ;  /* 0x0000006d6a6d7221 */ /* 0x000fca0000010000 */
[----:B------:R-:W-:Y:S02]  /*3710*/  MOV R167, R109 ;  /* 0x0000006d00a77202 */ /* 0x000fe40000000f00 */
[----:B------:R-:W-:-:S07]  /*3720*/  MOV R111, R170 ;  /* 0x000000aa006f7202 */ /* 0x000fce0000000f00 */
[----:B------:R-:W-:Y:S05]  /*3730*/  WARPSYNC.COLLECTIVE R162, `(.L_x_10489) ;  /* 0x00000000a2087348 */ /* 0x000fea0003c00000 */
[----:B------:R0:W1:Y:S02]  /*3740*/  SHFL.BFLY P5, R170, R167, R171, R172 ;  /* 0x0c0000aba7aa7389 */ /* 0x00006400000a00ac */
[----:B01----:R-:W-:Y:S01]  /*3750*/  ENDCOLLECTIVE ;  /* 0x000000000000791b */ /* 0x003fe20003800000 */
.L_x_10489:
[----:B------:R-:W-:Y:S01]  /*3760*/  FADD.FTZ R111, R108, R111 ;  /* 0x0000006f6c6f7221 */ /* 0x000fe20000010000 */
[----:B------:R-:W-:-:S04]  /*3770*/  HFMA2.MMA R171, -RZ, RZ, 0, 9.5367431640625e-07 ;  /* 0x00000010ffab7435 */ /* 0x000fc800000001ff */
[----:B------:R-:W-:Y:S02]  /*3780*/  MOV R167, R111 ;  /* 0x0000006f00a77202 */ /* 0x000fe40000000f00 */
[----:B------:R-:W-:-:S07]  /*3790*/  MOV R110, R170 ;  /* 0x000000aa006e7202 */ /* 0x000fce0000000f00 */
[----:B------:R-:W-:Y:S05]  /*37a0*/  WARPSYNC.COLLECTIVE R162, `(.L_x_10490) ;  /* 0x00000000a2087348 */ /* 0x000fea0003c00000 */
[----:B------:R0:W1:Y:S02]  /*37b0*/  SHFL.BFLY P5, R170, R167, R171, R172 ;  /* 0x0c0000aba7aa7389 */ /* 0x00006400000a00ac */
[----:B01----:R-:W-:Y:S01]  /*37c0*/  ENDCOLLECTIVE ;  /* 0x000000000000791b */ /* 0x003fe20003800000 */
.L_x_10490:
[----:B------:R-:W-:-:S05]  /*37d0*/  FADD.FTZ R110, R109, R110 ;  /* 0x0000006e6d6e7221 */ /* 0x000fca0000010000 */
[----:B------:R-:W-:Y:S02]  /*37e0*/  MOV R167, R110 ;  /* 0x0000006e00a77202 */ /* 0x000fe40000000f00 */
[----:B------:R-:W-:-:S07]  /*37f0*/  MOV R104, R170 ;  /* 0x000000aa00687202 */ /* 0x000fce0000000f00 */
[----:B------:R-:W-:Y:S05]  /*3800*/  WARPSYNC.COLLECTIVE R162, `(.L_x_10491) ;  /* 0x00000000a2087348 */ /* 0x000fea0003c00000 */
[----:B------:R0:W1:Y:S02]  /*3810*/  SHFL.BFLY P5, R170, R167, R171, R172 ;  /* 0x0c0000aba7aa7389 */ /* 0x00006400000a00ac */
[----:B01----:R-:W-:Y:S01]  /*3820*/  ENDCOLLECTIVE ;  /* 0x000000000000791b */ /* 0x003fe20003800000 */
.L_x_10491:
[----:B------:R-:W-:Y:S01]  /*3830*/  MOV R105, R170 ;  /* 0x000000aa00697202 */ /* 0x000fe20000000f00 */
[----:B------:R-:W-:Y:S06]  /*3840*/  BRA `(.L_x_10492) ;  /* 0xffffffe000187947 */ /* 0x000fec000383ffff */
.L_x_10493:
        /* <DEDUP_REMOVED lines=11> */
.L_x_11836:


//--------------------- .text._ZN10layer_norm13ln_bwd_kernelINS_13Kernel_traitsIfffffjLj768ELj1ELj4ELj1ELj16ENS_18Kernel_traits_baseILj768EfffffjLj128EEEEELb0ELb0ELb0ELb1EEEvNS_9BwdParamsE --------------------------
	.section	.text._ZN10layer_norm13ln_bwd_kernelINS_13Kernel_traitsIfffffjLj768ELj1ELj4ELj1ELj16ENS_18Kernel_traits_baseILj768EfffffjLj128EEEEELb0ELb0ELb0ELb1EEEvNS_9BwdParamsE,"ax",@progbits
	.align	128
        .global         _ZN10layer_norm13ln_bwd_kernelINS_13Kernel_traitsIfffffjLj768ELj1ELj4ELj1ELj16ENS_18Kernel_traits_baseILj768EfffffjLj128EEEEELb0ELb0ELb0ELb1EEEvNS_9BwdParamsE
        .type           _ZN10layer_norm13ln_bwd_kernelINS_13Kernel_traitsIfffffjLj768ELj1ELj4ELj1ELj16ENS_18Kernel_traits_baseILj768EfffffjLj128EEEEELb0ELb0ELb0ELb1EEEvNS_9BwdParamsE,@function
        .size           _ZN10layer_norm13ln_bwd_kernelINS_13Kernel_traitsIfffffjLj768ELj1ELj4ELj1ELj16ENS_18Kernel_traits_baseILj768EfffffjLj128EEEEELb0ELb0ELb0ELb1EEEvNS_9BwdParamsE,(.L_x_11837 - _ZN10layer_norm13ln_bwd_kernelINS_13Kernel_traitsIfffffjLj768ELj1ELj4ELj1ELj16ENS_18Kernel_traits_baseILj768EfffffjLj128EEEEELb0ELb0ELb0ELb1EEEvNS_9BwdParamsE)
        .other          _ZN10layer_norm13ln_bwd_kernelINS_13Kernel_traitsIfffffjLj768ELj1ELj4ELj1ELj16ENS_18Kernel_traits_baseILj768EfffffjLj128EEEEELb0ELb0ELb0ELb1EEEvNS_9BwdParamsE,@"STO_CUDA_ENTRY STV_DEFAULT"
_ZN10layer_norm13ln_bwd_kernelINS_13Kernel_traitsIfffffjLj768ELj1ELj4ELj1ELj16ENS_18Kernel_traits_baseILj768EfffffjLj128EEEEELb0ELb0ELb0ELb1EEEvNS_9BwdParamsE:
.text._ZN10layer_norm13ln_bwd_kernelINS_13Kernel_traitsIfffffjLj768ELj1ELj4ELj1ELj16ENS_18Kernel_traits_baseILj768EfffffjLj128EEEEELb0ELb0ELb0ELb1EEEvNS_9BwdParamsE:
        /* <DEDUP_REMOVED lines=40> */
.L_x_10495:
[----:B------:R-:W0:Y:S01]  /*0280*/  LDC.U8 R152, c[0x0][0x2a0] ;  /* 0x0000a800ff987b82 */ /* 0x000e220000000000 */
[----:B------:R-:W-:Y:S01]  /*0290*/  SHF.L.U32 R0, R155, 0x4, RZ ;  /* 0x000000049b007819 */ /* 0x000fe200000006ff */
[----:B------:R-:W-:-:S03]  /*02a0*/  ULDC.64 UR6, c[0x0][0x260] ;  /* 0x0000980000067ab9 */ /* 0x000fc60000000a00 */
[----:B------:R-:W-:-:S04]  /*02b0*/  LOP3.LUT R0, R0, 0x1f0, RZ, 0xc0, !PT ;  /* 0x000001f000007812 */ /* 0x000fc800078ec0ff */
[----:B------:R-:W-:-:S04]  /*02c0*/  IADD3 R2, P0, R0, UR6, RZ ;  /* 0x0000000600027c10 */ /* 0x000fc8000ff1e0ff */
[----:B------:R-:W-:Y:S01]  /*02d0*/  IADD3.X R3, RZ, UR7, RZ, P0, !PT ;  /* 0x00000007ff037c10 */ /* 0x000fe200087fe4ff */
[----:B------:R-:W-:Y:S02]  /*02e0*/  ULDC.64 UR6, c[0x0][0x270] ;  /* 0x00009c0000067ab9 */ /* 0x000fe40000000a00 */
[----:B------:R-:W-:Y:S01]  /*02f0*/  ISETP.NE.U32.AND P0, PT, RZ, UR6, PT ;  /* 0x00000006ff007c0c */ /* 0x000fe2000bf05070 */
[----:B------:R-:W-:Y:S01]  /*0300*/  HFMA2.MMA R153, -RZ, RZ, 0, 0 ;  /* 0x00000000ff997435 */ /* 0x000fe200000001ff */
[----:B------:R-:W-:Y:S01]  /*0310*/  BSSY B1, `(.L_x_10497) ;  /* 0x00001fa000017945 */ /* 0x000fe20003800000 */
[----:B------:R-:W5:Y:S01]  /*0320*/  LDG.E.128 R24, desc[UR4][R2.64] ;  /* 0x0000000402187981 */ /* 0x000f62000c1e1d00 */
[----:B------:R-:W-:Y:S02]  /*0330*/  ISETP.NE.AND.EX P0, PT, RZ, UR7, PT, P0 ;  /* 0x00000007ff007c0c */ /* 0x000fe4000bf05300 */
        /* <DEDUP_REMOVED lines=28> */
[----:B01----:R-:W-:-:S07]  /*0500*/  MOV R2, RZ ;  /* 0x000000ff00027202 */ /* 0x003fce0000000f00 */
.L_x_10504:
        /* <DEDUP_REMOVED lines=9> */
[C---:B------:R-:W-:Y:S01]  /*05a0*/  IADD3 R173, R167.reuse, 0x20, RZ ;  /* 0x00000020a7ad7810 */ /* 0x040fe20007ffe0ff */
[----:B0-----:R-:W-:Y:S01]  /*05b0*/  IMAD.WIDE R64, R154, 0x4, R64 ;  /* 0x000000049a407825 */ /* 0x001fe200078e0240 */
[----:B------:R-:W-:Y:S02]  /*05c0*/  IADD3 R177, R167, 0x40, RZ ;  /* 0x00000040a7b17810 */ /* 0x000fe40007ffe0ff */
[----:B------:R-:W-:Y:S02]  /*05d0*/  SHF.L.U32 R166, R173, 0x4, RZ ;  /* 0x00000004ada67819 */ /* 0x000fe400000006ff */
[----:B------:R-:W-:Y:S01]  /*05e0*/  SHF.R.U32.HI R165, RZ, 0x1c, R173 ;  /* 0x0000001cffa57819 */ /* 0x000fe200000116ad */
[----:B-1----:R-:W-:Y:S01]  /*05f0*/  IMAD.WIDE.U32 R56, R167, 0x10, R56 ;  /* 0x00000010a7387825 */ /* 0x002fe200078e0038 */
[----:B------:R-:W-:Y:S01]  /*0600*/  IADD3 R66, P1, R166, UR10, RZ ;  /* 0x0000000aa6427c10 */ /* 0x000fe2000ff3e0ff */
[----:B------:R-:W4:Y:S01]  /*0610*/  LDG.E R182, desc[UR4][R64.64] ;  /* 0x0000000440b67981 */ /* 0x000f22000c1e1900 */
[----:B------:R-:W-:Y:S01]  /*0620*/  SHF.L.U32 R164, R177, 0x4, RZ ;  /* 0x00000004b1a47819 */ /* 0x000fe200000006ff */
[----:B------:R-:W0:Y:S01]  /*0630*/  LDC.64 R104, c[0x0][0x2c8] ;  /* 0x0000b200ff687b82 */ /* 0x000e220000000a00 */
[----:B------:R-:W-:Y:S01]  /*0640*/  IADD3 R179, R167, 0x60, RZ ;  /* 0x00000060a7b37810 */ /* 0x000fe20007ffe0ff */
[----:B------:R-:W4:Y:S01]  /*0650*/  LDG.E.128 R56, desc[UR4][R56.64] ;  /* 0x0000000438387981 */ /* 0x000f22000c1e1d00 */
[----:B------:R-:W-:Y:S01]  /*0660*/  IADD3.X R67, R165, UR11, RZ, P1, !PT ;  /* 0x0000000ba5437c10 */ /* 0x000fe20008ffe4ff */
[----:B--2---:R-:W-:Y:S01]  /*0670*/  IMAD.WIDE R160, R154, 0x4, R160 ;  /* 0x000000049aa07825 */ /* 0x004fe200078e02a0 */
[----:B------:R-:W-:-:S02]  /*0680*/  SHF.R.U32.HI R163, RZ, 0x1c, R177 ;  /* 0x0000001cffa37819 */ /* 0x000fc400000116b1 */
[----:B------:R-:W-:Y:S01]  /*0690*/  IADD3 R72, P1, R164, UR10, RZ ;  /* 0x0000000aa4487c10 */ /* 0x000fe2000ff3e0ff */
[----:B------:R-:W1:Y:S01]  /*06a0*/  @P0 LDC.64 R170, c[0x0][0x270] ;  /* 0x00009c00ffaa0b82 */ /* 0x000e620000000a00 */
[----:B------:R-:W-:Y:S01]  /*06b0*/  SHF.L.U32 R162, R179, 0x4, RZ ;  /* 0x00000004b3a27819 */ /* 0x000fe200000006ff */
[----:B------:R2:W4:Y:S01]  /*06c0*/  LDG.E R160, desc[UR4][R160.64] ;  /* 0x00000004a0a07981 */ /* 0x000522000c1e1900 */
[----:B------:R-:W-:Y:S01]  /*06d0*/  IADD3.X R73, R163, UR11, RZ, P1, !PT ;  /* 0x0000000ba3497c10 */ /* 0x000fe20008ffe4ff */
[--C-:B---3--:R-:W-:Y:S01]  /*06e0*/  IMAD.WIDE.U32 R68, R173, 0x10, R100.reuse ;  /* 0x00000010ad447825 */ /* 0x108fe200078e0064 */
[----:B------:R-:W-:Y:S01]  /*06f0*/  IADD3 R80, P1, R162, UR10, RZ ;  /* 0x0000000aa2507c10 */ /* 0x000fe2000ff3e0ff */
[----:B------:R-:W3:Y:S02]  /*0700*/  LDG.E.128 R64, desc[UR4][R66.64] ;  /* 0x0000000442407981 */ /* 0x000ee4000c1e1d00 */
[----:B------:R-:W-:Y:S02]  /*0710*/  IMAD.WIDE.U32 R60, R167, 0x10, R100 ;  /* 0x00000010a73c7825 */ /* 0x000fe400078e0064 */
[----:B------:R-:W3:Y:S01]  /*0720*/  LDG.E.128 R68, desc[UR4][R68.64] ;  /* 0x0000000444447981 */ /* 0x000ee2000c1e1d00 */
[----:B--2---:R-:W-:-:S03]  /*0730*/  SHF.R.U32.HI R161, RZ, 0x1c, R179 ;  /* 0x0000001cffa17819 */ /* 0x004fc600000116b3 */
[----:B------:R-:W2:Y:S01]  /*0740*/  LDG.E.128 R60, desc[UR4][R60.64] ;  /* 0x000000043c3c7981 */ /* 0x000ea2000c1e1d00 */
[----:B------:R-:W-:-:S03]  /*0750*/  IADD3.X R81, R161, UR11, RZ, P1, !PT ;  /* 0x0000000ba1517c10 */ /* 0x000fc60008ffe4ff */
[----:B------:R-:W2:Y:S04]  /*0760*/  LDG.E.128 R72, desc[UR4][R72.64] ;  /* 0x0000000448487981 */ /* 0x000ea8000c1e1d00 */
[----:B------:R-:W2:Y:S01]  /*0770*/  LDG.E.128 R80, desc[UR4][R80.64] ;  /* 0x0000000450507981 */ /* 0x000ea2000c1e1d00 */
[----:B------:R-:W-:-:S04]  /*0780*/  IADD3 R181, R167, 0x80, RZ ;  /* 0x00000080a7b57810 */ /* 0x000fc80007ffe0ff */
[----:B------:R-:W-:Y:S02]  /*0790*/  SHF.L.U32 R159, R181, 0x4, RZ ;  /* 0x00000004b59f7819 */ /* 0x000fe400000006ff */
[----:B------:R-:W-:Y:S02]  /*07a0*/  SHF.R.U32.HI R157, RZ, 0x1c, R181 ;  /* 0x0000001cff9d7819 */ /* 0x000fe400000116b5 */
[----:B------:R-:W-:-:S04]  /*07b0*/  IADD3 R88, P1, R159, UR10, RZ ;  /* 0x0000000a9f587c10 */ /* 0x000fc8000ff3e0ff */
[----:B------:R-:W-:Y:S01]  /*07c0*/  IADD3.X R89, R157, UR11, RZ, P1, !PT ;  /* 0x0000000b9d597c10 */ /* 0x000fe20008ffe4ff */
[----:B------:R-:W-:-:S05]  /*07d0*/  IMAD.WIDE.U32 R76, R177, 0x10, R100 ;  /* 0x00000010b14c7825 */ /* 0x000fca00078e0064 */
[----:B------:R-:W2:Y:S04]  /*07e0*/  LDG.E.128 R88, desc[UR4][R88.64] ;  /* 0x0000000458587981 */ /* 0x000ea8000c1e1d00 */
[----:B------:R-:W2:Y:S01]  /*07f0*/  LDG.E.128 R76, desc[UR4][R76.64] ;  /* 0x000000044c4c7981 */ /* 0x000ea2000c1e1d00 */
[----:B------:R-:W-:Y:S01]  /*0800*/  IMAD.WIDE.U32 R84, R179, 0x10, R100 ;  /* 0x00000010b3547825 */ /* 0x000fe200078e0064 */
[----:B------:R-:W-:-:S05]  /*0810*/  IADD3 R183, R167, 0xa0, RZ ;  /* 0x000000a0a7b77810 */ /* 0x000fca0007ffe0ff */
[----:B------:R-:W2:Y:S01]  /*0820*/  LDG.E.128 R84, desc[UR4][R84.64] ;  /* 0x0000000454547981 */ /* 0x000ea2000c1e1d00 */
[----:B------:R-:W-:Y:S01]  /*0830*/  SHF.L.U32 R158, R183, 0x4, RZ ;  /* 0x00000004b79e7819 */ /* 0x000fe200000006ff */
[----:B------:R-:W-:Y:S01]  /*0840*/  IMAD.WIDE.U32 R92, R181, 0x10, R100 ;  /* 0x00000010b55c7825 */ /* 0x000fe200078e0064 */
[----:B------:R-:W-:Y:S02]  /*0850*/  SHF.R.U32.HI R0, RZ, 0x1c, R183 ;  /* 0x0000001cff007819 */ /* 0x000fe400000116b7 */
[----:B------:R-:W-:-:S03]  /*0860*/  IADD3 R96, P1, R158, UR10, RZ ;  /* 0x0000000a9e607c10 */ /* 0x000fc6000ff3e0ff */
[----:B------:R-:W2:Y:S01]  /*0870*/  LDG.E.128 R92, desc[UR4][R92.64] ;  /* 0x000000045c5c7981 */ /* 0x000ea2000c1e1d00 */
[----:B------:R-:W-:Y:S02]  /*0880*/  IADD3.X R97, R0, UR11, RZ, P1, !PT ;  /* 0x0000000b00617c10 */ /* 0x000fe40008ffe4ff */
[----:B0-----:R-:W-:-:S04]  /*0890*/  ISETP.NE.U32.AND P1, PT, R104, RZ, PT ;  /* 0x000000ff6800720c */ /* 0x001fc80003f25070 */
[----:B------:R-:W2:Y:S01]  /*08a0*/  LDG.E.128 R96, desc[UR4][R96.64] ;  /* 0x0000000460607981 */ /* 0x000ea2000c1e1d00 */
[----:B------:R-:W-:Y:S01]  /*08b0*/  ISETP.NE.AND.EX P1, PT, R105, RZ, PT, P1 ;  /* 0x000000ff6900720c */ /* 0x000fe20003f25310 */
[----:B------:R-:W-:Y:S01]  /*08c0*/  IMAD.WIDE.U32 R100, R183, 0x10, R100 ;  /* 0x00000010b7647825 */ /* 0x000fe200078e0064 */
[----:B------:R-:W-:Y:S02]  /*08d0*/  SHF.R.S32.HI R3, RZ, 0x1f, R154 ;  /* 0x0000001fff037819 */ /* 0x000fe4000001149a */
[----:B-1----:R-:W-:-:S03]  /*08e0*/  @P0 LEA R170, P2, R154, R170, 0x2 ;  /* 0x000000aa9aaa0211 */ /* 0x002fc600078410ff */
[----:B------:R-:W2:Y:S01]  /*08f0*/  LDG.E.128 R100, desc[UR4][R100.64] ;  /* 0x0000000464647981 */ /* 0x000ea2000c1e1d00 */
[----:B------:R-:W-:-:S05]  /*0900*/  @P0 LEA.HI.X R171, R154, R171, R3, 0x2, P2 ;  /* 0x000000ab9aab0211 */ /* 0x000fca00010f1403 */
[-C--:B------:R-:W-:Y:S01]  /*0910*/  @P1 LEA R174, P2, R173, R104.reuse, 0x4 ;  /* 0x00000068adae1211 */ /* 0x080fe200078420ff */
[----:B------:R-:W0:Y:S01]  /*0920*/  @P1 LDC.64 R168, c[0x0][0x2c8] ;  /* 0x0000b200ffa81b82 */ /* 0x000e220000000a00 */
[-C--:B------:R-:W-:Y:S02]  /*0930*/  @P1 LEA R172, P3, R177, R104.reuse, 0x4 ;  /* 0x00000068b1ac1211 */ /* 0x080fe400078620ff */
[-C--:B------:R-:W-:Y:S02]  /*0940*/  @P1 LEA.HI.X R175, R173, R105.reuse, RZ, 0x4, P2 ;  /* 0x00000069adaf1211 */ /* 0x080fe400010f24ff */
[-C--:B------:R-:W-:Y:S02]  /*0950*/  @P1 LEA R176, P2, R179, R104.reuse, 0x4 ;  /* 0x00000068b3b01211 */ /* 0x080fe400078420ff */
[----:B------:R-:W-:Y:S01]  /*0960*/  @P1 LEA.HI.X R173, R177, R105, RZ, 0x4, P3 ;  /* 0x00000069b1ad1211 */ /* 0x000fe200018f24ff */
[----:B-----5:R-:W5:Y:S01]  /*0970*/  @P1 LDG.E.128 R28, desc[UR4][R174.64] ;  /* 0x00000004ae1c1981 */ /* 0x020f62000c1e1d00 */
[----:B------:R-:W-:-:S02]  /*0980*/  @P1 LEA R178, P3, R181, R104, 0x4 ;  /* 0x00000068b5b21211 */ /* 0x000fc400078620ff */
[----:B------:R-:W-:Y:S01]  /*0990*/  @P1 LEA R180, P4, R183, R104, 0x4 ;  /* 0x00000068b7b41211 */ /* 0x000fe200078820ff */
[----:B------:R-:W5:Y:S01]  /*09a0*/  @P1 LDG.E.128 R32, desc[UR4][R172.64] ;  /* 0x00000004ac201981 */ /* 0x000f62000c1e1d00 */
[-C--:B------:R-:W-:Y:S02]  /*09b0*/  @P1 LEA.HI.X R177, R179, R105.reuse, RZ, 0x4, P2 ;  /* 0x00000069b3b11211 */ /* 0x080fe400010f24ff */
[-C--:B------:R-:W-:Y:S02]  /*09c0*/  @P1 LEA.HI.X R179, R181, R105.reuse, RZ, 0x4, P3 ;  /* 0x00000069b5b31211 */ /* 0x080fe400018f24ff */
[----:B------:R-:W-:Y:S01]  /*09d0*/  @P1 LEA.HI.X R181, R183, R105, RZ, 0x4, P4 ;  /* 0x00000069b7b51211 */ /* 0x000fe200020f24ff */
[----:B------:R-:W5:Y:S04]  /*09e0*/  @P1 LDG.E.128 R36, desc[UR4][R176.64] ;  /* 0x00000004b0241981 */ /* 0x000f68000c1e1d00 */
[----:B------:R-:W5:Y:S01]  /*09f0*/  @P1 LDG.E.128 R44, desc[UR4][R180.64] ;  /* 0x00000004b42c1981 */ /* 0x000f62000c1e1d00 */
[----:B------:R-:W-:-:S02]  /*0a00*/  MOV R156, 0x3f800000 ;  /* 0x3f800000009c7802 */ /* 0x000fc40000000f00 */
[----:B------:R-:W-:Y:S01]  /*0a10*/  ISETP.NE.AND P2, PT, R152, RZ, PT ;  /* 0x000000ff9800720c */ /* 0x000fe20003f45270 */
[----:B0-----:R-:W-:Y:S01]  /*0a20*/  @P1 IMAD.WIDE.U32 R168, R167, 0x10, R168 ;  /* 0x00000010a7a81825 */ /* 0x001fe200078e00a8 */
[----:B------:R-:W5:Y:S04]  /*0a30*/  @P1 LDG.E.128 R40, desc[UR4][R178.64] ;  /* 0x00000004b2281981 */ /* 0x000f68000c1e1d00 */
[----:B------:R4:W5:Y:S04]  /*0a40*/  @P0 LDG.E R156, desc[UR4][R170.64] ;  /* 0x00000004aa9c0981 */ /* 0x000968000c1e1900 */
[----:B------:R0:W5:Y:S01]  /*0a50*/  @P1 LDG.E.128 R48, desc[UR4][R168.64] ;  /* 0x00000004a8301981 */ /* 0x000162000c1e1d00 */
[----:B------:R-:W-:Y:S01]  /*0a60*/  UMOV UR6, 0xffffffff ;  /* 0xffffffff00067882 */ /* 0x000fe20000000000 */
[----:B----4-:R-:W-:-:S05]  /*0a70*/  FSEL R170, R182, RZ, !P2 ;  /* 0x000000ffb6aa7208 */ /* 0x010fca0005000000 */
[C---:B------:R-:W-:Y:S01]  /*0a80*/  FADD.FTZ R57, -R170.reuse, R57 ;  /* 0x00000039aa397221 */ /* 0x040fe20000010100 */
[C---:B------:R-:W-:Y:S01]  /*0a90*/  FADD.FTZ R171, -R170.reuse, R58 ;  /* 0x0000003aaaab7221 */ /* 0x040fe20000010100 */
[----:B------:R-:W-:Y:S02]  /*0aa0*/  FADD.FTZ R3, -R170, R56 ;  /* 0x00000038aa037221 */ /* 0x000fe40000010100 */
[C---:B------:R-:W-:Y:S01]  /*0ab0*/  FMUL.FTZ R56, R160.reuse, R57 ;  /* 0x00000039a0387220 */ /* 0x040fe20000410000 */
[----:B------:R-:W-:Y:S01]  /*0ac0*/  FMUL.FTZ R57, R160, R171 ;  /* 0x000000aba0397220 */ /* 0x000fe20000410000 */
[C---:B---3--:R-:W-:Y:S01]  /*0ad0*/  FADD.FTZ R65, -R170.reuse, R65 ;  /* 0x00000041aa417221 */ /* 0x048fe20000010100 */
[----:B------:R-:W-:Y:S01]  /*0ae0*/  FADD.FTZ R171, -R170, R67 ;  /* 0x00000043aaab7221 */ /* 0x000fe20000010100 */
[C---:B------:R-:W-:Y:S02]  /*0af0*/  FMUL.FTZ R3, R160.reuse, R3 ;  /* 0x00000003a0037220 */ /* 0x040fe40000410000 */
[----:B------:R-:W-:Y:S01]  /*0b00*/  FMUL.FTZ R67, R160, R65 ;  /* 0x00000041a0437220 */ /* 0x000fe20000410000 */
[----:B------:R-:W-:Y:S01]  /*0b10*/  FADD.FTZ R132, R69, R132 ;  /* 0x0000008445847221 */ /* 0x000fe20000010000 */
[----:B------:R-:W-:Y:S01]  /*0b20*/  FMUL.FTZ R172, R21, R69 ;  /* 0x0000004515ac7220 */ /* 0x000fe20000410000 */
[----:B------:R-:W-:Y:S01]  /*0b30*/  FADD.FTZ R59, -R170, R59 ;  /* 0x0000003baa3b7221 */ /* 0x000fe20000010100 */
[----:B------:R-:W-:Y:S01]  /*0b40*/  FFMA.FTZ R108, R69, R67, R108 ;  /* 0x00000043456c7223 */ /* 0x000fe2000001006c */
[----:B------:R-:W-:Y:S01]  /*0b50*/  FMUL.FTZ R69, R160, R171 ;  /* 0x000000aba0457220 */ /* 0x000fe20000410000 */
[C---:B--2---:R-:W-:Y:S01]  /*0b60*/  FADD.FTZ R131, R60.reuse, R131 ;  /* 0x000000833c837221 */ /* 0x044fe20000010000 */
[----:B------:R-:W-:Y:S01]  /*0b70*/  FFMA.FTZ R107, R60, R3, R107 ;  /* 0x000000033c6b7223 */ /* 0x000fe2000001006b */
[----:B------:R-:W-:Y:S01]  /*0b80*/  FMUL.FTZ R60, R24, R60 ;  /* 0x0000003c183c7220 */ /* 0x000fe20000410000 */
[----:B------:R-:W-:Y:S01]  /*0b90*/  FADD.FTZ R171, -R170, R72 ;  /* 0x00000048aaab7221 */ /* 0x000fe20000010100 */
[----:B------:R-:W-:Y:S01]  /*0ba0*/  FMUL.FTZ R58, R160, R59 ;  /* 0x0000003ba03a7220 */ /* 0x000fe20000410000 */
[C---:B------:R-:W-:Y:S01]  /*0bb0*/  FADD.FTZ R65, -R170.reuse, R80 ;  /* 0x00000050aa417221 */ /* 0x040fe20000010100 */
[C---:B------:R-:W-:Y:S01]  /*0bc0*/  FADD.FTZ R134, R71.reuse, R134 ;  /* 0x0000008647867221 */ /* 0x040fe20000010000 */
[----:B------:R-:W-:Y:S01]  /*0bd0*/  FFMA.FTZ R110, R71, R69, R110 ;  /* 0x00000045476e7223 */ /* 0x000fe2000001006e */
[----:B------:R-:W-:Y:S01]  /*0be0*/  FMUL.FTZ R72, R23, R71 ;  /* 0x0000004717487220 */ /* 0x000fe20000410000 */
[C---:B------:R-:W-:Y:S01]  /*0bf0*/  FADD.FTZ R128, R61.reuse, R128 ;  /* 0x000000803d807221 */ /* 0x040fe20000010000 */
[----:B------:R-:W-:Y:S01]  /*0c00*/  FFMA.FTZ R2, R61, R56, R2 ;  /* 0x000000383d027223 */ /* 0x000fe20000010002 */
[C---:B------:R-:W-:Y:S01]  /*0c10*/  FADD.FTZ R59, -R170.reuse, R64 ;  /* 0x00000040aa3b7221 */ /* 0x040fe20000010100 */
[----:B------:R-:W-:Y:S01]  /*0c20*/  FADD.FTZ R71, -R170, R81 ;  /* 0x00000051aa477221 */ /* 0x000fe20000010100 */
[----:B------:R-:W-:Y:S01]  /*0c30*/  FMUL.FTZ R61, R25, R61 ;  /* 0x0000003d193d7220 */ /* 0x000fe20000410000 */
[----:B------:R-:W-:Y:S01]  /*0c40*/  FMUL.FTZ R81, R160, R65 ;  /* 0x00000041a0517220 */ /* 0x000fe20000410000 */
[----:B------:R-:W-:Y:S01]  /*0c50*/  FADD.FTZ R64, RZ, R60 ;  /* 0x0000003cff407221 */ /* 0x000fe20000010000 */
[----:B------:R-:W-:Y:S01]  /*0c60*/  FFMA.FTZ R65, R3, R60, RZ ;  /* 0x0000003c03417223 */ /* 0x000fe200000100ff */
        /* <DEDUP_REMOVED lines=8> */
[C---:B0-----:R-:W-:Y:S01]  /*0cf0*/  FADD.FTZ R169, -R170.reuse, R66 ;  /* 0x00000042aaa97221 */ /* 0x041fe20000010100 */
        /* <DEDUP_REMOVED lines=13> */
[C---:B------:R-:W-:Y:S01]  /*0dd0*/  FADD.FTZ R137, R70.reuse, R137 ;  /* 0x0000008946897221 */ /* 0x040fe20000010000 */
[----:B------:R-:W-:Y:S01]  /*0de0*/  FFMA.FTZ R113, R70, R169, R113 ;  /* 0x000000a946717223 */ /* 0x000fe20000010071 */
[----:B------:R-:W-:Y:S01]  /*0df0*/  FADD.FTZ R71, -R170, R88 ;  /* 0x00000058aa477221 */ /* 0x000fe20000010100 */
[----:B------:R-:W-:Y:S01]  /*0e00*/  FMUL.FTZ R70, R22, R70 ;  /* 0x0000004616467220 */ /* 0x000fe20000410000 */
[----:B------:R-:W-:Y:S01]  /*0e10*/  FADD.FTZ R65, R65, R172 ;  /* 0x000000ac41417221 */ /* 0x000fe20000010000 */
[----:B------:R-:W-:Y:S01]  /*0e20*/  FFMA.FTZ R66, R67, R172, R64 ;  /* 0x000000ac43427223 */ /* 0x000fe20000010040 */
[C---:B------:R-:W-:Y:S01]  /*0e30*/  FMUL.FTZ R171, R160.reuse, R171 ;  /* 0x000000aba0ab7220 */ /* 0x040fe20000410000 */
[----:B------:R-:W-:Y:S01]  /*0e40*/  FMUL.FTZ R64, R160, R71 ;  /* 0x00000047a0407220 */ /* 0x000fe20000410000 */
[----:B------:R-:W-:Y:S01]  /*0e50*/  FADD.FTZ R71, R65, R70 ;  /* 0x0000004641477221 */ /* 0x000fe20000010000 */
[----:B------:R-:W-:Y:S01]  /*0e60*/  FFMA.FTZ R66, R169, R70, R66 ;  /* 0x00000046a9427223 */ /* 0x000fe20000010042 */
[----:B------:R-:W-:Y:S01]  /*0e70*/  FADD.FTZ R173, -R170, R74 ;  /* 0x0000004aaaad7221 */ /* 0x000fe20000010100 */
[C---:B------:R-:W-:Y:S01]  /*0e80*/  FADD.FTZ R139, R76.reuse, R139 ;  /* 0x0000008b4c8b7221 */ /* 0x040fe20000010000 */
        /* <DEDUP_REMOVED lines=39> */
[----:B------:R-:W-:Y:S01]  /*1100*/  FMUL.FTZ R86, R14, R86 ;  /* 0x000000560e567220 */ /* 0x000fe20000410000 */
[----:B------:R-:W-:Y:S01]  /*1110*/  FADD.FTZ R79, R82, R85 ;  /* 0x00000055524f7221 */ /* 0x000fe20000010000 */
[----:B------:R-:W-:Y:S01]  /*1120*/  FADD.FTZ R83, -R170, R83 ;  /* 0x00000053aa537221 */ /* 0x000fe20000010100 */
[----:B------:R-:W-:Y:S01]  /*1130*/  FFMA.FTZ R82, R176, R85, R77 ;  /* 0x00000055b0527223 */ /* 0x000fe2000001004d */
        /* <DEDUP_REMOVED lines=27> */
[C---:B------:R-:W-:Y:S01]  /*12f0*/  FADD.FTZ R151, R100.reuse, R151 ;  /* 0x0000009764977221 */ /* 0x040fe20000010000 */
[----:B------:R-:W-:Y:S01]  /*1300*/  FFMA.FTZ R127, R100, R77, R127 ;  /* 0x0000004d647f7223 */ /* 0x000fe2000001007f */
[----:B------:R-:W-:Y:S01]  /*1310*/  FMUL.FTZ R100, R4, R100 ;  /* 0x0000006404647220 */ /* 0x000fe20000410000 */
[----:B------:R-:W-:Y:S01]  /*1320*/  FADD.FTZ R87, R87, R74 ;  /* 0x0000004a57577221 */ /* 0x000fe20000010000 */
[----:B------:R-:W-:Y:S01]  /*1330*/  FADD.FTZ R97, -R170, R97 ;  /* 0x00000061aa617221 */ /* 0x000fe20000010100 */
        /* <DEDUP_REMOVED lines=14> */
[----:B------:R-:W-:Y:S01]  /*1420*/  FADD.FTZ R92, R89, R102 ;  /* 0x00000066595c7221 */ /* 0x000fe20000010000 */
[----:B------:R-:W-:Y:S01]  /*1430*/  FMUL.FTZ R87, R7, R103 ;  /* 0x0000006707577220 */ /* 0x000fe20000410000 */
[----:B------:R-:W-:Y:S01]  /*1440*/  FMUL.FTZ R88, R160, R99 ;  /* 0x00000063a0587220 */ /* 0x000fe20000410000 */
        /* <DEDUP_REMOVED lines=30> */
.L_x_10516:
[----:B-1----:R-:W-:Y:S01]  /*1630*/  FADD.FTZ R91, R92, R91 ;  /* 0x0000005b5c5b7221 */ /* 0x002fe20000010000 */
[----:B0-2---:R-:W-:Y:S01]  /*1640*/  FADD.FTZ R89, R89, R90 ;  /* 0x0000005a59597221 */ /* 0x005fe20000010000 */
[----:B------:R-:W-:Y:S02]  /*1650*/  ISETP.NE.U32.AND P3, PT, RZ, UR12, PT ;  /* 0x0000000cff007c0c */ /* 0x000fe4000bf65070 */
[----:B------:R-:W-:Y:S01]  /*1660*/  FMUL.FTZ R91, R91, UR9 ;  /* 0x000000095b5b7c20 */ /* 0x000fe20008410000 */
        /* <DEDUP_REMOVED lines=11> */
[-CC-:B------:R-:W-:Y:S01]  /*1720*/  FFMA.FTZ R61, R67, R89.reuse, R90.reuse ;  /* 0x00000059433d7223 */ /* 0x180fe2000001005a */
[----:B------:R-:W-:Y:S01]  /*1730*/  FADD.FTZ R3, R60, -R3 ;  /* 0x800000033c037221 */ /* 0x000fe20000010000 */
[-CC-:B------:R-:W-:Y:S01]  /*1740*/  FFMA.FTZ R58, R58, R89.reuse, R90.reuse ;  /* 0x000000593a3a7223 */ /* 0x180fe2000001005a */
[-C--:B------:R-:W-:Y:S01]  /*1750*/  FFMA.FTZ R169, R169, R89.reuse, R90 ;  /* 0x00000059a9a97223 */ /* 0x080fe2000001005a */
[----:B------:R-:W-:Y:S01]  /*1760*/  FADD.FTZ R69, R172, -R61 ;  /* 0x8000003dac457221 */ /* 0x000fe20000010000 */
[----:B------:R-:W-:Y:S01]  /*1770*/  FADD.FTZ R91, R62, -R91 ;  /* 0x8000005b3e5b7221 */ /* 0x000fe20000010000 */
        /* <DEDUP_REMOVED lines=26> */
[----:B------:R-:W-:Y:S01]  /*1920*/  IADD3 R80, P4, R166, UR14, RZ ;  /* 0x0000000ea6507c10 */ /* 0x000fe2000ff9e0ff */
[----:B-----5:R-:W-:Y:S01]  /*1930*/  @P1 FADD.FTZ R3, R48, R3 ;  /* 0x0000000330031221 */ /* 0x020fe20000010000 */
[----:B------:R-:W-:Y:S01]  /*1940*/  ISETP.NE.AND.EX P2, PT, RZ, UR13, PT, P2 ;  /* 0x0000000dff007c0c */ /* 0x000fe2000bf45320 */
[----:B------:R-:W-:Y:S01]  /*1950*/  @P1 FADD.FTZ R70, R49, R70 ;  /* 0x0000004631461221 */ /* 0x000fe20000010000 */
[----:B------:R-:W-:Y:S01]  /*1960*/  @P1 FADD.FTZ R91, R50, R91 ;  /* 0x0000005b325b1221 */ /* 0x000fe20000010000 */
[----:B------:R-:W-:Y:S01]  /*1970*/  @P1 FADD.FTZ R72, R51, R72 ;  /* 0x0000004833481221 */ /* 0x000fe20000010000 */
[----:B------:R-:W-:Y:S09]  /*1980*/  @!P3 BRA `(.L_x_10499) ;  /* 0x00000000001cb947 */ /* 0x000ff20003800000 */
[----:B------:R-:W1:Y:S01]  /*1990*/  LDC.64 R62, c[0x0][0x308] ;  /* 0x0000c200ff3e7b82 */ /* 0x000e620000000a00 */
[----:B------:R-:W-:Y:S02]  /*19a0*/  SEL R59, R72, R55, P2 ;  /* 0x00000037483b7207 */ /* 0x000fe40001000000 */
[----:B------:R-:W-:Y:S02]  /*19b0*/  SEL R58, R91, R54, P2 ;  /* 0x000000365b3a7207 */ /* 0x000fe40001000000 */
[----:B------:R-:W-:Y:S02]  /*19c0*/  SEL R57, R70, R53, P2 ;  /* 0x0000003546397207 */ /* 0x000fe40001000000 */
[----:B------:R-:W-:Y:S01]  /*19d0*/  SEL R56, R3, R52, P2 ;  /* 0x0000003403387207 */ /* 0x000fe20001000000 */
[----:B-1----:R-:W-:-:S05]  /*19e0*/  IMAD.WIDE.U32 R62, R167, 0x10, R62 ;  /* 0x00000010a73e7825 */ /* 0x002fca00078e003e */
[----:B------:R1:W-:Y:S02]  /*19f0*/  STG.E.128 desc[UR4][R62.64], R56 ;  /* 0x000000383e007986 */ /* 0x0003e4000c101d04 */
.L_x_10499:
[----:B0-----:R-:W-:-:S04]  /*1a00*/  IMAD.WIDE.U32 R84, R167, 0x10, R60 ;  /* 0x00000010a7547825 */ /* 0x001fc800078e003c */
[-C--:B-1----:R-:W-:Y:S01]  /*1a10*/  FMUL.FTZ R63, R72, R156.reuse ;  /* 0x0000009c483f7220 */ /* 0x082fe20000410000 */
[-C--:B------:R-:W-:Y:S01]  /*1a20*/  FMUL.FTZ R62, R91, R156.reuse ;  /* 0x0000009c5b3e7220 */ /* 0x080fe20000410000 */
[-C--:B------:R-:W-:Y:S01]  /*1a30*/  FMUL.FTZ R61, R70, R156.reuse ;  /* 0x0000009c463d7220 */ /* 0x080fe20000410000 */
[-C--:B------:R-:W-:Y:S01]  /*1a40*/  FMUL.FTZ R60, R3, R156.reuse ;  /* 0x0000009c033c7220 */ /* 0x080fe20000410000 */
        /* <DEDUP_REMOVED lines=9> */
[----:B------:R-:W-:Y:S01]  /*1ae0*/  IADD3.X R81, R165, UR15, RZ, P4, !PT ;  /* 0x0000000fa5517c10 */ /* 0x000fe2000a7fe4ff */
[-C--:B------:R-:W-:Y:S01]  /*1af0*/  FMUL.FTZ R57, R76, R156.reuse ;  /* 0x0000009c4c397220 */ /* 0x080fe20000410000 */
[-C--:B------:R-:W-:Y:S01]  /*1b00*/  FMUL.FTZ R58, R169, R156.reuse ;  /* 0x0000009ca93a7220 */ /* 0x080fe20000410000 */
[-C--:B------:R-:W-:Y:S01]  /*1b10*/  FMUL.FTZ R59, R78, R156.reuse ;  /* 0x0000009c4e3b7220 */ /* 0x080fe20000410000 */
[----:B------:R-:W-:Y:S01]  /*1b20*/  FMUL.FTZ R56, R67, R156 ;  /* 0x0000009c43387220 */ /* 0x000fe20000410000 */
[----:B------:R-:W-:Y:S06]  /*1b30*/  @!P3 BRA `(.L_x_10500) ;  /* 0x00000000001cb947 */ /* 0x000fec0003800000 */
[----:B------:R-:W-:Y:S02]  /*1b40*/  IADD3 R166, P4, R166, UR12, RZ ;  /* 0x0000000ca6a67c10 */ /* 0x000fe4000ff9e0ff */
[----:B0-----:R-:W-:Y:S02]  /*1b50*/  SEL R63, R78, R55, P2 ;  /* 0x000000374e3f7207 */ /* 0x001fe40001000000 */
[----:B------:R-:W-:Y:S02]  /*1b60*/  SEL R62, R169, R54, P2 ;  /* 0x00000036a93e7207 */ /* 0x000fe40001000000 */
[----:B------:R-:W-:Y:S02]  /*1b70*/  SEL R61, R76, R53, P2 ;  /* 0x000000354c3d7207 */ /* 0x000fe40001000000 */
[----:B------:R-:W-:Y:S02]  /*1b80*/  IADD3.X R167, R165, UR13, RZ, P4, !PT ;  /* 0x0000000da5a77c10 */ /* 0x000fe4000a7fe4ff */
[----:B------:R-:W-:-:S05]  /*1b90*/  SEL R60, R67, R52, P2 ;  /* 0x00000034433c7207 */ /* 0x000fca0001000000 */
[----:B------:R1:W-:Y:S02]  /*1ba0*/  STG.E.128 desc[UR4][R166.64], R60 ;  /* 0x0000003ca6007986 */ /* 0x0003e4000c101d04 */
.L_x_10500:
[----:B------:R2:W-:Y:S01]  /*1bb0*/  STG.E.128 desc[UR4][R80.64], R56 ;  /* 0x0000003850007986 */ /* 0x0005e2000c101d04 */
[----:B0-----:R-:W-:Y:S01]  /*1bc0*/  IADD3 R84, P4, R164, UR14, RZ ;  /* 0x0000000ea4547c10 */ /* 0x001fe2000ff9e0ff */
[C---:B------:R-:W-:Y:S01]  /*1bd0*/  FMUL.FTZ R171, R160.reuse, R171 ;  /* 0x000000aba0ab7220 */ /* 0x040fe20000410000 */
[C---:B-1----:R-:W-:Y:S01]  /*1be0*/  FMUL.FTZ R60, R160.reuse, R75 ;  /* 0x0000004ba03c7220 */ /* 0x042fe20000410000 */
[C---:B------:R-:W-:Y:S01]  /*1bf0*/  FMUL.FTZ R173, R160.reuse, R173 ;  /* 0x000000ada0ad7220 */ /* 0x040fe20000410000 */
[----:B------:R-:W-:Y:S01]  /*1c00*/  FMUL.FTZ R62, R160, R175 ;  /* 0x000000afa03e7220 */ /* 0x000fe20000410000 */
[----:B------:R-:W-:Y:S01]  /*1c10*/  IADD3 R94, P5, R162, UR14, RZ ;  /* 0x0000000ea25e7c10 */ /* 0x000fe2000ffbe0ff */
[----:B------:R-:W-:Y:S01]  /*1c20*/  @P1 FADD.FTZ R171, R32, R171 ;  /* 0x000000ab20ab1221 */ /* 0x000fe20000010000 */
[----:B------:R-:W-:Y:S01]  /*1c30*/  IADD3.X R85, R163, UR15, RZ, P4, !PT ;  /* 0x0000000fa3557c10 */ /* 0x000fe2000a7fe4ff */
[----:B------:R-:W-:Y:S01]  /*1c40*/  @P1 FADD.FTZ R60, R33, R60 ;  /* 0x0000003c213c1221 */ /* 0x000fe20000010000 */
[----:B------:R-:W-:Y:S01]  /*1c50*/  @P1 FADD.FTZ R173, R34, R173 ;  /* 0x000000ad22ad1221 */ /* 0x000fe20000010000 */
[----:B------:R-:W-:Y:S01]  /*1c60*/  @P1 FADD.FTZ R62, R35, R62 ;  /* 0x0000003e233e1221 */ /* 0x000fe20000010000 */
[----:B------:R-:W-:Y:S07]  /*1c70*/  @!P3 BRA `(.L_x_10501) ;  /* 0x00000000001cb947 */ /* 0x000fee0003800000 */
[----:B------:R-:W-:Y:S02]  /*1c80*/  IADD3 R164, P4, R164, UR12, RZ ;  /* 0x0000000ca4a47c10 */ /* 0x000fe4000ff9e0ff */
[----:B--2---:R-:W-:Y:S02]  /*1c90*/  SEL R59, R62, R55, P2 ;  /* 0x000000373e3b7207 */ /* 0x004fe40001000000 */
[----:B------:R-:W-:Y:S02]  /*1ca0*/  SEL R58, R173, R54, P2 ;  /* 0x00000036ad3a7207 */ /* 0x000fe40001000000 */
[----:B------:R-:W-:Y:S02]  /*1cb0*/  SEL R57, R60, R53, P2 ;  /* 0x000000353c397207 */ /* 0x000fe40001000000 */
[----:B------:R-:W-:Y:S02]  /*1cc0*/  IADD3.X R165, R163, UR13, RZ, P4, !PT ;  /* 0x0000000da3a57c10 */ /* 0x000fe4000a7fe4ff */
[----:B------:R-:W-:-:S05]  /*1cd0*/  SEL R56, R171, R52, P2 ;  /* 0x00000034ab387207 */ /* 0x000fca0001000000 */
[----:B------:R0:W-:Y:S02]  /*1ce0*/  STG.E.128 desc[UR4][R164.64], R56 ;  /* 0x00000038a4007986 */ /* 0x0001e4000c101d04 */
.L_x_10501:
[-C--:B------:R-:W-:Y:S01]  /*1cf0*/  FMUL.FTZ R63, R62, R156.reuse ;  /* 0x0000009c3e3f7220 */ /* 0x080fe20000410000 */
        /* <DEDUP_REMOVED lines=13> */
[-C--:B0-2---:R-:W-:Y:S01]  /*1dd0*/  FMUL.FTZ R57, R70, R156.reuse ;  /* 0x0000009c46397220 */ /* 0x085fe20000410000 */
[-C--:B------:R-:W-:Y:S01]  /*1de0*/  FMUL.FTZ R58, R177, R156.reuse ;  /* 0x0000009cb13a7220 */ /* 0x080fe20000410000 */
[-C--:B------:R-:W-:Y:S01]  /*1df0*/  FMUL.FTZ R59, R72, R156.reuse ;  /* 0x0000009c483b7220 */ /* 0x080fe20000410000 */
[----:B------:R-:W-:Y:S01]  /*1e00*/  FMUL.FTZ R56, R97, R156 ;  /* 0x0000009c61387220 */ /* 0x000fe20000410000 */
[----:B------:R-:W-:Y:S06]  /*1e10*/  @!P3 BRA `(.L_x_10502) ;  /* 0x00000000001cb947 */ /* 0x000fec0003800000 */
[----:B------:R-:W-:Y:S02]  /*1e20*/  IADD3 R162, P4, R162, UR12, RZ ;  /* 0x0000000ca2a27c10 */ /* 0x000fe4000ff9e0ff */
[----:B-1----:R-:W-:Y:S02]  /*1e30*/  SEL R63, R72, R55, P2 ;  /* 0x00000037483f7207 */ /* 0x002fe40001000000 */
[----:B------:R-:W-:Y:S02]  /*1e40*/  SEL R62, R177, R54, P2 ;  /* 0x00000036b13e7207 */ /* 0x000fe40001000000 */
[----:B------:R-:W-:Y:S02]  /*1e50*/  SEL R61, R70, R53, P2 ;  /* 0x00000035463d7207 */ /* 0x000fe40001000000 */
[----:B------:R-:W-:Y:S02]  /*1e60*/  IADD3.X R163, R161, UR13, RZ, P4, !PT ;  /* 0x0000000da1a37c10 */ /* 0x000fe4000a7fe4ff */
[----:B------:R-:W-:-:S05]  /*1e70*/  SEL R60, R97, R52, P2 ;  /* 0x00000034613c7207 */ /* 0x000fca0001000000 */
[----:B------:R0:W-:Y:S02]  /*1e80*/  STG.E.128 desc[UR4][R162.64], R60 ;  /* 0x0000003ca2007986 */ /* 0x0001e4000c101d04 */
.L_x_10502:
        /* <DEDUP_REMOVED lines=10> */
[C---:B01----:R-:W-:Y:S01]  /*1f30*/  FMUL.FTZ R62, R160.reuse, R93 ;  /* 0x0000005da03e7220 */ /* 0x043fe20000410000 */
[C---:B------:R-:W-:Y:S01]  /*1f40*/  FMUL.FTZ R71, R160.reuse, R71 ;  /* 0x00000047a0477220 */ /* 0x040fe20000410000 */
[----:B------:R-:W-:Y:S01]  /*1f50*/  FMUL.FTZ R68, R160, R73 ;  /* 0x00000049a0447220 */ /* 0x000fe20000410000 */
[----:B------:R-:W-:Y:S01]  /*1f60*/  @P1 FADD.FTZ R65, R40, R65 ;  /* 0x0000004128411221 */ /* 0x000fe20000010000 */
[----:B------:R-:W-:Y:S01]  /*1f70*/  @P1 FADD.FTZ R62, R41, R62 ;  /* 0x0000003e293e1221 */ /* 0x000fe20000010000 */
[----:B------:R-:W-:Y:S01]  /*1f80*/  @P1 FADD.FTZ R71, R42, R71 ;  /* 0x000000472a471221 */ /* 0x000fe20000010000 */
[----:B------:R-:W-:Y:S01]  /*1f90*/  @P1 FADD.FTZ R68, R43, R68 ;  /* 0x000000442b441221 */ /* 0x000fe20000010000 */
[----:B------:R-:W-:Y:S06]  /*1fa0*/  @!P3 BRA `(.L_x_10503) ;  /* 0x00000000001cb947 */ /* 0x000fec0003800000 */
[----:B------:R-:W-:Y:S02]  /*1fb0*/  IADD3 R60, P4, R159, UR12, RZ ;  /* 0x0000000c9f3c7c10 */ /* 0x000fe4000ff9e0ff */
[----:B--2---:R-:W-:Y:S02]  /*1fc0*/  SEL R59, R68, R55, P2 ;  /* 0x00000037443b7207 */ /* 0x004fe40001000000 */
[----:B------:R-:W-:Y:S02]  /*1fd0*/  SEL R58, R71, R54, P2 ;  /* 0x00000036473a7207 */ /* 0x000fe40001000000 */
[----:B------:R-:W-:Y:S02]  /*1fe0*/  SEL R57, R62, R53, P2 ;  /* 0x000000353e397207 */ /* 0x000fe40001000000 */
[----:B------:R-:W-:Y:S02]  /*1ff0*/  IADD3.X R61, R157, UR13, RZ, P4, !PT ;  /* 0x0000000d9d3d7c10 */ /* 0x000fe4000a7fe4ff */
[----:B------:R-:W-:-:S05]  /*2000*/  SEL R56, R65, R52, P2 ;  /* 0x0000003441387207 */ /* 0x000fca0001000000 */
[----:B------:R0:W-:Y:S02]  /*2010*/  STG.E.128 desc[UR4][R60.64], R56 ;  /* 0x000000383c007986 */ /* 0x0001e4000c101d04 */
.L_x_10503:
[-CC-:B------:R-:W-:Y:S01]  /*2020*/  FFMA.FTZ R77, R77, R89.reuse, R90.reuse ;  /* 0x000000594d4d7223 */ /* 0x180fe2000001005a */
[-CC-:B------:R-:W-:Y:S01]  /*2030*/  FFMA.FTZ R79, R79, R89.reuse, R90.reuse ;  /* 0x000000594f4f7223 */ /* 0x180fe2000001005a */
[-CC-:B------:R-:W-:Y:S01]  /*2040*/  FFMA.FTZ R83, R83, R89.reuse, R90.reuse ;  /* 0x0000005953537223 */ /* 0x180fe2000001005a */
[----:B------:R-:W-:Y:S01]  /*2050*/  FFMA.FTZ R88, R88, R89, R90 ;  /* 0x0000005958587223 */ /* 0x000fe2000001005a */
[----:B------:R-:W1:Y:S01]  /*2060*/  LDC.64 R72, c[0x0][0x210] ;  /* 0x00008400ff487b82 */ /* 0x000e620000000a00 */
        /* <DEDUP_REMOVED lines=8> */
[----:B------:R-:W-:Y:S01]  /*20f0*/  IADD3 R64, P4, R159, UR14, RZ ;  /* 0x0000000e9f407c10 */ /* 0x000fe2000ff9e0ff */
[----:B------:R-:W-:Y:S01]  /*2100*/  @P1 FADD.FTZ R77, R44, R77 ;  /* 0x0000004d2c4d1221 */ /* 0x000fe20000010000 */
[----:B------:R-:W-:Y:S01]  /*2110*/  @P1 FADD.FTZ R70, R45, R70 ;  /* 0x000000462d461221 */ /* 0x000fe20000010000 */
[----:B------:R-:W-:Y:S01]  /*2120*/  @P1 FADD.FTZ R83, R46, R83 ;  /* 0x000000532e531221 */ /* 0x000fe20000010000 */
[----:B------:R-:W-:Y:S01]  /*2130*/  @P1 FADD.FTZ R160, R47, R160 ;  /* 0x000000a02fa01221 */ /* 0x000fe20000010000 */
[C---:B------:R-:W-:Y:S01]  /*2140*/  @P3 IADD3 R66, P5, R158.reuse, UR12, RZ ;  /* 0x0000000c9e423c10 */ /* 0x040fe2000ffbe0ff */
[-C--:B0-2---:R-:W-:Y:S01]  /*2150*/  FMUL.FTZ R56, R65, R156.reuse ;  /* 0x0000009c41387220 */ /* 0x085fe20000410000 */
[----:B------:R-:W-:Y:S01]  /*2160*/  IADD3 R158, P6, R158, UR14, RZ ;  /* 0x0000000e9e9e7c10 */ /* 0x000fe2000ffde0ff */
[-C--:B------:R-:W-:Y:S01]  /*2170*/  FMUL.FTZ R59, R68, R156.reuse ;  /* 0x0000009c443b7220 */ /* 0x080fe20000410000 */
[-C--:B------:R-:W-:Y:S01]  /*2180*/  FMUL.FTZ R58, R71, R156.reuse ;  /* 0x0000009c473a7220 */ /* 0x080fe20000410000 */
[-C--:B------:R-:W-:Y:S01]  /*2190*/  FMUL.FTZ R57, R62, R156.reuse ;  /* 0x0000009c3e397220 */ /* 0x080fe20000410000 */
[----:B------:R-:W-:Y:S01]  /*21a0*/  IADD3.X R65, R157, UR15, RZ, P4, !PT ;  /* 0x0000000f9d417c10 */ /* 0x000fe2000a7fe4ff */
[CC--:B------:R-:W-:Y:S01]  /*21b0*/  FMUL.FTZ R60, R77.reuse, R156.reuse ;  /* 0x0000009c4d3c7220 */ /* 0x0c0fe20000410000 */
[----:B------:R-:W-:Y:S01]  /*21c0*/  @P3 IADD3.X R67, R0, UR13, RZ, P5, !PT ;  /* 0x0000000d00433c10 */ /* 0x000fe2000affe4ff */
[C---:B------:R-:W-:Y:S01]  /*21d0*/  FMUL.FTZ R61, R70.reuse, R156 ;  /* 0x0000009c463d7220 */ /* 0x040fe20000410000 */
[----:B------:R-:W-:Y:S01]  /*21e0*/  SEL R52, R77, R52, P2 ;  /* 0x000000344d347207 */ /* 0x000fe20001000000 */
[CC--:B------:R-:W-:Y:S01]  /*21f0*/  FMUL.FTZ R62, R83.reuse, R156.reuse ;  /* 0x0000009c533e7220 */ /* 0x0c0fe20000410000 */
[----:B------:R-:W-:Y:S01]  /*2200*/  SEL R53, R70, R53, P2 ;  /* 0x0000003546357207 */ /* 0x000fe20001000000 */
[C---:B------:R-:W-:Y:S01]  /*2210*/  FMUL.FTZ R63, R160.reuse, R156 ;  /* 0x0000009ca03f7220 */ /* 0x040fe20000410000 */
[----:B------:R-:W-:Y:S01]  /*2220*/  SEL R54, R83, R54, P2 ;  /* 0x0000003653367207 */ /* 0x000fe20001000000 */
[----:B------:R0:W-:Y:S01]  /*2230*/  STG.E.128 desc[UR4][R64.64], R56 ;  /* 0x0000003840007986 */ /* 0x0001e2000c101d04 */
[----:B------:R-:W-:-:S02]  /*2240*/  SEL R55, R160, R55, P2 ;  /* 0x00000037a0377207 */ /* 0x000fc40001000000 */
[----:B------:R-:W-:Y:S02]  /*2250*/  IADD3.X R159, R0, UR15, RZ, P6, !PT ;  /* 0x0000000f009f7c10 */ /* 0x000fe4000b7fe4ff */
[----:B-1----:R-:W-:Y:S01]  /*2260*/  LEA R154, R72, R154, 0x2 ;  /* 0x0000009a489a7211 */ /* 0x002fe200078e10ff */
[----:B------:R0:W-:Y:S03]  /*2270*/  @P3 STG.E.128 desc[UR4][R66.64], R52 ;  /* 0x0000003442003986 */ /* 0x0001e6000c101d04 */
[----:B------:R-:W-:Y:S01]  /*2280*/  ISETP.GE.AND P1, PT, R154, R73, PT ;  /* 0x000000499a00720c */ /* 0x000fe20003f26270 */
[----:B------:R0:W-:-:S12]  /*2290*/  STG.E.128 desc[UR4][R158.64], R60 ;  /* 0x0000003c9e007986 */ /* 0x0001d8000c101d04 */
[----:B------:R-:W-:Y:S05]  /*22a0*/  @!P1 BRA `(.L_x_10504) ;  /* 0xffffffe000989947 */ /* 0x000fea000383ffff */
[----:B------:R-:W-:Y:S05]  /*22b0*/  BSYNC B1 ;  /* 0x0000000000017941 */ /* 0x000fea0003800000 */
.L_x_10497:
        /* <DEDUP_REMOVED lines=48> */
.L_x_10496:
[----:B------:R-:W-:Y:S05]  /*25c0*/  BSYNC B0 ;  /* 0x0000000000007941 */ /* 0x000fea0003800000 */
.L_x_10494:
[----:B------:R-:W1:Y:S01]  /*25d0*/  S2R R3, SR_CgaCtaId ;  /* 0x0000000000037919 */ /* 0x000e620000008800 */
[----:B------:R-:W-:Y:S01]  /*25e0*/  SHF.R.U32.HI R0, RZ, 0x5, R155 ;  /* 0x00000005ff007819 */ /* 0x000fe2000001169b */
[----:B------:R-:W-:Y:S05]  /*25f0*/  WARPSYNC.ALL ;  /* 0x0000000000007948 */ /* 0x000fea0003800000 */
[----:B0-----:R-:W-:Y:S01]  /*2600*/  LOP3.LUT R53, R155, 0x1f, RZ, 0xc0, !PT ;  /* 0x0000001f9b357812 */ /* 0x001fe200078ec0ff */
[----:B------:R-:W-:Y:S01]  /*2610*/  ULDC UR6, c[0x0][0x218] ;  /* 0x0000860000067ab9 */ /* 0x000fe20000000800 */
[----:B------:R-:W-:Y:S01]  /*2620*/  MOV R2, 0x400 ;  /* 0x0000040000027802 */ /* 0x000fe20000000f00 */
[----:B------:R-:W-:-:S02]  /*2630*/  ULDC.64 UR16, c[0x0][0x2d0] ;  /* 0x0000b40000107ab9 */ /* 0x000fc40000000a00 */
[----:B------:R-:W-:Y:S02]  /*2640*/  IMAD R0, R0, 0xc0, R53 ;  /* 0x000000c000007824 */ /* 0x000fe400078e0235 */
[----:B------:R-:W0:Y:S01]  /*2650*/  S2R R53, SR_CTAID.X ;  /* 0x0000000000357919 */ /* 0x000e220000002500 */
        /* <DEDUP_REMOVED lines=10> */
[----:B0-----:R-:W-:-:S05]  /*2700*/  IMAD R38, R53, UR6, RZ ;  /* 0x0000000635267c24 */ /* 0x001fca000f8e02ff */
        /* <DEDUP_REMOVED lines=51> */
[----:B-1----:R-:W-:Y:S01]  /*2a40*/  FADD.FTZ R29, R10, R29 ;  /* 0x0000001d0a1d7221 */ /* 0x002fe20000010000 */
[----:B------:R-:W-:Y:S02]  /*2a50*/  IADD3.X R10, RZ, RZ, RZ, P0, !PT ;  /* 0x000000ffff0a7210 */ /* 0x000fe400007fe4ff */
[----:B------:R-:W-:Y:S01]  /*2a60*/  STS.128 [R0+0x600], R20 ;  /* 0x0006001400007388 */ /* 0x000fe20000000c00 */
[----:B--2---:R-:W-:Y:S01]  /*2a70*/  FADD.FTZ R11, R11, R28 ;  /* 0x0000001c0b0b7221 */ /* 0x004fe20000010000 */
[----:B------:R-:W-:Y:S02]  /*2a80*/  SHF.L.U64.HI R10, R155, 0x2, R10 ;  /* 0x000000029b0a7819 */ /* 0x000fe4000001020a */
[----:B------:R-:W-:Y:S01]  /*2a90*/  STS.128 [R0+0x800], R24 ;  /* 0x0008001800007388 */ /* 0x000fe20000000c00 */
[----:B---3--:R-:W-:Y:S01]  /*2aa0*/  FADD.FTZ R7, R3, R40 ;  /* 0x0000002803077221 */ /* 0x008fe20000010000 */
[----:B------:R-:W-:-:S02]  /*2ab0*/  SHF.L.U32 R3, R155, 0x2, RZ ;  /* 0x000000029b037819 */ /* 0x000fc400000006ff */
        /* <DEDUP_REMOVED lines=67> */
.L_x_10498:
        /* <DEDUP_REMOVED lines=8> */
.L_x_10506:
[----:B------:R-:W-:Y:S05]  /*2f70*/  BSYNC B2 ;  /* 0x0000000000027941 */ /* 0x000fea0003800000 */
.L_x_10505:
        /* <DEDUP_REMOVED lines=8> */
.L_x_10507:
[----:B------:R-:W-:Y:S01]  /*3000*/  FADD.FTZ R91, R92, R91 ;  /* 0x0000005b5c5b7221 */ /* 0x000fe20000010000 */
[----:B------:R-:W-:-:S04]  /*3010*/  HFMA2.MMA R103, -RZ, RZ, 0, 1.1920928955078125e-07 ;  /* 0x00000002ff677435 */ /* 0x000fc800000001ff */
[----:B------:R-:W-:Y:S02]  /*3020*/  MOV R101, R91 ;  /* 0x0000005b00657202 */ /* 0x000fe40000000f00 */
[----:B------:R-:W-:-:S07]  /*3030*/  MOV R90, R99 ;  /* 0x00000063005a7202 */ /* 0x000fce0000000f00 */
[----:B------:R-:W-:Y:S05]  /*3040*/  WARPSYNC.COLLECTIVE R98, `(.L_x_10508) ;  /* 0x0000000062087348 */ /* 0x000fea0003c00000 */
[----:B------:R0:W1:Y:S02]  /*3050*/  SHFL.BFLY P1, R99, R101, R103, R170 ;  /* 0x0c00006765637389 */ /* 0x00006400000200aa */
[----:B01----:R-:W-:Y:S01]  /*3060*/  ENDCOLLECTIVE ;  /* 0x000000000000791b */ /* 0x003fe20003800000 */
.L_x_10508:
[----:B------:R-:W-:-:S05]  /*3070*/  FADD.FTZ R90, R89, R90 ;  /* 0x0000005a595a7221 */ /* 0x000fca0000010000 */
[----:B------:R-:W-:Y:S02]  /*3080*/  MOV R101, R90 ;  /* 0x0000005a00657202 */ /* 0x000fe40000000f00 */
[----:B------:R-:W-:-:S07]  /*3090*/  MOV R94, R99 ;  /* 0x00000063005e7202 */ /* 0x000fce0000000f00 */
[----:B------:R-:W-:Y:S05]  /*30a0*/  WARPSYNC.COLLECTIVE R98, `(.L_x_10509) ;  /* 0x0000000062087348 */ /* 0x000fea0003c00000 */
[----:B------:R0:W1:Y:S02]  /*30b0*/  SHFL.BFLY P1, R99, R101, R103, R170 ;  /* 0x0c00006765637389 */ /* 0x00006400000200aa */
[----:B01----:R-:W-:Y:S01]  /*30c0*/  ENDCOLLECTIVE ;  /* 0x000000000000791b */ /* 0x003fe20003800000 */
.L_x_10509:
[----:B------:R-:W-:Y:S01]  /*30d0*/  FADD.FTZ R94, R91, R94 ;  /* 0x0000005e5b5e7221 */ /* 0x000fe20000010000 */
[----:B------:R-:W-:-:S04]  /*30e0*/  HFMA2.MMA R103, -RZ, RZ, 0, 2.384185791015625e-07 ;  /* 0x00000004ff677435 */ /* 0x000fc800000001ff */
[----:B------:R-:W-:Y:S02]  /*30f0*/  MOV R101, R94 ;  /* 0x0000005e00657202 */ /* 0x000fe40000000f00 */
[----:B------:R-:W-:-:S07]  /*3100*/  MOV R95, R99 ;  /* 0x00000063005f7202 */ /* 0x000fce0000000f00 */
[----:B------:R-:W-:Y:S05]  /*3110*/  WARPSYNC.COLLECTIVE R98, `(.L_x_10510) ;  /* 0x0000000062087348 */ /* 0x000fea0003c00000 */
[----:B------:R0:W1:Y:S02]  /*3120*/  SHFL.BFLY P1, R99, R101, R103, R170 ;  /* 0x0c00006765637389 */ /* 0x00006400000200aa */
[----:B01----:R-:W-:Y:S01]  /*3130*/  ENDCOLLECTIVE ;  /* 0x000000000000791b */ /* 0x003fe20003800000 */
.L_x_10510:
[----:B------:R-:W-:-:S05]  /*3140*/  FADD.FTZ R95, R90, R95 ;  /* 0x0000005f5a5f7221 */ /* 0x000fca0000010000 */
[----:B------:R-:W-:Y:S02]  /*3150*/  MOV R101, R95 ;  /* 0x0000005f00657202 */ /* 0x000fe40000000f00 */
[----:B------:R-:W-:-:S07]  /*3160*/  MOV R97, R99 ;  /* 0x0000006300617202 */ /* 0x000fce0000000f00 */
[----:B------:R-:W-:Y:S05]  /*3170*/  WARPSYNC.COLLECTIVE R98, `(.L_x_10511) ;  /* 0x0000000062087348 */ /* 0x000fea0003c00000 */
[----:B------:R0:W1:Y:S02]  /*3180*/  SHFL.BFLY P1, R99, R101, R103, R170 ;  /* 0x0c00006765637389 */ /* 0x00006400000200aa */
[----:B01----:R-:W-:Y:S01]  /*3190*/  ENDCOLLECTIVE ;  /* 0x000000000000791b */ /* 0x003fe20003800000 */
.L_x_10511:
[----:B------:R-:W-:Y:S01]  /*31a0*/  FADD.FTZ R97, R94, R97 ;  /* 0x000000615e617221 */ /* 0x000fe20000010000 */
[----:B------:R-:W-:-:S04]  /*31b0*/  HFMA2.MMA R103, -RZ, RZ, 0, 4.76837158203125e-07 ;  /* 0x00000008ff677435 */ /* 0x000fc800000001ff */
[----:B------:R-:W-:Y:S02]  /*31c0*/  MOV R101, R97 ;  /* 0x0000006100657202 */ /* 0x000fe40000000f00 */
[----:B------:R-:W-:-:S07]  /*31d0*/  MOV R96, R99 ;  /* 0x0000006300607202 */ /* 0x000fce0000000f00 */
[----:B------:R-:W-:Y:S05]  /*31e0*/  WARPSYNC.COLLECTIVE R98, `(.L_x_10512) ;  /* 0x0000000062087348 */ /* 0x000fea0003c00000 */
[----:B------:R0:W1:Y:S02]  /*31f0*/  SHFL.BFLY P1, R99, R101, R103, R170 ;  /* 0x0c00006765637389 */ /* 0x00006400000200aa */
[----:B01----:R-:W-:Y:S01]  /*3200*/  ENDCOLLECTIVE ;  /* 0x000000000000791b */ /* 0x003fe20003800000 */
.L_x_10512:
[----:B------:R-:W-:-:S05]  /*3210*/  FADD.FTZ R96, R95, R96 ;  /* 0x000000605f607221 */ /* 0x000fca0000010000 */
[----:B------:R-:W-:Y:S02]  /*3220*/  MOV R101, R96 ;  /* 0x0000006000657202 */ /* 0x000fe40000000f00 */
[----:B------:R-:W-:-:S07]  /*3230*/  MOV R92, R99 ;  /* 0x00000063005c7202 */ /* 0x000fce0000000f00 */
[----:B------:R-:W-:Y:S05]  /*3240*/  WARPSYNC.COLLECTIVE R98, `(.L_x_10513) ;  /* 0x0000000062087348 */ /* 0x000fea0003c00000 */
[----:B------:R0:W1:Y:S02]  /*3250*/  SHFL.BFLY P1, R99, R101, R103, R170 ;  /* 0x0c00006765637389 */ /* 0x00006400000200aa */
[----:B01----:R-:W-:Y:S01]  /*3260*/  ENDCOLLECTIVE ;  /* 0x000000000000791b */ /* 0x003fe20003800000 */
.L_x_10513:
[----:B------:R-:W-:Y:S01]  /*3270*/  FADD.FTZ R92, R97, R92 ;  /* 0x0000005c615c7221 */ /* 0x000fe20000010000 */
[----:B------:R-:W-:-:S04]  /*3280*/  HFMA2.MMA R103, -RZ, RZ, 0, 9.5367431640625e-07 ;  /* 0x00000010ff677435 */ /* 0x000fc800000001ff */
[----:B------:R-:W-:Y:S02]  /*3290*/  MOV R101, R92 ;  /* 0x0000005c00657202 */ /* 0x000fe40000000f00 */
[----:B------:R-:W-:-:S07]  /*32a0*/  MOV R89, R99 ;  /* 0x0000006300597202 */ /* 0x000fce0000000f00 */
[----:B------:R-:W-:Y:S05]  /*32b0*/  WARPSYNC.COLLECTIVE R98, `(.L_x_10514) ;  /* 0x0000000062087348 */ /* 0x000fea0003c00000 */
[----:B------:R0:W1:Y:S02]  /*32c0*/  SHFL.BFLY P1, R99, R101, R103, R170 ;  /* 0x0c00006765637389 */ /* 0x00006400000200aa */
[----:B01----:R-:W-:Y:S01]  /*32d0*/  ENDCOLLECTIVE ;  /* 0x000000000000791b */ /* 0x003fe20003800000 */
.L_x_10514:
[----:B------:R-:W-:-:S05]  /*32e0*/  FADD.FTZ R89, R96, R89 ;  /* 0x0000005960597221 */ /* 0x000fca0000010000 */
[----:B------:R-:W-:Y:S02]  /*32f0*/  MOV R101, R89 ;  /* 0x0000005900657202 */ /* 0x000fe40000000f00 */
[----:B------:R-:W-:-:S07]  /*3300*/  MOV R91, R99 ;  /* 0x00000063005b7202 */ /* 0x000fce0000000f00 */
[----:B------:R-:W-:Y:S05]  /*3310*/  WARPSYNC.COLLECTIVE R98, `(.L_x_10515) ;  /* 0x0000000062087348 */ /* 0x000fea0003c00000 */
[----:B------:R0:W1:Y:S02]  /*3320*/  SHFL.BFLY P1, R99, R101, R103, R170 ;  /* 0x0c00006765637389 */ /* 0x00006400000200aa */
[----:B01----:R-:W-:Y:S01]  /*3330*/  ENDCOLLECTIVE ;  /* 0x000000000000791b */ /* 0x003fe20003800000 */
.L_x_10515:
[----:B------:R-:W-:Y:S01]  /*3340*/  MOV R90, R99 ;  /* 0x00000063005a7202 */ /* 0x000fe20000000f00 */
[----:B------:R-:W-:Y:S06]  /*3350*/  BRA `(.L_x_10516) ;  /* 0xffffffe000b47947 */ /* 0x000fec000383ffff */
.L_x_10517:
        /* <DEDUP_REMOVED lines=10> */
.L_x_11837:


//--------------------- .text._ZN10layer_norm13ln_bwd_kernelINS_13Kernel_traitsIfffffjLj768ELj1ELj4ELj1ELj16ENS_18Kernel_traits_baseILj768EfffffjLj128EEEEELb0ELb0ELb1ELb0EEEvNS_9BwdParamsE --------------------------
	.section	.text._ZN10layer_norm13ln_bwd_kernelINS_13Kernel_traitsIfffffjLj768ELj1ELj4ELj1ELj16ENS_18Kernel_traits_baseILj768EfffffjLj128EEEEELb0ELb0ELb1ELb0EEEvNS_9BwdParamsE,"ax",@progbits
	.align	128
        .global         _ZN10layer_norm13ln_bwd_kernelINS_13Kernel_traitsIfffffjLj768ELj1ELj4ELj1ELj16ENS_18Kernel_traits_baseILj768EfffffjLj128EEEEELb0ELb0ELb1ELb0EEEvNS_9BwdParamsE
        .type           _ZN10layer_norm13ln_bwd_kernelINS_13Kernel_traitsIfffffjLj768ELj1ELj4ELj1ELj16ENS_18Kernel_traits_baseILj768EfffffjLj128EEEEELb0ELb0ELb1ELb0EEEvNS_9BwdParamsE,@function
        .size           _ZN10layer_norm13ln_bwd_kernelINS_13Kernel_traitsIfffffjLj768ELj1ELj4ELj1ELj16ENS_18Kernel_traits_baseILj768EfffffjLj128EEEEELb0ELb0ELb1ELb0EEEvNS_9BwdParamsE,(.L_x_11838 - _ZN10layer_norm13ln_bwd_kernelINS_13Kernel_traitsIfffffjLj768ELj1ELj4ELj1ELj16ENS_18Kernel_traits_baseILj768EfffffjLj128EEEEELb0ELb0ELb1ELb0EEEvNS_9BwdParamsE)
        .other          _ZN10layer_norm13ln_bwd_kernelINS_13Kernel_traitsIfffffjLj768ELj1ELj4ELj1ELj16ENS_18Kernel_traits_baseILj768EfffffjLj128EEEEELb0ELb0ELb1ELb0EEEvNS_9BwdParamsE,@"STO_CUDA_ENTRY STV_DEFAULT"
_ZN10layer_norm13ln_bwd_kernelINS_13Kernel_traitsIfffffjLj768ELj1ELj4ELj1ELj16ENS_18Kernel_traits_baseILj768EfffffjLj128EEEEELb0ELb0ELb1ELb0EEEvNS_9BwdParamsE:
.text._ZN10layer_norm13ln_bwd_kernelINS_13Kernel_traitsIfffffjLj768ELj1ELj4ELj1ELj16ENS_18Kernel_traits_baseILj768EfffffjLj128EEEEELb0ELb0ELb1ELb0EEEvNS_9BwdParamsE:
        /* <DEDUP_REMOVED lines=31> */
[----:B------:R-:W-:-:S04]  /*01f0*/  @P5 LOP3.LUT R17, R17, 0x20, RZ, 0xfc, !PT ;  /* 0x0000002011115812 */ /* 0x000fc800078efcff */
[----:B------:R0:W5:Y:S02]  /*0200*/  @P5 LDG.E.128 R96, desc[UR4][R2.64] ;  /* 0x0000000402605981 */ /* 0x000164000c1e1d00 */
[----:B------:R-:W4:Y:S01]  /*0210*/  @P2 LDC.64 R12, c[0x0][0x260] ;  /* 0x00009800ff0c2b82 */ /* 0x000f220000000a00 */
[C---:B-1----:R-:W-:Y:S01]  /*0220*/  @P4 IMAD.WIDE.U32 R6, R17.reuse, 0x10, R4 ;  /* 0x0000001011064825 */ /* 0x042fe200078e0004 */
[----:B------:R-:W-:-:S04]  /*0230*/  @P4 IADD3 R17, R17, 0x20, RZ ;  /* 0x0000002011114810 */ /* 0x000fc80007ffe0ff */
[----:B------:R0:W5:Y:S01]  /*0240*/  @P4 LDG.E.128 R92, desc[UR4][R6.64] ;  /* 0x00000004065c4981 */ /* 0x000162000c1e1d00 */
[C---:B--2---:R-:W-:Y:S01]  /*0250*/  @P0 IMAD.WIDE.U32 R8, R17.reuse, 0x10, R8 ;  /* 0x0000001011080825 */ /* 0x044fe200078e0008 */
[----:B------:R-:W1:Y:S03]  /*0260*/  @P3 LDC.64 R14, c[0x0][0x260] ;  /* 0x00009800ff0e3b82 */ /* 0x000e660000000a00 */
[----:B------:R-:W-:Y:S01]  /*0270*/  @P0 VIADD R17, R17, 0x20 ;  /* 0x0000002011110836 */ /* 0x000fe20000000000 */
[----:B------:R0:W5:Y:S03]  /*0280*/  @P0 LDG.E.128 R88, desc[UR4][R8.64] ;  /* 0x0000000408580981 */ /* 0x000166000c1e1d00 */
[C---:B---3--:R-:W-:Y:S01]  /*0290*/  @P1 IMAD.WIDE.U32 R10, R17.reuse, 0x10, R10 ;  /* 0x00000010110a1825 */ /* 0x048fe200078e000a */
[----:B------:R-:W-:-:S04]  /*02a0*/  @P1 IADD3 R17, R17, 0x20, RZ ;  /* 0x0000002011111810 */ /* 0x000fc80007ffe0ff */
[----:B------:R0:W5:Y:S01]  /*02b0*/  @P1 LDG.E.128 R84, desc[UR4][R10.64] ;  /* 0x000000040a541981 */ /* 0x000162000c1e1d00 */
[C---:B----4-:R-:W-:Y:S01]  /*02c0*/  @P2 IMAD.WIDE.U32 R12, R17.reuse, 0x10, R12 ;  /* 0x00000010110c2825 */ /* 0x050fe200078e000c */
[----:B------:R-:W-:-:S04]  /*02d0*/  @P2 IADD3 R17, R17, 0x20, RZ ;  /* 0x0000002011112810 */ /* 0x000fc80007ffe0ff */
[----:B------:R0:W5:Y:S01]  /*02e0*/  @P2 LDG.E.128 R80, desc[UR4][R12.64] ;  /* 0x000000040c502981 */ /* 0x000162000c1e1d00 */
[----:B-1----:R-:W-:Y:S02]  /*02f0*/  @P3 IMAD.WIDE.U32 R4, R17, 0x10, R14 ;  /* 0x0000001011043825 */ /* 0x002fe400078e000e */
[----:B------:R-:W1:Y:S01]  /*0300*/  S2R R15, SR_CTAID.X ;  /* 0x00000000000f7919 */ /* 0x000e620000002500 */
[----:B------:R-:W-:Y:S02]  /*0310*/  SHF.R.U32.HI R14, RZ, 0x5, R0 ;  /* 0x00000005ff0e7819 */ /* 0x000fe40000011600 */
[----:B------:R0:W5:Y:S01]  /*0320*/  @P3 LDG.E.128 R76, desc[UR4][R4.64] ;  /* 0x00000004044c3981 */ /* 0x000162000c1e1d00 */
        /* <DEDUP_REMOVED lines=34> */
.L_x_10609:
[----:B-1234-:R-:W1:Y:S08]  /*0550*/  LDC.64 R112, c[0x0][0x288] ;  /* 0x0000a200ff707b82 */ /* 0x01ee700000000a00 */
[----:B------:R-:W2:Y:S08]  /*0560*/  LDC.64 R108, c[0x0][0x250] ;  /* 0x00009400ff6c7b82 */ /* 0x000eb00000000a00 */
[----:B------:R-:W3:Y:S08]  /*0570*/  LDC.64 R110, c[0x0][0x258] ;  /* 0x00009600ff6e7b82 */ /* 0x000ef00000000a00 */
[----:B------:R-:W4:Y:S01]  /*0580*/  LDC.64 R114, c[0x0][0x280] ;  /* 0x0000a000ff727b82 */ /* 0x000f220000000a00 */
[----:B-1----:R-:W-:-:S06]  /*0590*/  IMAD.WIDE R112, R2, 0x4, R112 ;  /* 0x0000000402707825 */ /* 0x002fcc00078e0270 */
[----:B------:R-:W4:Y:S01]  /*05a0*/  LDG.E R112, desc[UR4][R112.64] ;  /* 0x0000000470707981 */ /* 0x000f22000c1e1900 */
[C---:B--2---:R-:W-:Y:S01]  /*05b0*/  IMAD.WIDE R108, R2.reuse, 0x4, R108 ;  /* 0x00000004026c7825 */ /* 0x044fe200078e026c */
[----:B------:R-:W1:Y:S04]  /*05c0*/  LDC.64 R116, c[0x0][0x2c8] ;  /* 0x0000b200ff747b82 */ /* 0x000e680000000a00 */
[----:B-----5:R2:W5:Y:S01]  /*05d0*/  LDG.E R171, desc[UR4][R108.64] ;  /* 0x000000046cab7981 */ /* 0x020562000c1e1900 */
[----:B---3--:R-:W-:-:S05]  /*05e0*/  IMAD.WIDE R110, R2, 0x4, R110 ;  /* 0x00000004026e7825 */ /* 0x008fca00078e026e */
[----:B------:R2:W5:Y:S01]  /*05f0*/  LDG.E R167, desc[UR4][R110.64] ;  /* 0x000000046ea77981 */ /* 0x000562000c1e1900 */
[----:B----4-:R-:W-:-:S05]  /*0600*/  IMAD.WIDE R114, R2, 0x4, R114 ;  /* 0x0000000402727825 */ /* 0x010fca00078e0272 */
[----:B------:R2:W5:Y:S01]  /*0610*/  LDG.E R168, desc[UR4][R114.64] ;  /* 0x0000000472a87981 */ /* 0x000562000c1e1900 */
[----:B------:R-:W-:-:S04]  /*0620*/  IMAD.U32 R119, RZ, RZ, UR9 ;  /* 0x00000009ff777e24 */ /* 0x000fc8000f8e00ff */
[----:B------:R-:W-:-:S05]  /*0630*/  IMAD R118, R2, R119, RZ ;  /* 0x0000007702767224 */ /* 0x000fca00078e02ff */
[----:B------:R-:W-:-:S04]  /*0640*/  SHF.R.S32.HI R169, RZ, 0x1f, R118 ;  /* 0x0000001fffa97819 */ /* 0x000fc80000011476 */
[----:B------:R-:W-:Y:S02]  /*0650*/  LEA.HI R169, R169, R118, RZ, 0x2 ;  /* 0x00000076a9a97211 */ /* 0x000fe400078f10ff */
[----:B------:R-:W-:Y:S01]  /*0660*/  LOP3.LUT R118, R0, 0x1f, RZ, 0xc0, !PT ;  /* 0x0000001f00767812 */ /* 0x000fe200078ec0ff */
[----:B------:R-:W-:Y:S03]  /*0670*/  BSSY B1, `(.L_x_10520) ;  /* 0x000014d000017945 */ /* 0x000fe60003800000 */
[----:B------:R-:W-:-:S05]  /*0680*/  LEA.HI.SX32 R169, R169, R118, 0x1e ;  /* 0x00000076a9a97211 */ /* 0x000fca00078ff2ff */
[----:B-1----:R-:W-:Y:S01]  /*0690*/  IMAD.WIDE.U32 R176, R169, 0x10, R116 ;  /* 0x00000010a9b07825 */ /* 0x002fe200078e0074 */
[----:B------:R-:W-:-:S13]  /*06a0*/  ISETP.GT.AND P3, PT, R112, RZ, PT ;  /* 0x000000ff7000720c */ /* 0x000fda0003f64270 */
[----:B--2---:R-:W-:Y:S05]  /*06b0*/  @P3 BRA `(.L_x_10521) ;  /* 0x0000000000d43947 */ /* 0x004fea0003800000 */
        /* <DEDUP_REMOVED lines=8> */
.L_x_10524:
[----:B------:R-:W-:-:S07]  /*0740*/  IADD3 R109, R169, 0x20, RZ ;  /* 0x00000020a96d7810 */ /* 0x000fce0007ffe0ff */
.L_x_10523:
[----:B------:R-:W-:Y:S05]  /*0750*/  BSYNC B2 ;  /* 0x0000000000027941 */ /* 0x000fea0003800000 */
.L_x_10522:
        /* <DEDUP_REMOVED lines=8> */
.L_x_10527:
[----:B------:R-:W-:-:S07]  /*07e0*/  IADD3 R109, R109, 0x20, RZ ;  /* 0x000000206d6d7810 */ /* 0x000fce0007ffe0ff */
.L_x_10526:
[----:B------:R-:W-:Y:S05]  /*07f0*/  BSYNC B2 ;  /* 0x0000000000027941 */ /* 0x000fea0003800000 */
.L_x_10525:
[----:B------:R-:W-:Y:S04]  /*0800*/  BSSY B2, `(.L_x_10528) ;  /* 0x0000008000027945 */ /* 0x000fe80003800000 */
[----:B------:R-:W-:Y:S05]  /*0810*/  @!P0 BRA `(.L_x_10529) ;  /* 0x0000000000188947 */ /* 0x000fea0003800000 */
[----:B------:R-:W-:-:S04]  /*0820*/  ISETP.NE.U32.AND P4, PT, RZ, UR12, PT ;  /* 0x0000000cff007c0c */ /* 0x000fc8000bf85070 */
[----:B------:R-:W-:-:S13]  /*0830*/  ISETP.NE.AND.EX P4, PT, RZ, UR13, PT, P4 ;  /* 0x0000000dff007c0c */ /* 0x000fda000bf85340 */
[----:B------:R-:W-:Y:S05]  /*0840*/  @!P4 BRA `(.L_x_10530) ;  /* 0x000000000008c947 */ /* 0x000fea0003800000 */
[----:B------:R-:W-:-:S06]  /*0850*/  IMAD.WIDE.U32 R16, R109, 0x10, R116 ;  /* 0x000000106d107825 */ /* 0x000fcc00078e0074 */
[----:B------:R-:W5:Y:S02]  /*0860*/  LDG.E.128 R16, desc[UR4][R16.64] ;  /* 0x0000000410107981 */ /* 0x000f64000c1e1d00 */
.L_x_10530:
[----:B------:R-:W-:-:S07]  /*0870*/  VIADD R109, R109, 0x20 ;  /* 0x000000206d6d7836 */ /* 0x000fce0000000000 */
.L_x_10529:
[----:B------:R-:W-:Y:S05]  /*0880*/  BSYNC B2 ;  /* 0x0000000000027941 */ /* 0x000fea0003800000 */
.L_x_10528:
[----:B------:R-:W-:Y:S04]  /*0890*/  BSSY B2, `(.L_x_10531) ;  /* 0x0000008000027945 */ /* 0x000fe80003800000 */
[----:B------:R-:W-:Y:S05]  /*08a0*/  @!P1 BRA `(.L_x_10532) ;  /* 0x0000000000189947 */ /* 0x000fea0003800000 */
[----:B------:R-:W-:-:S04]  /*08b0*/  ISETP.NE.U32.AND P4, PT, RZ, UR12, PT ;  /* 0x0000000cff007c0c */ /* 0x000fc8000bf85070 */
[----:B------:R-:W-:-:S13]  /*08c0*/  ISETP.NE.AND.EX P4, PT, RZ, UR13, PT, P4 ;  /* 0x0000000dff007c0c */ /* 0x000fda000bf85340 */
[----:B------:R-:W-:Y:S05]  /*08d0*/  @!P4 BRA `(.L_x_10533) ;  /* 0x000000000008c947 */ /* 0x000fea0003800000 */
[----:B------:R-:W-:-:S06]  /*08e0*/  IMAD.WIDE.U32 R12, R109, 0x10, R116 ;  /* 0x000000106d0c7825 */ /* 0x000fcc00078e0074 */
[----:B------:R-:W5:Y:S02]  /*08f0*/  LDG.E.128 R12, desc[UR4][R12.64] ;  /* 0x000000040c0c7981 */ /* 0x000f64000c1e1d00 */
.L_x_10533:
[----:B------:R-:W-:-:S07]  /*0900*/  IADD3 R109, R109, 0x20, RZ ;  /* 0x000000206d6d7810 */ /* 0x000fce0007ffe0ff */
.L_x_10532:
[----:B------:R-:W-:Y:S05]  /*0910*/  BSYNC B2 ;  /* 0x0000000000027941 */ /* 0x000fea0003800000 */
.L_x_10531:
[----:B------:R-:W-:Y:S04]  /*0920*/  BSSY B2, `(.L_x_10534) ;  /* 0x0000008000027945 */ /* 0x000fe80003800000 */
[----:B------:R-:W-:Y:S05]  /*0930*/  @!P2 BRA `(.L_x_10535) ;  /* 0x000000000018a947 */ /* 0x000fea0003800000 */
[----:B------:R-:W-:-:S04]  /*0940*/  ISETP.NE.U32.AND P4, PT, RZ, UR12, PT ;  /* 0x0000000cff007c0c */ /* 0x000fc8000bf85070 */
[----:B------:R-:W-:-:S13]  /*0950*/  ISETP.NE.AND.EX P4, PT, RZ, UR13, PT, P4 ;  /* 0x0000000dff007c0c */ /* 0x000fda000bf85340 */
[----:B------:R-:W-:Y:S05]  /*0960*/  @!P4 BRA `(.L_x_10536) ;  /* 0x000000000008c947 */ /* 0x000fea0003800000 */
[----:B------:R-:W-:-:S06]  /*0970*/  IMAD.WIDE.U32 R8, R109, 0x10, R116 ;  /* 0x000000106d087825 */ /* 0x000fcc00078e0074 */
[----:B------:R-:W5:Y:S02]  /*0980*/  LDG.E.128 R8, desc[UR4][R8.64] ;  /* 0x0000000408087981 */ /* 0x000f64000c1e1d00 */
.L_x_10536:
[----:B------:R-:W-:-:S07]  /*0990*/  IADD3 R109, R109, 0x20, RZ ;  /* 0x000000206d6d7810 */ /* 0x000fce0007ffe0ff */
.L_x_10535:
[----:B------:R-:W-:Y:S05]  /*09a0*/  BSYNC B2 ;  /* 0x0000000000027941 */ /* 0x000fea0003800000 */
.L_x_10534:
[----:B------:R-:W-:Y:S02]  /*09b0*/  ISETP.NE.AND P4, PT, R181, RZ, PT ;  /* 0x000000ffb500720c */ /* 0x000fe40003f85270 */
[----:B------:R-:W-:-:S11]  /*09c0*/  CS2R R172, SRZ ;  /* 0x0000000000ac7805 */ /* 0x000fd6000001ff00 */
[----:B------:R-:W-:Y:S05]  /*09d0*/  @P4 BRA `(.L_x_10537) ;  /* 0x0000001000584947 */ /* 0x000fea0003800000 */
[----:B------:R-:W-:-:S06]  /*09e0*/  IMAD.WIDE.U32 R4, R109, 0x10, R116 ;  /* 0x000000106d047825 */ /* 0x000fcc00078e0074 */
[----:B------:R-:W5:Y:S01]  /*09f0*/  LDG.E.128 R4, desc[UR4][R4.64] ;  /* 0x0000000404047981 */ /* 0x000f62000c1e1d00 */
[----:B------:R-:W-:Y:S05]  /*0a00*/  BRA `(.L_x_10537) ;  /* 0x00000010004c7947 */ /* 0x000fea0003800000 */
.L_x_10521:
[----:B------:R-:W-:Y:S01]  /*0a10*/  IADD3 R108, R112, -0x1, RZ ;  /* 0xffffffff706c7810 */ /* 0x000fe20007ffe0ff */
[----:B------:R-:W-:Y:S01]  /*0a20*/  BSSY B2, `(.L_x_10538) ;  /* 0x0000032000027945 */ /* 0x000fe20003800000 */
[----:B------:R-:W-:Y:S02]  /*0a30*/  ISETP.NE.AND P4, PT, R174, RZ, PT ;  /* 0x000000ffae00720c */ /* 0x000fe40003f85270 */
[----:B------:R-:W-:Y:S01]  /*0a40*/  CS2R R172, SRZ ;  /* 0x0000000000ac7805 */ /* 0x000fe2000001ff00 */
[----:B------:R-:W-:Y:S02]  /*0a50*/  IMAD.MOV.U32 R175, RZ, RZ, R169 ;  /* 0x000000ffffaf7224 */ /* 0x000fe400078e00a9 */
[----:B------:R-:W-:-:S05]  /*0a60*/  IMAD R108, R108, R119, RZ ;  /* 0x000000776c6c7224 */ /* 0x000fca00078e02ff */
[----:B------:R-:W-:-:S04]  /*0a70*/  SHF.R.S32.HI R109, RZ, 0x1f, R108 ;  /* 0x0000001fff6d7819 */ /* 0x000fc8000001146c */
[----:B------:R-:W-:-:S04]  /*0a80*/  LEA.HI R109, R109, R108, RZ, 0x2 ;  /* 0x0000006c6d6d7211 */ /* 0x000fc800078f10ff */
[----:B------:R-:W-:Y:S01]  /*0a90*/  LEA.HI.SX32 R170, R109, R118, 0x1e ;  /* 0x000000766daa7211 */ /* 0x000fe200078ff2ff */
[----:B------:R-:W-:Y:S06]  /*0aa0*/  @!P4 BRA `(.L_x_10539) ;  /* 0x0000000000a4c947 */ /* 0x000fec0003800000 */
[----:B------:R-:W1:Y:S01]  /*0ab0*/  LDC.64 R112, c[0x0][0x238] ;  /* 0x00008e00ff707b82 */ /* 0x000e620000000a00 */
[----:B0-----:R-:W-:-:S04]  /*0ac0*/  ISETP.NE.AND P4, PT, R180, RZ, PT ;  /* 0x000000ffb400720c */ /* 0x001fc80003f85270 */
[----:B-----5:R-:W-:Y:S02]  /*0ad0*/  FSEL R132, R171, RZ, !P4 ;  /* 0x000000ffab847208 */ /* 0x020fe40006000000 */
[----:B------:R-:W-:Y:S01]  /*0ae0*/  ISETP.NE.U32.AND P4, PT, RZ, UR12, PT ;  /* 0x0000000cff007c0c */ /* 0x000fe2000bf85070 */
[----:B------:R-:W0:Y:S03]  /*0af0*/  LDC.64 R108, c[0x0][0x2b8] ;  /* 0x0000ae00ff6c7b82 */ /* 0x000e260000000a00 */
[----:B------:R-:W-:Y:S01]  /*0b00*/  ISETP.NE.AND.EX P4, PT, RZ, UR13, PT, P4 ;  /* 0x0000000dff007c0c */ /* 0x000fe2000bf85340 */
[----:B-1----:R-:W-:-:S12]  /*0b10*/  IMAD.WIDE.U32 R112, R169, 0x10, R112 ;  /* 0x00000010a9707825 */ /* 0x002fd800078e0070 */
[----:B------:R1:W5:Y:S04]  /*0b20*/  @P4 LDG.E.128 R24, desc[UR4][R176.64] ;  /* 0x00000004b0184981 */ /* 0x000368000c1e1d00 */
[----:B------:R-:W2:Y:S01]  /*0b30*/  LDG.E.128 R112, desc[UR4][R112.64] ;  /* 0x0000000470707981 */ /* 0x000ea2000c1e1d00 */
[----:B0-----:R-:W-:-:S06]  /*0b40*/  IMAD.WIDE.U32 R108, R170, 0x10, R108 ;  /* 0x00000010aa6c7825 */ /* 0x001fcc00078e006c */
        /* <DEDUP_REMOVED lines=31> */
.L_x_10539:
[----:B------:R-:W-:Y:S05]  /*0d40*/  BSYNC B2 ;  /* 0x0000000000027941 */ /* 0x000fea0003800000 */
.L_x_10538:
[----:B------:R-:W-:Y:S01]  /*0d50*/  ISETP.NE.AND P4, PT, R178, RZ, PT ;  /* 0x000000ffb200720c */ /* 0x000fe20003f85270 */
[----:B------:R-:W-:-:S12]  /*0d60*/  BSSY B2, `(.L_x_10540) ;  /* 0x000002c000027945 */ /* 0x000fd80003800000 */
[----:B------:R-:W-:Y:S05]  /*0d70*/  @!P4 BRA `(.L_x_10541) ;  /* 0x0000000000a8c947 */ /* 0x000fea0003800000 */
[----:B------:R-:W1:Y:S01]  /*0d80*/  LDC.64 R112, c[0x0][0x238] ;  /* 0x00008e00ff707b82 */ /* 0x000e620000000a00 */
[----:B0-----:R-:W-:-:S04]  /*0d90*/  ISETP.NE.AND P4, PT, R180, RZ, PT ;  /* 0x000000ffb400720c */ /* 0x001fc80003f85270 */
[----:B-----5:R-:W-:Y:S02]  /*0da0*/  FSEL R160, R171, RZ, !P4 ;  /* 0x000000ffaba07208 */ /* 0x020fe40006000000 */
[----:B------:R-:W-:Y:S01]  /*0db0*/  ISETP.NE.U32.AND P4, PT, RZ, UR12, PT ;  /* 0x0000000cff007c0c */ /* 0x000fe2000bf85070 */
[----:B------:R-:W0:Y:S03]  /*0dc0*/  LDC.64 R108, c[0x0][0x2b8] ;  /* 0x0000ae00ff6c7b82 */ /* 0x000e260000000a00 */
[----:B------:R-:W-:Y:S01]  /*0dd0*/  ISETP.NE.AND.EX P4, PT, RZ, UR13, PT, P4 ;  /* 0x0000000dff007c0c */ /* 0x000fe2000bf85340 */
[----:B-1----:R-:W-:-:S12]  /*0de0*/  IMAD.WIDE.U32 R112, R175, 0x10, R112 ;  /* 0x00000010af707825 */ /* 0x002fd800078e0070 */
[C---:B------:R-:W-:Y:S01]  /*0df0*/  @P4 IMAD.WIDE.U32 R150, R175.reuse, 0x10, R116 ;  /* 0x00000010af964825 */ /* 0x040fe200078e0074 */
[----:B------:R-:W2:Y:S03]  /*0e00*/  LDG.E.128 R112, desc[UR4][R112.64] ;  /* 0x0000000470707981 */ /* 0x000ea6000c1e1d00 */
[C---:B0-----:R-:W-:Y:S01]  /*0e10*/  IMAD.WIDE.U32 R108, R170.reuse, 0x10, R108 ;  /* 0x00000010aa6c7825 */ /* 0x041fe200078e006c */
[----:B------:R0:W5:Y:S05]  /*0e20*/  @P4 LDG.E.128 R20, desc[UR4][R150.64] ;  /* 0x0000000496144981 */ /* 0x00016a000c1e1d00 */
[----:B------:R-:W0:Y:S01]  /*0e30*/  LDG.E.128 R108, desc[UR4][R108.64] ;  /* 0x000000046c6c7981 */ /* 0x000e22000c1e1d00 */
[----:B------:R-:W-:Y:S01]  /*0e40*/  IADD3 R170, R170, 0x20, RZ ;  /* 0x00000020aaaa7810 */ /* 0x000fe20007ffe0ff */
[----:B------:R-:W-:-:S02]  /*0e50*/  VIADD R175, R175, 0x20 ;  /* 0x00000020afaf7836 */ /* 0x000fc40000000000 */
[C---:B--2---:R-:W-:Y:S01]  /*0e60*/  FADD.FTZ R134, -R160.reuse, R112 ;  /* 0x00000070a0867221 */ /* 0x044fe20000010100 */
[----:B------:R-:W-:-:S03]  /*0e70*/  FADD.FTZ R158, -R160, R113 ;  /* 0x00000071a09e7221 */ /* 0x000fc60000010100 */
[C---:B------:R-:W-:Y:S01]  /*0e80*/  FMUL.FTZ R139, R167.reuse, R134 ;  /* 0x00000086a78b7220 */ /* 0x040fe20000410000 */
[----:B------:R-:W-:Y:S01]  /*0e90*/  FMUL.FTZ R134, R167, R158 ;  /* 0x0000009ea7867220 */ /* 0x000fe20000410000 */
[----:B0-----:R-:W-:Y:S01]  /*0ea0*/  FMUL.FTZ R150, R92, R108 ;  /* 0x0000006c5c967220 */ /* 0x001fe20000410000 */
[----:B------:R-:W-:Y:S01]  /*0eb0*/  FADD.FTZ R44, R44, R108 ;  /* 0x0000006c2c2c7221 */ /* 0x000fe20000010000 */
[----:B------:R-:W-:Y:S01]  /*0ec0*/  FFMA.FTZ R68, R108, R139, R68 ;  /* 0x0000008b6c447223 */ /* 0x000fe20000010044 */
[C---:B------:R-:W-:Y:S01]  /*0ed0*/  FADD.FTZ R114, -R160.reuse, R114 ;  /* 0x00000072a0727221 */ /* 0x040fe20000010100 */
[----:B------:R-:W-:Y:S01]  /*0ee0*/  FADD.FTZ R45, R45, R109 ;  /* 0x0000006d2d2d7221 */ /* 0x000fe20000010000 */
        /* <DEDUP_REMOVED lines=19> */
.L_x_10541:
[----:B------:R-:W-:Y:S05]  /*1020*/  BSYNC B2 ;  /* 0x0000000000027941 */ /* 0x000fea0003800000 */
.L_x_10540:
[----:B------:R-:W-:Y:S04]  /*1030*/  BSSY B2, `(.L_x_10542) ;  /* 0x000002c000027945 */ /* 0x000fe80003800000 */
        /* <DEDUP_REMOVED lines=8> */
[----:B------:R-:W-:Y:S01]  /*10c0*/  @P4 IMAD.WIDE.U32 R126, R175, 0x10, R116 ;  /* 0x00000010af7e4825 */ /* 0x000fe200078e0074 */
[----:B------:R-:W2:Y:S03]  /*10d0*/  LDG.E.128 R112, desc[UR4][R112.64] ;  /* 0x0000000470707981 */ /* 0x000ea6000c1e1d00 */
[C---:B0-----:R-:W-:Y:S01]  /*10e0*/  IMAD.WIDE.U32 R108, R170.reuse, 0x10, R108 ;  /* 0x00000010aa6c7825 */ /* 0x041fe200078e006c */
[----:B------:R0:W5:Y:S05]  /*10f0*/  @P4 LDG.E.128 R16, desc[UR4][R126.64] ;  /* 0x000000047e104981 */ /* 0x00016a000c1e1d00 */
[----:B------:R-:W0:Y:S01]  /*1100*/  LDG.E.128 R108, desc[UR4][R108.64] ;  /* 0x000000046c6c7981 */ /* 0x000e22000c1e1d00 */
[----:B------:R-:W-:-:S02]  /*1110*/  IADD3 R170, R170, 0x20, RZ ;  /* 0x00000020aaaa7810 */ /* 0x000fc40007ffe0ff */
[----:B------:R-:W-:Y:S01]  /*1120*/  IADD3 R175, R175, 0x20, RZ ;  /* 0x00000020afaf7810 */ /* 0x000fe20007ffe0ff */
[C---:B--2---:R-:W-:Y:S01]  /*1130*/  FADD.FTZ R136, -R120.reuse, R112 ;  /* 0x0000007078887221 */ /* 0x044fe20000010100 */
[C---:B------:R-:W-:Y:S01]  /*1140*/  FADD.FTZ R138, -R120.reuse, R113 ;  /* 0x00000071788a7221 */ /* 0x040fe20000010100 */
[C---:B------:R-:W-:Y:S01]  /*1150*/  FADD.FTZ R114, -R120.reuse, R114 ;  /* 0x0000007278727221 */ /* 0x040fe20000010100 */
[----:B------:R-:W-:Y:S01]  /*1160*/  FADD.FTZ R176, -R120, R115 ;  /* 0x0000007378b07221 */ /* 0x000fe20000010100 */
[C---:B------:R-:W-:Y:S01]  /*1170*/  FMUL.FTZ R121, R167.reuse, R136 ;  /* 0x00000088a7797220 */ /* 0x040fe20000410000 */
[----:B------:R-:W-:Y:S01]  /*1180*/  FMUL.FTZ R120, R167, R138 ;  /* 0x0000008aa7787220 */ /* 0x000fe20000410000 */
[----:B0-----:R-:W-:Y:S01]  /*1190*/  FMUL.FTZ R126, R88, R108 ;  /* 0x0000006c587e7220 */ /* 0x001fe20000410000 */
[----:B------:R-:W-:Y:S01]  /*11a0*/  FADD.FTZ R40, R40, R108 ;  /* 0x0000006c28287221 */ /* 0x000fe20000010000 */
[----:B------:R-:W-:Y:S01]  /*11b0*/  FFMA.FTZ R64, R108, R121, R64 ;  /* 0x000000796c407223 */ /* 0x000fe20000010040 */
[----:B------:R-:W-:Y:S01]  /*11c0*/  FADD.FTZ R41, R41, R109 ;  /* 0x0000006d29297221 */ /* 0x000fe20000010000 */
        /* <DEDUP_REMOVED lines=18> */
.L_x_10543:
[----:B------:R-:W-:Y:S05]  /*12f0*/  BSYNC B2 ;  /* 0x0000000000027941 */ /* 0x000fea0003800000 */
.L_x_10542:
        /* <DEDUP_REMOVED lines=13> */
[----:B------:R-:W3:Y:S01]  /*13d0*/  LDG.E.128 R108, desc[UR4][R108.64] ;  /* 0x000000046c6c7981 */ /* 0x000ee2000c1e1d00 */
[----:B------:R-:W-:Y:S01]  /*13e0*/  IADD3 R170, R170, 0x20, RZ ;  /* 0x00000020aaaa7810 */ /* 0x000fe20007ffe0ff */
[----:B------:R-:W-:-:S02]  /*13f0*/  VIADD R175, R175, 0x20 ;  /* 0x00000020afaf7836 */ /* 0x000fc40000000000 */
[C---:B--2---:R-:W-:Y:S01]  /*1400*/  FADD.FTZ R128, -R122.reuse, R112 ;  /* 0x000000707a807221 */ /* 0x044fe20000010100 */
[C---:B------:R-:W-:Y:S01]  /*1410*/  FADD.FTZ R140, -R122.reuse, R113 ;  /* 0x000000717a8c7221 */ /* 0x040fe20000010100 */
[C---:B------:R-:W-:Y:S01]  /*1420*/  FADD.FTZ R114, -R122.reuse, R114 ;  /* 0x000000727a727221 */ /* 0x040fe20000010100 */
[----:B0-----:R-:W-:Y:S01]  /*1430*/  FADD.FTZ R142, -R122, R115 ;  /* 0x000000737a8e7221 */ /* 0x001fe20000010100 */
        /* <DEDUP_REMOVED lines=24> */
.L_x_10545:
[----:B------:R-:W-:Y:S05]  /*15c0*/  BSYNC B2 ;  /* 0x0000000000027941 */ /* 0x000fea0003800000 */
.L_x_10544:
        /* <DEDUP_REMOVED lines=31> */
[----:B0-----:R-:W-:Y:S01]  /*17c0*/  FMUL.FTZ R144, R82, R110 ;  /* 0x0000006e52907220 */ /* 0x001fe20000410000 */
        /* <DEDUP_REMOVED lines=12> */
.L_x_10547:
[----:B------:R-:W-:Y:S05]  /*1890*/  BSYNC B2 ;  /* 0x0000000000027941 */ /* 0x000fea0003800000 */
.L_x_10546:
[----:B------:R-:W-:-:S13]  /*18a0*/  ISETP.NE.AND P4, PT, R179, RZ, PT ;  /* 0x000000ffb300720c */ /* 0x000fda0003f85270 */
        /* <DEDUP_REMOVED lines=10> */
[----:B0-----:R-:W-:Y:S01]  /*1950*/  IMAD.WIDE.U32 R112, R170, 0x10, R112 ;  /* 0x00000010aa707825 */ /* 0x001fe200078e0070 */
[----:B------:R3:W5:Y:S05]  /*1960*/  @P4 LDG.E.128 R4, desc[UR4][R116.64] ;  /* 0x0000000474044981 */ /* 0x00076a000c1e1d00 */
[----:B------:R-:W4:Y:S01]  /*1970*/  LDG.E.128 R112, desc[UR4][R112.64] ;  /* 0x0000000470707981 */ /* 0x000f22000c1e1d00 */
[C---:B--2---:R-:W-:Y:S01]  /*1980*/  FADD.FTZ R152, -R164.reuse, R108 ;  /* 0x0000006ca4987221 */ /* 0x044fe20000010100 */
[----:B------:R-:W-:-:S03]  /*1990*/  FADD.FTZ R162, -R164, R109 ;  /* 0x0000006da4a27221 */ /* 0x000fc60000010100 */
[C---:B------:R-:W-:Y:S01]  /*19a0*/  FMUL.FTZ R155, R167.reuse, R152 ;  /* 0x00000098a79b7220 */ /* 0x040fe20000410000 */
[----:B------:R-:W-:Y:S01]  /*19b0*/  FMUL.FTZ R152, R167, R162 ;  /* 0x000000a2a7987220 */ /* 0x000fe20000410000 */
[----:B----4-:R-:W-:Y:S01]  /*19c0*/  FMUL.FTZ R162, R76, R112 ;  /* 0x000000704ca27220 */ /* 0x010fe20000410000 */
        /* <DEDUP_REMOVED lines=22> */
[----:B---3--:R-:W-:-:S07]  /*1b30*/  FFMA.FTZ R172, R164, R165, R109 ;  /* 0x000000a5a4ac7223 */ /* 0x008fce000001006d */
.L_x_10537:
[----:B------:R-:W-:Y:S05]  /*1b40*/  BSYNC B1 ;  /* 0x0000000000017941 */ /* 0x000fea0003800000 */
.L_x_10520:
        /* <DEDUP_REMOVED lines=20> */
.L_x_10621:
[----:B-----5:R-:W-:Y:S01]  /*1c90*/  ISETP.GE.AND P4, PT, R168, 0x1, PT ;  /* 0x00000001a800780c */ /* 0x020fe20003f86270 */
[----:B--23--:R-:W-:Y:S01]  /*1ca0*/  FADD.FTZ R115, R115, R108 ;  /* 0x0000006c73737221 */ /* 0x00cfe20000010000 */
[----:B------:R-:W-:Y:S01]  /*1cb0*/  ISETP.NE.AND P5, PT, R174, RZ, PT ;  /* 0x000000ffae00720c */ /* 0x000fe20003fa5270 */
[----:B------:R-:W-:Y:S01]  /*1cc0*/  BSSY B1, `(.L_x_10549) ;  /* 0x0000061000017945 */ /* 0x000fe20003800000 */
[----:B------:R-:W-:-:S09]  /*1cd0*/  IMAD.MOV.U32 R108, RZ, RZ, RZ ;  /* 0x000000ffff6c7224 */ /* 0x000fd200078e00ff */
[----:B------:R-:W-:-:S05]  /*1ce0*/  @P4 IADD3 R110, R168, -0x1, RZ ;  /* 0xffffffffa86e4810 */ /* 0x000fca0007ffe0ff */
[----:B------:R-:W-:Y:S02]  /*1cf0*/  @P4 IMAD R111, R110, R119, RZ ;  /* 0x000000776e6f4224 */ /* 0x000fe400078e02ff */
[----:B----4-:R-:W-:Y:S01]  /*1d00*/  FADD.FTZ R110, R114, R109 ;  /* 0x0000006d726e7221 */ /* 0x010fe20000010000 */
[----:B------:R-:W-:Y:S02]  /*1d10*/  FMUL.FTZ R109, R115, UR8 ;  /* 0x00000008736d7c20 */ /* 0x000fe40008410000 */
[----:B------:R-:W-:Y:S01]  /*1d20*/  @P4 SHF.R.S32.HI R112, RZ, 0x1f, R111 ;  /* 0x0000001fff704819 */ /* 0x000fe2000001146f */
[----:B------:R-:W-:-:S03]  /*1d30*/  FMUL.FTZ R110, R110, UR8 ;  /* 0x000000086e6e7c20 */ /* 0x000fc60008410000 */
[----:B------:R-:W-:-:S04]  /*1d40*/  @P4 LEA.HI R111, R112, R111, RZ, 0x2 ;  /* 0x0000006f706f4211 */ /* 0x000fc800078f10ff */
[----:B------:R-:W-:Y:S01]  /*1d50*/  @P4 LEA.HI.SX32 R108, R111, R118, 0x1e ;  /* 0x000000766f6c4211 */ /* 0x000fe200078ff2ff */
[----:B------:R-:W-:Y:S06]  /*1d60*/  @!P5 BRA `(.L_x_10550) ;  /* 0x000000040058d947 */ /* 0x000fec0003800000 */
[----:B------:R-:W2:Y:S01]  /*1d70*/  @!P3 LDC.64 R116, c[0x0][0x2c8] ;  /* 0x0000b200ff74bb82 */ /* 0x000ea20000000a00 */
[----:B------:R-:W-:Y:S01]  /*1d80*/  BSSY B2, `(.L_x_10551) ;  /* 0x000000f000027945 */ /* 0x000fe20003800000 */
[----:B--2---:R-:W-:-:S04]  /*1d90*/  @!P3 ISETP.NE.U32.AND P5, PT, R116, RZ, PT ;  /* 0x000000ff7400b20c */ /* 0x004fc80003fa5070 */
[----:B------:R-:W-:-:S04]  /*1da0*/  @!P3 ISETP.NE.AND.EX P5, PT, R117, RZ, PT, P5 ;  /* 0x000000ff7500b20c */ /* 0x000fc80003fa5350 */
[----:B------:R-:W-:Y:S01]  /*1db0*/  @!P3 FSEL R111, R24, RZ, P5 ;  /* 0x000000ff186fb208 */ /* 0x000fe20002800000 */
[----:B------:R-:W-:Y:S08]  /*1dc0*/  @!P3 BRA `(.L_x_10552) ;  /* 0x000000000028b947 */ /* 0x000ff00003800000 */
        /* <DEDUP_REMOVED lines=10> */
.L_x_10552:
[----:B------:R-:W-:Y:S05]  /*1e70*/  BSYNC B2 ;  /* 0x0000000000027941 */ /* 0x000fea0003800000 */
.L_x_10551:
        /* <DEDUP_REMOVED lines=13> */
.L_x_10554:
[----:B------:R-:W-:Y:S05]  /*1f50*/  BSYNC B2 ;  /* 0x0000000000027941 */ /* 0x000fea0003800000 */
.L_x_10553:
        /* <DEDUP_REMOVED lines=13> */
.L_x_10556:
[----:B------:R-:W-:Y:S05]  /*2030*/  BSYNC B2 ;  /* 0x0000000000027941 */ /* 0x000fea0003800000 */
.L_x_10555:
[----:B------:R-:W2:Y:S01]  /*2040*/  LDC.64 R172, c[0x0][0x308] ;  /* 0x0000c200ffac7b82 */ /* 0x000ea20000000a00 */
[----:B------:R-:W-:Y:S01]  /*2050*/  @!P3 ISETP.NE.U32.AND P5, PT, R116, RZ, PT ;  /* 0x000000ff7400b20c */ /* 0x000fe20003fa5070 */
[----:B------:R-:W-:Y:S03]  /*2060*/  BSSY B2, `(.L_x_10557) ;  /* 0x0000010000027945 */ /* 0x000fe60003800000 */
[----:B------:R-:W-:-:S04]  /*2070*/  @!P3 ISETP.NE.AND.EX P5, PT, R117, RZ, PT, P5 ;  /* 0x000000ff7500b20c */ /* 0x000fc80003fa5350 */
[----:B------:R-:W-:Y:S02]  /*2080*/  @!P3 FSEL R170, R27, RZ, P5 ;  /* 0x000000ff1baab208 */ /* 0x000fe40002800000 */
[----:B--2---:R-:W-:-:S04]  /*2090*/  ISETP.NE.U32.AND P5, PT, R172, RZ, PT ;  /* 0x000000ffac00720c */ /* 0x004fc80003fa5070 */
[----:B------:R-:W-:-:S04]  /*20a0*/  ISETP.NE.AND.EX P5, PT, R173, RZ, PT, P5 ;  /* 0x000000ffad00720c */ /* 0x000fc80003fa5350 */
[----:B------:R-:W-:Y:S02]  /*20b0*/  SEL R100, R111, R100, P5 ;  /* 0x000000646f647207 */ /* 0x000fe40002800000 */
[----:B------:R-:W-:Y:S01]  /*20c0*/  SEL R101, R114, R101, P5 ;  /* 0x0000006572657207 */ /* 0x000fe20002800000 */
[----:B------:R-:W-:Y:S06]  /*20d0*/  @!P3 BRA `(.L_x_10558) ;  /* 0x000000000020b947 */ /* 0x000fec0003800000 */
        /* <DEDUP_REMOVED lines=8> */
.L_x_10558:
[----:B------:R-:W-:Y:S05]  /*2160*/  BSYNC B2 ;  /* 0x0000000000027941 */ /* 0x000fea0003800000 */
.L_x_10557:
[----:B------:R-:W-:Y:S01]  /*2170*/  SEL R102, R115, R102, P5 ;  /* 0x0000006673667207 */ /* 0x000fe20002800000 */
[----:B------:R-:W2:Y:S01]  /*2180*/  LDC R116, c[0x0][0x29c] ;  /* 0x0000a700ff747b82 */ /* 0x000ea20000000800 */
[----:B------:R-:W-:Y:S02]  /*2190*/  SEL R103, R170, R103, P5 ;  /* 0x00000067aa677207 */ /* 0x000fe40002800000 */
[----:B------:R-:W-:-:S04]  /*21a0*/  ISETP.NE.U32.AND P5, PT, R172, RZ, PT ;  /* 0x000000ffac00720c */ /* 0x000fc80003fa5070 */
[----:B------:R-:W-:-:S13]  /*21b0*/  ISETP.NE.AND.EX P5, PT, R173, RZ, PT, P5 ;  /* 0x000000ffad00720c */ /* 0x000fda0003fa5350 */
[----:B------:R-:W3:Y:S01]  /*21c0*/  @P5 LDC.64 R112, c[0x0][0x308] ;  /* 0x0000c200ff705b82 */ /* 0x000ee20000000a00 */
[-C--:B--2---:R-:W-:Y:S01]  /*21d0*/  FMUL.FTZ R111, R111, R116.reuse ;  /* 0x000000746f6f7220 */ /* 0x084fe20000410000 */
[-C--:B------:R-:W-:Y:S01]  /*21e0*/  FMUL.FTZ R114, R114, R116.reuse ;  /* 0x0000007472727220 */ /* 0x080fe20000410000 */
[-C--:B------:R-:W-:Y:S01]  /*21f0*/  FMUL.FTZ R115, R115, R116.reuse ;  /* 0x0000007473737220 */ /* 0x080fe20000410000 */
[----:B------:R-:W-:Y:S01]  /*2200*/  FMUL.FTZ R170, R170, R116 ;  /* 0x00000074aaaa7220 */ /* 0x000fe20000410000 */
[C---:B---3--:R-:W-:Y:S01]  /*2210*/  @P5 IMAD.WIDE.U32 R112, R169.reuse, 0x10, R112 ;  /* 0x00000010a9705825 */ /* 0x048fe200078e0070 */
[----:B------:R-:W-:-:S04]  /*2220*/  IADD3 R169, R169, 0x20, RZ ;  /* 0x00000020a9a97810 */ /* 0x000fc80007ffe0ff */
[----:B------:R2:W-:Y:S01]  /*2230*/  @P5 STG.E.128 desc[UR4][R112.64], R100 ;  /* 0x0000006470005986 */ /* 0x0005e2000c101d04 */
[----:B------:R-:W-:-:S04]  /*2240*/  ISETP.GT.AND P5, PT, R168, RZ, PT ;  /* 0x000000ffa800720c */ /* 0x000fc80003fa4270 */
[----:B------:R-:W-:Y:S02]  /*2250*/  SEL R104, R111, R104, P5 ;  /* 0x000000686f687207 */ /* 0x000fe40002800000 */
[----:B------:R-:W-:Y:S02]  /*2260*/  SEL R105, R114, R105, P5 ;  /* 0x0000006972697207 */ /* 0x000fe40002800000 */
[----:B------:R-:W-:Y:S02]  /*2270*/  SEL R106, R115, R106, P5 ;  /* 0x0000006a736a7207 */ /* 0x000fe40002800000 */
[----:B------:R-:W-:Y:S01]  /*2280*/  SEL R107, R170, R107, P5 ;  /* 0x0000006baa6b7207 */ /* 0x000fe20002800000 */
[----:B--2---:R-:W2:Y:S02]  /*2290*/  @P4 LDC.64 R112, c[0x0][0x2f8] ;  /* 0x0000be00ff704b82 */ /* 0x004ea40000000a00 */
[----:B--2---:R-:W-:-:S04]  /*22a0*/  @P4 IMAD.WIDE.U32 R112, R108, 0x10, R112 ;  /* 0x000000106c704825 */ /* 0x004fc800078e0070 */
[----:B------:R-:W-:Y:S01]  /*22b0*/  VIADD R108, R108, 0x20 ;  /* 0x000000206c6c7836 */ /* 0x000fe20000000000 */
[----:B------:R2:W-:Y:S06]  /*22c0*/  @P4 STG.E.128 desc[UR4][R112.64], R104 ;  /* 0x0000006870004986 */ /* 0x0005ec000c101d04 */
.L_x_10550:
[----:B------:R-:W-:Y:S05]  /*22d0*/  BSYNC B1 ;  /* 0x0000000000017941 */ /* 0x000fea0003800000 */
.L_x_10549:
[----:B------:R-:W-:Y:S01]  /*22e0*/  ISETP.NE.AND P5, PT, R178, RZ, PT ;  /* 0x000000ffb200720c */ /* 0x000fe20003fa5270 */
[----:B------:R-:W-:-:S12]  /*22f0*/  BSSY B1, `(.L_x_10559) ;  /* 0x0000052000017945 */ /* 0x000fd80003800000 */
[----:B------:R-:W-:Y:S05]  /*2300*/  @!P5 BRA `(.L_x_10560) ;  /* 0x000000040040d947 */ /* 0x000fea0003800000 */
[----:B------:R-:W3:Y:S01]  /*2310*/  @!P3 LDC.64 R116, c[0x0][0x2c8] ;  /* 0x0000b200ff74bb82 */ /* 0x000ee20000000a00 */
[----:B0-----:R-:W-:Y:S01]  /*2320*/  ISETP.NE.AND P5, PT, R180, RZ, PT ;  /* 0x000000ffb400720c */ /* 0x001fe20003fa5270 */
[----:B------:R-:W-:Y:S03]  /*2330*/  BSSY B2, `(.L_x_10561) ;  /* 0x000000e000027945 */ /* 0x000fe60003800000 */
[----:B------:R-:W-:Y:S02]  /*2340*/  FSEL R171, R109, RZ, !P5 ;  /* 0x000000ff6dab7208 */ /* 0x000fe40006800000 */
[----:B---3--:R-:W-:-:S04]  /*2350*/  @!P3 ISETP.NE.U32.AND P5, PT, R116, RZ, PT ;  /* 0x000000ff7400b20c */ /* 0x008fc80003fa5070 */
[----:B------:R-:W-:-:S04]  /*2360*/  @!P3 ISETP.NE.AND.EX P5, PT, R117, RZ, PT, P5 ;  /* 0x000000ff7500b20c */ /* 0x000fc80003fa5350 */
[----:B------:R-:W-:Y:S01]  /*2370*/  @!P3 FSEL R111, R20, RZ, P5 ;  /* 0x000000ff146fb208 */ /* 0x000fe20002800000 */
[----:B------:R-:W-:Y:S08]  /*2380*/  @!P3 BRA `(.L_x_10562) ;  /* 0x000000000020b947 */ /* 0x000ff00003800000 */
[----:B------:R-:W-:Y:S01]  /*2390*/  MOV R116, UR12 ;  /* 0x0000000c00747c02 */ /* 0x000fe20008000f00 */
[----:B------:R-:W-:Y:S01]  /*23a0*/  FFMA.FTZ R111, R139, R110, R171 ;  /* 0x0000006e8b6f7223 */ /* 0x000fe200000100ab */
[----:B------:R-:W-:Y:S02]  /*23b0*/  MOV R117, UR13 ;  /* 0x0000000d00757c02 */ /* 0x000fe40008000f00 */
[----:B------:R-:W-:Y:S01]  /*23c0*/  ISETP.NE.U32.AND P5, PT, R116, RZ, PT ;  /* 0x000000ff7400720c */ /* 0x000fe20003fa5070 */
[----:B--2---:R-:W-:-:S03]  /*23d0*/  FADD.FTZ R112, R150, -R111 ;  /* 0x8000006f96707221 */ /* 0x004fc60000010000 */
[----:B------:R-:W-:Y:S01]  /*23e0*/  ISETP.NE.AND.EX P5, PT, R117, RZ, PT, P5 ;  /* 0x000000ff7500720c */ /* 0x000fe20003fa5350 */
[----:B------:R-:W-:-:S12]  /*23f0*/  FMUL.FTZ R111, R167, R112 ;  /* 0x00000070a76f7220 */ /* 0x000fd80000410000 */
[----:B------:R-:W-:-:S07]  /*2400*/  @P5 FADD.FTZ R111, R20, R111 ;  /* 0x0000006f146f5221 */ /* 0x000fce0000010000 */
.L_x_10562:
[----:B------:R-:W-:Y:S05]  /*2410*/  BSYNC B2 ;  /* 0x0000000000027941 */ /* 0x000fea0003800000 */
.L_x_10561:
[----:B------:R-:W-:Y:S01]  /*2420*/  @!P3 ISETP.NE.U32.AND P5, PT, R116, RZ, PT ;  /* 0x000000ff7400b20c */ /* 0x000fe20003fa5070 */
[----:B------:R-:W-:Y:S03]  /*2430*/  BSSY B2, `(.L_x_10563) ;  /* 0x000000a000027945 */ /* 0x000fe60003800000 */
[----:B------:R-:W-:-:S04]  /*2440*/  @!P3 ISETP.NE.AND.EX P5, PT, R117, RZ, PT, P5 ;  /* 0x000000ff7500b20c */ /* 0x000fc80003fa5350 */
[----:B------:R-:W-:Y:S01]  /*2450*/  @!P3 FSEL R114, R21, RZ, P5 ;  /* 0x000000ff1572b208 */ /* 0x000fe20002800000 */
[----:B------:R-:W-:Y:S08]  /*2460*/  @!P3 BRA `(.L_x_10564) ;  /* 0x000000000018b947 */ /* 0x000ff00003800000 */
[----:B------:R-:W-:Y:S01]  /*2470*/  ISETP.NE.U32.AND P5, PT, R116, RZ, PT ;  /* 0x000000ff7400720c */ /* 0x000fe20003fa5070 */
[----:B--2---:R-:W-:-:S03]  /*2480*/  FFMA.FTZ R112, R134, R110, R171 ;  /* 0x0000006e86707223 */ /* 0x004fc600000100ab */
[----:B------:R-:W-:Y:S01]  /*2490*/  ISETP.NE.AND.EX P5, PT, R117, RZ, PT, P5 ;  /* 0x000000ff7500720c */ /* 0x000fe20003fa5350 */
[----:B------:R-:W-:-:S04]  /*24a0*/  FADD.FTZ R112, R153, -R112 ;  /* 0x8000007099707221 */ /* 0x000fc80000010000 */
[----:B------:R-:W-:-:S08]  /*24b0*/  FMUL.FTZ R114, R167, R112 ;  /* 0x00000070a7727220 */ /* 0x000fd00000410000 */
[----:B------:R-:W-:-:S07]  /*24c0*/  @P5 FADD.FTZ R114, R21, R114 ;  /* 0x0000007215725221 */ /* 0x000fce0000010000 */
.L_x_10564:
[----:B------:R-:W-:Y:S05]  /*24d0*/  BSYNC B2 ;  /* 0x0000000000027941 */ /* 0x000fea0003800000 */
.L_x_10563:
        /* <DEDUP_REMOVED lines=11> */
.L_x_10566:
[----:B------:R-:W-:Y:S05]  /*2590*/  BSYNC B2 ;  /* 0x0000000000027941 */ /* 0x000fea0003800000 */
.L_x_10565:
        /* <DEDUP_REMOVED lines=11> */
[----:B--2---:R-:W-:-:S03]  /*2650*/  FFMA.FTZ R112, R160, R110, R171 ;  /* 0x0000006ea0707223 */ /* 0x004fc600000100ab */
[----:B------:R-:W-:Y:S01]  /*2660*/  ISETP.NE.AND.EX P6, PT, R117, RZ, PT, P6 ;  /* 0x000000ff7500720c */ /* 0x000fe20003fc5360 */
[----:B------:R-:W-:-:S04]  /*2670*/  FADD.FTZ R112, R159, -R112 ;  /* 0x800000709f707221 */ /* 0x000fc80000010000 */
[----:B------:R-:W-:-:S08]  /*2680*/  FMUL.FTZ R170, R167, R112 ;  /* 0x00000070a7aa7220 */ /* 0x000fd00000410000 */
[----:B------:R-:W-:-:S07]  /*2690*/  @P6 FADD.FTZ R170, R23, R170 ;  /* 0x000000aa17aa6221 */ /* 0x000fce0000010000 */
.L_x_10568:
[----:B------:R-:W-:Y:S05]  /*26a0*/  BSYNC B2 ;  /* 0x0000000000027941 */ /* 0x000fea0003800000 */
.L_x_10567:
[----:B------:R-:W-:Y:S01]  /*26b0*/  SEL R102, R115, R102, P5 ;  /* 0x0000006673667207 */ /* 0x000fe20002800000 */
[----:B------:R-:W0:Y:S01]  /*26c0*/  LDC R116, c[0x0][0x29c] ;  /* 0x0000a700ff747b82 */ /* 0x000e220000000800 */
[----:B------:R-:W-:Y:S02]  /*26d0*/  SEL R103, R170, R103, P5 ;  /* 0x00000067aa677207 */ /* 0x000fe40002800000 */
[----:B------:R-:W-:-:S04]  /*26e0*/  ISETP.NE.U32.AND P5, PT, R172, RZ, PT ;  /* 0x000000ffac00720c */ /* 0x000fc80003fa5070 */
[----:B------:R-:W-:-:S13]  /*26f0*/  ISETP.NE.AND.EX P5, PT, R173, RZ, PT, P5 ;  /* 0x000000ffad00720c */ /* 0x000fda0003fa5350 */
[----:B--2---:R-:W2:Y:S01]  /*2700*/  @P5 LDC.64 R112, c[0x0][0x308] ;  /* 0x0000c200ff705b82 */ /* 0x004ea20000000a00 */
[-C--:B0-----:R-:W-:Y:S01]  /*2710*/  FMUL.FTZ R111, R111, R116.reuse ;  /* 0x000000746f6f7220 */ /* 0x081fe20000410000 */
[-C--:B------:R-:W-:Y:S01]  /*2720*/  FMUL.FTZ R114, R114, R116.reuse ;  /* 0x0000007472727220 */ /* 0x080fe20000410000 */
[-C--:B------:R-:W-:Y:S01]  /*2730*/  FMUL.FTZ R115, R115, R116.reuse ;  /* 0x0000007473737220 */ /* 0x080fe20000410000 */
[----:B------:R-:W-:Y:S01]  /*2740*/  FMUL.FTZ R170, R170, R116 ;  /* 0x00000074aaaa7220 */ /* 0x000fe20000410000 */
[----:B--2---:R-:W-:-:S04]  /*2750*/  @P5 IMAD.WIDE.U32 R112, R169, 0x10, R112 ;  /* 0x00000010a9705825 */ /* 0x004fc800078e0070 */
        /* <DEDUP_REMOVED lines=11> */
.L_x_10560:
[----:B------:R-:W-:Y:S05]  /*2810*/  BSYNC B1 ;  /* 0x0000000000017941 */ /* 0x000fea0003800000 */
.L_x_10559:
[----:B------:R-:W-:Y:S04]  /*2820*/  BSSY B1, `(.L_x_10569) ;  /* 0x0000052000017945 */ /* 0x000fe80003800000 */
[----:B------:R-:W-:Y:S05]  /*2830*/  @!P0 BRA `(.L_x_10570) ;  /* 0x0000000400408947 */ /* 0x000fea0003800000 */
[----:B------:R-:W4:Y:S01]  /*2840*/  @!P3 LDC.64 R116, c[0x0][0x2c8] ;  /* 0x0000b200ff74bb82 */ /* 0x000f220000000a00 */
[----:B0-----:R-:W-:Y:S01]  /*2850*/  ISETP.NE.AND P5, PT, R180, RZ, PT ;  /* 0x000000ffb400720c */ /* 0x001fe20003fa5270 */
[----:B------:R-:W-:Y:S03]  /*2860*/  BSSY B2, `(.L_x_10571) ;  /* 0x000000e000027945 */ /* 0x000fe60003800000 */
[----:B------:R-:W-:Y:S02]  /*2870*/  FSEL R171, R109, RZ, !P5 ;  /* 0x000000ff6dab7208 */ /* 0x000fe40006800000 */
[----:B----4-:R-:W-:-:S04]  /*2880*/  @!P3 ISETP.NE.U32.AND P5, PT, R116, RZ, PT ;  /* 0x000000ff7400b20c */ /* 0x010fc80003fa5070 */
[----:B------:R-:W-:-:S04]  /*2890*/  @!P3 ISETP.NE.AND.EX P5, PT, R117, RZ, PT, P5 ;  /* 0x000000ff7500b20c */ /* 0x000fc80003fa5350 */
[----:B------:R-:W-:Y:S01]  /*28a0*/  @!P3 FSEL R111, R16, RZ, P5 ;  /* 0x000000ff106fb208 */ /* 0x000fe20002800000 */
[----:B------:R-:W-:Y:S08]  /*28b0*/  @!P3 BRA `(.L_x_10572) ;  /* 0x000000000020b947 */ /* 0x000ff00003800000 */
[----:B------:R-:W-:Y:S01]  /*28c0*/  MOV R116, UR12 ;  /* 0x0000000c00747c02 */ /* 0x000fe20008000f00 */
[----:B------:R-:W-:Y:S01]  /*28d0*/  FFMA.FTZ R111, R121, R110, R171 ;  /* 0x0000006e796f7223 */ /* 0x000fe200000100ab */
[----:B------:R-:W-:Y:S02]  /*28e0*/  MOV R117, UR13 ;  /* 0x0000000d00757c02 */ /* 0x000fe40008000f00 */
[----:B------:R-:W-:Y:S01]  /*28f0*/  ISETP.NE.U32.AND P5, PT, R116, RZ, PT ;  /* 0x000000ff7400720c */ /* 0x000fe20003fa5070 */
[----:B--23--:R-:W-:-:S03]  /*2900*/  FADD.FTZ R112, R126, -R111 ;  /* 0x8000006f7e707221 */ /* 0x00cfc60000010000 */
[----:B------:R-:W-:Y:S01]  /*2910*/  ISETP.NE.AND.EX P5, PT, R117, RZ, PT, P5 ;  /* 0x000000ff7500720c */ /* 0x000fe20003fa5350 */
[----:B------:R-:W-:-:S12]  /*2920*/  FMUL.FTZ R111, R167, R112 ;  /* 0x00000070a76f7220 */ /* 0x000fd80000410000 */
[----:B------:R-:W-:-:S07]  /*2930*/  @P5 FADD.FTZ R111, R16, R111 ;  /* 0x0000006f106f5221 */ /* 0x000fce0000010000 */
.L_x_10572:
[----:B------:R-:W-:Y:S05]  /*2940*/  BSYNC B2 ;  /* 0x0000000000027941 */ /* 0x000fea0003800000 */
.L_x_10571:
[----:B------:R-:W-:Y:S01]  /*2950*/  @!P3 ISETP.NE.U32.AND P5, PT, R116, RZ, PT ;  /* 0x000000ff7400b20c */ /* 0x000fe20003fa5070 */
[----:B------:R-:W-:Y:S03]  /*2960*/  BSSY B2, `(.L_x_10573) ;  /* 0x000000a000027945 */ /* 0x000fe60003800000 */
[----:B------:R-:W-:-:S04]  /*2970*/  @!P3 ISETP.NE.AND.EX P5, PT, R117, RZ, PT, P5 ;  /* 0x000000ff7500b20c */ /* 0x000fc80003fa5350 */
[----:B------:R-:W-:Y:S01]  /*2980*/  @!P3 FSEL R114, R17, RZ, P5 ;  /* 0x000000ff1172b208 */ /* 0x000fe20002800000 */
[----:B------:R-:W-:Y:S08]  /*2990*/  @!P3 BRA `(.L_x_10574) ;  /* 0x000000000018b947 */ /* 0x000ff00003800000 */
[----:B------:R-:W-:Y:S01]  /*29a0*/  ISETP.NE.U32.AND P5, PT, R116, RZ, PT ;  /* 0x000000ff7400720c */ /* 0x000fe20003fa5070 */
[----:B--23--:R-:W-:-:S03]  /*29b0*/  FFMA.FTZ R112, R120, R110, R171 ;  /* 0x0000006e78707223 */ /* 0x00cfc600000100ab */
[----:B------:R-:W-:Y:S01]  /*29c0*/  ISETP.NE.AND.EX P5, PT, R117, RZ, PT, P5 ;  /* 0x000000ff7500720c */ /* 0x000fe20003fa5350 */
[----:B------:R-:W-:-:S04]  /*29d0*/  FADD.FTZ R112, R129, -R112 ;  /* 0x8000007081707221 */ /* 0x000fc80000010000 */
[----:B------:R-:W-:-:S08]  /*29e0*/  FMUL.FTZ R114, R167, R112 ;  /* 0x00000070a7727220 */ /* 0x000fd00000410000 */
[----:B------:R-:W-:-:S07]  /*29f0*/  @P5 FADD.FTZ R114, R17, R114 ;  /* 0x0000007211725221 */ /* 0x000fce0000010000 */
.L_x_10574:
[----:B------:R-:W-:Y:S05]  /*2a00*/  BSYNC B2 ;  /* 0x0000000000027941 */ /* 0x000fea0003800000 */
.L_x_10573:
        /* <DEDUP_REMOVED lines=11> */
.L_x_10576:
[----:B------:R-:W-:Y:S05]  /*2ac0*/  BSYNC B2 ;  /* 0x0000000000027941 */ /* 0x000fea0003800000 */
.L_x_10575:
        /* <DEDUP_REMOVED lines=11> */
[----:B--23--:R-:W-:-:S03]  /*2b80*/  FFMA.FTZ R112, R138, R110, R171 ;  /* 0x0000006e8a707223 */ /* 0x00cfc600000100ab */
[----:B------:R-:W-:Y:S01]  /*2b90*/  ISETP.NE.AND.EX P6, PT, R117, RZ, PT, P6 ;  /* 0x000000ff7500720c */ /* 0x000fe20003fc5360 */
[----:B------:R-:W-:-:S04]  /*2ba0*/  FADD.FTZ R112, R141, -R112 ;  /* 0x800000708d707221 */ /* 0x000fc80000010000 */
[----:B------:R-:W-:-:S08]  /*2bb0*/  FMUL.FTZ R170, R167, R112 ;  /* 0x00000070a7aa7220 */ /* 0x000fd00000410000 */
[----:B------:R-:W-:-:S07]  /*2bc0*/  @P6 FADD.FTZ R170, R19, R170 ;  /* 0x000000aa13aa6221 */ /* 0x000fce0000010000 */
.L_x_10578:
[----:B------:R-:W-:Y:S05]  /*2bd0*/  BSYNC B2 ;  /* 0x0000000000027941 */ /* 0x000fea0003800000 */
.L_x_10577:
[----:B------:R-:W-:Y:S01]  /*2be0*/  SEL R102, R115, R102, P5 ;  /* 0x0000006673667207 */ /* 0x000fe20002800000 */
[----:B------:R-:W0:Y:S01]  /*2bf0*/  LDC R116, c[0x0][0x29c] ;  /* 0x0000a700ff747b82 */ /* 0x000e220000000800 */
[----:B------:R-:W-:Y:S02]  /*2c00*/  SEL R103, R170, R103, P5 ;  /* 0x00000067aa677207 */ /* 0x000fe40002800000 */
[----:B------:R-:W-:-:S04]  /*2c10*/  ISETP.NE.U32.AND P5, PT, R172, RZ, PT ;  /* 0x000000ffac00720c */ /* 0x000fc80003fa5070 */
[----:B------:R-:W-:-:S13]  /*2c20*/  ISETP.NE.AND.EX P5, PT, R173, RZ, PT, P5 ;  /* 0x000000ffad00720c */ /* 0x000fda0003fa5350 */
[----:B--23--:R-:W2:Y:S01]  /*2c30*/  @P5 LDC.64 R112, c[0x0][0x308] ;  /* 0x0000c200ff705b82 */ /* 0x00cea20000000a00 */
        /* <DEDUP_REMOVED lines=16> */
.L_x_10570:
[----:B------:R-:W-:Y:S05]  /*2d40*/  BSYNC B1 ;  /* 0x0000000000017941 */ /* 0x000fea0003800000 */
.L_x_10569:
[----:B------:R-:W-:Y:S04]  /*2d50*/  BSSY B1, `(.L_x_10579) ;  /* 0x0000052000017945 */ /* 0x000fe80003800000 */
[----:B------:R-:W-:Y:S05]  /*2d60*/  @!P1 BRA `(.L_x_10580) ;  /* 0x0000000400409947 */ /* 0x000fea0003800000 */
[----:B------:R-:W5:Y:S01]  /*2d70*/  @!P3 LDC.64 R116, c[0x0][0x2c8] ;  /* 0x0000b200ff74bb82 */ /* 0x000f620000000a00 */
[----:B0-----:R-:W-:Y:S01]  /*2d80*/  ISETP.NE.AND P5, PT, R180, RZ, PT ;  /* 0x000000ffb400720c */ /* 0x001fe20003fa5270 */
[----:B------:R-:W-:Y:S03]  /*2d90*/  BSSY B2, `(.L_x_10581) ;  /* 0x000000e000027945 */ /* 0x000fe60003800000 */
[----:B------:R-:W-:Y:S02]  /*2da0*/  FSEL R171, R109, RZ, !P5 ;  /* 0x000000ff6dab7208 */ /* 0x000fe40006800000 */
[----:B-----5:R-:W-:-:S04]  /*2db0*/  @!P3 ISETP.NE.U32.AND P5, PT, R116, RZ, PT ;  /* 0x000000ff7400b20c */ /* 0x020fc80003fa5070 */
[----:B------:R-:W-:-:S04]  /*2dc0*/  @!P3 ISETP.NE.AND.EX P5, PT, R117, RZ, PT, P5 ;  /* 0x000000ff7500b20c */ /* 0x000fc80003fa5350 */
[----:B------:R-:W-:Y:S01]  /*2dd0*/  @!P3 FSEL R111, R12, RZ, P5 ;  /* 0x000000ff0c6fb208 */ /* 0x000fe20002800000 */
[----:B------:R-:W-:Y:S08]  /*2de0*/  @!P3 BRA `(.L_x_10582) ;  /* 0x000000000020b947 */ /* 0x000ff00003800000 */
[----:B------:R-:W-:Y:S01]  /*2df0*/  MOV R116, UR12 ;  /* 0x0000000c00747c02 */ /* 0x000fe20008000f00 */
[----:B------:R-:W-:Y:S01]  /*2e00*/  FFMA.FTZ R111, R123, R110, R171 ;  /* 0x0000006e7b6f7223 */ /* 0x000fe200000100ab */
[----:B------:R-:W-:Y:S02]  /*2e10*/  MOV R117, UR13 ;  /* 0x0000000d00757c02 */ /* 0x000fe40008000f00 */
[----:B------:R-:W-:Y:S01]  /*2e20*/  ISETP.NE.U32.AND P5, PT, R116, RZ, PT ;  /* 0x000000ff7400720c */ /* 0x000fe20003fa5070 */
[----:B--234-:R-:W-:-:S03]  /*2e30*/  FADD.FTZ R112, R128, -R111 ;  /* 0x8000006f80707221 */ /* 0x01cfc60000010000 */
[----:B------:R-:W-:Y:S01]  /*2e40*/  ISETP.NE.AND.EX P5, PT, R117, RZ, PT, P5 ;  /* 0x000000ff7500720c */ /* 0x000fe20003fa5350 */
[----:B------:R-:W-:-:S12]  /*2e50*/  FMUL.FTZ R111, R167, R112 ;  /* 0x00000070a76f7220 */ /* 0x000fd80000410000 */
[----:B------:R-:W-:-:S07]  /*2e60*/  @P5 FADD.FTZ R111, R12, R111 ;  /* 0x0000006f0c6f5221 */ /* 0x000fce0000010000 */
.L_x_10582:
[----:B------:R-:W-:Y:S05]  /*2e70*/  BSYNC B2 ;  /* 0x0000000000027941 */ /* 0x000fea0003800000 */
.L_x_10581:
[----:B------:R-:W-:Y:S01]  /*2e80*/  @!P3 ISETP.NE.U32.AND P5, PT, R116, RZ, PT ;  /* 0x000000ff7400b20c */ /* 0x000fe20003fa5070 */
[----:B------:R-:W-:Y:S03]  /*2e90*/  BSSY B2, `(.L_x_10583) ;  /* 0x000000a000027945 */ /* 0x000fe60003800000 */
[----:B------:R-:W-:-:S04]  /*2ea0*/  @!P3 ISETP.NE.AND.EX P5, PT, R117, RZ, PT, P5 ;  /* 0x000000ff7500b20c */ /* 0x000fc80003fa5350 */
[----:B------:R-:W-:Y:S01]  /*2eb0*/  @!P3 FSEL R114, R13, RZ, P5 ;  /* 0x000000ff0d72b208 */ /* 0x000fe20002800000 */
[----:B------:R-:W-:Y:S08]  /*2ec0*/  @!P3 BRA `(.L_x_10584) ;  /* 0x000000000018b947 */ /* 0x000ff00003800000 */
[----:B------:R-:W-:Y:S01]  /*2ed0*/  ISETP.NE.U32.AND P5, PT, R116, RZ, PT ;  /* 0x000000ff7400720c */ /* 0x000fe20003fa5070 */
[----:B--234-:R-:W-:-:S03]  /*2ee0*/  FFMA.FTZ R112, R122, R110, R171 ;  /* 0x0000006e7a707223 */ /* 0x01cfc600000100ab */
[----:B------:R-:W-:Y:S01]  /*2ef0*/  ISETP.NE.AND.EX P5, PT, R117, RZ, PT, P5 ;  /* 0x000000ff7500720c */ /* 0x000fe20003fa5350 */
[----:B------:R-:W-:-:S04]  /*2f00*/  FADD.FTZ R112, R133, -R112 ;  /* 0x8000007085707221 */ /* 0x000fc80000010000 */
[----:B------:R-:W-:-:S08]  /*2f10*/  FMUL.FTZ R114, R167, R112 ;  /* 0x00000070a7727220 */ /* 0x000fd00000410000 */
[----:B------:R-:W-:-:S07]  /*2f20*/  @P5 FADD.FTZ R114, R13, R114 ;  /* 0x000000720d725221 */ /* 0x000fce0000010000 */
.L_x_10584:
[----:B------:R-:W-:Y:S05]  /*2f30*/  BSYNC B2 ;  /* 0x0000000000027941 */ /* 0x000fea0003800000 */
.L_x_10583:
        /* <DEDUP_REMOVED lines=11> */
.L_x_10586:
[----:B------:R-:W-:Y:S05]  /*2ff0*/  BSYNC B2 ;  /* 0x0000000000027941 */ /* 0x000fea0003800000 */
.L_x_10585:
        /* <DEDUP_REMOVED lines=11> */
[----:B--234-:R-:W-:-:S03]  /*30b0*/  FFMA.FTZ R112, R142, R110, R171 ;  /* 0x0000006e8e707223 */ /* 0x01cfc600000100ab */
[----:B------:R-:W-:Y:S01]  /*30c0*/  ISETP.NE.AND.EX P6, PT, R117, RZ, PT, P6 ;  /* 0x000000ff7500720c */ /* 0x000fe20003fc5360 */
[----:B------:R-:W-:-:S04]  /*30d0*/  FADD.FTZ R112, R143, -R112 ;  /* 0x800000708f707221 */ /* 0x000fc80000010000 */
[----:B------:R-:W-:-:S08]  /*30e0*/  FMUL.FTZ R170, R167, R112 ;  /* 0x00000070a7aa7220 */ /* 0x000fd00000410000 */
[----:B------:R-:W-:-:S07]  /*30f0*/  @P6 FADD.FTZ R170, R15, R170 ;  /* 0x000000aa0faa6221 */ /* 0x000fce0000010000 */
.L_x_10588:
[----:B------:R-:W-:Y:S05]  /*3100*/  BSYNC B2 ;  /* 0x0000000000027941 */ /* 0x000fea0003800000 */
.L_x_10587:
[----:B------:R-:W-:Y:S01]  /*3110*/  SEL R102, R115, R102, P5 ;  /* 0x0000006673667207 */ /* 0x000fe20002800000 */
[----:B------:R-:W0:Y:S01]  /*3120*/  LDC R116, c[0x0][0x29c] ;  /* 0x0000a700ff747b82 */ /* 0x000e220000000800 */
[----:B------:R-:W-:Y:S02]  /*3130*/  SEL R103, R170, R103, P5 ;  /* 0x00000067aa677207 */ /* 0x000fe40002800000 */
[----:B------:R-:W-:-:S04]  /*3140*/  ISETP.NE.U32.AND P5, PT, R172, RZ, PT ;  /* 0x000000ffac00720c */ /* 0x000fc80003fa5070 */
[----:B------:R-:W-:-:S13]  /*3150*/  ISETP.NE.AND.EX P5, PT, R173, RZ, PT, P5 ;  /* 0x000000ffad00720c */ /* 0x000fda0003fa5350 */
[----:B--234-:R-:W2:Y:S01]  /*3160*/  @P5 LDC.64 R112, c[0x0][0x308] ;  /* 0x0000c200ff705b82 */ /* 0x01cea20000000a00 */
        /* <DEDUP_REMOVED lines=16> */
.L_x_10580:
[----:B------:R-:W-:Y:S05]  /*3270*/  BSYNC B1 ;  /* 0x0000000000017941 */ /* 0x000fea0003800000 */
.L_x_10579:
        /* <DEDUP_REMOVED lines=18> */
.L_x_10592:
[----:B------:R-:W-:Y:S05]  /*33a0*/  BSYNC B2 ;  /* 0x0000000000027941 */ /* 0x000fea0003800000 */
.L_x_10591:
        /* <DEDUP_REMOVED lines=11> */
.L_x_10594:
[----:B------:R-:W-:Y:S05]  /*3460*/  BSYNC B2 ;  /* 0x0000000000027941 */ /* 0x000fea0003800000 */
.L_x_10593:
        /* <DEDUP_REMOVED lines=11> */
.L_x_10596:
[----:B------:R-:W-:Y:S05]  /*3520*/  BSYNC B2 ;  /* 0x0000000000027941 */ /* 0x000fea0003800000 */
.L_x_10595:
        /* <DEDUP_REMOVED lines=16> */
.L_x_10598:
[----:B------:R-:W-:Y:S05]  /*3630*/  BSYNC B2 ;  /* 0x0000000000027941 */ /* 0x000fea0003800000 */
.L_x_10597:
        /* <DEDUP_REMOVED lines=22> */
.L_x_10590:
[----:B------:R-:W-:Y:S05]  /*37a0*/  BSYNC B1 ;  /* 0x0000000000017941 */ /* 0x000fea0003800000 */
.L_x_10589:
[----:B------:R-:W-:Y:S01]  /*37b0*/  ISETP.NE.AND P5, PT, R179, RZ, PT ;  /* 0x000000ffb300720c */ /* 0x000fe20003fa5270 */
[----:B------:R-:W-:-:S12]  /*37c0*/  BSSY B1, `(.L_x_10599) ;  /* 0x0000050000017945 */ /* 0x000fd80003800000 */
        /* <DEDUP_REMOVED lines=17> */
.L_x_10602:
[----:B------:R-:W-:Y:S05]  /*38e0*/  BSYNC B2 ;  /* 0x0000000000027941 */ /* 0x000fea0003800000 */
.L_x_10601:
[----:B------:R-:W-:Y:S01]  /*38f0*/  @!P3 ISETP.NE.U32.AND P5, PT, R116, RZ, PT ;  /* 0x000000ff7400b20c */ /* 0x000fe20003fa5070 */
[----:B------:R-:W-:Y:S03]  /*3900*/  BSSY B2, `(.L_x_10603) ;  /* 0x000000a000027945 */ /* 0x000fe60003800000 */
[----:B------:R-:W-:-:S04]  /*3910*/  @!P3 ISETP.NE.AND.EX P5, PT, R117, RZ, PT, P5 ;  /* 0x000000ff7500b20c */ /* 0x000fc80003fa5350 */
[----:B--234-:R-:W-:Y:S01]  /*3920*/  @!P3 FSEL R112, R5, RZ, P5 ;  /* 0x000000ff0570b208 */ /* 0x01cfe20002800000 */
[----:B------:R-:W-:Y:S08]  /*3930*/  @!P3 BRA `(.L_x_10604) ;  /* 0x000000000018b947 */ /* 0x000ff00003800000 */
[----:B------:R-:W-:Y:S01]  /*3940*/  ISETP.NE.U32.AND P5, PT, R116, RZ, PT ;  /* 0x000000ff7400720c */ /* 0x000fe20003fa5070 */
[----:B------:R-:W-:-:S03]  /*3950*/  FFMA.FTZ R112, R152, R110, R115 ;  /* 0x0000006e98707223 */ /* 0x000fc60000010073 */
[----:B------:R-:W-:Y:S01]  /*3960*/  ISETP.NE.AND.EX P5, PT, R117, RZ, PT, P5 ;  /* 0x000000ff7500720c */ /* 0x000fe20003fa5350 */
[----:B------:R-:W-:-:S04]  /*3970*/  FADD.FTZ R112, R161, -R112 ;  /* 0x80000070a1707221 */ /* 0x000fc80000010000 */
[----:B------:R-:W-:-:S08]  /*3980*/  FMUL.FTZ R112, R167, R112 ;  /* 0x00000070a7707220 */ /* 0x000fd00000410000 */
[----:B------:R-:W-:-:S07]  /*3990*/  @P5 FADD.FTZ R112, R5, R112 ;  /* 0x0000007005705221 */ /* 0x000fce0000010000 */
.L_x_10604:
[----:B------:R-:W-:Y:S05]  /*39a0*/  BSYNC B2 ;  /* 0x0000000000027941 */ /* 0x000fea0003800000 */
.L_x_10603:
        /* <DEDUP_REMOVED lines=11> */
.L_x_10606:
[----:B------:R-:W-:Y:S05]  /*3a60*/  BSYNC B2 ;  /* 0x0000000000027941 */ /* 0x000fea0003800000 */
.L_x_10605:
        /* <DEDUP_REMOVED lines=16> */
.L_x_10608:
[----:B------:R-:W-:Y:S05]  /*3b70*/  BSYNC B2 ;  /* 0x0000000000027941 */ /* 0x000fea0003800000 */
.L_x_10607:
[----:B------:R-:W-:Y:S01]  /*3b80*/  ISETP.NE.U32.AND P3, PT, R170, RZ, PT ;  /* 0x000000ffaa00720c */ /* 0x000fe20003f65070 */
[----:B------:R-:W0:Y:S01]  /*3b90*/  LDC R115, c[0x0][0x29c] ;  /* 0x0000a700ff737b82 */ /* 0x000e220000000800 */
[----:B------:R-:W-:Y:S02]  /*3ba0*/  SEL R102, R113, R102, P5 ;  /* 0x0000006671667207 */ /* 0x000fe40002800000 */
[----:B------:R-:W-:Y:S02]  /*3bb0*/  ISETP.NE.AND.EX P3, PT, R171, RZ, PT, P3 ;  /* 0x000000ffab00720c */ /* 0x000fe40003f65330 */
[----:B------:R-:W-:-:S11]  /*3bc0*/  SEL R103, R114, R103, P5 ;  /* 0x0000006772677207 */ /* 0x000fd60002800000 */
[----:B------:R-:W2:Y:S01]  /*3bd0*/  @P3 LDC.64 R110, c[0x0][0x308] ;  /* 0x0000c200ff6e3b82 */ /* 0x000ea20000000a00 */
[-C--:B0-----:R-:W-:Y:S01]  /*3be0*/  FMUL.FTZ R109, R109, R115.reuse ;  /* 0x000000736d6d7220 */ /* 0x081fe20000410000 */
[-C--:B------:R-:W-:Y:S01]  /*3bf0*/  FMUL.FTZ R112, R112, R115.reuse ;  /* 0x0000007370707220 */ /* 0x080fe20000410000 */
[-C--:B------:R-:W-:Y:S01]  /*3c00*/  FMUL.FTZ R113, R113, R115.reuse ;  /* 0x0000007371717220 */ /* 0x080fe20000410000 */
[----:B------:R-:W-:Y:S01]  /*3c10*/  FMUL.FTZ R114, R114, R115 ;  /* 0x0000007372727220 */ /* 0x000fe20000410000 */
[----:B--2---:R-:W-:-:S05]  /*3c20*/  @P3 IMAD.WIDE.U32 R110, R169, 0x10, R110 ;  /* 0x00000010a96e3825 */ /* 0x004fca00078e006e */
        /* <DEDUP_REMOVED lines=9> */
.L_x_10600:
[----:B------:R-:W-:Y:S05]  /*3cc0*/  BSYNC B1 ;  /* 0x0000000000017941 */ /* 0x000fea0003800000 */
.L_x_10599:
[----:B0-----:R-:W0:Y:S02]  /*3cd0*/  LDC.64 R108, c[0x0][0x210] ;  /* 0x00008400ff6c7b82 */ /* 0x001e240000000a00 */
[----:B0-----:R-:W-:-:S04]  /*3ce0*/  LEA R2, R108, R2, 0x2 ;  /* 0x000000026c027211 */ /* 0x001fc800078e10ff */
[----:B------:R-:W-:-:S13]  /*3cf0*/  ISETP.GE.AND P3, PT, R2, R109, PT ;  /* 0x0000006d0200720c */ /* 0x000fda0003f66270 */
[----:B------:R-:W-:Y:S05]  /*3d00*/  @!P3 BRA `(.L_x_10609) ;  /* 0xffffffc80010b947 */ /* 0x000fea000383ffff */
.L_x_10519:
[----:B------:R-:W-:Y:S05]  /*3d10*/  BSYNC B0 ;  /* 0x0000000000007941 */ /* 0x000fea0003800000 */
.L_x_10518:
        /* <DEDUP_REMOVED lines=9> */
[----:B------:R-:W-:Y:S01]  /*3db0*/  LEA R4, R0, R3, 0x2 ;  /* 0x0000000300047211 */ /* 0x000fe200078e10ff */
[----:B------:R-:W-:-:S05]  /*3dc0*/  IMAD R118, R118, 0x10, R3 ;  /* 0x0000001076767824 */ /* 0x000fca00078e0203 */
        /* <DEDUP_REMOVED lines=64> */
[----:B------:R-:W-:Y:S01]  /*41d0*/  SHF.L.U64.HI R2, R33, 0x2, R2 ;  /* 0x0000000221027819 */ /* 0x000fe20000010202 */
[----:B------:R-:W-:Y:S03]  /*41e0*/  STS.128 [R118], R72 ;  /* 0x0000004876007388 */ /* 0x000fe60000000c00 */
[----:B------:R-:W-:Y:S01]  /*41f0*/  IADD3.X R39, R2, UR7, RZ, P6, !PT ;  /* 0x0000000702277c10 */ /* 0x000fe2000b7fe4ff */
[----:B------:R-:W-:Y:S01]  /*4200*/  FADD.FTZ R5, R5, R24 ;  /* 0x0000001805057221 */ /* 0x000fe20000010000 */
[----:B------:R-:W-:Y:S01]  /*4210*/  IADD3 R16, P6, R16, UR10, RZ ;  /* 0x0000000a10107c10 */ /* 0x000fe2000ffde0ff */
[----:B------:R-:W-:Y:S01]  /*4220*/  STS.128 [R118+0x200], R68 ;  /* 0x0002004476007388 */ /* 0x000fe20000000c00 */
[----:B------:R-:W-:Y:S01]  /*4230*/  FADD.FTZ R23, R6, R23 ;  /* 0x0000001706177221 */ /* 0x000fe20000010000 */
[----:B------:R-:W-:-:S02]  /*4240*/  @P5 MOV R3, R39 ;  /* 0x0000002700035202 */ /* 0x000fc40000000f00 */
        /* <DEDUP_REMOVED lines=24> */
[----:B---3--:R-:W-:Y:S01]  /*43d0*/  FADD.FTZ R28, RZ, R28 ;  /* 0x0000001cff1c7221 */ /* 0x008fe20000010000 */
[----:B----4-:R-:W-:Y:S02]  /*43e0*/  FADD.FTZ R33, R27, R34 ;  /* 0x000000221b217221 */ /* 0x010fe40000010000 */
[----:B------:R-:W3:Y:S01]  /*43f0*/  LDS R7, [R4+0x800] ;  /* 0x0008000004077984 */ /* 0x000ee20000000800 */
[----:B------:R-:W-:-:S03]  /*4400*/  FADD.FTZ R28, R28, R29 ;  /* 0x0000001d1c1c7221 */ /* 0x000fc60000010000 */
[----:B------:R-:W4:Y:S01]  /*4410*/  LDS R27, [R4+0x1e00] ;  /* 0x001e0000041b7984 */ /* 0x000f220000000800 */
[----:B------:R-:W-:-:S03]  /*4420*/  FADD.FTZ R28, R28, R31 ;  /* 0x0000001f1c1c7221 */ /* 0x000fc60000010000 */
[----:B------:R-:W4:Y:S01]  /*4430*/  LDS R29, [R4+0x2a00] ;  /* 0x002a0000041d7984 */ /* 0x000f220000000800 */
[----:B------:R-:W-:Y:S01]  /*4440*/  IADD3.X R31, R2, UR11, RZ, P6, !PT ;  /* 0x0000000b021f7c10 */ /* 0x000fe2000b7fe4ff */
[----:B------:R-:W-:Y:S01]  /*4450*/  @P5 IMAD.MOV.U32 R2, RZ, RZ, R18 ;  /* 0x000000ffff025224 */ /* 0x000fe200078e0012 */
[----:B------:R-:W-:Y:S01]  /*4460*/  @P5 IADD3 R18, P6, R18, 0x200, RZ ;  /* 0x0000020012125810 */ /* 0x000fe20007fde0ff */
[----:B------:R-:W4:Y:S01]  /*4470*/  LDS R10, [R4+0x1400] ;  /* 0x00140000040a7984 */ /* 0x000f220000000800 */
[----:B------:R-:W-:-:S03]  /*4480*/  FADD.FTZ R0, RZ, R0 ;  /* 0x00000000ff007221 */ /* 0x000fc60000010000 */
[----:B------:R-:W4:Y:S01]  /*4490*/  LDS R12, [R4+0x2000] ;  /* 0x00200000040c7984 */ /* 0x000f220000000800 */
[----:B------:R-:W-:Y:S02]  /*44a0*/  @P5 IMAD.X R39, RZ, RZ, R39, P6 ;  /* 0x000000ffff275224 */ /* 0x000fe400030e0627 */
[----:B------:R-:W-:Y:S01]  /*44b0*/  FADD.FTZ R0, R0, R13 ;  /* 0x0000000d00007221 */ /* 0x000fe20000010000 */
[----:B------:R-:W-:Y:S01]  /*44c0*/  FADD.FTZ R35, R28, R35 ;  /* 0x000000231c237221 */ /* 0x000fe20000010000 */
[----:B------:R-:W4:Y:S02]  /*44d0*/  LDS R8, [R4+0xa00] ;  /* 0x000a000004087984 */ /* 0x000f240000000800 */
[----:B------:R-:W-:Y:S02]  /*44e0*/  FADD.FTZ R0, R0, R19 ;  /* 0x0000001300007221 */ /* 0x000fe40000010000 */
[----:B------:R3:W-:Y:S02]  /*44f0*/  @P5 STG.E desc[UR4][R2.64], R33 ;  /* 0x0000002102005986 */ /* 0x0007e4000c101904 */
[----:B0-----:R-:W-:-:S02]  /*4500*/  FADD.FTZ R37, R0, R37 ;  /* 0x0000002500257221 */ /* 0x001fc40000010000 */
[----:B------:R-:W-:Y:S01]  /*4510*/  LDS R14, [R4+0x2c00] ;  /* 0x002c0000040e7984 */ /* 0x000fe20000000800 */
[----:B-1----:R-:W-:-:S03]  /*4520*/  FADD.FTZ R6, RZ, R6 ;  /* 0x00000006ff067221 */ /* 0x002fc60000010000 */
[----:B------:R-:W0:Y:S01]  /*4530*/  LDS R17, [R4+0x1600] ;  /* 0x0016000004117984 */ /* 0x000e220000000800 */
[----:B--2---:R-:W-:Y:S01]  /*4540*/  FADD.FTZ R6, R6, R15 ;  /* 0x0000000f06067221 */ /* 0x004fe20000010000 */
[----:B---3--:R-:W-:Y:S02]  /*4550*/  @P5 MOV R2, R16 ;  /* 0x0000001000025202 */ /* 0x008fe40000000f00 */
[----:B------:R-:W1:Y:S01]  /*4560*/  LDS R13, [R4+0x2200] ;  /* 0x00220000040d7984 */ /* 0x000e620000000800 */
[-C--:B------:R-:W-:Y:S02]  /*4570*/  @P5 MOV R3, R31.reuse ;  /* 0x0000001f00035202 */ /* 0x080fe40000000f00 */
[----:B------:R-:W-:Y:S01]  /*4580*/  @P5 IADD3 R16, P6, R16, 0x200, RZ ;  /* 0x0000020010105810 */ /* 0x000fe20007fde0ff */
[----:B------:R-:W2:Y:S01]  /*4590*/  LDS R19, [R4+0x2e00] ;  /* 0x002e000004137984 */ /* 0x000ea20000000800 */
[----:B------:R-:W-:Y:S02]  /*45a0*/  FADD.FTZ R7, RZ, R7 ;  /* 0x00000007ff077221 */ /* 0x000fe40000010000 */
[----:B------:R-:W-:Y:S01]  /*45b0*/  @P5 IADD3.X R31, RZ, R31, RZ, P6, !PT ;  /* 0x0000001fff1f5210 */ /* 0x000fe200037fe4ff */
[----:B------:R3:W-:Y:S01]  /*45c0*/  @P5 STG.E desc[UR4][R2.64], R21 ;  /* 0x0000001502005986 */ /* 0x0007e2000c101904 */
[----:B----4-:R-:W-:-:S04]  /*45d0*/  FADD.FTZ R6, R6, R27 ;  /* 0x0000001b06067221 */ /* 0x010fc80000010000 */
[----:B------:R-:W-:Y:S01]  /*45e0*/  FADD.FTZ R29, R6, R29 ;  /* 0x0000001d061d7221 */ /* 0x000fe20000010000 */
        /* <DEDUP_REMOVED lines=17> */
[----:B------:R-:W-:Y:S01]  /*4700*/  @P3 MOV R3, R39 ;  /* 0x0000002700033202 */ /* 0x000fe20000000f00 */
[----:B------:R-:W-:Y:S01]  /*4710*/  FADD.FTZ R9, R7, R14 ;  /* 0x0000000e07097221 */ /* 0x000fe20000010000 */
        /* <DEDUP_REMOVED lines=36> */
.L_x_10548:
[----:B------:R-:W-:Y:S01]  /*4960*/  HFMA2.MMA R170, -RZ, RZ, 0, 5.9604644775390625e-08 ;  /* 0x00000001ffaa7435 */ /* 0x000fe200000001ff */
[----:B------:R-:W-:Y:S01]  /*4970*/  BSSY B1, `(.L_x_10610) ;  /* 0x0000007000017945 */ /* 0x000fe20003800000 */
[----:B-----5:R-:W-:Y:S01]  /*4980*/  MOV R171, R173 ;  /* 0x000000ad00ab7202 */ /* 0x020fe20000000f00 */
[----:B------:R-:W-:Y:S01]  /*4990*/  IMAD.MOV.U32 R175, RZ, RZ, 0x1f ;  /* 0x0000001fffaf7424 */ /* 0x000fe200078e00ff */
[----:B------:R-:W-:-:S07]  /*49a0*/  MOV R116, 0xffffffff ;  /* 0xffffffff00747802 */ /* 0x000fce0000000f00 */
[----:B01----:R-:W-:Y:S05]  /*49b0*/  WARPSYNC.COLLECTIVE R116, `(.L_x_10611) ;  /* 0x0000000074087348 */ /* 0x003fea0003c00000 */
[----:B------:R2:W3:Y:S02]  /*49c0*/  SHFL.BFLY P4, R117, R171, R170, R175 ;  /* 0x0c0000aaab757389 */ /* 0x0004e400000800af */
[----:B0123--:R-:W-:Y:S01]  /*49d0*/  ENDCOLLECTIVE ;  /* 0x000000000000791b */ /* 0x00ffe20003800000 */
.L_x_10611:
[----:B------:R-:W-:Y:S05]  /*49e0*/  BSYNC B1 ;  /* 0x0000000000017941 */ /* 0x000fea0003800000 */
.L_x_10610:
        /* <DEDUP_REMOVED lines=8> */
.L_x_10612:
[----:B------:R-:W-:Y:S01]  /*4a70*/  FADD.FTZ R108, R108, R173 ;  /* 0x000000ad6c6c7221 */ /* 0x000fe20000010000 */
[----:B------:R-:W-:-:S03]  /*4a80*/  HFMA2.MMA R170, -RZ, RZ, 0, 1.1920928955078125e-07 ;  /* 0x00000002ffaa7435 */ /* 0x000fc600000001ff */
[----:B------:R-:W-:Y:S01]  /*4a90*/  IMAD.MOV.U32 R171, RZ, RZ, R108 ;  /* 0x000000ffffab7224 */ /* 0x000fe200078e006c */
[----:B------:R-:W-:-:S07]  /*4aa0*/  MOV R109, R117 ;  /* 0x00000075006d7202 */ /* 0x000fce0000000f00 */
[----:B------:R-:W-:Y:S05]  /*4ab0*/  WARPSYNC.COLLECTIVE R116, `(.L_x_10613) ;  /* 0x0000000074087348 */ /* 0x000fea0003c00000 */
[----:B------:R0:W1:Y:S02]  /*4ac0*/  SHFL.BFLY P4, R117, R171, R170, R175 ;  /* 0x0c0000aaab757389 */ /* 0x00006400000800af */
[----:B01----:R-:W-:Y:S01]  /*4ad0*/  ENDCOLLECTIVE ;  /* 0x000000000000791b */ /* 0x003fe20003800000 */
.L_x_10613:
[----:B------:R-:W-:-:S05]  /*4ae0*/  FADD.FTZ R109, R109, R172 ;  /* 0x000000ac6d6d7221 */ /* 0x000fca0000010000 */
[----:B------:R-:W-:Y:S02]  /*4af0*/  MOV R171, R109 ;  /* 0x0000006d00ab7202 */ /* 0x000fe40000000f00 */
[----:B------:R-:W-:-:S07]  /*4b00*/  MOV R111, R117 ;  /* 0x00000075006f7202 */ /* 0x000fce0000000f00 */
[----:B------:R-:W-:Y:S05]  /*4b10*/  WARPSYNC.COLLECTIVE R116, `(.L_x_10614) ;  /* 0x0000000074087348 */ /* 0x000fea0003c00000 */
[----:B------:R0:W1:Y:S02]  /*4b20*/  SHFL.BFLY P4, R117, R171, R170, R175 ;  /* 0x0c0000aaab757389 */ /* 0x00006400000800af */
[----:B01----:R-:W-:Y:S01]  /*4b30*/  ENDCOLLECTIVE ;  /* 0x000000000000791b */ /* 0x003fe20003800000 */
.L_x_10614:
[----:B------:R-:W-:Y:S01]  /*4b40*/  FADD.FTZ R111, R108, R111 ;  /* 0x0000006f6c6f7221 */ /* 0x000fe20000010000 */
[----:B------:R-:W-:-:S04]  /*4b50*/  HFMA2.MMA R170, -RZ, RZ, 0, 2.384185791015625e-07 ;  /* 0x00000004ffaa7435 */ /* 0x000fc800000001ff */
[----:B------:R-:W-:Y:S01]  /*4b60*/  MOV R171, R111 ;  /* 0x0000006f00ab7202 */ /* 0x000fe20000000f00 */
[----:B------:R-:W-:-:S07]  /*4b70*/  IMAD.MOV.U32 R110, RZ, RZ, R117 ;  /* 0x000000ffff6e7224 */ /* 0x000fce00078e0075 */
[----:B------:R-:W-:Y:S05]  /*4b80*/  WARPSYNC.COLLECTIVE R116, `(.L_x_10615) ;  /* 0x0000000074087348 */ /* 0x000fea0003c00000 */
[----:B------:R0:W1:Y:S02]  /*4b90*/  SHFL.BFLY P4, R117, R171, R170, R175 ;  /* 0x0c0000aaab757389 */ /* 0x00006400000800af */
[----:B01----:R-:W-:Y:S01]  /*4ba0*/  ENDCOLLECTIVE ;  /* 0x000000000000791b */ /* 0x003fe20003800000 */
.L_x_10615:
[----:B------:R-:W-:-:S04]  /*4bb0*/  FADD.FTZ R110, R109, R110 ;  /* 0x0000006e6d6e7221 */ /* 0x000fc80000010000 */
[----:B------:R-:W-:Y:S01]  /*4bc0*/  IMAD.MOV.U32 R171, RZ, RZ, R110 ;  /* 0x000000ffffab7224 */ /* 0x000fe200078e006e */
[----:B------:R-:W-:-:S07]  /*4bd0*/  MOV R112, R117 ;  /* 0x0000007500707202 */ /* 0x000fce0000000f00 */
[----:B------:R-:W-:Y:S05]  /*4be0*/  WARPSYNC.COLLECTIVE R116, `(.L_x_10616) ;  /* 0x0000000074087348 */ /* 0x000fea0003c00000 */
[----:B------:R0:W1:Y:S02]  /*4bf0*/  SHFL.BFLY P4, R117, R171, R170, R175 ;  /* 0x0c0000aaab757389 */ /* 0x00006400000800af */
[----:B01----:R-:W-:Y:S01]  /*4c00*/  ENDCOLLECTIVE ;  /* 0x000000000000791b */ /* 0x003fe20003800000 */
.L_x_10616:
[----:B------:R-:W-:Y:S01]  /*4c10*/  FADD.FTZ R112, R111, R112 ;  /* 0x000000706f707221 */ /* 0x000fe20000010000 */
[----:B------:R-:W-:-:S04]  /*4c20*/  HFMA2.MMA R170, -RZ, RZ, 0, 4.76837158203125e-07 ;  /* 0x00000008ffaa7435 */ /* 0x000fc800000001ff */
[----:B------:R-:W-:Y:S02]  /*4c30*/  MOV R171, R112 ;  /* 0x0000007000ab7202 */ /* 0x000fe40000000f00 */
[----:B------:R-:W-:-:S07]  /*4c40*/  MOV R113, R117 ;  /* 0x0000007500717202 */ /* 0x000fce0000000f00 */
[----:B------:R-:W-:Y:S05]  /*4c50*/  WARPSYNC.COLLECTIVE R116, `(.L_x_10617) ;  /* 0x0000000074087348 */ /* 0x000fea0003c00000 */
[----:B------:R0:W1:Y:S02]  /*4c60*/  SHFL.BFLY P4, R117, R171, R170, R175 ;  /* 0x0c0000aaab757389 */ /* 0x00006400000800af */
[----:B01----:R-:W-:Y:S01]  /*4c70*/  ENDCOLLECTIVE ;  /* 0x000000000000791b */ /* 0x003fe20003800000 */
.L_x_10617:
[----:B------:R-:W-:-:S05]  /*4c80*/  FADD.FTZ R113, R110, R113 ;  /* 0x000000716e717221 */ /* 0x000fca0000010000 */
[----:B------:R-:W-:Y:S01]  /*4c90*/  MOV R171, R113 ;  /* 0x0000007100ab7202 */ /* 0x000fe20000000f00 */
[----:B------:R-:W-:-:S07]  /*4ca0*/  IMAD.MOV.U32 R115, RZ, RZ, R117 ;  /* 0x000000ffff737224 */ /* 0x000fce00078e0075 */
[----:B------:R-:W-:Y:S05]  /*4cb0*/  WARPSYNC.COLLECTIVE R116, `(.L_x_10618) ;  /* 0x0000000074087348 */ /* 0x000fea0003c00000 */
[----:B------:R0:W1:Y:S02]  /*4cc0*/  SHFL.BFLY P4, R117, R171, R170, R175 ;  /* 0x0c0000aaab757389 */ /* 0x00006400000800af */
[----:B01----:R-:W-:Y:S01]  /*4cd0*/  ENDCOLLECTIVE ;  /* 0x000000000000791b */ /* 0x003fe20003800000 */
.L_x_10618:
[----:B------:R-:W-:-:S05]  /*4ce0*/  FADD.FTZ R115, R112, R115 ;  /* 0x0000007370737221 */ /* 0x000fca0000010000 */
[----:B------:R-:W-:Y:S01]  /*4cf0*/  MOV R171, R115 ;  /* 0x0000007300ab7202 */ /* 0x000fe20000000f00 */
[----:B------:R-:W-:Y:S01]  /*4d00*/  IMAD.MOV.U32 R170, RZ, RZ, 0x10 ;  /* 0x00000010ffaa7424 */ /* 0x000fe200078e00ff */
[----:B------:R-:W-:-:S07]  /*4d10*/  MOV R114, R117 ;  /* 0x0000007500727202 */ /* 0x000fce0000000f00 */
[----:B------:R-:W-:Y:S05]  /*4d20*/  WARPSYNC.COLLECTIVE R116, `(.L_x_10619) ;  /* 0x0000000074087348 */ /* 0x000fea0003c00000 */
[----:B------:R0:W1:Y:S02]  /*4d30*/  SHFL.BFLY P4, R117, R171, R170, R175 ;  /* 0x0c0000aaab757389 */ /* 0x00006400000800af */
[----:B01----:R-:W-:Y:S01]  /*4d40*/  ENDCOLLECTIVE ;  /* 0x000000000000791b */ /* 0x003fe20003800000 */
.L_x_10619:
[----:B------:R-:W-:-:S05]  /*4d50*/  FADD.FTZ R114, R113, R114 ;  /* 0x0000007271727221 */ /* 0x000fca0000010000 */
[----:B------:R-:W-:Y:S02]  /*4d60*/  MOV R171, R114 ;  /* 0x0000007200ab7202 */ /* 0x000fe40000000f00 */
[----:B------:R-:W-:-:S07]  /*4d70*/  MOV R108, R117 ;  /* 0x00000075006c7202 */ /* 0x000fce0000000f00 */
[----:B------:R-:W-:Y:S05]  /*4d80*/  WARPSYNC.COLLECTIVE R116, `(.L_x_10620) ;  /* 0x0000000074087348 */ /* 0x000fea0003c00000 */
[----:B------:R0:W1:Y:S02]  /*4d90*/  SHFL.BFLY P4, R117, R171, R170, R175 ;  /* 0x0c0000aaab757389 */ /* 0x00006400000800af */
[----:B01----:R-:W-:Y:S01]  /*4da0*/  ENDCOLLECTIVE ;  /* 0x000000000000791b */ /* 0x003fe20003800000 */
.L_x_10620:
[----:B------:R-:W-:Y:S01]  /*4db0*/  MOV R109, R117 ;  /* 0x00000075006d7202 */ /* 0x000fe20000000f00 */
[----:B------:R-:W-:Y:S06]  /*4dc0*/  BRA `(.L_x_10621) ;  /* 0xffffffcc00b07947 */ /* 0x000fec000383ffff */
.L_x_10622:
        /* <DEDUP_REMOVED lines=11> */
.L_x_11838:


//--------------------- .text._ZN10layer_norm13ln_bwd_kernelINS_13Kernel_traitsIfffffjLj768ELj1ELj4ELj1ELj16ENS_18Kernel_traits_baseILj768EfffffjLj128EEEEELb0ELb0ELb1ELb1EEEvNS_9BwdParamsE --------------------------
	.section	.text._ZN10layer_norm13ln_bwd_kernelINS_13Kernel_traitsIfffffjLj768ELj1ELj4ELj1ELj16ENS_18Kernel_traits_baseILj768EfffffjLj128EEEEELb0ELb0ELb1ELb1EEEvNS_9BwdParamsE,"ax",@progbits
	.align	128
        .global         _ZN10layer_norm13ln_bwd_kernelINS_13Kernel_traitsIfffffjLj768ELj1ELj4ELj1ELj16ENS_18Kernel_traits_baseILj768EfffffjLj128EEEEELb0ELb0ELb1ELb1EEEvNS_9BwdParamsE
        .type           _ZN10layer_norm13ln_bwd_kernelINS_13Kernel_traitsIfffffjLj768ELj1ELj4ELj1ELj16ENS_18Kernel_traits_baseILj768EfffffjLj128EEEEELb0ELb0ELb1ELb1EEEvNS_9BwdParamsE,@function
        .size           _ZN10layer_norm13ln_bwd_kernelINS_13Kernel_traitsIfffffjLj768ELj1ELj4ELj1ELj16ENS_18Kernel_traits_baseILj768EfffffjLj128EEEEELb0ELb0ELb1ELb1EEEvNS_9BwdParamsE,(.L_x_11839 - _ZN10layer_norm13ln_bwd_kernelINS_13Kernel_traitsIfffffjLj768ELj1ELj4ELj1ELj16ENS_18Kernel_traits_baseILj768EfffffjLj128EEEEELb0ELb0ELb1ELb1EEEvNS_9BwdParamsE)
        .other          _ZN10layer_norm13ln_bwd_kernelINS_13Kernel_traitsIfffffjLj768ELj1ELj4ELj1ELj16ENS_18Kernel_traits_baseILj768EfffffjLj128EEEEELb0ELb0ELb1ELb1EEEvNS_9BwdParamsE,@"STO_CUDA_ENTRY STV_DEFAULT"
_ZN10layer_norm13ln_bwd_kernelINS_13Kernel_traitsIfffffjLj768ELj1ELj4ELj1ELj16ENS_18Kernel_traits_baseILj768EfffffjLj128EEEEELb0ELb0ELb1ELb1EEEvNS_9BwdParamsE:
.text._ZN10layer_norm13ln_bwd_kernelINS_13Kernel_traitsIfffffjLj768ELj1ELj4ELj1ELj16ENS_18Kernel_traits_baseILj768EfffffjLj128EEEEELb0ELb0ELb1ELb1EEEvNS_9BwdParamsE:
        /* <DEDUP_REMOVED lines=8> */
[----:B0-----:R-:W-:Y:S02]  /*0080*/  SHF.R.U32.HI R165, RZ, 0x5, R164 ;  /* 0x00000005ffa57819 */ /* 0x001fe400000116a4 */
[----:B------:R-:W-:-:S02]  /*0090*/  LOP3.LUT R164, R164, 0x1f, RZ, 0xc0, !PT ;  /* 0x0000001fa4a47812 */ /* 0x000fc400078ec0ff */
        /* <DEDUP_REMOVED lines=29> */
.L_x_10624:
[----:B------:R-:W0:Y:S08]  /*0270*/  LDC.64 R2, c[0x0][0x260] ;  /* 0x00009800ff027b82 */ /* 0x000e300000000a00 */
        /* <DEDUP_REMOVED lines=32> */
.L_x_10689:
        /* <DEDUP_REMOVED lines=45> */
.L_x_10627:
        /* <DEDUP_REMOVED lines=8> */
[----:B0-----:R-:W-:-:S06]  /*07d0*/  IMAD.WIDE R2, R165, 0x4, R2 ;  /* 0x00000004a5027825 */ /* 0x001fcc00078e0202 */
[----:B------:R0:W3:Y:S01]  /*07e0*/  LDG.E R2, desc[UR4][R2.64] ;  /* 0x0000000402027981 */ /* 0x0000e2000c1e1900 */
[----:B-1----:R-:W-:-:S04]  /*07f0*/  IMAD.WIDE.U32 R108, R183, 0x10, R132 ;  /* 0x00000010b76c7825 */ /* 0x002fc800078e0084 */
[--C-:B------:R-:W-:Y:S02]  /*0800*/  IMAD.WIDE.U32 R192, R161, 0x10, R132.reuse ;  /* 0x00000010a1c07825 */ /* 0x100fe400078e0084 */
[----:B------:R-:W4:Y:S02]  /*0810*/  LDG.E.128 R108, desc[UR4][R108.64] ;  /* 0x000000046c6c7981 */ /* 0x000f24000c1e1d00 */
[--C-:B------:R-:W-:Y:S02]  /*0820*/  IMAD.WIDE.U32 R172, R189, 0x10, R132.reuse ;  /* 0x00000010bdac7825 */ /* 0x100fe400078e0084 */
[----:B------:R-:W4:Y:S02]  /*0830*/  LDG.E.128 R192, desc[UR4][R192.64] ;  /* 0x00000004c0c07981 */ /* 0x000f24000c1e1d00 */
[----:B------:R-:W-:Y:S02]  /*0840*/  IMAD.WIDE.U32 R116, R179, 0x10, R132 ;  /* 0x00000010b3747825 */ /* 0x000fe400078e0084 */
[----:B------:R-:W4:Y:S02]  /*0850*/  LDG.E.128 R172, desc[UR4][R172.64] ;  /* 0x00000004acac7981 */ /* 0x000f24000c1e1d00 */
[----:B--2---:R-:W-:-:S02]  /*0860*/  IMAD.WIDE.U32 R184, R139, 0x10, R136 ;  /* 0x000000108bb87825 */ /* 0x004fc400078e0088 */
[----:B------:R-:W2:Y:S04]  /*0870*/  LDG.E.128 R116, desc[UR4][R116.64] ;  /* 0x0000000474747981 */ /* 0x000ea8000c1e1d00 */
[----:B------:R-:W2:Y:S01]  /*0880*/  LDG.E.128 R184, desc[UR4][R184.64] ;  /* 0x00000004b8b87981 */ /* 0x000ea2000c1e1d00 */
[----:B------:R-:W-:-:S05]  /*0890*/  IADD3 R141, R139, 0x20, RZ ;  /* 0x000000208b8d7810 */ /* 0x000fca0007ffe0ff */
[----:B------:R-:W-:-:S06]  /*08a0*/  IMAD.WIDE.U32 R140, R141, 0x10, R136 ;  /* 0x000000108d8c7825 */ /* 0x000fcc00078e0088 */
[----:B------:R-:W2:Y:S01]  /*08b0*/  LDG.E.128 R140, desc[UR4][R140.64] ;  /* 0x000000048c8c7981 */ /* 0x000ea2000c1e1d00 */
[----:B------:R-:W-:-:S05]  /*08c0*/  IADD3 R113, R139, 0x40, RZ ;  /* 0x000000408b717810 */ /* 0x000fca0007ffe0ff */
        /* <DEDUP_REMOVED lines=13> */
[----:B0-----:R-:W-:-:S03]  /*09a0*/  IADD3 R3, R139, 0xa0, RZ ;  /* 0x000000a08b037810 */ /* 0x001fc60007ffe0ff */
        /* <DEDUP_REMOVED lines=21> */
[----:B------:R-:W-:Y:S01]  /*0b00*/  FADD.FTZ R167, -R152, R174 ;  /* 0x000000ae98a77221 */ /* 0x000fe20000010100 */
[C---:B-----5:R-:W-:Y:S01]  /*0b10*/  FMUL.FTZ R172, R162.reuse, R109 ;  /* 0x0000006da2ac7220 */ /* 0x060fe20000410000 */
[----:B------:R-:W-:Y:S01]  /*0b20*/  FMUL.FTZ R174, R162, R111 ;  /* 0x0000006fa2ae7220 */ /* 0x000fe20000410000 */
[C---:B--2---:R-:W-:Y:S01]  /*0b30*/  FADD.FTZ R109, -R152.reuse, R116 ;  /* 0x00000074986d7221 */ /* 0x044fe20000010100 */
[C---:B------:R-:W-:Y:S01]  /*0b40*/  FADD.FTZ R111, -R152.reuse, R117 ;  /* 0x00000075986f7221 */ /* 0x040fe20000010100 */
[----:B------:R-:W-:Y:S01]  /*0b50*/  FADD.FTZ R193, -R152, R193 ;  /* 0x000000c198c17221 */ /* 0x000fe20000010100 */
[----:B------:R-:W-:Y:S01]  /*0b60*/  FMUL.FTZ R3, R162, R3 ;  /* 0x00000003a2037220 */ /* 0x000fe20000410000 */
[----:B------:R-:W-:Y:S01]  /*0b70*/  FMUL.FTZ R156, R24, R184 ;  /* 0x000000b8189c7220 */ /* 0x000fe20000410000 */
[C---:B------:R-:W-:Y:S01]  /*0b80*/  FMUL.FTZ R117, R162.reuse, R109 ;  /* 0x0000006da2757220 */ /* 0x040fe20000410000 */
[----:B------:R-:W-:Y:S01]  /*0b90*/  FMUL.FTZ R154, R25, R185 ;  /* 0x000000b9199a7220 */ /* 0x000fe20000410000 */
[----:B------:R-:W-:Y:S01]  /*0ba0*/  FMUL.FTZ R116, R162, R111 ;  /* 0x0000006fa2747220 */ /* 0x000fe20000410000 */
[----:B------:R-:W-:Y:S01]  /*0bb0*/  FADD.FTZ R109, RZ, R156 ;  /* 0x0000009cff6d7221 */ /* 0x000fe20000010000 */
[----:B------:R-:W-:Y:S01]  /*0bc0*/  FADD.FTZ R155, -R152, R194 ;  /* 0x000000c2989b7221 */ /* 0x000fe20000010100 */
[----:B------:R-:W-:Y:S01]  /*0bd0*/  FMUL.FTZ R160, R162, R193 ;  /* 0x000000c1a2a07220 */ /* 0x000fe20000410000 */
[----:B------:R-:W-:Y:S01]  /*0be0*/  FFMA.FTZ R111, R3, R156, RZ ;  /* 0x0000009c036f7223 */ /* 0x000fe200000100ff */
[----:B------:R-:W-:Y:S01]  /*0bf0*/  FMUL.FTZ R2, R26, R186 ;  /* 0x000000ba1a027220 */ /* 0x000fe20000410000 */
[C---:B------:R-:W-:Y:S01]  /*0c00*/  FADD.FTZ R171, -R152.reuse, R108 ;  /* 0x0000006c98ab7221 */ /* 0x040fe20000010100 */
[----:B------:R-:W-:Y:S01]  /*0c10*/  FADD.FTZ R109, R109, R154 ;  /* 0x0000009a6d6d7221 */ /* 0x000fe20000010000 */
[----:B------:R-:W-:Y:S01]  /*0c20*/  FADD.FTZ R195, -R152, R195 ;  /* 0x000000c398c37221 */ /* 0x000fe20000010100 */
[----:B------:R-:W-:Y:S01]  /*0c30*/  FMUL.FTZ R155, R162, R155 ;  /* 0x0000009ba29b7220 */ /* 0x000fe20000410000 */
[----:B------:R-:W-:Y:S01]  /*0c40*/  FFMA.FTZ R108, R160, R154, R111 ;  /* 0x0000009aa06c7223 */ /* 0x000fe2000001006f */
[----:B------:R-:W-:Y:S01]  /*0c50*/  FADD.FTZ R173, -R152, R173 ;  /* 0x000000ad98ad7221 */ /* 0x000fe20000010100 */
[C---:B------:R-:W-:Y:S01]  /*0c60*/  FMUL.FTZ R169, R162.reuse, R169 ;  /* 0x000000a9a2a97220 */ /* 0x040fe20000410000 */
        /* <DEDUP_REMOVED lines=8> */
[----:B------:R-:W-:Y:S01]  /*0cf0*/  FADD.FTZ R173, -R152, R110 ;  /* 0x0000006e98ad7221 */ /* 0x000fe20000010100 */
[----:B------:R-:W-:Y:S01]  /*0d00*/  FADD.FTZ R109, R109, R0 ;  /* 0x000000006d6d7221 */ /* 0x000fe20000010000 */
[----:B------:R-:W-:Y:S01]  /*0d10*/  FFMA.FTZ R110, R158, R0, R111 ;  /* 0x000000009e6e7223 */ /* 0x000fe2000001006f */
[----:B------:R-:W-:Y:S01]  /*0d20*/  FADD.FTZ R175, -R152, R175 ;  /* 0x000000af98af7221 */ /* 0x000fe20000010100 */
[C---:B------:R-:W-:Y:S01]  /*0d30*/  FMUL.FTZ R167, R162.reuse, R167 ;  /* 0x000000a7a2a77220 */ /* 0x040fe20000410000 */
        /* <DEDUP_REMOVED lines=30> */
[----:B------:R-:W-:Y:S01]  /*0f20*/  FFMA.FTZ R37, R113, R172, R37 ;  /* 0x000000ac71257223 */ /* 0x000fe20000010025 */
[----:B------:R-:W-:Y:S01]  /*0f30*/  FADD.FTZ R61, R61, R113 ;  /* 0x000000713d3d7221 */ /* 0x000fe20000010000 */
[----:B------:R-:W-:Y:S01]  /*0f40*/  FADD.FTZ R113, -R152, R118 ;  /* 0x0000007698717221 */ /* 0x000fe20000010100 */
[----:B------:R-:W-:Y:S01]  /*0f50*/  FFMA.FTZ R40, R120, R117, R40 ;  /* 0x0000007578287223 */ /* 0x000fe20000010028 */
[----:B------:R-:W-:Y:S01]  /*0f60*/  FADD.FTZ R72, R72, R120 ;  /* 0x0000007848487221 */ /* 0x000fe20000010000 */
[----:B------:R-:W-:Y:S01]  /*0f70*/  FMUL.FTZ R120, R12, R120 ;  /* 0x000000780c787220 */ /* 0x000fe20000410000 */
[----:B------:R-:W-:Y:S01]  /*0f80*/  FADD.FTZ R111, R110, R177 ;  /* 0x000000b16e6f7221 */ /* 0x000fe20000010000 */
[----:B------:R-:W-:Y:S01]  /*0f90*/  FFMA.FTZ R39, R115, R174, R39 ;  /* 0x000000ae73277223 */ /* 0x000fe20000010027 */
        /* <DEDUP_REMOVED lines=31> */
[C---:B------:R-:W-:Y:S01]  /*1190*/  FADD.FTZ R111, -R152.reuse, R134 ;  /* 0x00000086986f7221 */ /* 0x040fe20000010100 */
[----:B------:R-:W-:Y:S01]  /*11a0*/  FMUL.FTZ R129, R9, R129 ;  /* 0x0000008109817220 */ /* 0x000fe20000410000 */
[----:B------:R-:W-:Y:S01]  /*11b0*/  FADD.FTZ R108, R115, R128 ;  /* 0x00000080736c7221 */ /* 0x000fe20000010000 */
[C---:B------:R-:W-:Y:S01]  /*11c0*/  FADD.FTZ R145, -R152.reuse, R126 ;  /* 0x0000007e98917221 */ /* 0x040fe20000010100 */
[----:B------:R-:W-:Y:S01]  /*11d0*/  FFMA.FTZ R109, R125, R128, R110 ;  /* 0x000000807d6d7223 */ /* 0x000fe2000001006e */
[----:B------:R-:W-:Y:S01]  /*11e0*/  FFMA.FTZ R29, R185, R160, R29 ;  /* 0x000000a0b91d7223 */ /* 0x000fe2000001001d */
[----:B------:R-:W-:Y:S01]  /*11f0*/  FADD.FTZ R53, R53, R185 ;  /* 0x000000b935357221 */ /* 0x000fe20000010000 */
[C---:B------:R-:W-:Y:S01]  /*1200*/  FADD.FTZ R113, -R152.reuse, R135 ;  /* 0x0000008798717221 */ /* 0x040fe20000010100 */
[----:B------:R-:W-:Y:S01]  /*1210*/  FADD.FTZ R185, -R152, R132 ;  /* 0x0000008498b97221 */ /* 0x000fe20000010100 */
[----:B------:R-:W-:Y:S01]  /*1220*/  FMUL.FTZ R135, R162, R111 ;  /* 0x0000006fa2877220 */ /* 0x000fe20000410000 */
[----:B------:R-:W-:Y:S01]  /*1230*/  FADD.FTZ R147, -R152, R127 ;  /* 0x0000007f98937221 */ /* 0x000fe20000010100 */
[----:B------:R-:W-:Y:S01]  /*1240*/  FMUL.FTZ R180, R10, R130 ;  /* 0x000000820ab47220 */ /* 0x000fe20000410000 */
[----:B------:R-:W-:Y:S01]  /*1250*/  FADD.FTZ R111, R108, R129 ;  /* 0x000000816c6f7221 */ /* 0x000fe20000010000 */
        /* <DEDUP_REMOVED lines=46> */
.L_x_10628:
[----:B------:R-:W-:Y:S05]  /*1540*/  BSYNC B1 ;  /* 0x0000000000017941 */ /* 0x000fea0003800000 */
.L_x_10626:
        /* <DEDUP_REMOVED lines=20> */
.L_x_10701:
[----:B------:R-:W3:Y:S01]  /*1690*/  LDC.64 R108, c[0x0][0x308] ;  /* 0x0000c200ff6c7b82 */ /* 0x000ee20000000a00 */
[----:B-1----:R-:W-:Y:S01]  /*16a0*/  FADD.FTZ R131, R130, R131 ;  /* 0x0000008382837221 */ /* 0x002fe20000010000 */
[----:B------:R-:W-:Y:S01]  /*16b0*/  ISETP.NE.AND P3, PT, R163, RZ, PT ;  /* 0x000000ffa300720c */ /* 0x000fe20003f65270 */
[----:B------:R-:W-:Y:S01]  /*16c0*/  HFMA2.MMA R147, -RZ, RZ, 0, 0 ;  /* 0x00000000ff937435 */ /* 0x000fe200000001ff */
[----:B------:R-:W-:Y:S01]  /*16d0*/  @!P5 ISETP.NE.U32.AND P2, PT, R159, RZ, PT ;  /* 0x000000ff9f00d20c */ /* 0x000fe20003f45070 */
        /* <DEDUP_REMOVED lines=37> */
[----:B0-----:R-:W0:Y:S01]  /*1930*/  @P0 LDC.64 R130, c[0x0][0x308] ;  /* 0x0000c200ff820b82 */ /* 0x001e220000000a00 */
[----:B------:R-:W-:-:S02]  /*1940*/  @!P5 ISETP.NE.U32.AND P2, PT, R159, RZ, PT ;  /* 0x000000ff9f00d20c */ /* 0x000fc40003f45070 */
[C---:B------:R-:W-:Y:S02]  /*1950*/  @!P5 ISETP.NE.U32.AND P4, PT, R159.reuse, RZ, PT ;  /* 0x000000ff9f00d20c */ /* 0x040fe40003f85070 */
[----:B------:R-:W-:Y:S02]  /*1960*/  @!P5 FSEL R187, R84, RZ, P3 ;  /* 0x000000ff54bbd208 */ /* 0x000fe40001800000 */
[----:B------:R-:W-:Y:S01]  /*1970*/  @P6 SHF.R.S32.HI R112, RZ, 0x1f, R113 ;  /* 0x0000001fff706819 */ /* 0x000fe20000011471 */
[----:B------:R-:W3:Y:S01]  /*1980*/  @P0 LDC.64 R114, c[0x0][0x308] ;  /* 0x0000c200ff720b82 */ /* 0x000ee20000000a00 */
        /* <DEDUP_REMOVED lines=19> */
[C---:B------:R-:W-:Y:S02]  /*1ac0*/  @!P5 ISETP.NE.U32.AND P4, PT, R159.reuse, RZ, PT ;  /* 0x000000ff9f00d20c */ /* 0x040fe40003f85070 */
[----:B------:R-:W-:Y:S02]  /*1ad0*/  @!P5 FSEL R153, R90, RZ, P3 ;  /* 0x000000ff5a99d208 */ /* 0x000fe40001800000 */
[----:B------:R-:W-:Y:S02]  /*1ae0*/  @!P5 ISETP.NE.U32.AND P3, PT, R159, RZ, PT ;  /* 0x000000ff9f00d20c */ /* 0x000fe40003f65070 */
[----:B------:R-:W-:-:S02]  /*1af0*/  @!P5 ISETP.NE.AND.EX P2, PT, R157, RZ, PT, P2 ;  /* 0x000000ff9d00d20c */ /* 0x000fc40003f45320 */
[C---:B------:R-:W-:Y:S02]  /*1b00*/  @!P5 ISETP.NE.AND.EX P4, PT, R157.reuse, RZ, PT, P4 ;  /* 0x000000ff9d00d20c */ /* 0x040fe40003f85340 */
        /* <DEDUP_REMOVED lines=9> */
[----:B0123--:R-:W-:Y:S08]  /*1ba0*/  @!P5 BRA `(.L_x_10631) ;  /* 0x000000000018d947 */ /* 0x00fff00003800000 */
[----:B------:R-:W-:Y:S01]  /*1bb0*/  ISETP.NE.U32.AND P3, PT, R159, RZ, PT ;  /* 0x000000ff9f00720c */ /* 0x000fe20003f65070 */
[----:B------:R-:W-:-:S03]  /*1bc0*/  FFMA.FTZ R109, R3, R148, R139 ;  /* 0x00000094036d7223 */ /* 0x000fc6000001008b */
[----:B------:R-:W-:Y:S01]  /*1bd0*/  ISETP.NE.AND.EX P3, PT, R157, RZ, PT, P3 ;  /* 0x000000ff9d00720c */ /* 0x000fe20003f65330 */
[----:B------:R-:W-:-:S04]  /*1be0*/  FADD.FTZ R109, R156, -R109 ;  /* 0x8000006d9c6d7221 */ /* 0x000fc80000010000 */
[----:B------:R-:W-:-:S08]  /*1bf0*/  FMUL.FTZ R193, R162, R109 ;  /* 0x0000006da2c17220 */ /* 0x000fd00000410000 */
[----:B------:R-:W-:-:S07]  /*1c00*/  @P3 FADD.FTZ R193, R76, R193 ;  /* 0x000000c14cc13221 */ /* 0x000fce0000010000 */
.L_x_10631:
[----:B------:R-:W-:Y:S05]  /*1c10*/  BSYNC B1 ;  /* 0x0000000000017941 */ /* 0x000fea0003800000 */
.L_x_10630:
        /* <DEDUP_REMOVED lines=8> */
.L_x_10633:
[----:B------:R-:W-:Y:S05]  /*1ca0*/  BSYNC B1 ;  /* 0x0000000000017941 */ /* 0x000fea0003800000 */
.L_x_10632:
        /* <DEDUP_REMOVED lines=8> */
.L_x_10635:
[----:B------:R-:W-:Y:S05]  /*1d30*/  BSYNC B1 ;  /* 0x0000000000017941 */ /* 0x000fea0003800000 */
.L_x_10634:
        /* <DEDUP_REMOVED lines=8> */
.L_x_10637:
[----:B------:R-:W-:Y:S05]  /*1dc0*/  BSYNC B1 ;  /* 0x0000000000017941 */ /* 0x000fea0003800000 */
.L_x_10636:
[----:B------:R-:W-:Y:S05]  /*1dd0*/  @!P0 BRA `(.L_x_10638) ;  /* 0x00000000001c8947 */ /* 0x000fea0003800000 */
[----:B------:R-:W0:Y:S01]  /*1de0*/  LDC.64 R144, c[0x0][0x308] ;  /* 0x0000c200ff907b82 */ /* 0x000e220000000a00 */
[----:B------:R-:W-:Y:S02]  /*1df0*/  SEL R110, R195, R102, P1 ;  /* 0x00000066c36e7207 */ /* 0x000fe40000800000 */
[----:B------:R-:W-:Y:S02]  /*1e00*/  SEL R109, R192, R101, P1 ;  /* 0x00000065c06d7207 */ /* 0x000fe40000800000 */
[----:B------:R-:W-:Y:S02]  /*1e10*/  SEL R108, R193, R100, P1 ;  /* 0x00000064c16c7207 */ /* 0x000fe40000800000 */
[----:B------:R-:W-:Y:S01]  /*1e20*/  SEL R111, R194, R103, P1 ;  /* 0x00000067c26f7207 */ /* 0x000fe20000800000 */
[----:B0-----:R-:W-:-:S05]  /*1e30*/  IMAD.WIDE.U32 R144, R161, 0x10, R144 ;  /* 0x00000010a1907825 */ /* 0x001fca00078e0090 */
[----:B------:R0:W-:Y:S02]  /*1e40*/  STG.E.128 desc[UR4][R144.64], R108 ;  /* 0x0000006c90007986 */ /* 0x0001e4000c101d04 */
.L_x_10638:
[----:B------:R-:W-:Y:S04]  /*1e50*/  BSSY B1, `(.L_x_10639) ;  /* 0x000000e000017945 */ /* 0x000fe80003800000 */
[----:B------:R-:W-:Y:S05]  /*1e60*/  @!P6 BRA `(.L_x_10640) ;  /* 0x000000000030e947 */ /* 0x000fea0003800000 */
[----:B0-----:R-:W0:Y:S01]  /*1e70*/  LDC.64 R144, c[0x0][0x2f8] ;  /* 0x0000be00ff907b82 */ /* 0x001e220000000a00 */
[----:B------:R-:W-:Y:S01]  /*1e80*/  FMUL.FTZ R194, R194, UR7 ;  /* 0x00000007c2c27c20 */ /* 0x000fe20008410000 */
[----:B------:R-:W-:Y:S01]  /*1e90*/  FMUL.FTZ R195, R195, UR7 ;  /* 0x00000007c3c37c20 */ /* 0x000fe20008410000 */
[----:B------:R-:W-:Y:S01]  /*1ea0*/  FMUL.FTZ R192, R192, UR7 ;  /* 0x00000007c0c07c20 */ /* 0x000fe20008410000 */
[----:B------:R-:W-:Y:S01]  /*1eb0*/  FMUL.FTZ R193, R193, UR7 ;  /* 0x00000007c1c17c20 */ /* 0x000fe20008410000 */
[----:B------:R-:W-:-:S04]  /*1ec0*/  ISETP.GT.AND P3, PT, R170, RZ, PT ;  /* 0x000000ffaa00720c */ /* 0x000fc80003f64270 */
[----:B------:R-:W-:Y:S02]  /*1ed0*/  SEL R111, R194, R107, P3 ;  /* 0x0000006bc26f7207 */ /* 0x000fe40001800000 */
[----:B------:R-:W-:Y:S02]  /*1ee0*/  SEL R110, R195, R106, P3 ;  /* 0x0000006ac36e7207 */ /* 0x000fe40001800000 */
[----:B------:R-:W-:Y:S02]  /*1ef0*/  SEL R109, R192, R105, P3 ;  /* 0x00000069c06d7207 */ /* 0x000fe40001800000 */
[----:B------:R-:W-:Y:S01]  /*1f00*/  SEL R108, R193, R104, P3 ;  /* 0x00000068c16c7207 */ /* 0x000fe20001800000 */
[----:B0-----:R-:W-:-:S05]  /*1f10*/  IMAD.WIDE.U32 R144, R147, 0x10, R144 ;  /* 0x0000001093907825 */ /* 0x001fca00078e0090 */
[----:B------:R1:W-:Y:S02]  /*1f20*/  STG.E.128 desc[UR4][R144.64], R108 ;  /* 0x0000006c90007986 */ /* 0x0003e4000c101d04 */
.L_x_10640:
[----:B------:R-:W-:Y:S05]  /*1f30*/  BSYNC B1 ;  /* 0x0000000000017941 */ /* 0x000fea0003800000 */
.L_x_10639:
        /* <DEDUP_REMOVED lines=8> */
.L_x_10642:
[----:B------:R-:W-:Y:S05]  /*1fc0*/  BSYNC B1 ;  /* 0x0000000000017941 */ /* 0x000fea0003800000 */
.L_x_10641:
        /* <DEDUP_REMOVED lines=8> */
.L_x_10644:
[----:B------:R-:W-:Y:S05]  /*2050*/  BSYNC B1 ;  /* 0x0000000000017941 */ /* 0x000fea0003800000 */
.L_x_10643:
        /* <DEDUP_REMOVED lines=8> */
.L_x_10646:
[----:B------:R-:W-:Y:S05]  /*20e0*/  BSYNC B1 ;  /* 0x0000000000017941 */ /* 0x000fea0003800000 */
.L_x_10645:
        /* <DEDUP_REMOVED lines=8> */
.L_x_10648:
[----:B------:R-:W-:Y:S05]  /*2170*/  BSYNC B1 ;  /* 0x0000000000017941 */ /* 0x000fea0003800000 */
.L_x_10647:
[----:B01----:R-:W-:Y:S01]  /*2180*/  SEL R110, R199, R102, P1 ;  /* 0x00000066c76e7207 */ /* 0x003fe20000800000 */
        /* <DEDUP_REMOVED lines=23> */
.L_x_10650:
[----:B------:R-:W-:Y:S05]  /*2300*/  BSYNC B1 ;  /* 0x0000000000017941 */ /* 0x000fea0003800000 */
.L_x_10649:
        /* <DEDUP_REMOVED lines=8> */
.L_x_10652:
[----:B------:R-:W-:Y:S05]  /*2390*/  BSYNC B1 ;  /* 0x0000000000017941 */ /* 0x000fea0003800000 */
.L_x_10651:
        /* <DEDUP_REMOVED lines=8> */
.L_x_10654:
[----:B------:R-:W-:Y:S05]  /*2420*/  BSYNC B1 ;  /* 0x0000000000017941 */ /* 0x000fea0003800000 */
.L_x_10653:
        /* <DEDUP_REMOVED lines=8> */
.L_x_10656:
[----:B------:R-:W-:Y:S05]  /*24b0*/  BSYNC B1 ;  /* 0x0000000000017941 */ /* 0x000fea0003800000 */
.L_x_10655:
        /* <DEDUP_REMOVED lines=8> */
.L_x_10658:
[----:B------:R-:W-:Y:S05]  /*2540*/  BSYNC B1 ;  /* 0x0000000000017941 */ /* 0x000fea0003800000 */
.L_x_10657:
        /* <DEDUP_REMOVED lines=19> */
[----:B------:R-:W-:Y:S01]  /*2680*/  SEL R110, R191, R106, P4 ;  /* 0x0000006abf6e7207 */ /* 0x000fe20002000000 */
[----:B0-----:R-:W-:Y:S01]  /*2690*/  IMAD.WIDE.U32 R130, R131, 0x10, R108 ;  /* 0x0000001083827825 */ /* 0x001fe200078e006c */
[----:B------:R-:W-:Y:S02]  /*26a0*/  SEL R109, R188, R105, P4 ;  /* 0x00000069bc6d7207 */ /* 0x000fe40002000000 */
[----:B------:R-:W-:-:S05]  /*26b0*/  SEL R108, R187, R104, P4 ;  /* 0x00000068bb6c7207 */ /* 0x000fca0002000000 */
[----:B------:R1:W-:Y:S02]  /*26c0*/  STG.E.128 desc[UR4][R130.64], R108 ;  /* 0x0000006c82007986 */ /* 0x0003e4000c101d04 */
.L_x_10660:
[----:B------:R-:W-:Y:S05]  /*26d0*/  BSYNC B1 ;  /* 0x0000000000017941 */ /* 0x000fea0003800000 */
.L_x_10659:
        /* <DEDUP_REMOVED lines=8> */
.L_x_10662:
[----:B------:R-:W-:Y:S05]  /*2760*/  BSYNC B1 ;  /* 0x0000000000017941 */ /* 0x000fea0003800000 */
.L_x_10661:
        /* <DEDUP_REMOVED lines=8> */
.L_x_10664:
[----:B------:R-:W-:Y:S05]  /*27f0*/  BSYNC B1 ;  /* 0x0000000000017941 */ /* 0x000fea0003800000 */
.L_x_10663:
        /* <DEDUP_REMOVED lines=8> */
.L_x_10666:
[----:B------:R-:W-:Y:S05]  /*2880*/  BSYNC B1 ;  /* 0x0000000000017941 */ /* 0x000fea0003800000 */
.L_x_10665:
        /* <DEDUP_REMOVED lines=8> */
.L_x_10668:
[----:B------:R-:W-:Y:S05]  /*2910*/  BSYNC B1 ;  /* 0x0000000000017941 */ /* 0x000fea0003800000 */
.L_x_10667:
        /* <DEDUP_REMOVED lines=25> */
.L_x_10670:
[----:B------:R-:W-:Y:S05]  /*2ab0*/  BSYNC B1 ;  /* 0x0000000000017941 */ /* 0x000fea0003800000 */
.L_x_10669:
        /* <DEDUP_REMOVED lines=8> */
.L_x_10672:
[----:B------:R-:W-:Y:S05]  /*2b40*/  BSYNC B1 ;  /* 0x0000000000017941 */ /* 0x000fea0003800000 */
.L_x_10671:
        /* <DEDUP_REMOVED lines=8> */
.L_x_10674:
[----:B------:R-:W-:Y:S05]  /*2bd0*/  BSYNC B1 ;  /* 0x0000000000017941 */ /* 0x000fea0003800000 */
.L_x_10673:
        /* <DEDUP_REMOVED lines=8> */
.L_x_10676:
[----:B------:R-:W-:Y:S05]  /*2c60*/  BSYNC B1 ;  /* 0x0000000000017941 */ /* 0x000fea0003800000 */
.L_x_10675:
        /* <DEDUP_REMOVED lines=8> */
.L_x_10678:
[----:B------:R-:W-:Y:S05]  /*2cf0*/  BSYNC B1 ;  /* 0x0000000000017941 */ /* 0x000fea0003800000 */
.L_x_10677:
        /* <DEDUP_REMOVED lines=23> */
.L_x_10680:
[----:B------:R-:W-:Y:S05]  /*2e70*/  BSYNC B1 ;  /* 0x0000000000017941 */ /* 0x000fea0003800000 */
.L_x_10679:
        /* <DEDUP_REMOVED lines=8> */
.L_x_10682:
[----:B------:R-:W-:Y:S05]  /*2f00*/  BSYNC B1 ;  /* 0x0000000000017941 */ /* 0x000fea0003800000 */
.L_x_10681:
        /* <DEDUP_REMOVED lines=8> */
.L_x_10684:
[----:B------:R-:W-:Y:S05]  /*2f90*/  BSYNC B1 ;  /* 0x0000000000017941 */ /* 0x000fea0003800000 */
.L_x_10683:
[----:B------:R-:W-:Y:S01]  /*2fa0*/  @!P5 ISETP.NE.U32.AND P4, PT, R159, RZ, PT ;  /* 0x000000ff9f00d20c */ /* 0x000fe20003f85070 */
[----:B------:R-:W-:Y:S01]  /*2fb0*/  BSSY B1, `(.L_x_10685) ;  /* 0x000000e000017945 */ /* 0x000fe20003800000 */
[C---:B------:R-:W-:Y:S01]  /*2fc0*/  SEL R100, R131.reuse, R100, P1 ;  /* 0x0000006483647207 */ /* 0x040fe20000800000 */
[-C--:B------:R-:W-:Y:S01]  /*2fd0*/  FMUL.FTZ R131, R131, R146.reuse ;  /* 0x0000009283837220 */ /* 0x080fe20000410000 */
[C---:B------:R-:W-:Y:S01]  /*2fe0*/  @!P5 ISETP.NE.AND.EX P4, PT, R157.reuse, RZ, PT, P4 ;  /* 0x000000ff9d00d20c */ /* 0x040fe20003f85340 */
        /* <DEDUP_REMOVED lines=10> */
.L_x_10686:
[----:B------:R-:W-:Y:S05]  /*3090*/  BSYNC B1 ;  /* 0x0000000000017941 */ /* 0x000fea0003800000 */
.L_x_10685:
        /* <DEDUP_REMOVED lines=15> */
.L_x_10688:
[----:B------:R-:W-:Y:S05]  /*3190*/  BSYNC B1 ;  /* 0x0000000000017941 */ /* 0x000fea0003800000 */
.L_x_10687:
        /* <DEDUP_REMOVED lines=15> */
.L_x_10625:
[----:B------:R-:W-:Y:S05]  /*3290*/  BSYNC B0 ;  /* 0x0000000000007941 */ /* 0x000fea0003800000 */
.L_x_10623:
        /* <DEDUP_REMOVED lines=71> */
[----:B0-----:R-:W-:Y:S01]  /*3710*/  FADD.FTZ R11, R5, R22 ;  /* 0x00000016050b7221 */ /* 0x001fe20000010000 */
[----:B------:R-:W-:Y:S02]  /*3720*/  IADD3.X R5, RZ, RZ, RZ, P0, !PT ;  /* 0x000000ffff057210 */ /* 0x000fe400007fe4ff */
[----:B------:R-:W-:Y:S01]  /*3730*/  STS.128 [R164+0x400], R36 ;  /* 0x00040024a4007388 */ /* 0x000fe20000000c00 */
[----:B-1----:R-:W-:Y:S01]  /*3740*/  FADD.FTZ R25, R6, R25 ;  /* 0x0000001906197221 */ /* 0x002fe20000010000 */
[----:B------:R-:W-:Y:S02]  /*3750*/  SHF.L.U64.HI R5, R26, 0x2, R5 ;  /* 0x000000021a057819 */ /* 0x000fe40000010205 */
[----:B------:R-:W-:Y:S01]  /*3760*/  STS.128 [R164+0x600], R40 ;  /* 0x00060028a4007388 */ /* 0x000fe20000000c00 */
[C---:B------:R-:W-:Y:S01]  /*3770*/  IADD3 R2, P0, R4.reuse, UR8, RZ ;  /* 0x0000000804027c10 */ /* 0x040fe2000ff1e0ff */
[----:B--2---:R-:W-:Y:S01]  /*3780*/  FADD.FTZ R7, R7, R8 ;  /* 0x0000000807077221 */ /* 0x004fe20000010000 */
[----:B------:R-:W-:Y:S01]  /*3790*/  IADD3 R4, P1, R4, UR10, RZ ;  /* 0x0000000a04047c10 */ /* 0x000fe2000ff3e0ff */
[----:B------:R-:W-:Y:S01]  /*37a0*/  STS.128 [R164+0x800], R44 ;  /* 0x0008002ca4007388 */ /* 0x000fe20000000c00 */
[----:B------:R-:W-:-:S02]  /*37b0*/  IADD3.X R3, R5, UR9, RZ, P0, !PT ;  /* 0x0000000905037c10 */ /* 0x000fc400087fe4ff */
        /* <DEDUP_REMOVED lines=64> */
.L_x_10629:
        /* <DEDUP_REMOVED lines=8> */
.L_x_10691:
[----:B------:R-:W-:Y:S05]  /*3c40*/  BSYNC B1 ;  /* 0x0000000000017941 */ /* 0x000fea0003800000 */
.L_x_10690:
        /* <DEDUP_REMOVED lines=8> */
.L_x_10692:
[----:B------:R-:W-:Y:S01]  /*3cd0*/  FADD.FTZ R108, R108, R111 ;  /* 0x0000006f6c6c7221 */ /* 0x000fe20000010000 */
[----:B------:R-:W-:-:S04]  /*3ce0*/  HFMA2.MMA R144, -RZ, RZ, 0, 1.1920928955078125e-07 ;  /* 0x00000002ff907435 */ /* 0x000fc800000001ff */
[----:B------:R-:W-:Y:S02]  /*3cf0*/  MOV R139, R108 ;  /* 0x0000006c008b7202 */ /* 0x000fe40000000f00 */
[----:B------:R-:W-:-:S07]  /*3d00*/  MOV R110, R133 ;  /* 0x00000085006e7202 */ /* 0x000fce0000000f00 */
[----:B------:R-:W-:Y:S05]  /*3d10*/  WARPSYNC.COLLECTIVE R132, `(.L_x_10693) ;  /* 0x0000000084087348 */ /* 0x000fea0003c00000 */
[----:B------:R0:W1:Y:S02]  /*3d20*/  SHFL.BFLY P0, R133, R139, R144, R145 ;  /* 0x0c0000908b857389 */ /* 0x0000640000000091 */
[----:B01----:R-:W-:Y:S01]  /*3d30*/  ENDCOLLECTIVE ;  /* 0x000000000000791b */ /* 0x003fe20003800000 */
.L_x_10693:
[----:B------:R-:W-:-:S05]  /*3d40*/  FADD.FTZ R110, R110, R109 ;  /* 0x0000006d6e6e7221 */ /* 0x000fca0000010000 */
[----:B------:R-:W-:Y:S02]  /*3d50*/  MOV R139, R110 ;  /* 0x0000006e008b7202 */ /* 0x000fe40000000f00 */
[----:B------:R-:W-:-:S07]  /*3d60*/  MOV R113, R133 ;  /* 0x0000008500717202 */ /* 0x000fce0000000f00 */
[----:B------:R-:W-:Y:S05]  /*3d70*/  WARPSYNC.COLLECTIVE R132, `(.L_x_10694) ;  /* 0x0000000084087348 */ /* 0x000fea0003c00000 */
[----:B------:R0:W1:Y:S02]  /*3d80*/  SHFL.BFLY P0, R133, R139, R144, R145 ;  /* 0x0c0000908b857389 */ /* 0x0000640000000091 */
[----:B01----:R-:W-:Y:S01]  /*3d90*/  ENDCOLLECTIVE ;  /* 0x000000000000791b */ /* 0x003fe20003800000 */
.L_x_10694:
[----:B------:R-:W-:Y:S01]  /*3da0*/  FADD.FTZ R113, R108, R113 ;  /* 0x000000716c717221 */ /* 0x000fe20000010000 */
[----:B------:R-:W-:-:S04]  /*3db0*/  HFMA2.MMA R144, -RZ, RZ, 0, 2.384185791015625e-07 ;  /* 0x00000004ff907435 */ /* 0x000fc800000001ff */
[----:B------:R-:W-:Y:S02]  /*3dc0*/  MOV R139, R113 ;  /* 0x00000071008b7202 */ /* 0x000fe40000000f00 */
[----:B------:R-:W-:-:S07]  /*3dd0*/  MOV R115, R133 ;  /* 0x0000008500737202 */ /* 0x000fce0000000f00 */
[----:B------:R-:W-:Y:S05]  /*3de0*/  WARPSYNC.COLLECTIVE R132, `(.L_x_10695) ;  /* 0x0000000084087348 */ /* 0x000fea0003c00000 */
[----:B------:R0:W1:Y:S02]  /*3df0*/  SHFL.BFLY P0, R133, R139, R144, R145 ;  /* 0x0c0000908b857389 */ /* 0x0000640000000091 */
[----:B01----:R-:W-:Y:S01]  /*3e00*/  ENDCOLLECTIVE ;  /* 0x000000000000791b */ /* 0x003fe20003800000 */
.L_x_10695:
[----:B------:R-:W-:-:S05]  /*3e10*/  FADD.FTZ R115, R110, R115 ;  /* 0x000000736e737221 */ /* 0x000fca0000010000 */
[----:B------:R-:W-:Y:S02]  /*3e20*/  MOV R139, R115 ;  /* 0x00000073008b7202 */ /* 0x000fe40000000f00 */
[----:B------:R-:W-:-:S07]  /*3e30*/  MOV R112, R133 ;  /* 0x0000008500707202 */ /* 0x000fce0000000f00 */
[----:B------:R-:W-:Y:S05]  /*3e40*/  WARPSYNC.COLLECTIVE R132, `(.L_x_10696) ;  /* 0x0000000084087348 */ /* 0x000fea0003c00000 */
[----:B------:R0:W1:Y:S02]  /*3e50*/  SHFL.BFLY P0, R133, R139, R144, R145 ;  /* 0x0c0000908b857389 */ /* 0x0000640000000091 */
[----:B01----:R-:W-:Y:S01]  /*3e60*/  ENDCOLLECTIVE ;  /* 0x000000000000791b */ /* 0x003fe20003800000 */
.L_x_10696:
[----:B------:R-:W-:Y:S01]  /*3e70*/  FADD.FTZ R112, R113, R112 ;  /* 0x0000007071707221 */ /* 0x000fe20000010000 */
[----:B------:R-:W-:-:S04]  /*3e80*/  HFMA2.MMA R144, -RZ, RZ, 0, 4.76837158203125e-07 ;  /* 0x00000008ff907435 */ /* 0x000fc800000001ff */
[----:B------:R-:W-:Y:S02]  /*3e90*/  MOV R139, R112 ;  /* 0x00000070008b7202 */ /* 0x000fe40000000f00 */
[----:B------:R-:W-:-:S07]  /*3ea0*/  MOV R114, R133 ;  /* 0x0000008500727202 */ /* 0x000fce0000000f00 */
[----:B------:R-:W-:Y:S05]  /*3eb0*/  WARPSYNC.COLLECTIVE R132, `(.L_x_10697) ;  /* 0x0000000084087348 */ /* 0x000fea0003c00000 */
[----:B------:R0:W1:Y:S02]  /*3ec0*/  SHFL.BFLY P0, R133, R139, R144, R145 ;  /* 0x0c0000908b857389 */ /* 0x0000640000000091 */
[----:B01----:R-:W-:Y:S01]  /*3ed0*/  ENDCOLLECTIVE ;  /* 0x000000000000791b */ /* 0x003fe20003800000 */
.L_x_10697:
[----:B------:R-:W-:-:S05]  /*3ee0*/  FADD.FTZ R114, R115, R114 ;  /* 0x0000007273727221 */ /* 0x000fca0000010000 */
[----:B------:R-:W-:Y:S02]  /*3ef0*/  MOV R139, R114 ;  /* 0x00000072008b7202 */ /* 0x000fe40000000f00 */
[----:B------:R-:W-:-:S07]  /*3f00*/  MOV R109, R133 ;  /* 0x00000085006d7202 */ /* 0x000fce0000000f00 */
[----:B------:R-:W-:Y:S05]  /*3f10*/  WARPSYNC.COLLECTIVE R132, `(.L_x_10698) ;  /* 0x0000000084087348 */ /* 0x000fea0003c00000 */
[----:B------:R0:W1:Y:S02]  /*3f20*/  SHFL.BFLY P0, R133, R139, R144, R145 ;  /* 0x0c0000908b857389 */ /* 0x0000640000000091 */
[----:B01----:R-:W-:Y:S01]  /*3f30*/  ENDCOLLECTIVE ;  /* 0x000000000000791b */ /* 0x003fe20003800000 */
.L_x_10698:
[----:B------:R-:W-:Y:S01]  /*3f40*/  FADD.FTZ R130, R112, R109 ;  /* 0x0000006d70827221 */ /* 0x000fe20000010000 */
[----:B------:R-:W-:-:S04]  /*3f50*/  HFMA2.MMA R144, -RZ, RZ, 0, 9.5367431640625e-07 ;  /* 0x00000010ff907435 */ /* 0x000fc800000001ff */
[----:B------:R-:W-:Y:S02]  /*3f60*/  MOV R139, R130 ;  /* 0x00000082008b7202 */ /* 0x000fe40000000f00 */
[----:B------:R-:W-:-:S07]  /*3f70*/  MOV R111, R133 ;  /* 0x00000085006f7202 */ /* 0x000fce0000000f00 */
[----:B------:R-:W-:Y:S05]  /*3f80*/  WARPSYNC.COLLECTIVE R132, `(.L_x_10699) ;  /* 0x0000000084087348 */ /* 0x000fea0003c00000 */
[----:B------:R0:W1:Y:S02]  /*3f90*/  SHFL.BFLY P0, R133, R139, R144, R145 ;  /* 0x0c0000908b857389 */ /* 0x0000640000000091 */
[----:B01----:R-:W-:Y:S01]  /*3fa0*/  ENDCOLLECTIVE ;  /* 0x000000000000791b */ /* 0x003fe20003800000 */
.L_x_10699:
[----:B------:R-:W-:-:S05]  /*3fb0*/  FADD.FTZ R111, R114, R111 ;  /* 0x0000006f726f7221 */ /* 0x000fca0000010000 */
[----:B------:R-:W-:Y:S02]  /*3fc0*/  MOV R139, R111 ;  /* 0x0000006f008b7202 */ /* 0x000fe40000000f00 */
[----:B------:R-:W-:-:S07]  /*3fd0*/  MOV R131, R133 ;  /* 0x0000008500837202 */ /* 0x000fce0000000f00 */
[----:B------:R-:W-:Y:S05]  /*3fe0*/  WARPSYNC.COLLECTIVE R132, `(.L_x_10700) ;  /* 0x0000000084087348 */ /* 0x000fea0003c00000 */
[----:B------:R0:W1:Y:S02]  /*3ff0*/  SHFL.BFLY P0, R133, R139, R144, R145 ;  /* 0x0c0000908b857389 */ /* 0x0000640000000091 */
[----:B01----:R-:W-:Y:S01]  /*4000*/  ENDCOLLECTIVE ;  /* 0x000000000000791b */ /* 0x003fe20003800000 */
.L_x_10700:
[----:B------:R-:W-:Y:S01]  /*4010*/  MOV R110, R133 ;  /* 0x00000085006e7202 */ /* 0x000fe20000000f00 */
[----:B------:R-:W-:Y:S06]  /*4020*/  BRA `(.L_x_10701) ;  /* 0xffffffd400987947 */ /* 0x000fec000383ffff */
.L_x_10702:
        /* <DEDUP_REMOVED lines=13> */
.L_x_11839:


//--------------------- .text._ZN10layer_norm13ln_bwd_kernelINS_13Kernel_traitsIfffffjLj768ELj1ELj4ELj1ELj16ENS_18Kernel_traits_baseILj768EfffffjLj128EEEEELb0ELb1ELb0ELb0EEEvNS_9BwdParamsE --------------------------
	.section	.text._ZN10layer_norm13ln_bwd_kernelINS_13Kernel_traitsIfffffjLj768ELj1ELj4ELj1ELj16ENS_18Kernel_traits_baseILj768EfffffjLj128EEEEELb0ELb1ELb0ELb0EEEvNS_9BwdParamsE,"ax",@progbits
	.align	128
        .global         _ZN10layer_norm13ln_bwd_kernelINS_13Kernel_traitsIfffffjLj768ELj1ELj4ELj1ELj16ENS_18Kernel_traits_baseILj768EfffffjLj128EEEEELb0ELb1ELb0ELb0EEEvNS_9BwdParamsE
        .type           _ZN10layer_norm13ln_bwd_kernelINS_13Kernel_traitsIfffffjLj768ELj1ELj4ELj1ELj16ENS_18Kernel_traits_baseILj768EfffffjLj128EEEEELb0ELb1ELb0ELb0EEEvNS_9BwdParamsE,@function
        .size           _ZN10layer_norm13ln_bwd_kernelINS_13Kernel_traitsIfffffjLj768ELj1ELj4ELj1ELj16ENS_18Kernel_traits_baseILj768EfffffjLj128EEEEELb0ELb1ELb0ELb0EEEvNS_9BwdParamsE,(.L_x_11840 - _ZN10layer_norm13ln_bwd_kernelINS_13Kernel_traitsIfffffjLj768ELj1ELj4ELj1ELj16ENS_18Kernel_traits_baseILj768EfffffjLj128EEEEELb0ELb1ELb0ELb0EEEvNS_9BwdParamsE)
        .other          _ZN10layer_norm13ln_bwd_kernelINS_13Kernel_traitsIfffffjLj768ELj1ELj4ELj1ELj16ENS_18Kernel_traits_baseILj768EfffffjLj128EEEEELb0ELb1ELb0ELb0EEEvNS_9BwdParamsE,@"STO_CUDA_ENTRY STV_DEFAULT"
_ZN10layer_norm13ln_bwd_kernelINS_13Kernel_traitsIfffffjLj768ELj1ELj4ELj1ELj16ENS_18Kernel_traits_baseILj768EfffffjLj128EEEEELb0ELb1ELb0ELb0EEEvNS_9BwdParamsE:
.text._ZN10layer_norm13ln_bwd_kernelINS_13Kernel_traitsIfffffjLj768ELj1ELj4ELj1ELj16ENS_18Kernel_traits_baseILj768EfffffjLj128EEEEELb0ELb1ELb0ELb0EEEvNS_9BwdParamsE:
        /* <DEDUP_REMOVED lines=36> */
[----:B------:R-:W5:Y:S02]  /*0240*/  @P5 LDG.E.128 R32, desc[UR4][R8.64] ;  /* 0x0000000408205981 */ /* 0x000f64000c1e1d00 */
[----:B------:R-:W1:Y:S01]  /*0250*/  @P1 LDC.64 R22, c[0x0][0x278] ;  /* 0x00009e00ff161b82 */ /* 0x000e620000000a00 */
[----:B--2---:R-:W-:-:S05]  /*0260*/  @P0 IMAD.WIDE.U32 R16, R15, 0x10, R10 ;  /* 0x000000100f100825 */ /* 0x004fca00078e000a */
[----:B------:R-:W5:Y:S02]  /*0270*/  @P0 LDG.E.128 R36, desc[UR4][R16.64] ;  /* 0x0000000410240981 */ /* 0x000f64000c1e1d00 */
[----:B------:R-:W2:Y:S01]  /*0280*/  @P2 LDC.64 R24, c[0x0][0x260] ;  /* 0x00009800ff182b82 */ /* 0x000ea20000000a00 */
[C---:B---3--:R-:W-:Y:S01]  /*0290*/  @P0 IMAD.WIDE.U32 R18, R15.reuse, 0x10, R12 ;  /* 0x000000100f120825 */ /* 0x048fe200078e000c */
[----:B------:R-:W-:-:S04]  /*02a0*/  @P0 IADD3 R15, R15, 0x20, RZ ;  /* 0x000000200f0f0810 */ /* 0x000fc80007ffe0ff */
[----:B------:R-:W5:Y:S02]  /*02b0*/  @P0 LDG.E.128 R40, desc[UR4][R18.64] ;  /* 0x0000000412280981 */ /* 0x000f64000c1e1d00 */
[----:B------:R-:W3:Y:S01]  /*02c0*/  @P2 LDC.64 R26, c[0x0][0x278] ;  /* 0x00009e00ff1a2b82 */ /* 0x000ee20000000a00 */
[----:B----4-:R-:W-:-:S05]  /*02d0*/  @P1 IMAD.WIDE.U32 R20, R15, 0x10, R20 ;  /* 0x000000100f141825 */ /* 0x010fca00078e0014 */
[----:B------:R-:W5:Y:S01]  /*02e0*/  @P1 LDG.E.128 R44, desc[UR4][R20.64] ;  /* 0x00000004142c1981 */ /* 0x000f62000c1e1d00 */
[C---:B-1----:R-:W-:Y:S01]  /*02f0*/  @P1 IMAD.WIDE.U32 R22, R15.reuse, 0x10, R22 ;  /* 0x000000100f161825 */ /* 0x042fe200078e0016 */
[----:B------:R-:W-:Y:S01]  /*0300*/  @P1 IADD3 R15, R15, 0x20, RZ ;  /* 0x000000200f0f1810 */ /* 0x000fe20007ffe0ff */
[----:B------:R-:W1:Y:S03]  /*0310*/  @P3 LDC.64 R76, c[0x0][0x260] ;  /* 0x00009800ff4c3b82 */ /* 0x000e660000000a00 */
[----:B------:R-:W5:Y:S01]  /*0320*/  @P1 LDG.E.128 R48, desc[UR4][R22.64] ;  /* 0x0000000416301981 */ /* 0x000f62000c1e1d00 */
[C---:B--2---:R-:W-:Y:S01]  /*0330*/  @P2 IMAD.WIDE.U32 R24, R15.reuse, 0x10, R24 ;  /* 0x000000100f182825 */ /* 0x044fe200078e0018 */
[----:B0-----:R-:W0:Y:S03]  /*0340*/  S2R R3, SR_CTAID.X ;  /* 0x0000000000037919 */ /* 0x001e260000002500 */
[----:B------:R-:W2:Y:S01]  /*0350*/  @P3 LDC.64 R78, c[0x0][0x278] ;  /* 0x00009e00ff4e3b82 */ /* 0x000ea20000000a00 */
[----:B------:R-:W5:Y:S01]  /*0360*/  @P2 LDG.E.128 R52, desc[UR4][R24.64] ;  /* 0x0000000418342981 */ /* 0x000f62000c1e1d00 */
[C---:B---3--:R-:W-:Y:S01]  /*0370*/  @P2 IMAD.WIDE.U32 R26, R15.reuse, 0x10, R26 ;  /* 0x000000100f1a2825 */ /* 0x048fe200078e001a */
[----:B------:R-:W-:-:S05]  /*0380*/  @P2 IADD3 R15, R15, 0x20, RZ ;  /* 0x000000200f0f2810 */ /* 0x000fca0007ffe0ff */
[----:B------:R-:W3:Y:S01]  /*0390*/  @P4 LDC.64 R10, c[0x0][0x260] ;  /* 0x00009800ff0a4b82 */ /* 0x000ee20000000a00 */
[----:B------:R-:W5:Y:S07]  /*03a0*/  @P2 LDG.E.128 R56, desc[UR4][R26.64] ;  /* 0x000000041a382981 */ /* 0x000f6e000c1e1d00 */
[----:B------:R-:W4:Y:S01]  /*03b0*/  @P4 LDC.64 R12, c[0x0][0x278] ;  /* 0x00009e00ff0c4b82 */ /* 0x000f220000000a00 */
[----:B-1----:R-:W-:Y:S01]  /*03c0*/  @P3 IMAD.WIDE.U32 R76, R15, 0x10, R76 ;  /* 0x000000100f4c3825 */ /* 0x002fe200078e004c */
[----:B------:R-:W-:-:S02]  /*03d0*/  SHF.R.U32.HI R2, RZ, 0x5, R6 ;  /* 0x00000005ff027819 */ /* 0x000fc40000011606 */
[----:B------:R-:W-:Y:S02]  /*03e0*/  CS2R R80, SRZ ;  /* 0x0000000000507805 */ /* 0x000fe4000001ff00 */
[----:B------:R-:W-:Y:S02]  /*03f0*/  CS2R R82, SRZ ;  /* 0x0000000000527805 */ /* 0x000fe4000001ff00 */
[----:B------:R-:W-:Y:S01]  /*0400*/  CS2R R84, SRZ ;  /* 0x0000000000547805 */ /* 0x000fe2000001ff00 */
[----:B------:R1:W5:Y:S01]  /*0410*/  @P3 LDG.E.128 R60, desc[UR4][R76.64] ;  /* 0x000000044c3c3981 */ /* 0x000362000c1e1d00 */
[C---:B--2---:R-:W-:Y:S01]  /*0420*/  @P3 IMAD.WIDE.U32 R78, R15.reuse, 0x10, R78 ;  /* 0x000000100f4e3825 */ /* 0x044fe200078e004e */
[----:B------:R-:W-:Y:S02]  /*0430*/  @P3 IADD3 R15, R15, 0x20, RZ ;  /* 0x000000200f0f3810 */ /* 0x000fe40007ffe0ff */
[----:B------:R-:W-:Y:S02]  /*0440*/  CS2R R86, SRZ ;  /* 0x0000000000567805 */ /* 0x000fe4000001ff00 */
[----:B------:R-:W-:-:S02]  /*0450*/  CS2R R88, SRZ ;  /* 0x0000000000587805 */ /* 0x000fc4000001ff00 */
[----:B------:R-:W-:Y:S01]  /*0460*/  CS2R R90, SRZ ;  /* 0x00000000005a7805 */ /* 0x000fe2000001ff00 */
[----:B------:R2:W5:Y:S01]  /*0470*/  @P3 LDG.E.128 R64, desc[UR4][R78.64] ;  /* 0x000000044e403981 */ /* 0x000562000c1e1d00 */
[----:B---3--:R-:W-:Y:S01]  /*0480*/  @P4 IMAD.WIDE.U32 R10, R15, 0x10, R10 ;  /* 0x000000100f0a4825 */ /* 0x008fe200078e000a */
[----:B0-----:R-:W-:-:S04]  /*0490*/  LEA R2, R3, R2, 0x2 ;  /* 0x0000000203027211 */ /* 0x001fc800078e10ff */
[----:B------:R0:W5:Y:S01]  /*04a0*/  @P4 LDG.E.128 R68, desc[UR4][R10.64] ;  /* 0x000000040a444981 */ /* 0x000162000c1e1d00 */
[----:B----4-:R-:W-:-:S05]  /*04b0*/  @P4 IMAD.WIDE.U32 R12, R15, 0x10, R12 ;  /* 0x000000100f0c4825 */ /* 0x010fca00078e000c */
[----:B------:R0:W5:Y:S01]  /*04c0*/  @P4 LDG.E.128 R72, desc[UR4][R12.64] ;  /* 0x000000040c484981 */ /* 0x000162000c1e1d00 */
[----:B------:R-:W-:Y:S02]  /*04d0*/  ISETP.GE.AND P4, PT, R2, UR6, PT ;  /* 0x0000000602007c0c */ /* 0x000fe4000bf86270 */
[----:B-1----:R-:W-:Y:S02]  /*04e0*/  CS2R R76, SRZ ;  /* 0x00000000004c7805 */ /* 0x002fe4000001ff00 */
[----:B--2---:R-:W-:Y:S02]  /*04f0*/  CS2R R78, SRZ ;  /* 0x00000000004e7805 */ /* 0x004fe4000001ff00 */
        /* <DEDUP_REMOVED lines=31> */
[----:B------:R-:W-:Y:S01]  /*06f0*/  HFMA2.MMA R77, -RZ, RZ, 0, 0 ;  /* 0x00000000ff4d7435 */ /* 0x000fe200000001ff */
[----:B------:R-:W-:-:S04]  /*0700*/  ISETP.NE.U32.AND P4, PT, RZ, UR6, PT ;  /* 0x00000006ff007c0c */ /* 0x000fc8000bf85070 */
[----:B------:R-:W-:-:S13]  /*0710*/  ISETP.NE.AND.EX P4, PT, RZ, UR7, PT, P4 ;  /* 0x00000007ff007c0c */ /* 0x000fda000bf85340 */
.L_x_10730:
[----:B-1----:R-:W1:Y:S01]  /*0720*/  @P4 LDC.64 R176, c[0x0][0x270] ;  /* 0x00009c00ffb04b82 */ /* 0x002e620000000a00 */
[----:B------:R-:W-:Y:S02]  /*0730*/  SHF.R.S32.HI R5, RZ, 0x1f, R2 ;  /* 0x0000001fff057819 */ /* 0x000fe40000011402 */
[----:B------:R-:W-:Y:S02]  /*0740*/  MOV R207, 0x3f800000 ;  /* 0x3f80000000cf7802 */ /* 0x000fe40000000f00 */
[----:B------:R-:W-:-:S03]  /*0750*/  ISETP.NE.AND P6, PT, R0, RZ, PT ;  /* 0x000000ff0000720c */ /* 0x000fc60003fc5270 */
[----:B------:R-:W2:Y:S01]  /*0760*/  LDC.64 R178, c[0x0][0x250] ;  /* 0x00009400ffb27b82 */ /* 0x000ea20000000a00 */
[----:B-1----:R-:W-:-:S04]  /*0770*/  @P4 LEA R180, P5, R2, R176, 0x2 ;  /* 0x000000b002b44211 */ /* 0x002fc800078a10ff */
[----:B------:R-:W-:-:S03]  /*0780*/  @P4 LEA.HI.X R181, R2, R177, R5, 0x2, P5 ;  /* 0x000000b102b54211 */ /* 0x000fc600028f1405 */
[----:B------:R-:W1:Y:S01]  /*0790*/  LDC.64 R176, c[0x0][0x258] ;  /* 0x00009600ffb07b82 */ /* 0x000e620000000a00 */
[C---:B--2---:R-:W-:Y:S01]  /*07a0*/  IMAD.WIDE R178, R2.reuse, 0x4, R178 ;  /* 0x0000000402b27825 */ /* 0x044fe200078e02b2 */
[----:B-----5:R2:W5:Y:S04]  /*07b0*/  @P4 LDG.E R207, desc[UR4][R180.64] ;  /* 0x00000004b4cf4981 */ /* 0x020568000c1e1900 */
[----:B------:R2:W5:Y:S01]  /*07c0*/  LDG.E R215, desc[UR4][R178.64] ;  /* 0x00000004b2d77981 */ /* 0x000562000c1e1900 */
[----:B-1----:R-:W-:-:S05]  /*07d0*/  IMAD.WIDE R176, R2, 0x4, R176 ;  /* 0x0000000402b07825 */ /* 0x002fca00078e02b0 */
        /* <DEDUP_REMOVED lines=8> */
[----:B------:R-:W-:Y:S02]  /*0860*/  MOV R213, RZ ;  /* 0x000000ff00d57202 */ /* 0x000fe40000000f00 */
[----:B------:R-:W-:-:S02]  /*0870*/  MOV R218, RZ ;  /* 0x000000ff00da7202 */ /* 0x000fc40000000f00 */
[----:B------:R-:W-:Y:S01]  /*0880*/  MOV R217, R211 ;  /* 0x000000d300d97202 */ /* 0x000fe20000000f00 */
[----:B--2---:R-:W-:Y:S06]  /*0890*/  @!P6 BRA `(.L_x_10706) ;  /* 0x0000000000a8e947 */ /* 0x004fec0003800000 */
[----:B------:R-:W1:Y:S01]  /*08a0*/  LDC.64 R176, c[0x0][0x2b8] ;  /* 0x0000ae00ffb07b82 */ /* 0x000e620000000a00 */
[----:B------:R-:W-:-:S04]  /*08b0*/  LEA R180, P5, R211, UR10, 0x4 ;  /* 0x0000000ad3b47c11 */ /* 0x000fc8000f8a20ff */
[----:B------:R-:W-:Y:S02]  /*08c0*/  LEA.HI.X R181, R211, UR11, RZ, 0x4, P5 ;  /* 0x0000000bd3b57c11 */ /* 0x000fe4000a8f24ff */
[----:B------:R-:W-:-:S04]  /*08d0*/  ISETP.NE.U32.AND P5, PT, RZ, UR8, PT ;  /* 0x00000008ff007c0c */ /* 0x000fc8000bfa5070 */
[----:B------:R-:W2:Y:S01]  /*08e0*/  LDG.E.128 R180, desc[UR4][R180.64] ;  /* 0x00000004b4b47981 */ /* 0x000ea2000c1e1d00 */
[----:B------:R-:W-:Y:S01]  /*08f0*/  ISETP.NE.AND.EX P5, PT, RZ, UR9, PT, P5 ;  /* 0x00000009ff007c0c */ /* 0x000fe2000bfa5350 */
[----:B-1----:R-:W-:-:S12]  /*0900*/  IMAD.WIDE.U32 R176, R211, 0x10, R176 ;  /* 0x00000010d3b07825 */ /* 0x002fd800078e00b0 */
[----:B------:R-:W-:-:S04]  /*0910*/  @P5 LEA R216, P6, R211, UR8, 0x4 ;  /* 0x00000008d3d85c11 */ /* 0x000fc8000f8c20ff */
[----:B------:R-:W-:Y:S01]  /*0920*/  @P5 LEA.HI.X R217, R211, UR9, RZ, 0x4, P6 ;  /* 0x00000009d3d95c11 */ /* 0x000fe2000b0f24ff */
[----:B------:R-:W3:Y:S01]  /*0930*/  LDG.E.128 R176, desc[UR4][R176.64] ;  /* 0x00000004b0b07981 */ /* 0x000ee2000c1e1d00 */
[----:B0-----:R-:W-:-:S03]  /*0940*/  ISETP.NE.AND P6, PT, R4, RZ, PT ;  /* 0x000000ff0400720c */ /* 0x001fc60003fc5270 */
[----:B------:R0:W5:Y:S02]  /*0950*/  @P5 LDG.E.128 R144, desc[UR4][R216.64] ;  /* 0x00000004d8905981 */ /* 0x000164000c1e1d00 */
[----:B-----5:R-:W-:Y:S02]  /*0960*/  FSEL R24, R215, RZ, !P6 ;  /* 0x000000ffd7187208 */ /* 0x020fe40007000000 */
[----:B0-----:R-:W-:-:S03]  /*0970*/  IADD3 R217, R211, 0x20, RZ ;  /* 0x00000020d3d97810 */ /* 0x001fc60007ffe0ff */
[C---:B--2---:R-:W-:Y:S01]  /*0980*/  FADD.FTZ R188, -R24.reuse, R180 ;  /* 0x000000b418bc7221 */ /* 0x044fe20000010100 */
[C---:B------:R-:W-:Y:S01]  /*0990*/  FADD.FTZ R214, -R24.reuse, R181 ;  /* 0x000000b518d67221 */ /* 0x040fe20000010100 */
[C---:B------:R-:W-:Y:S01]  /*09a0*/  FADD.FTZ R182, -R24.reuse, R182 ;  /* 0x000000b618b67221 */ /* 0x040fe20000010100 */
[----:B------:R-:W-:Y:S01]  /*09b0*/  FADD.FTZ R218, -R24, R183 ;  /* 0x000000b718da7221 */ /* 0x000fe20000010100 */
        /* <DEDUP_REMOVED lines=11> */
[----:B------:R-:W-:-:S02]  /*0a70*/  FMUL.FTZ R216, R30, R178 ;  /* 0x000000b21ed87220 */ /* 0x000fc40000410000 */
        /* <DEDUP_REMOVED lines=12> */
.L_x_10706:
[----:B------:R-:W-:Y:S05]  /*0b40*/  BSYNC B1 ;  /* 0x0000000000017941 */ /* 0x000fea0003800000 */
.L_x_10705:
[----:B------:R-:W-:Y:S04]  /*0b50*/  BSSY B1, `(.L_x_10707) ;  /* 0x000002c000017945 */ /* 0x000fe80003800000 */
[----:B------:R-:W-:Y:S05]  /*0b60*/  @!P0 BRA `(.L_x_10708) ;  /* 0x0000000000a88947 */ /* 0x000fea0003800000 */
        /* <DEDUP_REMOVED lines=42> */
.L_x_10708:
[----:B------:R-:W-:Y:S05]  /*0e10*/  BSYNC B1 ;  /* 0x0000000000017941 */ /* 0x000fea0003800000 */
.L_x_10707:
        /* <DEDUP_REMOVED lines=43> */
[----:B-1----:R-:W-:-:S07]  /*10d0*/  FFMA.FTZ R218, R206, R201, R177 ;  /* 0x000000c9ceda7223 */ /* 0x002fce00000100b1 */
.L_x_10710:
[----:B------:R-:W-:Y:S05]  /*10e0*/  BSYNC B1 ;  /* 0x0000000000017941 */ /* 0x000fea0003800000 */
.L_x_10709:
        /* <DEDUP_REMOVED lines=44> */
.L_x_10712:
[----:B------:R-:W-:Y:S05]  /*13b0*/  BSYNC B1 ;  /* 0x0000000000017941 */ /* 0x000fea0003800000 */
.L_x_10711:
        /* <DEDUP_REMOVED lines=44> */
.L_x_10714:
[----:B------:R-:W-:Y:S05]  /*1680*/  BSYNC B1 ;  /* 0x0000000000017941 */ /* 0x000fea0003800000 */
.L_x_10713:
[----:B------:R-:W-:Y:S01]  /*1690*/  ISETP.NE.AND P5, PT, R14, RZ, PT ;  /* 0x000000ff0e00720c */ /* 0x000fe20003fa5270 */
[----:B------:R-:W-:-:S12]  /*16a0*/  BSSY B1, `(.L_x_10715) ;  /* 0x000002b000017945 */ /* 0x000fd80003800000 */
[----:B------:R-:W-:Y:S05]  /*16b0*/  @!P5 BRA `(.L_x_10716) ;  /* 0x0000000000a4d947 */ /* 0x000fea0003800000 */
[----:B0-----:R-:W-:Y:S01]  /*16c0*/  ISETP.NE.AND P5, PT, R4, RZ, PT ;  /* 0x000000ff0400720c */ /* 0x001fe20003fa5270 */
        /* <DEDUP_REMOVED lines=11> */
[----:B------:R-:W3:Y:S02]  /*1780*/  LDG.E.128 R180, desc[UR4][R180.64] ;  /* 0x00000004b4b47981 */ /* 0x000ee4000c1e1d00 */
[C---:B---3--:R-:W-:Y:S01]  /*1790*/  FADD.FTZ R16, -R192.reuse, R180 ;  /* 0x000000b4c0107221 */ /* 0x048fe20000010100 */
[----:B------:R-:W-:-:S03]  /*17a0*/  FADD.FTZ R22, -R192, R181 ;  /* 0x000000b5c0167221 */ /* 0x000fc60000010100 */
[C---:B------:R-:W-:Y:S01]  /*17b0*/  FMUL.FTZ R15, R209.reuse, R16 ;  /* 0x00000010d10f7220 */ /* 0x040fe20000410000 */
[----:B------:R-:W-:Y:S01]  /*17c0*/  FMUL.FTZ R16, R209, R22 ;  /* 0x00000016d1107220 */ /* 0x000fe20000410000 */
[----:B--2---:R-:W-:Y:S01]  /*17d0*/  FMUL.FTZ R22, R68, R176 ;  /* 0x000000b044167220 */ /* 0x004fe20000410000 */
        /* <DEDUP_REMOVED lines=23> */
.L_x_10716:
[----:B------:R-:W-:Y:S05]  /*1950*/  BSYNC B1 ;  /* 0x0000000000017941 */ /* 0x000fea0003800000 */
.L_x_10715:
        /* <DEDUP_REMOVED lines=20> */
.L_x_10752:
[----:B------:R-:W-:Y:S01]  /*1aa0*/  ISETP.NE.AND P5, PT, R0, RZ, PT ;  /* 0x000000ff0000720c */ /* 0x000fe20003fa5270 */
[----:B--2---:R-:W-:Y:S01]  /*1ab0*/  FADD.FTZ R176, R183, R176 ;  /* 0x000000b0b7b07221 */ /* 0x004fe20000010000 */
[----:B---3--:R-:W-:Y:S01]  /*1ac0*/  FADD.FTZ R177, R182, R177 ;  /* 0x000000b1b6b17221 */ /* 0x008fe20000010000 */
[----:B------:R-:W-:Y:S02]  /*1ad0*/  BSSY B1, `(.L_x_10718) ;  /* 0x0000036000017945 */ /* 0x000fe40003800000 */
[----:B------:R-:W-:Y:S01]  /*1ae0*/  FMUL.FTZ R213, R176, UR12 ;  /* 0x0000000cb0d57c20 */ /* 0x000fe20008410000 */
[----:B-----5:R-:W-:-:S07]  /*1af0*/  FMUL.FTZ R215, R177, UR12 ;  /* 0x0000000cb1d77c20 */ /* 0x020fce0008410000 */
[----:B------:R-:W-:Y:S05]  /*1b00*/  @!P5 BRA `(.L_x_10719) ;  /* 0x0000000000c8d947 */ /* 0x000fea0003800000 */
[----:B0-----:R-:W-:-:S04]  /*1b10*/  ISETP.NE.AND P5, PT, R4, RZ, PT ;  /* 0x000000ff0400720c */ /* 0x001fc80003fa5270 */
[----:B------:R-:W-:Y:S02]  /*1b20*/  FSEL R176, R213, RZ, !P5 ;  /* 0x000000ffd5b07208 */ /* 0x000fe40006800000 */
[----:B------:R-:W-:-:S03]  /*1b30*/  ISETP.NE.U32.AND P5, PT, RZ, UR8, PT ;  /* 0x00000008ff007c0c */ /* 0x000fc6000bfa5070 */
[-CC-:B------:R-:W-:Y:S01]  /*1b40*/  FFMA.FTZ R177, R3, R215.reuse, R176.reuse ;  /* 0x000000d703b17223 */ /* 0x180fe200000100b0 */
[-CC-:B------:R-:W-:Y:S01]  /*1b50*/  FFMA.FTZ R178, R24, R215.reuse, R176.reuse ;  /* 0x000000d718b27223 */ /* 0x180fe200000100b0 */
[-CC-:B------:R-:W-:Y:S01]  /*1b60*/  FFMA.FTZ R179, R195, R215.reuse, R176.reuse ;  /* 0x000000d7c3b37223 */ /* 0x180fe200000100b0 */
[----:B-1----:R-:W-:Y:S01]  /*1b70*/  FFMA.FTZ R182, R214, R215, R176 ;  /* 0x000000d7d6b67223 */ /* 0x002fe200000100b0 */
        /* <DEDUP_REMOVED lines=42> */
[----:B---3--:R-:W-:-:S07]  /*1e20*/  FFMA.FTZ R175, R179, R222, R175 ;  /* 0x000000deb3af7223 */ /* 0x008fce00000100af */
.L_x_10719:
[----:B------:R-:W-:Y:S05]  /*1e30*/  BSYNC B1 ;  /* 0x0000000000017941 */ /* 0x000fea0003800000 */
.L_x_10718:
[----:B------:R-:W-:Y:S04]  /*1e40*/  BSSY B1, `(.L_x_10720) ;  /* 0x0000034000017945 */ /* 0x000fe80003800000 */
[----:B------:R-:W-:Y:S05]  /*1e50*/  @!P0 BRA `(.L_x_10721) ;  /* 0x0000000000c88947 */ /* 0x000fea0003800000 */
[----:B0-----:R-:W-:-:S04]  /*1e60*/  ISETP.NE.AND P5, PT, R4, RZ, PT ;  /* 0x000000ff0400720c */ /* 0x001fc80003fa5270 */
        /* <DEDUP_REMOVED lines=8> */
[----:B-1----:R-:W-:Y:S01]  /*1ef0*/  FADD.FTZ R182, R212, -R179 ;  /* 0x800000b3d4b67221 */ /* 0x002fe20000010000 */
        /* <DEDUP_REMOVED lines=20> */
[----:B------:R-:W-:Y:S01]  /*2040*/  ISETP.NE.AND.EX P6, PT, RZ, UR15, PT, P6 ;  /* 0x0000000fff007c0c */ /* 0x000fe2000bfc5360 */
[CC--:B------:R-:W-:Y:S01]  /*2050*/  FMUL.FTZ R224, R222.reuse, R207.reuse ;  /* 0x000000cfdee07220 */ /* 0x0c0fe20000410000 */
[-C--:B------:R-:W-:Y:S01]  /*2060*/  FMUL.FTZ R223, R183, R207.reuse ;  /* 0x000000cfb7df7220 */ /* 0x080fe20000410000 */
[C---:B------:R-:W-:Y:S01]  /*2070*/  FMUL.FTZ R217, R181.reuse, R207 ;  /* 0x000000cfb5d97220 */ /* 0x040fe20000410000 */
        /* <DEDUP_REMOVED lines=8> */
[----:B------:R-:W-:-:S03]  /*2100*/  FMUL.FTZ R180, R40, R217 ;  /* 0x000000d928b47220 */ /* 0x000fc60000410000 */
[----:B------:R3:W-:Y:S04]  /*2110*/  @P5 STG.E.128 desc[UR4][R220.64], R168 ;  /* 0x000000a8dc005986 */ /* 0x0007e8000c101d04 */
[----:B------:R3:W-:Y:S01]  /*2120*/  STG.E.128 desc[UR4][R218.64], R180 ;  /* 0x000000b4da007986 */ /* 0x0007e2000c101d04 */
[----:B------:R-:W-:Y:S01]  /*2130*/  IADD3 R211, R211, 0x20, RZ ;  /* 0x00000020d3d37810 */ /* 0x000fe20007ffe0ff */
[----:B--2---:R-:W-:Y:S01]  /*2140*/  FFMA.FTZ R124, R217, R176, R124 ;  /* 0x000000b0d97c7223 */ /* 0x004fe2000001007c */
[----:B------:R-:W-:Y:S01]  /*2150*/  FFMA.FTZ R125, R177, R222, R125 ;  /* 0x000000deb17d7223 */ /* 0x000fe2000001007d */
[----:B------:R-:W-:Y:S01]  /*2160*/  FFMA.FTZ R126, R178, R223, R126 ;  /* 0x000000dfb27e7223 */ /* 0x000fe2000001007e */
[----:B---3--:R-:W-:-:S07]  /*2170*/  FFMA.FTZ R127, R179, R224, R127 ;  /* 0x000000e0b37f7223 */ /* 0x008fce000001007f */
.L_x_10721:
[----:B------:R-:W-:Y:S05]  /*2180*/  BSYNC B1 ;  /* 0x0000000000017941 */ /* 0x000fea0003800000 */
.L_x_10720:
        /* <DEDUP_REMOVED lines=52> */
.L_x_10723:
[----:B------:R-:W-:Y:S05]  /*24d0*/  BSYNC B1 ;  /* 0x0000000000017941 */ /* 0x000fea0003800000 */
.L_x_10722:
        /* <DEDUP_REMOVED lines=52> */
.L_x_10725:
[----:B------:R-:W-:Y:S05]  /*2820*/  BSYNC B1 ;  /* 0x0000000000017941 */ /* 0x000fea0003800000 */
.L_x_10724:
        /* <DEDUP_REMOVED lines=52> */
.L_x_10727:
[----:B------:R-:W-:Y:S05]  /*2b70*/  BSYNC B1 ;  /* 0x0000000000017941 */ /* 0x000fea0003800000 */
.L_x_10726:
[----:B------:R-:W-:Y:S01]  /*2b80*/  ISETP.NE.AND P5, PT, R14, RZ, PT ;  /* 0x000000ff0e00720c */ /* 0x000fe20003fa5270 */
[----:B------:R-:W-:-:S12]  /*2b90*/  BSSY B1, `(.L_x_10728) ;  /* 0x0000033000017945 */ /* 0x000fd80003800000 */
        /* <DEDUP_REMOVED lines=31> */
[----:B------:R-:W-:Y:S01]  /*2d90*/  ISETP.NE.AND.EX P6, PT, RZ, UR15, PT, P6 ;  /* 0x0000000fff007c0c */ /* 0x000fe2000bfc5360 */
[CC--:B------:R-:W-:Y:S01]  /*2da0*/  FMUL.FTZ R224, R222.reuse, R207.reuse ;  /* 0x000000cfdee07220 */ /* 0x0c0fe20000410000 */
[----:B------:R-:W-:Y:S02]  /*2db0*/  FMUL.FTZ R209, R183, R207 ;  /* 0x000000cfb7d17220 */ /* 0x000fe40000410000 */
[----:B------:R-:W-:Y:S01]  /*2dc0*/  SEL R171, R222, R171, P6 ;  /* 0x000000abdeab7207 */ /* 0x000fe20003000000 */
        /* <DEDUP_REMOVED lines=11> */
[----:B--2---:R-:W-:Y:S01]  /*2e80*/  FFMA.FTZ R140, R207, R176, R140 ;  /* 0x000000b0cf8c7223 */ /* 0x004fe2000001008c */
[----:B------:R-:W-:Y:S01]  /*2e90*/  FFMA.FTZ R141, R177, R222, R141 ;  /* 0x000000deb18d7223 */ /* 0x000fe2000001008d */
[----:B------:R-:W-:Y:S01]  /*2ea0*/  FFMA.FTZ R142, R178, R209, R142 ;  /* 0x000000d1b28e7223 */ /* 0x000fe2000001008e */
[----:B---3--:R-:W-:-:S07]  /*2eb0*/  FFMA.FTZ R143, R179, R224, R143 ;  /* 0x000000e0b38f7223 */ /* 0x008fce000001008f */
.L_x_10729:
[----:B------:R-:W-:Y:S05]  /*2ec0*/  BSYNC B1 ;  /* 0x0000000000017941 */ /* 0x000fea0003800000 */
.L_x_10728:
[----:B------:R-:W2:Y:S02]  /*2ed0*/  LDC.64 R176, c[0x0][0x210] ;  /* 0x00008400ffb07b82 */ /* 0x000ea40000000a00 */
[----:B--2---:R-:W-:-:S04]  /*2ee0*/  LEA R2, R176, R2, 0x2 ;  /* 0x00000002b0027211 */ /* 0x004fc800078e10ff */
[----:B------:R-:W-:-:S13]  /*2ef0*/  ISETP.GE.AND P5, PT, R2, R177, PT ;  /* 0x000000b10200720c */ /* 0x000fda0003fa6270 */
[----:B------:R-:W-:Y:S05]  /*2f00*/  @!P5 BRA `(.L_x_10730) ;  /* 0xffffffd80004d947 */ /* 0x000fea000383ffff */
.L_x_10704:
[----:B------:R-:W-:Y:S05]  /*2f10*/  BSYNC B0 ;  /* 0x0000000000007941 */ /* 0x000fea0003800000 */
.L_x_10703:
[----:B------:R-:W2:Y:S01]  /*2f20*/  S2R R3, SR_CgaCtaId ;  /* 0x0000000000037919 */ /* 0x000ea20000008800 */
[--C-:B------:R-:W-:Y:S01]  /*2f30*/  SHF.R.U32.HI R2, RZ, 0x5, R6.reuse ;  /* 0x00000005ff027819 */ /* 0x100fe20000011606 */
[----:B------:R-:W-:Y:S05]  /*2f40*/  WARPSYNC.ALL ;  /* 0x0000000000007948 */ /* 0x000fea0003800000 */
[----:B------:R-:W-:Y:S01]  /*2f50*/  MOV R0, 0x400 ;  /* 0x0000040000007802 */ /* 0x000fe20000000f00 */
[----:B------:R-:W-:Y:S01]  /*2f60*/  IMAD R5, R2, 0xc0, R5 ;  /* 0x000000c002057824 */ /* 0x000fe200078e0205 */
[----:B------:R-:W3:Y:S01]  /*2f70*/  S2R R22, SR_CTAID.X ;  /* 0x0000000000167919 */ /* 0x000ee20000002500 */
        /* <DEDUP_REMOVED lines=10> */
[----:B--2---:R-:W-:-:S04]  /*3020*/  LEA R0, R3, R0, 0x18 ;  /* 0x0000000003007211 */ /* 0x004fc800078ec0ff */
[-C--:B------:R-:W-:Y:S02]  /*3030*/  LEA R5, R5, R0.reuse, 0x4 ;  /* 0x0000000005057211 */ /* 0x080fe400078e20ff */
[----:B------:R-:W-:-:S03]  /*3040*/  LEA R0, R6, R0, 0x2 ;  /* 0x0000000006007211 */ /* 0x000fc600078e10ff */
[----:B------:R-:W-:Y:S01]  /*3050*/  STS.128 [R5], R100 ;  /* 0x0000006405007388 */ /* 0x000fe20000000c00 */
[----:B---3--:R-:W-:-:S03]  /*3060*/  IMAD R27, R22, R7, RZ ;  /* 0x00000007161b7224 */ /* 0x008fc600078e02ff */
[----:B------:R-:W-:Y:S02]  /*3070*/  STS.128 [R5+0x200], R104 ;  /* 0x0002006805007388 */ /* 0x000fe40000000c00 */
[----:B-----5:R-:W-:Y:S02]  /*3080*/  IADD3 R32, P6, R27, R6, RZ ;  /* 0x000000061b207210 */ /* 0x020fe40007fde0ff */
[----:B------:R-:W-:Y:S04]  /*3090*/  STS.128 [R5+0x400], R108 ;  /* 0x0004006c05007388 */ /* 0x000fe80000000c00 */
[----:B------:R-:W-:Y:S04]  /*30a0*/  STS.128 [R5+0x600], R112 ;  /* 0x0006007005007388 */ /* 0x000fe80000000c00 */
[----:B------:R-:W-:Y:S04]  /*30b0*/  STS.128 [R5+0x800], R116 ;  /* 0x0008007405007388 */ /* 0x000fe80000000c00 */
[----:B------:R-:W-:Y:S01]  /*30c0*/  STS.128 [R5+0xa00], R120 ;  /* 0x000a007805007388 */ /* 0x000fe20000000c00 */
[----:B------:R-:W-:Y:S06]  /*30d0*/  BAR.SYNC.DEFER_BLOCKING 0x0 ;  /* 0x0000000000007b1d */ /* 0x000fec0000010000 */
[----:B------:R-:W2:Y:S04]  /*30e0*/  LDS R2, [R0] ;  /* 0x0000000000027984 */ /* 0x000ea80000000800 */
        /* <DEDUP_REMOVED lines=8> */
[----:B0-----:R-:W0:Y:S01]  /*3170*/  LDS R4, [R0+0x400] ;  /* 0x0004000000047984 */ /* 0x001e220000000800 */
[----:B--2---:R-:W-:-:S03]  /*3180*/  FADD.FTZ R2, RZ, R2 ;  /* 0x00000002ff027221 */ /* 0x004fc60000010000 */
[----:B------:R-:W2:Y:S01]  /*3190*/  LDS R9, [R0+0x800] ;  /* 0x0008000000097984 */ /* 0x000ea20000000800 */
[----:B---3--:R-:W-:-:S03]  /*31a0*/  FADD.FTZ R3, RZ, R3 ;  /* 0x00000003ff037221 */ /* 0x008fc60000010000 */
[----:B------:R-:W3:Y:S01]  /*31b0*/  LDS R13, [R0+0x1000] ;  /* 0x00100000000d7984 */ /* 0x000ee20000000800 */
[----:B----4-:R-:W-:-:S03]  /*31c0*/  FADD.FTZ R2, R2, R11 ;  /* 0x0000000b02027221 */ /* 0x010fc60000010000 */
[----:B------:R-:W4:Y:S01]  /*31d0*/  LDS R14, [R0+0x1400] ;  /* 0x00140000000e7984 */ /* 0x000f220000000800 */
[----:B-1----:R-:W-:-:S03]  /*31e0*/  FADD.FTZ R8, RZ, R8 ;  /* 0x00000008ff087221 */ /* 0x002fc60000010000 */
[----:B------:R-:W1:Y:S01]  /*31f0*/  LDS R16, [R0+0x1a00] ;  /* 0x001a000000107984 */ /* 0x000e620000000800 */
[----:B------:R-:W-:-:S03]  /*3200*/  FADD.FTZ R10, RZ, R10 ;  /* 0x0000000aff0a7221 */ /* 0x000fc60000010000 */
[----:B------:R-:W1:Y:S01]  /*3210*/  LDS R21, [R0+0x1c00] ;  /* 0x001c000000157984 */ /* 0x000e620000000800 */
[----:B------:R-:W-:-:S03]  /*3220*/  FADD.FTZ R3, R3, R12 ;  /* 0x0000000c03037221 */ /* 0x000fc60000010000 */
[----:B------:R-:W1:Y:S01]  /*3230*/  LDS R23, [R0+0x1e00] ;  /* 0x001e000000177984 */ /* 0x000e620000000800 */
[----:B------:R-:W-:-:S03]  /*3240*/  FADD.FTZ R8, R8, R15 ;  /* 0x0000000f08087221 */ /* 0x000fc60000010000 */
[----:B------:R-:W1:Y:S01]  /*3250*/  LDS R18, [R0+0x2000] ;  /* 0x0020000000127984 */ /* 0x000e620000000800 */
[----:B------:R-:W-:-:S03]  /*3260*/  FADD.FTZ R10, R10, R17 ;  /* 0x000000110a0a7221 */ /* 0x000fc60000010000 */
[----:B------:R-:W1:Y:S01]  /*3270*/  LDS R25, [R0+0x2200] ;  /* 0x0022000000197984 */ /* 0x000e620000000800 */
[----:B------:R-:W-:-:S03]  /*3280*/  FADD.FTZ R2, R2, R19 ;  /* 0x0000001302027221 */ /* 0x000fc60000010000 */
[----:B------:R-:W1:Y:S01]  /*3290*/  LDS R7, [R0+0x2400] ;  /* 0x0024000000077984 */ /* 0x000e620000000800 */
[----:B0-----:R-:W-:-:S03]  /*32a0*/  FADD.FTZ R4, RZ, R4 ;  /* 0x00000004ff047221 */ /* 0x001fc60000010000 */
[----:B------:R-:W0:Y:S04]  /*32b0*/  LDS R6, [R0+0x2600] ;  /* 0x0026000000067984 */ /* 0x000e280000000800 */
[----:B------:R-:W0:Y:S01]  /*32c0*/  LDS R15, [R0+0x2800] ;  /* 0x00280000000f7984 */ /* 0x000e220000000800 */
[----:B--2---:R-:W-:-:S03]  /*32d0*/  FADD.FTZ R9, RZ, R9 ;  /* 0x00000009ff097221 */ /* 0x004fc60000010000 */
[----:B------:R-:W2:Y:S01]  /*32e0*/  LDS R17, [R0+0x2a00] ;  /* 0x002a000000117984 */ /* 0x000ea20000000800 */
[----:B---3--:R-:W-:-:S03]  /*32f0*/  FADD.FTZ R4, R4, R13 ;  /* 0x0000000d04047221 */ /* 0x008fc60000010000 */
[----:B------:R-:W3:Y:S01]  /*3300*/  LDS R12, [R0+0x2c00] ;  /* 0x002c0000000c7984 */ /* 0x000ee20000000800 */
[----:B----4-:R-:W-:-:S03]  /*3310*/  FADD.FTZ R9, R9, R14 ;  /* 0x0000000e09097221 */ /* 0x010fc60000010000 */
[----:B------:R-:W4:Y:S01]  /*3320*/  LDS R19, [R0+0x2e00] ;  /* 0x002e000000137984 */ /* 0x000f220000000800 */
[----:B-1----:R-:W-:Y:S01]  /*3330*/  FADD.FTZ R3, R3, R16 ;  /* 0x0000001003037221 */ /* 0x002fe20000010000 */
[----:B------:R-:W-:Y:S01]  /*3340*/  BAR.SYNC.DEFER_BLOCKING 0x0 ;  /* 0x0000000000007b1d */ /* 0x000fe20000010000 */
[----:B------:R-:W-:Y:S01]  /*3350*/  FADD.FTZ R4, R4, R21 ;  /* 0x0000001504047221 */ /* 0x000fe20000010000 */
[----:B------:R-:W-:Y:S01]  /*3360*/  FADD.FTZ R8, R8, R23 ;  /* 0x0000001708087221 */ /* 0x000fe20000010000 */
[----:B------:R-:W-:Y:S01]  /*3370*/  FADD.FTZ R9, R9, R18 ;  /* 0x0000001209097221 */ /* 0x000fe20000010000 */
[----:B------:R-:W-:Y:S01]  /*3380*/  FADD.FTZ R10, R10, R25 ;  /* 0x000000190a0a7221 */ /* 0x000fe20000010000 */
[----:B------:R-:W-:Y:S01]  /*3390*/  FADD.FTZ R11, R2, R7 ;  /* 0x00000007020b7221 */ /* 0x000fe20000010000 */
[----:B0-----:R-:W-:Y:S01]  /*33a0*/  FADD.FTZ R13, R3, R6 ;  /* 0x00000006030d7221 */ /* 0x001fe20000010000 */
[----:B------:R-:W-:Y:S01]  /*33b0*/  STS.128 [R5], R76 ;  /* 0x0000004c05007388 */ /* 0x000fe20000000c00 */
[----:B------:R-:W-:-:S03]  /*33c0*/  FADD.FTZ R15, R4, R15 ;  /* 0x0000000f040f7221 */ /* 0x000fc60000010000 */
[----:B------:R-:W-:Y:S01]  /*33d0*/  STS.128 [R5+0x200], R80 ;  /* 0x0002005005007388 */ /* 0x000fe20000000c00 */
[----:B--2---:R-:W-:-:S03]  /*33e0*/  FADD.FTZ R17, R8, R17 ;  /* 0x0000001108117221 */ /* 0x004fc60000010000 */
        /* <DEDUP_REMOVED lines=86> */
[----:B----4-:R-:W-:Y:S01]  /*3950*/  FADD.FTZ R8, RZ, R8 ;  /* 0x00000008ff087221 */ /* 0x010fe20000010000 */
[----:B------:R-:W-:Y:S01]  /*3960*/  IADD3.X R39, R12, UR7, RZ, P6, !PT ;  /* 0x000000070c277c10 */ /* 0x000fe2000b7fe4ff */
[----:B------:R-:W-:Y:S01]  /*3970*/  ULDC.64 UR6, c[0x0][0x2f0] ;  /* 0x0000bc0000067ab9 */ /* 0x000fe20000000a00 */
[----:B------:R-:W4:Y:S01]  /*3980*/  LDS R29, [R0+0x1a00] ;  /* 0x001a0000001d7984 */ /* 0x000f220000000800 */
[----:B------:R-:W-:Y:S01]  /*3990*/  FADD.FTZ R28, RZ, R28 ;  /* 0x0000001cff1c7221 */ /* 0x000fe20000010000 */
[----:B------:R-:W-:Y:S02]  /*39a0*/  IADD3 R10, P6, R7, UR18, RZ ;  /* 0x00000012070a7c10 */ /* 0x000fe4000ffde0ff */
[----:B------:R-:W4:Y:S01]  /*39b0*/  LDS R24, [R0+0x1c00] ;  /* 0x001c000000187984 */ /* 0x000f220000000800 */
[----:B------:R-:W-:Y:S01]  /*39c0*/  FADD.FTZ R8, R8, R27 ;  /* 0x0000001b08087221 */ /* 0x000fe20000010000 */
[----:B------:R-:W-:-:S02]  /*39d0*/  IADD3.X R27, R12, UR19, RZ, P6, !PT ;  /* 0x000000130c1b7c10 */ /* 0x000fc4000b7fe4ff */
        /* <DEDUP_REMOVED lines=37> */
.L_x_10732:
[----:B------:R-:W-:Y:S05]  /*3c30*/  BSYNC B0 ;  /* 0x0000000000007941 */ /* 0x000fea0003800000 */
.L_x_10731:
        /* <DEDUP_REMOVED lines=17> */
.L_x_10734:
[----:B------:R-:W-:Y:S05]  /*3d50*/  BSYNC B0 ;  /* 0x0000000000007941 */ /* 0x000fea0003800000 */
.L_x_10733:
        /* <DEDUP_REMOVED lines=17> */
.L_x_10736:
[----:B------:R-:W-:Y:S05]  /*3e70*/  BSYNC B0 ;  /* 0x0000000000007941 */ /* 0x000fea0003800000 */
.L_x_10735:
        /* <DEDUP_REMOVED lines=17> */
.L_x_10738:
[----:B------:R-:W-:Y:S05]  /*3f90*/  BSYNC B0 ;  /* 0x0000000000007941 */ /* 0x000fea0003800000 */
.L_x_10737:
        /* <DEDUP_REMOVED lines=17> */
.L_x_10740:
[----:B------:R-:W-:Y:S05]  /*40b0*/  BSYNC B0 ;  /* 0x0000000000007941 */ /* 0x000fea0003800000 */
.L_x_10739:
        /* <DEDUP_REMOVED lines=10> */
.L_x_10717:
[----:B------:R-:W-:Y:S01]  /*4160*/  HFMA2.MMA R219, -RZ, RZ, 0, 5.9604644775390625e-08 ;  /* 0x00000001ffdb7435 */ /* 0x000fe200000001ff */
[----:B------:R-:W-:Y:S01]  /*4170*/  BSSY B1, `(.L_x_10741) ;  /* 0x0000007000017945 */ /* 0x000fe20003800000 */
[----:B------:R-:W-:Y:S02]  /*4180*/  MOV R220, R213 ;  /* 0x000000d500dc7202 */ /* 0x000fe40000000f00 */
[----:B------:R-:W-:Y:S02]  /*4190*/  MOV R222, 0x1f ;  /* 0x0000001f00de7802 */ /* 0x000fe40000000f00 */
[----:B-----5:R-:W-:-:S07]  /*41a0*/  MOV R215, 0xffffffff ;  /* 0xffffffff00d77802 */ /* 0x020fce0000000f00 */
[----:B0-----:R-:W-:Y:S05]  /*41b0*/  WARPSYNC.COLLECTIVE R215, `(.L_x_10742) ;  /* 0x00000000d7087348 */ /* 0x001fea0003c00000 */
[----:B------:R1:W2:Y:S02]  /*41c0*/  SHFL.BFLY P5, R217, R220, R219, R222 ;  /* 0x0c0000dbdcd97389 */ /* 0x0002a400000a00de */
[----:B012---:R-:W-:Y:S01]  /*41d0*/  ENDCOLLECTIVE ;  /* 0x000000000000791b */ /* 0x007fe20003800000 */
.L_x_10742:
[----:B------:R-:W-:Y:S05]  /*41e0*/  BSYNC B1 ;  /* 0x0000000000017941 */ /* 0x000fea0003800000 */
.L_x_10741:
        /* <DEDUP_REMOVED lines=8> */
.L_x_10743:
[----:B------:R-:W-:Y:S01]  /*4270*/  FADD.FTZ R176, R176, R213 ;  /* 0x000000d5b0b07221 */ /* 0x000fe20000010000 */
[----:B------:R-:W-:-:S04]  /*4280*/  HFMA2.MMA R219, -RZ, RZ, 0, 1.1920928955078125e-07 ;  /* 0x00000002ffdb7435 */ /* 0x000fc800000001ff */
[----:B------:R-:W-:Y:S02]  /*4290*/  MOV R220, R176 ;  /* 0x000000b000dc7202 */ /* 0x000fe40000000f00 */
[----:B------:R-:W-:-:S07]  /*42a0*/  MOV R177, R217 ;  /* 0x000000d900b17202 */ /* 0x000fce0000000f00 */
[----:B------:R-:W-:Y:S05]  /*42b0*/  WARPSYNC.COLLECTIVE R215, `(.L_x_10744) ;  /* 0x00000000d7087348 */ /* 0x000fea0003c00000 */
[----:B------:R0:W1:Y:S02]  /*42c0*/  SHFL.BFLY P5, R217, R220, R219, R222 ;  /* 0x0c0000dbdcd97389 */ /* 0x00006400000a00de */
[----:B01----:R-:W-:Y:S01]  /*42d0*/  ENDCOLLECTIVE ;  /* 0x000000000000791b */ /* 0x003fe20003800000 */
.L_x_10744:
[----:B------:R-:W-:-:S05]  /*42e0*/  FADD.FTZ R177, R177, R218 ;  /* 0x000000dab1b17221 */ /* 0x000fca0000010000 */
[----:B------:R-:W-:Y:S02]  /*42f0*/  MOV R220, R177 ;  /* 0x000000b100dc7202 */ /* 0x000fe40000000f00 */
[----:B------:R-:W-:-:S07]  /*4300*/  MOV R179, R217 ;  /* 0x000000d900b37202 */ /* 0x000fce0000000f00 */
[----:B------:R-:W-:Y:S05]  /*4310*/  WARPSYNC.COLLECTIVE R215, `(.L_x_10745) ;  /* 0x00000000d7087348 */ /* 0x000fea0003c00000 */
[----:B------:R0:W1:Y:S02]  /*4320*/  SHFL.BFLY P5, R217, R220, R219, R222 ;  /* 0x0c0000dbdcd97389 */ /* 0x00006400000a00de */
[----:B01----:R-:W-:Y:S01]  /*4330*/  ENDCOLLECTIVE ;  /* 0x000000000000791b */ /* 0x003fe20003800000 */
.L_x_10745:
[----:B------:R-:W-:Y:S01]  /*4340*/  FADD.FTZ R179, R176, R179 ;  /* 0x000000b3b0b37221 */ /* 0x000fe20000010000 */
[----:B------:R-:W-:-:S04]  /*4350*/  HFMA2.MMA R219, -RZ, RZ, 0, 2.384185791015625e-07 ;  /* 0x00000004ffdb7435 */ /* 0x000fc800000001ff */
[----:B------:R-:W-:Y:S02]  /*4360*/  MOV R220, R179 ;  /* 0x000000b300dc7202 */ /* 0x000fe40000000f00 */
[----:B------:R-:W-:-:S07]  /*4370*/  MOV R178, R217 ;  /* 0x000000d900b27202 */ /* 0x000fce0000000f00 */
[----:B------:R-:W-:Y:S05]  /*4380*/  WARPSYNC.COLLECTIVE R215, `(.L_x_10746) ;  /* 0x00000000d7087348 */ /* 0x000fea0003c00000 */
[----:B------:R0:W1:Y:S02]  /*4390*/  SHFL.BFLY P5, R217, R220, R219, R222 ;  /* 0x0c0000dbdcd97389 */ /* 0x00006400000a00de */
[----:B01----:R-:W-:Y:S01]  /*43a0*/  ENDCOLLECTIVE ;  /* 0x000000000000791b */ /* 0x003fe20003800000 */
.L_x_10746:
[----:B------:R-:W-:-:S05]  /*43b0*/  FADD.FTZ R178, R177, R178 ;  /* 0x000000b2b1b27221 */ /* 0x000fca0000010000 */
[----:B------:R-:W-:Y:S02]  /*43c0*/  MOV R220, R178 ;  /* 0x000000b200dc7202 */ /* 0x000fe40000000f00 */
[----:B------:R-:W-:-:S07]  /*43d0*/  MOV R180, R217 ;  /* 0x000000d900b47202 */ /* 0x000fce0000000f00 */
[----:B------:R-:W-:Y:S05]  /*43e0*/  WARPSYNC.COLLECTIVE R215, `(.L_x_10747) ;  /* 0x00000000d7087348 */ /* 0x000fea0003c00000 */
[----:B------:R0:W1:Y:S02]  /*43f0*/  SHFL.BFLY P5, R217, R220, R219, R222 ;  /* 0x0c0000dbdcd97389 */ /* 0x00006400000a00de */
[----:B01----:R-:W-:Y:S01]  /*4400*/  ENDCOLLECTIVE ;  /* 0x000000000000791b */ /* 0x003fe20003800000 */
.L_x_10747:
[----:B------:R-:W-:Y:S01]  /*4410*/  FADD.FTZ R180, R179, R180 ;  /* 0x000000b4b3b47221 */ /* 0x000fe20000010000 */
[----:B------:R-:W-:-:S04]  /*4420*/  HFMA2.MMA R219, -RZ, RZ, 0, 4.76837158203125e-07 ;  /* 0x00000008ffdb7435 */ /* 0x000fc800000001ff */
[----:B------:R-:W-:Y:S02]  /*4430*/  MOV R220, R180 ;  /* 0x000000b400dc7202 */ /* 0x000fe40000000f00 */
[----:B------:R-:W-:-:S07]  /*4440*/  MOV R181, R217 ;  /* 0x000000d900b57202 */ /* 0x000fce0000000f00 */
[----:B------:R-:W-:Y:S05]  /*4450*/  WARPSYNC.COLLECTIVE R215, `(.L_x_10748) ;  /* 0x00000000d7087348 */ /* 0x000fea0003c00000 */
[----:B------:R0:W1:Y:S02]  /*4460*/  SHFL.BFLY P5, R217, R220, R219, R222 ;  /* 0x0c0000dbdcd97389 */ /* 0x00006400000a00de */
[----:B01----:R-:W-:Y:S01]  /*4470*/  ENDCOLLECTIVE ;  /* 0x000000000000791b */ /* 0x003fe20003800000 */
.L_x_10748:
[----:B------:R-:W-:-:S05]  /*4480*/  FADD.FTZ R181, R178, R181 ;  /* 0x000000b5b2b57221 */ /* 0x000fca0000010000 */
[----:B------:R-:W-:Y:S02]  /*4490*/  MOV R220, R181 ;  /* 0x000000b500dc7202 */ /* 0x000fe40000000f00 */
[----:B------:R-:W-:-:S07]  /*44a0*/  MOV R183, R217 ;  /* 0x000000d900b77202 */ /* 0x000fce0000000f00 */
[----:B------:R-:W-:Y:S05]  /*44b0*/  WARPSYNC.COLLECTIVE R215, `(.L_x_10749) ;  /* 0x00000000d7087348 */ /* 0x000fea0003c00000 */
[----:B------:R0:W1:Y:S02]  /*44c0*/  SHFL.BFLY P5, R217, R220, R219, R222 ;  /* 0x0c0000dbdcd97389 */ /* 0x00006400000a00de */
[----:B01----:R-:W-:Y:S01]  /*44d0*/  ENDCOLLECTIVE ;  /* 0x000000000000791b */ /* 0x003fe20003800000 */
.L_x_10749:
[----:B------:R-:W-:Y:S01]  /*44e0*/  FADD.FTZ R183, R180, R183 ;  /* 0x000000b7b4b77221 */ /* 0x000fe20000010000 */
[----:B------:R-:W-:-:S04]  /*44f0*/  HFMA2.MMA R219, -RZ, RZ, 0, 9.5367431640625e-07 ;  /* 0x00000010ffdb7435 */ /* 0x000fc800000001ff */
[----:B------:R-:W-:Y:S02]  /*4500*/  MOV R220, R183 ;  /* 0x000000b700dc7202 */ /* 0x000fe40000000f00 */
[----:B------:R-:W-:-:S07]  /*4510*/  MOV R182, R217 ;  /* 0x000000d900b67202 */ /* 0x000fce0000000f00 */
[----:B------:R-:W-:Y:S05]  /*4520*/  WARPSYNC.COLLECTIVE R215, `(.L_x_10750) ;  /* 0x00000000d7087348 */ /* 0x000fea0003c00000 */
[----:B------:R0:W1:Y:S02]  /*4530*/  SHFL.BFLY P5, R217, R220, R219, R222 ;  /* 0x0c0000dbdcd97389 */ /* 0x00006400000a00de */
[----:B01----:R-:W-:Y:S01]  /*4540*/  ENDCOLLECTIVE ;  /* 0x000000000000791b */ /* 0x003fe20003800000 */
.L_x_10750:
[----:B------:R-:W-:-:S05]  /*4550*/  FADD.FTZ R182, R181, R182 ;  /* 0x000000b6b5b67221 */ /* 0x000fca0000010000 */
[----:B------:R-:W-:Y:S02]  /*4560*/  MOV R220, R182 ;  /* 0x000000b600dc7202 */ /* 0x000fe40000000f00 */
[----:B------:R-:W-:-:S07]  /*4570*/  MOV R176, R217 ;  /* 0x000000d900b07202 */ /* 0x000fce0000000f00 */
[----:B------:R-:W-:Y:S05]  /*4580*/  WARPSYNC.COLLECTIVE R215, `(.L_x_10751) ;  /* 0x00000000d7087348 */ /* 0x000fea0003c00000 */
[----:B------:R0:W1:Y:S02]  /*4590*/  SHFL.BFLY P5, R217, R220, R219, R222 ;  /* 0x0c0000dbdcd97389 */ /* 0x00006400000a00de */
[----:B01----:R-:W-:Y:S01]  /*45a0*/  ENDCOLLECTIVE ;  /* 0x000000000000791b */ /* 0x003fe20003800000 */
.L_x_10751:
[----:B------:R-:W-:Y:S01]  /*45b0*/  MOV R177, R217 ;  /* 0x000000d900b17202 */ /* 0x000fe20000000f00 */
[----:B------:R-:W-:Y:S06]  /*45c0*/  BRA `(.L_x_10752) ;  /* 0xffffffd400347947 */ /* 0x000fec000383ffff */
.L_x_10753:
        /* <DEDUP_REMOVED lines=11> */
.L_x_11840:


//--------------------- .text._ZN10layer_norm13ln_bwd_kernelINS_13Kernel_traitsIfffffjLj768ELj1ELj4ELj1ELj16ENS_18Kernel_traits_baseILj768EfffffjLj128EEEEELb0ELb1ELb0ELb1EEEvNS_9BwdParamsE --------------------------
	.section	.text._ZN10layer_norm13ln_bwd_kernelINS_13Kernel_traitsIfffffjLj768ELj1ELj4ELj1ELj16ENS_18Kernel_traits_baseILj768EfffffjLj128EEEEELb0ELb1ELb0ELb1EEEvNS_9BwdParamsE,"ax",@progbits
	.align	128
        .global         _ZN10layer_norm13ln_bwd_kernelINS_13Kernel_traitsIfffffjLj768ELj1ELj4ELj1ELj16ENS_18Kernel_traits_baseILj768EfffffjLj128EEEEELb0ELb1ELb0ELb1EEEvNS_9BwdParamsE
        .type           _ZN10layer_norm13ln_bwd_kernelINS_13Kernel_traitsIfffffjLj768ELj1ELj4ELj1ELj16ENS_18Kernel_traits_baseILj768EfffffjLj128EEEEELb0ELb1ELb0ELb1EEEvNS_9BwdParamsE,@function
        .size           _ZN10layer_norm13ln_bwd_kernelINS_13Kernel_traitsIfffffjLj768ELj1ELj4ELj1ELj16ENS_18Kernel_traits_baseILj768EfffffjLj128EEEEELb0ELb1ELb0ELb1EEEvNS_9BwdParamsE,(.L_x_11841 - _ZN10layer_norm13ln_bwd_kernelINS_13Kernel_traitsIfffffjLj768ELj1ELj4ELj1ELj16ENS_18Kernel_traits_baseILj768EfffffjLj128EEEEELb0ELb1ELb0ELb1EEEvNS_9BwdParamsE)
        .other          _ZN10layer_norm13ln_bwd_kernelINS_13Kernel_traitsIfffffjLj768ELj1ELj4ELj1ELj16ENS_18Kernel_traits_baseILj768EfffffjLj128EEEEELb0ELb1ELb0ELb1EEEvNS_9BwdParamsE,@"STO_CUDA_ENTRY STV_DEFAULT"
_ZN10layer_norm13ln_bwd_kernelINS_13Kernel_traitsIfffffjLj768ELj1ELj4ELj1ELj16ENS_18Kernel_traits_baseILj768EfffffjLj128EEEEELb0ELb1ELb0ELb1EEEvNS_9BwdParamsE:
.text._ZN10layer_norm13ln_bwd_kernelINS_13Kernel_traitsIfffffjLj768ELj1ELj4ELj1ELj16ENS_18Kernel_traits_baseILj768EfffffjLj128EEEEELb0ELb1ELb0ELb1EEEvNS_9BwdParamsE:
        /* <DEDUP_REMOVED lines=51> */
.L_x_10755:
[----:B------:R-:W0:Y:S01]  /*0330*/  LDC.U8 R201, c[0x0][0x2a0] ;  /* 0x0000a800ffc97b82 */ /* 0x000e220000000000 */
        /* <DEDUP_REMOVED lines=59> */
[----:B------:R-:W-:Y:S02]  /*06f0*/  MOV R200, RZ ;  /* 0x000000ff00c87202 */ /* 0x000fe40000000f00 */
[----:B01----:R-:W-:-:S07]  /*0700*/  CS2R R8, SRZ ;  /* 0x0000000000087805 */ /* 0x003fce000001ff00 */
.L_x_10759:
        /* <DEDUP_REMOVED lines=12> */
[C---:B-1----:R-:W-:Y:S01]  /*07d0*/  IMAD.WIDE.U32 R108, R227.reuse, 0x10, R148 ;  /* 0x00000010e36c7825 */ /* 0x042fe200078e0094 */
        /* <DEDUP_REMOVED lines=41> */
[----:B-----5:R-:W5:Y:S03]  /*0a70*/  @P1 LDG.E.128 R80, desc[UR4][R222.64] ;  /* 0x00000004de501981 */ /* 0x020f66000c1e1d00 */
        /* <DEDUP_REMOVED lines=23> */
[C---:B---3--:R-:W-:Y:S01]  /*0bf0*/  FADD.FTZ R118, -R208.reuse, R118 ;  /* 0x00000076d0767221 */ /* 0x048fe20000010100 */
[C---:B------:R-:W-:Y:S01]  /*0c00*/  FADD.FTZ R198, R113.reuse, R198 ;  /* 0x000000c671c67221 */ /* 0x040fe20000010000 */
[----:B------:R-:W-:Y:S01]  /*0c10*/  FFMA.FTZ R200, R113, R111, R200 ;  /* 0x0000006f71c87223 */ /* 0x000fe200000100c8 */
[----:B------:R-:W-:Y:S01]  /*0c20*/  FMUL.FTZ R108, R77, R113 ;  /* 0x000000714d6c7220 */ /* 0x000fe20000410000 */
[----:B------:R-:W-:Y:S01]  /*0c30*/  FMUL.FTZ R113, R205, R220 ;  /* 0x000000dccd717220 */ /* 0x000fe20000410000 */
[C---:B------:R-:W-:Y:S01]  /*0c40*/  FADD.FTZ R124, -R208.reuse, R124 ;  /* 0x0000007cd07c7221 */ /* 0x040fe20000010100 */
[----:B------:R-:W-:Y:S01]  /*0c50*/  FADD.FTZ R194, R115, R194 ;  /* 0x000000c273c27221 */ /* 0x000fe20000010000 */
        /* <DEDUP_REMOVED lines=98> */
[C---:B------:R-:W-:Y:S01]  /*1280*/  FADD.FTZ R132, -R208.reuse, R143 ;  /* 0x0000008fd0847221 */ /* 0x040fe20000010100 */
        /* <DEDUP_REMOVED lines=9> */
[----:B------:R-:W-:Y:S01]  /*1320*/  FMUL.FTZ R117, R205, R132 ;  /* 0x00000084cd757220 */ /* 0x000fe20000410000 */
[C---:B------:R-:W-:Y:S01]  /*1330*/  FADD.FTZ R157, R144.reuse, R157 ;  /* 0x0000009d909d7221 */ /* 0x040fe20000010000 */
[----:B------:R-:W-:Y:S01]  /*1340*/  FFMA.FTZ R173, R144, R141, R173 ;  /* 0x0000008d90ad7223 */ /* 0x000fe200000100ad */
[----:B------:R-:W-:Y:S01]  /*1350*/  FMUL.FTZ R222, R63, R147 ;  /* 0x000000933fde7220 */ /* 0x000fe20000410000 */
[----:B------:R-:W-:Y:S01]  /*1360*/  FADD.FTZ R133, R133, R226 ;  /* 0x000000e285857221 */ /* 0x000fe20000010000 */
[C---:B------:R-:W-:Y:S01]  /*1370*/  FADD.FTZ R144, -R208.reuse, R148 ;  /* 0x00000094d0907221 */ /* 0x040fe20000010100 */
[----:B------:R-:W-:Y:S01]  /*1380*/  FFMA.FTZ R118, R219, R226, R118 ;  /* 0x000000e2db767223 */ /* 0x000fe20000010076 */
[----:B------:R-:W-:Y:S01]  /*1390*/  FADD.FTZ R126, -R208, R149 ;  /* 0x00000095d07e7221 */ /* 0x000fe20000010100 */
[C---:B------:R-:W-:Y:S01]  /*13a0*/  FADD.FTZ R30, R147.reuse, R30 ;  /* 0x0000001e931e7221 */ /* 0x040fe20000010000 */
[----:B------:R-:W-:Y:S01]  /*13b0*/  FFMA.FTZ R172, R147, R117, R172 ;  /* 0x0000007593ac7223 */ /* 0x000fe200000100ac */
[----:B------:R-:W-:Y:S01]  /*13c0*/  FMUL.FTZ R147, R56, R152 ;  /* 0x0000009838937220 */ /* 0x000fe20000410000 */
[----:B------:R-:W-:Y:S01]  /*13d0*/  FADD.FTZ R124, R133, R222 ;  /* 0x000000de857c7221 */ /* 0x000fe20000010000 */
[C---:B------:R-:W-:Y:S01]  /*13e0*/  FADD.FTZ R156, R145.reuse, R156 ;  /* 0x0000009c919c7221 */ /* 0x040fe20000010000 */
[----:B------:R-:W-:Y:S01]  /*13f0*/  FFMA.FTZ R174, R145, R143, R174 ;  /* 0x0000008f91ae7223 */ /* 0x000fe200000100ae */
[----:B------:R-:W-:Y:S01]  /*1400*/  FMUL.FTZ R144, R205, R144 ;  /* 0x00000090cd907220 */ /* 0x000fe20000410000 */
[----:B------:R-:W-:Y:S01]  /*1410*/  FFMA.FTZ R133, R117, R222, R118 ;  /* 0x000000de75857223 */ /* 0x000fe20000010076 */
[----:B------:R-:W-:Y:S01]  /*1420*/  FMUL.FTZ R145, R205, R126 ;  /* 0x0000007ecd917220 */ /* 0x000fe20000410000 */
[----:B------:R-:W-:Y:S01]  /*1430*/  FADD.FTZ R126, R154, R27 ;  /* 0x0000001b9a7e7221 */ /* 0x000fe20000010000 */
[C---:B------:R-:W-:Y:S01]  /*1440*/  FADD.FTZ R31, R146.reuse, R31 ;  /* 0x0000001f921f7221 */ /* 0x040fe20000010000 */
[----:B------:R-:W-:Y:S01]  /*1450*/  FFMA.FTZ R171, R146, R219, R171 ;  /* 0x000000db92ab7223 */ /* 0x000fe200000100ab */
[----:B------:R-:W-:Y:S01]  /*1460*/  FMUL.FTZ R148, R57, R153 ;  /* 0x0000009939947220 */ /* 0x000fe20000410000 */
[----:B------:R-:W-:Y:S01]  /*1470*/  FADD.FTZ R27, R124, R147 ;  /* 0x000000937c1b7221 */ /* 0x000fe20000010000 */
[----:B------:R-:W-:Y:S01]  /*1480*/  FADD.FTZ R146, -R208, R150 ;  /* 0x00000096d0927221 */ /* 0x000fe20000010100 */
[----:B------:R-:W-:Y:S01]  /*1490*/  FFMA.FTZ R118, R144, R147, R133 ;  /* 0x0000009390767223 */ /* 0x000fe20000010085 */
[----:B------:R-:W-:Y:S01]  /*14a0*/  FADD.FTZ R208, -R208, R151 ;  /* 0x00000097d0d07221 */ /* 0x000fe20000010100 */
[----:B------:R-:W-:Y:S01]  /*14b0*/  FADD.FTZ R124, R27, R148 ;  /* 0x000000941b7c7221 */ /* 0x000fe20000010000 */
[----:B------:R-:W-:Y:S01]  /*14c0*/  FMUL.FTZ R146, R205, R146 ;  /* 0x00000092cd927220 */ /* 0x000fe20000410000 */
[----:B------:R-:W-:Y:S01]  /*14d0*/  FMUL.FTZ R151, R58, R154 ;  /* 0x0000009a3a977220 */ /* 0x000fe20000410000 */
        /* <DEDUP_REMOVED lines=39> */
.L_x_10771:
[----:B-1----:R-:W-:Y:S01]  /*1750*/  FADD.FTZ R124, R133, R124 ;  /* 0x0000007c857c7221 */ /* 0x002fe20000010000 */
[----:B------:R-:W-:Y:S01]  /*1760*/  ISETP.NE.U32.AND P2, PT, RZ, UR12, PT ;  /* 0x0000000cff007c0c */ /* 0x000fe2000bf45070 */
[----:B--2---:R-:W-:Y:S01]  /*1770*/  FADD.FTZ R153, R118, R221 ;  /* 0x000000dd76997221 */ /* 0x004fe20000010000 */
[----:B0-----:R-:W0:Y:S01]  /*1780*/  LDC.64 R132, c[0x0][0x220] ;  /* 0x00008800ff847b82 */ /* 0x001e220000000a00 */
        /* <DEDUP_REMOVED lines=14> */
[----:B------:R-:W1:Y:S01]  /*1870*/  @P2 LDC.64 R122, c[0x0][0x308] ;  /* 0x0000c200ff7a2b82 */ /* 0x000e620000000a00 */
[-CC-:B------:R-:W-:Y:S01]  /*1880*/  FFMA.FTZ R127, R127, R153.reuse, R152.reuse ;  /* 0x000000997f7f7223 */ /* 0x180fe20000010098 */
[-CC-:B------:R-:W-:Y:S01]  /*1890*/  FFMA.FTZ R109, R109, R153.reuse, R152.reuse ;  /* 0x000000996d6d7223 */ /* 0x180fe20000010098 */
[-CC-:B------:R-:W-:Y:S01]  /*18a0*/  FFMA.FTZ R111, R111, R153.reuse, R152.reuse ;  /* 0x000000996f6f7223 */ /* 0x180fe20000010098 */
[-CC-:B------:R-:W-:Y:S01]  /*18b0*/  FFMA.FTZ R189, R189, R153.reuse, R152.reuse ;  /* 0x00000099bdbd7223 */ /* 0x180fe20000010098 */
[-CC-:B------:R-:W-:Y:S01]  /*18c0*/  FFMA.FTZ R113, R113, R153.reuse, R152.reuse ;  /* 0x0000009971717223 */ /* 0x180fe20000010098 */
[-CC-:B------:R-:W-:Y:S01]  /*18d0*/  FFMA.FTZ R115, R115, R153.reuse, R152.reuse ;  /* 0x0000009973737223 */ /* 0x180fe20000010098 */
[----:B------:R-:W-:Y:S01]  /*18e0*/  FADD.FTZ R112, R112, -R109 ;  /* 0x8000006d70707221 */ /* 0x000fe20000010000 */
[----:B------:R-:W2:Y:S01]  /*18f0*/  LDC.64 R120, c[0x0][0x2f8] ;  /* 0x0000be00ff787b82 */ /* 0x000ea20000000a00 */
[----:B------:R-:W-:Y:S01]  /*1900*/  FADD.FTZ R118, R108, -R111 ;  /* 0x8000006f6c767221 */ /* 0x000fe20000010000 */
[----:B------:R-:W-:Y:S01]  /*1910*/  FADD.FTZ R114, R114, -R189 ;  /* 0x800000bd72727221 */ /* 0x000fe20000010000 */
[----:B------:R-:W-:Y:S01]  /*1920*/  FADD.FTZ R110, R110, -R113 ;  /* 0x800000716e6e7221 */ /* 0x000fe20000010000 */
[----:B------:R-:W-:Y:S01]  /*1930*/  FADD.FTZ R220, R220, -R127 ;  /* 0x8000007fdcdc7221 */ /* 0x000fe20000010000 */
[----:B------:R-:W-:Y:S01]  /*1940*/  FADD.FTZ R142, R128, -R115 ;  /* 0x80000073808e7221 */ /* 0x000fe20000010000 */
[C---:B------:R-:W-:Y:S01]  /*1950*/  FMUL.FTZ R111, R205.reuse, R112 ;  /* 0x00000070cd6f7220 */ /* 0x040fe20000410000 */
[C---:B------:R-:W-:Y:S01]  /*1960*/  FMUL.FTZ R118, R205.reuse, R118 ;  /* 0x00000076cd767220 */ /* 0x040fe20000410000 */
[----:B------:R-:W3:Y:S01]  /*1970*/  @P2 LDC.64 R126, c[0x0][0x308] ;  /* 0x0000c200ff7e2b82 */ /* 0x000ee20000000a00 */
        /* <DEDUP_REMOVED lines=17> */
[----:B0-----:R-:W-:-:S04]  /*1a90*/  IMAD.WIDE.U32 R108, R227, 0x10, R132 ;  /* 0x00000010e36c7825 */ /* 0x001fc800078e0084 */
        /* <DEDUP_REMOVED lines=8> */
[----:B-1----:R-:W-:-:S04]  /*1b20*/  @P2 IMAD.WIDE.U32 R122, R227, 0x10, R122 ;  /* 0x00000010e37a2825 */ /* 0x002fc800078e007a */
[----:B------:R-:W-:Y:S01]  /*1b30*/  FFMA.FTZ R125, R117, R153, R152 ;  /* 0x00000099757d7223 */ /* 0x000fe20000010098 */
[----:B------:R-:W-:Y:S01]  /*1b40*/  SEL R112, R111, R104, P3 ;  /* 0x000000686f707207 */ /* 0x000fe20001800000 */
[----:B------:R-:W-:Y:S01]  /*1b50*/  FMUL.FTZ R116, R52, R154 ;  /* 0x0000009a34747220 */ /* 0x000fe20000410000 */
[----:B------:R-:W-:Y:S01]  /*1b60*/  SEL R113, R118, R105, P3 ;  /* 0x0000006976717207 */ /* 0x000fe20001800000 */
[----:B--2---:R-:W-:Y:S01]  /*1b70*/  IMAD.WIDE.U32 R120, R227, 0x10, R120 ;  /* 0x00000010e3787825 */ /* 0x004fe200078e0078 */
        /* <DEDUP_REMOVED lines=14> */
[----:B------:R-:W0:Y:S01]  /*1c60*/  @P2 LDC.64 R130, c[0x0][0x308] ;  /* 0x0000c200ff822b82 */ /* 0x000e220000000a00 */
        /* <DEDUP_REMOVED lines=16> */
[----:B---3--:R-:W-:-:S04]  /*1d70*/  @P2 IMAD.WIDE.U32 R126, R217, 0x10, R126 ;  /* 0x00000010d97e2825 */ /* 0x008fc800078e007e */
[----:B------:R-:W-:Y:S01]  /*1d80*/  @P1 FADD.FTZ R142, R89, R142 ;  /* 0x0000008e598e1221 */ /* 0x000fe20000010000 */
[----:B-1----:R-:W-:Y:S01]  /*1d90*/  FMUL.FTZ R122, R50, R187 ;  /* 0x000000bb327a7220 */ /* 0x002fe20000410000 */
[----:B------:R-:W-:Y:S01]  /*1da0*/  FMUL.FTZ R230, R205, R220 ;  /* 0x000000dccde67220 */ /* 0x000fe20000410000 */
[----:B------:R-:W-:Y:S01]  /*1db0*/  FADD.FTZ R140, R139, -R140 ;  /* 0x8000008c8b8c7221 */ /* 0x000fe20000010000 */
[----:B----4-:R-:W-:Y:S01]  /*1dc0*/  SEL R118, R137, R106, P3 ;  /* 0x0000006a89767207 */ /* 0x010fe20001800000 */
[----:B------:R-:W-:Y:S01]  /*1dd0*/  FMUL.FTZ R120, R48, R214 ;  /* 0x000000d630787220 */ /* 0x000fe20000410000 */
[----:B------:R-:W1:Y:S01]  /*1de0*/  @P2 LDC.64 R136, c[0x0][0x308] ;  /* 0x0000c200ff882b82 */ /* 0x000e620000000a00 */
        /* <DEDUP_REMOVED lines=9> */
[----:B0-----:R-:W-:Y:S01]  /*1e80*/  @P2 IMAD.WIDE.U32 R130, R209, 0x10, R130 ;  /* 0x00000010d1822825 */ /* 0x001fe200078e0082 */
        /* <DEDUP_REMOVED lines=12> */
[----:B0-----:R-:W-:Y:S02]  /*1f50*/  SEL R121, R142, R105, P3 ;  /* 0x000000698e797207 */ /* 0x001fe40001800000 */
[----:B------:R-:W-:Y:S02]  /*1f60*/  SEL R122, R143, R106, P3 ;  /* 0x0000006a8f7a7207 */ /* 0x000fe40001800000 */
[----:B------:R-:W0:Y:S01]  /*1f70*/  @P2 LDC.64 R142, c[0x0][0x308] ;  /* 0x0000c200ff8e2b82 */ /* 0x000e220000000a00 */
        /* <DEDUP_REMOVED lines=8> */
[----:B-1----:R-:W-:-:S04]  /*2000*/  @P2 IMAD.WIDE.U32 R136, R207, 0x10, R136 ;  /* 0x00000010cf882825 */ /* 0x002fc800078e0088 */
        /* <DEDUP_REMOVED lines=13> */
[----:B0-----:R-:W-:-:S04]  /*20e0*/  @P2 IMAD.WIDE.U32 R142, R206, 0x10, R142 ;  /* 0x00000010ce8e2825 */ /* 0x001fc800078e008e */
[----:B------:R-:W-:Y:S01]  /*20f0*/  FMUL.FTZ R213, R205, R226 ;  /* 0x000000e2cdd57220 */ /* 0x000fe20000410000 */
[----:B-1----:R-:W-:Y:S01]  /*2100*/  IMAD.WIDE.U32 R138, R204, 0x10, R132 ;  /* 0x00000010cc8a7825 */ /* 0x002fe200078e0084 */
        /* <DEDUP_REMOVED lines=58> */
[----:B------:R-:W-:Y:S01]  /*24b0*/  FMUL.FTZ R129, R129, R188 ;  /* 0x000000bc81817220 */ /* 0x000fe20000410000 */
[----:B------:R-:W-:Y:S02]  /*24c0*/  LEA R126, P4, R204, UR14, 0x4 ;  /* 0x0000000ecc7e7c11 */ /* 0x000fe4000f8820ff */
[----:B------:R-:W-:Y:S02]  /*24d0*/  SEL R104, R127, R104, P3 ;  /* 0x000000687f687207 */ /* 0x000fe40001800000 */
        /* <DEDUP_REMOVED lines=9> */
[----:B----4-:R-:W-:Y:S01]  /*2570*/  FFMA.FTZ R21, R214, R112, R21 ;  /* 0x00000070d6157223 */ /* 0x010fe20000010015 */
[----:B------:R-:W-:Y:S02]  /*2580*/  FFMA.FTZ R20, R113, R212, R20 ;  /* 0x000000d471147223 */ /* 0x000fe40000010014 */
[----:B------:R-:W1:Y:S01]  /*2590*/  LDC.64 R112, c[0x0][0x210] ;  /* 0x00008400ff707b82 */ /* 0x000e620000000a00 */
[----:B------:R-:W-:Y:S01]  /*25a0*/  FFMA.FTZ R19, R114, R187, R19 ;  /* 0x000000bb72137223 */ /* 0x000fe20000010013 */
[-C--:B------:R-:W-:Y:S01]  /*25b0*/  FMUL.FTZ R114, R127, R188.reuse ;  /* 0x000000bc7f727220 */ /* 0x080fe20000410000 */
[----:B------:R-:W-:Y:S01]  /*25c0*/  FMUL.FTZ R188, R150, R188 ;  /* 0x000000bc96bc7220 */ /* 0x000fe20000410000 */
[----:B------:R-:W-:-:S02]  /*25d0*/  LEA.HI.X R127, R204, UR15, RZ, 0x4, P4 ;  /* 0x0000000fcc7f7c11 */ /* 0x000fc4000a0f24ff */
[----:B------:R-:W-:Y:S01]  /*25e0*/  FMUL.FTZ R108, R32, R114 ;  /* 0x00000072206c7220 */ /* 0x000fe20000410000 */
        /* <DEDUP_REMOVED lines=23> */
.L_x_10757:
        /* <DEDUP_REMOVED lines=72> */
.L_x_10756:
[----:B------:R-:W-:Y:S05]  /*2be0*/  BSYNC B0 ;  /* 0x0000000000007941 */ /* 0x000fea0003800000 */
.L_x_10754:
        /* <DEDUP_REMOVED lines=18> */
[----:B------:R0:W-:Y:S04]  /*2d10*/  STS.128 [R2+0x800], R72 ;  /* 0x0008004802007388 */ /* 0x0001e80000000c00 */
        /* <DEDUP_REMOVED lines=36> */
[----:B------:R-:W-:Y:S04]  /*2f60*/  LDS R46, [R80+0x2800] ;  /* 0x00280000502e7984 */ /* 0x000fe80000000800 */
        /* <DEDUP_REMOVED lines=78> */
[----:B0-----:R-:W-:Y:S01]  /*3450*/  FADD.FTZ R11, R7, R52 ;  /* 0x00000034070b7221 */ /* 0x001fe20000010000 */
[----:B------:R-:W-:-:S04]  /*3460*/  FADD.FTZ R9, R5, R46 ;  /* 0x0000002e05097221 */ /* 0x000fc80000010000 */
        /* <DEDUP_REMOVED lines=75> */
.L_x_10758:
        /* <DEDUP_REMOVED lines=8> */
.L_x_10761:
[----:B------:R-:W-:Y:S05]  /*39a0*/  BSYNC B2 ;  /* 0x0000000000027941 */ /* 0x000fea0003800000 */
.L_x_10760:
        /* <DEDUP_REMOVED lines=8> */
.L_x_10762:
[----:B------:R-:W-:Y:S01]  /*3a30*/  FADD.FTZ R124, R133, R124 ;  /* 0x0000007c857c7221 */ /* 0x000fe20000010000 */
[----:B------:R-:W-:-:S04]  /*3a40*/  HFMA2.MMA R138, -RZ, RZ, 0, 1.1920928955078125e-07 ;  /* 0x00000002ff8a7435 */ /* 0x000fc800000001ff */
[----:B------:R-:W-:Y:S02]  /*3a50*/  MOV R223, R124 ;  /* 0x0000007c00df7202 */ /* 0x000fe40000000f00 */
[----:B------:R-:W-:-:S07]  /*3a60*/  MOV R27, R221 ;  /* 0x000000dd001b7202 */ /* 0x000fce0000000f00 */
[----:B------:R-:W-:Y:S05]  /*3a70*/  WARPSYNC.COLLECTIVE R136, `(.L_x_10763) ;  /* 0x0000000088087348 */ /* 0x000fea0003c00000 */
[----:B------:R0:W1:Y:S02]  /*3a80*/  SHFL.BFLY P2, R221, R223, R138, R225 ;  /* 0x0c00008adfdd7389 */ /* 0x00006400000400e1 */
[----:B01----:R-:W-:Y:S01]  /*3a90*/  ENDCOLLECTIVE ;  /* 0x000000000000791b */ /* 0x003fe20003800000 */
.L_x_10763:
[----:B------:R-:W-:-:S05]  /*3aa0*/  FADD.FTZ R27, R118, R27 ;  /* 0x0000001b761b7221 */ /* 0x000fca0000010000 */
[----:B------:R-:W-:Y:S02]  /*3ab0*/  MOV R223, R27 ;  /* 0x0000001b00df7202 */ /* 0x000fe40000000f00 */
[----:B------:R-:W-:-:S07]  /*3ac0*/  MOV R153, R221 ;  /* 0x000000dd00997202 */ /* 0x000fce0000000f00 */
[----:B------:R-:W-:Y:S05]  /*3ad0*/  WARPSYNC.COLLECTIVE R136, `(.L_x_10764) ;  /* 0x0000000088087348 */ /* 0x000fea0003c00000 */
[----:B------:R0:W1:Y:S02]  /*3ae0*/  SHFL.BFLY P2, R221, R223, R138, R225 ;  /* 0x0c00008adfdd7389 */ /* 0x00006400000400e1 */
[----:B01----:R-:W-:Y:S01]  /*3af0*/  ENDCOLLECTIVE ;  /* 0x000000000000791b */ /* 0x003fe20003800000 */
.L_x_10764:
[----:B------:R-:W-:Y:S01]  /*3b00*/  FADD.FTZ R153, R124, R153 ;  /* 0x000000997c997221 */ /* 0x000fe20000010000 */
[----:B------:R-:W-:-:S04]  /*3b10*/  HFMA2.MMA R138, -RZ, RZ, 0, 2.384185791015625e-07 ;  /* 0x00000004ff8a7435 */ /* 0x000fc800000001ff */
[----:B------:R-:W-:Y:S02]  /*3b20*/  MOV R223, R153 ;  /* 0x0000009900df7202 */ /* 0x000fe40000000f00 */
[----:B------:R-:W-:-:S07]  /*3b30*/  MOV R132, R221 ;  /* 0x000000dd00847202 */ /* 0x000fce0000000f00 */
[----:B------:R-:W-:Y:S05]  /*3b40*/  WARPSYNC.COLLECTIVE R136, `(.L_x_10765) ;  /* 0x0000000088087348 */ /* 0x000fea0003c00000 */
[----:B------:R0:W1:Y:S02]  /*3b50*/  SHFL.BFLY P2, R221, R223, R138, R225 ;  /* 0x0c00008adfdd7389 */ /* 0x00006400000400e1 */
[----:B01----:R-:W-:Y:S01]  /*3b60*/  ENDCOLLECTIVE ;  /* 0x000000000000791b */ /* 0x003fe20003800000 */
.L_x_10765:
[----:B------:R-:W-:Y:S01]  /*3b70*/  FADD.FTZ R132, R27, R132 ;  /* 0x000000841b847221 */ /* 0x000fe20000010000 */
[----:B------:R-:W-:-:S04]  /*3b80*/  MOV R27, R126 ;  /* 0x0000007e001b7202 */ /* 0x000fc80000000f00 */
[----:B------:R-:W-:Y:S02]  /*3b90*/  MOV R223, R132 ;  /* 0x0000008400df7202 */ /* 0x000fe40000000f00 */
[----:B------:R-:W-:-:S07]  /*3ba0*/  MOV R134, R221 ;  /* 0x000000dd00867202 */ /* 0x000fce0000000f00 */
[----:B------:R-:W-:Y:S05]  /*3bb0*/  WARPSYNC.COLLECTIVE R136, `(.L_x_10766) ;  /* 0x0000000088087348 */ /* 0x000fea0003c00000 */
[----:B------:R0:W1:Y:S02]  /*3bc0*/  SHFL.BFLY P2, R221, R223, R138, R225 ;  /* 0x0c00008adfdd7389 */ /* 0x00006400000400e1 */
[----:B01----:R-:W-:Y:S01]  /*3bd0*/  ENDCOLLECTIVE ;  /* 0x000000000000791b */ /* 0x003fe20003800000 */
.L_x_10766:
[----:B------:R-:W-:Y:S01]  /*3be0*/  FADD.FTZ R134, R153, R134 ;  /* 0x0000008699867221 */ /* 0x000fe20000010000 */
[----:B------:R-:W-:-:S04]  /*3bf0*/  HFMA2.MMA R138, -RZ, RZ, 0, 4.76837158203125e-07 ;  /* 0x00000008ff8a7435 */ /* 0x000fc800000001ff */
[----:B------:R-:W-:Y:S02]  /*3c00*/  MOV R223, R134 ;  /* 0x0000008600df7202 */ /* 0x000fe40000000f00 */
[----:B------:R-:W-:-:S07]  /*3c10*/  MOV R155, R221 ;  /* 0x000000dd009b7202 */ /* 0x000fce0000000f00 */
[----:B------:R-:W-:Y:S05]  /*3c20*/  WARPSYNC.COLLECTIVE R136, `(.L_x_10767) ;  /* 0x0000000088087348 */ /* 0x000fea0003c00000 */
[----:B------:R0:W1:Y:S02]  /*3c30*/  SHFL.BFLY P2, R221, R223, R138, R225 ;  /* 0x0c00008adfdd7389 */ /* 0x00006400000400e1 */
[----:B01----:R-:W-:Y:S01]  /*3c40*/  ENDCOLLECTIVE ;  /* 0x000000000000791b */ /* 0x003fe20003800000 */
.L_x_10767:
[----:B------:R-:W-:-:S05]  /*3c50*/  FADD.FTZ R155, R132, R155 ;  /* 0x0000009b849b7221 */ /* 0x000fca0000010000 */
[----:B------:R-:W-:Y:S02]  /*3c60*/  MOV R223, R155 ;  /* 0x0000009b00df7202 */ /* 0x000fe40000000f00 */
[----:B------:R-:W-:-:S07]  /*3c70*/  MOV R133, R221 ;  /* 0x000000dd00857202 */ /* 0x000fce0000000f00 */
[----:B------:R-:W-:Y:S05]  /*3c80*/  WARPSYNC.COLLECTIVE R136, `(.L_x_10768) ;  /* 0x0000000088087348 */ /* 0x000fea0003c00000 */
[----:B------:R0:W1:Y:S02]  /*3c90*/  SHFL.BFLY P2, R221, R223, R138, R225 ;  /* 0x0c00008adfdd7389 */ /* 0x00006400000400e1 */
[----:B01----:R-:W-:Y:S01]  /*3ca0*/  ENDCOLLECTIVE ;  /* 0x000000000000791b */ /* 0x003fe20003800000 */
.L_x_10768:
[----:B------:R-:W-:Y:S01]  /*3cb0*/  FADD.FTZ R133, R134, R133 ;  /* 0x0000008586857221 */ /* 0x000fe20000010000 */
[----:B------:R-:W-:-:S04]  /*3cc0*/  HFMA2.MMA R138, -RZ, RZ, 0, 9.5367431640625e-07 ;  /* 0x00000010ff8a7435 */ /* 0x000fc800000001ff */
[----:B------:R-:W-:Y:S02]  /*3cd0*/  MOV R223, R133 ;  /* 0x0000008500df7202 */ /* 0x000fe40000000f00 */
[----:B------:R-:W-:-:S07]  /*3ce0*/  MOV R118, R221 ;  /* 0x000000dd00767202 */ /* 0x000fce0000000f00 */
[----:B------:R-:W-:Y:S05]  /*3cf0*/  WARPSYNC.COLLECTIVE R136, `(.L_x_10769) ;  /* 0x0000000088087348 */ /* 0x000fea0003c00000 */
[----:B------:R0:W1:Y:S02]  /*3d00*/  SHFL.BFLY P2, R221, R223, R138, R225 ;  /* 0x0c00008adfdd7389 */ /* 0x00006400000400e1 */
[----:B01----:R-:W-:Y:S01]  /*3d10*/  ENDCOLLECTIVE ;  /* 0x000000000000791b */ /* 0x003fe20003800000 */
.L_x_10769:
[----:B------:R-:W-:-:S05]  /*3d20*/  FADD.FTZ R118, R155, R118 ;  /* 0x000000769b767221 */ /* 0x000fca0000010000 */
[----:B------:R-:W-:Y:S02]  /*3d30*/  MOV R223, R118 ;  /* 0x0000007600df7202 */ /* 0x000fe40000000f00 */
[----:B------:R-:W-:-:S07]  /*3d40*/  MOV R124, R221 ;  /* 0x000000dd007c7202 */ /* 0x000fce0000000f00 */
[----:B------:R-:W-:Y:S05]  /*3d50*/  WARPSYNC.COLLECTIVE R136, `(.L_x_10770) ;  /* 0x0000000088087348 */ /* 0x000fea0003c00000 */
[----:B------:R0:W1:Y:S02]  /*3d60*/  SHFL.BFLY P2, R221, R223, R138, R225 ;  /* 0x0c00008adfdd7389 */ /* 0x00006400000400e1 */
[----:B01----:R-:W-:Y:S01]  /*3d70*/  ENDCOLLECTIVE ;  /* 0x000000000000791b */ /* 0x003fe20003800000 */
.L_x_10770:
[----:B------:R-:W-:Y:S05]  /*3d80*/  BRA `(.L_x_10771) ;  /* 0xffffffd800707947 */ /* 0x000fea000383ffff */
.L_x_10772:
        /* <DEDUP_REMOVED lines=15> */
.L_x_11841:


//--------------------- .text._ZN10layer_norm13ln_bwd_kernelINS_13Kernel_traitsIfffffjLj768ELj1ELj4ELj1ELj16ENS_18Kernel_traits_baseILj768EfffffjLj128EEEEELb0ELb1ELb1ELb0EEEvNS_9BwdParamsE --------------------------
	.section	.text._ZN10layer_norm13ln_bwd_kernelINS_13Kernel_traitsIfffffjLj768ELj1ELj4ELj1ELj16ENS_18Kernel_traits_baseILj768EfffffjLj128EEEEELb0ELb1ELb1ELb0EEEvNS_9BwdParamsE,"ax",@progbits
	.align	128
        .global         _ZN10layer_norm13ln_bwd_kernelINS_13Kernel_traitsIfffffjLj768ELj1ELj4ELj1ELj16ENS_18Kernel_traits_baseILj768EfffffjLj128EEEEELb0ELb1ELb1ELb0EEEvNS_9BwdParamsE
        .type           _ZN10layer_norm13ln_bwd_kernelINS_13Kernel_traitsIfffffjLj768ELj1ELj4ELj1ELj16ENS_18Kernel_traits_baseILj768EfffffjLj128EEEEELb0ELb1ELb1ELb0EEEvNS_9BwdParamsE,@function
        .size           _ZN10layer_norm13ln_bwd_kernelINS_13Kernel_traitsIfffffjLj768ELj1ELj4ELj1ELj16ENS_18Kernel_traits_baseILj768EfffffjLj128EEEEELb0ELb1ELb1ELb0EEEvNS_9BwdParamsE,(.L_x_11842 - _ZN10layer_norm13ln_bwd_kernelINS_13Kernel_traitsIfffffjLj768ELj1ELj4ELj1ELj16ENS_18Kernel_traits_baseILj768EfffffjLj128EEEEELb0ELb1ELb1ELb0EEEvNS_9BwdParamsE)
        .other          _ZN10layer_norm13ln_bwd_kernelINS_13Kernel_traitsIfffffjLj768ELj1ELj4ELj1ELj16ENS_18Kernel_traits_baseILj768EfffffjLj128EEEEELb0ELb1ELb1ELb0EEEvNS_9BwdParamsE,@"STO_CUDA_ENTRY STV_DEFAULT"
_ZN10layer_norm13ln_bwd_kernelINS_13Kernel_traitsIfffffjLj768ELj1ELj4ELj1ELj16ENS_18Kernel_traits_baseILj768EfffffjLj128EEEEELb0ELb1ELb1ELb0EEEvNS_9BwdParamsE:
.text._ZN10layer_norm13ln_bwd_kernelINS_13Kernel_traitsIfffffjLj768ELj1ELj4ELj1ELj16ENS_18Kernel_traits_baseILj768EfffffjLj128EEEEELb0ELb1ELb1ELb0EEEvNS_9BwdParamsE:
        /* <DEDUP_REMOVED lines=36> */
[----:B------:R-:W0:Y:S01]  /*0240*/  @P0 LDC.64 R22, c[0x0][0x278] ;  /* 0x00009e00ff160b82 */ /* 0x000e220000000a00 */
[----:B--2---:R-:W-:-:S05]  /*0250*/  @P4 IMAD.WIDE.U32 R16, R33, 0x10, R8 ;  /* 0x0000001021104825 */ /* 0x004fca00078e0008 */
[----:B------:R1:W5:Y:S02]  /*0260*/  @P4 LDG.E.128 R156, desc[UR4][R16.64] ;  /* 0x00000004109c4981 */ /* 0x000364000c1e1d00 */
[----:B------:R-:W2:Y:S01]  /*0270*/  @P1 LDC.64 R24, c[0x0][0x260] ;  /* 0x00009800ff181b82 */ /* 0x000ea20000000a00 */
[C---:B---3--:R-:W-:Y:S01]  /*0280*/  @P4 IMAD.WIDE.U32 R18, R33.reuse, 0x10, R14 ;  /* 0x0000001021124825 */ /* 0x048fe200078e000e */
[----:B------:R-:W-:-:S04]  /*0290*/  @P4 IADD3 R33, R33, 0x20, RZ ;  /* 0x0000002021214810 */ /* 0x000fc80007ffe0ff */
[----:B------:R1:W5:Y:S02]  /*02a0*/  @P4 LDG.E.128 R152, desc[UR4][R18.64] ;  /* 0x0000000412984981 */ /* 0x000364000c1e1d00 */
[----:B------:R-:W3:Y:S01]  /*02b0*/  @P1 LDC.64 R26, c[0x0][0x278] ;  /* 0x00009e00ff1a1b82 */ /* 0x000ee20000000a00 */
[----:B----4-:R-:W-:-:S05]  /*02c0*/  @P0 IMAD.WIDE.U32 R20, R33, 0x10, R20 ;  /* 0x0000001021140825 */ /* 0x010fca00078e0014 */
[----:B------:R1:W5:Y:S02]  /*02d0*/  @P0 LDG.E.128 R148, desc[UR4][R20.64] ;  /* 0x0000000414940981 */ /* 0x000364000c1e1d00 */
[----:B------:R-:W4:Y:S01]  /*02e0*/  @P2 LDC.64 R28, c[0x0][0x260] ;  /* 0x00009800ff1c2b82 */ /* 0x000f220000000a00 */
[C---:B0-----:R-:W-:Y:S01]  /*02f0*/  @P0 IMAD.WIDE.U32 R22, R33.reuse, 0x10, R22 ;  /* 0x0000001021160825 */ /* 0x041fe200078e0016 */
[----:B------:R-:W-:-:S04]  /*0300*/  @P0 IADD3 R33, R33, 0x20, RZ ;  /* 0x0000002021210810 */ /* 0x000fc80007ffe0ff */
[----:B------:R1:W5:Y:S02]  /*0310*/  @P0 LDG.E.128 R144, desc[UR4][R22.64] ;  /* 0x0000000416900981 */ /* 0x000364000c1e1d00 */
[----:B------:R-:W0:Y:S01]  /*0320*/  @P2 LDC.64 R30, c[0x0][0x278] ;  /* 0x00009e00ff1e2b82 */ /* 0x000e220000000a00 */
[----:B--2---:R-:W-:-:S05]  /*0330*/  @P1 IMAD.WIDE.U32 R24, R33, 0x10, R24 ;  /* 0x0000001021181825 */ /* 0x004fca00078e0018 */
[----:B------:R1:W5:Y:S01]  /*0340*/  @P1 LDG.E.128 R140, desc[UR4][R24.64] ;  /* 0x00000004188c1981 */ /* 0x000362000c1e1d00 */
[C---:B---3--:R-:W-:Y:S01]  /*0350*/  @P1 IMAD.WIDE.U32 R26, R33.reuse, 0x10, R26 ;  /* 0x00000010211a1825 */ /* 0x048fe200078e001a */
[----:B------:R-:W-:Y:S01]  /*0360*/  @P1 IADD3 R33, R33, 0x20, RZ ;  /* 0x0000002021211810 */ /* 0x000fe20007ffe0ff */
[----:B------:R-:W2:Y:S01]  /*0370*/  S2R R3, SR_CTAID.X ;  /* 0x0000000000037919 */ /* 0x000ea20000002500 */
[----:B------:R-:W3:Y:S02]  /*0380*/  @P3 LDC.64 R8, c[0x0][0x260] ;  /* 0x00009800ff083b82 */ /* 0x000ee40000000a00 */
[----:B------:R1:W5:Y:S01]  /*0390*/  @P1 LDG.E.128 R136, desc[UR4][R26.64] ;  /* 0x000000041a881981 */ /* 0x000362000c1e1d00 */
[----:B----4-:R-:W-:-:S05]  /*03a0*/  @P2 IMAD.WIDE.U32 R28, R33, 0x10, R28 ;  /* 0x00000010211c2825 */ /* 0x010fca00078e001c */
[----:B------:R-:W4:Y:S01]  /*03b0*/  @P3 LDC.64 R14, c[0x0][0x278] ;  /* 0x00009e00ff0e3b82 */ /* 0x000f220000000a00 */
[----:B------:R1:W5:Y:S01]  /*03c0*/  @P2 LDG.E.128 R132, desc[UR4][R28.64] ;  /* 0x000000041c842981 */ /* 0x000362000c1e1d00 */
[C---:B0-----:R-:W-:Y:S01]  /*03d0*/  @P2 IMAD.WIDE.U32 R30, R33.reuse, 0x10, R30 ;  /* 0x00000010211e2825 */ /* 0x041fe200078e001e */
[----:B------:R-:W-:-:S04]  /*03e0*/  @P2 IADD3 R33, R33, 0x20, RZ ;  /* 0x0000002021212810 */ /* 0x000fc80007ffe0ff */
[----:B------:R1:W5:Y:S01]  /*03f0*/  @P2 LDG.E.128 R128, desc[UR4][R30.64] ;  /* 0x000000041e802981 */ /* 0x000362000c1e1d00 */
[----:B------:R-:W-:Y:S01]  /*0400*/  SHF.R.U32.HI R2, RZ, 0x5, R12 ;  /* 0x00000005ff027819 */ /* 0x000fe2000001160c */
[----:B---3--:R-:W-:-:S05]  /*0410*/  @P3 IMAD.WIDE.U32 R8, R33, 0x10, R8 ;  /* 0x0000001021083825 */ /* 0x008fca00078e0008 */
[----:B------:R1:W5:Y:S01]  /*0420*/  @P3 LDG.E.128 R124, desc[UR4][R8.64] ;  /* 0x00000004087c3981 */ /* 0x000362000c1e1d00 */
[----:B----4-:R-:W-:Y:S01]  /*0430*/  @P3 IMAD.WIDE.U32 R14, R33, 0x10, R14 ;  /* 0x00000010210e3825 */ /* 0x010fe200078e000e */
[----:B--2---:R-:W-:-:S04]  /*0440*/  LEA R2, R3, R2, 0x2 ;  /* 0x0000000203027211 */ /* 0x004fc800078e10ff */
[----:B------:R1:W5:Y:S01]  /*0450*/  @P3 LDG.E.128 R120, desc[UR4][R14.64] ;  /* 0x000000040e783981 */ /* 0x000362000c1e1d00 */
        /* <DEDUP_REMOVED lines=36> */
[----:B-1----:R-:W-:Y:S06]  /*06a0*/  @P3 BRA `(.L_x_10774) ;  /* 0x0000003800fc3947 */ /* 0x002fec0003800000 */
        /* <DEDUP_REMOVED lines=8> */
.L_x_10866:
[----:B-1----:R-:W1:Y:S08]  /*0730*/  LDC.64 R6, c[0x0][0x288] ;  /* 0x0000a200ff067b82 */ /* 0x002e700000000a00 */
[----:B------:R-:W2:Y:S08]  /*0740*/  LDC.64 R184, c[0x0][0x250] ;  /* 0x00009400ffb87b82 */ /* 0x000eb00000000a00 */
[----:B---3--:R-:W3:Y:S08]  /*0750*/  LDC.64 R182, c[0x0][0x258] ;  /* 0x00009600ffb67b82 */ /* 0x008ef00000000a00 */
        /* <DEDUP_REMOVED lines=28> */
.L_x_10779:
[----:B------:R-:W-:-:S07]  /*0920*/  IADD3 R181, R6, 0x20, RZ ;  /* 0x0000002006b57810 */ /* 0x000fce0007ffe0ff */
.L_x_10778:
[----:B------:R-:W-:Y:S05]  /*0930*/  BSYNC B2 ;  /* 0x0000000000027941 */ /* 0x000fea0003800000 */
.L_x_10777:
        /* <DEDUP_REMOVED lines=8> */
.L_x_10782:
[----:B------:R-:W-:-:S07]  /*09c0*/  IADD3 R181, R181, 0x20, RZ ;  /* 0x00000020b5b57810 */ /* 0x000fce0007ffe0ff */
.L_x_10781:
[----:B------:R-:W-:Y:S05]  /*09d0*/  BSYNC B2 ;  /* 0x0000000000027941 */ /* 0x000fea0003800000 */
.L_x_10780:
[----:B------:R-:W-:Y:S04]  /*09e0*/  BSSY B2, `(.L_x_10783) ;  /* 0x0000008000027945 */ /* 0x000fe80003800000 */
[----:B------:R-:W-:Y:S05]  /*09f0*/  @!P0 BRA `(.L_x_10784) ;  /* 0x0000000000188947 */ /* 0x000fea0003800000 */
[----:B------:R-:W-:-:S04]  /*0a00*/  ISETP.NE.U32.AND P4, PT, RZ, UR12, PT ;  /* 0x0000000cff007c0c */ /* 0x000fc8000bf85070 */
[----:B------:R-:W-:-:S13]  /*0a10*/  ISETP.NE.AND.EX P4, PT, RZ, UR13, PT, P4 ;  /* 0x0000000dff007c0c */ /* 0x000fda000bf85340 */
[----:B------:R-:W-:Y:S05]  /*0a20*/  @!P4 BRA `(.L_x_10785) ;  /* 0x000000000008c947 */ /* 0x000fea0003800000 */
[----:B------:R-:W-:-:S06]  /*0a30*/  IMAD.WIDE.U32 R36, R181, 0x10, R230 ;  /* 0x00000010b5247825 */ /* 0x000fcc00078e00e6 */
[----:B------:R-:W5:Y:S02]  /*0a40*/  LDG.E.128 R36, desc[UR4][R36.64] ;  /* 0x0000000424247981 */ /* 0x000f64000c1e1d00 */
.L_x_10785:
[----:B------:R-:W-:-:S07]  /*0a50*/  IADD3 R181, R181, 0x20, RZ ;  /* 0x00000020b5b57810 */ /* 0x000fce0007ffe0ff */
.L_x_10784:
[----:B------:R-:W-:Y:S05]  /*0a60*/  BSYNC B2 ;  /* 0x0000000000027941 */ /* 0x000fea0003800000 */
.L_x_10783:
[----:B------:R-:W-:Y:S04]  /*0a70*/  BSSY B2, `(.L_x_10786) ;  /* 0x0000008000027945 */ /* 0x000fe80003800000 */
[----:B------:R-:W-:Y:S05]  /*0a80*/  @!P1 BRA `(.L_x_10787) ;  /* 0x0000000000189947 */ /* 0x000fea0003800000 */
[----:B------:R-:W-:-:S04]  /*0a90*/  ISETP.NE.U32.AND P4, PT, RZ, UR12, PT ;  /* 0x0000000cff007c0c */ /* 0x000fc8000bf85070 */
[----:B------:R-:W-:-:S13]  /*0aa0*/  ISETP.NE.AND.EX P4, PT, RZ, UR13, PT, P4 ;  /* 0x0000000dff007c0c */ /* 0x000fda000bf85340 */
[----:B------:R-:W-:Y:S05]  /*0ab0*/  @!P4 BRA `(.L_x_10788) ;  /* 0x000000000008c947 */ /* 0x000fea0003800000 */
[----:B------:R-:W-:-:S06]  /*0ac0*/  IMAD.WIDE.U32 R32, R181, 0x10, R230 ;  /* 0x00000010b5207825 */ /* 0x000fcc00078e00e6 */
[----:B------:R-:W5:Y:S02]  /*0ad0*/  LDG.E.128 R32, desc[UR4][R32.64] ;  /* 0x0000000420207981 */ /* 0x000f64000c1e1d00 */
.L_x_10788:
[----:B------:R-:W-:-:S07]  /*0ae0*/  IADD3 R181, R181, 0x20, RZ ;  /* 0x00000020b5b57810 */ /* 0x000fce0007ffe0ff */
.L_x_10787:
[----:B------:R-:W-:Y:S05]  /*0af0*/  BSYNC B2 ;  /* 0x0000000000027941 */ /* 0x000fea0003800000 */
.L_x_10786:
[----:B------:R-:W-:Y:S04]  /*0b00*/  BSSY B2, `(.L_x_10789) ;  /* 0x0000008000027945 */ /* 0x000fe80003800000 */
[----:B------:R-:W-:Y:S05]  /*0b10*/  @!P2 BRA `(.L_x_10790) ;  /* 0x000000000018a947 */ /* 0x000fea0003800000 */
[----:B------:R-:W-:-:S04]  /*0b20*/  ISETP.NE.U32.AND P4, PT, RZ, UR12, PT ;  /* 0x0000000cff007c0c */ /* 0x000fc8000bf85070 */
[----:B------:R-:W-:-:S13]  /*0b30*/  ISETP.NE.AND.EX P4, PT, RZ, UR13, PT, P4 ;  /* 0x0000000dff007c0c */ /* 0x000fda000bf85340 */
[----:B------:R-:W-:Y:S05]  /*0b40*/  @!P4 BRA `(.L_x_10791) ;  /* 0x000000000008c947 */ /* 0x000fea0003800000 */
[----:B------:R-:W-:-:S06]  /*0b50*/  IMAD.WIDE.U32 R28, R181, 0x10, R230 ;  /* 0x00000010b51c7825 */ /* 0x000fcc00078e00e6 */
[----:B------:R-:W5:Y:S02]  /*0b60*/  LDG.E.128 R28, desc[UR4][R28.64] ;  /* 0x000000041c1c7981 */ /* 0x000f64000c1e1d00 */
.L_x_10791:
[----:B------:R-:W-:-:S07]  /*0b70*/  IADD3 R181, R181, 0x20, RZ ;  /* 0x00000020b5b57810 */ /* 0x000fce0007ffe0ff */
.L_x_10790:
[----:B------:R-:W-:Y:S05]  /*0b80*/  BSYNC B2 ;  /* 0x0000000000027941 */ /* 0x000fea0003800000 */
.L_x_10789:
[----:B------:R-:W-:Y:S01]  /*0b90*/  ISETP.NE.AND P4, PT, R2, RZ, PT ;  /* 0x000000ff0200720c */ /* 0x000fe20003f85270 */
[----:B------:R-:W-:Y:S01]  /*0ba0*/  HFMA2.MMA R227, -RZ, RZ, 0, 0 ;  /* 0x00000000ffe37435 */ /* 0x000fe200000001ff */
[----:B------:R-:W-:-:S11]  /*0bb0*/  MOV R228, RZ ;  /* 0x000000ff00e47202 */ /* 0x000fd60000000f00 */
[----:B------:R-:W-:Y:S05]  /*0bc0*/  @P4 BRA `(.L_x_10792) ;  /* 0x00000010005c4947 */ /* 0x000fea0003800000 */
[----:B------:R-:W-:-:S06]  /*0bd0*/  IMAD.WIDE.U32 R24, R181, 0x10, R230 ;  /* 0x00000010b5187825 */ /* 0x000fcc00078e00e6 */
[----:B------:R-:W5:Y:S01]  /*0be0*/  LDG.E.128 R24, desc[UR4][R24.64] ;  /* 0x0000000418187981 */ /* 0x000f62000c1e1d00 */
[----:B------:R-:W-:Y:S05]  /*0bf0*/  BRA `(.L_x_10792) ;  /* 0x0000001000507947 */ /* 0x000fea0003800000 */
.L_x_10776:
        /* <DEDUP_REMOVED lines=52> */
.L_x_10794:
[----:B------:R-:W-:Y:S05]  /*0f40*/  BSYNC B2 ;  /* 0x0000000000027941 */ /* 0x000fea0003800000 */
.L_x_10793:
        /* <DEDUP_REMOVED lines=18> */
[----:B------:R-:W-:-:S03]  /*1070*/  FADD.FTZ R198, -R220, R185 ;  /* 0x000000b9dcc67221 */ /* 0x000fc60000010100 */
[C---:B------:R-:W-:Y:S01]  /*1080*/  FMUL.FTZ R21, R7.reuse, R22 ;  /* 0x0000001607157220 */ /* 0x040fe20000410000 */
[----:B------:R-:W-:Y:S01]  /*1090*/  FMUL.FTZ R22, R7, R198 ;  /* 0x000000c607167220 */ /* 0x000fe20000410000 */
[----:B---3--:R-:W-:Y:S01]  /*10a0*/  FMUL.FTZ R198, R156, R180 ;  /* 0x000000b49cc67220 */ /* 0x008fe20000410000 */
        /* <DEDUP_REMOVED lines=23> */
.L_x_10796:
[----:B------:R-:W-:Y:S05]  /*1220*/  BSYNC B2 ;  /* 0x0000000000027941 */ /* 0x000fea0003800000 */
.L_x_10795:
        /* <DEDUP_REMOVED lines=44> */
.L_x_10798:
[----:B------:R-:W-:Y:S05]  /*14f0*/  BSYNC B2 ;  /* 0x0000000000027941 */ /* 0x000fea0003800000 */
.L_x_10797:
        /* <DEDUP_REMOVED lines=44> */
.L_x_10800:
[----:B------:R-:W-:Y:S05]  /*17c0*/  BSYNC B2 ;  /* 0x0000000000027941 */ /* 0x000fea0003800000 */
.L_x_10799:
        /* <DEDUP_REMOVED lines=44> */
.L_x_10802:
[----:B------:R-:W-:Y:S05]  /*1a90*/  BSYNC B2 ;  /* 0x0000000000027941 */ /* 0x000fea0003800000 */
.L_x_10801:
        /* <DEDUP_REMOVED lines=42> */
.L_x_10792:
[----:B------:R-:W-:Y:S05]  /*1d40*/  BSYNC B1 ;  /* 0x0000000000017941 */ /* 0x000fea0003800000 */
.L_x_10775:
        /* <DEDUP_REMOVED lines=20> */
.L_x_10888:
[----:B-----5:R-:W-:Y:S01]  /*1e90*/  ISETP.GE.AND P4, PT, R221, 0x1, PT ;  /* 0x00000001dd00780c */ /* 0x020fe20003f86270 */
[----:B------:R-:W-:Y:S01]  /*1ea0*/  HFMA2.MMA R185, -RZ, RZ, 0, 0 ;  /* 0x00000000ffb97435 */ /* 0x000fe200000001ff */
[----:B------:R-:W-:Y:S01]  /*1eb0*/  ISETP.NE.AND P5, PT, R5, RZ, PT ;  /* 0x000000ff0500720c */ /* 0x000fe20003fa5270 */
[----:B---3--:R-:W-:Y:S01]  /*1ec0*/  FADD.FTZ R180, R187, R180 ;  /* 0x000000b4bbb47221 */ /* 0x008fe20000010000 */
[----:B----4-:R-:W-:Y:S01]  /*1ed0*/  FADD.FTZ R181, R186, R181 ;  /* 0x000000b5bab57221 */ /* 0x010fe20000010000 */
[----:B------:R-:W-:Y:S02]  /*1ee0*/  BSSY B1, `(.L_x_10804) ;  /* 0x000006b000017945 */ /* 0x000fe40003800000 */
[----:B--2---:R-:W-:Y:S01]  /*1ef0*/  FMUL.FTZ R186, R180, UR8 ;  /* 0x00000008b4ba7c20 */ /* 0x004fe20008410000 */
[----:B------:R-:W-:-:S05]  /*1f00*/  FMUL.FTZ R184, R181, UR8 ;  /* 0x00000008b5b87c20 */ /* 0x000fca0008410000 */
[----:B------:R-:W-:-:S05]  /*1f10*/  @P4 IADD3 R182, R221, -0x1, RZ ;  /* 0xffffffffddb64810 */ /* 0x000fca0007ffe0ff */
[----:B------:R-:W-:-:S05]  /*1f20*/  @P4 IMAD R182, R182, R11, RZ ;  /* 0x0000000bb6b64224 */ /* 0x000fca00078e02ff */
[----:B------:R-:W-:-:S04]  /*1f30*/  @P4 SHF.R.S32.HI R183, RZ, 0x1f, R182 ;  /* 0x0000001fffb74819 */ /* 0x000fc800000114b6 */
        /* <DEDUP_REMOVED lines=9> */
[----:B------:R-:W2:Y:S02]  /*1fd0*/  LDC.64 R168, c[0x0][0x220] ;  /* 0x00008800ffa87b82 */ /* 0x000ea40000000a00 */
[----:B--2---:R-:W-:-:S06]  /*1fe0*/  IMAD.WIDE.U32 R168, R185, 0x10, R168 ;  /* 0x00000010b9a87825 */ /* 0x004fcc00078e00a8 */
[----:B------:R-:W5:Y:S02]  /*1ff0*/  LDG.E.128 R168, desc[UR4][R168.64] ;  /* 0x00000004a8a87981 */ /* 0x000f64000c1e1d00 */
.L_x_10807:
[----:B------:R-:W-:Y:S05]  /*2000*/  BSYNC B2 ;  /* 0x0000000000027941 */ /* 0x000fea0003800000 */
.L_x_10806:
[----:B------:R-:W-:Y:S04]  /*2010*/  BSSY B2, `(.L_x_10808) ;  /* 0x000000c000027945 */ /* 0x000fe80003800000 */
        /* <DEDUP_REMOVED lines=11> */
.L_x_10809:
[----:B------:R-:W-:Y:S05]  /*20d0*/  BSYNC B2 ;  /* 0x0000000000027941 */ /* 0x000fea0003800000 */
.L_x_10808:
        /* <DEDUP_REMOVED lines=13> */
.L_x_10811:
[----:B------:R-:W-:Y:S05]  /*21b0*/  BSYNC B2 ;  /* 0x0000000000027941 */ /* 0x000fea0003800000 */
.L_x_10810:
        /* <DEDUP_REMOVED lines=13> */
.L_x_10813:
[----:B------:R-:W-:Y:S05]  /*2290*/  BSYNC B2 ;  /* 0x0000000000027941 */ /* 0x000fea0003800000 */
.L_x_10812:
        /* <DEDUP_REMOVED lines=18> */
.L_x_10815:
[----:B------:R-:W-:Y:S05]  /*23c0*/  BSYNC B2 ;  /* 0x0000000000027941 */ /* 0x000fea0003800000 */
.L_x_10814:
[----:B------:R-:W-:Y:S01]  /*23d0*/  SEL R174, R221, R174, P5 ;  /* 0x000000aeddae7207 */ /* 0x000fe20002800000 */
[----:B-1----:R-:W1:Y:S01]  /*23e0*/  @P4 LDC R232, c[0x0][0x29c] ;  /* 0x0000a700ffe84b82 */ /* 0x002e620000000800 */
[----:B------:R-:W-:Y:S02]  /*23f0*/  SEL R175, R230, R175, P5 ;  /* 0x000000afe6af7207 */ /* 0x000fe40002800000 */
[----:B------:R-:W-:-:S04]  /*2400*/  ISETP.NE.U32.AND P5, PT, R182, RZ, PT ;  /* 0x000000ffb600720c */ /* 0x000fc80003fa5070 */
[----:B------:R-:W-:Y:S01]  /*2410*/  ISETP.NE.AND.EX P5, PT, R183, RZ, PT, P5 ;  /* 0x000000ffb700720c */ /* 0x000fe20003fa5350 */
[----:B------:R-:W2:Y:S08]  /*2420*/  @P4 LDC R223, c[0x0][0x29c] ;  /* 0x0000a700ffdf4b82 */ /* 0x000eb00000000800 */
[----:B------:R-:W3:Y:S08]  /*2430*/  @P4 LDC R234, c[0x0][0x29c] ;  /* 0x0000a700ffea4b82 */ /* 0x000ef00000000800 */
[----:B------:R-:W4:Y:S01]  /*2440*/  @P5 LDC.64 R180, c[0x0][0x308] ;  /* 0x0000c200ffb45b82 */ /* 0x000f220000000a00 */
[----:B-1----:R-:W-:-:S04]  /*2450*/  @P4 FMUL.FTZ R187, R187, R232 ;  /* 0x000000e8bbbb4220 */ /* 0x002fc80000410000 */
[-C--:B------:R-:W-:Y:S01]  /*2460*/  @P4 FMUL.FTZ R176, R160, R187.reuse ;  /* 0x000000bba0b04220 */ /* 0x080fe20000410000 */
[----:B-----5:R-:W-:Y:S02]  /*2470*/  @P4 FFMA.FTZ R68, R168, R187, R68 ;  /* 0x000000bba8444223 */ /* 0x020fe40000010044 */
[----:B------:R-:W1:Y:S01]  /*2480*/  @P4 LDC R225, c[0x0][0x29c] ;  /* 0x0000a700ffe14b82 */ /* 0x000e620000000800 */
[----:B--2---:R-:W-:-:S04]  /*2490*/  @P4 FMUL.FTZ R228, R228, R223 ;  /* 0x000000dfe4e44220 */ /* 0x004fc80000410000 */
[-C--:B------:R-:W-:Y:S01]  /*24a0*/  @P4 FMUL.FTZ R177, R161, R228.reuse ;  /* 0x000000e4a1b14220 */ /* 0x080fe20000410000 */
[----:B------:R-:W-:Y:S01]  /*24b0*/  @P4 FFMA.FTZ R69, R169, R228, R69 ;  /* 0x000000e4a9454223 */ /* 0x000fe20000010045 */
[----:B---3--:R-:W-:-:S04]  /*24c0*/  @P4 FMUL.FTZ R221, R221, R234 ;  /* 0x000000eadddd4220 */ /* 0x008fc80000410000 */
[-C--:B------:R-:W-:Y:S01]  /*24d0*/  @P4 FMUL.FTZ R178, R162, R221.reuse ;  /* 0x000000dda2b24220 */ /* 0x080fe20000410000 */
[----:B------:R-:W-:Y:S01]  /*24e0*/  @P4 FFMA.FTZ R70, R170, R221, R70 ;  /* 0x000000ddaa464223 */ /* 0x000fe20000010046 */
[C---:B----4-:R-:W-:Y:S01]  /*24f0*/  @P5 IMAD.WIDE.U32 R182, R6.reuse, 0x10, R180 ;  /* 0x0000001006b65825 */ /* 0x050fe200078e00b4 */
[----:B------:R-:W-:Y:S01]  /*2500*/  IADD3 R6, R6, 0x20, RZ ;  /* 0x0000002006067810 */ /* 0x000fe20007ffe0ff */
[----:B------:R-:W2:Y:S03]  /*2510*/  @P4 LDC.64 R180, c[0x0][0x2f8] ;  /* 0x0000be00ffb44b82 */ /* 0x000ea60000000a00 */
[----:B------:R3:W-:Y:S01]  /*2520*/  @P5 STG.E.128 desc[UR4][R182.64], R172 ;  /* 0x000000acb6005986 */ /* 0x0007e2000c101d04 */
[----:B-1----:R-:W-:-:S04]  /*2530*/  @P4 FMUL.FTZ R230, R230, R225 ;  /* 0x000000e1e6e64220 */ /* 0x002fc80000410000 */
[-C--:B------:R-:W-:Y:S01]  /*2540*/  @P4 FMUL.FTZ R179, R163, R230.reuse ;  /* 0x000000e6a3b34220 */ /* 0x080fe20000410000 */
[----:B------:R-:W-:Y:S01]  /*2550*/  @P4 FFMA.FTZ R71, R171, R230, R71 ;  /* 0x000000e6ab474223 */ /* 0x000fe20000010047 */
[C---:B--2---:R-:W-:Y:S01]  /*2560*/  @P4 IMAD.WIDE.U32 R180, R185.reuse, 0x10, R180 ;  /* 0x00000010b9b44825 */ /* 0x044fe200078e00b4 */
[----:B------:R-:W-:-:S04]  /*2570*/  IADD3 R185, R185, 0x20, RZ ;  /* 0x00000020b9b97810 */ /* 0x000fc80007ffe0ff */
[----:B------:R3:W-:Y:S03]  /*2580*/  @P4 STG.E.128 desc[UR4][R180.64], R176 ;  /* 0x000000b0b4004986 */ /* 0x0007e6000c101d04 */
.L_x_10805:
[----:B------:R-:W-:Y:S05]  /*2590*/  BSYNC B1 ;  /* 0x0000000000017941 */ /* 0x000fea0003800000 */
.L_x_10804:
[----:B------:R-:W-:Y:S01]  /*25a0*/  ISETP.NE.AND P5, PT, R4, RZ, PT ;  /* 0x000000ff0400720c */ /* 0x000fe20003fa5270 */
[----:B------:R-:W-:-:S12]  /*25b0*/  BSSY B1, `(.L_x_10816) ;  /* 0x000005b000017945 */ /* 0x000fd80003800000 */
[----:B------:R-:W-:Y:S05]  /*25c0*/  @!P5 BRA `(.L_x_10817) ;  /* 0x000000040064d947 */ /* 0x000fea0003800000 */
[----:B---3--:R-:W2:Y:S01]  /*25d0*/  @!P3 LDC.64 R180, c[0x0][0x2c8] ;  /* 0x0000b200ffb4bb82 */ /* 0x008ea20000000a00 */
[----:B0-----:R-:W-:Y:S01]  /*25e0*/  ISETP.NE.AND P5, PT, R9, RZ, PT ;  /* 0x000000ff0900720c */ /* 0x001fe20003fa5270 */
[----:B------:R-:W-:Y:S03]  /*25f0*/  BSSY B2, `(.L_x_10818) ;  /* 0x000000e000027945 */ /* 0x000fe60003800000 */
[----:B------:R-:W-:Y:S02]  /*2600*/  FSEL R223, R186, RZ, !P5 ;  /* 0x000000ffbadf7208 */ /* 0x000fe40006800000 */
[----:B--2---:R-:W-:-:S04]  /*2610*/  @!P3 ISETP.NE.U32.AND P5, PT, R180, RZ, PT ;  /* 0x000000ffb400b20c */ /* 0x004fc80003fa5070 */
        /* <DEDUP_REMOVED lines=11> */
.L_x_10819:
[----:B------:R-:W-:Y:S05]  /*26d0*/  BSYNC B2 ;  /* 0x0000000000027941 */ /* 0x000fea0003800000 */
.L_x_10818:
        /* <DEDUP_REMOVED lines=11> */
.L_x_10821:
[----:B------:R-:W-:Y:S05]  /*2790*/  BSYNC B2 ;  /* 0x0000000000027941 */ /* 0x000fea0003800000 */
.L_x_10820:
        /* <DEDUP_REMOVED lines=11> */
.L_x_10823:
[----:B------:R-:W-:Y:S05]  /*2850*/  BSYNC B2 ;  /* 0x0000000000027941 */ /* 0x000fea0003800000 */
.L_x_10822:
[----:B------:R-:W0:Y:S01]  /*2860*/  LDC.64 R182, c[0x0][0x308] ;  /* 0x0000c200ffb67b82 */ /* 0x000e220000000a00 */
[----:B------:R-:W-:Y:S01]  /*2870*/  @!P3 ISETP.NE.U32.AND P5, PT, R180, RZ, PT ;  /* 0x000000ffb400b20c */ /* 0x000fe20003fa5070 */
[----:B------:R-:W-:Y:S03]  /*2880*/  BSSY B2, `(.L_x_10824) ;  /* 0x000000e000027945 */ /* 0x000fe60003800000 */
[----:B------:R-:W-:-:S04]  /*2890*/  @!P3 ISETP.NE.AND.EX P5, PT, R181, RZ, PT, P5 ;  /* 0x000000ffb500b20c */ /* 0x000fc80003fa5350 */
[----:B-1----:R-:W-:Y:S02]  /*28a0*/  @!P3 FSEL R232, R43, RZ, P5 ;  /* 0x000000ff2be8b208 */ /* 0x002fe40002800000 */
        /* <DEDUP_REMOVED lines=11> */
.L_x_10825:
[----:B------:R-:W-:Y:S05]  /*2960*/  BSYNC B2 ;  /* 0x0000000000027941 */ /* 0x000fea0003800000 */
.L_x_10824:
        /* <DEDUP_REMOVED lines=30> */
[----:B--2---:R-:W-:-:S07]  /*2b50*/  @P4 FFMA.FTZ R67, R171, R232, R67 ;  /* 0x000000e8ab434223 */ /* 0x004fce0000010043 */
.L_x_10817:
[----:B------:R-:W-:Y:S05]  /*2b60*/  BSYNC B1 ;  /* 0x0000000000017941 */ /* 0x000fea0003800000 */
.L_x_10816:
[----:B------:R-:W-:Y:S04]  /*2b70*/  BSSY B1, `(.L_x_10826) ;  /* 0x000005b000017945 */ /* 0x000fe80003800000 */
        /* <DEDUP_REMOVED lines=17> */
.L_x_10829:
[----:B------:R-:W-:Y:S05]  /*2c90*/  BSYNC B2 ;  /* 0x0000000000027941 */ /* 0x000fea0003800000 */
.L_x_10828:
        /* <DEDUP_REMOVED lines=11> */
.L_x_10831:
[----:B------:R-:W-:Y:S05]  /*2d50*/  BSYNC B2 ;  /* 0x0000000000027941 */ /* 0x000fea0003800000 */
.L_x_10830:
        /* <DEDUP_REMOVED lines=11> */
.L_x_10833:
[----:B------:R-:W-:Y:S05]  /*2e10*/  BSYNC B2 ;  /* 0x0000000000027941 */ /* 0x000fea0003800000 */
.L_x_10832:
        /* <DEDUP_REMOVED lines=16> */
.L_x_10835:
[----:B------:R-:W-:Y:S05]  /*2f20*/  BSYNC B2 ;  /* 0x0000000000027941 */ /* 0x000fea0003800000 */
.L_x_10834:
        /* <DEDUP_REMOVED lines=30> */
[----:B--2---:R-:W-:-:S07]  /*3110*/  @P4 FFMA.FTZ R63, R171, R232, R63 ;  /* 0x000000e8ab3f4223 */ /* 0x004fce000001003f */
.L_x_10827:
[----:B------:R-:W-:Y:S05]  /*3120*/  BSYNC B1 ;  /* 0x0000000000017941 */ /* 0x000fea0003800000 */
.L_x_10826:
        /* <DEDUP_REMOVED lines=18> */
.L_x_10839:
[----:B------:R-:W-:Y:S05]  /*3250*/  BSYNC B2 ;  /* 0x0000000000027941 */ /* 0x000fea0003800000 */
.L_x_10838:
        /* <DEDUP_REMOVED lines=11> */
.L_x_10841:
[----:B------:R-:W-:Y:S05]  /*3310*/  BSYNC B2 ;  /* 0x0000000000027941 */ /* 0x000fea0003800000 */
.L_x_10840:
        /* <DEDUP_REMOVED lines=11> */
.L_x_10843:
[----:B------:R-:W-:Y:S05]  /*33d0*/  BSYNC B2 ;  /* 0x0000000000027941 */ /* 0x000fea0003800000 */
.L_x_10842:
        /* <DEDUP_REMOVED lines=16> */
.L_x_10845:
[----:B------:R-:W-:Y:S05]  /*34e0*/  BSYNC B2 ;  /* 0x0000000000027941 */ /* 0x000fea0003800000 */
.L_x_10844:
        /* <DEDUP_REMOVED lines=31> */
.L_x_10837:
[----:B------:R-:W-:Y:S05]  /*36e0*/  BSYNC B1 ;  /* 0x0000000000017941 */ /* 0x000fea0003800000 */
.L_x_10836:
        /* <DEDUP_REMOVED lines=18> */
.L_x_10849:
[----:B------:R-:W-:Y:S05]  /*3810*/  BSYNC B2 ;  /* 0x0000000000027941 */ /* 0x000fea0003800000 */
.L_x_10848:
        /* <DEDUP_REMOVED lines=11> */
.L_x_10851:
[----:B------:R-:W-:Y:S05]  /*38d0*/  BSYNC B2 ;  /* 0x0000000000027941 */ /* 0x000fea0003800000 */
.L_x_10850:
        /* <DEDUP_REMOVED lines=11> */
.L_x_10853:
[----:B------:R-:W-:Y:S05]  /*3990*/  BSYNC B2 ;  /* 0x0000000000027941 */ /* 0x000fea0003800000 */
.L_x_10852:
        /* <DEDUP_REMOVED lines=16> */
.L_x_10855:
[----:B------:R-:W-:Y:S05]  /*3aa0*/  BSYNC B2 ;  /* 0x0000000000027941 */ /* 0x000fea0003800000 */
.L_x_10854:
        /* <DEDUP_REMOVED lines=31> */
.L_x_10847:
[----:B------:R-:W-:Y:S05]  /*3ca0*/  BSYNC B1 ;  /* 0x0000000000017941 */ /* 0x000fea0003800000 */
.L_x_10846:
        /* <DEDUP_REMOVED lines=19> */
.L_x_10859:
[----:B------:R-:W-:Y:S05]  /*3de0*/  BSYNC B2 ;  /* 0x0000000000027941 */ /* 0x000fea0003800000 */
.L_x_10858:
        /* <DEDUP_REMOVED lines=11> */
.L_x_10861:
[----:B------:R-:W-:Y:S05]  /*3ea0*/  BSYNC B2 ;  /* 0x0000000000027941 */ /* 0x000fea0003800000 */
.L_x_10860:
        /* <DEDUP_REMOVED lines=11> */
.L_x_10863:
[----:B------:R-:W-:Y:S05]  /*3f60*/  BSYNC B2 ;  /* 0x0000000000027941 */ /* 0x000fea0003800000 */
.L_x_10862:
        /* <DEDUP_REMOVED lines=16> */
.L_x_10865:
[----:B------:R-:W-:Y:S05]  /*4070*/  BSYNC B2 ;  /* 0x0000000000027941 */ /* 0x000fea0003800000 */
.L_x_10864:
[----:B------:R-:W0:Y:S01]  /*4080*/  @P4 LDC.64 R180, c[0x0][0x220] ;  /* 0x00008800ffb44b82 */ /* 0x000e220000000a00 */
[----:B------:R-:W-:Y:S02]  /*4090*/  ISETP.NE.U32.AND P3, PT, R182, RZ, PT ;  /* 0x000000ffb600720c */ /* 0x000fe40003f65070 */
[----:B------:R-:W-:Y:S02]  /*40a0*/  SEL R174, R221, R174, P5 ;  /* 0x000000aeddae7207 */ /* 0x000fe40002800000 */
[----:B------:R-:W-:-:S03]  /*40b0*/  SEL R175, R228, R175, P5 ;  /* 0x000000afe4af7207 */ /* 0x000fc60002800000 */
[----:B------:R-:W2:Y:S08]  /*40c0*/  @P4 LDC R184, c[0x0][0x29c] ;  /* 0x0000a700ffb84b82 */ /* 0x000eb00000000800 */
[----:B------:R-:W3:Y:S01]  /*40d0*/  @P4 LDC R223, c[0x0][0x29c] ;  /* 0x0000a700ffdf4b82 */ /* 0x000ee20000000800 */
[----:B0-----:R-:W-:-:S07]  /*40e0*/  @P4 IMAD.WIDE.U32 R180, R185, 0x10, R180 ;  /* 0x00000010b9b44825 */ /* 0x001fce00078e00b4 */
[----:B------:R-:W0:Y:S01]  /*40f0*/  @P4 LDC R230, c[0x0][0x29c] ;  /* 0x0000a700ffe64b82 */ /* 0x000e220000000800 */
[----:B------:R-:W4:Y:S01]  /*4100*/  @P4 LDG.E.128 R168, desc[UR4][R180.64] ;  /* 0x00000004b4a84981 */ /* 0x000f22000c1e1d00 */
[----:B------:R-:W-:Y:S01]  /*4110*/  ISETP.NE.AND.EX P3, PT, R183, RZ, PT, P3 ;  /* 0x000000ffb700720c */ /* 0x000fe20003f65330 */
[----:B--2---:R-:W-:-:S05]  /*4120*/  @P4 FMUL.FTZ R187, R187, R184 ;  /* 0x000000b8bbbb4220 */ /* 0x004fca0000410000 */
[----:B------:R-:W2:Y:S01]  /*4130*/  @P4 LDC R225, c[0x0][0x29c] ;  /* 0x0000a700ffe14b82 */ /* 0x000ea20000000800 */
[----:B------:R-:W-:Y:S01]  /*4140*/  @P4 FMUL.FTZ R176, R120, R187 ;  /* 0x000000bb78b04220 */ /* 0x000fe20000410000 */
[----:B---3--:R-:W-:-:S06]  /*4150*/  @P4 FMUL.FTZ R186, R186, R223 ;  /* 0x000000dfbaba4220 */ /* 0x008fcc0000410000 */
[----:B------:R-:W3:Y:S01]  /*4160*/  @P3 LDC.64 R182, c[0x0][0x308] ;  /* 0x0000c200ffb63b82 */ /* 0x000ee20000000a00 */
[----:B------:R-:W-:Y:S01]  /*4170*/  @P4 FMUL.FTZ R177, R121, R186 ;  /* 0x000000ba79b14220 */ /* 0x000fe20000410000 */
[----:B0-----:R-:W-:-:S04]  /*4180*/  @P4 FMUL.FTZ R221, R221, R230 ;  /* 0x000000e6dddd4220 */ /* 0x001fc80000410000 */
[----:B------:R-:W-:Y:S01]  /*4190*/  @P4 FMUL.FTZ R178, R122, R221 ;  /* 0x000000dd7ab24220 */ /* 0x000fe20000410000 */
[----:B--2---:R-:W-:-:S04]  /*41a0*/  @P4 FMUL.FTZ R228, R228, R225 ;  /* 0x000000e1e4e44220 */ /* 0x004fc80000410000 */
[----:B------:R-:W-:Y:S01]  /*41b0*/  @P4 FMUL.FTZ R179, R123, R228 ;  /* 0x000000e47bb34220 */ /* 0x000fe20000410000 */
[----:B---3--:R-:W-:Y:S02]  /*41c0*/  @P3 IMAD.WIDE.U32 R182, R6, 0x10, R182 ;  /* 0x0000001006b63825 */ /* 0x008fe400078e00b6 */
[----:B------:R-:W0:Y:S03]  /*41d0*/  @P4 LDC.64 R6, c[0x0][0x2f8] ;  /* 0x0000be00ff064b82 */ /* 0x000e260000000a00 */
[----:B------:R2:W-:Y:S01]  /*41e0*/  @P3 STG.E.128 desc[UR4][R182.64], R172 ;  /* 0x000000acb6003986 */ /* 0x0005e2000c101d04 */
[----:B0-----:R-:W-:-:S05]  /*41f0*/  @P4 IMAD.WIDE.U32 R6, R185, 0x10, R6 ;  /* 0x00000010b9064825 */ /* 0x001fca00078e0006 */
[----:B------:R2:W-:Y:S01]  /*4200*/  @P4 STG.E.128 desc[UR4][R6.64], R176 ;  /* 0x000000b006004986 */ /* 0x0005e2000c101d04 */
[----:B----4-:R-:W-:Y:S01]  /*4210*/  @P4 FFMA.FTZ R48, R168, R187, R48 ;  /* 0x000000bba8304223 */ /* 0x010fe20000010030 */
[----:B------:R-:W-:Y:S01]  /*4220*/  @P4 FFMA.FTZ R49, R169, R186, R49 ;  /* 0x000000baa9314223 */ /* 0x000fe20000010031 */
[----:B------:R-:W-:Y:S01]  /*4230*/  @P4 FFMA.FTZ R50, R170, R221, R50 ;  /* 0x000000ddaa324223 */ /* 0x000fe20000010032 */
[----:B--2---:R-:W-:-:S07]  /*4240*/  @P4 FFMA.FTZ R51, R171, R228, R51 ;  /* 0x000000e4ab334223 */ /* 0x004fce0000010033 */
.L_x_10857:
[----:B------:R-:W-:Y:S05]  /*4250*/  BSYNC B1 ;  /* 0x0000000000017941 */ /* 0x000fea0003800000 */
.L_x_10856:
[----:B------:R-:W2:Y:S02]  /*4260*/  LDC.64 R6, c[0x0][0x210] ;  /* 0x00008400ff067b82 */ /* 0x000ea40000000a00 */
[----:B--2---:R-:W-:-:S04]  /*4270*/  LEA R8, R6, R8, 0x2 ;  /* 0x0000000806087211 */ /* 0x004fc800078e10ff */
[----:B------:R-:W-:-:S13]  /*4280*/  ISETP.GE.AND P3, PT, R8, R7, PT ;  /* 0x000000070800720c */ /* 0x000fda0003f66270 */
[----:B------:R-:W-:Y:S05]  /*4290*/  @!P3 BRA `(.L_x_10866) ;  /* 0xffffffc40024b947 */ /* 0x000fea000383ffff */
.L_x_10774:
[----:B------:R-:W-:Y:S05]  /*42a0*/  BSYNC B0 ;  /* 0x0000000000007941 */ /* 0x000fea0003800000 */
.L_x_10773:
[----:B------:R-:W2:Y:S01]  /*42b0*/  S2R R3, SR_CgaCtaId ;  /* 0x0000000000037919 */ /* 0x000ea20000008800 */
[----:B------:R-:W-:Y:S01]  /*42c0*/  SHF.R.U32.HI R5, RZ, 0x5, R12 ;  /* 0x00000005ff057819 */ /* 0x000fe2000001160c */
[----:B------:R-:W-:Y:S05]  /*42d0*/  WARPSYNC.ALL ;  /* 0x0000000000007948 */ /* 0x000fea0003800000 */
[----:B------:R-:W-:Y:S01]  /*42e0*/  MOV R0, 0x400 ;  /* 0x0000040000007802 */ /* 0x000fe20000000f00 */
[----:B------:R-:W-:Y:S01]  /*42f0*/  IMAD R10, R5, 0xc0, R10 ;  /* 0x000000c0050a7824 */ /* 0x000fe200078e020a */
[----:B------:R-:W4:Y:S01]  /*4300*/  S2R R22, SR_CTAID.X ;  /* 0x0000000000167919 */ /* 0x000f220000002500 */
        /* <DEDUP_REMOVED lines=14> */
[----:B----4-:R-:W-:-:S03]  /*43f0*/  IMAD R31, R22, R11, RZ ;  /* 0x0000000b161f7224 */ /* 0x010fc600078e02ff */
[----:B------:R-:W-:Y:S02]  /*4400*/  STS.128 [R10+0x200], R88 ;  /* 0x000200580a007388 */ /* 0x000fe40000000c00 */
[----:B------:R-:W-:Y:S02]  /*4410*/  IADD3 R30, P6, R31, R12, RZ ;  /* 0x0000000c1f1e7210 */ /* 0x000fe40007fde0ff */
[----:B------:R-:W-:Y:S04]  /*4420*/  STS.128 [R10+0x400], R84 ;  /* 0x000400540a007388 */ /* 0x000fe80000000c00 */
[----:B------:R-:W-:Y:S04]  /*4430*/  STS.128 [R10+0x600], R80 ;  /* 0x000600500a007388 */ /* 0x000fe80000000c00 */
[----:B------:R-:W-:Y:S04]  /*4440*/  STS.128 [R10+0x800], R76 ;  /* 0x0008004c0a007388 */ /* 0x000fe80000000c00 */
[----:B------:R-:W-:Y:S01]  /*4450*/  STS.128 [R10+0xa00], R72 ;  /* 0x000a00480a007388 */ /* 0x000fe20000000c00 */
[----:B------:R-:W-:Y:S06]  /*4460*/  BAR.SYNC.DEFER_BLOCKING 0x0 ;  /* 0x0000000000007b1d */ /* 0x000fec0000010000 */
[----:B------:R-:W2:Y:S04]  /*4470*/  LDS R2, [R3+0x200] ;  /* 0x0002000003027984 */ /* 0x000ea80000000800 */
[----:B------:R-:W4:Y:S04]  /*4480*/  LDS R5, [R3+0x600] ;  /* 0x0006000003057984 */ /* 0x000f280000000800 */
[----:B------:R-:W1:Y:S04]  /*4490*/  LDS R13, [R3+0xe00] ;  /* 0x000e0000030d7984 */ /* 0x000e680000000800 */
[----:B------:R-:W3:Y:S04]  /*44a0*/  LDS R8, [R3+0x1200] ;  /* 0x0012000003087984 */ /* 0x000ee80000000800 */
[----:B------:R-:W3:Y:S04]  /*44b0*/  LDS R0, [R3] ;  /* 0x0000000003007984 */ /* 0x000ee80000000800 */
[----:B------:R-:W3:Y:S04]  /*44c0*/  LDS R4, [R3+0x400] ;  /* 0x0004000003047984 */ /* 0x000ee80000000800 */
[----:B0-----:R-:W0:Y:S04]  /*44d0*/  LDS R9, [R3+0xc00] ;  /* 0x000c000003097984 */ /* 0x001e280000000800 */
[----:B------:R-:W0:Y:S04]  /*44e0*/  LDS R6, [R3+0x800] ;  /* 0x0008000003067984 */ /* 0x000e280000000800 */
[----:B------:R-:W0:Y:S04]  /*44f0*/  LDS R7, [R3+0xa00] ;  /* 0x000a000003077984 */ /* 0x000e280000000800 */
[----:B------:R-:W0:Y:S01]  /*4500*/  LDS R15, [R3+0x1000] ;  /* 0x00100000030f7984 */ /* 0x000e220000000800 */
[----:B--2---:R-:W-:-:S03]  /*4510*/  FADD.FTZ R2, RZ, R2 ;  /* 0x00000002ff027221 */ /* 0x004fc60000010000 */
[----:B------:R-:W2:Y:S01]  /*4520*/  LDS R17, [R3+0x1400] ;  /* 0x0014000003117984 */ /* 0x000ea20000000800 */
[----:B----4-:R-:W-:-:S03]  /*4530*/  FADD.FTZ R5, RZ, R5 ;  /* 0x00000005ff057221 */ /* 0x010fc60000010000 */
[----:B------:R-:W4:Y:S01]  /*4540*/  LDS R14, [R3+0x1600] ;  /* 0x00160000030e7984 */ /* 0x000f220000000800 */
[----:B-1----:R-:W-:-:S03]  /*4550*/  FADD.FTZ R2, R2, R13 ;  /* 0x0000000d02027221 */ /* 0x002fc60000010000 */
[----:B------:R-:W1:Y:S01]  /*4560*/  LDS R19, [R3+0x1800] ;  /* 0x0018000003137984 */ /* 0x000e620000000800 */
[----:B---3--:R-:W-:-:S03]  /*4570*/  FADD.FTZ R5, R5, R8 ;  /* 0x0000000805057221 */ /* 0x008fc60000010000 */
[----:B------:R-:W3:Y:S01]  /*4580*/  LDS R21, [R3+0x1a00] ;  /* 0x001a000003157984 */ /* 0x000ee20000000800 */
[----:B------:R-:W-:-:S03]  /*4590*/  FADD.FTZ R0, RZ, R0 ;  /* 0x00000000ff007221 */ /* 0x000fc60000010000 */
[----:B------:R-:W3:Y:S01]  /*45a0*/  LDS R23, [R3+0x1c00] ;  /* 0x001c000003177984 */ /* 0x000ee20000000800 */
[----:B------:R-:W-:-:S03]  /*45b0*/  FADD.FTZ R4, RZ, R4 ;  /* 0x00000004ff047221 */ /* 0x000fc60000010000 */
[----:B------:R-:W3:Y:S01]  /*45c0*/  LDS R16, [R3+0x1e00] ;  /* 0x001e000003107984 */ /* 0x000ee20000000800 */
[----:B0-----:R-:W-:-:S03]  /*45d0*/  FADD.FTZ R0, R0, R9 ;  /* 0x0000000900007221 */ /* 0x001fc60000010000 */
        /* <DEDUP_REMOVED lines=8> */
[----:B--2---:R-:W-:-:S03]  /*4660*/  FADD.FTZ R6, R6, R17 ;  /* 0x0000001106067221 */ /* 0x004fc60000010000 */
[----:B------:R-:W2:Y:S01]  /*4670*/  LDS R8, [R3+0x2a00] ;  /* 0x002a000003087984 */ /* 0x000ea20000000800 */
[----:B----4-:R-:W-:-:S03]  /*4680*/  FADD.FTZ R7, R7, R14 ;  /* 0x0000000e07077221 */ /* 0x010fc60000010000 */
[----:B------:R-:W4:Y:S01]  /*4690*/  LDS R13, [R3+0x2c00] ;  /* 0x002c0000030d7984 */ /* 0x000f220000000800 */
[----:B-1----:R-:W-:-:S03]  /*46a0*/  FADD.FTZ R0, R0, R19 ;  /* 0x0000001300007221 */ /* 0x002fc60000010000 */
[----:B------:R-:W1:Y:S01]  /*46b0*/  LDS R12, [R3+0x2e00] ;  /* 0x002e0000030c7984 */ /* 0x000e620000000800 */
[----:B---3--:R-:W-:Y:S01]  /*46c0*/  FADD.FTZ R2, R2, R21 ;  /* 0x0000001502027221 */ /* 0x008fe20000010000 */
[----:B------:R-:W-:Y:S01]  /*46d0*/  BAR.SYNC.DEFER_BLOCKING 0x0 ;  /* 0x0000000000007b1d */ /* 0x000fe20000010000 */
[----:B------:R-:W-:Y:S01]  /*46e0*/  FADD.FTZ R4, R4, R23 ;  /* 0x0000001704047221 */ /* 0x000fe20000010000 */
[----:B------:R-:W-:Y:S01]  /*46f0*/  FADD.FTZ R5, R5, R16 ;  /* 0x0000001005057221 */ /* 0x000fe20000010000 */
[----:B0-----:R-:W-:Y:S01]  /*4700*/  FADD.FTZ R6, R6, R25 ;  /* 0x0000001906067221 */ /* 0x001fe20000010000 */
[----:B------:R-:W-:Y:S01]  /*4710*/  FADD.FTZ R7, R7, R18 ;  /* 0x0000001207077221 */ /* 0x000fe20000010000 */
[----:B------:R-:W-:Y:S01]  /*4720*/  FADD.FTZ R11, R0, R11 ;  /* 0x0000000b000b7221 */ /* 0x000fe20000010000 */
[----:B------:R-:W-:Y:S01]  /*4730*/  FADD.FTZ R27, R2, R27 ;  /* 0x0000001b021b7221 */ /* 0x000fe20000010000 */
[----:B------:R-:W-:Y:S01]  /*4740*/  STS.128 [R10], R116 ;  /* 0x000000740a007388 */ /* 0x000fe20000000c00 */
[----:B------:R-:W-:-:S03]  /*4750*/  FADD.FTZ R29, R4, R29 ;  /* 0x0000001d041d7221 */ /* 0x000fc60000010000 */
[----:B------:R-:W-:Y:S01]  /*4760*/  STS.128 [R10+0x200], R112 ;  /* 0x000200700a007388 */ /* 0x000fe20000000c00 */
[----:B--2---:R-:W-:-:S03]  /*4770*/  FADD.FTZ R9, R5, R8 ;  /* 0x0000000805097221 */ /* 0x004fc60000010000 */
        /* <DEDUP_REMOVED lines=131> */
.L_x_10868:
[----:B------:R-:W-:Y:S05]  /*4fb0*/  BSYNC B0 ;  /* 0x0000000000007941 */ /* 0x000fea0003800000 */
.L_x_10867:
        /* <DEDUP_REMOVED lines=16> */
.L_x_10870:
[----:B------:R-:W-:Y:S05]  /*50c0*/  BSYNC B0 ;  /* 0x0000000000007941 */ /* 0x000fea0003800000 */
.L_x_10869:
        /* <DEDUP_REMOVED lines=16> */
.L_x_10872:
[----:B------:R-:W-:Y:S05]  /*51d0*/  BSYNC B0 ;  /* 0x0000000000007941 */ /* 0x000fea0003800000 */
.L_x_10871:
        /* <DEDUP_REMOVED lines=16> */
.L_x_10874:
[----:B------:R-:W-:Y:S05]  /*52e0*/  BSYNC B0 ;  /* 0x0000000000007941 */ /* 0x000fea0003800000 */
.L_x_10873:
        /* <DEDUP_REMOVED lines=16> */
.L_x_10876:
[----:B------:R-:W-:Y:S05]  /*53f0*/  BSYNC B0 ;  /* 0x0000000000007941 */ /* 0x000fea0003800000 */
.L_x_10875:
        /* <DEDUP_REMOVED lines=9> */
.L_x_10803:
[----:B------:R-:W-:Y:S01]  /*5490*/  HFMA2.MMA R229, -RZ, RZ, 0, 5.9604644775390625e-08 ;  /* 0x00000001ffe57435 */ /* 0x000fe200000001ff */
[----:B------:R-:W-:Y:S01]  /*54a0*/  BSSY B1, `(.L_x_10877) ;  /* 0x0000007000017945 */ /* 0x000fe20003800000 */
[----:B------:R-:W-:Y:S02]  /*54b0*/  MOV R230, R227 ;  /* 0x000000e300e67202 */ /* 0x000fe40000000f00 */
[----:B-1----:R-:W-:Y:S02]  /*54c0*/  MOV R232, 0x1f ;  /* 0x0000001f00e87802 */ /* 0x002fe40000000f00 */
[----:B------:R-:W-:-:S07]  /*54d0*/  MOV R223, 0xffffffff ;  /* 0xffffffff00df7802 */ /* 0x000fce0000000f00 */
[----:B0----5:R-:W-:Y:S05]  /*54e0*/  WARPSYNC.COLLECTIVE R223, `(.L_x_10878) ;  /* 0x00000000df087348 */ /* 0x021fea0003c00000 */
[----:B-----5:R1:W2:Y:S02]  /*54f0*/  SHFL.BFLY P4, R225, R230, R229, R232 ;  /* 0x0c0000e5e6e17389 */ /* 0x0202a400000800e8 */
[----:B012---:R-:W-:Y:S01]  /*5500*/  ENDCOLLECTIVE ;  /* 0x000000000000791b */ /* 0x007fe20003800000 */
.L_x_10878:
[----:B------:R-:W-:Y:S05]  /*5510*/  BSYNC B1 ;  /* 0x0000000000017941 */ /* 0x000fea0003800000 */
.L_x_10877:
        /* <DEDUP_REMOVED lines=8> */
.L_x_10879:
[----:B------:R-:W-:Y:S01]  /*55a0*/  FADD.FTZ R180, R180, R227 ;  /* 0x000000e3b4b47221 */ /* 0x000fe20000010000 */
[----:B------:R-:W-:-:S04]  /*55b0*/  HFMA2.MMA R229, -RZ, RZ, 0, 1.1920928955078125e-07 ;  /* 0x00000002ffe57435 */ /* 0x000fc800000001ff */
[----:B------:R-:W-:Y:S02]  /*55c0*/  MOV R230, R180 ;  /* 0x000000b400e67202 */ /* 0x000fe40000000f00 */
[----:B------:R-:W-:-:S07]  /*55d0*/  MOV R181, R225 ;  /* 0x000000e100b57202 */ /* 0x000fce0000000f00 */
[----:B------:R-:W-:Y:S05]  /*55e0*/  WARPSYNC.COLLECTIVE R223, `(.L_x_10880) ;  /* 0x00000000df087348 */ /* 0x000fea0003c00000 */
[----:B------:R0:W1:Y:S02]  /*55f0*/  SHFL.BFLY P4, R225, R230, R229, R232 ;  /* 0x0c0000e5e6e17389 */ /* 0x00006400000800e8 */
[----:B01----:R-:W-:Y:S01]  /*5600*/  ENDCOLLECTIVE ;  /* 0x000000000000791b */ /* 0x003fe20003800000 */
.L_x_10880:
[----:B------:R-:W-:-:S05]  /*5610*/  FADD.FTZ R181, R181, R228 ;  /* 0x000000e4b5b57221 */ /* 0x000fca0000010000 */
[----:B------:R-:W-:Y:S02]  /*5620*/  MOV R230, R181 ;  /* 0x000000b500e67202 */ /* 0x000fe40000000f00 */
[----:B------:R-:W-:-:S07]  /*5630*/  MOV R183, R225 ;  /* 0x000000e100b77202 */ /* 0x000fce0000000f00 */
[----:B------:R-:W-:Y:S05]  /*5640*/  WARPSYNC.COLLECTIVE R223, `(.L_x_10881) ;  /* 0x00000000df087348 */ /* 0x000fea0003c00000 */
[----:B------:R0:W1:Y:S02]  /*5650*/  SHFL.BFLY P4, R225, R230, R229, R232 ;  /* 0x0c0000e5e6e17389 */ /* 0x00006400000800e8 */
[----:B01----:R-:W-:Y:S01]  /*5660*/  ENDCOLLECTIVE ;  /* 0x000000000000791b */ /* 0x003fe20003800000 */
.L_x_10881:
[----:B------:R-:W-:Y:S01]  /*5670*/  FADD.FTZ R183, R180, R183 ;  /* 0x000000b7b4b77221 */ /* 0x000fe20000010000 */
[----:B------:R-:W-:-:S04]  /*5680*/  HFMA2.MMA R229, -RZ, RZ, 0, 2.384185791015625e-07 ;  /* 0x00000004ffe57435 */ /* 0x000fc800000001ff */
[----:B------:R-:W-:Y:S02]  /*5690*/  MOV R230, R183 ;  /* 0x000000b700e67202 */ /* 0x000fe40000000f00 */
[----:B------:R-:W-:-:S07]  /*56a0*/  MOV R182, R225 ;  /* 0x000000e100b67202 */ /* 0x000fce0000000f00 */
[----:B------:R-:W-:Y:S05]  /*56b0*/  WARPSYNC.COLLECTIVE R223, `(.L_x_10882) ;  /* 0x00000000df087348 */ /* 0x000fea0003c00000 */
[----:B------:R0:W1:Y:S02]  /*56c0*/  SHFL.BFLY P4, R225, R230, R229, R232 ;  /* 0x0c0000e5e6e17389 */ /* 0x00006400000800e8 */
[----:B01----:R-:W-:Y:S01]  /*56d0*/  ENDCOLLECTIVE ;  /* 0x000000000000791b */ /* 0x003fe20003800000 */
.L_x_10882:
[----:B------:R-:W-:-:S05]  /*56e0*/  FADD.FTZ R182, R181, R182 ;  /* 0x000000b6b5b67221 */ /* 0x000fca0000010000 */
[----:B------:R-:W-:Y:S02]  /*56f0*/  MOV R230, R182 ;  /* 0x000000b600e67202 */ /* 0x000fe40000000f00 */
[----:B------:R-:W-:-:S07]  /*5700*/  MOV R184, R225 ;  /* 0x000000e100b87202 */ /* 0x000fce0000000f00 */
[----:B------:R-:W-:Y:S05]  /*5710*/  WARPSYNC.COLLECTIVE R223, `(.L_x_10883) ;  /* 0x00000000df087348 */ /* 0x000fea0003c00000 */
[----:B------:R0:W1:Y:S02]  /*5720*/  SHFL.BFLY P4, R225, R230, R229, R232 ;  /* 0x0c0000e5e6e17389 */ /* 0x00006400000800e8 */
[----:B01----:R-:W-:Y:S01]  /*5730*/  ENDCOLLECTIVE ;  /* 0x000000000000791b */ /* 0x003fe20003800000 */
.L_x_10883:
[----:B------:R-:W-:Y:S01]  /*5740*/  FADD.FTZ R184, R183, R184 ;  /* 0x000000b8b7b87221 */ /* 0x000fe20000010000 */
[----:B------:R-:W-:-:S04]  /*5750*/  HFMA2.MMA R229, -RZ, RZ, 0, 4.76837158203125e-07 ;  /* 0x00000008ffe57435 */ /* 0x000fc800000001ff */
[----:B------:R-:W-:Y:S02]  /*5760*/  MOV R230, R184 ;  /* 0x000000b800e67202 */ /* 0x000fe40000000f00 */
[----:B------:R-:W-:-:S07]  /*5770*/  MOV R185, R225 ;  /* 0x000000e100b97202 */ /* 0x000fce0000000f00 */
[----:B------:R-:W-:Y:S05]  /*5780*/  WARPSYNC.COLLECTIVE R223, `(.L_x_10884) ;  /* 0x00000000df087348 */ /* 0x000fea0003c00000 */
[----:B------:R0:W1:Y:S02]  /*5790*/  SHFL.BFLY P4, R225, R230, R229, R232 ;  /* 0x0c0000e5e6e17389 */ /* 0x00006400000800e8 */
[----:B01----:R-:W-:Y:S01]  /*57a0*/  ENDCOLLECTIVE ;  /* 0x000000000000791b */ /* 0x003fe20003800000 */
.L_x_10884:
[----:B------:R-:W-:-:S05]  /*57b0*/  FADD.FTZ R185, R182, R185 ;  /* 0x000000b9b6b97221 */ /* 0x000fca0000010000 */
[----:B------:R-:W-:Y:S02]  /*57c0*/  MOV R230, R185 ;  /* 0x000000b900e67202 */ /* 0x000fe40000000f00 */
[----:B------:R-:W-:-:S07]  /*57d0*/  MOV R187, R225 ;  /* 0x000000e100bb7202 */ /* 0x000fce0000000f00 */
[----:B------:R-:W-:Y:S05]  /*57e0*/  WARPSYNC.COLLECTIVE R223, `(.L_x_10885) ;  /* 0x00000000df087348 */ /* 0x000fea0003c00000 */
[----:B------:R0:W1:Y:S02]  /*57f0*/  SHFL.BFLY P4, R225, R230, R229, R232 ;  /* 0x0c0000e5e6e17389 */ /* 0x00006400000800e8 */
[----:B01----:R-:W-:Y:S01]  /*5800*/  ENDCOLLECTIVE ;  /* 0x000000000000791b */ /* 0x003fe20003800000 */
.L_x_10885:
[----:B------:R-:W-:Y:S01]  /*5810*/  FADD.FTZ R187, R184, R187 ;  /* 0x000000bbb8bb7221 */ /* 0x000fe20000010000 */
[----:B------:R-:W-:-:S04]  /*5820*/  HFMA2.MMA R229, -RZ, RZ, 0, 9.5367431640625e-07 ;  /* 0x00000010ffe57435 */ /* 0x000fc800000001ff */
[----:B------:R-:W-:Y:S02]  /*5830*/  MOV R230, R187 ;  /* 0x000000bb00e67202 */ /* 0x000fe40000000f00 */
[----:B------:R-:W-:-:S07]  /*5840*/  MOV R186, R225 ;  /* 0x000000e100ba7202 */ /* 0x000fce0000000f00 */
[----:B------:R-:W-:Y:S05]  /*5850*/  WARPSYNC.COLLECTIVE R223, `(.L_x_10886) ;  /* 0x00000000df087348 */ /* 0x000fea0003c00000 */
[----:B------:R0:W1:Y:S02]  /*5860*/  SHFL.BFLY P4, R225, R230, R229, R232 ;  /* 0x0c0000e5e6e17389 */ /* 0x00006400000800e8 */
[----:B01----:R-:W-:Y:S01]  /*5870*/  ENDCOLLECTIVE ;  /* 0x000000000000791b */ /* 0x003fe20003800000 */
.L_x_10886:
[----:B------:R-:W-:-:S05]  /*5880*/  FADD.FTZ R186, R185, R186 ;  /* 0x000000bab9ba7221 */ /* 0x000fca0000010000 */
[----:B------:R-:W-:Y:S02]  /*5890*/  MOV R230, R186 ;  /* 0x000000ba00e67202 */ /* 0x000fe40000000f00 */
[----:B------:R-:W-:-:S07]  /*58a0*/  MOV R180, R225 ;  /* 0x000000e100b47202 */ /* 0x000fce0000000f00 */
[----:B------:R-:W-:Y:S05]  /*58b0*/  WARPSYNC.COLLECTIVE R223, `(.L_x_10887) ;  /* 0x00000000df087348 */ /* 0x000fea0003c00000 */
[----:B------:R0:W1:Y:S02]  /*58c0*/  SHFL.BFLY P4, R225, R230, R229, R232 ;  /* 0x0c0000e5e6e17389 */ /* 0x00006400000800e8 */
[----:B01----:R-:W-:Y:S01]  /*58d0*/  ENDCOLLECTIVE ;  /* 0x000000000000791b */ /* 0x003fe20003800000 */
.L_x_10887:
[----:B------:R-:W-:Y:S01]  /*58e0*/  MOV R181, R225 ;  /* 0x000000e100b57202 */ /* 0x000fe20000000f00 */
[----:B------:R-:W-:Y:S06]  /*58f0*/  BRA `(.L_x_10888) ;  /* 0xffffffc400647947 */ /* 0x000fec000383ffff */
.L_x_10889:
        /* <DEDUP_REMOVED lines=16> */
.L_x_11842:


//--------------------- .text._ZN10layer_norm13ln_bwd_kernelINS_13Kernel_traitsIfffffjLj768ELj1ELj4ELj1ELj16ENS_18Kernel_traits_baseILj768EfffffjLj128EEEEELb0ELb1ELb1ELb1EEEvNS_9BwdParamsE --------------------------
	.section	.text._ZN10layer_norm13ln_bwd_kernelINS_13Kernel_traitsIfffffjLj768ELj1ELj4ELj1ELj16ENS_18Kernel_traits_baseILj768EfffffjLj128EEEEELb0ELb1ELb1ELb1EEEvNS_9BwdParamsE,"ax",@progbits
	.align	128
        .global         _ZN10layer_norm13ln_bwd_kernelINS_13Kernel_traitsIfffffjLj768ELj1ELj4ELj1ELj16ENS_18Kernel_traits_baseILj768EfffffjLj128EEEEELb0ELb1ELb1ELb1EEEvNS_9BwdParamsE
        .type           _ZN10layer_norm13ln_bwd_kernelINS_13Kernel_traitsIfffffjLj768ELj1ELj4ELj1ELj16ENS_18Kernel_traits_baseILj768EfffffjLj128EEEEELb0ELb1ELb1ELb1EEEvNS_9BwdParamsE,@function
        .size           _ZN10layer_norm13ln_bwd_kernelINS_13Kernel_traitsIfffffjLj768ELj1ELj4ELj1ELj16ENS_18Kernel_traits_baseILj768EfffffjLj128EEEEELb0ELb1ELb1ELb1EEEvNS_9BwdParamsE,(.L_x_11843 - _ZN10layer_norm13ln_bwd_kernelINS_13Kernel_traitsIfffffjLj768ELj1ELj4ELj1ELj16ENS_18Kernel_traits_baseILj768EfffffjLj128EEEEELb0ELb1ELb1ELb1EEEvNS_9BwdParamsE)
        .other          _ZN10layer_norm13ln_bwd_kernelINS_13Kernel_traitsIfffffjLj768ELj1ELj4ELj1ELj16ENS_18Kernel_traits_baseILj768EfffffjLj128EEEEELb0ELb1ELb1ELb1EEEvNS_9BwdParamsE,@"STO_CUDA_ENTRY STV_DEFAULT"
_ZN10layer_norm13ln_bwd_kernelINS_13Kernel_traitsIfffffjLj768ELj1ELj4ELj1ELj16ENS_18Kernel_traits_baseILj768EfffffjLj128EEEEELb0ELb1ELb1ELb1EEEvNS_9BwdParamsE:
.text._ZN10layer_norm13ln_bwd_kernelINS_13Kernel_traitsIfffffjLj768ELj1ELj4ELj1ELj16ENS_18Kernel_traits_baseILj768EfffffjLj128EEEEELb0ELb1ELb1ELb1EEEvNS_9BwdParamsE:
        /* <DEDUP_REMOVED lines=49> */
.L_x_10891:
        /* <DEDUP_REMOVED lines=57> */
.L_x_10945:
        /* <DEDUP_REMOVED lines=8> */
[C---:B--2---:R-:W-:Y:S01]  /*0720*/  IMAD.WIDE R186, R7.reuse, 0x4, R4 ;  /* 0x0000000407ba7825 */ /* 0x044fe200078e0204 */
[----:B------:R-:W-:Y:S01]  /*0730*/  LOP3.LUT R230, R8, 0x1f, RZ, 0xc0, !PT ;  /* 0x0000001f08e67812 */ /* 0x000fe200078ec0ff */
[----:B------:R-:W-:Y:S01]  /*0740*/  BSSY B1, `(.L_x_10893) ;  /* 0x0000103000017945 */ /* 0x000fe20003800000 */
[----:B-----5:R2:W5:Y:S04]  /*0750*/  LDG.E R5, desc[UR4][R216.64] ;  /* 0x00000004d8057981 */ /* 0x020568000c1e1900 */
        /* <DEDUP_REMOVED lines=11> */
[----:B--2---:R-:W-:Y:S01]  /*0810*/  IMAD.WIDE.U32 R216, R11, 0x10, R228 ;  /* 0x000000100bd87825 */ /* 0x004fe200078e00e4 */
        /* <DEDUP_REMOVED lines=22> */
.L_x_10894:
        /* <DEDUP_REMOVED lines=11> */
[--C-:B------:R-:W-:Y:S02]  /*0a30*/  IMAD.WIDE.U32 R192, R11, 0x10, R14.reuse ;  /* 0x000000100bc07825 */ /* 0x100fe400078e000e */
[----:B------:R-:W4:Y:S02]  /*0a40*/  LDG.E.128 R220, desc[UR4][R220.64] ;  /* 0x00000004dcdc7981 */ /* 0x000f24000c1e1d00 */
[----:B0-----:R-:W-:Y:S02]  /*0a50*/  IMAD.WIDE.U32 R184, R13, 0x10, R14 ;  /* 0x000000100db87825 */ /* 0x001fe400078e000e */
[----:B------:R-:W4:Y:S02]  /*0a60*/  LDG.E.128 R192, desc[UR4][R192.64] ;  /* 0x00000004c0c07981 */ /* 0x000f24000c1e1d00 */
        /* <DEDUP_REMOVED lines=35> */
[----:B------:R0:W5:Y:S04]  /*0ca0*/  @P0 LDG.E.128 R148, desc[UR4][R216.64] ;  /* 0x00000004d8940981 */ /* 0x000168000c1e1d00 */
[----:B------:R1:W5:Y:S04]  /*0cb0*/  @P0 LDG.E.128 R152, desc[UR4][R14.64] ;  /* 0x000000040e980981 */ /* 0x000368000c1e1d00 */
[----:B------:R0:W5:Y:S01]  /*0cc0*/  @P0 LDG.E.128 R156, desc[UR4][R234.64] ;  /* 0x00000004ea9c0981 */ /* 0x000162000c1e1d00 */
[----:B------:R-:W-:-:S04]  /*0cd0*/  ISETP.NE.AND P0, PT, R6, RZ, PT ;  /* 0x000000ff0600720c */ /* 0x000fc80003f05270 */
[----:B---3--:R-:W-:-:S05]  /*0ce0*/  FSEL R228, R9, RZ, !P0 ;  /* 0x000000ff09e47208 */ /* 0x008fca0004000000 */
[C---:B----4-:R-:W-:Y:S01]  /*0cf0*/  FADD.FTZ R220, -R228.reuse, R220 ;  /* 0x000000dce4dc7221 */ /* 0x050fe20000010100 */
[----:B------:R-:W-:-:S03]  /*0d00*/  FADD.FTZ R12, -R228, R221 ;  /* 0x000000dde40c7221 */ /* 0x000fc60000010100 */
[C---:B-----5:R-:W-:Y:S01]  /*0d10*/  FMUL.FTZ R3, R5.reuse, R220 ;  /* 0x000000dc05037220 */ /* 0x060fe20000410000 */
[C---:B--2---:R-:W-:Y:S01]  /*0d20*/  FADD.FTZ R184, -R228.reuse, R184 ;  /* 0x000000b8e4b87221 */ /* 0x044fe20000010100 */
[C---:B------:R-:W-:Y:S01]  /*0d30*/  FADD.FTZ R186, -R228.reuse, R186 ;  /* 0x000000bae4ba7221 */ /* 0x040fe20000010100 */
[----:B------:R-:W-:Y:S01]  /*0d40*/  FADD.FTZ R222, -R228, R222 ;  /* 0x000000dee4de7221 */ /* 0x000fe20000010100 */
[C---:B------:R-:W-:Y:S01]  /*0d50*/  FMUL.FTZ R12, R5.reuse, R12 ;  /* 0x0000000c050c7220 */ /* 0x040fe20000410000 */
[C---:B------:R-:W-:Y:S01]  /*0d60*/  FMUL.FTZ R221, R5.reuse, R184 ;  /* 0x000000b805dd7220 */ /* 0x040fe20000410000 */
[----:B------:R-:W-:Y:S01]  /*0d70*/  FFMA.FTZ R64, R172, R3, R64 ;  /* 0x00000003ac407223 */ /* 0x000fe20000010040 */
[----:B------:R-:W-:Y:S01]  /*0d80*/  FADD.FTZ R88, R88, R172 ;  /* 0x000000ac58587221 */ /* 0x000fe20000010000 */
[----:B------:R-:W-:Y:S01]  /*0d90*/  FADD.FTZ R184, -R228, R193 ;  /* 0x000000c1e4b87221 */ /* 0x000fe20000010100 */
[----:B------:R-:W-:Y:S01]  /*0da0*/  FMUL.FTZ R172, R60, R172 ;  /* 0x000000ac3cac7220 */ /* 0x000fe20000410000 */
[C---:B0-----:R-:W-:Y:S01]  /*0db0*/  FADD.FTZ R216, -R228.reuse, R179 ;  /* 0x000000b3e4d87221 */ /* 0x041fe20000010100 */
[C---:B------:R-:W-:Y:S01]  /*0dc0*/  FMUL.FTZ R179, R5.reuse, R186 ;  /* 0x000000ba05b37220 */ /* 0x040fe20000410000 */
[C---:B------:R-:W-:Y:S01]  /*0dd0*/  FADD.FTZ R178, -R228.reuse, R178 ;  /* 0x000000b2e4b27221 */ /* 0x040fe20000010100 */
[C---:B------:R-:W-:Y:S01]  /*0de0*/  FADD.FTZ R186, -R228.reuse, R194 ;  /* 0x000000c2e4ba7221 */ /* 0x040fe20000010100 */
[C---:B------:R-:W-:Y:S01]  /*0df0*/  FADD.FTZ R10, -R228.reuse, R223 ;  /* 0x000000dfe40a7221 */ /* 0x040fe20000010100 */
[----:B------:R-:W-:Y:S01]  /*0e00*/  FMUL.FTZ R9, R5, R222 ;  /* 0x000000de05097220 */ /* 0x000fe20000410000 */
[----:B------:R-:W-:Y:S01]  /*0e10*/  FFMA.FTZ R65, R173, R12, R65 ;  /* 0x0000000cad417223 */ /* 0x000fe20000010041 */
[----:B------:R-:W-:Y:S01]  /*0e20*/  FADD.FTZ R89, R89, R173 ;  /* 0x000000ad59597221 */ /* 0x000fe20000010000 */
[----:B------:R-:W-:Y:S01]  /*0e30*/  FMUL.FTZ R194, R5, R184 ;  /* 0x000000b805c27220 */ /* 0x000fe20000410000 */
[----:B------:R-:W-:Y:S01]  /*0e40*/  FMUL.FTZ R173, R61, R173 ;  /* 0x000000ad3dad7220 */ /* 0x000fe20000410000 */
[C---:B------:R-:W-:Y:S01]  /*0e50*/  FADD.FTZ R220, -R228.reuse, R185 ;  /* 0x000000b9e4dc7221 */ /* 0x040fe20000010100 */
[----:B------:R-:W-:Y:S01]  /*0e60*/  FADD.FTZ R184, RZ, R172 ;  /* 0x000000acffb87221 */ /* 0x000fe20000010000 */
[C---:B-1----:R-:W-:Y:S01]  /*0e70*/  FADD.FTZ R14, -R228.reuse, R177 ;  /* 0x000000b1e40e7221 */ /* 0x042fe20000010100 */
[----:B------:R-:W-:Y:S01]  /*0e80*/  FFMA.FTZ R185, R3, R172, RZ ;  /* 0x000000ac03b97223 */ /* 0x000fe200000100ff */
[----:B------:R-:W-:Y:S01]  /*0e90*/  FADD.FTZ R176, -R228, R176 ;  /* 0x000000b0e4b07221 */ /* 0x000fe20000010100 */
[C---:B------:R-:W-:Y:S01]  /*0ea0*/  FMUL.FTZ R177, R5.reuse, R178 ;  /* 0x000000b205b17220 */ /* 0x040fe20000410000 */
[C---:B------:R-:W-:Y:S01]  /*0eb0*/  FMUL.FTZ R10, R5.reuse, R10 ;  /* 0x0000000a050a7220 */ /* 0x040fe20000410000 */
[----:B------:R-:W-:Y:S01]  /*0ec0*/  FFMA.FTZ R66, R174, R9, R66 ;  /* 0x00000009ae427223 */ /* 0x000fe20000010042 */
[----:B------:R-:W-:Y:S01]  /*0ed0*/  FADD.FTZ R90, R90, R174 ;  /* 0x000000ae5a5a7221 */ /* 0x000fe20000010000 */
[----:B------:R-:W-:Y:S01]  /*0ee0*/  FADD.FTZ R178, -R228, R187 ;  /* 0x000000bbe4b27221 */ /* 0x000fe20000010100 */
[----:B------:R-:W-:Y:S01]  /*0ef0*/  FMUL.FTZ R174, R62, R174 ;  /* 0x000000ae3eae7220 */ /* 0x000fe20000410000 */
[----:B------:R-:W-:Y:S01]  /*0f00*/  FADD.FTZ R187, R184, R173 ;  /* 0x000000adb8bb7221 */ /* 0x000fe20000010000 */
[----:B------:R-:W-:Y:S01]  /*0f10*/  FFMA.FTZ R184, R12, R173, R185 ;  /* 0x000000ad0cb87223 */ /* 0x000fe200000100b9 */
[----:B------:R-:W-:Y:S01]  /*0f20*/  FMUL.FTZ R15, R5, R176 ;  /* 0x000000b0050f7220 */ /* 0x000fe20000410000 */
[----:B------:R-:W-:Y:S01]  /*0f30*/  FFMA.FTZ R67, R175, R10, R67 ;  /* 0x0000000aaf437223 */ /* 0x000fe20000010043 */
[----:B------:R-:W-:Y:S01]  /*0f40*/  FADD.FTZ R91, R91, R175 ;  /* 0x000000af5b5b7221 */ /* 0x000fe20000010000 */
[C---:B------:R-:W-:Y:S01]  /*0f50*/  FMUL.FTZ R176, R5.reuse, R216 ;  /* 0x000000d805b07220 */ /* 0x040fe20000410000 */
[C---:B------:R-:W-:Y:S01]  /*0f60*/  FADD.FTZ R192, -R228.reuse, R192 ;  /* 0x000000c0e4c07221 */ /* 0x040fe20000010100 */
[----:B------:R-:W-:Y:S01]  /*0f70*/  FMUL.FTZ R193, R5, R186 ;  /* 0x000000ba05c17220 */ /* 0x000fe20000410000 */
[----:B------:R-:W-:Y:S01]  /*0f80*/  FMUL.FTZ R175, R63, R175 ;  /* 0x000000af3faf7220 */ /* 0x000fe20000410000 */
[----:B------:R-:W-:Y:S01]  /*0f90*/  FADD.FTZ R216, -R228, R195 ;  /* 0x000000c3e4d87221 */ /* 0x000fe20000010100 */
[----:B------:R-:W-:Y:S01]  /*0fa0*/  FADD.FTZ R186, R187, R174 ;  /* 0x000000aebbba7221 */ /* 0x000fe20000010000 */
[----:B------:R-:W-:Y:S01]  /*0fb0*/  FFMA.FTZ R185, R9, R174, R184 ;  /* 0x000000ae09b97223 */ /* 0x000fe200000100b8 */
[C---:B------:R-:W-:Y:S01]  /*0fc0*/  FMUL.FTZ R14, R5.reuse, R14 ;  /* 0x0000000e050e7220 */ /* 0x040fe20000410000 */
[----:B------:R-:W-:Y:S01]  /*0fd0*/  FFMA.FTZ R68, R180, R15, R68 ;  /* 0x0000000fb4447223 */ /* 0x000fe20000010044 */
[----:B------:R-:W-:Y:S01]  /*0fe0*/  FADD.FTZ R92, R92, R180 ;  /* 0x000000b45c5c7221 */ /* 0x000fe20000010000 */
[C---:B------:R-:W-:Y:S01]  /*0ff0*/  FMUL.FTZ R195, R5.reuse, R192 ;  /* 0x000000c005c37220 */ /* 0x040fe20000410000 */
        /* <DEDUP_REMOVED lines=119> */
.L_x_10895:
[----:B------:R-:W-:Y:S05]  /*1770*/  BSYNC B1 ;  /* 0x0000000000017941 */ /* 0x000fea0003800000 */
.L_x_10893:
        /* <DEDUP_REMOVED lines=20> */
.L_x_10957:
        /* <DEDUP_REMOVED lines=40> */
.L_x_10898:
[----:B------:R-:W-:Y:S05]  /*1b40*/  BSYNC B1 ;  /* 0x0000000000017941 */ /* 0x000fea0003800000 */
.L_x_10897:
        /* <DEDUP_REMOVED lines=17> */
.L_x_10900:
[----:B------:R-:W-:Y:S05]  /*1c60*/  BSYNC B1 ;  /* 0x0000000000017941 */ /* 0x000fea0003800000 */
.L_x_10899:
        /* <DEDUP_REMOVED lines=14> */
.L_x_10902:
[----:B------:R-:W-:Y:S05]  /*1d50*/  BSYNC B1 ;  /* 0x0000000000017941 */ /* 0x000fea0003800000 */
.L_x_10901:
        /* <DEDUP_REMOVED lines=11> */
.L_x_10904:
[----:B------:R-:W-:Y:S05]  /*1e10*/  BSYNC B1 ;  /* 0x0000000000017941 */ /* 0x000fea0003800000 */
.L_x_10903:
[C---:B------:R-:W-:Y:S01]  /*1e20*/  @P5 FMUL.FTZ R230, R228.reuse, R227 ;  /* 0x000000e3e4e65220 */ /* 0x040fe20000410000 */
[----:B------:R-:W-:Y:S01]  /*1e30*/  SEL R187, R228, R167, P4 ;  /* 0x000000a7e4bb7207 */ /* 0x000fe20002000000 */
[----:B------:R-:W-:Y:S01]  /*1e40*/  @P5 FMUL.FTZ R169, R37, R232 ;  /* 0x000000e825a95220 */ /* 0x000fe20000410000 */
[----:B------:R-:W-:Y:S01]  /*1e50*/  @P5 FMUL.FTZ R170, R38, R235 ;  /* 0x000000eb26aa5220 */ /* 0x000fe20000410000 */
[----:B------:R-:W-:Y:S01]  /*1e60*/  @P5 FMUL.FTZ R171, R39, R230 ;  /* 0x000000e627ab5220 */ /* 0x000fe20000410000 */
[----:B-----5:R-:W-:Y:S01]  /*1e70*/  @P5 FFMA.FTZ R112, R160, R229, R112 ;  /* 0x000000e5a0705223 */ /* 0x020fe20000010070 */
[----:B-1----:R-:W-:Y:S01]  /*1e80*/  @P5 IMAD.WIDE.U32 R228, R233, 0x10, R216 ;  /* 0x00000010e9e45825 */ /* 0x002fe200078e00d8 */
        /* <DEDUP_REMOVED lines=26> */
.L_x_10906:
[----:B------:R-:W-:Y:S05]  /*2030*/  BSYNC B1 ;  /* 0x0000000000017941 */ /* 0x000fea0003800000 */
.L_x_10905:
[----:B------:R-:W-:Y:S01]  /*2040*/  @!P6 ISETP.NE.U32.AND P1, PT, R2, RZ, PT ;  /* 0x000000ff0200e20c */ /* 0x000fe20003f25070 */
[----:B------:R-:W-:Y:S01]  /*2050*/  BSSY B1, `(.L_x_10907) ;  /* 0x0000011000017945 */ /* 0x000fe20003800000 */
[C---:B------:R-:W-:Y:S01]  /*2060*/  @!P6 ISETP.NE.AND.EX P3, PT, R0.reuse, RZ, PT, P3 ;  /* 0x000000ff0000e20c */ /* 0x040fe20003f65330 */
[----:B-1----:R-:W-:Y:S01]  /*2070*/  @P2 IMAD.WIDE.U32 R224, R231, 0x10, R224 ;  /* 0x00000010e7e02825 */ /* 0x002fe200078e00e0 */
[----:B------:R-:W-:-:S03]  /*2080*/  @!P6 ISETP.NE.AND.EX P1, PT, R0, RZ, PT, P1 ;  /* 0x000000ff0000e20c */ /* 0x000fc60003f25310 */
[----:B------:R-:W-:Y:S01]  /*2090*/  @P5 FMUL.FTZ R229, R185, R230 ;  /* 0x000000e6b9e55220 */ /* 0x000fe20000410000 */
[----:B------:R-:W-:Y:S01]  /*20a0*/  @!P6 ISETP.NE.AND.EX P0, PT, R0, RZ, PT, P0 ;  /* 0x000000ff0000e20c */ /* 0x000fe20003f05300 */
[----:B0-----:R-:W-:Y:S01]  /*20b0*/  @P5 IMAD.WIDE.U32 R218, R233, 0x10, R218 ;  /* 0x00000010e9da5825 */ /* 0x001fe200078e00da */
        /* <DEDUP_REMOVED lines=10> */
.L_x_10908:
[----:B------:R-:W-:Y:S05]  /*2160*/  BSYNC B1 ;  /* 0x0000000000017941 */ /* 0x000fea0003800000 */
.L_x_10907:
        /* <DEDUP_REMOVED lines=12> */
.L_x_10910:
[----:B------:R-:W-:Y:S05]  /*2230*/  BSYNC B1 ;  /* 0x0000000000017941 */ /* 0x000fea0003800000 */
.L_x_10909:
        /* <DEDUP_REMOVED lines=11> */
.L_x_10912:
[----:B------:R-:W-:Y:S05]  /*22f0*/  BSYNC B1 ;  /* 0x0000000000017941 */ /* 0x000fea0003800000 */
.L_x_10911:
        /* <DEDUP_REMOVED lines=33> */
.L_x_10914:
[----:B------:R-:W-:Y:S05]  /*2510*/  BSYNC B1 ;  /* 0x0000000000017941 */ /* 0x000fea0003800000 */
.L_x_10913:
[----:B------:R-:W-:Y:S01]  /*2520*/  @!P6 ISETP.NE.U32.AND P1, PT, R2, RZ, PT ;  /* 0x000000ff0200e20c */ /* 0x000fe20003f25070 */
[----:B------:R-:W-:Y:S01]  /*2530*/  BSSY B1, `(.L_x_10915) ;  /* 0x0000011000017945 */ /* 0x000fe20003800000 */
[----:B0-----:R-:W-:Y:S01]  /*2540*/  @P2 IMAD.WIDE.U32 R224, R13, 0x10, R224 ;  /* 0x000000100de02825 */ /* 0x001fe200078e00e0 */
[C---:B------:R-:W-:Y:S02]  /*2550*/  @!P6 ISETP.NE.AND.EX P3, PT, R0.reuse, RZ, PT, P3 ;  /* 0x000000ff0000e20c */ /* 0x040fe40003f65330 */
[C---:B------:R-:W-:Y:S01]  /*2560*/  @!P6 ISETP.NE.AND.EX P1, PT, R0.reuse, RZ, PT, P1 ;  /* 0x000000ff0000e20c */ /* 0x040fe20003f25310 */
[----:B------:R-:W-:Y:S01]  /*2570*/  @P5 IMAD.WIDE.U32 R218, R227, 0x10, R184 ;  /* 0x00000010e3da5825 */ /* 0x000fe200078e00b8 */
[----:B------:R-:W-:-:S03]  /*2580*/  @!P6 ISETP.NE.AND.EX P0, PT, R0, RZ, PT, P0 ;  /* 0x000000ff0000e20c */ /* 0x000fc60003f05300 */
[----:B------:R-:W-:Y:S01]  /*2590*/  @P5 FMUL.FTZ R227, R187, R230 ;  /* 0x000000e6bbe35220 */ /* 0x000fe20000410000 */
        /* <DEDUP_REMOVED lines=10> */
.L_x_10916:
[----:B------:R-:W-:Y:S05]  /*2640*/  BSYNC B1 ;  /* 0x0000000000017941 */ /* 0x000fea0003800000 */
.L_x_10915:
        /* <DEDUP_REMOVED lines=12> */
.L_x_10918:
[----:B------:R-:W-:Y:S05]  /*2710*/  BSYNC B1 ;  /* 0x0000000000017941 */ /* 0x000fea0003800000 */
.L_x_10917:
        /* <DEDUP_REMOVED lines=11> */
.L_x_10920:
[----:B------:R-:W-:Y:S05]  /*27d0*/  BSYNC B1 ;  /* 0x0000000000017941 */ /* 0x000fea0003800000 */
.L_x_10919:
[C---:B----4-:R-:W-:Y:S01]  /*27e0*/  @P5 FMUL.FTZ R232, R228.reuse, R233 ;  /* 0x000000e9e4e85220 */ /* 0x050fe20000410000 */
        /* <DEDUP_REMOVED lines=32> */
.L_x_10922:
[----:B------:R-:W-:Y:S05]  /*29f0*/  BSYNC B1 ;  /* 0x0000000000017941 */ /* 0x000fea0003800000 */
.L_x_10921:
        /* <DEDUP_REMOVED lines=18> */
.L_x_10924:
[----:B------:R-:W-:Y:S05]  /*2b20*/  BSYNC B1 ;  /* 0x0000000000017941 */ /* 0x000fea0003800000 */
.L_x_10923:
        /* <DEDUP_REMOVED lines=12> */
.L_x_10926:
[----:B------:R-:W-:Y:S05]  /*2bf0*/  BSYNC B1 ;  /* 0x0000000000017941 */ /* 0x000fea0003800000 */
.L_x_10925:
        /* <DEDUP_REMOVED lines=11> */
.L_x_10928:
[----:B------:R-:W-:Y:S05]  /*2cb0*/  BSYNC B1 ;  /* 0x0000000000017941 */ /* 0x000fea0003800000 */
.L_x_10927:
[C---:B----4-:R-:W-:Y:S01]  /*2cc0*/  @P5 FMUL.FTZ R232, R228.reuse, R231 ;  /* 0x000000e7e4e85220 */ /* 0x050fe20000410000 */
[----:B------:R-:W-:Y:S01]  /*2cd0*/  SEL R187, R228, R167, P4 ;  /* 0x000000a7e4bb7207 */ /* 0x000fe20002000000 */
[----:B------:R-:W-:Y:S01]  /*2ce0*/  @P5 FMUL.FTZ R169, R25, R230 ;  /* 0x000000e619a95220 */ /* 0x000fe20000410000 */
[----:B------:R-:W-:Y:S01]  /*2cf0*/  @P5 FMUL.FTZ R170, R26, R227 ;  /* 0x000000e31aaa5220 */ /* 0x000fe20000410000 */
[----:B------:R-:W-:Y:S01]  /*2d00*/  @P5 FMUL.FTZ R171, R27, R232 ;  /* 0x000000e81bab5220 */ /* 0x000fe20000410000 */
[----:B------:R-:W-:Y:S01]  /*2d10*/  @P5 IMAD.WIDE.U32 R228, R11, 0x10, R216 ;  /* 0x000000100be45825 */ /* 0x000fe200078e00d8 */
[----:B------:R-:W-:Y:S03]  /*2d20*/  @P2 STG.E.128 desc[UR4][R224.64], R184 ;  /* 0x000000b8e0002986 */ /* 0x000fe6000c101d04 */
[----:B-----5:R-:W-:Y:S01]  /*2d30*/  @P5 FFMA.FTZ R124, R160, R13, R124 ;  /* 0x0000000da07c5223 */ /* 0x020fe2000001007c */
[----:B------:R-:W-:Y:S01]  /*2d40*/  @P5 FFMA.FTZ R125, R161, R230, R125 ;  /* 0x000000e6a17d5223 */ /* 0x000fe2000001007d */
[----:B------:R-:W-:Y:S01]  /*2d50*/  @P5 FFMA.FTZ R126, R162, R227, R126 ;  /* 0x000000e3a27e5223 */ /* 0x000fe2000001007e */
[----:B------:R0:W-:Y:S01]  /*2d60*/  @P5 STG.E.128 desc[UR4][R218.64], R168 ;  /* 0x000000a8da005986 */ /* 0x0001e2000c101d04 */
[----:B------:R-:W-:Y:S01]  /*2d70*/  @P5 FFMA.FTZ R127, R163, R232, R127 ;  /* 0x000000e8a37f5223 */ /* 0x000fe2000001007f */
[----:B------:R-:W1:Y:S02]  /*2d80*/  @P5 LDC R230, c[0x0][0x29c] ;  /* 0x0000a700ffe65b82 */ /* 0x000e640000000800 */
[----:B------:R2:W5:Y:S01]  /*2d90*/  @P5 LDG.E.128 R160, desc[UR4][R228.64] ;  /* 0x00000004e4a05981 */ /* 0x000562000c1e1d00 */
[C---:B------:R-:W-:Y:S01]  /*2da0*/  @!P6 ISETP.NE.U32.AND P1, PT, R2.reuse, RZ, PT ;  /* 0x000000ff0200e20c */ /* 0x040fe20003f25070 */
[----:B------:R-:W-:Y:S01]  /*2db0*/  BSSY B1, `(.L_x_10929) ;  /* 0x0000013000017945 */ /* 0x000fe20003800000 */
[----:B------:R-:W-:-:S02]  /*2dc0*/  @!P6 ISETP.NE.U32.AND P3, PT, R2, RZ, PT ;  /* 0x000000ff0200e20c */ /* 0x000fc40003f65070 */
[----:B------:R-:W-:Y:S01]  /*2dd0*/  @!P6 ISETP.NE.AND.EX P1, PT, R0, RZ, PT, P1 ;  /* 0x000000ff0000e20c */ /* 0x000fe20003f25310 */
[----:B------:R-:W3:Y:S01]  /*2de0*/  @P5 LDC R227, c[0x0][0x29c] ;  /* 0x0000a700ffe35b82 */ /* 0x000ee20000000800 */
[----:B------:R-:W-:Y:S02]  /*2df0*/  @!P6 ISETP.NE.U32.AND P0, PT, R2, RZ, PT ;  /* 0x000000ff0200e20c */ /* 0x000fe40003f05070 */
[----:B------:R-:W-:-:S05]  /*2e00*/  @!P6 FSEL R13, R152, RZ, P1 ;  /* 0x000000ff980de208 */ /* 0x000fca0000800000 */
[----:B------:R-:W4:Y:S01]  /*2e10*/  @P5 LDC R232, c[0x0][0x29c] ;  /* 0x0000a700ffe85b82 */ /* 0x000f220000000800 */
[----:B0-----:R-:W-:-:S07]  /*2e20*/  @P2 IADD3 R219, R4, 0x80, RZ ;  /* 0x0000008004db2810 */ /* 0x001fce0007ffe0ff */
[----:B------:R-:W0:Y:S08]  /*2e30*/  @P5 LDC R187, c[0x0][0x29c] ;  /* 0x0000a700ffbb5b82 */ /* 0x000e300000000800 */
        /* <DEDUP_REMOVED lines=10> */
.L_x_10930:
[----:B------:R-:W-:Y:S05]  /*2ee0*/  BSYNC B1 ;  /* 0x0000000000017941 */ /* 0x000fea0003800000 */
.L_x_10929:
        /* <DEDUP_REMOVED lines=18> */
.L_x_10932:
[----:B------:R-:W-:Y:S05]  /*3010*/  BSYNC B1 ;  /* 0x0000000000017941 */ /* 0x000fea0003800000 */
.L_x_10931:
        /* <DEDUP_REMOVED lines=12> */
.L_x_10934:
[----:B------:R-:W-:Y:S05]  /*30e0*/  BSYNC B1 ;  /* 0x0000000000017941 */ /* 0x000fea0003800000 */
.L_x_10933:
[----:B------:R-:W-:Y:S01]  /*30f0*/  BSSY B1, `(.L_x_10935) ;  /* 0x000000b000017945 */ /* 0x000fe20003800000 */
        /* <DEDUP_REMOVED lines=10> */
.L_x_10936:
[----:B------:R-:W-:Y:S05]  /*31a0*/  BSYNC B1 ;  /* 0x0000000000017941 */ /* 0x000fea0003800000 */
.L_x_10935:
[C---:B------:R-:W-:Y:S01]  /*31b0*/  @P5 FMUL.FTZ R232, R230.reuse, R187 ;  /* 0x000000bbe6e85220 */ /* 0x040fe20000410000 */
        /* <DEDUP_REMOVED lines=17> */
[----:B------:R-:W2:Y:S01]  /*32d0*/  @P5 LDC R227, c[0x0][0x29c] ;  /* 0x0000a700ffe35b82 */ /* 0x000ea20000000800 */
[----:B------:R-:W-:Y:S02]  /*32e0*/  @!P6 ISETP.NE.U32.AND P3, PT, R2, RZ, PT ;  /* 0x000000ff0200e20c */ /* 0x000fe40003f65070 */
[----:B------:R-:W-:-:S05]  /*32f0*/  @!P6 FSEL R11, R156, RZ, P0 ;  /* 0x000000ff9c0be208 */ /* 0x000fca0000000000 */
[----:B------:R-:W3:Y:S01]  /*3300*/  @P5 LDC R230, c[0x0][0x29c] ;  /* 0x0000a700ffe65b82 */ /* 0x000ee20000000800 */
[----:B0-----:R-:W-:Y:S05]  /*3310*/  @!P6 BRA `(.L_x_10938) ;  /* 0x000000000018e947 */ /* 0x001fea0003800000 */
[----:B------:R-:W-:Y:S01]  /*3320*/  ISETP.NE.U32.AND P0, PT, R2, RZ, PT ;  /* 0x000000ff0200720c */ /* 0x000fe20003f05070 */
[----:B------:R-:W-:-:S03]  /*3330*/  FFMA.FTZ R11, R211, R215, R226 ;  /* 0x000000d7d30b7223 */ /* 0x000fc600000100e2 */
[----:B------:R-:W-:Y:S01]  /*3340*/  ISETP.NE.AND.EX P0, PT, R0, RZ, PT, P0 ;  /* 0x000000ff0000720c */ /* 0x000fe20003f05300 */
[----:B------:R-:W-:-:S04]  /*3350*/  FADD.FTZ R184, R212, -R11 ;  /* 0x8000000bd4b87221 */ /* 0x000fc80000010000 */
[----:B------:R-:W-:-:S08]  /*3360*/  FMUL.FTZ R11, R5, R184 ;  /* 0x000000b8050b7220 */ /* 0x000fd00000410000 */
[----:B------:R-:W-:-:S07]  /*3370*/  @P0 FADD.FTZ R11, R156, R11 ;  /* 0x0000000b9c0b0221 */ /* 0x000fce0000010000 */
.L_x_10938:
[----:B------:R-:W-:Y:S05]  /*3380*/  BSYNC B1 ;  /* 0x0000000000017941 */ /* 0x000fea0003800000 */
.L_x_10937:
[----:B------:R-:W-:Y:S01]  /*3390*/  @!P6 ISETP.NE.AND.EX P1, PT, R0, RZ, PT, P1 ;  /* 0x000000ff0000e20c */ /* 0x000fe20003f25310 */
[----:B------:R-:W-:Y:S01]  /*33a0*/  BSSY B1, `(.L_x_10939) ;  /* 0x000000d000017945 */ /* 0x000fe20003800000 */
[----:B------:R-:W-:Y:S01]  /*33b0*/  @!P6 ISETP.NE.U32.AND P0, PT, R2, RZ, PT ;  /* 0x000000ff0200e20c */ /* 0x000fe20003f05070 */
[C---:B-1----:R-:W-:Y:S01]  /*33c0*/  @P5 FMUL.FTZ R13, R11.reuse, R228 ;  /* 0x000000e40b0d5220 */ /* 0x042fe20000410000 */
        /* <DEDUP_REMOVED lines=10> */
.L_x_10940:
[----:B------:R-:W-:Y:S05]  /*3470*/  BSYNC B1 ;  /* 0x0000000000017941 */ /* 0x000fea0003800000 */
.L_x_10939:
[----:B------:R-:W-:Y:S01]  /*3480*/  BSSY B1, `(.L_x_10941) ;  /* 0x000000b000017945 */ /* 0x000fe20003800000 */
[C---:B--2---:R-:W-:Y:S01]  /*3490*/  @P5 FMUL.FTZ R186, R184.reuse, R227 ;  /* 0x000000e3b8ba5220 */ /* 0x044fe20000410000 */
        /* <DEDUP_REMOVED lines=9> */
.L_x_10942:
[----:B------:R-:W-:Y:S05]  /*3530*/  BSYNC B1 ;  /* 0x0000000000017941 */ /* 0x000fea0003800000 */
.L_x_10941:
[C---:B---3--:R-:W-:Y:S01]  /*3540*/  @P5 FMUL.FTZ R185, R11.reuse, R230 ;  /* 0x000000e60bb95220 */ /* 0x048fe20000410000 */
        /* <DEDUP_REMOVED lines=17> */
.L_x_10944:
[----:B------:R-:W-:Y:S05]  /*3660*/  BSYNC B1 ;  /* 0x0000000000017941 */ /* 0x000fea0003800000 */
.L_x_10943:
        /* <DEDUP_REMOVED lines=16> */
.L_x_10892:
[----:B------:R-:W-:Y:S05]  /*3770*/  BSYNC B0 ;  /* 0x0000000000007941 */ /* 0x000fea0003800000 */
.L_x_10890:
        /* <DEDUP_REMOVED lines=211> */
.L_x_10896:
        /* <DEDUP_REMOVED lines=8> */
.L_x_10947:
[----:B------:R-:W-:Y:S05]  /*4530*/  BSYNC B1 ;  /* 0x0000000000017941 */ /* 0x000fea0003800000 */
.L_x_10946:
        /* <DEDUP_REMOVED lines=8> */
.L_x_10948:
[----:B------:R-:W-:Y:S01]  /*45c0*/  FADD.FTZ R184, R184, R187 ;  /* 0x000000bbb8b87221 */ /* 0x000fe20000010000 */
[----:B------:R-:W-:-:S04]  /*45d0*/  HFMA2.MMA R223, -RZ, RZ, 0, 1.1920928955078125e-07 ;  /* 0x00000002ffdf7435 */ /* 0x000fc800000001ff */
[----:B------:R-:W-:Y:S02]  /*45e0*/  MOV R224, R184 ;  /* 0x000000b800e07202 */ /* 0x000fe40000000f00 */
[----:B------:R-:W-:-:S07]  /*45f0*/  MOV R186, R234 ;  /* 0x000000ea00ba7202 */ /* 0x000fce0000000f00 */
[----:B------:R-:W-:Y:S05]  /*4600*/  WARPSYNC.COLLECTIVE R219, `(.L_x_10949) ;  /* 0x00000000db087348 */ /* 0x000fea0003c00000 */
[----:B------:R0:W1:Y:S02]  /*4610*/  SHFL.BFLY P0, R234, R224, R223, R228 ;  /* 0x0c0000dfe0ea7389 */ /* 0x00006400000000e4 */
[----:B01----:R-:W-:Y:S01]  /*4620*/  ENDCOLLECTIVE ;  /* 0x000000000000791b */ /* 0x003fe20003800000 */
.L_x_10949:
[----:B------:R-:W-:-:S05]  /*4630*/  FADD.FTZ R186, R186, R185 ;  /* 0x000000b9baba7221 */ /* 0x000fca0000010000 */
[----:B------:R-:W-:Y:S02]  /*4640*/  MOV R224, R186 ;  /* 0x000000ba00e07202 */ /* 0x000fe40000000f00 */
[----:B------:R-:W-:-:S07]  /*4650*/  MOV R215, R234 ;  /* 0x000000ea00d77202 */ /* 0x000fce0000000f00 */
[----:B------:R-:W-:Y:S05]  /*4660*/  WARPSYNC.COLLECTIVE R219, `(.L_x_10950) ;  /* 0x00000000db087348 */ /* 0x000fea0003c00000 */
[----:B------:R0:W1:Y:S02]  /*4670*/  SHFL.BFLY P0, R234, R224, R223, R228 ;  /* 0x0c0000dfe0ea7389 */ /* 0x00006400000000e4 */
[----:B01----:R-:W-:Y:S01]  /*4680*/  ENDCOLLECTIVE ;  /* 0x000000000000791b */ /* 0x003fe20003800000 */
.L_x_10950:
[----:B------:R-:W-:Y:S01]  /*4690*/  FADD.FTZ R215, R184, R215 ;  /* 0x000000d7b8d77221 */ /* 0x000fe20000010000 */
[----:B------:R-:W-:-:S04]  /*46a0*/  HFMA2.MMA R223, -RZ, RZ, 0, 2.384185791015625e-07 ;  /* 0x00000004ffdf7435 */ /* 0x000fc800000001ff */
[----:B------:R-:W-:Y:S02]  /*46b0*/  MOV R224, R215 ;  /* 0x000000d700e07202 */ /* 0x000fe40000000f00 */
[----:B------:R-:W-:-:S07]  /*46c0*/  MOV R217, R234 ;  /* 0x000000ea00d97202 */ /* 0x000fce0000000f00 */
[----:B------:R-:W-:Y:S05]  /*46d0*/  WARPSYNC.COLLECTIVE R219, `(.L_x_10951) ;  /* 0x00000000db087348 */ /* 0x000fea0003c00000 */
[----:B------:R0:W1:Y:S02]  /*46e0*/  SHFL.BFLY P0, R234, R224, R223, R228 ;  /* 0x0c0000dfe0ea7389 */ /* 0x00006400000000e4 */
[----:B01----:R-:W-:Y:S01]  /*46f0*/  ENDCOLLECTIVE ;  /* 0x000000000000791b */ /* 0x003fe20003800000 */
.L_x_10951:
[----:B------:R-:W-:-:S05]  /*4700*/  FADD.FTZ R217, R186, R217 ;  /* 0x000000d9bad97221 */ /* 0x000fca0000010000 */
[----:B------:R-:W-:Y:S02]  /*4710*/  MOV R224, R217 ;  /* 0x000000d900e07202 */ /* 0x000fe40000000f00 */
[----:B------:R-:W-:-:S07]  /*4720*/  MOV R216, R234 ;  /* 0x000000ea00d87202 */ /* 0x000fce0000000f00 */
[----:B------:R-:W-:Y:S05]  /*4730*/  WARPSYNC.COLLECTIVE R219, `(.L_x_10952) ;  /* 0x00000000db087348 */ /* 0x000fea0003c00000 */
[----:B------:R0:W1:Y:S02]  /*4740*/  SHFL.BFLY P0, R234, R224, R223, R228 ;  /* 0x0c0000dfe0ea7389 */ /* 0x00006400000000e4 */
[----:B01----:R-:W-:Y:S01]  /*4750*/  ENDCOLLECTIVE ;  /* 0x000000000000791b */ /* 0x003fe20003800000 */
.L_x_10952:
[----:B------:R-:W-:Y:S01]  /*4760*/  FADD.FTZ R216, R215, R216 ;  /* 0x000000d8d7d87221 */ /* 0x000fe20000010000 */
[----:B------:R-:W-:-:S04]  /*4770*/  HFMA2.MMA R223, -RZ, RZ, 0, 4.76837158203125e-07 ;  /* 0x00000008ffdf7435 */ /* 0x000fc800000001ff */
[----:B------:R-:W-:Y:S02]  /*4780*/  MOV R224, R216 ;  /* 0x000000d800e07202 */ /* 0x000fe40000000f00 */
[----:B------:R-:W-:-:S07]  /*4790*/  MOV R218, R234 ;  /* 0x000000ea00da7202 */ /* 0x000fce0000000f00 */
[----:B------:R-:W-:Y:S05]  /*47a0*/  WARPSYNC.COLLECTIVE R219, `(.L_x_10953) ;  /* 0x00000000db087348 */ /* 0x000fea0003c00000 */
[----:B------:R0:W1:Y:S02]  /*47b0*/  SHFL.BFLY P0, R234, R224, R223, R228 ;  /* 0x0c0000dfe0ea7389 */ /* 0x00006400000000e4 */
[----:B01----:R-:W-:Y:S01]  /*47c0*/  ENDCOLLECTIVE ;  /* 0x000000000000791b */ /* 0x003fe20003800000 */
.L_x_10953:
[----:B------:R-:W-:-:S05]  /*47d0*/  FADD.FTZ R218, R217, R218 ;  /* 0x000000dad9da7221 */ /* 0x000fca0000010000 */
[----:B------:R-:W-:Y:S02]  /*47e0*/  MOV R224, R218 ;  /* 0x000000da00e07202 */ /* 0x000fe40000000f00 */
[----:B------:R-:W-:-:S07]  /*47f0*/  MOV R185, R234 ;  /* 0x000000ea00b97202 */ /* 0x000fce0000000f00 */
[----:B------:R-:W-:Y:S05]  /*4800*/  WARPSYNC.COLLECTIVE R219, `(.L_x_10954) ;  /* 0x00000000db087348 */ /* 0x000fea0003c00000 */
[----:B------:R0:W1:Y:S02]  /*4810*/  SHFL.BFLY P0, R234, R224, R223, R228 ;  /* 0x0c0000dfe0ea7389 */ /* 0x00006400000000e4 */
[----:B01----:R-:W-:Y:S01]  /*4820*/  ENDCOLLECTIVE ;  /* 0x000000000000791b */ /* 0x003fe20003800000 */
.L_x_10954:
[----:B------:R-:W-:Y:S01]  /*4830*/  FADD.FTZ R226, R216, R185 ;  /* 0x000000b9d8e27221 */ /* 0x000fe20000010000 */
[----:B------:R-:W-:-:S04]  /*4840*/  HFMA2.MMA R223, -RZ, RZ, 0, 9.5367431640625e-07 ;  /* 0x00000010ffdf7435 */ /* 0x000fc800000001ff */
[----:B------:R-:W-:Y:S02]  /*4850*/  MOV R224, R226 ;  /* 0x000000e200e07202 */ /* 0x000fe40000000f00 */
[----:B------:R-:W-:-:S07]  /*4860*/  MOV R187, R234 ;  /* 0x000000ea00bb7202 */ /* 0x000fce0000000f00 */
[----:B------:R-:W-:Y:S05]  /*4870*/  WARPSYNC.COLLECTIVE R219, `(.L_x_10955) ;  /* 0x00000000db087348 */ /* 0x000fea0003c00000 */
[----:B------:R0:W1:Y:S02]  /*4880*/  SHFL.BFLY P0, R234, R224, R223, R228 ;  /* 0x0c0000dfe0ea7389 */ /* 0x00006400000000e4 */
[----:B01----:R-:W-:Y:S01]  /*4890*/  ENDCOLLECTIVE ;  /* 0x000000000000791b */ /* 0x003fe20003800000 */
.L_x_10955:
[----:B------:R-:W-:-:S05]  /*48a0*/  FADD.FTZ R229, R218, R187 ;  /* 0x000000bbdae57221 */ /* 0x000fca0000010000 */
[----:B------:R-:W-:Y:S02]  /*48b0*/  MOV R224, R229 ;  /* 0x000000e500e07202 */ /* 0x000fe40000000f00 */
[----:B------:R-:W-:-:S07]  /*48c0*/  MOV R235, R234 ;  /* 0x000000ea00eb7202 */ /* 0x000fce0000000f00 */
[----:B------:R-:W-:Y:S05]  /*48d0*/  WARPSYNC.COLLECTIVE R219, `(.L_x_10956) ;  /* 0x00000000db087348 */ /* 0x000fea0003c00000 */
[----:B------:R0:W1:Y:S02]  /*48e0*/  SHFL.BFLY P0, R234, R224, R223, R228 ;  /* 0x0c0000dfe0ea7389 */ /* 0x00006400000000e4 */
[----:B01----:R-:W-:Y:S01]  /*48f0*/  ENDCOLLECTIVE ;  /* 0x000000000000791b */ /* 0x003fe20003800000 */
.L_x_10956:
[----:B------:R-:W-:Y:S05]  /*4900*/  BRA `(.L_x_10957) ;  /* 0xffffffcc00ec7947 */ /* 0x000fea000383ffff */
.L_x_10958:
        /* <DEDUP_REMOVED lines=15> */
.L_x_11843:


//--------------------- .text._ZN10layer_norm13ln_bwd_kernelINS_13Kernel_traitsIfffffjLj768ELj1ELj4ELj1ELj16ENS_18Kernel_traits_baseILj768EfffffjLj128EEEEELb1ELb0ELb0ELb0EEEvNS_9BwdParamsE --------------------------
	.section	.text._ZN10layer_norm13ln_bwd_kernelINS_13Kernel_traitsIfffffjLj768ELj1ELj4ELj1ELj16ENS_18Kernel_traits_baseILj768EfffffjLj128EEEEELb1ELb0ELb0ELb0EEEvNS_9BwdParamsE,"ax",@progbits
	.align	128
        .global         _ZN10layer_norm13ln_bwd_kernelINS_13Kernel_traitsIfffffjLj768ELj1ELj4ELj1ELj16ENS_18Kernel_traits_baseILj768EfffffjLj128EEEEELb1ELb0ELb0ELb0EEEvNS_9BwdParamsE
        .type           _ZN10layer_norm13ln_bwd_kernelINS_13Kernel_traitsIfffffjLj768ELj1ELj4ELj1ELj16ENS_18Kernel_traits_baseILj768EfffffjLj128EEEEELb1ELb0ELb0ELb0EEEvNS_9BwdParamsE,@function
        .size           _ZN10layer_norm13ln_bwd_kernelINS_13Kernel_traitsIfffffjLj768ELj1ELj4ELj1ELj16ENS_18Kernel_traits_baseILj768EfffffjLj128EEEEELb1ELb0ELb0ELb0EEEvNS_9BwdParamsE,(.L_x_11844 - _ZN10layer_norm13ln_bwd_kernelINS_13Kernel_traitsIfffffjLj768ELj1ELj4ELj1ELj16ENS_18Kernel_traits_baseILj768EfffffjLj128EEEEELb1ELb0ELb0ELb0EEEvNS_9BwdParamsE)
        .other          _ZN10layer_norm13ln_bwd_kernelINS_13Kernel_traitsIfffffjLj768ELj1ELj4ELj1ELj16ENS_18Kernel_traits_baseILj768EfffffjLj128EEEEELb1ELb0ELb0ELb0EEEvNS_9BwdParamsE,@"STO_CUDA_ENTRY STV_DEFAULT"
_ZN10layer_norm13ln_bwd_kernelINS_13Kernel_traitsIfffffjLj768ELj1ELj4ELj1ELj16ENS_18Kernel_traits_baseILj768EfffffjLj128EEEEELb1ELb0ELb0ELb0EEEvNS_9BwdParamsE:
.text._ZN10layer_norm13ln_bwd_kernelINS_13Kernel_traitsIfffffjLj768ELj1ELj4ELj1ELj16ENS_18Kernel_traits_baseILj768EfffffjLj128EEEEELb1ELb0ELb0ELb0EEEvNS_9BwdParamsE:
        /* <DEDUP_REMOVED lines=85> */
.L_x_10986:
[----:B-1----:R-:W1:Y:S01]  /*0550*/  @P4 LDC.64 R108, c[0x0][0x270] ;  /* 0x00009c00ff6c4b82 */ /* 0x002e620000000a00 */
[----:B------:R-:W-:Y:S02]  /*0560*/  SHF.R.S32.HI R2, RZ, 0x1f, R112 ;  /* 0x0000001fff027819 */ /* 0x000fe40000011470 */
[----:B-----5:R-:W-:Y:S02]  /*0570*/  MOV R114, 0x3f800000 ;  /* 0x3f80000000727802 */ /* 0x020fe40000000f00 */
[----:B------:R-:W-:-:S03]  /*0580*/  ISETP.NE.AND P6, PT, R174, RZ, PT ;  /* 0x000000ffae00720c */ /* 0x000fc60003fc5270 */
[----:B------:R-:W2:Y:S08]  /*0590*/  LDC.64 R104, c[0x0][0x250] ;  /* 0x00009400ff687b82 */ /* 0x000eb00000000a00 */
[----:B------:R-:W3:Y:S01]  /*05a0*/  LDC.64 R106, c[0x0][0x258] ;  /* 0x00009600ff6a7b82 */ /* 0x000ee20000000a00 */
[----:B-1----:R-:W-:-:S04]  /*05b0*/  @P4 LEA R108, P5, R112, R108, 0x2 ;  /* 0x0000006c706c4211 */ /* 0x002fc800078a10ff */
[C---:B------:R-:W-:Y:S01]  /*05c0*/  @P4 LEA.HI.X R109, R112.reuse, R109, R2, 0x2, P5 ;  /* 0x0000006d706d4211 */ /* 0x040fe200028f1402 */
[----:B--2---:R-:W-:-:S04]  /*05d0*/  IMAD.WIDE R104, R112, 0x4, R104 ;  /* 0x0000000470687825 */ /* 0x004fc800078e0268 */
[----:B-----5:R1:W5:Y:S04]  /*05e0*/  @P4 LDG.E R114, desc[UR4][R108.64] ;  /* 0x000000046c724981 */ /* 0x020368000c1e1900 */
        /* <DEDUP_REMOVED lines=13> */
[----:B-1----:R-:W-:Y:S06]  /*06c0*/  @!P6 BRA `(.L_x_10962) ;  /* 0x0000000000b4e947 */ /* 0x002fec0003800000 */
[C---:B------:R-:W-:Y:S01]  /*06d0*/  LEA R178, P5, R131.reuse, UR12, 0x2 ;  /* 0x0000000c83b27c11 */ /* 0x040fe2000f8a10ff */
[----:B------:R-:W1:Y:S03]  /*06e0*/  LDC.64 R104, c[0x0][0x2b8] ;  /* 0x0000ae00ff687b82 */ /* 0x000e660000000a00 */
[----:B------:R-:W-:Y:S02]  /*06f0*/  LEA.HI.X R179, R131, UR13, RZ, 0x2, P5 ;  /* 0x0000000d83b37c11 */ /* 0x000fe4000a8f14ff */
[----:B------:R-:W-:-:S03]  /*0700*/  ISETP.NE.U32.AND P5, PT, RZ, UR8, PT ;  /* 0x00000008ff007c0c */ /* 0x000fc6000bfa5070 */
[----:B------:R-:W5:Y:S01]  /*0710*/  LDG.E R118, desc[UR4][R178.64] ;  /* 0x00000004b2767981 */ /* 0x000f62000c1e1900 */
[----:B------:R-:W-:-:S13]  /*0720*/  ISETP.NE.AND.EX P5, PT, RZ, UR9, PT, P5 ;  /* 0x00000009ff007c0c */ /* 0x000fda000bfa5350 */
[----:B------:R-:W-:-:S04]  /*0730*/  @P5 LEA R172, P6, R131, UR8, 0x4 ;  /* 0x0000000883ac5c11 */ /* 0x000fc8000f8c20ff */
[C---:B------:R-:W-:Y:S02]  /*0740*/  @P5 LEA.HI.X R173, R131.reuse, UR9, RZ, 0x4, P6 ;  /* 0x0000000983ad5c11 */ /* 0x040fe4000b0f24ff */
[C---:B------:R-:W-:Y:S01]  /*0750*/  LEA R108, P6, R131.reuse, UR10, 0x4 ;  /* 0x0000000a836c7c11 */ /* 0x040fe2000f8c20ff */
[C---:B-1----:R-:W-:Y:S02]  /*0760*/  IMAD.WIDE.U32 R104, R131.reuse, 0x10, R104 ;  /* 0x0000001083687825 */ /* 0x042fe400078e0068 */
[----:B------:R1:W5:Y:S01]  /*0770*/  @P5 LDG.E.128 R16, desc[UR4][R172.64] ;  /* 0x00000004ac105981 */ /* 0x000362000c1e1d00 */
[----:B------:R-:W-:-:S03]  /*0780*/  LEA.HI.X R109, R131, UR11, RZ, 0x4, P6 ;  /* 0x0000000b836d7c11 */ /* 0x000fc6000b0f24ff */
[----:B------:R-:W2:Y:S04]  /*0790*/  LDG.E.128 R104, desc[UR4][R104.64] ;  /* 0x0000000468687981 */ /* 0x000ea8000c1e1d00 */
[----:B------:R-:W3:Y:S01]  /*07a0*/  LDG.E.128 R108, desc[UR4][R108.64] ;  /* 0x000000046c6c7981 */ /* 0x000ee2000c1e1d00 */
[----:B0-----:R-:W-:-:S04]  /*07b0*/  ISETP.NE.AND P5, PT, R176, RZ, PT ;  /* 0x000000ffb000720c */ /* 0x001fc80003fa5270 */
[----:B-----5:R-:W-:Y:S02]  /*07c0*/  FSEL R134, R170, RZ, !P5 ;  /* 0x000000ffaa867208 */ /* 0x020fe40006800000 */
[----:B-1----:R-:W-:-:S03]  /*07d0*/  IADD3 R173, R131, 0x20, RZ ;  /* 0x0000002083ad7810 */ /* 0x002fc60007ffe0ff */
[C---:B---3--:R-:W-:Y:S01]  /*07e0*/  FADD.FTZ R136, -R134.reuse, R108 ;  /* 0x0000006c86887221 */ /* 0x048fe20000010100 */
[C---:B------:R-:W-:Y:S01]  /*07f0*/  FADD.FTZ R162, -R134.reuse, R109 ;  /* 0x0000006d86a27221 */ /* 0x040fe20000010100 */
[C---:B------:R-:W-:Y:S01]  /*0800*/  FADD.FTZ R110, -R134.reuse, R110 ;  /* 0x0000006e866e7221 */ /* 0x040fe20000010100 */
[----:B------:R-:W-:Y:S01]  /*0810*/  FADD.FTZ R164, -R134, R111 ;  /* 0x0000006f86a47221 */ /* 0x000fe20000010100 */
        /* <DEDUP_REMOVED lines=24> */
.L_x_10962:
[----:B------:R-:W-:Y:S05]  /*09a0*/  BSYNC B1 ;  /* 0x0000000000017941 */ /* 0x000fea0003800000 */
.L_x_10961:
[----:B------:R-:W-:Y:S04]  /*09b0*/  BSSY B1, `(.L_x_10963) ;  /* 0x000002f000017945 */ /* 0x000fe80003800000 */
[----:B------:R-:W-:Y:S05]  /*09c0*/  @!P0 BRA `(.L_x_10964) ;  /* 0x0000000000b48947 */ /* 0x000fea0003800000 */
[C---:B------:R-:W-:Y:S01]  /*09d0*/  LEA R180, P5, R173.reuse, UR12, 0x2 ;  /* 0x0000000cadb47c11 */ /* 0x040fe2000f8a10ff */
[----:B------:R-:W1:Y:S03]  /*09e0*/  LDC.64 R104, c[0x0][0x2b8] ;  /* 0x0000ae00ff687b82 */ /* 0x000e660000000a00 */
[----:B------:R-:W-:Y:S02]  /*09f0*/  LEA.HI.X R181, R173, UR13, RZ, 0x2, P5 ;  /* 0x0000000dadb57c11 */ /* 0x000fe4000a8f14ff */
[----:B------:R-:W-:-:S03]  /*0a00*/  ISETP.NE.U32.AND P5, PT, RZ, UR8, PT ;  /* 0x00000008ff007c0c */ /* 0x000fc6000bfa5070 */
[----:B------:R2:W5:Y:S01]  /*0a10*/  LDG.E R119, desc[UR4][R180.64] ;  /* 0x00000004b4777981 */ /* 0x000562000c1e1900 */
[----:B------:R-:W-:-:S13]  /*0a20*/  ISETP.NE.AND.EX P5, PT, RZ, UR9, PT, P5 ;  /* 0x00000009ff007c0c */ /* 0x000fda000bfa5350 */
[----:B------:R-:W-:-:S04]  /*0a30*/  @P5 LEA R178, P6, R173, UR8, 0x4 ;  /* 0x00000008adb25c11 */ /* 0x000fc8000f8c20ff */
[C---:B------:R-:W-:Y:S02]  /*0a40*/  @P5 LEA.HI.X R179, R173.reuse, UR9, RZ, 0x4, P6 ;  /* 0x00000009adb35c11 */ /* 0x040fe4000b0f24ff */
[C---:B------:R-:W-:Y:S01]  /*0a50*/  LEA R108, P6, R173.reuse, UR10, 0x4 ;  /* 0x0000000aad6c7c11 */ /* 0x040fe2000f8c20ff */
[C---:B-1----:R-:W-:Y:S02]  /*0a60*/  IMAD.WIDE.U32 R104, R173.reuse, 0x10, R104 ;  /* 0x00000010ad687825 */ /* 0x042fe400078e0068 */
[----:B------:R2:W5:Y:S01]  /*0a70*/  @P5 LDG.E.128 R12, desc[UR4][R178.64] ;  /* 0x00000004b20c5981 */ /* 0x000562000c1e1d00 */
[----:B------:R-:W-:-:S03]  /*0a80*/  LEA.HI.X R109, R173, UR11, RZ, 0x4, P6 ;  /* 0x0000000bad6d7c11 */ /* 0x000fc6000b0f24ff */
[----:B------:R-:W3:Y:S04]  /*0a90*/  LDG.E.128 R104, desc[UR4][R104.64] ;  /* 0x0000000468687981 */ /* 0x000ee8000c1e1d00 */
[----:B------:R-:W4:Y:S01]  /*0aa0*/  LDG.E.128 R108, desc[UR4][R108.64] ;  /* 0x000000046c6c7981 */ /* 0x000f22000c1e1d00 */
[----:B0-----:R-:W-:-:S04]  /*0ab0*/  ISETP.NE.AND P5, PT, R176, RZ, PT ;  /* 0x000000ffb000720c */ /* 0x001fc80003fa5270 */
[----:B-----5:R-:W-:Y:S02]  /*0ac0*/  FSEL R168, R170, RZ, !P5 ;  /* 0x000000ffaaa87208 */ /* 0x020fe40006800000 */
[----:B------:R-:W-:-:S03]  /*0ad0*/  IADD3 R173, R173, 0x20, RZ ;  /* 0x00000020adad7810 */ /* 0x000fc60007ffe0ff */
[C---:B----4-:R-:W-:Y:S01]  /*0ae0*/  FADD.FTZ R138, -R168.reuse, R108 ;  /* 0x0000006ca88a7221 */ /* 0x050fe20000010100 */
        /* <DEDUP_REMOVED lines=26> */
[----:B--2---:R-:W-:-:S07]  /*0c90*/  FFMA.FTZ R172, R168, R165, R105 ;  /* 0x000000a5a8ac7223 */ /* 0x004fce0000010069 */
.L_x_10964:
[----:B------:R-:W-:Y:S05]  /*0ca0*/  BSYNC B1 ;  /* 0x0000000000017941 */ /* 0x000fea0003800000 */
.L_x_10963:
        /* <DEDUP_REMOVED lines=47> */
.L_x_10966:
[----:B------:R-:W-:Y:S05]  /*0fa0*/  BSYNC B1 ;  /* 0x0000000000017941 */ /* 0x000fea0003800000 */
.L_x_10965:
        /* <DEDUP_REMOVED lines=47> */
.L_x_10968:
[----:B------:R-:W-:Y:S05]  /*12a0*/  BSYNC B1 ;  /* 0x0000000000017941 */ /* 0x000fea0003800000 */
.L_x_10967:
        /* <DEDUP_REMOVED lines=47> */
.L_x_10970:
[----:B------:R-:W-:Y:S05]  /*15a0*/  BSYNC B1 ;  /* 0x0000000000017941 */ /* 0x000fea0003800000 */
.L_x_10969:
        /* <DEDUP_REMOVED lines=47> */
.L_x_10972:
[----:B------:R-:W-:Y:S05]  /*18a0*/  BSYNC B1 ;  /* 0x0000000000017941 */ /* 0x000fea0003800000 */
.L_x_10971:
        /* <DEDUP_REMOVED lines=20> */
.L_x_10998:
        /* <DEDUP_REMOVED lines=9> */
[----:B------:R-:W-:Y:S01]  /*1a80*/  ISETP.NE.U32.AND P5, PT, RZ, UR8, PT ;  /* 0x00000008ff007c0c */ /* 0x000fe2000bfa5070 */
[-CC-:B------:R-:W-:Y:S01]  /*1a90*/  FFMA.FTZ R105, R3, R109.reuse, R108.reuse ;  /* 0x0000006d03697223 */ /* 0x180fe2000001006c */
[-CC-:B------:R-:W-:Y:S01]  /*1aa0*/  FFMA.FTZ R106, R134, R109.reuse, R108.reuse ;  /* 0x0000006d866a7223 */ /* 0x180fe2000001006c */
[-CC-:B------:R-:W-:Y:S01]  /*1ab0*/  FFMA.FTZ R107, R157, R109.reuse, R108.reuse ;  /* 0x0000006d9d6b7223 */ /* 0x180fe2000001006c */
[----:B------:R-:W-:Y:S01]  /*1ac0*/  ISETP.NE.AND.EX P5, PT, RZ, UR9, PT, P5 ;  /* 0x00000009ff007c0c */ /* 0x000fe2000bfa5350 */
[----:B-1----:R-:W-:Y:S01]  /*1ad0*/  FFMA.FTZ R110, R164, R109, R108 ;  /* 0x0000006da46e7223 */ /* 0x002fe2000001006c */
[----:B------:R-:W-:Y:S01]  /*1ae0*/  FADD.FTZ R104, R136, -R105 ;  /* 0x8000006988687221 */ /* 0x000fe20000010000 */
[----:B------:R-:W-:Y:S01]  /*1af0*/  FADD.FTZ R106, R155, -R106 ;  /* 0x8000006a9b6a7221 */ /* 0x000fe20000010000 */
[----:B-----5:R-:W-:Y:S01]  /*1b00*/  FADD.FTZ R170, R162, -R107 ;  /* 0x8000006ba2aa7221 */ /* 0x020fe20000010000 */
[----:B------:R-:W-:Y:S01]  /*1b10*/  FADD.FTZ R172, R159, -R110 ;  /* 0x8000006e9fac7221 */ /* 0x000fe20000010000 */
        /* <DEDUP_REMOVED lines=37> */
.L_x_10975:
[----:B------:R-:W-:Y:S05]  /*1d70*/  BSYNC B1 ;  /* 0x0000000000017941 */ /* 0x000fea0003800000 */
.L_x_10974:
[----:B------:R-:W-:Y:S04]  /*1d80*/  BSSY B1, `(.L_x_10976) ;  /* 0x0000031000017945 */ /* 0x000fe80003800000 */
[----:B------:R-:W-:Y:S05]  /*1d90*/  @!P0 BRA `(.L_x_10977) ;  /* 0x0000000000bc8947 */ /* 0x000fea0003800000 */
[----:B------:R-:W-:Y:S01]  /*1da0*/  ISETP.NE.U32.AND P5, PT, RZ, UR8, PT ;  /* 0x00000008ff007c0c */ /* 0x000fe2000bfa5070 */
[-CC-:B0-----:R-:W-:Y:S01]  /*1db0*/  FFMA.FTZ R105, R127, R109.reuse, R108.reuse ;  /* 0x0000006d7f697223 */ /* 0x181fe2000001006c */
        /* <DEDUP_REMOVED lines=45> */
.L_x_10977:
[----:B------:R-:W-:Y:S05]  /*2090*/  BSYNC B1 ;  /* 0x0000000000017941 */ /* 0x000fea0003800000 */
.L_x_10976:
[----:B------:R-:W-:Y:S04]  /*20a0*/  BSSY B1, `(.L_x_10978) ;  /* 0x0000031000017945 */ /* 0x000fe80003800000 */
[----:B------:R-:W-:Y:S05]  /*20b0*/  @!P1 BRA `(.L_x_10979) ;  /* 0x0000000000bc9947 */ /* 0x000fea0003800000 */
[----:B------:R-:W-:Y:S01]  /*20c0*/  ISETP.NE.U32.AND P5, PT, RZ, UR8, PT ;  /* 0x00000008ff007c0c */ /* 0x000fe2000bfa5070 */
[-CC-:B0-2---:R-:W-:Y:S01]  /*20d0*/  FFMA.FTZ R105, R121, R109.reuse, R108.reuse ;  /* 0x0000006d79697223 */ /* 0x185fe2000001006c */
        /* <DEDUP_REMOVED lines=45> */
.L_x_10979:
[----:B------:R-:W-:Y:S05]  /*23b0*/  BSYNC B1 ;  /* 0x0000000000017941 */ /* 0x000fea0003800000 */
.L_x_10978:
[----:B------:R-:W-:Y:S04]  /*23c0*/  BSSY B1, `(.L_x_10980) ;  /* 0x0000031000017945 */ /* 0x000fe80003800000 */
[----:B------:R-:W-:Y:S05]  /*23d0*/  @!P2 BRA `(.L_x_10981) ;  /* 0x0000000000bca947 */ /* 0x000fea0003800000 */
[----:B------:R-:W-:Y:S01]  /*23e0*/  ISETP.NE.U32.AND P5, PT, RZ, UR8, PT ;  /* 0x00000008ff007c0c */ /* 0x000fe2000bfa5070 */
[-CC-:B0-23--:R-:W-:Y:S01]  /*23f0*/  FFMA.FTZ R105, R123, R109.reuse, R108.reuse ;  /* 0x0000006d7b697223 */ /* 0x18dfe2000001006c */
        /* <DEDUP_REMOVED lines=45> */
.L_x_10981:
[----:B------:R-:W-:Y:S05]  /*26d0*/  BSYNC B1 ;  /* 0x0000000000017941 */ /* 0x000fea0003800000 */
.L_x_10980:
[----:B------:R-:W-:Y:S04]  /*26e0*/  BSSY B1, `(.L_x_10982) ;  /* 0x0000031000017945 */ /* 0x000fe80003800000 */
        /* <DEDUP_REMOVED lines=48> */
.L_x_10983:
[----:B------:R-:W-:Y:S05]  /*29f0*/  BSYNC B1 ;  /* 0x0000000000017941 */ /* 0x000fea0003800000 */
.L_x_10982:
        /* <DEDUP_REMOVED lines=8> */
[----:B------:R-:W-:Y:S01]  /*2a80*/  FFMA.FTZ R108, R158, R109, R108 ;  /* 0x0000006d9e6c7223 */ /* 0x000fe2000001006c */
[----:B------:R-:W-:Y:S01]  /*2a90*/  FADD.FTZ R104, R156, -R105 ;  /* 0x800000699c687221 */ /* 0x000fe20000010000 */
[----:B------:R-:W-:Y:S01]  /*2aa0*/  FADD.FTZ R106, R167, -R106 ;  /* 0x8000006aa76a7221 */ /* 0x000fe20000010000 */
[----:B-1----:R-:W-:Y:S01]  /*2ab0*/  FADD.FTZ R110, R160, -R107 ;  /* 0x8000006ba06e7221 */ /* 0x002fe20000010000 */
[----:B-----5:R-:W-:Y:S01]  /*2ac0*/  FADD.FTZ R170, R151, -R108 ;  /* 0x8000006c97aa7221 */ /* 0x020fe20000010000 */
        /* <DEDUP_REMOVED lines=34> */
[----:B0-----:R-:W-:-:S05]  /*2cf0*/  IMAD.WIDE.U32 R108, R131, 0x10, R108 ;  /* 0x00000010836c7825 */ /* 0x001fca00078e006c */
[----:B------:R0:W-:Y:S03]  /*2d00*/  STG.E.128 desc[UR4][R108.64], R104 ;  /* 0x000000686c007986 */ /* 0x0001e6000c101d04 */
.L_x_10985:
[----:B------:R-:W-:Y:S05]  /*2d10*/  BSYNC B1 ;  /* 0x0000000000017941 */ /* 0x000fea0003800000 */
.L_x_10984:
[----:B0-234-:R-:W0:Y:S02]  /*2d20*/  LDC.64 R104, c[0x0][0x210] ;  /* 0x00008400ff687b82 */ /* 0x01de240000000a00 */
[----:B0-----:R-:W-:-:S04]  /*2d30*/  LEA R112, R104, R112, 0x2 ;  /* 0x0000007068707211 */ /* 0x001fc800078e10ff */
[----:B------:R-:W-:-:S13]  /*2d40*/  ISETP.GE.AND P5, PT, R112, R105, PT ;  /* 0x000000697000720c */ /* 0x000fda0003fa6270 */
[----:B------:R-:W-:Y:S05]  /*2d50*/  @!P5 BRA `(.L_x_10986) ;  /* 0xffffffd400fcd947 */ /* 0x000fea000383ffff */
.L_x_10960:
[----:B------:R-:W-:Y:S05]  /*2d60*/  BSYNC B0 ;  /* 0x0000000000007941 */ /* 0x000fea0003800000 */
.L_x_10959:
[----:B------:R-:W0:Y:S01]  /*2d70*/  S2R R4, SR_CgaCtaId ;  /* 0x0000000000047919 */ /* 0x000e220000008800 */
[----:B------:R-:W-:Y:S01]  /*2d80*/  SHF.R.U32.HI R5, RZ, 0x5, R0 ;  /* 0x00000005ff057819 */ /* 0x000fe20000011600 */
[----:B------:R-:W-:Y:S05]  /*2d90*/  WARPSYNC.ALL ;  /* 0x0000000000007948 */ /* 0x000fea0003800000 */
[----:B------:R-:W-:Y:S01]  /*2da0*/  MOV R3, 0x400 ;  /* 0x0000040000037802 */ /* 0x000fe20000000f00 */
[----:B------:R-:W-:Y:S01]  /*2db0*/  IMAD R2, R5, 0xc0, R2 ;  /* 0x000000c005027824 */ /* 0x000fe200078e0202 */
[----:B-----5:R-:W2:Y:S01]  /*2dc0*/  S2R R68, SR_CTAID.X ;  /* 0x0000000000447919 */ /* 0x020ea20000002500 */
        /* <DEDUP_REMOVED lines=8> */
[----:B------:R2:W-:Y:S04]  /*2e50*/  STS.128 [R2+0x600], R28 ;  /* 0x0006001c02007388 */ /* 0x0005e80000000c00 */
[----:B------:R0:W-:Y:S04]  /*2e60*/  STS.128 [R2+0x800], R24 ;  /* 0x0008001802007388 */ /* 0x0001e80000000c00 */
[----:B------:R-:W-:Y:S01]  /*2e70*/  STS.128 [R2+0xa00], R20 ;  /* 0x000a001402007388 */ /* 0x000fe20000000c00 */
[----:B------:R-:W-:Y:S01]  /*2e80*/  BAR.SYNC.DEFER_BLOCKING 0x0 ;  /* 0x0000000000007b1d */ /* 0x000fe20000010000 */
[----:B--2---:R-:W-:Y:S01]  /*2e90*/  IMAD R31, R68, R113, RZ ;  /* 0x00000071441f7224 */ /* 0x004fe200078e02ff */
[----:B0-----:R-:W-:-:S04]  /*2ea0*/  IADD3 R25, R113, 0x7f, -R0 ;  /* 0x0000007f71197810 */ /* 0x001fc80007ffe800 */
        /* <DEDUP_REMOVED lines=176> */
.L_x_10973:
        /* <DEDUP_REMOVED lines=8> */
.L_x_10988:
[----:B------:R-:W-:Y:S05]  /*3a30*/  BSYNC B1 ;  /* 0x0000000000017941 */ /* 0x000fea0003800000 */
.L_x_10987:
        /* <DEDUP_REMOVED lines=8> */
.L_x_10989:
[----:B------:R-:W-:Y:S01]  /*3ac0*/  FADD.FTZ R104, R104, R171 ;  /* 0x000000ab68687221 */ /* 0x000fe20000010000 */
[----:B------:R-:W-:-:S04]  /*3ad0*/  HFMA2.MMA R178, -RZ, RZ, 0, 1.1920928955078125e-07 ;  /* 0x00000002ffb27435 */ /* 0x000fc800000001ff */
[----:B------:R-:W-:Y:S02]  /*3ae0*/  MOV R177, R104 ;  /* 0x0000006800b17202 */ /* 0x000fe40000000f00 */
[----:B------:R-:W-:-:S07]  /*3af0*/  MOV R105, R173 ;  /* 0x000000ad00697202 */ /* 0x000fce0000000f00 */
[----:B------:R-:W-:Y:S05]  /*3b00*/  WARPSYNC.COLLECTIVE R170, `(.L_x_10990) ;  /* 0x00000000aa087348 */ /* 0x000fea0003c00000 */
[----:B------:R0:W1:Y:S02]  /*3b10*/  SHFL.BFLY P5, R173, R177, R178, R179 ;  /* 0x0c0000b2b1ad7389 */ /* 0x00006400000a00b3 */
[----:B01----:R-:W-:Y:S01]  /*3b20*/  ENDCOLLECTIVE ;  /* 0x000000000000791b */ /* 0x003fe20003800000 */
.L_x_10990:
[----:B------:R-:W-:-:S05]  /*3b30*/  FADD.FTZ R105, R105, R172 ;  /* 0x000000ac69697221 */ /* 0x000fca0000010000 */
[----:B------:R-:W-:Y:S02]  /*3b40*/  MOV R177, R105 ;  /* 0x0000006900b17202 */ /* 0x000fe40000000f00 */
[----:B------:R-:W-:-:S07]  /*3b50*/  MOV R107, R173 ;  /* 0x000000ad006b7202 */ /* 0x000fce0000000f00 */
[----:B------:R-:W-:Y:S05]  /*3b60*/  WARPSYNC.COLLECTIVE R170, `(.L_x_10991) ;  /* 0x00000000aa087348 */ /* 0x000fea0003c00000 */
[----:B------:R0:W1:Y:S02]  /*3b70*/  SHFL.BFLY P5, R173, R177, R178, R179 ;  /* 0x0c0000b2b1ad7389 */ /* 0x00006400000a00b3 */
[----:B01----:R-:W-:Y:S01]  /*3b80*/  ENDCOLLECTIVE ;  /* 0x000000000000791b */ /* 0x003fe20003800000 */
.L_x_10991:
[----:B------:R-:W-:Y:S01]  /*3b90*/  FADD.FTZ R107, R104, R107 ;  /* 0x0000006b686b7221 */ /* 0x000fe20000010000 */
[----:B------:R-:W-:-:S04]  /*3ba0*/  HFMA2.MMA R178, -RZ, RZ, 0, 2.384185791015625e-07 ;  /* 0x00000004ffb27435 */ /* 0x000fc800000001ff */
[----:B------:R-:W-:Y:S02]  /*3bb0*/  MOV R177, R107 ;  /* 0x0000006b00b17202 */ /* 0x000fe40000000f00 */
[----:B------:R-:W-:-:S07]  /*3bc0*/  MOV R106, R173 ;  /* 0x000000ad006a7202 */ /* 0x000fce0000000f00 */
[----:B------:R-:W-:Y:S05]  /*3bd0*/  WARPSYNC.COLLECTIVE R170, `(.L_x_10992) ;  /* 0x00000000aa087348 */ /* 0x000fea0003c00000 */
[----:B------:R0:W1:Y:S02]  /*3be0*/  SHFL.BFLY P5, R173, R177, R178, R179 ;  /* 0x0c0000b2b1ad7389 */ /* 0x00006400000a00b3 */
[----:B01----:R-:W-:Y:S01]  /*3bf0*/  ENDCOLLECTIVE ;  /* 0x000000000000791b */ /* 0x003fe20003800000 */
.L_x_10992:
[----:B------:R-:W-:-:S05]  /*3c00*/  FADD.FTZ R106, R105, R106 ;  /* 0x0000006a696a7221 */ /* 0x000fca0000010000 */
[----:B------:R-:W-:Y:S02]  /*3c10*/  MOV R177, R106 ;  /* 0x0000006a00b17202 */ /* 0x000fe40000000f00 */
[----:B------:R-:W-:-:S07]  /*3c20*/  MOV R108, R173 ;  /* 0x000000ad006c7202 */ /* 0x000fce0000000f00 */
[----:B------:R-:W-:Y:S05]  /*3c30*/  WARPSYNC.COLLECTIVE R170, `(.L_x_10993) ;  /* 0x00000000aa087348 */ /* 0x000fea0003c00000 */
[----:B------:R0:W1:Y:S02]  /*3c40*/  SHFL.BFLY P5, R173, R177, R178, R179 ;  /* 0x0c0000b2b1ad7389 */ /* 0x00006400000a00b3 */
[----:B01----:R-:W-:Y:S01]  /*3c50*/  ENDCOLLECTIVE ;  /* 0x000000000000791b */ /* 0x003fe20003800000 */
.L_x_10993:
[----:B------:R-:W-:Y:S01]  /*3c60*/  FADD.FTZ R108, R107, R108 ;  /* 0x0000006c6b6c7221 */ /* 0x000fe20000010000 */
[----:B------:R-:W-:-:S04]  /*3c70*/  HFMA2.MMA R178, -RZ, RZ, 0, 4.76837158203125e-07 ;  /* 0x00000008ffb27435 */ /* 0x000fc800000001ff */
[----:B------:R-:W-:Y:S02]  /*3c80*/  MOV R177, R108 ;  /* 0x0000006c00b17202 */ /* 0x000fe40000000f00 */
[----:B------:R-:W-:-:S07]  /*3c90*/  MOV R109, R173 ;  /* 0x000000ad006d7202 */ /* 0x000fce0000000f00 */
[----:B------:R-:W-:Y:S05]  /*3ca0*/  WARPSYNC.COLLECTIVE R170, `(.L_x_10994) ;  /* 0x00000000aa087348 */ /* 0x000fea0003c00000 */
[----:B------:R0:W1:Y:S02]  /*3cb0*/  SHFL.BFLY P5, R173, R177, R178, R179 ;  /* 0x0c0000b2b1ad7389 */ /* 0x00006400000a00b3 */
[----:B01----:R-:W-:Y:S01]  /*3cc0*/  ENDCOLLECTIVE ;  /* 0x000000000000791b */ /* 0x003fe20003800000 */
.L_x_10994:
[----:B------:R-:W-:-:S05]  /*3cd0*/  FADD.FTZ R109, R106, R109 ;  /* 0x0000006d6a6d7221 */ /* 0x000fca0000010000 */
[----:B------:R-:W-:Y:S02]  /*3ce0*/  MOV R177, R109 ;  /* 0x0000006d00b17202 */ /* 0x000fe40000000f00 */
[----:B------:R-:W-:-:S07]  /*3cf0*/  MOV R111, R173 ;  /* 0x000000ad006f7202 */ /* 0x000fce0000000f00 */
[----:B------:R-:W-:Y:S05]  /*3d00*/  WARPSYNC.COLLECTIVE R170, `(.L_x_10995) ;  /* 0x00000000aa087348 */ /* 0x000fea0003c00000 */
[----:B------:R0:W1:Y:S02]  /*3d10*/  SHFL.BFLY P5, R173, R177, R178, R179 ;  /* 0x0c0000b2b1ad7389 */ /* 0x00006400000a00b3 */
[----:B01----:R-:W-:Y:S01]  /*3d20*/  ENDCOLLECTIVE ;  /* 0x000000000000791b */ /* 0x003fe20003800000 */
.L_x_10995:
[----:B------:R-:W-:Y:S01]  /*3d30*/  FADD.FTZ R111, R108, R111 ;  /* 0x0000006f6c6f7221 */ /* 0x000fe20000010000 */
[----:B------:R-:W-:-:S04]  /*3d40*/  HFMA2.MMA R178, -RZ, RZ, 0, 9.5367431640625e-07 ;  /* 0x00000010ffb27435 */ /* 0x000fc800000001ff */
[----:B------:R-:W-:Y:S02]  /*3d50*/  MOV R177, R111 ;  /* 0x0000006f00b17202 */ /* 0x000fe40000000f00 */
[----:B------:R-:W-:-:S07]  /*3d60*/  MOV R110, R173 ;  /* 0x000000ad006e7202 */ /* 0x000fce0000000f00 */
[----:B------:R-:W-:Y:S05]  /*3d70*/  WARPSYNC.COLLECTIVE R170, `(.L_x_10996) ;  /* 0x00000000aa087348 */ /* 0x000fea0003c00000 */
[----:B------:R0:W1:Y:S02]  /*3d80*/  SHFL.BFLY P5, R173, R177, R178, R179 ;  /* 0x0c0000b2b1ad7389 */ /* 0x00006400000a00b3 */
[----:B01----:R-:W-:Y:S01]  /*3d90*/  ENDCOLLECTIVE ;  /* 0x000000000000791b */ /* 0x003fe20003800000 */
.L_x_10996:
[----:B------:R-:W-:-:S05]  /*3da0*/  FADD.FTZ R110, R109, R110 ;  /* 0x0000006e6d6e7221 */ /* 0x000fca0000010000 */
[----:B------:R-:W-:Y:S02]  /*3db0*/  MOV R177, R110 ;  /* 0x0000006e00b17202 */ /* 0x000fe40000000f00 */
[----:B------:R-:W-:-:S07]  /*3dc0*/  MOV R104, R173 ;  /* 0x000000ad00687202 */ /* 0x000fce0000000f00 */
[----:B------:R-:W-:Y:S05]  /*3dd0*/  WARPSYNC.COLLECTIVE R170, `(.L_x_10997) ;  /* 0x00000000aa087348 */ /* 0x000fea0003c00000 */
[----:B------:R0:W1:Y:S02]  /*3de0*/  SHFL.BFLY P5, R173, R177, R178, R179 ;  /* 0x0c0000b2b1ad7389 */ /* 0x00006400000a00b3 */
[----:B01----:R-:W-:Y:S01]  /*3df0*/  ENDCOLLECTIVE ;  /* 0x000000000000791b */ /* 0x003fe20003800000 */
.L_x_10997:
[----:B------:R-:W-:Y:S01]  /*3e00*/  MOV R105, R173 ;  /* 0x000000ad00697202 */ /* 0x000fe20000000f00 */
[----:B------:R-:W-:Y:S06]  /*3e10*/  BRA `(.L_x_10998) ;  /* 0xffffffd800f47947 */ /* 0x000fec000383ffff */
.L_x_10999:
        /* <DEDUP_REMOVED lines=14> */
.L_x_11844:


//--------------------- .text._ZN10layer_norm13ln_bwd_kernelINS_13Kernel_traitsIfffffjLj768ELj1ELj4ELj1ELj16ENS_18Kernel_traits_baseILj768EfffffjLj128EEEEELb1ELb0ELb0ELb1EEEvNS_9BwdParamsE --------------------------
	.section	.text._ZN10layer_norm13ln_bwd_kernelINS_13Kernel_traitsIfffffjLj768ELj1ELj4ELj1ELj16ENS_18Kernel_traits_baseILj768EfffffjLj128EEEEELb1ELb0ELb0ELb1EEEvNS_9BwdParamsE,"ax",@progbits
	.align	128
        .global         _ZN10layer_norm13ln_bwd_kernelINS_13Kernel_traitsIfffffjLj768ELj1ELj4ELj1ELj16ENS_18Kernel_traits_baseILj768EfffffjLj128EEEEELb1ELb0ELb0ELb1EEEvNS_9BwdParamsE
        .type           _ZN10layer_norm13ln_bwd_kernelINS_13Kernel_traitsIfffffjLj768ELj1ELj4ELj1ELj16ENS_18Kernel_traits_baseILj768EfffffjLj128EEEEELb1ELb0ELb0ELb1EEEvNS_9BwdParamsE,@function
        .size           _ZN10layer_norm13ln_bwd_kernelINS_13Kernel_traitsIfffffjLj768ELj1ELj4ELj1ELj16ENS_18Kernel_traits_baseILj768EfffffjLj128EEEEELb1ELb0ELb0ELb1EEEvNS_9BwdParamsE,(.L_x_11845 - _ZN10layer_norm13ln_bwd_kernelINS_13Kernel_traitsIfffffjLj768ELj1ELj4ELj1ELj16ENS_18Kernel_traits_baseILj768EfffffjLj128EEEEELb1ELb0ELb0ELb1EEEvNS_9BwdParamsE)
        .other          _ZN10layer_norm13ln_bwd_kernelINS_13Kernel_traitsIfffffjLj768ELj1ELj4ELj1ELj16ENS_18Kernel_traits_baseILj768EfffffjLj128EEEEELb1ELb0ELb0ELb1EEEvNS_9BwdParamsE,@"STO_CUDA_ENTRY STV_DEFAULT"
_ZN10layer_norm13ln_bwd_kernelINS_13Kernel_traitsIfffffjLj768ELj1ELj4ELj1ELj16ENS_18Kernel_traits_baseILj768EfffffjLj128EEEEELb1ELb0ELb0ELb1EEEvNS_9BwdParamsE:
.text._ZN10layer_norm13ln_bwd_kernelINS_13Kernel_traitsIfffffjLj768ELj1ELj4ELj1ELj16ENS_18Kernel_traits_baseILj768EfffffjLj128EEEEELb1ELb0ELb0ELb1EEEvNS_9BwdParamsE:
        /* <DEDUP_REMOVED lines=41> */
.L_x_11001:
[----:B------:R-:W-:Y:S01]  /*0290*/  SHF.L.U32 R0, R154, 0x4, RZ ;  /* 0x000000049a007819 */ /* 0x000fe200000006ff */
[----:B------:R-:W0:Y:S01]  /*02a0*/  LDC.U8 R150, c[0x0][0x2a0] ;  /* 0x0000a800ff967b82 */ /* 0x000e220000000000 */
[----:B------:R-:W-:Y:S02]  /*02b0*/  ULDC.64 UR6, c[0x0][0x260] ;  /* 0x0000980000067ab9 */ /* 0x000fe40000000a00 */
[----:B------:R-:W-:-:S04]  /*02c0*/  LOP3.LUT R0, R0, 0x1f0, RZ, 0xc0, !PT ;  /* 0x000001f000007812 */ /* 0x000fc800078ec0ff */
[----:B------:R-:W-:-:S04]  /*02d0*/  IADD3 R2, P0, R0, UR6, RZ ;  /* 0x0000000600027c10 */ /* 0x000fc8000ff1e0ff */
[----:B------:R-:W-:Y:S01]  /*02e0*/  IADD3.X R3, RZ, UR7, RZ, P0, !PT ;  /* 0x00000007ff037c10 */ /* 0x000fe200087fe4ff */
[----:B------:R-:W-:Y:S02]  /*02f0*/  ULDC.64 UR6, c[0x0][0x270] ;  /* 0x00009c0000067ab9 */ /* 0x000fe40000000a00 */
[----:B------:R-:W-:Y:S01]  /*0300*/  ISETP.NE.U32.AND P0, PT, RZ, UR6, PT ;  /* 0x00000006ff007c0c */ /* 0x000fe2000bf05070 */
[----:B------:R-:W-:Y:S01]  /*0310*/  HFMA2.MMA R153, -RZ, RZ, 0, 0 ;  /* 0x00000000ff997435 */ /* 0x000fe200000001ff */
[----:B------:R-:W5:Y:S01]  /*0320*/  LDG.E.128 R24, desc[UR4][R2.64] ;  /* 0x0000000402187981 */ /* 0x000f62000c1e1d00 */
[----:B------:R-:W-:Y:S03]  /*0330*/  BSSY B1, `(.L_x_11003) ;  /* 0x0000245000017945 */ /* 0x000fe60003800000 */
[----:B------:R-:W5:Y:S01]  /*0340*/  LDG.E.128 R20, desc[UR4][R2.64+0x200] ;  /* 0x0002000402147981 */ /* 0x000f62000c1e1d00 */
[----:B------:R-:W-:-:S03]  /*0350*/  ISETP.NE.AND.EX P0, PT, RZ, UR7, PT, P0 ;  /* 0x00000007ff007c0c */ /* 0x000fc6000bf05300 */
[----:B------:R-:W5:Y:S01]  /*0360*/  LDG.E.128 R16, desc[UR4][R2.64+0x400] ;  /* 0x0004000402107981 */ /* 0x000f62000c1e1d00 */
[----:B------:R-:W-:-:S03]  /*0370*/  CS2R R148, SRZ ;  /* 0x0000000000947805 */ /* 0x000fc6000001ff00 */
[----:B------:R-:W5:Y:S01]  /*0380*/  LDG.E.128 R12, desc[UR4][R2.64+0x600] ;  /* 0x00060004020c7981 */ /* 0x000f62000c1e1d00 */
[----:B------:R-:W-:-:S03]  /*0390*/  MOV R151, RZ ;  /* 0x000000ff00977202 */ /* 0x000fc60000000f00 */
[----:B------:R-:W5:Y:S01]  /*03a0*/  LDG.E.128 R8, desc[UR4][R2.64+0x800] ;  /* 0x0008000402087981 */ /* 0x000f62000c1e1d00 */
[----:B------:R-:W-:-:S03]  /*03b0*/  CS2R R146, SRZ ;  /* 0x0000000000927805 */ /* 0x000fc6000001ff00 */
[----:B------:R1:W5:Y:S01]  /*03c0*/  LDG.E.128 R4, desc[UR4][R2.64+0xa00] ;  /* 0x000a000402047981 */ /* 0x000362000c1e1d00 */
        /* <DEDUP_REMOVED lines=9> */
[----:B-1----:R-:W-:Y:S01]  /*0460*/  HFMA2.MMA R2, -RZ, RZ, 0, 0 ;  /* 0x00000000ff027435 */ /* 0x002fe200000001ff */
        /* <DEDUP_REMOVED lines=11> */
[----:B0-----:R-:W-:-:S07]  /*0520*/  MOV R0, RZ ;  /* 0x000000ff00007202 */ /* 0x001fce0000000f00 */
.L_x_11010:
[----:B------:R-:W0:Y:S01]  /*0530*/  LDC.64 R68, c[0x0][0x250] ;  /* 0x00009400ff447b82 */ /* 0x000e220000000a00 */
[----:B------:R-:W-:Y:S01]  /*0540*/  IMAD R3, R152, UR8, RZ ;  /* 0x0000000898037c24 */ /* 0x000fe2000f8e02ff */
[----:B------:R-:W-:-:S04]  /*0550*/  LOP3.LUT R167, R154, 0x1f, RZ, 0xc0, !PT ;  /* 0x0000001f9aa77812 */ /* 0x000fc800078ec0ff */
[----:B-1----:R-:W-:Y:S02]  /*0560*/  SHF.R.S32.HI R56, RZ, 0x1f, R3 ;  /* 0x0000001fff387819 */ /* 0x002fe40000011403 */
[----:B------:R-:W1:Y:S02]  /*0570*/  LDC.64 R72, c[0x0][0x258] ;  /* 0x00009600ff487b82 */ /* 0x000e640000000a00 */
[----:B------:R-:W-:-:S04]  /*0580*/  LEA.HI R56, R56, R3, RZ, 0x2 ;  /* 0x0000000338387211 */ /* 0x000fc800078f10ff */
[----:B------:R-:W-:Y:S02]  /*0590*/  LEA.HI.SX32 R167, R56, R167, 0x1e ;  /* 0x000000a738a77211 */ /* 0x000fe400078ff2ff */
[----:B------:R-:W2:Y:S02]  /*05a0*/  LDC.64 R100, c[0x0][0x2b8] ;  /* 0x0000ae00ff647b82 */ /* 0x000ea40000000a00 */
[C---:B------:R-:W-:Y:S02]  /*05b0*/  LEA R56, P1, R167.reuse, UR10, 0x4 ;  /* 0x0000000aa7387c11 */ /* 0x040fe4000f8220ff */
[C---:B------:R-:W-:Y:S02]  /*05c0*/  IADD3 R165, R167.reuse, 0x20, RZ ;  /* 0x00000020a7a57810 */ /* 0x040fe40007ffe0ff */
[----:B------:R-:W-:Y:S01]  /*05d0*/  LEA.HI.X R57, R167, UR11, RZ, 0x4, P1 ;  /* 0x0000000ba7397c11 */ /* 0x000fe200088f24ff */
[----:B0-----:R-:W-:Y:S01]  /*05e0*/  IMAD.WIDE R68, R152, 0x4, R68 ;  /* 0x0000000498447825 */ /* 0x001fe200078e0244 */
[----:B------:R-:W-:Y:S01]  /*05f0*/  LEA R64, P1, R165, UR10, 0x4 ;  /* 0x0000000aa5407c11 */ /* 0x000fe2000f8220ff */
[----:B------:R-:W0:Y:S01]  /*0600*/  LDC.64 R104, c[0x0][0x2c8] ;  /* 0x0000b200ff687b82 */ /* 0x000e220000000a00 */
[----:B------:R-:W-:-:S02]  /*0610*/  IADD3 R163, R167, 0x40, RZ ;  /* 0x00000040a7a37810 */ /* 0x000fc40007ffe0ff */
[----:B------:R-:W3:Y:S04]  /*0620*/  LDG.E.128 R56, desc[UR4][R56.64] ;  /* 0x0000000438387981 */ /* 0x000ee8000c1e1d00 */
[----:B------:R-:W4:Y:S01]  /*0630*/  LDG.E R184, desc[UR4][R68.64] ;  /* 0x0000000444b87981 */ /* 0x000f22000c1e1900 */
[----:B-1----:R-:W-:Y:S01]  /*0640*/  IMAD.WIDE R72, R152, 0x4, R72 ;  /* 0x0000000498487825 */ /* 0x002fe200078e0248 */
[----:B------:R-:W-:Y:S01]  /*0650*/  LEA.HI.X R65, R165, UR11, RZ, 0x4, P1 ;  /* 0x0000000ba5417c11 */ /* 0x000fe200088f24ff */
[----:B------:R-:W1:Y:S01]  /*0660*/  @P0 LDC.64 R170, c[0x0][0x270] ;  /* 0x00009c00ffaa0b82 */ /* 0x000e620000000a00 */
[----:B------:R-:W-:Y:S02]  /*0670*/  LEA R74, P1, R163, UR10, 0x4 ;  /* 0x0000000aa34a7c11 */ /* 0x000fe4000f8220ff */
[----:B------:R-:W3:Y:S01]  /*0680*/  LDG.E R159, desc[UR4][R72.64] ;  /* 0x00000004489f7981 */ /* 0x000ee2000c1e1900 */
[----:B--2---:R-:W-:Y:S01]  /*0690*/  IMAD.WIDE.U32 R60, R167, 0x10, R100 ;  /* 0x00000010a73c7825 */ /* 0x004fe200078e0064 */
[----:B------:R-:W-:-:S02]  /*06a0*/  LEA.HI.X R75, R163, UR11, RZ, 0x4, P1 ;  /* 0x0000000ba34b7c11 */ /* 0x000fc400088f24ff */
[----:B------:R-:W2:Y:S01]  /*06b0*/  LDG.E.128 R64, desc[UR4][R64.64] ;  /* 0x0000000440407981 */ /* 0x000ea2000c1e1d00 */
[----:B------:R-:W-:-:S03]  /*06c0*/  IADD3 R161, R167, 0x60, RZ ;  /* 0x00000060a7a17810 */ /* 0x000fc60007ffe0ff */
[----:B------:R-:W2:Y:S01]  /*06d0*/  LDG.E.128 R60, desc[UR4][R60.64] ;  /* 0x000000043c3c7981 */ /* 0x000ea2000c1e1d00 */
[----:B------:R-:W-:-:S03]  /*06e0*/  LEA R80, P1, R161, UR10, 0x4 ;  /* 0x0000000aa1507c11 */ /* 0x000fc6000f8220ff */
[----:B------:R-:W2:Y:S01]  /*06f0*/  LDG.E.128 R72, desc[UR4][R74.64] ;  /* 0x000000044a487981 */ /* 0x000ea2000c1e1d00 */
[----:B------:R-:W-:Y:S01]  /*0700*/  IMAD.WIDE.U32 R76, R163, 0x10, R100 ;  /* 0x00000010a34c7825 */ /* 0x000fe200078e0064 */
[----:B------:R-:W-:-:S03]  /*0710*/  LEA.HI.X R81, R161, UR11, RZ, 0x4, P1 ;  /* 0x0000000ba1517c11 */ /* 0x000fc600088f24ff */
[--C-:B------:R-:W-:Y:S02]  /*0720*/  IMAD.WIDE.U32 R70, R165, 0x10, R100.reuse ;  /* 0x00000010a5467825 */ /* 0x100fe400078e0064 */
[----:B------:R-:W2:Y:S04]  /*0730*/  LDG.E.128 R76, desc[UR4][R76.64] ;  /* 0x000000044c4c7981 */ /* 0x000ea8000c1e1d00 */
[----:B------:R-:W2:Y:S04]  /*0740*/  LDG.E.128 R80, desc[UR4][R80.64] ;  /* 0x0000000450507981 */ /* 0x000ea8000c1e1d00 */
[----:B------:R-:W2:Y:S01]  /*0750*/  LDG.E.128 R68, desc[UR4][R70.64] ;  /* 0x0000000446447981 */ /* 0x000ea2000c1e1d00 */
[----:B------:R-:W-:Y:S01]  /*0760*/  IMAD.WIDE.U32 R84, R161, 0x10, R100 ;  /* 0x00000010a1547825 */ /* 0x000fe200078e0064 */
[----:B------:R-:W-:-:S04]  /*0770*/  IADD3 R156, R167, 0x80, RZ ;  /* 0x00000080a79c7810 */ /* 0x000fc80007ffe0ff */
[C---:B------:R-:W-:Y:S01]  /*0780*/  LEA R88, P1, R156.reuse, UR10, 0x4 ;  /* 0x0000000a9c587c11 */ /* 0x040fe2000f8220ff */
[----:B------:R-:W2:Y:S03]  /*0790*/  LDG.E.128 R84, desc[UR4][R84.64] ;  /* 0x0000000454547981 */ /* 0x000ea6000c1e1d00 */
[C---:B------:R-:W-:Y:S01]  /*07a0*/  LEA.HI.X R89, R156.reuse, UR11, RZ, 0x4, P1 ;  /* 0x0000000b9c597c11 */ /* 0x040fe200088f24ff */
[----:B------:R-:W-:Y:S01]  /*07b0*/  IMAD.WIDE.U32 R92, R156, 0x10, R100 ;  /* 0x000000109c5c7825 */ /* 0x000fe200078e0064 */
[C---:B------:R-:W-:Y:S02]  /*07c0*/  IADD3 R155, R167.reuse, 0xa0, RZ ;  /* 0x000000a0a79b7810 */ /* 0x040fe40007ffe0ff */
[----:B------:R-:W-:Y:S02]  /*07d0*/  LEA R102, P1, R167, UR12, 0x2 ;  /* 0x0000000ca7667c11 */ /* 0x000fe4000f8210ff */
[----:B------:R-:W2:Y:S01]  /*07e0*/  LDG.E.128 R88, desc[UR4][R88.64] ;  /* 0x0000000458587981 */ /* 0x000ea2000c1e1d00 */
[----:B------:R-:W-:-:S02]  /*07f0*/  LEA R96, P3, R155, UR10, 0x4 ;  /* 0x0000000a9b607c11 */ /* 0x000fc4000f8620ff */
[----:B------:R-:W-:Y:S01]  /*0800*/  LEA.HI.X R103, R167, UR13, RZ, 0x2, P1 ;  /* 0x0000000da7677c11 */ /* 0x000fe200088f14ff */
[----:B------:R-:W2:Y:S01]  /*0810*/  LDG.E.128 R92, desc[UR4][R92.64] ;  /* 0x000000045c5c7981 */ /* 0x000ea2000c1e1d00 */
[----:B------:R-:W-:Y:S02]  /*0820*/  LEA R172, P1, R165, UR12, 0x2 ;  /* 0x0000000ca5ac7c11 */ /* 0x000fe4000f8210ff */
[C---:B------:R-:W-:Y:S01]  /*0830*/  LEA.HI.X R97, R155.reuse, UR11, RZ, 0x4, P3 ;  /* 0x0000000b9b617c11 */ /* 0x040fe200098f24ff */
[----:B------:R-:W-:Y:S01]  /*0840*/  IMAD.WIDE.U32 R100, R155, 0x10, R100 ;  /* 0x000000109b647825 */ /* 0x000fe200078e0064 */
[----:B------:R-:W-:Y:S01]  /*0850*/  LEA.HI.X R173, R165, UR13, RZ, 0x2, P1 ;  /* 0x0000000da5ad7c11 */ /* 0x000fe200088f14ff */
[----:B-----5:R-:W5:Y:S01]  /*0860*/  LDG.E R166, desc[UR4][R102.64] ;  /* 0x0000000466a67981 */ /* 0x020f62000c1e1900 */
[----:B0-----:R-:W-:-:S03]  /*0870*/  ISETP.NE.U32.AND P1, PT, R104, RZ, PT ;  /* 0x000000ff6800720c */ /* 0x001fc60003f25070 */
[----:B------:R-:W2:Y:S01]  /*0880*/  LDG.E.128 R96, desc[UR4][R96.64] ;  /* 0x0000000460607981 */ /* 0x000ea2000c1e1d00 */
[----:B------:R-:W-:Y:S02]  /*0890*/  ISETP.NE.AND.EX P1, PT, R105, RZ, PT, P1 ;  /* 0x000000ff6900720c */ /* 0x000fe40003f25310 */
[C---:B------:R-:W-:Y:S01]  /*08a0*/  LEA R176, P3, R161.reuse, UR12, 0x2 ;  /* 0x0000000ca1b07c11 */ /* 0x040fe2000f8610ff */
[----:B------:R-:W5:Y:S04]  /*08b0*/  LDG.E R164, desc[UR4][R172.64] ;  /* 0x00000004aca47981 */ /* 0x000f68000c1e1900 */
[----:B------:R-:W2:Y:S01]  /*08c0*/  LDG.E.128 R100, desc[UR4][R100.64] ;  /* 0x0000000464647981 */ /* 0x000ea2000c1e1d00 */
[----:B------:R-:W-:Y:S02]  /*08d0*/  LEA.HI.X R177, R161, UR13, RZ, 0x2, P3 ;  /* 0x0000000da1b17c11 */ /* 0x000fe400098f14ff */
[----:B------:R-:W-:-:S03]  /*08e0*/  LEA R182, P3, R155, UR12, 0x2 ;  /* 0x0000000c9bb67c11 */ /* 0x000fc6000f8610ff */
[----:B------:R0:W5:Y:S01]  /*08f0*/  LDG.E R162, desc[UR4][R176.64] ;  /* 0x00000004b0a27981 */ /* 0x000162000c1e1900 */
[----:B------:R-:W-:-:S05]  /*0900*/  LEA.HI.X R183, R155, UR13, RZ, 0x2, P3 ;  /* 0x0000000d9bb77c11 */ /* 0x000fca00098f14ff */
[----:B------:R1:W5:Y:S01]  /*0910*/  LDG.E R157, desc[UR4][R182.64] ;  /* 0x00000004b69d7981 */ /* 0x000362000c1e1900 */
[----:B0-----:R-:W-:-:S04]  /*0920*/  @P1 LEA R176, P3, R163, R104, 0x4 ;  /* 0x00000068a3b01211 */ /* 0x001fc800078620ff */
[-C--:B------:R-:W-:Y:S02]  /*0930*/  @P1 LEA.HI.X R177, R163, R105.reuse, RZ, 0x4, P3 ;  /* 0x00000069a3b11211 */ /* 0x080fe400018f24ff */
[----:B-1----:R-:W-:Y:S02]  /*0940*/  @P1 LEA R182, P3, R155, R104, 0x4 ;  /* 0x000000689bb61211 */ /* 0x002fe400078620ff */
[----:B------:R-:W-:Y:S01]  /*0950*/  LEA R168, P2, R163, UR12, 0x2 ;  /* 0x0000000ca3a87c11 */ /* 0x000fe2000f8410ff */
[----:B------:R-:W5:Y:S01]  /*0960*/  @P1 LDG.E.128 R36, desc[UR4][R176.64] ;  /* 0x00000004b0241981 */ /* 0x000f62000c1e1d00 */
[----:B------:R-:W-:-:S05]  /*0970*/  @P1 LEA.HI.X R183, R155, R105, RZ, 0x4, P3 ;  /* 0x000000699bb71211 */ /* 0x000fca00018f24ff */
[----:B------:R-:W5:Y:S01]  /*0980*/  @P1 LDG.E.128 R48, desc[UR4][R182.64] ;  /* 0x00000004b6301981 */ /* 0x000f62000c1e1d00 */
[----:B------:R-:W-:Y:S02]  /*0990*/  LEA.HI.X R169, R163, UR13, RZ, 0x2, P2 ;  /* 0x0000000da3a97c11 */ /* 0x000fe400090f14ff */
[C---:B------:R-:W-:Y:S02]  /*09a0*/  LEA R178, P2, R156.reuse, UR12, 0x2 ;  /* 0x0000000c9cb27c11 */ /* 0x040fe4000f8410ff */
[----:B------:R-:W-:Y:S01]  /*09b0*/  SHF.R.S32.HI R3, RZ, 0x1f, R152 ;  /* 0x0000001fff037819 */ /* 0x000fe20000011498 */
[----:B------:R-:W5:Y:S01]  /*09c0*/  LDG.E R168, desc[UR4][R168.64] ;  /* 0x00000004a8a87981 */ /* 0x000f62000c1e1900 */
[----:B------:R-:W-:Y:S02]  /*09d0*/  LEA.HI.X R179, R156, UR13, RZ, 0x2, P2 ;  /* 0x0000000d9cb37c11 */ /* 0x000fe400090f14ff */
[----:B------:R-:W-:-:S03]  /*09e0*/  @P0 LEA R170, P2, R152, R170, 0x2 ;  /* 0x000000aa98aa0211 */ /* 0x000fc600078410ff */
[----:B------:R0:W5:Y:S01]  /*09f0*/  LDG.E R160, desc[UR4][R178.64] ;  /* 0x00000004b2a07981 */ /* 0x000162000c1e1900 */
[----:B------:R-:W-:Y:S02]  /*0a00*/  @P0 LEA.HI.X R171, R152, R171, R3, 0x2, P2 ;  /* 0x000000ab98ab0211 */ /* 0x000fe400010f1403 */
[----:B------:R-:W-:-:S04]  /*0a10*/  @P1 LEA R172, P2, R167, R104, 0x4 ;  /* 0x00000068a7ac1211 */ /* 0x000fc800078420ff */
[-C--:B------:R-:W-:Y:S02]  /*0a20*/  @P1 LEA.HI.X R173, R167, R105.reuse, RZ, 0x4, P2 ;  /* 0x00000069a7ad1211 */ /* 0x080fe400010f24ff */
[CC--:B------:R-:W-:Y:S02]  /*0a30*/  @P1 LEA R174, P2, R165.reuse, R104.reuse, 0x4 ;  /* 0x00000068a5ae1211 */ /* 0x0c0fe400078420ff */
[----:B------:R-:W-:Y:S01]  /*0a40*/  MOV R158, 0x3f800000 ;  /* 0x3f800000009e7802 */ /* 0x000fe20000000f00 */
[----:B------:R-:W5:Y:S01]  /*0a50*/  @P1 LDG.E.128 R28, desc[UR4][R172.64] ;  /* 0x00000004ac1c1981 */ /* 0x000f62000c1e1d00 */
[-C--:B------:R-:W-:Y:S02]  /*0a60*/  @P1 LEA.HI.X R175, R165, R105.reuse, RZ, 0x4, P2 ;  /* 0x00000069a5af1211 */ /* 0x080fe400010f24ff */
[C---:B0-----:R-:W-:Y:S02]  /*0a70*/  @P1 LEA R178, P2, R161.reuse, R104, 0x4 ;  /* 0x00000068a1b21211 */ /* 0x041fe400078420ff */
[----:B------:R0:W5:Y:S02]  /*0a80*/  @P0 LDG.E R158, desc[UR4][R170.64] ;  /* 0x00000004aa9e0981 */ /* 0x000164000c1e1900 */
[----:B------:R-:W-:-:S02]  /*0a90*/  @P1 LEA.HI.X R179, R161, R105, RZ, 0x4, P2 ;  /* 0x00000069a1b31211 */ /* 0x000fc400010f24ff */
[----:B------:R-:W-:Y:S01]  /*0aa0*/  ISETP.NE.AND P2, PT, R150, RZ, PT ;  /* 0x000000ff9600720c */ /* 0x000fe20003f45270 */
[----:B------:R-:W5:Y:S04]  /*0ab0*/  @P1 LDG.E.128 R32, desc[UR4][R174.64] ;  /* 0x00000004ae201981 */ /* 0x000f68000c1e1d00 */
[----:B------:R1:W5:Y:S01]  /*0ac0*/  @P1 LDG.E.128 R40, desc[UR4][R178.64] ;  /* 0x00000004b2281981 */ /* 0x000362000c1e1d00 */
[----:B------:R-:W-:-:S04]  /*0ad0*/  @P1 LEA R180, P4, R156, R104, 0x4 ;  /* 0x000000689cb41211 */ /* 0x000fc800078820ff */
[----:B------:R-:W-:-:S05]  /*0ae0*/  @P1 LEA.HI.X R181, R156, R105, RZ, 0x4, P4 ;  /* 0x000000699cb51211 */ /* 0x000fca00020f24ff */
[----:B------:R1:W5:Y:S01]  /*0af0*/  @P1 LDG.E.128 R44, desc[UR4][R180.64] ;  /* 0x00000004b42c1981 */ /* 0x000362000c1e1d00 */
[----:B------:R-:W-:Y:S01]  /*0b00*/  UMOV UR6, 0xffffffff ;  /* 0xffffffff00067882 */ /* 0x000fe20000000000 */
[----:B----4-:R-:W-:-:S05]  /*0b10*/  FSEL R169, R184, RZ, !P2 ;  /* 0x000000ffb8a97208 */ /* 0x010fca0005000000 */
[C---:B---3--:R-:W-:Y:S01]  /*0b20*/  FADD.FTZ R56, -R169.reuse, R56 ;  /* 0x00000038a9387221 */ /* 0x048fe20000010100 */
[----:B0-----:R-:W-:-:S03]  /*0b30*/  FADD.FTZ R170, -R169, R57 ;  /* 0x00000039a9aa7221 */ /* 0x001fc60000010100 */
[C---:B------:R-:W-:Y:S01]  /*0b40*/  FMUL.FTZ R3, R159.reuse, R56 ;  /* 0x000000389f037220 */ /* 0x040fe20000410000 */
[----:B------:R-:W-:Y:S01]  /*0b50*/  FMUL.FTZ R56, R159, R170 ;  /* 0x000000aa9f387220 */ /* 0x000fe20000410000 */
[C---:B--2---:R-:W-:Y:S01]  /*0b60*/  FADD.FTZ R64, -R169.reuse, R64 ;  /* 0x00000040a9407221 */ /* 0x044fe20000010100 */
[C---:B------:R-:W-:Y:S01]  /*0b70*/  FADD.FTZ R170, -R169.reuse, R65 ;  /* 0x00000041a9aa7221 */ /* 0x040fe20000010100 */
[C---:B------:R-:W-:Y:S01]  /*0b80*/  FADD.FTZ R66, -R169.reuse, R66 ;  /* 0x00000042a9427221 */ /* 0x040fe20000010100 */
[----:B------:R-:W-:Y:S01]  /*0b90*/  FADD.FTZ R172, -R169, R59 ;  /* 0x0000003ba9ac7221 */ /* 0x000fe20000010100 */
[C---:B------:R-:W-:Y:S01]  /*0ba0*/  FMUL.FTZ R59, R159.reuse, R64 ;  /* 0x000000409f3b7220 */ /* 0x040fe20000410000 */
[C---:B------:R-:W-:Y:S01]  /*0bb0*/  FMUL.FTZ R64, R159.reuse, R170 ;  /* 0x000000aa9f407220 */ /* 0x040fe20000410000 */
[----:B------:R-:W-:Y:S01]  /*0bc0*/  FMUL.FTZ R170, R159, R66 ;  /* 0x000000429faa7220 */ /* 0x000fe20000410000 */
[C---:B------:R-:W-:Y:S01]  /*0bd0*/  FADD.FTZ R58, -R169.reuse, R58 ;  /* 0x0000003aa93a7221 */ /* 0x040fe20000010100 */
[C---:B------:R-:W-:Y:S01]  /*0be0*/  FADD.FTZ R131, R60.reuse, R131 ;  /* 0x000000833c837221 */ /* 0x040fe20000010000 */
[----:B------:R-:W-:Y:S01]  /*0bf0*/  FFMA.FTZ R107, R60, R3, R107 ;  /* 0x000000033c6b7223 */ /* 0x000fe2000001006b */
[C---:B------:R-:W-:Y:S01]  /*0c00*/  FADD.FTZ R66, -R169.reuse, R73 ;  /* 0x00000049a9427221 */ /* 0x040fe20000010100 */
[----:B------:R-:W-:Y:S01]  /*0c10*/  FMUL.FTZ R60, R24, R60 ;  /* 0x0000003c183c7220 */ /* 0x000fe20000410000 */
[----:B------:R-:W-:Y:S01]  /*0c20*/  FADD.FTZ R72, -R169, R72 ;  /* 0x00000048a9487221 */ /* 0x000fe20000010100 */
[----:B------:R-:W-:Y:S01]  /*0c30*/  FADD.FTZ R126, R61, R126 ;  /* 0x0000007e3d7e7221 */ /* 0x000fe20000010000 */
[----:B------:R-:W-:Y:S01]  /*0c40*/  FMUL.FTZ R57, R159, R58 ;  /* 0x0000003a9f397220 */ /* 0x000fe20000410000 */
[----:B------:R-:W-:Y:S01]  /*0c50*/  FFMA.FTZ R0, R61, R56, R0 ;  /* 0x000000383d007223 */ /* 0x000fe20000010000 */
[----:B------:R-:W-:Y:S01]  /*0c60*/  FADD.FTZ R74, -R169, R74 ;  /* 0x0000004aa94a7221 */ /* 0x000fe20000010100 */
[----:B------:R-:W-:Y:S01]  /*0c70*/  FMUL.FTZ R73, R159, R66 ;  /* 0x000000429f497220 */ /* 0x000fe20000410000 */
[----:B------:R-:W-:Y:S01]  /*0c80*/  FMUL.FTZ R61, R25, R61 ;  /* 0x0000003d193d7220 */ /* 0x000fe20000410000 */
[----:B------:R-:W-:Y:S01]  /*0c90*/  FADD.FTZ R66, RZ, R60 ;  /* 0x0000003cff427221 */ /* 0x000fe20000010000 */
[----:B------:R-:W-:Y:S01]  /*0ca0*/  FMUL.FTZ R72, R159, R72 ;  /* 0x000000489f487220 */ /* 0x000fe20000410000 */
[----:B------:R-:W-:Y:S01]  /*0cb0*/  FFMA.FTZ R65, R3, R60, RZ ;  /* 0x0000003c03417223 */ /* 0x000fe200000100ff */
[----:B------:R-:W-:Y:S01]  /*0cc0*/  FMUL.FTZ R58, R159, R172 ;  /* 0x000000ac9f3a7220 */ /* 0x000fe20000410000 */
[C---:B------:R-:W-:Y:S01]  /*0cd0*/  FADD.FTZ R133, R62.reuse, R133 ;  /* 0x000000853e857221 */ /* 0x040fe20000010000 */
[----:B------:R-:W-:Y:S01]  /*0ce0*/  FFMA.FTZ R109, R62, R57, R109 ;  /* 0x000000393e6d7223 */ /* 0x000fe2000001006d */
[----:B------:R-:W-:Y:S01]  /*0cf0*/  FADD.FTZ R172, -R169, R67 ;  /* 0x00000043a9ac7221 */ /* 0x000fe20000010100 */
[----:B------:R-:W-:Y:S01]  /*0d00*/  FMUL.FTZ R74, R159, R74 ;  /* 0x0000004a9f4a7220 */ /* 0x000fe20000410000 */
[----:B------:R-:W-:Y:S01]  /*0d10*/  FMUL.FTZ R62, R26, R62 ;  /* 0x0000003e1a3e7220 */ /* 0x000fe20000410000 */
[----:B------:R-:W-:Y:S01]  /*0d20*/  FADD.FTZ R176, -R169, R75 ;  /* 0x0000004ba9b07221 */ /* 0x000fe20000010100 */
[----:B------:R-:W-:Y:S01]  /*0d30*/  FADD.FTZ R67, R66, R61 ;  /* 0x0000003d42437221 */ /* 0x000fe20000010000 */
[C---:B------:R-:W-:Y:S01]  /*0d40*/  FADD.FTZ R139, R76.reuse, R139 ;  /* 0x0000008b4c8b7221 */ /* 0x040fe20000010000 */
[----:B------:R-:W-:Y:S01]  /*0d50*/  FFMA.FTZ R115, R76, R72, R115 ;  /* 0x000000484c737223 */ /* 0x000fe20000010073 */
[----:B------:R-:W-:Y:S01]  /*0d60*/  FMUL.FTZ R75, R16, R76 ;  /* 0x0000004c104b7220 */ /* 0x000fe20000410000 */
[----:B------:R-:W-:Y:S01]  /*0d70*/  FFMA.FTZ R66, R56, R61, R65 ;  /* 0x0000003d38427223 */ /* 0x000fe20000010041 */
[C---:B------:R-:W-:Y:S01]  /*0d80*/  FADD.FTZ R134, R77.reuse, R134 ;  /* 0x000000864d867221 */ /* 0x040fe20000010000 */
[----:B------:R-:W-:Y:S01]  /*0d90*/  FFMA.FTZ R110, R77, R73, R110 ;  /* 0x000000494d6e7223 */ /* 0x000fe2000001006e */
[----:B------:R-:W-:Y:S01]  /*0da0*/  FMUL.FTZ R76, R17, R77 ;  /* 0x0000004d114c7220 */ /* 0x000fe20000410000 */
[C---:B------:R-:W-:Y:S01]  /*0db0*/  FADD.FTZ R128, R63.reuse, R128 ;  /* 0x000000803f807221 */ /* 0x040fe20000010000 */
[----:B------:R-:W-:Y:S01]  /*0dc0*/  FFMA.FTZ R2, R63, R58, R2 ;  /* 0x0000003a3f027223 */ /* 0x000fe20000010002 */
[C---:B------:R-:W-:Y:S01]  /*0dd0*/  FADD.FTZ R141, R78.reuse, R141 ;  /* 0x0000008d4e8d7221 */ /* 0x040fe20000010000 */
[----:B------:R-:W-:Y:S01]  /*0de0*/  FFMA.FTZ R117, R78, R74, R117 ;  /* 0x0000004a4e757223 */ /* 0x000fe20000010075 */
[----:B------:R-:W-:Y:S01]  /*0df0*/  FMUL.FTZ R77, R18, R78 ;  /* 0x0000004e124d7220 */ /* 0x000fe20000410000 */
[----:B------:R-:W-:Y:S01]  /*0e00*/  FMUL.FTZ R63, R27, R63 ;  /* 0x0000003f1b3f7220 */ /* 0x000fe20000410000 */
[----:B------:R-:W-:Y:S01]  /*0e10*/  FADD.FTZ R82, -R169, R82 ;  /* 0x00000052a9527221 */ /* 0x000fe20000010100 */
[----:B------:R-:W-:Y:S01]  /*0e20*/  FADD.FTZ R78, R67, R62 ;  /* 0x0000003e434e7221 */ /* 0x000fe20000010000 */
[----:B------:R-:W-:Y:S01]  /*0e30*/  FFMA.FTZ R65, R57, R62, R66 ;  /* 0x0000003e39417223 */ /* 0x000fe20000010042 */
[C---:B------:R-:W-:Y:S01]  /*0e40*/  FADD.FTZ R135, R68.reuse, R135 ;  /* 0x0000008744877221 */ /* 0x040fe20000010000 */
[----:B------:R-:W-:Y:S01]  /*0e50*/  FFMA.FTZ R111, R68, R59, R111 ;  /* 0x0000003b446f7223 */ /* 0x000fe2000001006f */
[----:B------:R-:W-:Y:S01]  /*0e60*/  FMUL.FTZ R68, R20, R68 ;  /* 0x0000004414447220 */ /* 0x000fe20000410000 */
[----:B-1----:R-:W-:Y:S01]  /*0e70*/  FMUL.FTZ R178, R159, R82 ;  /* 0x000000529fb27220 */ /* 0x002fe20000410000 */
[----:B------:R-:W-:Y:S01]  /*0e80*/  FADD.FTZ R67, R78, R63 ;  /* 0x0000003f4e437221 */ /* 0x000fe20000010000 */
[----:B------:R-:W-:Y:S01]  /*0e90*/  FFMA.FTZ R82, R58, R63, R65 ;  /* 0x0000003f3a527223 */ /* 0x000fe20000010041 */
        /* <DEDUP_REMOVED lines=12> */
[----:B------:R-:W-:Y:S01]  /*0f60*/  FMUL.FTZ R171, R159, R172 ;  /* 0x000000ac9fab7220 */ /* 0x000fe20000410000 */
[----:B------:R-:W-:Y:S02]  /*0f70*/  FFMA.FTZ R66, R170, R173, R65 ;  /* 0x000000adaa427223 */ /* 0x000fe40000010041 */
[----:B------:R-:W-:Y:S02]  /*0f80*/  FADD.FTZ R82, R67, R70 ;  /* 0x0000004643527221 */ /* 0x000fe40000010000 */
[----:B------:R-:W-:-:S02]  /*0f90*/  FFMA.FTZ R67, R171, R70, R66 ;  /* 0x00000046ab437223 */ /* 0x000fc40000010042 */
[----:B------:R-:W-:Y:S02]  /*0fa0*/  FADD.FTZ R65, R82, R75 ;  /* 0x0000004b52417221 */ /* 0x000fe40000010000 */
[----:B------:R-:W-:Y:S02]  /*0fb0*/  FFMA.FTZ R66, R72, R75, R67 ;  /* 0x0000004b48427223 */ /* 0x000fe40000010043 */
[----:B------:R-:W-:Y:S02]  /*0fc0*/  FADD.FTZ R82, R65, R76 ;  /* 0x0000004c41527221 */ /* 0x000fe40000010000 */
[----:B------:R-:W-:Y:S01]  /*0fd0*/  FFMA.FTZ R65, R73, R76, R66 ;  /* 0x0000004c49417223 */ /* 0x000fe20000010042 */
[----:B------:R-:W-:Y:S01]  /*0fe0*/  FADD.FTZ R174, -R169, R81 ;  /* 0x00000051a9ae7221 */ /* 0x000fe20000010100 */
[----:B------:R-:W-:Y:S01]  /*0ff0*/  FMUL.FTZ R177, R19, R79 ;  /* 0x0000004f13b17220 */ /* 0x000fe20000410000 */
[----:B------:R-:W-:Y:S01]  /*1000*/  FADD.FTZ R82, R82, R77 ;  /* 0x0000004d52527221 */ /* 0x000fe20000010000 */
[----:B------:R-:W-:Y:S01]  /*1010*/  FMUL.FTZ R176, R159, R176 ;  /* 0x000000b09fb07220 */ /* 0x000fe20000410000 */
        /* <DEDUP_REMOVED lines=11> */
[----:B------:R-:W-:Y:S01]  /*10d0*/  FFMA.FTZ R65, R172, R175, R65 ;  /* 0x000000afac417223 */ /* 0x000fe20000010041 */
[----:B------:R-:W-:Y:S01]  /*10e0*/  FMUL.FTZ R179, R14, R86 ;  /* 0x000000560eb37220 */ /* 0x000fe20000410000 */
[C---:B------:R-:W-:Y:S01]  /*10f0*/  FADD.FTZ R180, -R169.reuse, R83 ;  /* 0x00000053a9b47221 */ /* 0x040fe20000010100 */
[----:B------:R-:W-:Y:S01]  /*1100*/  FADD.FTZ R66, R66, R85 ;  /* 0x0000005542427221 */ /* 0x000fe20000010000 */
[----:B------:R-:W-:Y:S01]  /*1110*/  FFMA.FTZ R65, R174, R85, R65 ;  /* 0x00000055ae417223 */ /* 0x000fe20000010041 */
[----:B------:R-:W-:Y:S01]  /*1120*/  FADD.FTZ R80, -R169, R89 ;  /* 0x00000059a9507221 */ /* 0x000fe20000010100 */
[----:B------:R-:W-:Y:S01]  /*1130*/  FMUL.FTZ R181, R15, R87 ;  /* 0x000000570fb57220 */ /* 0x000fe20000410000 */
[----:B------:R-:W-:Y:S01]  /*1140*/  FADD.FTZ R66, R66, R179 ;  /* 0x000000b342427221 */ /* 0x000fe20000010000 */
[----:B------:R-:W-:Y:S01]  /*1150*/  FMUL.FTZ R180, R159, R180 ;  /* 0x000000b49fb47220 */ /* 0x000fe20000410000 */
[----:B------:R-:W-:Y:S01]  /*1160*/  FADD.FTZ R78, -R169, R88 ;  /* 0x00000058a94e7221 */ /* 0x000fe20000010100 */
[----:B------:R-:W-:Y:S01]  /*1170*/  FFMA.FTZ R65, R178, R179, R65 ;  /* 0x000000b3b2417223 */ /* 0x000fe20000010041 */
[C---:B------:R-:W-:Y:S01]  /*1180*/  FADD.FTZ R136, R79.reuse, R136 ;  /* 0x000000884f887221 */ /* 0x040fe20000010000 */
[----:B------:R-:W-:Y:S01]  /*1190*/  FFMA.FTZ R112, R79, R176, R112 ;  /* 0x000000b04f707223 */ /* 0x000fe20000010070 */
[----:B------:R-:W-:Y:S01]  /*11a0*/  FADD.FTZ R90, -R169, R90 ;  /* 0x0000005aa95a7221 */ /* 0x000fe20000010100 */
        /* <DEDUP_REMOVED lines=82> */
.L_x_11022:
[----:B-1----:R-:W-:Y:S01]  /*16d0*/  FADD.FTZ R88, R67, R88 ;  /* 0x0000005843587221 */ /* 0x002fe20000010000 */
[----:B--2---:R-:W-:Y:S01]  /*16e0*/  FADD.FTZ R65, R66, R65 ;  /* 0x0000004142417221 */ /* 0x004fe20000010000 */
[----:B------:R-:W-:Y:S02]  /*16f0*/  ISETP.NE.U32.AND P1, PT, R104, RZ, PT ;  /* 0x000000ff6800720c */ /* 0x000fe40003f25070 */
[----:B------:R-:W-:Y:S01]  /*1700*/  FMUL.FTZ R88, R88, UR9 ;  /* 0x0000000958587c20 */ /* 0x000fe20008410000 */
[----:B-----5:R-:W-:Y:S02]  /*1710*/  LOP3.LUT P3, RZ, R166, 0xff00, RZ, 0xc0, !PT ;  /* 0x0000ff00a6ff7812 */ /* 0x020fe4000786c0ff */
[----:B------:R-:W-:Y:S02]  /*1720*/  ISETP.NE.AND.EX P1, PT, R105, RZ, PT, P1 ;  /* 0x000000ff6900720c */ /* 0x000fe40003f25310 */
[----:B------:R-:W-:Y:S01]  /*1730*/  FSEL R91, R88, RZ, !P2 ;  /* 0x000000ff585b7208 */ /* 0x000fe20005000000 */
[----:B------:R-:W-:Y:S01]  /*1740*/  FMUL.FTZ R88, R65, UR9 ;  /* 0x0000000941587c20 */ /* 0x000fe20008410000 */
        /* <DEDUP_REMOVED lines=12> */
[--C-:B------:R-:W-:Y:S01]  /*1810*/  FFMA.FTZ R170, R170, R88, R91.reuse ;  /* 0x00000058aaaa7223 */ /* 0x100fe2000001005b */
[C---:B------:R-:W-:Y:S01]  /*1820*/  FMUL.FTZ R97, R159.reuse, R62 ;  /* 0x0000003e9f617220 */ /* 0x040fe20000410000 */
[----:B------:R-:W-:Y:S01]  /*1830*/  FMUL.FTZ R3, R159, R60 ;  /* 0x0000003c9f037220 */ /* 0x000fe20000410000 */
[----:B------:R-:W-:Y:S01]  /*1840*/  @P1 FADD.FTZ R58, R29, R58 ;  /* 0x0000003a1d3a1221 */ /* 0x000fe20000010000 */
[-CC-:B------:R-:W-:Y:S01]  /*1850*/  FFMA.FTZ R64, R64, R88.reuse, R91.reuse ;  /* 0x0000005840407223 */ /* 0x180fe2000001005b */
[----:B------:R-:W-:Y:S01]  /*1860*/  FADD.FTZ R170, R173, -R170 ;  /* 0x800000aaadaa7221 */ /* 0x000fe20000010000 */
[----:B------:R-:W-:Y:S01]  /*1870*/  FFMA.FTZ R59, R59, R88, R91 ;  /* 0x000000583b3b7223 */ /* 0x000fe2000001005b */
[----:B------:R-:W-:Y:S01]  /*1880*/  FMUL.FTZ R56, R58, R158 ;  /* 0x0000009e3a387220 */ /* 0x000fe20000410000 */
[----:B------:R-:W-:Y:S01]  /*1890*/  @P1 FADD.FTZ R97, R30, R97 ;  /* 0x000000611e611221 */ /* 0x000fe20000010000 */
[----:B------:R-:W-:Y:S01]  /*18a0*/  @P1 FADD.FTZ R3, R28, R3 ;  /* 0x000000031c031221 */ /* 0x000fe20000010000 */
[----:B------:R-:W-:Y:S01]  /*18b0*/  FADD.FTZ R64, R69, -R64 ;  /* 0x8000004045407221 */ /* 0x000fe20000010000 */
[----:B------:R-:W-:Y:S01]  /*18c0*/  FMUL.FTZ R56, R56, UR16 ;  /* 0x0000001038387c20 */ /* 0x000fe20008410000 */
[----:B------:R-:W-:Y:S01]  /*18d0*/  FMUL.FTZ R103, R159, R170 ;  /* 0x000000aa9f677220 */ /* 0x000fe20000410000 */
[----:B------:R-:W-:Y:S01]  /*18e0*/  FADD.FTZ R68, R68, -R59 ;  /* 0x8000003b44447221 */ /* 0x000fe20000010000 */
[----:B------:R-:W-:Y:S01]  /*18f0*/  FMUL.FTZ R57, R97, R158 ;  /* 0x0000009e61397220 */ /* 0x000fe20000410000 */
[----:B------:R-:W-:Y:S01]  /*1900*/  FFMA.FTZ R74, R74, R88, R91 ;  /* 0x000000584a4a7223 */ /* 0x000fe2000001005b */
[----:B------:R-:W-:Y:S01]  /*1910*/  SEL R65, R56, RZ, P3 ;  /* 0x000000ff38417207 */ /* 0x000fe20001800000 */
[----:B------:R-:W-:Y:S01]  /*1920*/  @P1 FADD.FTZ R90, R31, R90 ;  /* 0x0000005a1f5a1221 */ /* 0x000fe20000010000 */
[----:B------:R-:W-:Y:S01]  /*1930*/  FMUL.FTZ R56, R3, R158 ;  /* 0x0000009e03387220 */ /* 0x000fe20000410000 */
[C---:B------:R-:W-:Y:S01]  /*1940*/  FMUL.FTZ R92, R159.reuse, R64 ;  /* 0x000000409f5c7220 */ /* 0x040fe20000410000 */
[----:B------:R-:W-:Y:S01]  /*1950*/  @P1 FADD.FTZ R103, R34, R103 ;  /* 0x0000006722671221 */ /* 0x000fe20000010000 */
[----:B------:R-:W-:Y:S01]  /*1960*/  FMUL.FTZ R99, R159, R68 ;  /* 0x000000449f637220 */ /* 0x000fe20000410000 */
[----:B------:R-:W-:Y:S01]  /*1970*/  FMUL.FTZ R57, R57, UR16 ;  /* 0x0000001039397c20 */ /* 0x000fe20008410000 */
[-CC-:B------:R-:W-:Y:S01]  /*1980*/  FFMA.FTZ R171, R171, R88.reuse, R91.reuse ;  /* 0x00000058abab7223 */ /* 0x180fe2000001005b */
[--C-:B------:R-:W-:Y:S01]  /*1990*/  FFMA.FTZ R176, R176, R88, R91.reuse ;  /* 0x00000058b0b07223 */ /* 0x100fe2000001005b */
[----:B------:R-:W-:Y:S01]  /*19a0*/  FADD.FTZ R74, R77, -R74 ;  /* 0x8000004a4d4a7221 */ /* 0x000fe20000010000 */
[----:B------:R-:W-:Y:S01]  /*19b0*/  FMUL.FTZ R61, R90, R158 ;  /* 0x0000009e5a3d7220 */ /* 0x000fe20000410000 */
[----:B------:R-:W-:Y:S01]  /*19c0*/  FMUL.FTZ R56, R56, UR16 ;  /* 0x0000001038387c20 */ /* 0x000fe20008410000 */
[----:B------:R-:W-:Y:S01]  /*19d0*/  FFMA.FTZ R72, R72, R88, R91 ;  /* 0x0000005848487223 */ /* 0x000fe2000001005b */
[----:B------:R-:W-:Y:S01]  /*19e0*/  @P1 FADD.FTZ R92, R33, R92 ;  /* 0x0000005c215c1221 */ /* 0x000fe20000010000 */
[----:B------:R-:W-:Y:S01]  /*19f0*/  FMUL.FTZ R59, R103, R158 ;  /* 0x0000009e673b7220 */ /* 0x000fe20000410000 */
[----:B------:R-:W-:Y:S01]  /*1a00*/  @P1 FADD.FTZ R99, R32, R99 ;  /* 0x0000006320631221 */ /* 0x000fe20000010000 */
[----:B------:R-:W-:Y:S01]  /*1a10*/  FADD.FTZ R70, R70, -R171 ;  /* 0x800000ab46467221 */ /* 0x000fe20000010000 */
[----:B------:R-:W-:Y:S01]  /*1a20*/  FADD.FTZ R176, R177, -R176 ;  /* 0x800000b0b1b07221 */ /* 0x000fe20000010000 */
[----:B------:R-:W-:Y:S01]  /*1a30*/  FMUL.FTZ R169, R159, R74 ;  /* 0x0000004a9fa97220 */ /* 0x000fe20000410000 */
[----:B------:R-:W-:Y:S01]  /*1a40*/  FMUL.FTZ R61, R61, UR16 ;  /* 0x000000103d3d7c20 */ /* 0x000fe20008410000 */
[----:B0-----:R-:W-:Y:S01]  /*1a50*/  SEL R66, R57, RZ, P4 ;  /* 0x000000ff39427207 */ /* 0x001fe20002000000 */
[----:B------:R-:W-:Y:S01]  /*1a60*/  FADD.FTZ R72, R75, -R72 ;  /* 0x800000484b487221 */ /* 0x000fe20000010000 */
[----:B------:R-:W-:Y:S01]  /*1a70*/  LOP3.LUT P5, RZ, R166, 0xff000000, RZ, 0xc0, !PT ;  /* 0xff000000a6ff7812 */ /* 0x000fe200078ac0ff */
[----:B------:R-:W-:Y:S01]  /*1a80*/  FMUL.FTZ R57, R92, R158 ;  /* 0x0000009e5c397220 */ /* 0x000fe20000410000 */
[----:B------:R-:W-:Y:S01]  /*1a90*/  SEL R64, R56, RZ, P6 ;  /* 0x000000ff38407207 */ /* 0x000fe20003000000 */
[----:B------:R-:W-:Y:S01]  /*1aa0*/  FMUL.FTZ R59, R59, UR16 ;  /* 0x000000103b3b7c20 */ /* 0x000fe20008410000 */
[-CC-:B------:R-:W-:Y:S01]  /*1ab0*/  FFMA.FTZ R73, R73, R88.reuse, R91.reuse ;  /* 0x0000005849497223 */ /* 0x180fe2000001005b */
[----:B------:R-:W-:Y:S01]  /*1ac0*/  FFMA.FTZ R180, R180, R88, R91 ;  /* 0x00000058b4b47223 */ /* 0x000fe2000001005b */
[----:B------:R-:W-:Y:S01]  /*1ad0*/  LOP3.LUT P4, RZ, R164, 0xff0000, RZ, 0xc0, !PT ;  /* 0x00ff0000a4ff7812 */ /* 0x000fe2000788c0ff */
[----:B------:R-:W-:Y:S01]  /*1ae0*/  FMUL.FTZ R56, R99, R158 ;  /* 0x0000009e63387220 */ /* 0x000fe20000410000 */
[C---:B------:R-:W-:Y:S01]  /*1af0*/  FMUL.FTZ R96, R159.reuse, R70 ;  /* 0x000000469f607220 */ /* 0x040fe20000410000 */
[C---:B------:R-:W-:Y:S01]  /*1b00*/  FMUL.FTZ R176, R159.reuse, R176 ;  /* 0x000000b09fb07220 */ /* 0x040fe20000410000 */
[----:B------:R-:W-:Y:S01]  /*1b10*/  @P1 FADD.FTZ R169, R38, R169 ;  /* 0x000000a926a91221 */ /* 0x000fe20000010000 */
[----:B------:R-:W-:Y:S01]  /*1b20*/  FMUL.FTZ R105, R159, R72 ;  /* 0x000000489f697220 */ /* 0x000fe20000410000 */
[----:B------:R-:W-:Y:S01]  /*1b30*/  SEL R67, R61, RZ, P5 ;  /* 0x000000ff3d437207 */ /* 0x000fe20002800000 */
[----:B------:R-:W-:Y:S01]  /*1b40*/  FMUL.FTZ R57, R57, UR16 ;  /* 0x0000001039397c20 */ /* 0x000fe20008410000 */
[----:B------:R-:W-:Y:S01]  /*1b50*/  FADD.FTZ R76, R76, -R73 ;  /* 0x800000494c4c7221 */ /* 0x000fe20000010000 */
[----:B------:R-:W-:Y:S01]  /*1b60*/  FADD.FTZ R180, R181, -R180 ;  /* 0x800000b4b5b47221 */ /* 0x000fe20000010000 */
[----:B------:R-:W-:Y:S01]  /*1b70*/  LOP3.LUT P5, RZ, R164, 0xff00, RZ, 0xc0, !PT ;  /* 0x0000ff00a4ff7812 */ /* 0x000fe200078ac0ff */
[----:B------:R-:W-:Y:S01]  /*1b80*/  FMUL.FTZ R56, R56, UR16 ;  /* 0x0000001038387c20 */ /* 0x000fe20008410000 */
[----:B------:R-:W-:Y:S01]  /*1b90*/  SEL R70, R59, RZ, P4 ;  /* 0x000000ff3b467207 */ /* 0x000fe20002000000 */
[----:B------:R-:W-:Y:S01]  /*1ba0*/  @P1 FADD.FTZ R96, R35, R96 ;  /* 0x0000006023601221 */ /* 0x000fe20000010000 */
[----:B------:R-:W-:Y:S01]  /*1bb0*/  LOP3.LUT P2, RZ, R164, 0xff, RZ, 0xc0, !PT ;  /* 0x000000ffa4ff7812 */ /* 0x000fe2000784c0ff */
[----:B------:R-:W-:Y:S01]  /*1bc0*/  @P1 FADD.FTZ R176, R39, R176 ;  /* 0x000000b027b01221 */ /* 0x000fe20000010000 */
[----:B------:R-:W-:Y:S01]  /*1bd0*/  FMUL.FTZ R59, R169, R158 ;  /* 0x0000009ea93b7220 */ /* 0x000fe20000410000 */
[----:B------:R-:W-:Y:S01]  /*1be0*/  @P1 FADD.FTZ R105, R36, R105 ;  /* 0x0000006924691221 */ /* 0x000fe20000010000 */
[----:B------:R-:W-:Y:S01]  /*1bf0*/  FMUL.FTZ R180, R159, R180 ;  /* 0x000000b49fb47220 */ /* 0x000fe20000410000 */
[----:B------:R-:W-:Y:S01]  /*1c00*/  SEL R69, R57, RZ, P5 ;  /* 0x000000ff39457207 */ /* 0x000fe20002800000 */
[----:B------:R-:W-:Y:S01]  /*1c10*/  FMUL.FTZ R98, R159, R76 ;  /* 0x0000004c9f627220 */ /* 0x000fe20000410000 */
[-C--:B------:R-:W-:Y:S01]  /*1c20*/  FMUL.FTZ R60, R96, R158.reuse ;  /* 0x0000009e603c7220 */ /* 0x080fe20000410000 */
[-C--:B------:R-:W-:Y:S01]  /*1c30*/  FMUL.FTZ R57, R176, R158.reuse ;  /* 0x0000009eb0397220 */ /* 0x080fe20000410000 */
[----:B------:R-:W-:Y:S01]  /*1c40*/  SEL R68, R56, RZ, P2 ;  /* 0x000000ff38447207 */ /* 0x000fe20001000000 */
[----:B------:R-:W-:Y:S01]  /*1c50*/  FMUL.FTZ R59, R59, UR16 ;  /* 0x000000103b3b7c20 */ /* 0x000fe20008410000 */
[----:B------:R-:W0:Y:S01]  /*1c60*/  LDC.64 R76, c[0x0][0x2f8] ;  /* 0x0000be00ff4c7b82 */ /* 0x000e220000000a00 */
[----:B------:R-:W-:Y:S01]  /*1c70*/  LOP3.LUT P4, RZ, R168, 0xff0000, RZ, 0xc0, !PT ;  /* 0x00ff0000a8ff7812 */ /* 0x000fe2000788c0ff */
[-C--:B------:R-:W-:Y:S01]  /*1c80*/  FMUL.FTZ R56, R105, R158.reuse ;  /* 0x0000009e69387220 */ /* 0x080fe20000410000 */
[----:B------:R-:W-:Y:S01]  /*1c90*/  ISETP.NE.U32.AND P2, PT, RZ, UR14, PT ;  /* 0x0000000eff007c0c */ /* 0x000fe2000bf45070 */
[----:B------:R-:W-:Y:S01]  /*1ca0*/  @P1 FADD.FTZ R180, R43, R180 ;  /* 0x000000b42bb41221 */ /* 0x000fe20000010000 */
[----:B------:R-:W-:Y:S01]  /*1cb0*/  FMUL.FTZ R60, R60, UR16 ;  /* 0x000000103c3c7c20 */ /* 0x000fe20008410000 */
[----:B------:R-:W-:Y:S01]  /*1cc0*/  FMUL.FTZ R57, R57, UR16 ;  /* 0x0000001039397c20 */ /* 0x000fe20008410000 */
[----:B------:R-:W-:Y:S01]  /*1cd0*/  LOP3.LUT P3, RZ, R164, 0xff000000, RZ, 0xc0, !PT ;  /* 0xff000000a4ff7812 */ /* 0x000fe2000786c0ff */
[----:B------:R-:W-:Y:S01]  /*1ce0*/  FMUL.FTZ R56, R56, UR16 ;  /* 0x0000001038387c20 */ /* 0x000fe20008410000 */
[----:B------:R-:W-:Y:S01]  /*1cf0*/  LOP3.LUT P5, RZ, R168, 0xff000000, RZ, 0xc0, !PT ;  /* 0xff000000a8ff7812 */ /* 0x000fe200078ac0ff */
[----:B------:R-:W-:Y:S01]  /*1d00*/  @P1 FADD.FTZ R98, R37, R98 ;  /* 0x0000006225621221 */ /* 0x000fe20000010000 */
[----:B------:R-:W-:Y:S01]  /*1d10*/  SEL R62, R59, RZ, P4 ;  /* 0x000000ff3b3e7207 */ /* 0x000fe20002000000 */
[----:B------:R-:W-:Y:S01]  /*1d20*/  FMUL.FTZ R59, R180, R158 ;  /* 0x0000009eb43b7220 */ /* 0x000fe20000410000 */
[----:B------:R-:W-:Y:S01]  /*1d30*/  ISETP.NE.AND.EX P2, PT, RZ, UR15, PT, P2 ;  /* 0x0000000fff007c0c */ /* 0x000fe2000bf45320 */
[-CC-:B------:R-:W-:Y:S01]  /*1d40*/  FFMA.FTZ R172, R172, R88.reuse, R91.reuse ;  /* 0x00000058acac7223 */ /* 0x180fe2000001005b */
[----:B------:R-:W-:Y:S01]  /*1d50*/  LOP3.LUT P6, RZ, R168, 0xff, RZ, 0xc0, !PT ;  /* 0x000000ffa8ff7812 */ /* 0x000fe200078cc0ff */
[----:B------:R-:W-:Y:S01]  /*1d60*/  FMUL.FTZ R59, R59, UR16 ;  /* 0x000000103b3b7c20 */ /* 0x000fe20008410000 */
[----:B------:R-:W-:Y:S01]  /*1d70*/  SEL R71, R60, RZ, P3 ;  /* 0x000000ff3c477207 */ /* 0x000fe20001800000 */
[--C-:B------:R-:W-:Y:S01]  /*1d80*/  FFMA.FTZ R174, R174, R88, R91.reuse ;  /* 0x00000058aeae7223 */ /* 0x100fe2000001005b */
[----:B------:R-:W-:Y:S01]  /*1d90*/  SEL R63, R57, RZ, P5 ;  /* 0x000000ff393f7207 */ /* 0x000fe20002800000 */
[----:B------:R-:W-:Y:S01]  /*1da0*/  FMUL.FTZ R57, R98, R158 ;  /* 0x0000009e62397220 */ /* 0x000fe20000410000 */
[----:B------:R-:W-:Y:S01]  /*1db0*/  SEL R60, R56, RZ, P6 ;  /* 0x000000ff383c7207 */ /* 0x000fe20003000000 */
[----:B------:R-:W-:Y:S01]  /*1dc0*/  FFMA.FTZ R178, R178, R88, R91 ;  /* 0x00000058b2b27223 */ /* 0x000fe2000001005b */
[----:B------:R-:W-:Y:S01]  /*1dd0*/  LOP3.LUT P6, RZ, R162, 0xff000000, RZ, 0xc0, !PT ;  /* 0xff000000a2ff7812 */ /* 0x000fe200078cc0ff */
[----:B------:R-:W-:Y:S01]  /*1de0*/  FMUL.FTZ R57, R57, UR16 ;  /* 0x0000001039397c20 */ /* 0x000fe20008410000 */
[----:B------:R-:W-:Y:S01]  /*1df0*/  LOP3.LUT P3, RZ, R168, 0xff00, RZ, 0xc0, !PT ;  /* 0x0000ff00a8ff7812 */ /* 0x000fe2000786c0ff */
[----:B------:R-:W-:Y:S01]  /*1e00*/  FADD.FTZ R172, R175, -R172 ;  /* 0x800000acafac7221 */ /* 0x000fe20000010000 */
[----:B------:R-:W-:Y:S01]  /*1e10*/  SEL R59, R59, RZ, P6 ;  /* 0x000000ff3b3b7207 */ /* 0x000fe20003000000 */
[----:B------:R-:W-:Y:S01]  /*1e20*/  FADD.FTZ R174, R85, -R174 ;  /* 0x800000ae55ae7221 */ /* 0x000fe20000010000 */
[----:B------:R-:W-:Y:S01]  /*1e30*/  ISETP.NE.U32.AND P6, PT, RZ, UR14, PT ;  /* 0x0000000eff007c0c */ /* 0x000fe2000bfc5070 */
[----:B------:R-:W-:Y:S01]  /*1e40*/  FADD.FTZ R178, R179, -R178 ;  /* 0x800000b2b3b27221 */ /* 0x000fe20000010000 */
[----:B------:R-:W-:-:S02]  /*1e50*/  SEL R61, R57, RZ, P3 ;  /* 0x000000ff393d7207 */ /* 0x000fc40001800000 */
[C---:B------:R-:W-:Y:S02]  /*1e60*/  LOP3.LUT P5, RZ, R162.reuse, 0xff, RZ, 0xc0, !PT ;  /* 0x000000ffa2ff7812 */ /* 0x040fe400078ac0ff */
        /* <DEDUP_REMOVED lines=11> */
.L_x_11005:
        /* <DEDUP_REMOVED lines=17> */
.L_x_11006:
        /* <DEDUP_REMOVED lines=12> */
.L_x_11007:
        /* <DEDUP_REMOVED lines=17> */
.L_x_11008:
        /* <DEDUP_REMOVED lines=11> */
[C---:B01----:R-:W-:Y:S01]  /*22b0*/  FMUL.FTZ R63, R159.reuse, R94 ;  /* 0x0000005e9f3f7220 */ /* 0x043fe20000410000 */
        /* <DEDUP_REMOVED lines=13> */
.L_x_11009:
[-CC-:B------:R-:W-:Y:S01]  /*2390*/  FFMA.FTZ R83, R83, R88.reuse, R91.reuse ;  /* 0x0000005853537223 */ /* 0x180fe2000001005b */
[-CC-:B------:R-:W-:Y:S01]  /*23a0*/  FFMA.FTZ R84, R84, R88.reuse, R91.reuse ;  /* 0x0000005854547223 */ /* 0x180fe2000001005b */
[-CC-:B------:R-:W-:Y:S01]  /*23b0*/  FFMA.FTZ R87, R87, R88.reuse, R91.reuse ;  /* 0x0000005857577223 */ /* 0x180fe2000001005b */
[----:B------:R-:W-:Y:S01]  /*23c0*/  FFMA.FTZ R89, R89, R88, R91 ;  /* 0x0000005859597223 */ /* 0x000fe2000001005b */
[----:B------:R-:W-:Y:S01]  /*23d0*/  FMUL.FTZ R63, R63, R158 ;  /* 0x0000009e3f3f7220 */ /* 0x000fe20000410000 */
[----:B------:R-:W1:Y:S01]  /*23e0*/  @P2 LDC.64 R64, c[0x0][0x308] ;  /* 0x0000c200ff402b82 */ /* 0x000e620000000a00 */
[----:B------:R-:W-:Y:S01]  /*23f0*/  FADD.FTZ R100, R100, -R83 ;  /* 0x8000005364647221 */ /* 0x000fe20000010000 */
[----:B------:R-:W-:Y:S01]  /*2400*/  FADD.FTZ R84, R101, -R84 ;  /* 0x8000005465547221 */ /* 0x000fe20000010000 */
[----:B------:R-:W-:Y:S01]  /*2410*/  FADD.FTZ R102, R102, -R87 ;  /* 0x8000005766667221 */ /* 0x000fe20000010000 */
[----:B------:R-:W-:Y:S01]  /*2420*/  FADD.FTZ R86, R86, -R89 ;  /* 0x8000005956567221 */ /* 0x000fe20000010000 */
[----:B0-2---:R-:W-:Y:S01]  /*2430*/  FMUL.FTZ R58, R63, UR16 ;  /* 0x000000103f3a7c20 */ /* 0x005fe20008410000 */
[C---:B------:R-:W-:Y:S01]  /*2440*/  FMUL.FTZ R61, R159.reuse, R100 ;  /* 0x000000649f3d7220 */ /* 0x040fe20000410000 */
[C---:B------:R-:W-:Y:S01]  /*2450*/  FMUL.FTZ R84, R159.reuse, R84 ;  /* 0x000000549f547220 */ /* 0x040fe20000410000 */
[C---:B------:R-:W-:Y:S01]  /*2460*/  FMUL.FTZ R63, R159.reuse, R102 ;  /* 0x000000669f3f7220 */ /* 0x040fe20000410000 */
[----:B------:R-:W-:Y:S01]  /*2470*/  FMUL.FTZ R80, R80, R158 ;  /* 0x0000009e50507220 */ /* 0x000fe20000410000 */
[----:B------:R-:W0:Y:S01]  /*2480*/  LDC.64 R66, c[0x0][0x210] ;  /* 0x00008400ff427b82 */ /* 0x000e220000000a00 */
[----:B------:R-:W-:Y:S01]  /*2490*/  FMUL.FTZ R86, R159, R86 ;  /* 0x000000569f567220 */ /* 0x000fe20000410000 */
[----:B------:R-:W-:Y:S01]  /*24a0*/  @P1 FADD.FTZ R61, R48, R61 ;  /* 0x0000003d303d1221 */ /* 0x000fe20000010000 */
[----:B------:R-:W-:Y:S01]  /*24b0*/  @P1 FADD.FTZ R84, R49, R84 ;  /* 0x0000005431541221 */ /* 0x000fe20000010000 */
[----:B------:R-:W-:Y:S01]  /*24c0*/  @P1 FADD.FTZ R63, R50, R63 ;  /* 0x0000003f323f1221 */ /* 0x000fe20000010000 */
[----:B------:R-:W-:Y:S01]  /*24d0*/  FMUL.FTZ R57, R80, UR16 ;  /* 0x0000001050397c20 */ /* 0x000fe20008410000 */
[----:B------:R-:W-:Y:S01]  /*24e0*/  LOP3.LUT P5, RZ, R160, 0xff00, RZ, 0xc0, !PT ;  /* 0x0000ff00a0ff7812 */ /* 0x000fe200078ac0ff */
[-C--:B------:R-:W-:Y:S01]  /*24f0*/  FMUL.FTZ R82, R82, R158.reuse ;  /* 0x0000009e52527220 */ /* 0x080fe20000410000 */
[----:B------:R-:W-:Y:S01]  /*2500*/  FMUL.FTZ R3, R3, R158 ;  /* 0x0000009e03037220 */ /* 0x000fe20000410000 */
[----:B------:R-:W-:Y:S01]  /*2510*/  @P1 FADD.FTZ R86, R51, R86 ;  /* 0x0000005633561221 */ /* 0x000fe20000010000 */
[----:B------:R-:W-:Y:S01]  /*2520*/  SEL R52, R61, R52, P6 ;  /* 0x000000343d347207 */ /* 0x000fe20003000000 */
[----:B------:R-:W-:Y:S01]  /*2530*/  FMUL.FTZ R59, R82, UR16 ;  /* 0x00000010523b7c20 */ /* 0x000fe20008410000 */
[C---:B------:R-:W-:Y:S01]  /*2540*/  SEL R53, R84.reuse, R53, P6 ;  /* 0x0000003554357207 */ /* 0x040fe20003000000 */
[----:B------:R-:W-:Y:S01]  /*2550*/  FMUL.FTZ R3, R3, UR16 ;  /* 0x0000001003037c20 */ /* 0x000fe20008410000 */
[----:B------:R-:W-:Y:S01]  /*2560*/  SEL R54, R63, R54, P6 ;  /* 0x000000363f367207 */ /* 0x000fe20003000000 */
[-C--:B------:R-:W-:Y:S01]  /*2570*/  FMUL.FTZ R61, R61, R158.reuse ;  /* 0x0000009e3d3d7220 */ /* 0x080fe20000410000 */
[----:B------:R-:W-:Y:S01]  /*2580*/  SEL R57, R57, RZ, P5 ;  /* 0x000000ff39397207 */ /* 0x000fe20002800000 */
[-C--:B------:R-:W-:Y:S01]  /*2590*/  FMUL.FTZ R84, R84, R158.reuse ;  /* 0x0000009e54547220 */ /* 0x080fe20000410000 */
[-C--:B------:R-:W-:Y:S01]  /*25a0*/  FMUL.FTZ R63, R63, R158.reuse ;  /* 0x0000009e3f3f7220 */ /* 0x080fe20000410000 */
[----:B------:R-:W-:Y:S01]  /*25b0*/  LOP3.LUT P3, RZ, R160, 0xff0000, RZ, 0xc0, !PT ;  /* 0x00ff0000a0ff7812 */ /* 0x000fe2000786c0ff */
[----:B------:R-:W-:Y:S01]  /*25c0*/  FMUL.FTZ R158, R86, R158 ;  /* 0x0000009e569e7220 */ /* 0x000fe20000410000 */
[C---:B------:R-:W-:Y:S01]  /*25d0*/  LOP3.LUT P4, RZ, R160.reuse, 0xff, RZ, 0xc0, !PT ;  /* 0x000000ffa0ff7812 */ /* 0x040fe2000788c0ff */
[----:B------:R-:W-:Y:S01]  /*25e0*/  FMUL.FTZ R60, R61, UR16 ;  /* 0x000000103d3c7c20 */ /* 0x000fe20008410000 */
[----:B------:R-:W-:Y:S01]  /*25f0*/  LOP3.LUT P5, RZ, R160, 0xff000000, RZ, 0xc0, !PT ;  /* 0xff000000a0ff7812 */ /* 0x000fe200078ac0ff */
[----:B------:R-:W-:Y:S01]  /*2600*/  FMUL.FTZ R62, R63, UR16 ;  /* 0x000000103f3e7c20 */ /* 0x000fe20008410000 */
[----:B------:R-:W-:Y:S01]  /*2610*/  SEL R58, R58, RZ, P3 ;  /* 0x000000ff3a3a7207 */ /* 0x000fe20001800000 */
[----:B------:R-:W-:Y:S01]  /*2620*/  FMUL.FTZ R61, R84, UR16 ;  /* 0x00000010543d7c20 */ /* 0x000fe20008410000 */
[----:B------:R-:W-:Y:S01]  /*2630*/  SEL R59, R59, RZ, P5 ;  /* 0x000000ff3b3b7207 */ /* 0x000fe20002800000 */
[----:B------:R-:W-:Y:S01]  /*2640*/  FMUL.FTZ R63, R158, UR16 ;  /* 0x000000109e3f7c20 */ /* 0x000fe20008410000 */
[----:B------:R-:W-:Y:S01]  /*2650*/  SEL R56, R3, RZ, P4 ;  /* 0x000000ff03387207 */ /* 0x000fe20002000000 */
[----:B-1----:R-:W-:Y:S01]  /*2660*/  @P2 IMAD.WIDE.U32 R64, R155, 0x10, R64 ;  /* 0x000000109b402825 */ /* 0x002fe200078e0040 */
[----:B------:R-:W-:-:S02]  /*2670*/  LOP3.LUT P3, RZ, R157, 0xff, RZ, 0xc0, !PT ;  /* 0x000000ff9dff7812 */ /* 0x000fc4000786c0ff */
[C---:B------:R-:W-:Y:S02]  /*2680*/  LOP3.LUT P5, RZ, R157.reuse, 0xff00, RZ, 0xc0, !PT ;  /* 0x0000ff009dff7812 */ /* 0x040fe400078ac0ff */
[C---:B------:R-:W-:Y:S02]  /*2690*/  LOP3.LUT P4, RZ, R157.reuse, 0xff0000, RZ, 0xc0, !PT ;  /* 0x00ff00009dff7812 */ /* 0x040fe4000788c0ff */
[----:B------:R-:W-:Y:S01]  /*26a0*/  LOP3.LUT P1, RZ, R157, 0xff000000, RZ, 0xc0, !PT ;  /* 0xff0000009dff7812 */ /* 0x000fe2000782c0ff */
[--C-:B------:R-:W-:Y:S01]  /*26b0*/  IMAD.WIDE.U32 R156, R156, 0x10, R76.reuse ;  /* 0x000000109c9c7825 */ /* 0x100fe200078e004c */
[----:B------:R-:W-:Y:S02]  /*26c0*/  SEL R55, R86, R55, P6 ;  /* 0x0000003756377207 */ /* 0x000fe40003000000 */
[----:B------:R-:W-:Y:S01]  /*26d0*/  SEL R60, R60, RZ, P3 ;  /* 0x000000ff3c3c7207 */ /* 0x000fe20001800000 */
[----:B------:R-:W-:Y:S01]  /*26e0*/  IMAD.WIDE.U32 R76, R155, 0x10, R76 ;  /* 0x000000109b4c7825 */ /* 0x000fe200078e004c */
[----:B------:R-:W-:Y:S01]  /*26f0*/  SEL R61, R61, RZ, P5 ;  /* 0x000000ff3d3d7207 */ /* 0x000fe20002800000 */
[----:B------:R1:W-:Y:S01]  /*2700*/  STG.E.128 desc[UR4][R156.64], R56 ;  /* 0x000000389c007986 */ /* 0x0003e2000c101d04 */
[----:B------:R-:W-:-:S02]  /*2710*/  SEL R62, R62, RZ, P4 ;  /* 0x000000ff3e3e7207 */ /* 0x000fc40002000000 */
[----:B------:R-:W-:Y:S01]  /*2720*/  SEL R63, R63, RZ, P1 ;  /* 0x000000ff3f3f7207 */ /* 0x000fe20000800000 */
[----:B------:R1:W-:Y:S01]  /*2730*/  @P2 STG.E.128 desc[UR4][R64.64], R52 ;  /* 0x0000003440002986 */ /* 0x0003e2000c101d04 */
[----:B0-----:R-:W-:-:S03]  /*2740*/  LEA R152, R66, R152, 0x2 ;  /* 0x0000009842987211 */ /* 0x001fc600078e10ff */
[----:B------:R1:W-:Y:S01]  /*2750*/  STG.E.128 desc[UR4][R76.64], R60 ;  /* 0x0000003c4c007986 */ /* 0x0003e2000c101d04 */
[----:B------:R-:W-:-:S13]  /*2760*/  ISETP.GE.AND P1, PT, R152, R67, PT ;  /* 0x000000439800720c */ /* 0x000fda0003f26270 */
[----:B------:R-:W-:Y:S05]  /*2770*/  @!P1 BRA `(.L_x_11010) ;  /* 0xffffffdc006c9947 */ /* 0x000fea000383ffff */
[----:B------:R-:W-:Y:S05]  /*2780*/  BSYNC B1 ;  /* 0x0000000000017941 */ /* 0x000fea0003800000 */
.L_x_11003:
        /* <DEDUP_REMOVED lines=48> */
.L_x_11002:
[----:B------:R-:W-:Y:S05]  /*2a90*/  BSYNC B0 ;  /* 0x0000000000007941 */ /* 0x000fea0003800000 */
.L_x_11000:
        /* <DEDUP_REMOVED lines=146> */
.L_x_11004:
        /* <DEDUP_REMOVED lines=8> */
.L_x_11012:
[----:B------:R-:W-:Y:S05]  /*3440*/  BSYNC B2 ;  /* 0x0000000000027941 */ /* 0x000fea0003800000 */
.L_x_11011:
        /* <DEDUP_REMOVED lines=8> */
.L_x_11013:
[----:B------:R-:W-:Y:S01]  /*34d0*/  FADD.FTZ R88, R67, R88 ;  /* 0x0000005843587221 */ /* 0x000fe20000010000 */
[----:B------:R-:W-:-:S04]  /*34e0*/  HFMA2.MMA R98, -RZ, RZ, 0, 1.1920928955078125e-07 ;  /* 0x00000002ff627435 */ /* 0x000fc800000001ff */
[----:B------:R-:W-:Y:S02]  /*34f0*/  MOV R99, R88 ;  /* 0x0000005800637202 */ /* 0x000fe40000000f00 */
[----:B------:R-:W-:-:S07]  /*3500*/  MOV R65, R97 ;  /* 0x0000006100417202 */ /* 0x000fce0000000f00 */
[----:B------:R-:W-:Y:S05]  /*3510*/  WARPSYNC.COLLECTIVE R96, `(.L_x_11014) ;  /* 0x0000000060087348 */ /* 0x000fea0003c00000 */
[----:B------:R0:W1:Y:S02]  /*3520*/  SHFL.BFLY P1, R97, R99, R98, R103 ;  /* 0x0c00006263617389 */ /* 0x0000640000020067 */
[----:B01----:R-:W-:Y:S01]  /*3530*/  ENDCOLLECTIVE ;  /* 0x000000000000791b */ /* 0x003fe20003800000 */
.L_x_11014:
[----:B------:R-:W-:-:S05]  /*3540*/  FADD.FTZ R65, R66, R65 ;  /* 0x0000004142417221 */ /* 0x000fca0000010000 */
[----:B------:R-:W-:Y:S02]  /*3550*/  MOV R99, R65 ;  /* 0x0000004100637202 */ /* 0x000fe40000000f00 */
[----:B------:R-:W-:-:S07]  /*3560*/  MOV R71, R97 ;  /* 0x0000006100477202 */ /* 0x000fce0000000f00 */
[----:B------:R-:W-:Y:S05]  /*3570*/  WARPSYNC.COLLECTIVE R96, `(.L_x_11015) ;  /* 0x0000000060087348 */ /* 0x000fea0003c00000 */
[----:B------:R0:W1:Y:S02]  /*3580*/  SHFL.BFLY P1, R97, R99, R98, R103 ;  /* 0x0c00006263617389 */ /* 0x0000640000020067 */
[----:B01----:R-:W-:Y:S01]  /*3590*/  ENDCOLLECTIVE ;  /* 0x000000000000791b */ /* 0x003fe20003800000 */
.L_x_11015:
[----:B------:R-:W-:Y:S01]  /*35a0*/  FADD.FTZ R71, R88, R71 ;  /* 0x0000004758477221 */ /* 0x000fe20000010000 */
[----:B------:R-:W-:-:S04]  /*35b0*/  HFMA2.MMA R98, -RZ, RZ, 0, 2.384185791015625e-07 ;  /* 0x00000004ff627435 */ /* 0x000fc800000001ff */
[----:B------:R-:W-:Y:S02]  /*35c0*/  MOV R99, R71 ;  /* 0x0000004700637202 */ /* 0x000fe40000000f00 */
[----:B------:R-:W-:-:S07]  /*35d0*/  MOV R90, R97 ;  /* 0x00000061005a7202 */ /* 0x000fce0000000f00 */
[----:B------:R-:W-:Y:S05]  /*35e0*/  WARPSYNC.COLLECTIVE R96, `(.L_x_11016) ;  /* 0x0000000060087348 */ /* 0x000fea0003c00000 */
[----:B------:R0:W1:Y:S02]  /*35f0*/  SHFL.BFLY P1, R97, R99, R98, R103 ;  /* 0x0c00006263617389 */ /* 0x0000640000020067 */
[----:B01----:R-:W-:Y:S01]  /*3600*/  ENDCOLLECTIVE ;  /* 0x000000000000791b */ /* 0x003fe20003800000 */
.L_x_11016:
[----:B------:R-:W-:-:S05]  /*3610*/  FADD.FTZ R90, R65, R90 ;  /* 0x0000005a415a7221 */ /* 0x000fca0000010000 */
[----:B------:R-:W-:Y:S02]  /*3620*/  MOV R99, R90 ;  /* 0x0000005a00637202 */ /* 0x000fe40000000f00 */
[----:B------:R-:W-:-:S07]  /*3630*/  MOV R92, R97 ;  /* 0x00000061005c7202 */ /* 0x000fce0000000f00 */
[----:B------:R-:W-:Y:S05]  /*3640*/  WARPSYNC.COLLECTIVE R96, `(.L_x_11017) ;  /* 0x0000000060087348 */ /* 0x000fea0003c00000 */
[----:B------:R0:W1:Y:S02]  /*3650*/  SHFL.BFLY P1, R97, R99, R98, R103 ;  /* 0x0c00006263617389 */ /* 0x0000640000020067 */
[----:B01----:R-:W-:Y:S01]  /*3660*/  ENDCOLLECTIVE ;  /* 0x000000000000791b */ /* 0x003fe20003800000 */
.L_x_11017:
[----:B------:R-:W-:Y:S01]  /*3670*/  FADD.FTZ R92, R71, R92 ;  /* 0x0000005c475c7221 */ /* 0x000fe20000010000 */
[----:B------:R-:W-:-:S04]  /*3680*/  HFMA2.MMA R98, -RZ, RZ, 0, 4.76837158203125e-07 ;  /* 0x00000008ff627435 */ /* 0x000fc800000001ff */
[----:B------:R-:W-:Y:S02]  /*3690*/  MOV R99, R92 ;  /* 0x0000005c00637202 */ /* 0x000fe40000000f00 */
[----:B------:R-:W-:-:S07]  /*36a0*/  MOV R91, R97 ;  /* 0x00000061005b7202 */ /* 0x000fce0000000f00 */
[----:B------:R-:W-:Y:S05]  /*36b0*/  WARPSYNC.COLLECTIVE R96, `(.L_x_11018) ;  /* 0x0000000060087348 */ /* 0x000fea0003c00000 */
[----:B------:R0:W1:Y:S02]  /*36c0*/  SHFL.BFLY P1, R97, R99, R98, R103 ;  /* 0x0c00006263617389 */ /* 0x0000640000020067 */
[----:B01----:R-:W-:Y:S01]  /*36d0*/  ENDCOLLECTIVE ;  /* 0x000000000000791b */ /* 0x003fe20003800000 */
.L_x_11018:
[----:B------:R-:W-:-:S05]  /*36e0*/  FADD.FTZ R91, R90, R91 ;  /* 0x0000005b5a5b7221 */ /* 0x000fca0000010000 */
[----:B------:R-:W-:Y:S02]  /*36f0*/  MOV R99, R91 ;  /* 0x0000005b00637202 */ /* 0x000fe40000000f00 */
[----:B------:R-:W-:-:S07]  /*3700*/  MOV R67, R97 ;  /* 0x0000006100437202 */ /* 0x000fce0000000f00 */
[----:B------:R-:W-:Y:S05]  /*3710*/  WARPSYNC.COLLECTIVE R96, `(.L_x_11019) ;  /* 0x0000000060087348 */ /* 0x000fea0003c00000 */
[----:B------:R0:W1:Y:S02]  /*3720*/  SHFL.BFLY P1, R97, R99, R98, R103 ;  /* 0x0c00006263617389 */ /* 0x0000640000020067 */
[----:B01----:R-:W-:Y:S01]  /*3730*/  ENDCOLLECTIVE ;  /* 0x000000000000791b */ /* 0x003fe20003800000 */
.L_x_11019:
[----:B------:R-:W-:Y:S01]  /*3740*/  FADD.FTZ R67, R92, R67 ;  /* 0x000000435c437221 */ /* 0x000fe20000010000 */
[----:B------:R-:W-:-:S04]  /*3750*/  HFMA2.MMA R98, -RZ, RZ, 0, 9.5367431640625e-07 ;  /* 0x00000010ff627435 */ /* 0x000fc800000001ff */
[----:B------:R-:W-:Y:S02]  /*3760*/  MOV R99, R67 ;  /* 0x0000004300637202 */ /* 0x000fe40000000f00 */
[----:B------:R-:W-:-:S07]  /*3770*/  MOV R66, R97 ;  /* 0x0000006100427202 */ /* 0x000fce0000000f00 */
[----:B------:R-:W-:Y:S05]  /*3780*/  WARPSYNC.COLLECTIVE R96, `(.L_x_11020) ;  /* 0x0000000060087348 */ /* 0x000fea0003c00000 */
[----:B------:R0:W1:Y:S02]  /*3790*/  SHFL.BFLY P1, R97, R99, R98, R103 ;  /* 0x0c00006263617389 */ /* 0x0000640000020067 */
[----:B01----:R-:W-:Y:S01]  /*37a0*/  ENDCOLLECTIVE ;  /* 0x000000000000791b */ /* 0x003fe20003800000 */
.L_x_11020:
[----:B------:R-:W-:-:S05]  /*37b0*/  FADD.FTZ R66, R91, R66 ;  /* 0x000000425b427221 */ /* 0x000fca0000010000 */
[----:B------:R-:W-:Y:S02]  /*37c0*/  MOV R99, R66 ;  /* 0x0000004200637202 */ /* 0x000fe40000000f00 */
[----:B------:R-:W-:-:S07]  /*37d0*/  MOV R88, R97 ;  /* 0x0000006100587202 */ /* 0x000fce0000000f00 */
[----:B------:R-:W-:Y:S05]  /*37e0*/  WARPSYNC.COLLECTIVE R96, `(.L_x_11021) ;  /* 0x0000000060087348 */ /* 0x000fea0003c00000 */
[----:B------:R0:W1:Y:S02]  /*37f0*/  SHFL.BFLY P1, R97, R99, R98, R103 ;  /* 0x0c00006263617389 */ /* 0x0000640000020067 */
[----:B01----:R-:W-:Y:S01]  /*3800*/  ENDCOLLECTIVE ;  /* 0x000000000000791b */ /* 0x003fe20003800000 */
.L_x_11021:
[----:B------:R-:W-:Y:S01]  /*3810*/  MOV R65, R97 ;  /* 0x0000006100417202 */ /* 0x000fe20000000f00 */
[----:B------:R-:W-:Y:S06]  /*3820*/  BRA `(.L_x_11022) ;  /* 0xffffffdc00a87947 */ /* 0x000fec000383ffff */
.L_x_11023:
        /* <DEDUP_REMOVED lines=13> */
.L_x_11845:


//--------------------- .text._ZN10layer_norm22ln_bwd_finalize_kernelINS_22Kernel_traits_finalizeILj768EfffffjLb0ELj1024ELj4ENS_18Kernel_traits_baseILj768EfffffjLj1024EEEEELb0ELb0EEEvNS_9BwdParamsE --------------------------
	.section	.text._ZN10layer_norm22ln_bwd_finalize_kernelINS_22Kernel_traits_finalizeILj768EfffffjLb0ELj1024ELj4ENS_18Kernel_traits_baseILj768EfffffjLj1024EEEEELb0ELb0EEEvNS_9BwdParamsE,"ax",@progbits
	.align	128
        .global         _ZN10layer_norm22ln_bwd_finalize_kernelINS_22Kernel_traits_finalizeILj768EfffffjLb0ELj1024ELj4ENS_18Kernel_traits_baseILj768EfffffjLj1024EEEEELb0ELb0EEEvNS_9BwdParamsE
        .type           _ZN10layer_norm22ln_bwd_finalize_kernelINS_22Kernel_traits_finalizeILj768EfffffjLb0ELj1024ELj4ENS_18Kernel_traits_baseILj768EfffffjLj1024EEEEELb0ELb0EEEvNS_9BwdParamsE,@function
        .size           _ZN10layer_norm22ln_bwd_finalize_kernelINS_22Kernel_traits_finalizeILj768EfffffjLb0ELj1024ELj4ENS_18Kernel_traits_baseILj768EfffffjLj1024EEEEELb0ELb0EEEvNS_9BwdParamsE,(.L_x_11846 - _ZN10layer_norm22ln_bwd_finalize_kernelINS_22Kernel_traits_finalizeILj768EfffffjLb0ELj1024ELj4ENS_18Kernel_traits_baseILj768EfffffjLj1024EEEEELb0ELb0EEEvNS_9BwdParamsE)
        .other          _ZN10layer_norm22ln_bwd_finalize_kernelINS_22Kernel_traits_finalizeILj768EfffffjLb0ELj1024ELj4ENS_18Kernel_traits_baseILj768EfffffjLj1024EEEEELb0ELb0EEEvNS_9BwdParamsE,@"STO_CUDA_ENTRY STV_DEFAULT"
_ZN10layer_norm22ln_bwd_finalize_kernelINS_22Kernel_traits_finalizeILj768EfffffjLb0ELj1024ELj4ENS_18Kernel_traits_baseILj768EfffffjLj1024EEEEELb0ELb0EEEvNS_9BwdParamsE:
.text._ZN10layer_norm22ln_bwd_finalize_kernelINS_22Kernel_traits_finalizeILj768EfffffjLb0ELj1024ELj4ENS_18Kernel_traits_baseILj768EfffffjLj1024EEEEELb0ELb0EEEvNS_9BwdParamsE:
        /* <DEDUP_REMOVED lines=25> */
.L_x_11036:
        /* <DEDUP_REMOVED lines=30> */
.L_x_11028:
        /* <DEDUP_REMOVED lines=36> */
.L_x_11027:
[----:B------:R-:W-:Y:S05]  /*05b0*/  BSYNC B1 ;  /* 0x0000000000017941 */ /* 0x000fea0003800000 */
.L_x_11026:
        /* <DEDUP_REMOVED lines=24> */
.L_x_11030:
[----:B------:R-:W-:Y:S05]  /*0740*/  BSYNC B1 ;  /* 0x0000000000017941 */ /* 0x000fea0003800000 */
.L_x_11029:
        /* <DEDUP_REMOVED lines=12> */
.L_x_11031:
[----:B------:R-:W-:Y:S05]  /*0810*/  BSYNC B1 ;  /* 0x0000000000017941 */ /* 0x000fea0003800000 */
.L_x_11025:
[----:B------:R-:W-:Y:S05]  /*0820*/  BSYNC B0 ;  /* 0x0000000000007941 */ /* 0x000fea0003800000 */
.L_x_11024:
        /* <DEDUP_REMOVED lines=29> */
.L_x_11047:
[----:B---3--:R-:W-:Y:S01]  /*0a00*/  FADD.FTZ R9, R18, R9 ;  /* 0x0000000912097221 */ /* 0x008fe20000010000 */
[----:B--2---:R-:W-:-:S04]  /*0a10*/  FADD.FTZ R11, R10, R11 ;  /* 0x0000000b0a0b7221 */ /* 0x004fc80000010000 */
[----:B------:R2:W-:Y:S04]  /*0a20*/  @!P1 STS [R6+0x2000], R9 ;  /* 0x0020000906009388 */ /* 0x0005e80000000800 */
[----:B------:R2:W-:Y:S02]  /*0a30*/  @!P1 STS [R6+0x2080], R11 ;  /* 0x0020800b06009388 */ /* 0x0005e40000000800 */
.L_x_11032:
        /* <DEDUP_REMOVED lines=16> */
.L_x_11035:
[----:B------:R-:W-:Y:S05]  /*0b40*/  BSYNC B0 ;  /* 0x0000000000007941 */ /* 0x000fea0003800000 */
.L_x_11034:
[C---:B------:R-:W-:Y:S01]  /*0b50*/  ISETP.GT.U32.AND P1, PT, R3.reuse, -0x301, PT ;  /* 0xfffffcff0300780c */ /* 0x040fe20003f24070 */
[----:B------:R-:W-:Y:S01]  /*0b60*/  VIADD R4, R4, 0x180 ;  /* 0x0000018004047836 */ /* 0x000fe20000000000 */
[----:B------:R-:W-:-:S11]  /*0b70*/  IADD3 R3, R3, 0x300, RZ ;  /* 0x0000030003037810 */ /* 0x000fd60007ffe0ff */
[----:B------:R-:W-:Y:S05]  /*0b80*/  @P1 BRA `(.L_x_11036) ;  /* 0xfffffff400801947 */ /* 0x000fea000383ffff */
[----:B------:R-:W-:Y:S05]  /*0b90*/  EXIT ;  /* 0x000000000000794d */ /* 0x000fea0003800000 */
.L_x_11033:
[----:B------:R-:W-:Y:S01]  /*0ba0*/  HFMA2.MMA R21, -RZ, RZ, 0, 5.9604644775390625e-08 ;  /* 0x00000001ff157435 */ /* 0x000fe200000001ff */
[----:B0--3--:R-:W-:Y:S01]  /*0bb0*/  MOV R22, R10 ;  /* 0x0000000a00167202 */ /* 0x009fe20000000f00 */
[----:B------:R-:W-:Y:S01]  /*0bc0*/  IMAD.MOV.U32 R19, RZ, RZ, -0x1 ;  /* 0xffffffffff137424 */ /* 0x000fe200078e00ff */
[----:B------:R-:W-:-:S08]  /*0bd0*/  MOV R24, 0x1f ;  /* 0x0000001f00187802 */ /* 0x000fd00000000f00 */
[----:B-12---:R-:W-:Y:S05]  /*0be0*/  WARPSYNC.COLLECTIVE R19, `(.L_x_11037) ;  /* 0x0000000013087348 */ /* 0x006fea0003c00000 */
[----:B------:R0:W3:Y:S02]  /*0bf0*/  SHFL.BFLY P2, R20, R22, R21, R24 ;  /* 0x0c00001516147389 */ /* 0x0000e40000040018 */
[----:B0123--:R-:W-:Y:S01]  /*0c00*/  ENDCOLLECTIVE ;  /* 0x000000000000791b */ /* 0x00ffe20003800000 */
.L_x_11037:
[----:B------:R-:W-:Y:S01]  /*0c10*/  HFMA2.MMA R21, -RZ, RZ, 0, 1.1920928955078125e-07 ;  /* 0x00000002ff157435 */ /* 0x000fe200000001ff */
[----:B------:R-:W-:-:S05]  /*0c20*/  MOV R11, R20 ;  /* 0x00000014000b7202 */ /* 0x000fca0000000f00 */
[----:B------:R-:W-:-:S05]  /*0c30*/  FADD.FTZ R11, R10, R11 ;  /* 0x0000000b0a0b7221 */ /* 0x000fca0000010000 */
[----:B------:R-:W-:-:S07]  /*0c40*/  MOV R22, R11 ;  /* 0x0000000b00167202 */ /* 0x000fce0000000f00 */
[----:B------:R-:W-:Y:S05]  /*0c50*/  WARPSYNC.COLLECTIVE R19, `(.L_x_11038) ;  /* 0x0000000013087348 */ /* 0x000fea0003c00000 */
[----:B------:R0:W1:Y:S02]  /*0c60*/  SHFL.BFLY P2, R20, R22, R21, R24 ;  /* 0x0c00001516147389 */ /* 0x0000640000040018 */
[----:B01----:R-:W-:Y:S01]  /*0c70*/  ENDCOLLECTIVE ;  /* 0x000000000000791b */ /* 0x003fe20003800000 */
.L_x_11038:
[----:B------:R-:W-:Y:S01]  /*0c80*/  HFMA2.MMA R21, -RZ, RZ, 0, 2.384185791015625e-07 ;  /* 0x00000004ff157435 */ /* 0x000fe200000001ff */
[----:B------:R-:W-:-:S04]  /*0c90*/  IMAD.MOV.U32 R14, RZ, RZ, R20 ;  /* 0x000000ffff0e7224 */ /* 0x000fc800078e0014 */
[----:B------:R-:W-:-:S05]  /*0ca0*/  FADD.FTZ R14, R11, R14 ;  /* 0x0000000e0b0e7221 */ /* 0x000fca0000010000 */
[----:B------:R-:W-:-:S07]  /*0cb0*/  MOV R22, R14 ;  /* 0x0000000e00167202 */ /* 0x000fce0000000f00 */
[----:B------:R-:W-:Y:S05]  /*0cc0*/  WARPSYNC.COLLECTIVE R19, `(.L_x_11039) ;  /* 0x0000000013087348 */ /* 0x000fea0003c00000 */
[----:B------:R0:W1:Y:S02]  /*0cd0*/  SHFL.BFLY P2, R20, R22, R21, R24 ;  /* 0x0c00001516147389 */ /* 0x0000640000040018 */
[----:B01----:R-:W-:Y:S01]  /*0ce0*/  ENDCOLLECTIVE ;  /* 0x000000000000791b */ /* 0x003fe20003800000 */
.L_x_11039:
[----:B------:R-:W-:Y:S01]  /*0cf0*/  IMAD.MOV.U32 R21, RZ, RZ, 0x8 ;  /* 0x00000008ff157424 */ /* 0x000fe200078e00ff */
[----:B------:R-:W-:-:S05]  /*0d00*/  MOV R13, R20 ;  /* 0x00000014000d7202 */ /* 0x000fca0000000f00 */
[----:B------:R-:W-:-:S05]  /*0d10*/  FADD.FTZ R13, R14, R13 ;  /* 0x0000000d0e0d7221 */ /* 0x000fca0000010000 */
[----:B------:R-:W-:-:S07]  /*0d20*/  MOV R22, R13 ;  /* 0x0000000d00167202 */ /* 0x000fce0000000f00 */
[----:B------:R-:W-:Y:S05]  /*0d30*/  WARPSYNC.COLLECTIVE R19, `(.L_x_11040) ;  /* 0x0000000013087348 */ /* 0x000fea0003c00000 */
[----:B------:R0:W1:Y:S02]  /*0d40*/  SHFL.BFLY P2, R20, R22, R21, R24 ;  /* 0x0c00001516147389 */ /* 0x0000640000040018 */
[----:B01----:R-:W-:Y:S01]  /*0d50*/  ENDCOLLECTIVE ;  /* 0x000000000000791b */ /* 0x003fe20003800000 */
.L_x_11040:
[----:B------:R-:W-:Y:S01]  /*0d60*/  HFMA2.MMA R21, -RZ, RZ, 0, 9.5367431640625e-07 ;  /* 0x00000010ff157435 */ /* 0x000fe200000001ff */
[----:B------:R-:W-:-:S05]  /*0d70*/  MOV R10, R20 ;  /* 0x00000014000a7202 */ /* 0x000fca0000000f00 */
[----:B------:R-:W-:-:S05]  /*0d80*/  FADD.FTZ R10, R13, R10 ;  /* 0x0000000a0d0a7221 */ /* 0x000fca0000010000 */
[----:B------:R-:W-:-:S07]  /*0d90*/  MOV R22, R10 ;  /* 0x0000000a00167202 */ /* 0x000fce0000000f00 */
[----:B------:R-:W-:Y:S05]  /*0da0*/  WARPSYNC.COLLECTIVE R19, `(.L_x_11041) ;  /* 0x0000000013087348 */ /* 0x000fea0003c00000 */
[----:B------:R0:W1:Y:S02]  /*0db0*/  SHFL.BFLY P2, R20, R22, R21, R24 ;  /* 0x0c00001516147389 */ /* 0x0000640000040018 */
[----:B01----:R-:W-:Y:S01]  /*0dc0*/  ENDCOLLECTIVE ;  /* 0x000000000000791b */ /* 0x003fe20003800000 */
.L_x_11041:
[----:B------:R-:W-:Y:S01]  /*0dd0*/  HFMA2.MMA R21, -RZ, RZ, 0, 5.9604644775390625e-08 ;  /* 0x00000001ff157435 */ /* 0x000fe200000001ff */
[----:B------:R-:W-:Y:S01]  /*0de0*/  IMAD.MOV.U32 R22, RZ, RZ, R9 ;  /* 0x000000ffff167224 */ /* 0x000fe200078e0009 */
[----:B------:R-:W-:-:S09]  /*0df0*/  MOV R11, R20 ;  /* 0x00000014000b7202 */ /* 0x000fd20000000f00 */
[----:B------:R-:W-:Y:S05]  /*0e00*/  WARPSYNC.COLLECTIVE R19, `(.L_x_11042) ;  /* 0x0000000013087348 */ /* 0x000fea0003c00000 */
[----:B------:R0:W1:Y:S02]  /*0e10*/  SHFL.BFLY P2, R20, R22, R21, R24 ;  /* 0x0c00001516147389 */ /* 0x0000640000040018 */
[----:B01----:R-:W-:Y:S01]  /*0e20*/  ENDCOLLECTIVE ;  /* 0x000000000000791b */ /* 0x003fe20003800000 */
.L_x_11042:
[----:B------:R-:W-:Y:S01]  /*0e30*/  HFMA2.MMA R21, -RZ, RZ, 0, 1.1920928955078125e-07 ;  /* 0x00000002ff157435 */ /* 0x000fe200000001ff */
[----:B------:R-:W-:-:S05]  /*0e40*/  MOV R14, R20 ;  /* 0x00000014000e7202 */ /* 0x000fca0000000f00 */
[----:B------:R-:W-:-:S05]  /*0e50*/  FADD.FTZ R15, R9, R14 ;  /* 0x0000000e090f7221 */ /* 0x000fca0000010000 */
[----:B------:R-:W-:-:S07]  /*0e60*/  MOV R22, R15 ;  /* 0x0000000f00167202 */ /* 0x000fce0000000f00 */
[----:B------:R-:W-:Y:S05]  /*0e70*/  WARPSYNC.COLLECTIVE R19, `(.L_x_11043) ;  /* 0x0000000013087348 */ /* 0x000fea0003c00000 */
[----:B------:R0:W1:Y:S02]  /*0e80*/  SHFL.BFLY P2, R20, R22, R21, R24 ;  /* 0x0c00001516147389 */ /* 0x0000640000040018 */
[----:B01----:R-:W-:Y:S01]  /*0e90*/  ENDCOLLECTIVE ;  /* 0x000000000000791b */ /* 0x003fe20003800000 */
.L_x_11043:
[----:B------:R-:W-:Y:S01]  /*0ea0*/  HFMA2.MMA R21, -RZ, RZ, 0, 2.384185791015625e-07 ;  /* 0x00000004ff157435 */ /* 0x000fe200000001ff */
[----:B------:R-:W-:-:S04]  /*0eb0*/  IMAD.MOV.U32 R16, RZ, RZ, R20 ;  /* 0x000000ffff107224 */ /* 0x000fc800078e0014 */
[----:B------:R-:W-:-:S05]  /*0ec0*/  FADD.FTZ R16, R15, R16 ;  /* 0x000000100f107221 */ /* 0x000fca0000010000 */
[----:B------:R-:W-:-:S07]  /*0ed0*/  MOV R22, R16 ;  /* 0x0000001000167202 */ /* 0x000fce0000000f00 */
[----:B------:R-:W-:Y:S05]  /*0ee0*/  WARPSYNC.COLLECTIVE R19, `(.L_x_11044) ;  /* 0x0000000013087348 */ /* 0x000fea0003c00000 */
[----:B------:R0:W1:Y:S02]  /*0ef0*/  SHFL.BFLY P2, R20, R22, R21, R24 ;  /* 0x0c00001516147389 */ /* 0x0000640000040018 */
[----:B01----:R-:W-:Y:S01]  /*0f00*/  ENDCOLLECTIVE ;  /* 0x000000000000791b */ /* 0x003fe20003800000 */
.L_x_11044:
[----:B------:R-:W-:Y:S01]  /*0f10*/  IMAD.MOV.U32 R21, RZ, RZ, 0x8 ;  /* 0x00000008ff157424 */ /* 0x000fe200078e00ff */
[----:B------:R-:W-:-:S05]  /*0f20*/  MOV R17, R20 ;  /* 0x0000001400117202 */ /* 0x000fca0000000f00 */
[----:B------:R-:W-:-:S05]  /*0f30*/  FADD.FTZ R17, R16, R17 ;  /* 0x0000001110117221 */ /* 0x000fca0000010000 */
[----:B------:R-:W-:-:S07]  /*0f40*/  MOV R22, R17 ;  /* 0x0000001100167202 */ /* 0x000fce0000000f00 */
[----:B------:R-:W-:Y:S05]  /*0f50*/  WARPSYNC.COLLECTIVE R19, `(.L_x_11045) ;  /* 0x0000000013087348 */ /* 0x000fea0003c00000 */
[----:B------:R0:W1:Y:S02]  /*0f60*/  SHFL.BFLY P2, R20, R22, R21, R24 ;  /* 0x0c00001516147389 */ /* 0x0000640000040018 */
[----:B01----:R-:W-:Y:S01]  /*0f70*/  ENDCOLLECTIVE ;  /* 0x000000000000791b */ /* 0x003fe20003800000 */
.L_x_11045:
[----:B------:R-:W-:Y:S01]  /*0f80*/  HFMA2.MMA R21, -RZ, RZ, 0, 9.5367431640625e-07 ;  /* 0x00000010ff157435 */ /* 0x000fe200000001ff */
[----:B------:R-:W-:-:S05]  /*0f90*/  MOV R18, R20 ;  /* 0x0000001400127202 */ /* 0x000fca0000000f00 */
[----:B------:R-:W-:-:S05]  /*0fa0*/  FADD.FTZ R18, R17, R18 ;  /* 0x0000001211127221 */ /* 0x000fca0000010000 */
[----:B------:R-:W-:-:S07]  /*0fb0*/  MOV R22, R18 ;  /* 0x0000001200167202 */ /* 0x000fce0000000f00 */
[----:B------:R-:W-:Y:S05]  /*0fc0*/  WARPSYNC.COLLECTIVE R19, `(.L_x_11046) ;  /* 0x0000000013087348 */ /* 0x000fea0003c00000 */
[----:B------:R0:W1:Y:S02]  /*0fd0*/  SHFL.BFLY P2, R20, R22, R21, R24 ;  /* 0x0c00001516147389 */ /* 0x0000640000040018 */
[----:B01----:R-:W-:Y:S01]  /*0fe0*/  ENDCOLLECTIVE ;  /* 0x000000000000791b */ /* 0x003fe20003800000 */
.L_x_11046:
[----:B------:R-:W-:Y:S01]  /*0ff0*/  MOV R9, R20 ;  /* 0x0000001400097202 */ /* 0x000fe20000000f00 */
[----:B------:R-:W-:Y:S06]  /*1000*/  BRA `(.L_x_11047) ;  /* 0xfffffff8007c7947 */ /* 0x000fec000383ffff */
.L_x_11048:
        /* <DEDUP_REMOVED lines=15> */
.L_x_11846:


//--------------------- .text._ZN10layer_norm13ln_bwd_kernelINS_13Kernel_traitsIfffffjLj768ELj1ELj4ELj1ELj16ENS_18Kernel_traits_baseILj768EfffffjLj128EEEEELb1ELb0ELb1ELb0EEEvNS_9BwdParamsE --------------------------
	.section	.text._ZN10layer_norm13ln_bwd_kernelINS_13Kernel_traitsIfffffjLj768ELj1ELj4ELj1ELj16ENS_18Kernel_traits_baseILj768EfffffjLj128EEEEELb1ELb0ELb1ELb0EEEvNS_9BwdParamsE,"ax",@progbits
	.align	128
        .global         _ZN10layer_norm13ln_bwd_kernelINS_13Kernel_traitsIfffffjLj768ELj1ELj4ELj1ELj16ENS_18Kernel_traits_baseILj768EfffffjLj128EEEEELb1ELb0ELb1ELb0EEEvNS_9BwdParamsE
        .type           _ZN10layer_norm13ln_bwd_kernelINS_13Kernel_traitsIfffffjLj768ELj1ELj4ELj1ELj16ENS_18Kernel_traits_baseILj768EfffffjLj128EEEEELb1ELb0ELb1ELb0EEEvNS_9BwdParamsE,@function
        .size           _ZN10layer_norm13ln_bwd_kernelINS_13Kernel_traitsIfffffjLj768ELj1ELj4ELj1ELj16ENS_18Kernel_traits_baseILj768EfffffjLj128EEEEELb1ELb0ELb1ELb0EEEvNS_9BwdParamsE,(.L_x_11847 - _ZN10layer_norm13ln_bwd_kernelINS_13Kernel_traitsIfffffjLj768ELj1ELj4ELj1ELj16ENS_18Kernel_traits_baseILj768EfffffjLj128EEEEELb1ELb0ELb1ELb0EEEvNS_9BwdParamsE)
        .other          _ZN10layer_norm13ln_bwd_kernelINS_13Kernel_traitsIfffffjLj768ELj1ELj4ELj1ELj16ENS_18Kernel_traits_baseILj768EfffffjLj128EEEEELb1ELb0ELb1ELb0EEEvNS_9BwdParamsE,@"STO_CUDA_ENTRY STV_DEFAULT"
_ZN10layer_norm13ln_bwd_kernelINS_13Kernel_traitsIfffffjLj768ELj1ELj4ELj1ELj16ENS_18Kernel_traits_baseILj768EfffffjLj128EEEEELb1ELb0ELb1ELb0EEEvNS_9BwdParamsE:
.text._ZN10layer_norm13ln_bwd_kernelINS_13Kernel_traitsIfffffjLj768ELj1ELj4ELj1ELj16ENS_18Kernel_traits_baseILj768EfffffjLj128EEEEELb1ELb0ELb1ELb0EEEvNS_9BwdParamsE:
        /* <DEDUP_REMOVED lines=9> */
[----:B------:R-:W-:-:S03]  /*0090*/  ULDC UR8, c[0x0][0x290] ;  /* 0x0000a40000087ab9 */ /* 0x000fc60000000800 */
        /* <DEDUP_REMOVED lines=18> */
[C---:B0-----:R-:W-:Y:S01]  /*01c0*/  @P5 IMAD.WIDE.U32 R2, R17.reuse, 0x10, R2 ;  /* 0x0000001011025825 */ /* 0x041fe200078e0002 */
[----:B------:R-:W-:-:S06]  /*01d0*/  @P5 LOP3.LUT R17, R17, 0x20, RZ, 0xfc, !PT ;  /* 0x0000002011115812 */ /* 0x000fcc00078efcff */
[----:B------:R-:W0:Y:S01]  /*01e0*/  @P2 LDC.64 R12, c[0x0][0x260] ;  /* 0x00009800ff0c2b82 */ /* 0x000e220000000a00 */
[C---:B--2---:R-:W-:Y:S01]  /*01f0*/  @P4 IMAD.WIDE.U32 R6, R17.reuse, 0x10, R4 ;  /* 0x0000001011064825 */ /* 0x044fe200078e0004 */
[----:B------:R-:W-:Y:S01]  /*0200*/  @P4 IADD3 R17, R17, 0x20, RZ ;  /* 0x0000002011114810 */ /* 0x000fe20007ffe0ff */
[----:B------:R2:W5:Y:S01]  /*0210*/  @P5 LDG.E.128 R96, desc[UR4][R2.64] ;  /* 0x0000000402605981 */ /* 0x000562000c1e1d00 */
[----:B------:R-:W-:Y:S02]  /*0220*/  SHF.R.U32.HI R0, RZ, 0x5, R127 ;  /* 0x00000005ff007819 */ /* 0x000fe4000001167f */
[----:B------:R-:W-:Y:S01]  /*0230*/  P2R R184, PR, RZ, 0x8 ;  /* 0x00000008ffb87803 */ /* 0x000fe20000000000 */
[----:B------:R2:W5:Y:S01]  /*0240*/  @P4 LDG.E.128 R92, desc[UR4][R6.64] ;  /* 0x00000004065c4981 */ /* 0x000562000c1e1d00 */
[C---:B---3--:R-:W-:Y:S01]  /*0250*/  @P0 IMAD.WIDE.U32 R8, R17.reuse, 0x10, R8 ;  /* 0x0000001011080825 */ /* 0x048fe200078e0008 */
[----:B------:R-:W3:Y:S03]  /*0260*/  @P3 LDC.64 R14, c[0x0][0x260] ;  /* 0x00009800ff0e3b82 */ /* 0x000ee60000000a00 */
[----:B------:R-:W-:Y:S01]  /*0270*/  @P0 VIADD R17, R17, 0x20 ;  /* 0x0000002011110836 */ /* 0x000fe20000000000 */
[----:B------:R2:W5:Y:S03]  /*0280*/  @P0 LDG.E.128 R88, desc[UR4][R8.64] ;  /* 0x0000000408580981 */ /* 0x000566000c1e1d00 */
[C---:B----4-:R-:W-:Y:S01]  /*0290*/  @P1 IMAD.WIDE.U32 R10, R17.reuse, 0x10, R10 ;  /* 0x00000010110a1825 */ /* 0x050fe200078e000a */
[----:B------:R-:W-:-:S04]  /*02a0*/  @P1 IADD3 R17, R17, 0x20, RZ ;  /* 0x0000002011111810 */ /* 0x000fc80007ffe0ff */
[----:B------:R2:W5:Y:S01]  /*02b0*/  @P1 LDG.E.128 R84, desc[UR4][R10.64] ;  /* 0x000000040a541981 */ /* 0x000562000c1e1d00 */
[C---:B0-----:R-:W-:Y:S01]  /*02c0*/  @P2 IMAD.WIDE.U32 R12, R17.reuse, 0x10, R12 ;  /* 0x00000010110c2825 */ /* 0x041fe200078e000c */
[----:B------:R-:W-:-:S04]  /*02d0*/  @P2 IADD3 R17, R17, 0x20, RZ ;  /* 0x0000002011112810 */ /* 0x000fc80007ffe0ff */
[----:B------:R2:W5:Y:S01]  /*02e0*/  @P2 LDG.E.128 R80, desc[UR4][R12.64] ;  /* 0x000000040c502981 */ /* 0x000562000c1e1d00 */
[----:B-1----:R-:W-:Y:S01]  /*02f0*/  LEA R125, R125, R0, 0x2 ;  /* 0x000000007d7d7211 */ /* 0x002fe200078e10ff */
[----:B---3--:R-:W-:-:S05]  /*0300*/  @P3 IMAD.WIDE.U32 R4, R17, 0x10, R14 ;  /* 0x0000001011043825 */ /* 0x008fca00078e000e */
[----:B------:R2:W5:Y:S01]  /*0310*/  @P3 LDG.E.128 R76, desc[UR4][R4.64] ;  /* 0x00000004044c3981 */ /* 0x000562000c1e1d00 */
        /* <DEDUP_REMOVED lines=26> */
[----:B--2---:R-:W-:Y:S06]  /*04c0*/  @P3 BRA `(.L_x_11050) ;  /* 0x0000003c00d43947 */ /* 0x004fec0003800000 */
[----:B------:R-:W0:Y:S01]  /*04d0*/  LDC.U8 R187, c[0x0][0x2a0] ;  /* 0x0000a800ffbb7b82 */ /* 0x000e220000000000 */
[----:B------:R-:W-:-:S07]  /*04e0*/  IMAD.MOV.U32 R73, RZ, RZ, RZ ;  /* 0x000000ffff497224 */ /* 0x000fce00078e00ff */
.L_x_11135:
[----:B0-234-:R-:W1:Y:S08]  /*04f0*/  LDC.64 R110, c[0x0][0x288] ;  /* 0x0000a200ff6e7b82 */ /* 0x01de700000000a00 */
[----:B------:R-:W2:Y:S08]  /*0500*/  LDC.64 R180, c[0x0][0x250] ;  /* 0x00009400ffb47b82 */ /* 0x000eb00000000a00 */
[----:B------:R-:W3:Y:S08]  /*0510*/  LDC.64 R108, c[0x0][0x258] ;  /* 0x00009600ff6c7b82 */ /* 0x000ef00000000a00 */
[----:B------:R-:W4:Y:S01]  /*0520*/  LDC.64 R112, c[0x0][0x280] ;  /* 0x0000a000ff707b82 */ /* 0x000f220000000a00 */
[----:B-1----:R-:W-:-:S06]  /*0530*/  IMAD.WIDE R110, R125, 0x4, R110 ;  /* 0x000000047d6e7825 */ /* 0x002fcc00078e026e */
[----:B------:R-:W4:Y:S01]  /*0540*/  LDG.E R110, desc[UR4][R110.64] ;  /* 0x000000046e6e7981 */ /* 0x000f22000c1e1900 */
[C---:B--2---:R-:W-:Y:S01]  /*0550*/  IMAD.WIDE R180, R125.reuse, 0x4, R180 ;  /* 0x000000047db47825 */ /* 0x044fe200078e02b4 */
[----:B------:R-:W1:Y:S05]  /*0560*/  LDC.64 R116, c[0x0][0x2c8] ;  /* 0x0000b200ff747b82 */ /* 0x000e6a0000000a00 */
        /* <DEDUP_REMOVED lines=15> */
[----:B-----5:R-:W-:Y:S01]  /*0660*/  ISETP.GE.AND P4, PT, R177, 0x1, PT ;  /* 0x00000001b100780c */ /* 0x020fe20003f86270 */
[----:B------:R-:W-:Y:S01]  /*0670*/  HFMA2.MMA R113, -RZ, RZ, 0, 0 ;  /* 0x00000000ff717435 */ /* 0x000fe200000001ff */
[----:B------:R-:W-:Y:S01]  /*0680*/  ISETP.NE.AND P5, PT, R186, RZ, PT ;  /* 0x000000ffba00720c */ /* 0x000fe20003fa5270 */
[----:B------:R-:W-:Y:S01]  /*0690*/  BSSY B2, `(.L_x_11053) ;  /* 0x0000010000027945 */ /* 0x000fe20003800000 */
[----:B------:R-:W-:-:S09]  /*06a0*/  IMAD.MOV.U32 R115, RZ, RZ, R129 ;  /* 0x000000ffff737224 */ /* 0x000fd200078e0081 */
[----:B------:R-:W-:-:S05]  /*06b0*/  @P4 IADD3 R109, R177, -0x1, RZ ;  /* 0xffffffffb16d4810 */ /* 0x000fca0007ffe0ff */
        /* <DEDUP_REMOVED lines=10> */
[----:B------:R2:W5:Y:S01]  /*0760*/  LDG.E R123, desc[UR4][R108.64] ;  /* 0x000000046c7b7981 */ /* 0x000562000c1e1900 */
[----:B------:R-:W-:Y:S02]  /*0770*/  IADD3 R115, R129, 0x20, RZ ;  /* 0x0000002081737810 */ /* 0x000fe40007ffe0ff */
[----:B------:R-:W-:-:S07]  /*0780*/  IADD3 R113, R113, 0x20, RZ ;  /* 0x0000002071717810 */ /* 0x000fce0007ffe0ff */
.L_x_11054:
[----:B------:R-:W-:Y:S05]  /*0790*/  BSYNC B2 ;  /* 0x0000000000027941 */ /* 0x000fea0003800000 */
.L_x_11053:
[----:B------:R-:W-:Y:S01]  /*07a0*/  ISETP.NE.AND P5, PT, R185, RZ, PT ;  /* 0x000000ffb900720c */ /* 0x000fe20003fa5270 */
[----:B------:R-:W-:-:S12]  /*07b0*/  BSSY B2, `(.L_x_11055) ;  /* 0x000000b000027945 */ /* 0x000fd80003800000 */
[----:B------:R-:W-:Y:S05]  /*07c0*/  @!P5 BRA `(.L_x_11056) ;  /* 0x000000000024d947 */ /* 0x000fea0003800000 */
[----:B------:R-:W1:Y:S01]  /*07d0*/  LDC.64 R110, c[0x0][0x240] ;  /* 0x00009000ff6e7b82 */ /* 0x000e620000000a00 */
[----:B------:R-:W-:-:S04]  /*07e0*/  ISETP.NE.U32.AND P5, PT, RZ, UR6, PT ;  /* 0x00000006ff007c0c */ /* 0x000fc8000bfa5070 */
[----:B------:R-:W-:-:S13]  /*07f0*/  ISETP.NE.AND.EX P5, PT, RZ, UR7, PT, P5 ;  /* 0x00000007ff007c0c */ /* 0x000fda000bfa5350 */
[----:B--2---:R-:W-:-:S05]  /*0800*/  @P5 IMAD.WIDE.U32 R108, R115, 0x10, R116 ;  /* 0x00000010736c5825 */ /* 0x004fca00078e0074 */
[----:B------:R3:W5:Y:S01]  /*0810*/  @P5 LDG.E.128 R20, desc[UR4][R108.64] ;  /* 0x000000046c145981 */ /* 0x000762000c1e1d00 */
[----:B-1----:R-:W-:-:S05]  /*0820*/  IMAD.WIDE.U32 R110, R113, 0x4, R110 ;  /* 0x00000004716e7825 */ /* 0x002fca00078e006e */
[----:B------:R3:W5:Y:S01]  /*0830*/  LDG.E R122, desc[UR4][R110.64] ;  /* 0x000000046e7a7981 */ /* 0x000762000c1e1900 */
[----:B------:R-:W-:Y:S01]  /*0840*/  IADD3 R113, R113, 0x20, RZ ;  /* 0x0000002071717810 */ /* 0x000fe20007ffe0ff */
[----:B------:R-:W-:-:S07]  /*0850*/  VIADD R115, R115, 0x20 ;  /* 0x0000002073737836 */ /* 0x000fce0000000000 */
.L_x_11056:
[----:B------:R-:W-:Y:S05]  /*0860*/  BSYNC B2 ;  /* 0x0000000000027941 */ /* 0x000fea0003800000 */
.L_x_11055:
[----:B------:R-:W-:Y:S04]  /*0870*/  BSSY B2, `(.L_x_11057) ;  /* 0x000000b000027945 */ /* 0x000fe80003800000 */
[----:B------:R-:W-:Y:S05]  /*0880*/  @!P0 BRA `(.L_x_11058) ;  /* 0x0000000000248947 */ /* 0x000fea0003800000 */
[----:B---3--:R-:W1:Y:S01]  /*0890*/  LDC.64 R110, c[0x0][0x240] ;  /* 0x00009000ff6e7b82 */ /* 0x008e620000000a00 */
[----:B------:R-:W-:-:S04]  /*08a0*/  ISETP.NE.U32.AND P5, PT, RZ, UR6, PT ;  /* 0x00000006ff007c0c */ /* 0x000fc8000bfa5070 */
[----:B------:R-:W-:-:S13]  /*08b0*/  ISETP.NE.AND.EX P5, PT, RZ, UR7, PT, P5 ;  /* 0x00000007ff007c0c */ /* 0x000fda000bfa5350 */
[----:B--2---:R-:W-:-:S05]  /*08c0*/  @P5 IMAD.WIDE.U32 R108, R115, 0x10, R116 ;  /* 0x00000010736c5825 */ /* 0x004fca00078e0074 */
[----:B------:R4:W5:Y:S01]  /*08d0*/  @P5 LDG.E.128 R16, desc[UR4][R108.64] ;  /* 0x000000046c105981 */ /* 0x000962000c1e1d00 */
[----:B-1----:R-:W-:-:S05]  /*08e0*/  IMAD.WIDE.U32 R110, R113, 0x4, R110 ;  /* 0x00000004716e7825 */ /* 0x002fca00078e006e */
[----:B------:R4:W5:Y:S01]  /*08f0*/  LDG.E R121, desc[UR4][R110.64] ;  /* 0x000000046e797981 */ /* 0x000962000c1e1900 */
[----:B------:R-:W-:Y:S02]  /*0900*/  IADD3 R113, R113, 0x20, RZ ;  /* 0x0000002071717810 */ /* 0x000fe40007ffe0ff */
[----:B------:R-:W-:-:S07]  /*0910*/  IADD3 R115, R115, 0x20, RZ ;  /* 0x0000002073737810 */ /* 0x000fce0007ffe0ff */
.L_x_11058:
[----:B------:R-:W-:Y:S05]  /*0920*/  BSYNC B2 ;  /* 0x0000000000027941 */ /* 0x000fea0003800000 */
.L_x_11057:
[----:B------:R-:W-:Y:S04]  /*0930*/  BSSY B2, `(.L_x_11059) ;  /* 0x000000b000027945 */ /* 0x000fe80003800000 */
[----:B------:R-:W-:Y:S05]  /*0940*/  @!P1 BRA `(.L_x_11060) ;  /* 0x0000000000249947 */ /* 0x000fea0003800000 */
[----:B---34-:R-:W1:Y:S01]  /*0950*/  LDC.64 R110, c[0x0][0x240] ;  /* 0x00009000ff6e7b82 */ /* 0x018e620000000a00 */
        /* <DEDUP_REMOVED lines=8> */
.L_x_11060:
[----:B------:R-:W-:Y:S05]  /*09e0*/  BSYNC B2 ;  /* 0x0000000000027941 */ /* 0x000fea0003800000 */
.L_x_11059:
[----:B------:R-:W-:Y:S04]  /*09f0*/  BSSY B2, `(.L_x_11061) ;  /* 0x000000b000027945 */ /* 0x000fe80003800000 */
[----:B------:R-:W-:Y:S05]  /*0a00*/  @!P2 BRA `(.L_x_11062) ;  /* 0x000000000024a947 */ /* 0x000fea0003800000 */
[----:B--234-:R-:W1:Y:S01]  /*0a10*/  LDC.64 R110, c[0x0][0x240] ;  /* 0x00009000ff6e7b82 */ /* 0x01ce620000000a00 */
[----:B------:R-:W-:-:S04]  /*0a20*/  ISETP.NE.U32.AND P5, PT, RZ, UR6, PT ;  /* 0x00000006ff007c0c */ /* 0x000fc8000bfa5070 */
[----:B------:R-:W-:-:S13]  /*0a30*/  ISETP.NE.AND.EX P5, PT, RZ, UR7, PT, P5 ;  /* 0x00000007ff007c0c */ /* 0x000fda000bfa5350 */
[----:B------:R-:W-:-:S05]  /*0a40*/  @P5 IMAD.WIDE.U32 R108, R115, 0x10, R116 ;  /* 0x00000010736c5825 */ /* 0x000fca00078e0074 */
[----:B------:R2:W5:Y:S01]  /*0a50*/  @P5 LDG.E.128 R8, desc[UR4][R108.64] ;  /* 0x000000046c085981 */ /* 0x000562000c1e1d00 */
[----:B-1----:R-:W-:-:S05]  /*0a60*/  IMAD.WIDE.U32 R110, R113, 0x4, R110 ;  /* 0x00000004716e7825 */ /* 0x002fca00078e006e */
[----:B------:R2:W5:Y:S01]  /*0a70*/  LDG.E R2, desc[UR4][R110.64] ;  /* 0x000000046e027981 */ /* 0x000562000c1e1900 */
[----:B------:R-:W-:Y:S02]  /*0a80*/  IADD3 R113, R113, 0x20, RZ ;  /* 0x0000002071717810 */ /* 0x000fe40007ffe0ff */
[----:B------:R-:W-:-:S07]  /*0a90*/  IADD3 R115, R115, 0x20, RZ ;  /* 0x0000002073737810 */ /* 0x000fce0007ffe0ff */
.L_x_11062:
[----:B------:R-:W-:Y:S05]  /*0aa0*/  BSYNC B2 ;  /* 0x0000000000027941 */ /* 0x000fea0003800000 */
.L_x_11061:
[----:B------:R-:W-:Y:S01]  /*0ab0*/  ISETP.NE.AND P5, PT, R184, RZ, PT ;  /* 0x000000ffb800720c */ /* 0x000fe20003fa5270 */
[----:B------:R-:W-:Y:S01]  /*0ac0*/  IMAD.MOV.U32 R182, RZ, RZ, RZ ;  /* 0x000000ffffb67224 */ /* 0x000fe200078e00ff */
[----:B------:R-:W-:-:S11]  /*0ad0*/  MOV R181, RZ ;  /* 0x000000ff00b57202 */ /* 0x000fd60000000f00 */
        /* <DEDUP_REMOVED lines=8> */
[----:B------:R-:W-:Y:S01]  /*0b60*/  HFMA2.MMA R182, -RZ, RZ, 0, 0 ;  /* 0x00000000ffb67435 */ /* 0x000fe200000001ff */
[----:B------:R-:W-:Y:S10]  /*0b70*/  BRA `(.L_x_11063) ;  /* 0x0000001000c87947 */ /* 0x000ff40003800000 */
.L_x_11052:
[----:B-----5:R-:W-:Y:S01]  /*0b80*/  ISETP.GE.AND P4, PT, R177, 0x1, PT ;  /* 0x00000001b100780c */ /* 0x020fe20003f86270 */
[----:B------:R-:W-:Y:S01]  /*0b90*/  BSSY B2, `(.L_x_11064) ;  /* 0x000003e000027945 */ /* 0x000fe20003800000 */
[----:B------:R-:W-:Y:S01]  /*0ba0*/  IADD3 R109, R110, -0x1, RZ ;  /* 0xffffffff6e6d7810 */ /* 0x000fe20007ffe0ff */
[----:B------:R-:W-:Y:S01]  /*0bb0*/  HFMA2.MMA R182, -RZ, RZ, 0, 0 ;  /* 0x00000000ffb67435 */ /* 0x000fe200000001ff */
[----:B------:R-:W-:Y:S01]  /*0bc0*/  ISETP.NE.AND P5, PT, R186, RZ, PT ;  /* 0x000000ffba00720c */ /* 0x000fe20003fa5270 */
[----:B------:R-:W-:Y:S01]  /*0bd0*/  IMAD.MOV.U32 R178, RZ, RZ, RZ ;  /* 0x000000ffffb27224 */ /* 0x000fe200078e00ff */
        /* <DEDUP_REMOVED lines=12> */
[----:B------:R-:W1:Y:S01]  /*0ca0*/  LDC.64 R112, c[0x0][0x238] ;  /* 0x00008e00ff707b82 */ /* 0x000e620000000a00 */
[----:B0-----:R-:W-:-:S04]  /*0cb0*/  ISETP.NE.AND P5, PT, R187, RZ, PT ;  /* 0x000000ffbb00720c */ /* 0x001fc80003fa5270 */
[----:B------:R-:W-:Y:S02]  /*0cc0*/  FSEL R140, R180, RZ, !P5 ;  /* 0x000000ffb48c7208 */ /* 0x000fe40006800000 */
[----:B------:R-:W-:Y:S01]  /*0cd0*/  ISETP.NE.U32.AND P5, PT, RZ, UR6, PT ;  /* 0x00000006ff007c0c */ /* 0x000fe2000bfa5070 */
[----:B------:R-:W0:Y:S03]  /*0ce0*/  LDC.64 R108, c[0x0][0x2b8] ;  /* 0x0000ae00ff6c7b82 */ /* 0x000e260000000a00 */
[----:B------:R-:W-:-:S05]  /*0cf0*/  ISETP.NE.AND.EX P5, PT, RZ, UR7, PT, P5 ;  /* 0x00000007ff007c0c */ /* 0x000fca000bfa5350 */
[----:B------:R-:W2:Y:S01]  /*0d00*/  LDC.64 R174, c[0x0][0x240] ;  /* 0x00009000ffae7b82 */ /* 0x000ea20000000a00 */
[----:B-1----:R-:W-:-:S07]  /*0d10*/  IMAD.WIDE.U32 R112, R129, 0x10, R112 ;  /* 0x0000001081707825 */ /* 0x002fce00078e0070 */
[----:B------:R1:W5:Y:S04]  /*0d20*/  @P5 LDG.E.128 R24, desc[UR4][R118.64] ;  /* 0x0000000476185981 */ /* 0x000368000c1e1d00 */
[----:B------:R-:W3:Y:S01]  /*0d30*/  LDG.E.128 R112, desc[UR4][R112.64] ;  /* 0x0000000470707981 */ /* 0x000ee2000c1e1d00 */
[----:B0-----:R-:W-:-:S06]  /*0d40*/  IMAD.WIDE.U32 R108, R179, 0x10, R108 ;  /* 0x00000010b36c7825 */ /* 0x001fcc00078e006c */
[----:B------:R-:W4:Y:S01]  /*0d50*/  LDG.E.128 R108, desc[UR4][R108.64] ;  /* 0x000000046c6c7981 */ /* 0x000f22000c1e1d00 */
[----:B--2---:R-:W-:-:S05]  /*0d60*/  IMAD.WIDE.U32 R174, R178, 0x4, R174 ;  /* 0x00000004b2ae7825 */ /* 0x004fca00078e00ae */
[----:B------:R0:W5:Y:S01]  /*0d70*/  LDG.E R123, desc[UR4][R174.64] ;  /* 0x00000004ae7b7981 */ /* 0x000162000c1e1900 */
[----:B------:R-:W-:Y:S01]  /*0d80*/  VIADD R183, R129, 0x20 ;  /* 0x0000002081b77836 */ /* 0x000fe20000000000 */
[----:B------:R-:W-:Y:S02]  /*0d90*/  IADD3 R178, R178, 0x20, RZ ;  /* 0x00000020b2b27810 */ /* 0x000fe40007ffe0ff */
[----:B------:R-:W-:Y:S01]  /*0da0*/  IADD3 R179, R179, 0x20, RZ ;  /* 0x00000020b3b37810 */ /* 0x000fe20007ffe0ff */
[C---:B---3--:R-:W-:Y:S01]  /*0db0*/  FADD.FTZ R3, -R140.reuse, R112 ;  /* 0x000000708c037221 */ /* 0x048fe20000010100 */
[C---:B-1----:R-:W-:Y:S01]  /*0dc0*/  FADD.FTZ R119, -R140.reuse, R113 ;  /* 0x000000718c777221 */ /* 0x042fe20000010100 */
[C---:B------:R-:W-:Y:S01]  /*0dd0*/  FADD.FTZ R149, -R140.reuse, R114 ;  /* 0x000000728c957221 */ /* 0x040fe20000010100 */
[----:B------:R-:W-:Y:S01]  /*0de0*/  FADD.FTZ R115, -R140, R115 ;  /* 0x000000738c737221 */ /* 0x000fe20000010100 */
[C---:B------:R-:W-:Y:S01]  /*0df0*/  FMUL.FTZ R3, R124.reuse, R3 ;  /* 0x000000037c037220 */ /* 0x040fe20000410000 */
[C---:B------:R-:W-:Y:S01]  /*0e00*/  FMUL.FTZ R140, R124.reuse, R119 ;  /* 0x000000777c8c7220 */ /* 0x040fe20000410000 */
[C---:B------:R-:W-:Y:S01]  /*0e10*/  FMUL.FTZ R149, R124.reuse, R149 ;  /* 0x000000957c957220 */ /* 0x040fe20000410000 */
[----:B0-----:R-:W-:Y:S01]  /*0e20*/  FMUL.FTZ R174, R124, R115 ;  /* 0x000000737cae7220 */ /* 0x001fe20000410000 */
[----:B----4-:R-:W-:Y:S01]  /*0e30*/  FMUL.FTZ R152, R96, R108 ;  /* 0x0000006c60987220 */ /* 0x010fe20000410000 */
        /* <DEDUP_REMOVED lines=19> */
.L_x_11065:
[----:B------:R-:W-:Y:S05]  /*0f70*/  BSYNC B2 ;  /* 0x0000000000027941 */ /* 0x000fea0003800000 */
.L_x_11064:
[----:B------:R-:W-:Y:S01]  /*0f80*/  ISETP.NE.AND P5, PT, R185, RZ, PT ;  /* 0x000000ffb900720c */ /* 0x000fe20003fa5270 */
[----:B------:R-:W-:-:S12]  /*0f90*/  BSSY B2, `(.L_x_11066) ;  /* 0x0000030000027945 */ /* 0x000fd80003800000 */
[----:B------:R-:W-:Y:S05]  /*0fa0*/  @!P5 BRA `(.L_x_11067) ;  /* 0x0000000000b8d947 */ /* 0x000fea0003800000 */
        /* <DEDUP_REMOVED lines=8> */
[----:B------:R-:W-:Y:S01]  /*1030*/  @P5 IMAD.WIDE.U32 R118, R183, 0x10, R116 ;  /* 0x00000010b7765825 */ /* 0x000fe200078e0074 */
[----:B------:R-:W3:Y:S03]  /*1040*/  LDG.E.128 R112, desc[UR4][R112.64] ;  /* 0x0000000470707981 */ /* 0x000ee6000c1e1d00 */
[----:B0-----:R-:W-:Y:S01]  /*1050*/  IMAD.WIDE.U32 R108, R179, 0x10, R108 ;  /* 0x00000010b36c7825 */ /* 0x001fe200078e006c */
        /* <DEDUP_REMOVED lines=8> */
[C---:B0-----:R-:W-:Y:S01]  /*10e0*/  FADD.FTZ R119, -R150.reuse, R113 ;  /* 0x0000007196777221 */ /* 0x041fe20000010100 */
[C---:B------:R-:W-:Y:S01]  /*10f0*/  FADD.FTZ R147, -R150.reuse, R114 ;  /* 0x0000007296937221 */ /* 0x040fe20000010100 */
[----:B------:R-:W-:Y:S01]  /*1100*/  FADD.FTZ R115, -R150, R115 ;  /* 0x0000007396737221 */ /* 0x000fe20000010100 */
        /* <DEDUP_REMOVED lines=11> */
[----:B-1----:R-:W-:Y:S01]  /*11c0*/  FMUL.FTZ R172, R94, R110 ;  /* 0x0000006e5eac7220 */ /* 0x002fe20000410000 */
        /* <DEDUP_REMOVED lines=12> */
.L_x_11067:
[----:B------:R-:W-:Y:S05]  /*1290*/  BSYNC B2 ;  /* 0x0000000000027941 */ /* 0x000fea0003800000 */
.L_x_11066:
[----:B------:R-:W-:Y:S04]  /*12a0*/  BSSY B2, `(.L_x_11068) ;  /* 0x0000030000027945 */ /* 0x000fe80003800000 */
        /* <DEDUP_REMOVED lines=21> */
[C---:B------:R-:W-:Y:S02]  /*1400*/  FADD.FTZ R159, -R145.reuse, R114 ;  /* 0x00000072919f7221 */ /* 0x040fe40000010100 */
[C---:B------:R-:W-:Y:S01]  /*1410*/  FMUL.FTZ R137, R124.reuse, R137 ;  /* 0x000000897c897220 */ /* 0x040fe20000410000 */
[----:B------:R-:W-:Y:S01]  /*1420*/  FMUL.FTZ R136, R124, R119 ;  /* 0x000000777c887220 */ /* 0x000fe20000410000 */
[----:B------:R-:W-:Y:S01]  /*1430*/  FADD.FTZ R115, -R145, R115 ;  /* 0x0000007391737221 */ /* 0x000fe20000010100 */
[----:B----4-:R-:W-:Y:S01]  /*1440*/  FMUL.FTZ R148, R88, R108 ;  /* 0x0000006c58947220 */ /* 0x010fe20000410000 */
        /* <DEDUP_REMOVED lines=21> */
.L_x_11069:
[----:B------:R-:W-:Y:S05]  /*15a0*/  BSYNC B2 ;  /* 0x0000000000027941 */ /* 0x000fea0003800000 */
.L_x_11068:
        /* <DEDUP_REMOVED lines=48> */
.L_x_11071:
[----:B------:R-:W-:Y:S05]  /*18b0*/  BSYNC B2 ;  /* 0x0000000000027941 */ /* 0x000fea0003800000 */
.L_x_11070:
        /* <DEDUP_REMOVED lines=48> */
.L_x_11073:
[----:B------:R-:W-:Y:S05]  /*1bc0*/  BSYNC B2 ;  /* 0x0000000000027941 */ /* 0x000fea0003800000 */
.L_x_11072:
[----:B------:R-:W-:-:S13]  /*1bd0*/  ISETP.NE.AND P5, PT, R184, RZ, PT ;  /* 0x000000ffb800720c */ /* 0x000fda0003fa5270 */
        /* <DEDUP_REMOVED lines=16> */
[C---:B---3--:R-:W-:Y:S01]  /*1ce0*/  FADD.FTZ R131, -R180.reuse, R112 ;  /* 0x00000070b4837221 */ /* 0x048fe20000010100 */
[----:B0-----:R-:W-:-:S03]  /*1cf0*/  FADD.FTZ R117, -R180, R113 ;  /* 0x00000071b4757221 */ /* 0x001fc60000010100 */
[C---:B------:R-:W-:Y:S01]  /*1d00*/  FMUL.FTZ R131, R124.reuse, R131 ;  /* 0x000000837c837220 */ /* 0x040fe20000410000 */
[----:B------:R-:W-:Y:S01]  /*1d10*/  FMUL.FTZ R130, R124, R117 ;  /* 0x000000757c827220 */ /* 0x000fe20000410000 */
[----:B----4-:R-:W-:Y:S01]  /*1d20*/  FMUL.FTZ R142, R76, R108 ;  /* 0x0000006c4c8e7220 */ /* 0x010fe20000410000 */
        /* <DEDUP_REMOVED lines=23> */
.L_x_11063:
[----:B------:R-:W-:Y:S05]  /*1ea0*/  BSYNC B1 ;  /* 0x0000000000017941 */ /* 0x000fea0003800000 */
.L_x_11051:
[----:B------:R-:W-:-:S03]  /*1eb0*/  UMOV UR10, 0xffffffff ;  /* 0xffffffff000a7882 */ /* 0x000fc60000000000 */
[----:B------:R-:W-:Y:S05]  /*1ec0*/  BRA.DIV UR10, `(.L_x_11074) ;  /* 0x000000320a687947 */ /* 0x000fea000b800000 */
[----:B--234-:R-:W1:Y:S04]  /*1ed0*/  SHFL.BFLY PT, R108, R181, 0x1, 0x1f ;  /* 0x0c201f00b56c7f89 */ /* 0x01ce6800000e0000 */
        /* <DEDUP_REMOVED lines=17> */
.L_x_11147:
[----:B------:R-:W-:Y:S01]  /*1ff0*/  @P4 IADD3 R177, R177, -0x1, RZ ;  /* 0xffffffffb1b14810 */ /* 0x000fe20007ffe0ff */
[----:B--2---:R-:W-:Y:S01]  /*2000*/  FADD.FTZ R112, R115, R108 ;  /* 0x0000006c73707221 */ /* 0x004fe20000010000 */
[----:B------:R-:W-:Y:S01]  /*2010*/  ISETP.NE.AND P5, PT, R186, RZ, PT ;  /* 0x000000ffba00720c */ /* 0x000fe20003fa5270 */
[----:B---3--:R-:W-:Y:S01]  /*2020*/  FADD.FTZ R109, R114, R109 ;  /* 0x0000006d726d7221 */ /* 0x008fe20000010000 */
[----:B------:R-:W-:Y:S01]  /*2030*/  BSSY B1, `(.L_x_11075) ;  /* 0x0000069000017945 */ /* 0x000fe20003800000 */
[----:B------:R-:W-:Y:S02]  /*2040*/  @P4 IMAD R177, R177, R128, RZ ;  /* 0x00000080b1b14224 */ /* 0x000fe400078e02ff */
[----:B------:R-:W-:Y:S01]  /*2050*/  FMUL.FTZ R112, R112, UR8 ;  /* 0x0000000870707c20 */ /* 0x000fe20008410000 */
[----:B------:R-:W-:Y:S02]  /*2060*/  IMAD.MOV.U32 R108, RZ, RZ, RZ ;  /* 0x000000ffff6c7224 */ /* 0x000fe400078e00ff */
[----:B------:R-:W-:Y:S01]  /*2070*/  FMUL.FTZ R109, R109, UR8 ;  /* 0x000000086d6d7c20 */ /* 0x000fe20008410000 */
[----:B------:R-:W-:-:S04]  /*2080*/  @P4 SHF.R.S32.HI R110, RZ, 0x1f, R177 ;  /* 0x0000001fff6e4819 */ /* 0x000fc800000114b1 */
[----:B------:R-:W-:-:S04]  /*2090*/  @P4 LEA.HI R177, R110, R177, RZ, 0x2 ;  /* 0x000000b16eb14211 */ /* 0x000fc800078f10ff */
[----:B------:R-:W-:Y:S01]  /*20a0*/  @P4 LEA.HI.SX32 R108, R177, R126, 0x1e ;  /* 0x0000007eb16c4211 */ /* 0x000fe200078ff2ff */
[----:B------:R-:W-:Y:S06]  /*20b0*/  @!P5 BRA `(.L_x_11076) ;  /* 0x000000040080d947 */ /* 0x000fec0003800000 */
[----:B------:R-:W2:Y:S01]  /*20c0*/  @!P3 LDC.64 R116, c[0x0][0x2c8] ;  /* 0x0000b200ff74bb82 */ /* 0x000ea20000000a00 */
[----:B------:R-:W-:Y:S07]  /*20d0*/  BSSY B2, `(.L_x_11077) ;  /* 0x0000010000027945 */ /* 0x000fee0003800000 */
[----:B------:R-:W3:Y:S01]  /*20e0*/  @P4 LDC.64 R110, c[0x0][0x298] ;  /* 0x0000a600ff6e4b82 */ /* 0x000ee20000000a00 */
[----:B--2---:R-:W-:-:S04]  /*20f0*/  @!P3 ISETP.NE.U32.AND P5, PT, R116, RZ, PT ;  /* 0x000000ff7400b20c */ /* 0x004fc80003fa5070 */
[----:B------:R-:W-:-:S04]  /*2100*/  @!P3 ISETP.NE.AND.EX P5, PT, R117, RZ, PT, P5 ;  /* 0x000000ff7500b20c */ /* 0x000fc80003fa5350 */
[----:B-----5:R-:W-:Y:S01]  /*2110*/  @!P3 FSEL R113, R24, RZ, P5 ;  /* 0x000000ff1871b208 */ /* 0x020fe20002800000 */
[----:B---3--:R-:W-:Y:S08]  /*2120*/  @!P3 BRA `(.L_x_11078) ;  /* 0x000000000028b947 */ /* 0x008ff00003800000 */
[----:B0-----:R-:W-:Y:S02]  /*2130*/  ISETP.NE.AND P5, PT, R187, RZ, PT ;  /* 0x000000ffbb00720c */ /* 0x001fe40003fa5270 */
[----:B------:R-:W-:Y:S02]  /*2140*/  MOV R116, UR6 ;  /* 0x0000000600747c02 */ /* 0x000fe40008000f00 */
[----:B-1----:R-:W-:Y:S02]  /*2150*/  FSEL R114, R112, RZ, !P5 ;  /* 0x000000ff70727208 */ /* 0x002fe40006800000 */
[----:B------:R-:W-:Y:S02]  /*2160*/  MOV R117, UR7 ;  /* 0x0000000700757c02 */ /* 0x000fe40008000f00 */
[----:B------:R-:W-:Y:S01]  /*2170*/  ISETP.NE.U32.AND P5, PT, R116, RZ, PT ;  /* 0x000000ff7400720c */ /* 0x000fe20003fa5070 */
[----:B------:R-:W-:-:S03]  /*2180*/  FFMA.FTZ R113, R3, R109, R114 ;  /* 0x0000006d03717223 */ /* 0x000fc60000010072 */
[----:B------:R-:W-:Y:S01]  /*2190*/  ISETP.NE.AND.EX P5, PT, R117, RZ, PT, P5 ;  /* 0x000000ff7500720c */ /* 0x000fe20003fa5350 */
[----:B------:R-:W-:-:S04]  /*21a0*/  FADD.FTZ R113, R152, -R113 ;  /* 0x8000007198717221 */ /* 0x000fc80000010000 */
[----:B------:R-:W-:-:S08]  /*21b0*/  FMUL.FTZ R113, R124, R113 ;  /* 0x000000717c717220 */ /* 0x000fd00000410000 */
[----:B------:R-:W-:-:S07]  /*21c0*/  @P5 FADD.FTZ R113, R24, R113 ;  /* 0x0000007118715221 */ /* 0x000fce0000010000 */
.L_x_11078:
[----:B------:R-:W-:Y:S05]  /*21d0*/  BSYNC B2 ;  /* 0x0000000000027941 */ /* 0x000fea0003800000 */
.L_x_11077:
[----:B------:R-:W-:Y:S01]  /*21e0*/  @P4 FMUL.FTZ R111, R113, R111 ;  /* 0x0000006f716f4220 */ /* 0x000fe20000410000 */
[----:B------:R-:W-:Y:S01]  /*21f0*/  @P4 LOP3.LUT P5, RZ, R123, 0xff, RZ, 0xc0, !PT ;  /* 0x000000ff7bff4812 */ /* 0x000fe200078ac0ff */
[----:B------:R-:W-:Y:S02]  /*2200*/  BSSY B2, `(.L_x_11079) ;  /* 0x0000010000027945 */ /* 0x000fe40003800000 */
[----:B------:R-:W-:-:S05]  /*2210*/  @P4 FMUL.FTZ R110, R111, R110 ;  /* 0x0000006e6f6e4220 */ /* 0x000fca0000410000 */
[----:B------:R-:W-:Y:S02]  /*2220*/  @P4 SEL R104, R110, RZ, P5 ;  /* 0x000000ff6e684207 */ /* 0x000fe40002800000 */
[----:B------:R-:W2:Y:S01]  /*2230*/  @P4 LDC.64 R110, c[0x0][0x298] ;  /* 0x0000a600ff6e4b82 */ /* 0x000ea20000000a00 */
[----:B------:R-:W-:-:S04]  /*2240*/  @!P3 ISETP.NE.U32.AND P5, PT, R116, RZ, PT ;  /* 0x000000ff7400b20c */ /* 0x000fc80003fa5070 */
[----:B------:R-:W-:-:S04]  /*2250*/  @!P3 ISETP.NE.AND.EX P5, PT, R117, RZ, PT, P5 ;  /* 0x000000ff7500b20c */ /* 0x000fc80003fa5350 */
[----:B-1----:R-:W-:Y:S01]  /*2260*/  @!P3 FSEL R114, R25, RZ, P5 ;  /* 0x000000ff1972b208 */ /* 0x002fe20002800000 */
        /* <DEDUP_REMOVED lines=9> */
.L_x_11080:
[----:B------:R-:W-:Y:S05]  /*2300*/  BSYNC B2 ;  /* 0x0000000000027941 */ /* 0x000fea0003800000 */
.L_x_11079:
[----:B--2---:R-:W-:Y:S01]  /*2310*/  @P4 FMUL.FTZ R111, R114, R111 ;  /* 0x0000006f726f4220 */ /* 0x004fe20000410000 */
[----:B------:R-:W-:Y:S01]  /*2320*/  @P4 LOP3.LUT P5, RZ, R123, 0xff00, RZ, 0xc0, !PT ;  /* 0x0000ff007bff4812 */ /* 0x000fe200078ac0ff */
[----:B------:R-:W-:Y:S02]  /*2330*/  BSSY B2, `(.L_x_11081) ;  /* 0x0000010000027945 */ /* 0x000fe40003800000 */
[----:B------:R-:W-:-:S05]  /*2340*/  @P4 FMUL.FTZ R110, R111, R110 ;  /* 0x0000006e6f6e4220 */ /* 0x000fca0000410000 */
[----:B------:R-:W-:Y:S02]  /*2350*/  @P4 SEL R105, R110, RZ, P5 ;  /* 0x000000ff6e694207 */ /* 0x000fe40002800000 */
[----:B------:R-:W1:Y:S01]  /*2360*/  @P4 LDC.64 R110, c[0x0][0x298] ;  /* 0x0000a600ff6e4b82 */ /* 0x000e620000000a00 */
[----:B------:R-:W-:-:S04]  /*2370*/  @!P3 ISETP.NE.U32.AND P5, PT, R116, RZ, PT ;  /* 0x000000ff7400b20c */ /* 0x000fc80003fa5070 */
        /* <DEDUP_REMOVED lines=11> */
.L_x_11082:
[----:B------:R-:W-:Y:S05]  /*2430*/  BSYNC B2 ;  /* 0x0000000000027941 */ /* 0x000fea0003800000 */
.L_x_11081:
[----:B-1----:R-:W-:Y:S01]  /*2440*/  @P4 FMUL.FTZ R111, R115, R111 ;  /* 0x0000006f736f4220 */ /* 0x002fe20000410000 */
[----:B------:R-:W-:Y:S01]  /*2450*/  @P4 LOP3.LUT P5, RZ, R123, 0xff0000, RZ, 0xc0, !PT ;  /* 0x00ff00007bff4812 */ /* 0x000fe200078ac0ff */
[----:B------:R-:W-:Y:S02]  /*2460*/  BSSY B2, `(.L_x_11083) ;  /* 0x0000012000027945 */ /* 0x000fe40003800000 */
[----:B------:R-:W-:-:S05]  /*2470*/  @P4 FMUL.FTZ R110, R111, R110 ;  /* 0x0000006e6f6e4220 */ /* 0x000fca0000410000 */
[----:B------:R-:W-:Y:S02]  /*2480*/  @P4 SEL R106, R110, RZ, P5 ;  /* 0x000000ff6e6a4207 */ /* 0x000fe40002800000 */
[----:B------:R-:W1:Y:S01]  /*2490*/  LDC.64 R110, c[0x0][0x308] ;  /* 0x0000c200ff6e7b82 */ /* 0x000e620000000a00 */
[----:B------:R-:W-:-:S04]  /*24a0*/  @!P3 ISETP.NE.U32.AND P5, PT, R116, RZ, PT ;  /* 0x000000ff7400b20c */ /* 0x000fc80003fa5070 */
[----:B------:R-:W-:-:S04]  /*24b0*/  @!P3 ISETP.NE.AND.EX P5, PT, R117, RZ, PT, P5 ;  /* 0x000000ff7500b20c */ /* 0x000fc80003fa5350 */
[----:B------:R-:W-:Y:S02]  /*24c0*/  @!P3 FSEL R118, R27, RZ, P5 ;  /* 0x000000ff1b76b208 */ /* 0x000fe40002800000 */
[----:B-1----:R-:W-:-:S04]  /*24d0*/  ISETP.NE.U32.AND P5, PT, R110, RZ, PT ;  /* 0x000000ff6e00720c */ /* 0x002fc80003fa5070 */
[----:B------:R-:W-:Y:S01]  /*24e0*/  ISETP.NE.AND.EX P5, PT, R111, RZ, PT, P5 ;  /* 0x000000ff6f00720c */ /* 0x000fe20003fa5350 */
[----:B------:R-:W-:-:S12]  /*24f0*/  @!P3 BRA `(.L_x_11084) ;  /* 0x000000000020b947 */ /* 0x000fd80003800000 */
        /* <DEDUP_REMOVED lines=8> */
.L_x_11084:
[----:B------:R-:W-:Y:S05]  /*2580*/  BSYNC B2 ;  /* 0x0000000000027941 */ /* 0x000fea0003800000 */
.L_x_11083:
[----:B------:R-:W-:Y:S02]  /*2590*/  SEL R101, R114, R101, P5 ;  /* 0x0000006572657207 */ /* 0x000fe40002800000 */
[----:B------:R-:W-:Y:S02]  /*25a0*/  SEL R102, R115, R102, P5 ;  /* 0x0000006673667207 */ /* 0x000fe40002800000 */
[----:B------:R-:W1:Y:S01]  /*25b0*/  @P4 LDC.64 R114, c[0x0][0x298] ;  /* 0x0000a600ff724b82 */ /* 0x000e620000000a00 */
[----:B------:R-:W-:Y:S02]  /*25c0*/  SEL R100, R113, R100, P5 ;  /* 0x0000006471647207 */ /* 0x000fe40002800000 */
[----:B------:R-:W-:Y:S02]  /*25d0*/  SEL R103, R118, R103, P5 ;  /* 0x0000006776677207 */ /* 0x000fe40002800000 */
[----:B------:R-:W-:-:S04]  /*25e0*/  ISETP.NE.U32.AND P5, PT, R110, RZ, PT ;  /* 0x000000ff6e00720c */ /* 0x000fc80003fa5070 */
[----:B------:R-:W-:-:S13]  /*25f0*/  ISETP.NE.AND.EX P5, PT, R111, RZ, PT, P5 ;  /* 0x000000ff6f00720c */ /* 0x000fda0003fa5350 */
[----:B------:R-:W2:Y:S01]  /*2600*/  @P5 LDC.64 R110, c[0x0][0x308] ;  /* 0x0000c200ff6e5b82 */ /* 0x000ea20000000a00 */
[----:B-1----:R-:W-:-:S04]  /*2610*/  @P4 FMUL.FTZ R113, R118, R115 ;  /* 0x0000007376714220 */ /* 0x002fc80000410000 */
[----:B------:R-:W-:-:S03]  /*2620*/  @P4 FMUL.FTZ R113, R113, R114 ;  /* 0x0000007271714220 */ /* 0x000fc60000410000 */
[----:B------:R-:W1:Y:S01]  /*2630*/  @P4 LDC.64 R114, c[0x0][0x2f8] ;  /* 0x0000be00ff724b82 */ /* 0x000e620000000a00 */
[C---:B--2---:R-:W-:Y:S01]  /*2640*/  @P5 IMAD.WIDE.U32 R110, R129.reuse, 0x10, R110 ;  /* 0x00000010816e5825 */ /* 0x044fe200078e006e */
[----:B------:R-:W-:-:S04]  /*2650*/  IADD3 R129, R129, 0x20, RZ ;  /* 0x0000002081817810 */ /* 0x000fc80007ffe0ff */
[----:B------:R2:W-:Y:S01]  /*2660*/  @P5 STG.E.128 desc[UR4][R110.64], R100 ;  /* 0x000000646e005986 */ /* 0x0005e2000c101d04 */
[----:B------:R-:W-:Y:S01]  /*2670*/  @P4 LOP3.LUT P5, RZ, R123, 0xff000000, RZ, 0xc0, !PT ;  /* 0xff0000007bff4812 */ /* 0x000fe200078ac0ff */
[----:B-1----:R-:W-:-:S03]  /*2680*/  @P4 IMAD.WIDE.U32 R114, R108, 0x10, R114 ;  /* 0x000000106c724825 */ /* 0x002fc600078e0072 */
[----:B------:R-:W-:Y:S01]  /*2690*/  @P4 SEL R107, R113, RZ, P5 ;  /* 0x000000ff716b4207 */ /* 0x000fe20002800000 */
[----:B------:R-:W-:-:S04]  /*26a0*/  VIADD R108, R108, 0x20 ;  /* 0x000000206c6c7836 */ /* 0x000fc80000000000 */
[----:B------:R2:W-:Y:S04]  /*26b0*/  @P4 STG.E.128 desc[UR4][R114.64], R104 ;  /* 0x0000006872004986 */ /* 0x0005e8000c101d04 */
.L_x_11076:
[----:B------:R-:W-:Y:S05]  /*26c0*/  BSYNC B1 ;  /* 0x0000000000017941 */ /* 0x000fea0003800000 */
.L_x_11075:
[----:B------:R-:W-:Y:S01]  /*26d0*/  ISETP.NE.AND P5, PT, R185, RZ, PT ;  /* 0x000000ffb900720c */ /* 0x000fe20003fa5270 */
[----:B------:R-:W-:-:S12]  /*26e0*/  BSSY B1, `(.L_x_11085) ;  /* 0x000005c000017945 */ /* 0x000fd80003800000 */
[----:B------:R-:W-:Y:S05]  /*26f0*/  @!P5 BRA `(.L_x_11086) ;  /* 0x000000040068d947 */ /* 0x000fea0003800000 */
[----:B-12---:R-:W1:Y:S01]  /*2700*/  @!P3 LDC.64 R114, c[0x0][0x2c8] ;  /* 0x0000b200ff72bb82 */ /* 0x006e620000000a00 */
[----:B0-----:R-:W-:Y:S01]  /*2710*/  ISETP.NE.AND P5, PT, R187, RZ, PT ;  /* 0x000000ffbb00720c */ /* 0x001fe20003fa5270 */
[----:B------:R-:W-:Y:S03]  /*2720*/  BSSY B2, `(.L_x_11087) ;  /* 0x000000f000027945 */ /* 0x000fe60003800000 */
[----:B------:R-:W-:-:S03]  /*2730*/  FSEL R180, R112, RZ, !P5 ;  /* 0x000000ff70b47208 */ /* 0x000fc60006800000 */
[----:B------:R-:W0:Y:S01]  /*2740*/  @P4 LDC.64 R110, c[0x0][0x298] ;  /* 0x0000a600ff6e4b82 */ /* 0x000e220000000a00 */
[----:B-1----:R-:W-:-:S04]  /*2750*/  @!P3 ISETP.NE.U32.AND P5, PT, R114, RZ, PT ;  /* 0x000000ff7200b20c */ /* 0x002fc80003fa5070 */
[----:B------:R-:W-:-:S04]  /*2760*/  @!P3 ISETP.NE.AND.EX P5, PT, R115, RZ, PT, P5 ;  /* 0x000000ff7300b20c */ /* 0x000fc80003fa5350 */
[----:B-----5:R-:W-:Y:S01]  /*2770*/  @!P3 FSEL R113, R20, RZ, P5 ;  /* 0x000000ff1471b208 */ /* 0x020fe20002800000 */
        /* <DEDUP_REMOVED lines=9> */
.L_x_11088:
[----:B------:R-:W-:Y:S05]  /*2810*/  BSYNC B2 ;  /* 0x0000000000027941 */ /* 0x000fea0003800000 */
.L_x_11087:
        /* <DEDUP_REMOVED lines=16> */
.L_x_11090:
[----:B------:R-:W-:Y:S05]  /*2920*/  BSYNC B2 ;  /* 0x0000000000027941 */ /* 0x000fea0003800000 */
.L_x_11089:
        /* <DEDUP_REMOVED lines=16> */
.L_x_11092:
[----:B------:R-:W-:Y:S05]  /*2a30*/  BSYNC B2 ;  /* 0x0000000000027941 */ /* 0x000fea0003800000 */
.L_x_11091:
[----:B------:R-:W1:Y:S01]  /*2a40*/  LDC.64 R118, c[0x0][0x308] ;  /* 0x0000c200ff767b82 */ /* 0x000e620000000a00 */
[----:B0-----:R-:W-:Y:S01]  /*2a50*/  @P4 FMUL.FTZ R111, R117, R111 ;  /* 0x0000006f756f4220 */ /* 0x001fe20000410000 */
[----:B------:R-:W-:Y:S01]  /*2a60*/  @P4 LOP3.LUT P5, RZ, R122, 0xff0000, RZ, 0xc0, !PT ;  /* 0x00ff00007aff4812 */ /* 0x000fe200078ac0ff */
[----:B------:R-:W-:Y:S02]  /*2a70*/  BSSY B2, `(.L_x_11093) ;  /* 0x000000f000027945 */ /* 0x000fe40003800000 */
[----:B------:R-:W-:-:S05]  /*2a80*/  @P4 FMUL.FTZ R110, R111, R110 ;  /* 0x0000006e6f6e4220 */ /* 0x000fca0000410000 */
[----:B------:R-:W-:Y:S02]  /*2a90*/  @P4 SEL R106, R110, RZ, P5 ;  /* 0x000000ff6e6a4207 */ /* 0x000fe40002800000 */
[----:B------:R-:W-:-:S04]  /*2aa0*/  @!P3 ISETP.NE.U32.AND P5, PT, R114, RZ, PT ;  /* 0x000000ff7200b20c */ /* 0x000fc80003fa5070 */
[----:B------:R-:W-:-:S04]  /*2ab0*/  @!P3 ISETP.NE.AND.EX P5, PT, R115, RZ, PT, P5 ;  /* 0x000000ff7300b20c */ /* 0x000fc80003fa5350 */
[----:B------:R-:W-:Y:S02]  /*2ac0*/  @!P3 FSEL R178, R23, RZ, P5 ;  /* 0x000000ff17b2b208 */ /* 0x000fe40002800000 */
[----:B-1----:R-:W-:-:S04]  /*2ad0*/  ISETP.NE.U32.AND P5, PT, R118, RZ, PT ;  /* 0x000000ff7600720c */ /* 0x002fc80003fa5070 */
        /* <DEDUP_REMOVED lines=8> */
.L_x_11094:
[----:B------:R-:W-:Y:S05]  /*2b60*/  BSYNC B2 ;  /* 0x0000000000027941 */ /* 0x000fea0003800000 */
.L_x_11093:
[----:B------:R-:W0:Y:S01]  /*2b70*/  @P4 LDC.64 R114, c[0x0][0x298] ;  /* 0x0000a600ff724b82 */ /* 0x000e220000000a00 */
[----:B------:R-:W-:Y:S02]  /*2b80*/  SEL R100, R113, R100, P5 ;  /* 0x0000006471647207 */ /* 0x000fe40002800000 */
[----:B------:R-:W-:Y:S02]  /*2b90*/  SEL R101, R116, R101, P5 ;  /* 0x0000006574657207 */ /* 0x000fe40002800000 */
[----:B------:R-:W-:Y:S02]  /*2ba0*/  SEL R102, R117, R102, P5 ;  /* 0x0000006675667207 */ /* 0x000fe40002800000 */
[----:B------:R-:W-:Y:S02]  /*2bb0*/  SEL R103, R178, R103, P5 ;  /* 0x00000067b2677207 */ /* 0x000fe40002800000 */
[----:B------:R-:W-:-:S04]  /*2bc0*/  ISETP.NE.U32.AND P5, PT, R118, RZ, PT ;  /* 0x000000ff7600720c */ /* 0x000fc80003fa5070 */
[----:B------:R-:W-:Y:S01]  /*2bd0*/  ISETP.NE.AND.EX P5, PT, R119, RZ, PT, P5 ;  /* 0x000000ff7700720c */ /* 0x000fe20003fa5350 */
[----:B0-----:R-:W-:-:S12]  /*2be0*/  @P4 FMUL.FTZ R113, R178, R115 ;  /* 0x00000073b2714220 */ /* 0x001fd80000410000 */
[----:B------:R-:W0:Y:S01]  /*2bf0*/  @P5 LDC.64 R110, c[0x0][0x308] ;  /* 0x0000c200ff6e5b82 */ /* 0x000e220000000a00 */
[----:B------:R-:W-:-:S07]  /*2c00*/  @P4 FMUL.FTZ R113, R113, R114 ;  /* 0x0000007271714220 */ /* 0x000fce0000410000 */
[----:B------:R-:W1:Y:S01]  /*2c10*/  @P4 LDC.64 R114, c[0x0][0x2f8] ;  /* 0x0000be00ff724b82 */ /* 0x000e620000000a00 */
[----:B0-----:R-:W-:-:S04]  /*2c20*/  @P5 IMAD.WIDE.U32 R110, R129, 0x10, R110 ;  /* 0x00000010816e5825 */ /* 0x001fc800078e006e */
[----:B------:R-:W-:Y:S01]  /*2c30*/  VIADD R129, R129, 0x20 ;  /* 0x0000002081817836 */ /* 0x000fe20000000000 */
[----:B------:R3:W-:Y:S01]  /*2c40*/  @P5 STG.E.128 desc[UR4][R110.64], R100 ;  /* 0x000000646e005986 */ /* 0x0007e2000c101d04 */
[----:B------:R-:W-:Y:S01]  /*2c50*/  @P4 LOP3.LUT P5, RZ, R122, 0xff000000, RZ, 0xc0, !PT ;  /* 0xff0000007aff4812 */ /* 0x000fe200078ac0ff */
[C---:B-1----:R-:W-:Y:S01]  /*2c60*/  @P4 IMAD.WIDE.U32 R114, R108.reuse, 0x10, R114 ;  /* 0x000000106c724825 */ /* 0x042fe200078e0072 */
[----:B------:R-:W-:Y:S02]  /*2c70*/  IADD3 R108, R108, 0x20, RZ ;  /* 0x000000206c6c7810 */ /* 0x000fe40007ffe0ff */
[----:B------:R-:W-:-:S05]  /*2c80*/  @P4 SEL R107, R113, RZ, P5 ;  /* 0x000000ff716b4207 */ /* 0x000fca0002800000 */
[----:B------:R3:W-:Y:S04]  /*2c90*/  @P4 STG.E.128 desc[UR4][R114.64], R104 ;  /* 0x0000006872004986 */ /* 0x0007e8000c101d04 */
.L_x_11086:
[----:B------:R-:W-:Y:S05]  /*2ca0*/  BSYNC B1 ;  /* 0x0000000000017941 */ /* 0x000fea0003800000 */
.L_x_11085:
[----:B------:R-:W-:Y:S04]  /*2cb0*/  BSSY B1, `(.L_x_11095) ;  /* 0x000005c000017945 */ /* 0x000fe80003800000 */
[----:B------:R-:W-:Y:S05]  /*2cc0*/  @!P0 BRA `(.L_x_11096) ;  /* 0x0000000400688947 */ /* 0x000fea0003800000 */
[----:B-123--:R-:W1:Y:S01]  /*2cd0*/  @!P3 LDC.64 R114, c[0x0][0x2c8] ;  /* 0x0000b200ff72bb82 */ /* 0x00ee620000000a00 */
        /* <DEDUP_REMOVED lines=16> */
.L_x_11098:
[----:B------:R-:W-:Y:S05]  /*2de0*/  BSYNC B2 ;  /* 0x0000000000027941 */ /* 0x000fea0003800000 */
.L_x_11097:
        /* <DEDUP_REMOVED lines=16> */
.L_x_11100:
[----:B------:R-:W-:Y:S05]  /*2ef0*/  BSYNC B2 ;  /* 0x0000000000027941 */ /* 0x000fea0003800000 */
.L_x_11099:
        /* <DEDUP_REMOVED lines=16> */
.L_x_11102:
[----:B------:R-:W-:Y:S05]  /*3000*/  BSYNC B2 ;  /* 0x0000000000027941 */ /* 0x000fea0003800000 */
.L_x_11101:
        /* <DEDUP_REMOVED lines=18> */
.L_x_11104:
[----:B------:R-:W-:Y:S05]  /*3130*/  BSYNC B2 ;  /* 0x0000000000027941 */ /* 0x000fea0003800000 */
.L_x_11103:
        /* <DEDUP_REMOVED lines=19> */
.L_x_11096:
[----:B------:R-:W-:Y:S05]  /*3270*/  BSYNC B1 ;  /* 0x0000000000017941 */ /* 0x000fea0003800000 */
.L_x_11095:
[----:B------:R-:W-:Y:S04]  /*3280*/  BSSY B1, `(.L_x_11105) ;  /* 0x000005c000017945 */ /* 0x000fe80003800000 */
[----:B------:R-:W-:Y:S05]  /*3290*/  @!P1 BRA `(.L_x_11106) ;  /* 0x0000000400689947 */ /* 0x000fea0003800000 */
[----:B-1234-:R-:W1:Y:S01]  /*32a0*/  @!P3 LDC.64 R114, c[0x0][0x2c8] ;  /* 0x0000b200ff72bb82 */ /* 0x01ee620000000a00 */
        /* <DEDUP_REMOVED lines=16> */
.L_x_11108:
[----:B------:R-:W-:Y:S05]  /*33b0*/  BSYNC B2 ;  /* 0x0000000000027941 */ /* 0x000fea0003800000 */
.L_x_11107:
        /* <DEDUP_REMOVED lines=16> */
.L_x_11110:
[----:B------:R-:W-:Y:S05]  /*34c0*/  BSYNC B2 ;  /* 0x0000000000027941 */ /* 0x000fea0003800000 */
.L_x_11109:
        /* <DEDUP_REMOVED lines=16> */
.L_x_11112:
[----:B------:R-:W-:Y:S05]  /*35d0*/  BSYNC B2 ;  /* 0x0000000000027941 */ /* 0x000fea0003800000 */
.L_x_11111:
        /* <DEDUP_REMOVED lines=18> */
.L_x_11114:
[----:B------:R-:W-:Y:S05]  /*3700*/  BSYNC B2 ;  /* 0x0000000000027941 */ /* 0x000fea0003800000 */
.L_x_11113:
        /* <DEDUP_REMOVED lines=11> */
[C---:B0-----:R-:W-:Y:S01]  /*37c0*/  @P5 IMAD.WIDE.U32 R110, R129.reuse, 0x10, R110 ;  /* 0x00000010816e5825 */ /* 0x041fe200078e006e */
[----:B------:R-:W-:-:S04]  /*37d0*/  IADD3 R129, R129, 0x20, RZ ;  /* 0x0000002081817810 */ /* 0x000fc80007ffe0ff */
[----:B------:R0:W-:Y:S01]  /*37e0*/  @P5 STG.E.128 desc[UR4][R110.64], R100 ;  /* 0x000000646e005986 */ /* 0x0001e2000c101d04 */
[----:B------:R-:W-:Y:S01]  /*37f0*/  @P4 LOP3.LUT P5, RZ, R120, 0xff000000, RZ, 0xc0, !PT ;  /* 0xff00000078ff4812 */ /* 0x000fe200078ac0ff */
[C---:B-1----:R-:W-:Y:S01]  /*3800*/  @P4 IMAD.WIDE.U32 R114, R108.reuse, 0x10, R114 ;  /* 0x000000106c724825 */ /* 0x042fe200078e0072 */
[----:B------:R-:W-:Y:S02]  /*3810*/  IADD3 R108, R108, 0x20, RZ ;  /* 0x000000206c6c7810 */ /* 0x000fe40007ffe0ff */
[----:B------:R-:W-:-:S05]  /*3820*/  @P4 SEL R107, R113, RZ, P5 ;  /* 0x000000ff716b4207 */ /* 0x000fca0002800000 */
[----:B------:R0:W-:Y:S04]  /*3830*/  @P4 STG.E.128 desc[UR4][R114.64], R104 ;  /* 0x0000006872004986 */ /* 0x0001e8000c101d04 */
.L_x_11106:
[----:B------:R-:W-:Y:S05]  /*3840*/  BSYNC B1 ;  /* 0x0000000000017941 */ /* 0x000fea0003800000 */
.L_x_11105:
[----:B------:R-:W-:Y:S04]  /*3850*/  BSSY B1, `(.L_x_11115) ;  /* 0x000005c000017945 */ /* 0x000fe80003800000 */
        /* <DEDUP_REMOVED lines=18> */
.L_x_11118:
[----:B------:R-:W-:Y:S05]  /*3980*/  BSYNC B2 ;  /* 0x0000000000027941 */ /* 0x000fea0003800000 */
.L_x_11117:
        /* <DEDUP_REMOVED lines=16> */
.L_x_11120:
[----:B------:R-:W-:Y:S05]  /*3a90*/  BSYNC B2 ;  /* 0x0000000000027941 */ /* 0x000fea0003800000 */
.L_x_11119:
        /* <DEDUP_REMOVED lines=16> */
.L_x_11122:
[----:B------:R-:W-:Y:S05]  /*3ba0*/  BSYNC B2 ;  /* 0x0000000000027941 */ /* 0x000fea0003800000 */
.L_x_11121:
        /* <DEDUP_REMOVED lines=18> */
.L_x_11124:
[----:B------:R-:W-:Y:S05]  /*3cd0*/  BSYNC B2 ;  /* 0x0000000000027941 */ /* 0x000fea0003800000 */
.L_x_11123:
        /* <DEDUP_REMOVED lines=19> */
.L_x_11116:
[----:B------:R-:W-:Y:S05]  /*3e10*/  BSYNC B1 ;  /* 0x0000000000017941 */ /* 0x000fea0003800000 */
.L_x_11115:
        /* <DEDUP_REMOVED lines=20> */
.L_x_11128:
[----:B------:R-:W-:Y:S05]  /*3f60*/  BSYNC B2 ;  /* 0x0000000000027941 */ /* 0x000fea0003800000 */
.L_x_11127:
        /* <DEDUP_REMOVED lines=16> */
.L_x_11130:
[----:B------:R-:W-:Y:S05]  /*4070*/  BSYNC B2 ;  /* 0x0000000000027941 */ /* 0x000fea0003800000 */
.L_x_11129:
        /* <DEDUP_REMOVED lines=16> */
.L_x_11132:
[----:B------:R-:W-:Y:S05]  /*4180*/  BSYNC B2 ;  /* 0x0000000000027941 */ /* 0x000fea0003800000 */
.L_x_11131:
        /* <DEDUP_REMOVED lines=18> */
.L_x_11134:
[----:B------:R-:W-:Y:S05]  /*42b0*/  BSYNC B2 ;  /* 0x0000000000027941 */ /* 0x000fea0003800000 */
.L_x_11133:
[----:B------:R-:W-:Y:S02]  /*42c0*/  SEL R100, R113, R100, P5 ;  /* 0x0000006471647207 */ /* 0x000fe40002800000 */
[----:B------:R-:W-:Y:S02]  /*42d0*/  SEL R101, R112, R101, P5 ;  /* 0x0000006570657207 */ /* 0x000fe40002800000 */
[----:B------:R-:W0:Y:S01]  /*42e0*/  @P4 LDC.64 R112, c[0x0][0x298] ;  /* 0x0000a600ff704b82 */ /* 0x000e220000000a00 */
[----:B------:R-:W-:Y:S02]  /*42f0*/  ISETP.NE.U32.AND P3, PT, R118, RZ, PT ;  /* 0x000000ff7600720c */ /* 0x000fe40003f65070 */
[----:B------:R-:W-:Y:S02]  /*4300*/  SEL R102, R117, R102, P5 ;  /* 0x0000006675667207 */ /* 0x000fe40002800000 */
[----:B------:R-:W-:Y:S02]  /*4310*/  ISETP.NE.AND.EX P3, PT, R119, RZ, PT, P3 ;  /* 0x000000ff7700720c */ /* 0x000fe40003f65330 */
[----:B------:R-:W-:-:S11]  /*4320*/  SEL R103, R116, R103, P5 ;  /* 0x0000006774677207 */ /* 0x000fd60002800000 */
[----:B------:R-:W1:Y:S01]  /*4330*/  @P3 LDC.64 R110, c[0x0][0x308] ;  /* 0x0000c200ff6e3b82 */ /* 0x000e620000000a00 */
[----:B0-----:R-:W-:-:S04]  /*4340*/  @P4 FMUL.FTZ R109, R116, R113 ;  /* 0x00000071746d4220 */ /* 0x001fc80000410000 */
[----:B------:R-:W-:-:S03]  /*4350*/  @P4 FMUL.FTZ R109, R109, R112 ;  /* 0x000000706d6d4220 */ /* 0x000fc60000410000 */
[----:B------:R-:W0:Y:S01]  /*4360*/  @P4 LDC.64 R112, c[0x0][0x2f8] ;  /* 0x0000be00ff704b82 */ /* 0x000e220000000a00 */
[----:B-1----:R-:W-:-:S05]  /*4370*/  @P3 IMAD.WIDE.U32 R110, R129, 0x10, R110 ;  /* 0x00000010816e3825 */ /* 0x002fca00078e006e */
[----:B------:R1:W-:Y:S01]  /*4380*/  @P3 STG.E.128 desc[UR4][R110.64], R100 ;  /* 0x000000646e003986 */ /* 0x0003e2000c101d04 */
[----:B------:R-:W-:-:S04]  /*4390*/  @P4 LOP3.LUT P3, RZ, R0, 0xff000000, RZ, 0xc0, !PT ;  /* 0xff00000000ff4812 */ /* 0x000fc8000786c0ff */
[----:B------:R-:W-:Y:S01]  /*43a0*/  @P4 SEL R107, R109, RZ, P3 ;  /* 0x000000ff6d6b4207 */ /* 0x000fe20001800000 */
[----:B0-----:R-:W-:-:S05]  /*43b0*/  @P4 IMAD.WIDE.U32 R108, R108, 0x10, R112 ;  /* 0x000000106c6c4825 */ /* 0x001fca00078e0070 */
[----:B------:R1:W-:Y:S03]  /*43c0*/  @P4 STG.E.128 desc[UR4][R108.64], R104 ;  /* 0x000000686c004986 */ /* 0x0003e6000c101d04 */
.L_x_11126:
[----:B------:R-:W-:Y:S05]  /*43d0*/  BSYNC B1 ;  /* 0x0000000000017941 */ /* 0x000fea0003800000 */
.L_x_11125:
[----:B-1----:R-:W1:Y:S02]  /*43e0*/  LDC.64 R108, c[0x0][0x210] ;  /* 0x00008400ff6c7b82 */ /* 0x002e640000000a00 */
[----:B-1----:R-:W-:-:S04]  /*43f0*/  LEA R125, R108, R125, 0x2 ;  /* 0x0000007d6c7d7211 */ /* 0x002fc800078e10ff */
[----:B------:R-:W-:-:S13]  /*4400*/  ISETP.GE.AND P3, PT, R125, R109, PT ;  /* 0x0000006d7d00720c */ /* 0x000fda0003f66270 */
[----:B------:R-:W-:Y:S05]  /*4410*/  @!P3 BRA `(.L_x_11135) ;  /* 0xffffffc00034b947 */ /* 0x000fea000383ffff */
.L_x_11050:
[----:B------:R-:W-:Y:S05]  /*4420*/  BSYNC B0 ;  /* 0x0000000000007941 */ /* 0x000fea0003800000 */
.L_x_11049:
[----:B------:R-:W1:Y:S01]  /*4430*/  S2R R3, SR_CgaCtaId ;  /* 0x0000000000037919 */ /* 0x000e620000008800 */
[--C-:B-----5:R-:W-:Y:S01]  /*4440*/  SHF.R.U32.HI R5, RZ, 0x5, R127.reuse ;  /* 0x00000005ff057819 */ /* 0x120fe2000001167f */
[----:B------:R-:W-:Y:S05]  /*4450*/  WARPSYNC.ALL ;  /* 0x0000000000007948 */ /* 0x000fea0003800000 */
[----:B------:R-:W-:Y:S01]  /*4460*/  MOV R0, 0x400 ;  /* 0x0000040000007802 */ /* 0x000fe20000000f00 */
[----:B------:R-:W-:Y:S01]  /*4470*/  IMAD R126, R5, 0xc0, R126 ;  /* 0x000000c0057e7824 */ /* 0x000fe200078e027e */
[----:B------:R-:W-:Y:S01]  /*4480*/  IADD3 R27, R128, 0x7f, -R127 ;  /* 0x0000007f801b7810 */ /* 0x000fe20007ffe87f */
[----:B------:R-:W0:Y:S01]  /*4490*/  S2R R77, SR_CTAID.X ;  /* 0x00000000004d7919 */ /* 0x000e220000002500 */
        /* <DEDUP_REMOVED lines=71> */
[----:B------:R-:W-:Y:S01]  /*4910*/  FADD.FTZ R23, R4, R23 ;  /* 0x0000001704177221 */ /* 0x000fe20000010000 */
[----:B------:R-:W-:Y:S02]  /*4920*/  IADD3.X R43, R41, UR11, RZ, P6, !PT ;  /* 0x0000000b292b7c10 */ /* 0x000fe4000b7fe4ff */
[----:B------:R-:W-:Y:S01]  /*4930*/  STS.128 [R126+0x200], R68 ;  /* 0x000200447e007388 */ /* 0x000fe20000000c00 */
[----:B------:R-:W-:Y:S01]  /*4940*/  FADD.FTZ R11, R5, R22 ;  /* 0x00000016050b7221 */ /* 0x000fe20000010000 */
[----:B------:R-:W-:Y:S02]  /*4950*/  IADD3 R14, P6, R14, UR12, RZ ;  /* 0x0000000c0e0e7c10 */ /* 0x000fe4000ffde0ff */
[----:B------:R-:W-:Y:S01]  /*4960*/  STS.128 [R126+0x400], R64 ;  /* 0x000400407e007388 */ /* 0x000fe20000000c00 */
[----:B0-----:R-:W-:Y:S01]  /*4970*/  FADD.FTZ R25, R6, R25 ;  /* 0x0000001906197221 */ /* 0x001fe20000010000 */
[----:B------:R-:W-:-:S02]  /*4980*/  @P5 MOV R3, R43 ;  /* 0x0000002b00035202 */ /* 0x000fc40000000f00 */
[----:B------:R-:W-:Y:S01]  /*4990*/  STS.128 [R126+0x600], R60 ;  /* 0x0006003c7e007388 */ /* 0x000fe20000000c00 */
[----:B-1----:R-:W-:Y:S01]  /*49a0*/  FADD.FTZ R13, R7, R24 ;  /* 0x00000018070d7221 */ /* 0x002fe20000010000 */
[----:B------:R-:W-:Y:S02]  /*49b0*/  IADD3.X R41, R41, UR13, RZ, P6, !PT ;  /* 0x0000000d29297c10 */ /* 0x000fe4000b7fe4ff */
[----:B------:R-:W-:Y:S01]  /*49c0*/  STS.128 [R126+0x800], R56 ;  /* 0x000800387e007388 */ /* 0x000fe20000000c00 */
[----:B------:R-:W-:-:S03]  /*49d0*/  @P5 IADD3 R16, P6, R16, 0x200, RZ ;  /* 0x0000020010105810 */ /* 0x000fc60007fde0ff */
[----:B------:R-:W-:Y:S02]  /*49e0*/  STS.128 [R126+0xa00], R52 ;  /* 0x000a00347e007388 */ /* 0x000fe40000000c00 */
[----:B------:R-:W-:Y:S01]  /*49f0*/  @P5 IMAD.X R43, RZ, RZ, R43, P6 ;  /* 0x000000ffff2b5224 */ /* 0x000fe200030e062b */
        /* <DEDUP_REMOVED lines=103> */
.L_x_11074:
[----:B--2---:R-:W-:Y:S01]  /*5070*/  HFMA2.MMA R118, -RZ, RZ, 0, 5.9604644775390625e-08 ;  /* 0x00000001ff767435 */ /* 0x004fe200000001ff */
[----:B------:R-:W-:Y:S01]  /*5080*/  BSSY B1, `(.L_x_11136) ;  /* 0x0000007000017945 */ /* 0x000fe20003800000 */
[----:B------:R-:W-:Y:S01]  /*5090*/  IMAD.MOV.U32 R119, RZ, RZ, R181 ;  /* 0x000000ffff777224 */ /* 0x000fe200078e00b5 */
[----:B------:R-:W-:Y:S02]  /*50a0*/  MOV R179, 0x1f ;  /* 0x0000001f00b37802 */ /* 0x000fe40000000f00 */
[----:B------:R-:W-:-:S07]  /*50b0*/  MOV R116, 0xffffffff ;  /* 0xffffffff00747802 */ /* 0x000fce0000000f00 */
[----:B0--345:R-:W-:Y:S05]  /*50c0*/  WARPSYNC.COLLECTIVE R116, `(.L_x_11137) ;  /* 0x0000000074087348 */ /* 0x039fea0003c00000 */
[----:B------:R1:W2:Y:S02]  /*50d0*/  SHFL.BFLY P5, R117, R119, R118, R179 ;  /* 0x0c00007677757389 */ /* 0x0002a400000a00b3 */
[----:B012345:R-:W-:Y:S01]  /*50e0*/  ENDCOLLECTIVE ;  /* 0x000000000000791b */ /* 0x03ffe20003800000 */
.L_x_11137:
[----:B------:R-:W-:Y:S05]  /*50f0*/  BSYNC B1 ;  /* 0x0000000000017941 */ /* 0x000fea0003800000 */
.L_x_11136:
        /* <DEDUP_REMOVED lines=8> */
.L_x_11138:
[----:B------:R-:W-:Y:S01]  /*5180*/  FADD.FTZ R108, R108, R181 ;  /* 0x000000b56c6c7221 */ /* 0x000fe20000010000 */
[----:B------:R-:W-:-:S03]  /*5190*/  HFMA2.MMA R118, -RZ, RZ, 0, 1.1920928955078125e-07 ;  /* 0x00000002ff767435 */ /* 0x000fc600000001ff */
[----:B------:R-:W-:Y:S01]  /*51a0*/  IMAD.MOV.U32 R119, RZ, RZ, R108 ;  /* 0x000000ffff777224 */ /* 0x000fe200078e006c */
[----:B------:R-:W-:-:S07]  /*51b0*/  MOV R109, R117 ;  /* 0x00000075006d7202 */ /* 0x000fce0000000f00 */
[----:B------:R-:W-:Y:S05]  /*51c0*/  WARPSYNC.COLLECTIVE R116, `(.L_x_11139) ;  /* 0x0000000074087348 */ /* 0x000fea0003c00000 */
[----:B------:R0:W1:Y:S02]  /*51d0*/  SHFL.BFLY P5, R117, R119, R118, R179 ;  /* 0x0c00007677757389 */ /* 0x00006400000a00b3 */
[----:B01----:R-:W-:Y:S01]  /*51e0*/  ENDCOLLECTIVE ;  /* 0x000000000000791b */ /* 0x003fe20003800000 */
.L_x_11139:
[----:B------:R-:W-:-:S05]  /*51f0*/  FADD.FTZ R109, R109, R182 ;  /* 0x000000b66d6d7221 */ /* 0x000fca0000010000 */
[----:B------:R-:W-:Y:S02]  /*5200*/  MOV R119, R109 ;  /* 0x0000006d00777202 */ /* 0x000fe40000000f00 */
[----:B------:R-:W-:-:S07]  /*5210*/  MOV R111, R117 ;  /* 0x00000075006f7202 */ /* 0x000fce0000000f00 */
[----:B------:R-:W-:Y:S05]  /*5220*/  WARPSYNC.COLLECTIVE R116, `(.L_x_11140) ;  /* 0x0000000074087348 */ /* 0x000fea0003c00000 */
[----:B------:R0:W1:Y:S02]  /*5230*/  SHFL.BFLY P5, R117, R119, R118, R179 ;  /* 0x0c00007677757389 */ /* 0x00006400000a00b3 */
[----:B01----:R-:W-:Y:S01]  /*5240*/  ENDCOLLECTIVE ;  /* 0x000000000000791b */ /* 0x003fe20003800000 */
.L_x_11140:
[----:B------:R-:W-:Y:S01]  /*5250*/  FADD.FTZ R111, R108, R111 ;  /* 0x0000006f6c6f7221 */ /* 0x000fe20000010000 */
[----:B------:R-:W-:-:S03]  /*5260*/  HFMA2.MMA R118, -RZ, RZ, 0, 2.384185791015625e-07 ;  /* 0x00000004ff767435 */ /* 0x000fc600000001ff */
[----:B------:R-:W-:Y:S01]  /*5270*/  IMAD.MOV.U32 R119, RZ, RZ, R111 ;  /* 0x000000ffff777224 */ /* 0x000fe200078e006f */
[----:B------:R-:W-:-:S07]  /*5280*/  MOV R110, R117 ;  /* 0x00000075006e7202 */ /* 0x000fce0000000f00 */
[----:B------:R-:W-:Y:S05]  /*5290*/  WARPSYNC.COLLECTIVE R116, `(.L_x_11141) ;  /* 0x0000000074087348 */ /* 0x000fea0003c00000 */
[----:B------:R0:W1:Y:S02]  /*52a0*/  SHFL.BFLY P5, R117, R119, R118, R179 ;  /* 0x0c00007677757389 */ /* 0x00006400000a00b3 */
[----:B01----:R-:W-:Y:S01]  /*52b0*/  ENDCOLLECTIVE ;  /* 0x000000000000791b */ /* 0x003fe20003800000 */
.L_x_11141:
[----:B------:R-:W-:-:S05]  /*52c0*/  FADD.FTZ R110, R109, R110 ;  /* 0x0000006e6d6e7221 */ /* 0x000fca0000010000 */
[----:B------:R-:W-:Y:S02]  /*52d0*/  MOV R119, R110 ;  /* 0x0000006e00777202 */ /* 0x000fe40000000f00 */
[----:B------:R-:W-:-:S07]  /*52e0*/  MOV R112, R117 ;  /* 0x0000007500707202 */ /* 0x000fce0000000f00 */
[----:B------:R-:W-:Y:S05]  /*52f0*/  WARPSYNC.COLLECTIVE R116, `(.L_x_11142) ;  /* 0x0000000074087348 */ /* 0x000fea0003c00000 */
[----:B------:R0:W1:Y:S02]  /*5300*/  SHFL.BFLY P5, R117, R119, R118, R179 ;  /* 0x0c00007677757389 */ /* 0x00006400000a00b3 */
[----:B01----:R-:W-:Y:S01]  /*5310*/  ENDCOLLECTIVE ;  /* 0x000000000000791b */ /* 0x003fe20003800000 */
.L_x_11142:
[----:B------:R-:W-:Y:S01]  /*5320*/  FADD.FTZ R112, R111, R112 ;  /* 0x000000706f707221 */ /* 0x000fe20000010000 */
[----:B------:R-:W-:-:S03]  /*5330*/  HFMA2.MMA R118, -RZ, RZ, 0, 4.76837158203125e-07 ;  /* 0x00000008ff767435 */ /* 0x000fc600000001ff */
[----:B------:R-:W-:Y:S01]  /*5340*/  IMAD.MOV.U32 R119, RZ, RZ, R112 ;  /* 0x000000ffff777224 */ /* 0x000fe200078e0070 */
[----:B------:R-:W-:-:S07]  /*5350*/  MOV R113, R117 ;  /* 0x0000007500717202 */ /* 0x000fce0000000f00 */
[----:B------:R-:W-:Y:S05]  /*5360*/  WARPSYNC.COLLECTIVE R116, `(.L_x_11143) ;  /* 0x0000000074087348 */ /* 0x000fea0003c00000 */
[----:B------:R0:W1:Y:S02]  /*5370*/  SHFL.BFLY P5, R117, R119, R118, R179 ;  /* 0x0c00007677757389 */ /* 0x00006400000a00b3 */
[----:B01----:R-:W-:Y:S01]  /*5380*/  ENDCOLLECTIVE ;  /* 0x000000000000791b */ /* 0x003fe20003800000 */
.L_x_11143:
[----:B------:R-:W-:-:S05]  /*5390*/  FADD.FTZ R113, R110, R113 ;  /* 0x000000716e717221 */ /* 0x000fca0000010000 */
[----:B------:R-:W-:Y:S02]  /*53a0*/  MOV R119, R113 ;  /* 0x0000007100777202 */ /* 0x000fe40000000f00 */
[----:B------:R-:W-:-:S07]  /*53b0*/  MOV R115, R117 ;  /* 0x0000007500737202 */ /* 0x000fce0000000f00 */
[----:B------:R-:W-:Y:S05]  /*53c0*/  WARPSYNC.COLLECTIVE R116, `(.L_x_11144) ;  /* 0x0000000074087348 */ /* 0x000fea0003c00000 */
[----:B------:R0:W1:Y:S02]  /*53d0*/  SHFL.BFLY P5, R117, R119, R118, R179 ;  /* 0x0c00007677757389 */ /* 0x00006400000a00b3 */
[----:B01----:R-:W-:Y:S01]  /*53e0*/  ENDCOLLECTIVE ;  /* 0x000000000000791b */ /* 0x003fe20003800000 */
.L_x_11144:
[----:B------:R-:W-:Y:S01]  /*53f0*/  FADD.FTZ R115, R112, R115 ;  /* 0x0000007370737221 */ /* 0x000fe20000010000 */
[----:B------:R-:W-:-:S03]  /*5400*/  HFMA2.MMA R118, -RZ, RZ, 0, 9.5367431640625e-07 ;  /* 0x00000010ff767435 */ /* 0x000fc600000001ff */
[----:B------:R-:W-:Y:S01]  /*5410*/  IMAD.MOV.U32 R119, RZ, RZ, R115 ;  /* 0x000000ffff777224 */ /* 0x000fe200078e0073 */
[----:B------:R-:W-:-:S07]  /*5420*/  MOV R114, R117 ;  /* 0x0000007500727202 */ /* 0x000fce0000000f00 */
[----:B------:R-:W-:Y:S05]  /*5430*/  WARPSYNC.COLLECTIVE R116, `(.L_x_11145) ;  /* 0x0000000074087348 */ /* 0x000fea0003c00000 */
[----:B------:R0:W1:Y:S02]  /*5440*/  SHFL.BFLY P5, R117, R119, R118, R179 ;  /* 0x0c00007677757389 */ /* 0x00006400000a00b3 */
[----:B01----:R-:W-:Y:S01]  /*5450*/  ENDCOLLECTIVE ;  /* 0x000000000000791b */ /* 0x003fe20003800000 */
.L_x_11145:
[----:B------:R-:W-:-:S05]  /*5460*/  FADD.FTZ R114, R113, R114 ;  /* 0x0000007271727221 */ /* 0x000fca0000010000 */
[----:B------:R-:W-:Y:S02]  /*5470*/  MOV R119, R114 ;  /* 0x0000007200777202 */ /* 0x000fe40000000f00 */
[----:B------:R-:W-:-:S07]  /*5480*/  MOV R108, R117 ;  /* 0x00000075006c7202 */ /* 0x000fce0000000f00 */
[----:B------:R-:W-:Y:S05]  /*5490*/  WARPSYNC.COLLECTIVE R116, `(.L_x_11146) ;  /* 0x0000000074087348 */ /* 0x000fea0003c00000 */
[----:B------:R0:W1:Y:S02]  /*54a0*/  SHFL.BFLY P5, R117, R119, R118, R179 ;  /* 0x0c00007677757389 */ /* 0x00006400000a00b3 */
[----:B01----:R-:W-:Y:S01]  /*54b0*/  ENDCOLLECTIVE ;  /* 0x000000000000791b */ /* 0x003fe20003800000 */
.L_x_11146:
[----:B------:R-:W-:Y:S01]  /*54c0*/  MOV R109, R117 ;  /* 0x00000075006d7202 */ /* 0x000fe20000000f00 */
[----:B------:R-:W-:Y:S06]  /*54d0*/  BRA `(.L_x_11147) ;  /* 0xffffffc800c47947 */ /* 0x000fec000383ffff */
.L_x_11148:
        /* <DEDUP_REMOVED lines=10> */
.L_x_11847:


//--------------------- .text._ZN10layer_norm22ln_bwd_finalize_kernelINS_22Kernel_traits_finalizeILj768EfffffjLb0ELj1024ELj4ENS_18Kernel_traits_baseILj768EfffffjLj1024EEEEELb0ELb1EEEvNS_9BwdParamsE --------------------------
	.section	.text._ZN10layer_norm22ln_bwd_finalize_kernelINS_22Kernel_traits_finalizeILj768EfffffjLb0ELj1024ELj4ENS_18Kernel_traits_baseILj768EfffffjLj1024EEEEELb0ELb1EEEvNS_9BwdParamsE,"ax",@progbits
	.align	128
        .global         _ZN10layer_norm22ln_bwd_finalize_kernelINS_22Kernel_traits_finalizeILj768EfffffjLb0ELj1024ELj4ENS_18Kernel_traits_baseILj768EfffffjLj1024EEEEELb0ELb1EEEvNS_9BwdParamsE
        .type           _ZN10layer_norm22ln_bwd_finalize_kernelINS_22Kernel_traits_finalizeILj768EfffffjLb0ELj1024ELj4ENS_18Kernel_traits_baseILj768EfffffjLj1024EEEEELb0ELb1EEEvNS_9BwdParamsE,@function
        .size           _ZN10layer_norm22ln_bwd_finalize_kernelINS_22Kernel_traits_finalizeILj768EfffffjLb0ELj1024ELj4ENS_18Kernel_traits_baseILj768EfffffjLj1024EEEEELb0ELb1EEEvNS_9BwdParamsE,(.L_x_11848 - _ZN10layer_norm22ln_bwd_finalize_kernelINS_22Kernel_traits_finalizeILj768EfffffjLb0ELj1024ELj4ENS_18Kernel_traits_baseILj768EfffffjLj1024EEEEELb0ELb1EEEvNS_9BwdParamsE)
        .other          _ZN10layer_norm22ln_bwd_finalize_kernelINS_22Kernel_traits_finalizeILj768EfffffjLb0ELj1024ELj4ENS_18Kernel_traits_baseILj768EfffffjLj1024EEEEELb0ELb1EEEvNS_9BwdParamsE,@"STO_CUDA_ENTRY STV_DEFAULT"
_ZN10layer_norm22ln_bwd_finalize_kernelINS_22Kernel_traits_finalizeILj768EfffffjLb0ELj1024ELj4ENS_18Kernel_traits_baseILj768EfffffjLj1024EEEEELb0ELb1EEEvNS_9BwdParamsE:
.text._ZN10layer_norm22ln_bwd_finalize_kernelINS_22Kernel_traits_finalizeILj768EfffffjLb0ELj1024ELj4ENS_18Kernel_traits_baseILj768EfffffjLj1024EEEEELb0ELb1EEEvNS_9BwdParamsE:
        /* <DEDUP_REMOVED lines=26> */
.L_x_11158:
        /* <DEDUP_REMOVED lines=31> */
.L_x_11153:
        /* <DEDUP_REMOVED lines=34> */
.L_x_11152:
[----:B------:R-:W-:Y:S05]  /*05b0*/  BSYNC B1 ;  /* 0x0000000000017941 */ /* 0x000fea0003800000 */
.L_x_11151:
        /* <DEDUP_REMOVED lines=25> */
.L_x_11155:
[----:B------:R-:W-:Y:S05]  /*0750*/  BSYNC B1 ;  /* 0x0000000000017941 */ /* 0x000fea0003800000 */
.L_x_11154:
        /* <DEDUP_REMOVED lines=12> */
.L_x_11150:
[----:B------:R-:W-:Y:S05]  /*0820*/  BSYNC B0 ;  /* 0x0000000000007941 */ /* 0x000fea0003800000 */
.L_x_11149:
        /* <DEDUP_REMOVED lines=29> */
.L_x_11169:
[----:B------:R-:W-:Y:S01]  /*0a00*/  @!P1 SHF.R.U32.HI R12, RZ, 0x3, R0 ;  /* 0x00000003ff0c9819 */ /* 0x000fe20000011600 */
[----:B----4-:R-:W-:Y:S01]  /*0a10*/  FADD.FTZ R14, R9, R14 ;  /* 0x0000000e090e7221 */ /* 0x010fe20000010000 */
[----:B---3--:R-:W-:Y:S02]  /*0a20*/  FADD.FTZ R11, R10, R11 ;  /* 0x0000000b0a0b7221 */ /* 0x008fe40000010000 */
[----:B------:R-:W-:-:S05]  /*0a30*/  @!P1 LOP3.LUT R12, R12, 0x1ffffffc, RZ, 0xc0, !PT ;  /* 0x1ffffffc0c0c9812 */ /* 0x000fca00078ec0ff */
[----:B------:R3:W-:Y:S04]  /*0a40*/  @!P1 STS [R12+UR4+0x2000], R14 ;  /* 0x0020000e0c009988 */ /* 0x0007e80008000804 */
[----:B------:R3:W-:Y:S02]  /*0a50*/  @!P1 STS [R12+UR4+0x2080], R11 ;  /* 0x0020800b0c009988 */ /* 0x0007e40008000804 */
.L_x_11156:
        /* <DEDUP_REMOVED lines=15> */
.L_x_11157:
[----:B------:R-:W-:Y:S01]  /*0b50*/  HFMA2.MMA R19, -RZ, RZ, 0, 5.9604644775390625e-08 ;  /* 0x00000001ff137435 */ /* 0x000fe200000001ff */
[----:B0--3--:R-:W-:Y:S01]  /*0b60*/  MOV R20, R10 ;  /* 0x0000000a00147202 */ /* 0x009fe20000000f00 */
[----:B------:R-:W-:Y:S01]  /*0b70*/  IMAD.MOV.U32 R22, RZ, RZ, 0x1f ;  /* 0x0000001fff167424 */ /* 0x000fe200078e00ff */
[----:B------:R-:W-:-:S08]  /*0b80*/  MOV R17, 0xffffffff ;  /* 0xffffffff00117802 */ /* 0x000fd00000000f00 */
[----:B-12---:R-:W-:Y:S05]  /*0b90*/  WARPSYNC.COLLECTIVE R17, `(.L_x_11159) ;  /* 0x0000000011087348 */ /* 0x006fea0003c00000 */
[----:B------:R0:W3:Y:S02]  /*0ba0*/  SHFL.BFLY P2, R18, R20, R19, R22 ;  /* 0x0c00001314127389 */ /* 0x0000e40000040016 */
[----:B0123--:R-:W-:Y:S01]  /*0bb0*/  ENDCOLLECTIVE ;  /* 0x000000000000791b */ /* 0x00ffe20003800000 */
.L_x_11159:
[----:B------:R-:W-:Y:S01]  /*0bc0*/  HFMA2.MMA R19, -RZ, RZ, 0, 1.1920928955078125e-07 ;  /* 0x00000002ff137435 */ /* 0x000fe200000001ff */
[----:B------:R-:W-:-:S05]  /*0bd0*/  MOV R11, R18 ;  /* 0x00000012000b7202 */ /* 0x000fca0000000f00 */
[----:B------:R-:W-:-:S05]  /*0be0*/  FADD.FTZ R11, R10, R11 ;  /* 0x0000000b0a0b7221 */ /* 0x000fca0000010000 */
[----:B------:R-:W-:-:S07]  /*0bf0*/  MOV R20, R11 ;  /* 0x0000000b00147202 */ /* 0x000fce0000000f00 */
[----:B------:R-:W-:Y:S05]  /*0c00*/  WARPSYNC.COLLECTIVE R17, `(.L_x_11160) ;  /* 0x0000000011087348 */ /* 0x000fea0003c00000 */
[----:B------:R0:W1:Y:S02]  /*0c10*/  SHFL.BFLY P2, R18, R20, R19, R22 ;  /* 0x0c00001314127389 */ /* 0x0000640000040016 */
[----:B01----:R-:W-:Y:S01]  /*0c20*/  ENDCOLLECTIVE ;  /* 0x000000000000791b */ /* 0x003fe20003800000 */
.L_x_11160:
[----:B------:R-:W-:Y:S01]  /*0c30*/  HFMA2.MMA R19, -RZ, RZ, 0, 2.384185791015625e-07 ;  /* 0x00000004ff137435 */ /* 0x000fe200000001ff */
[----:B------:R-:W-:-:S04]  /*0c40*/  IMAD.MOV.U32 R12, RZ, RZ, R18 ;  /* 0x000000ffff0c7224 */ /* 0x000fc800078e0012 */
[----:B------:R-:W-:-:S05]  /*0c50*/  FADD.FTZ R12, R11, R12 ;  /* 0x0000000c0b0c7221 */ /* 0x000fca0000010000 */
[----:B------:R-:W-:-:S07]  /*0c60*/  MOV R20, R12 ;  /* 0x0000000c00147202 */ /* 0x000fce0000000f00 */
[----:B------:R-:W-:Y:S05]  /*0c70*/  WARPSYNC.COLLECTIVE R17, `(.L_x_11161) ;  /* 0x0000000011087348 */ /* 0x000fea0003c00000 */
[----:B------:R0:W1:Y:S02]  /*0c80*/  SHFL.BFLY P2, R18, R20, R19, R22 ;  /* 0x0c00001314127389 */ /* 0x0000640000040016 */
[----:B01----:R-:W-:Y:S01]  /*0c90*/  ENDCOLLECTIVE ;  /* 0x000000000000791b */ /* 0x003fe20003800000 */
.L_x_11161:
[----:B------:R-:W-:Y:S01]  /*0ca0*/  IMAD.MOV.U32 R19, RZ, RZ, 0x8 ;  /* 0x00000008ff137424 */ /* 0x000fe200078e00ff */
[----:B------:R-:W-:-:S05]  /*0cb0*/  MOV R13, R18 ;  /* 0x00000012000d7202 */ /* 0x000fca0000000f00 */
[----:B------:R-:W-:-:S05]  /*0cc0*/  FADD.FTZ R13, R12, R13 ;  /* 0x0000000d0c0d7221 */ /* 0x000fca0000010000 */
[----:B------:R-:W-:-:S07]  /*0cd0*/  MOV R20, R13 ;  /* 0x0000000d00147202 */ /* 0x000fce0000000f00 */
[----:B------:R-:W-:Y:S05]  /*0ce0*/  WARPSYNC.COLLECTIVE R17, `(.L_x_11162) ;  /* 0x0000000011087348 */ /* 0x000fea0003c00000 */
[----:B------:R0:W1:Y:S02]  /*0cf0*/  SHFL.BFLY P2, R18, R20, R19, R22 ;  /* 0x0c00001314127389 */ /* 0x0000640000040016 */
[----:B01----:R-:W-:Y:S01]  /*0d00*/  ENDCOLLECTIVE ;  /* 0x000000000000791b */ /* 0x003fe20003800000 */
.L_x_11162:
[----:B------:R-:W-:Y:S01]  /*0d10*/  HFMA2.MMA R19, -RZ, RZ, 0, 9.5367431640625e-07 ;  /* 0x00000010ff137435 */ /* 0x000fe200000001ff */
[----:B------:R-:W-:-:S05]  /*0d20*/  MOV R10, R18 ;  /* 0x00000012000a7202 */ /* 0x000fca0000000f00 */
[----:B------:R-:W-:-:S05]  /*0d30*/  FADD.FTZ R10, R13, R10 ;  /* 0x0000000a0d0a7221 */ /* 0x000fca0000010000 */
[----:B------:R-:W-:-:S07]  /*0d40*/  MOV R20, R10 ;  /* 0x0000000a00147202 */ /* 0x000fce0000000f00 */
[----:B------:R-:W-:Y:S05]  /*0d50*/  WARPSYNC.COLLECTIVE R17, `(.L_x_11163) ;  /* 0x0000000011087348 */ /* 0x000fea0003c00000 */
[----:B------:R0:W1:Y:S02]  /*0d60*/  SHFL.BFLY P2, R18, R20, R19, R22 ;  /* 0x0c00001314127389 */ /* 0x0000640000040016 */
[----:B01----:R-:W-:Y:S01]  /*0d70*/  ENDCOLLECTIVE ;  /* 0x000000000000791b */ /* 0x003fe20003800000 */
.L_x_11163:
[----:B------:R-:W-:Y:S01]  /*0d80*/  HFMA2.MMA R19, -RZ, RZ, 0, 5.9604644775390625e-08 ;  /* 0x00000001ff137435 */ /* 0x000fe200000001ff */
[----:B------:R-:W-:Y:S01]  /*0d90*/  IMAD.MOV.U32 R20, RZ, RZ, R9 ;  /* 0x000000ffff147224 */ /* 0x000fe200078e0009 */
[----:B------:R-:W-:-:S09]  /*0da0*/  MOV R11, R18 ;  /* 0x00000012000b7202 */ /* 0x000fd20000000f00 */
[----:B------:R-:W-:Y:S05]  /*0db0*/  WARPSYNC.COLLECTIVE R17, `(.L_x_11164) ;  /* 0x0000000011087348 */ /* 0x000fea0003c00000 */
[----:B------:R0:W1:Y:S02]  /*0dc0*/  SHFL.BFLY P2, R18, R20, R19, R22 ;  /* 0x0c00001314127389 */ /* 0x0000640000040016 */
[----:B01----:R-:W-:Y:S01]  /*0dd0*/  ENDCOLLECTIVE ;  /* 0x000000000000791b */ /* 0x003fe20003800000 */
.L_x_11164:
[----:B------:R-:W-:Y:S01]  /*0de0*/  HFMA2.MMA R19, -RZ, RZ, 0, 1.1920928955078125e-07 ;  /* 0x00000002ff137435 */ /* 0x000fe200000001ff */
[----:B------:R-:W-:-:S05]  /*0df0*/  MOV R12, R18 ;  /* 0x00000012000c7202 */ /* 0x000fca0000000f00 */
[----:B------:R-:W-:-:S05]  /*0e00*/  FADD.FTZ R14, R9, R12 ;  /* 0x0000000c090e7221 */ /* 0x000fca0000010000 */
[----:B------:R-:W-:-:S07]  /*0e10*/  MOV R20, R14 ;  /* 0x0000000e00147202 */ /* 0x000fce0000000f00 */
[----:B------:R-:W-:Y:S05]  /*0e20*/  WARPSYNC.COLLECTIVE R17, `(.L_x_11165) ;  /* 0x0000000011087348 */ /* 0x000fea0003c00000 */
[----:B------:R0:W1:Y:S02]  /*0e30*/  SHFL.BFLY P2, R18, R20, R19, R22 ;  /* 0x0c00001314127389 */ /* 0x0000640000040016 */
[----:B01----:R-:W-:Y:S01]  /*0e40*/  ENDCOLLECTIVE ;  /* 0x000000000000791b */ /* 0x003fe20003800000 */
.L_x_11165:
[----:B------:R-:W-:Y:S01]  /*0e50*/  HFMA2.MMA R19, -RZ, RZ, 0, 2.384185791015625e-07 ;  /* 0x00000004ff137435 */ /* 0x000fe200000001ff */
[----:B------:R-:W-:-:S04]  /*0e60*/  IMAD.MOV.U32 R13, RZ, RZ, R18 ;  /* 0x000000ffff0d7224 */ /* 0x000fc800078e0012 */
[----:B------:R-:W-:-:S05]  /*0e70*/  FADD.FTZ R15, R14, R13 ;  /* 0x0000000d0e0f7221 */ /* 0x000fca0000010000 */
[----:B------:R-:W-:-:S07]  /*0e80*/  MOV R20, R15 ;  /* 0x0000000f00147202 */ /* 0x000fce0000000f00 */
[----:B------:R-:W-:Y:S05]  /*0e90*/  WARPSYNC.COLLECTIVE R17, `(.L_x_11166) ;  /* 0x0000000011087348 */ /* 0x000fea0003c00000 */
[----:B------:R0:W1:Y:S02]  /*0ea0*/  SHFL.BFLY P2, R18, R20, R19, R22 ;  /* 0x0c00001314127389 */ /* 0x0000640000040016 */
[----:B01----:R-:W-:Y:S01]  /*0eb0*/  ENDCOLLECTIVE ;  /* 0x000000000000791b */ /* 0x003fe20003800000 */
.L_x_11166:
[----:B------:R-:W-:Y:S01]  /*0ec0*/  IMAD.MOV.U32 R19, RZ, RZ, 0x8 ;  /* 0x00000008ff137424 */ /* 0x000fe200078e00ff */
[----:B------:R-:W-:-:S05]  /*0ed0*/  MOV R16, R18 ;  /* 0x0000001200107202 */ /* 0x000fca0000000f00 */
[----:B------:R-:W-:-:S05]  /*0ee0*/  FADD.FTZ R16, R15, R16 ;  /* 0x000000100f107221 */ /* 0x000fca0000010000 */
[----:B------:R-:W-:-:S07]  /*0ef0*/  MOV R20, R16 ;  /* 0x0000001000147202 */ /* 0x000fce0000000f00 */
[----:B------:R-:W-:Y:S05]  /*0f00*/  WARPSYNC.COLLECTIVE R17, `(.L_x_11167) ;  /* 0x0000000011087348 */ /* 0x000fea0003c00000 */
[----:B------:R0:W1:Y:S02]  /*0f10*/  SHFL.BFLY P2, R18, R20, R19, R22 ;  /* 0x0c00001314127389 */ /* 0x0000640000040016 */
[----:B01----:R-:W-:Y:S01]  /*0f20*/  ENDCOLLECTIVE ;  /* 0x000000000000791b */ /* 0x003fe20003800000 */
.L_x_11167:
[----:B------:R-:W-:Y:S01]  /*0f30*/  HFMA2.MMA R19, -RZ, RZ, 0, 9.5367431640625e-07 ;  /* 0x00000010ff137435 */ /* 0x000fe200000001ff */
[----:B------:R-:W-:-:S05]  /*0f40*/  MOV R9, R18 ;  /* 0x0000001200097202 */ /* 0x000fca0000000f00 */
[----:B------:R-:W-:-:S05]  /*0f50*/  FADD.FTZ R9, R16, R9 ;  /* 0x0000000910097221 */ /* 0x000fca0000010000 */
[----:B------:R-:W-:-:S07]  /*0f60*/  MOV R20, R9 ;  /* 0x0000000900147202 */ /* 0x000fce0000000f00 */
[----:B------:R-:W-:Y:S05]  /*0f70*/  WARPSYNC.COLLECTIVE R17, `(.L_x_11168) ;  /* 0x0000000011087348 */ /* 0x000fea0003c00000 */
[----:B------:R0:W1:Y:S02]  /*0f80*/  SHFL.BFLY P2, R18, R20, R19, R22 ;  /* 0x0c00001314127389 */ /* 0x0000640000040016 */
[----:B01----:R-:W-:Y:S01]  /*0f90*/  ENDCOLLECTIVE ;  /* 0x000000000000791b */ /* 0x003fe20003800000 */
.L_x_11168:
[----:B------:R-:W-:Y:S01]  /*0fa0*/  MOV R14, R18 ;  /* 0x00000012000e7202 */ /* 0x000fe20000000f00 */
[----:B------:R-:W-:Y:S06]  /*0fb0*/  BRA `(.L_x_11169) ;  /* 0xfffffff800907947 */ /* 0x000fec000383ffff */
.L_x_11170:
        /* <DEDUP_REMOVED lines=12> */
.L_x_11848:


//--------------------- .text._ZN10layer_norm13ln_bwd_kernelINS_13Kernel_traitsIfffffjLj768ELj1ELj4ELj1ELj16ENS_18Kernel_traits_baseILj768EfffffjLj128EEEEELb1ELb0ELb1ELb1EEEvNS_9BwdParamsE --------------------------
	.section	.text._ZN10layer_norm13ln_bwd_kernelINS_13Kernel_traitsIfffffjLj768ELj1ELj4ELj1ELj16ENS_18Kernel_traits_baseILj768EfffffjLj128EEEEELb1ELb0ELb1ELb1EEEvNS_9BwdParamsE,"ax",@progbits
	.align	128
        .global         _ZN10layer_norm13ln_bwd_kernelINS_13Kernel_traitsIfffffjLj768ELj1ELj4ELj1ELj16ENS_18Kernel_traits_baseILj768EfffffjLj128EEEEELb1ELb0ELb1ELb1EEEvNS_9BwdParamsE
        .type           _ZN10layer_norm13ln_bwd_kernelINS_13Kernel_traitsIfffffjLj768ELj1ELj4ELj1ELj16ENS_18Kernel_traits_baseILj768EfffffjLj128EEEEELb1ELb0ELb1ELb1EEEvNS_9BwdParamsE,@function
        .size           _ZN10layer_norm13ln_bwd_kernelINS_13Kernel_traitsIfffffjLj768ELj1ELj4ELj1ELj16ENS_18Kernel_traits_baseILj768EfffffjLj128EEEEELb1ELb0ELb1ELb1EEEvNS_9BwdParamsE,(.L_x_11849 - _ZN10layer_norm13ln_bwd_kernelINS_13Kernel_traitsIfffffjLj768ELj1ELj4ELj1ELj16ENS_18Kernel_traits_baseILj768EfffffjLj128EEEEELb1ELb0ELb1ELb1EEEvNS_9BwdParamsE)
        .other          _ZN10layer_norm13ln_bwd_kernelINS_13Kernel_traitsIfffffjLj768ELj1ELj4ELj1ELj16ENS_18Kernel_traits_baseILj768EfffffjLj128EEEEELb1ELb0ELb1ELb1EEEvNS_9BwdParamsE,@"STO_CUDA_ENTRY STV_DEFAULT"
_ZN10layer_norm13ln_bwd_kernelINS_13Kernel_traitsIfffffjLj768ELj1ELj4ELj1ELj16ENS_18Kernel_traits_baseILj768EfffffjLj128EEEEELb1ELb0ELb1ELb1EEEvNS_9BwdParamsE:
.text._ZN10layer_norm13ln_bwd_kernelINS_13Kernel_traitsIfffffjLj768ELj1ELj4ELj1ELj16ENS_18Kernel_traits_baseILj768EfffffjLj128EEEEELb1ELb0ELb1ELb1EEEvNS_9BwdParamsE:
        /* <DEDUP_REMOVED lines=37> */
.L_x_11172:
        /* <DEDUP_REMOVED lines=36> */
.L_x_11226:
        /* <DEDUP_REMOVED lines=36> */
[----:B------:R1:W5:Y:S01]  /*06d0*/  @P0 LDG.E.128 R76, desc[UR4][R170.64] ;  /* 0x00000004aa4c0981 */ /* 0x000362000c1e1d00 */
[----:B------:R-:W-:Y:S02]  /*06e0*/  @P0 IADD3 R113, R155, 0xa0, RZ ;  /* 0x000000a09b710810 */ /* 0x000fe40007ffe0ff */
[----:B------:R-:W-:Y:S01]  /*06f0*/  @P4 LEA.HI R110, R111, R110, RZ, 0x2 ;  /* 0x0000006e6f6e4211 */ /* 0x000fe200078f10ff */
[----:B------:R1:W5:Y:S01]  /*0700*/  @P0 LDG.E.128 R80, desc[UR4][R168.64] ;  /* 0x00000004a8500981 */ /* 0x000362000c1e1d00 */
[----:B------:R-:W-:Y:S01]  /*0710*/  @P0 IADD3 R111, R155, 0x80, RZ ;  /* 0x000000809b6f0810 */ /* 0x000fe20007ffe0ff */
[--C-:B------:R-:W-:Y:S01]  /*0720*/  @P0 IMAD.WIDE.U32 R112, R113, 0x10, R178.reuse ;  /* 0x0000001071700825 */ /* 0x100fe200078e00b2 */
[----:B------:R-:W-:Y:S01]  /*0730*/  @P4 LEA.HI.SX32 R125, R110, R189, 0x1e ;  /* 0x000000bd6e7d4211 */ /* 0x000fe200078ff2ff */
[----:B------:R1:W5:Y:S02]  /*0740*/  @P0 LDG.E.128 R84, desc[UR4][R166.64] ;  /* 0x00000004a6540981 */ /* 0x000364000c1e1d00 */
[----:B------:R-:W-:Y:S01]  /*0750*/  @P0 IMAD.WIDE.U32 R110, R111, 0x10, R178 ;  /* 0x000000106f6e0825 */ /* 0x000fe200078e00b2 */
[C---:B------:R-:W-:Y:S01]  /*0760*/  IADD3 R121, R125.reuse, 0x20, RZ ;  /* 0x000000207d797810 */ /* 0x040fe20007ffe0ff */
[----:B------:R1:W5:Y:S01]  /*0770*/  @P0 LDG.E.128 R88, desc[UR4][R164.64] ;  /* 0x00000004a4580981 */ /* 0x000362000c1e1d00 */
[C---:B------:R-:W-:Y:S01]  /*0780*/  IADD3 R119, R125.reuse, 0x40, RZ ;  /* 0x000000407d777810 */ /* 0x040fe20007ffe0ff */
[C-C-:B0-----:R-:W-:Y:S01]  /*0790*/  IMAD.WIDE.U32 R122, R125.reuse, 0x4, R108.reuse ;  /* 0x000000047d7a7825 */ /* 0x141fe200078e006c */
[C---:B------:R-:W-:Y:S01]  /*07a0*/  IADD3 R117, R125.reuse, 0x60, RZ ;  /* 0x000000607d757810 */ /* 0x040fe20007ffe0ff */
[----:B------:R1:W5:Y:S01]  /*07b0*/  @P0 LDG.E.128 R92, desc[UR4][R110.64] ;  /* 0x000000046e5c0981 */ /* 0x000362000c1e1d00 */
[----:B------:R-:W-:Y:S01]  /*07c0*/  IADD3 R115, R125, 0x80, RZ ;  /* 0x000000807d737810 */ /* 0x000fe20007ffe0ff */
[----:B------:R-:W-:-:S02]  /*07d0*/  IMAD.WIDE.U32 R120, R121, 0x4, R108 ;  /* 0x0000000479787825 */ /* 0x000fc400078e006c */
[----:B------:R1:W5:Y:S02]  /*07e0*/  LDG.E R209, desc[UR4][R122.64] ;  /* 0x000000047ad17981 */ /* 0x000364000c1e1900 */
[--C-:B------:R-:W-:Y:S02]  /*07f0*/  IMAD.WIDE.U32 R118, R119, 0x4, R108.reuse ;  /* 0x0000000477767825 */ /* 0x100fe400078e006c */
[----:B------:R1:W5:Y:S02]  /*0800*/  LDG.E R182, desc[UR4][R120.64] ;  /* 0x0000000478b67981 */ /* 0x000364000c1e1900 */
[--C-:B------:R-:W-:Y:S02]  /*0810*/  IMAD.WIDE.U32 R116, R117, 0x4, R108.reuse ;  /* 0x0000000475747825 */ /* 0x100fe400078e006c */
[----:B------:R1:W5:Y:S02]  /*0820*/  LDG.E R172, desc[UR4][R118.64] ;  /* 0x0000000476ac7981 */ /* 0x000364000c1e1900 */
[----:B------:R-:W-:-:S02]  /*0830*/  IMAD.WIDE.U32 R114, R115, 0x4, R108 ;  /* 0x0000000473727825 */ /* 0x000fc400078e006c */
[----:B------:R1:W5:Y:S04]  /*0840*/  LDG.E R162, desc[UR4][R116.64] ;  /* 0x0000000474a27981 */ /* 0x000368000c1e1900 */
[----:B------:R1:W5:Y:S04]  /*0850*/  LDG.E R160, desc[UR4][R114.64] ;  /* 0x0000000472a07981 */ /* 0x000368000c1e1900 */
[----:B------:R1:W5:Y:S01]  /*0860*/  @P0 LDG.E.128 R96, desc[UR4][R112.64] ;  /* 0x0000000470600981 */ /* 0x000362000c1e1d00 */
[----:B------:R-:W-:-:S05]  /*0870*/  IADD3 R125, R125, 0xa0, RZ ;  /* 0x000000a07d7d7810 */ /* 0x000fca0007ffe0ff */
[----:B------:R-:W-:Y:S01]  /*0880*/  IMAD.WIDE.U32 R178, R125, 0x4, R108 ;  /* 0x000000047db27825 */ /* 0x000fe200078e006c */
[----:B------:R-:W-:Y:S01]  /*0890*/  CS2R R108, SRZ ;  /* 0x00000000006c7805 */ /* 0x000fe2000001ff00 */
[----:B------:R-:W-:Y:S06]  /*08a0*/  BRA `(.L_x_11176) ;  /* 0x0000000c00dc7947 */ /* 0x000fec0003800000 */
.L_x_11175:
        /* <DEDUP_REMOVED lines=16> */
[----:B------:R-:W-:Y:S02]  /*09b0*/  IMAD.WIDE.U32 R144, R177, 0x10, R132 ;  /* 0x00000010b1907825 */ /* 0x000fe400078e0084 */
[----:B------:R-:W2:Y:S01]  /*09c0*/  LDG.E.128 R148, desc[UR4][R148.64] ;  /* 0x0000000494947981 */ /* 0x000ea2000c1e1d00 */
[----:B------:R-:W-:-:S03]  /*09d0*/  IADD3 R141, R139, 0x20, RZ ;  /* 0x000000208b8d7810 */ /* 0x000fc60007ffe0ff */
[----:B------:R-:W2:Y:S02]  /*09e0*/  LDG.E.128 R144, desc[UR4][R144.64] ;  /* 0x0000000490907981 */ /* 0x000ea4000c1e1d00 */
[----:B------:R-:W-:-:S06]  /*09f0*/  IMAD.WIDE.U32 R140, R141, 0x10, R136 ;  /* 0x000000108d8c7825 */ /* 0x000fcc00078e0088 */
[----:B------:R-:W2:Y:S01]  /*0a00*/  LDG.E.128 R140, desc[UR4][R140.64] ;  /* 0x000000048c8c7981 */ /* 0x000ea2000c1e1d00 */
[----:B------:R-:W-:-:S05]  /*0a10*/  IADD3 R113, R139, 0x40, RZ ;  /* 0x000000408b717810 */ /* 0x000fca0007ffe0ff */
[----:B------:R-:W-:Y:S01]  /*0a20*/  IMAD.WIDE.U32 R112, R113, 0x10, R136 ;  /* 0x0000001071707825 */ /* 0x000fe200078e0088 */
[----:B------:R-:W-:-:S05]  /*0a30*/  IADD3 R121, R139, 0x60, RZ ;  /* 0x000000608b797810 */ /* 0x000fca0007ffe0ff */
[----:B------:R-:W2:Y:S01]  /*0a40*/  LDG.E.128 R112, desc[UR4][R112.64] ;  /* 0x0000000470707981 */ /* 0x000ea2000c1e1d00 */
[----:B------:R-:W-:-:S04]  /*0a50*/  IMAD.WIDE.U32 R116, R161, 0x10, R132 ;  /* 0x00000010a1747825 */ /* 0x000fc800078e0084 */
[----:B------:R-:W-:Y:S02]  /*0a60*/  IMAD.WIDE.U32 R120, R121, 0x10, R136 ;  /* 0x0000001079787825 */ /* 0x000fe400078e0088 */
[----:B------:R-:W2:Y:S01]  /*0a70*/  LDG.E.128 R116, desc[UR4][R116.64] ;  /* 0x0000000474747981 */ /* 0x000ea2000c1e1d00 */
[----:B------:R-:W-:-:S03]  /*0a80*/  IADD3 R181, R155, 0x80, RZ ;  /* 0x000000809bb57810 */ /* 0x000fc60007ffe0ff */
[----:B------:R-:W2:Y:S01]  /*0a90*/  LDG.E.128 R120, desc[UR4][R120.64] ;  /* 0x0000000478787981 */ /* 0x000ea2000c1e1d00 */
[----:B------:R-:W-:Y:S01]  /*0aa0*/  IADD3 R129, R139, 0x80, RZ ;  /* 0x000000808b817810 */ /* 0x000fe20007ffe0ff */
[----:B------:R-:W-:-:S04]  /*0ab0*/  IMAD.WIDE.U32 R124, R181, 0x10, R132 ;  /* 0x00000010b57c7825 */ /* 0x000fc800078e0084 */
[----:B------:R-:W-:Y:S02]  /*0ac0*/  IMAD.WIDE.U32 R128, R129, 0x10, R136 ;  /* 0x0000001081807825 */ /* 0x000fe400078e0088 */
[----:B------:R-:W2:Y:S01]  /*0ad0*/  LDG.E.128 R124, desc[UR4][R124.64] ;  /* 0x000000047c7c7981 */ /* 0x000ea2000c1e1d00 */
[----:B------:R-:W-:-:S03]  /*0ae0*/  IADD3 R193, R155, 0xa0, RZ ;  /* 0x000000a09bc17810 */ /* 0x000fc60007ffe0ff */
[----:B------:R-:W2:Y:S01]  /*0af0*/  LDG.E.128 R128, desc[UR4][R128.64] ;  /* 0x0000000480807981 */ /* 0x000ea2000c1e1d00 */
[----:B---3--:R-:W-:Y:S01]  /*0b00*/  IADD3 R3, R139, 0xa0, RZ ;  /* 0x000000a08b037810 */ /* 0x008fe20007ffe0ff */
[----:B------:R-:W-:-:S04]  /*0b10*/  IMAD.WIDE.U32 R132, R193, 0x10, R132 ;  /* 0x00000010c1847825 */ /* 0x000fc800078e0084 */
[----:B------:R-:W-:Y:S02]  /*0b20*/  IMAD.WIDE.U32 R136, R3, 0x10, R136 ;  /* 0x0000001003887825 */ /* 0x000fe400078e0088 */
[----:B------:R-:W3:Y:S04]  /*0b30*/  LDG.E.128 R132, desc[UR4][R132.64] ;  /* 0x0000000484847981 */ /* 0x000ee8000c1e1d00 */
[----:B------:R-:W3:Y:S01]  /*0b40*/  LDG.E.128 R136, desc[UR4][R136.64] ;  /* 0x0000000488887981 */ /* 0x000ee2000c1e1d00 */
[----:B-----5:R-:W-:Y:S02]  /*0b50*/  ISETP.GE.AND P4, PT, R211, 0x1, PT ;  /* 0x00000001d300780c */ /* 0x020fe40003f86270 */
[----:B------:R-:W-:Y:S02]  /*0b60*/  MOV R154, UR12 ;  /* 0x0000000c009a7c02 */ /* 0x000fe40008000f00 */
[----:B------:R-:W-:-:S02]  /*0b70*/  MOV R152, UR13 ;  /* 0x0000000d00987c02 */ /* 0x000fc40008000f00 */
[----:B------:R-:W-:-:S04]  /*0b80*/  ISETP.NE.U32.AND P0, PT, R154, RZ, PT ;  /* 0x000000ff9a00720c */ /* 0x000fc80003f05070 */
[----:B------:R-:W-:-:S03]  /*0b90*/  ISETP.NE.AND.EX P0, PT, R152, RZ, PT, P0 ;  /* 0x000000ff9800720c */ /* 0x000fc60003f05300 */
[----:B------:R-:W-:-:S05]  /*0ba0*/  @P4 IADD3 R0, R211, -0x1, RZ ;  /* 0xffffffffd3004810 */ /* 0x000fca0007ffe0ff */
[----:B------:R-:W-:-:S05]  /*0bb0*/  @P4 IMAD R0, R0, R213, RZ ;  /* 0x000000d500004224 */ /* 0x000fca00078e02ff */
[----:B------:R-:W-:Y:S01]  /*0bc0*/  @P4 SHF.R.S32.HI R3, RZ, 0x1f, R0 ;  /* 0x0000001fff034819 */ /* 0x000fe20000011400 */
[--C-:B------:R-:W-:Y:S01]  /*0bd0*/  @P0 IMAD.WIDE.U32 R180, R181, 0x10, R178.reuse ;  /* 0x00000010b5b40825 */ /* 0x100fe200078e00b2 */
[----:B------:R-:W-:Y:S01]  /*0be0*/  MOV R153, RZ ;  /* 0x000000ff00997202 */ /* 0x000fe20000000f00 */
[----:B------:R-:W5:Y:S01]  /*0bf0*/  @P0 LDG.E.128 R76, desc[UR4][R170.64] ;  /* 0x00000004aa4c0981 */ /* 0x000f62000c1e1d00 */
[----:B------:R-:W-:Y:S01]  /*0c00*/  @P4 LEA.HI R0, R3, R0, RZ, 0x2 ;  /* 0x0000000003004211 */ /* 0x000fe200078f10ff */
[----:B------:R-:W-:Y:S02]  /*0c10*/  @P0 IMAD.WIDE.U32 R192, R193, 0x10, R178 ;  /* 0x00000010c1c00825 */ /* 0x000fe400078e00b2 */
[----:B------:R-:W5:Y:S01]  /*0c20*/  @P0 LDG.E.128 R80, desc[UR4][R168.64] ;  /* 0x00000004a8500981 */ /* 0x000f62000c1e1d00 */
[----:B------:R-:W-:-:S03]  /*0c30*/  @P4 LEA.HI.SX32 R153, R0, R189, 0x1e ;  /* 0x000000bd00994211 */ /* 0x000fc600078ff2ff */
[----:B------:R-:W5:Y:S04]  /*0c40*/  @P0 LDG.E.128 R84, desc[UR4][R166.64] ;  /* 0x00000004a6540981 */ /* 0x000f68000c1e1d00 */
[----:B------:R-:W5:Y:S04]  /*0c50*/  @P0 LDG.E.128 R88, desc[UR4][R164.64] ;  /* 0x00000004a4580981 */ /* 0x000f68000c1e1d00 */
[----:B------:R-:W5:Y:S04]  /*0c60*/  @P0 LDG.E.128 R92, desc[UR4][R180.64] ;  /* 0x00000004b45c0981 */ /* 0x000f68000c1e1d00 */
[----:B------:R-:W5:Y:S01]  /*0c70*/  @P0 LDG.E.128 R96, desc[UR4][R192.64] ;  /* 0x00000004c0600981 */ /* 0x000f62000c1e1d00 */
[----:B------:R-:W-:Y:S01]  /*0c80*/  ISETP.NE.AND P0, PT, R157, RZ, PT ;  /* 0x000000ff9d00720c */ /* 0x000fe20003f05270 */
[C---:B0-----:R-:W-:Y:S01]  /*0c90*/  IMAD.WIDE.U32 R2, R153.reuse, 0x4, R194 ;  /* 0x0000000499027825 */ /* 0x041fe200078e00c2 */
[----:B------:R-:W-:-:S02]  /*0ca0*/  IADD3 R183, R153, 0x20, RZ ;  /* 0x0000002099b77810 */ /* 0x000fc40007ffe0ff */
[C---:B------:R-:W-:Y:S02]  /*0cb0*/  IADD3 R173, R153.reuse, 0x40, RZ ;  /* 0x0000004099ad7810 */ /* 0x040fe40007ffe0ff */
[----:B------:R0:W5:Y:S01]  /*0cc0*/  LDG.E R209, desc[UR4][R2.64] ;  /* 0x0000000402d17981 */ /* 0x000162000c1e1900 */
[C---:B------:R-:W-:Y:S02]  /*0cd0*/  IADD3 R175, R153.reuse, 0x60, RZ ;  /* 0x0000006099af7810 */ /* 0x040fe40007ffe0ff */
[C---:B------:R-:W-:Y:S02]  /*0ce0*/  IADD3 R191, R153.reuse, 0x80, RZ ;  /* 0x0000008099bf7810 */ /* 0x040fe40007ffe0ff */
[----:B------:R-:W-:Y:S01]  /*0cf0*/  IADD3 R153, R153, 0xa0, RZ ;  /* 0x000000a099997810 */ /* 0x000fe20007ffe0ff */
[----:B------:R-:W-:-:S04]  /*0d00*/  IMAD.WIDE.U32 R174, R175, 0x4, R194 ;  /* 0x00000004afae7825 */ /* 0x000fc800078e00c2 */
[--C-:B------:R-:W-:Y:S01]  /*0d10*/  IMAD.WIDE.U32 R178, R153, 0x4, R194.reuse ;  /* 0x0000000499b27825 */ /* 0x100fe200078e00c2 */
[----:B------:R1:W5:Y:S03]  /*0d20*/  LDG.E R162, desc[UR4][R174.64] ;  /* 0x00000004aea27981 */ /* 0x000366000c1e1900 */
[----:B------:R-:W-:-:S06]  /*0d30*/  IMAD.WIDE.U32 R172, R173, 0x4, R194 ;  /* 0x00000004adac7825 */ /* 0x000fcc00078e00c2 */
[----:B------:R1:W5:Y:S01]  /*0d40*/  LDG.E R172, desc[UR4][R172.64] ;  /* 0x00000004acac7981 */ /* 0x000362000c1e1900 */
[----:B------:R-:W-:-:S04]  /*0d50*/  IMAD.WIDE.U32 R182, R183, 0x4, R194 ;  /* 0x00000004b7b67825 */ /* 0x000fc800078e00c2 */
[----:B------:R-:W-:Y:S02]  /*0d60*/  IMAD.WIDE.U32 R190, R191, 0x4, R194 ;  /* 0x00000004bfbe7825 */ /* 0x000fe400078e00c2 */
[----:B------:R1:W5:Y:S04]  /*0d70*/  LDG.E R182, desc[UR4][R182.64] ;  /* 0x00000004b6b67981 */ /* 0x000368000c1e1900 */
[----:B------:R1:W5:Y:S01]  /*0d80*/  LDG.E R160, desc[UR4][R190.64] ;  /* 0x00000004bea07981 */ /* 0x000362000c1e1900 */
[----:B----4-:R-:W-:-:S05]  /*0d90*/  FSEL R202, R202, RZ, !P0 ;  /* 0x000000ffcaca7208 */ /* 0x010fca0004000000 */
[C---:B0-----:R-:W-:Y:S01]  /*0da0*/  FADD.FTZ R3, -R202.reuse, R184 ;  /* 0x000000b8ca037221 */ /* 0x041fe20000010100 */
[----:B------:R-:W-:-:S03]  /*0db0*/  FADD.FTZ R185, -R202, R185 ;  /* 0x000000b9cab97221 */ /* 0x000fc60000010100 */
[----:B------:R-:W-:Y:S01]  /*0dc0*/  FMUL.FTZ R3, R156, R3 ;  /* 0x000000039c037220 */ /* 0x000fe20000410000 */
[----:B------:R-:W-:Y:S01]  /*0dd0*/  FADD.FTZ R153, -R202, R186 ;  /* 0x000000baca997221 */ /* 0x000fe20000010100 */
[----:B------:R-:W-:Y:S01]  /*0de0*/  FMUL.FTZ R2, R156, R185 ;  /* 0x000000b99c027220 */ /* 0x000fe20000410000 */
[----:B--2---:R-:W-:Y:S01]  /*0df0*/  FADD.FTZ R109, -R202, R109 ;  /* 0x0000006dca6d7221 */ /* 0x004fe20000010100 */
[----:B------:R-:W-:Y:S01]  /*0e00*/  FFMA.FTZ R28, R148, R3, R28 ;  /* 0x00000003941c7223 */ /* 0x000fe2000001001c */
[----:B------:R-:W-:Y:S01]  /*0e10*/  FADD.FTZ R52, R52, R148 ;  /* 0x0000009434347221 */ /* 0x000fe20000010000 */
[----:B------:R-:W-:Y:S01]  /*0e20*/  FMUL.FTZ R148, R24, R148 ;  /* 0x0000009418947220 */ /* 0x000fe20000410000 */
[----:B------:R-:W-:Y:S01]  /*0e30*/  FADD.FTZ R187, -R202, R187 ;  /* 0x000000bbcabb7221 */ /* 0x000fe20000010100 */
[----:B------:R-:W-:Y:S01]  /*0e40*/  FMUL.FTZ R153, R156, R153 ;  /* 0x000000999c997220 */ /* 0x000fe20000410000 */
[----:B------:R-:W-:Y:S01]  /*0e50*/  FFMA.FTZ R29, R149, R2, R29 ;  /* 0x00000002951d7223 */ /* 0x000fe2000001001d */
[----:B------:R-:W-:Y:S01]  /*0e60*/  FADD.FTZ R53, R53, R149 ;  /* 0x0000009535357221 */ /* 0x000fe20000010000 */
[C---:B-1----:R-:W-:Y:S01]  /*0e70*/  FADD.FTZ R175, -R202.reuse, R108 ;  /* 0x0000006ccaaf7221 */ /* 0x042fe20000010100 */
[----:B------:R-:W-:Y:S01]  /*0e80*/  FADD.FTZ R111, -R202, R111 ;  /* 0x0000006fca6f7221 */ /* 0x000fe20000010100 */
[----:B------:R-:W-:Y:S01]  /*0e90*/  FMUL.FTZ R149, R25, R149 ;  /* 0x0000009519957220 */ /* 0x000fe20000410000 */
[C---:B------:R-:W-:Y:S01]  /*0ea0*/  FMUL.FTZ R176, R156.reuse, R109 ;  /* 0x0000006d9cb07220 */ /* 0x040fe20000410000 */
[----:B------:R-:W-:Y:S01]  /*0eb0*/  FADD.FTZ R108, RZ, R148 ;  /* 0x00000094ff6c7221 */ /* 0x000fe20000010000 */
[----:B------:R-:W-:Y:S01]  /*0ec0*/  FFMA.FTZ R109, R3, R148, RZ ;  /* 0x00000094036d7223 */ /* 0x000fe200000100ff */
[----:B------:R-:W-:Y:S01]  /*0ed0*/  FMUL.FTZ R0, R156, R187 ;  /* 0x000000bb9c007220 */ /* 0x000fe20000410000 */
[----:B------:R-:W-:Y:S01]  /*0ee0*/  FFMA.FTZ R30, R150, R153, R30 ;  /* 0x00000099961e7223 */ /* 0x000fe2000001001e */
[----:B------:R-:W-:Y:S01]  /*0ef0*/  FADD.FTZ R54, R54, R150 ;  /* 0x0000009636367221 */ /* 0x000fe20000010000 */
[----:B------:R-:W-:Y:S01]  /*0f00*/  FADD.FTZ R165, -R202, R144 ;  /* 0x00000090caa57221 */ /* 0x000fe20000010100 */
[----:B------:R-:W-:Y:S01]  /*0f10*/  FMUL.FTZ R174, R156, R111 ;  /* 0x0000006f9cae7220 */ /* 0x000fe20000410000 */
        /* <DEDUP_REMOVED lines=8> */
[C---:B------:R-:W-:Y:S01]  /*0fa0*/  FADD.FTZ R173, -R202.reuse, R110 ;  /* 0x0000006ecaad7221 */ /* 0x040fe20000010100 */
[----:B------:R-:W-:Y:S01]  /*0fb0*/  FMUL.FTZ R151, R27, R151 ;  /* 0x000000971b977220 */ /* 0x000fe20000410000 */
[----:B------:R-:W-:Y:S01]  /*0fc0*/  FADD.FTZ R110, R111, R150 ;  /* 0x000000966f6e7221 */ /* 0x000fe20000010000 */
        /* <DEDUP_REMOVED lines=78> */
[----:B---3--:R-:W-:Y:S01]  /*14b0*/  FADD.FTZ R205, -R202, R132 ;  /* 0x00000084cacd7221 */ /* 0x008fe20000010100 */
[----:B------:R-:W-:Y:S01]  /*14c0*/  FFMA.FTZ R109, R197, R200, R108 ;  /* 0x000000c8c56d7223 */ /* 0x000fe2000001006c */
[----:B------:R-:W-:Y:S01]  /*14d0*/  FMUL.FTZ R204, R4, R136 ;  /* 0x0000008804cc7220 */ /* 0x000fe20000410000 */
[----:B------:R-:W-:Y:S01]  /*14e0*/  FADD.FTZ R111, R110, R201 ;  /* 0x000000c96e6f7221 */ /* 0x000fe20000010000 */
[----:B------:R-:W-:Y:S01]  /*14f0*/  FADD.FTZ R133, -R202, R133 ;  /* 0x00000085ca857221 */ /* 0x000fe20000010100 */
[----:B------:R-:W-:Y:S01]  /*1500*/  FMUL.FTZ R205, R156, R205 ;  /* 0x000000cd9ccd7220 */ /* 0x000fe20000410000 */
[----:B------:R-:W-:Y:S01]  /*1510*/  FFMA.FTZ R110, R196, R201, R109 ;  /* 0x000000c9c46e7223 */ /* 0x000fe2000001006d */
        /* <DEDUP_REMOVED lines=48> */
.L_x_11176:
[----:B------:R-:W-:Y:S05]  /*1820*/  BSYNC B1 ;  /* 0x0000000000017941 */ /* 0x000fea0003800000 */
.L_x_11174:
[----:B------:R0:W5:Y:S01]  /*1830*/  LDG.E R178, desc[UR4][R178.64] ;  /* 0x00000004b2b27981 */ /* 0x000162000c1e1900 */
        /* <DEDUP_REMOVED lines=20> */
.L_x_11238:
[----:B------:R-:W4:Y:S01]  /*1980*/  LDC.64 R166, c[0x0][0x308] ;  /* 0x0000c200ffa67b82 */ /* 0x000f220000000a00 */
[----:B------:R-:W-:Y:S01]  /*1990*/  @P4 IADD3 R110, R211, -0x1, RZ ;  /* 0xffffffffd36e4810 */ /* 0x000fe20007ffe0ff */
[----:B--2---:R-:W-:Y:S01]  /*19a0*/  FADD.FTZ R109, R108, R109 ;  /* 0x0000006d6c6d7221 */ /* 0x004fe20000010000 */
[----:B------:R-:W-:Y:S01]  /*19b0*/  @!P3 ISETP.NE.U32.AND P0, PT, R154, RZ, PT ;  /* 0x000000ff9a00b20c */ /* 0x000fe20003f05070 */
[----:B---3--:R-:W-:Y:S01]  /*19c0*/  FADD.FTZ R117, R116, R117 ;  /* 0x0000007574757221 */ /* 0x008fe20000010000 */
[----:B------:R-:W-:Y:S01]  /*19d0*/  @!P3 ISETP.NE.U32.AND P1, PT, R154, RZ, PT ;  /* 0x000000ff9a00b20c */ /* 0x000fe20003f25070 */
[----:B------:R-:W-:Y:S02]  /*19e0*/  @P4 IMAD R213, R110, R213, RZ ;  /* 0x000000d56ed54224 */ /* 0x000fe400078e02ff */
[----:B------:R-:W-:Y:S01]  /*19f0*/  FMUL.FTZ R169, R109, UR8 ;  /* 0x000000086da97c20 */ /* 0x000fe20008410000 */
[----:B------:R-:W2:Y:S01]  /*1a00*/  @P4 LDC.64 R112, c[0x0][0x298] ;  /* 0x0000a600ff704b82 */ /* 0x000ea20000000a00 */
[----:B------:R-:W-:Y:S01]  /*1a10*/  @!P3 ISETP.NE.AND.EX P0, PT, R152, RZ, PT, P0 ;  /* 0x000000ff9800b20c */ /* 0x000fe20003f05300 */
[----:B------:R-:W-:Y:S01]  /*1a20*/  BSSY B1, `(.L_x_11178) ;  /* 0x000001d000017945 */ /* 0x000fe20003800000 */
[----:B------:R-:W-:Y:S01]  /*1a30*/  @!P3 ISETP.NE.U32.AND P2, PT, R154, RZ, PT ;  /* 0x000000ff9a00b20c */ /* 0x000fe20003f45070 */
[----:B------:R-:W-:Y:S01]  /*1a40*/  FMUL.FTZ R168, R117, UR8 ;  /* 0x0000000875a87c20 */ /* 0x000fe20008410000 */
[----:B------:R-:W-:-:S02]  /*1a50*/  @!P3 ISETP.NE.AND.EX P1, PT, R152, RZ, PT, P1 ;  /* 0x000000ff9800b20c */ /* 0x000fc40003f25310 */
[----:B-----5:R-:W-:Y:S01]  /*1a60*/  @!P3 FSEL R212, R77, RZ, P0 ;  /* 0x000000ff4dd4b208 */ /* 0x020fe20000000000 */
[----:B-1----:R-:W1:Y:S01]  /*1a70*/  @P4 LDC.64 R108, c[0x0][0x298] ;  /* 0x0000a600ff6c4b82 */ /* 0x002e620000000a00 */
[----:B------:R-:W-:Y:S02]  /*1a80*/  @!P3 ISETP.NE.U32.AND P0, PT, R154, RZ, PT ;  /* 0x000000ff9a00b20c */ /* 0x000fe40003f05070 */
[----:B------:R-:W-:Y:S02]  /*1a90*/  ISETP.NE.AND P6, PT, R157, RZ, PT ;  /* 0x000000ff9d00720c */ /* 0x000fe40003fc5270 */
[----:B------:R-:W-:Y:S02]  /*1aa0*/  @!P3 ISETP.NE.AND.EX P2, PT, R152, RZ, PT, P2 ;  /* 0x000000ff9800b20c */ /* 0x000fe40003f45320 */
[----:B0-----:R-:W-:Y:S01]  /*1ab0*/  @!P3 FSEL R179, R76, RZ, P1 ;  /* 0x000000ff4cb3b208 */ /* 0x001fe20000800000 */
[----:B------:R-:W0:Y:S01]  /*1ac0*/  @P4 LDC.64 R110, c[0x0][0x298] ;  /* 0x0000a600ff6e4b82 */ /* 0x000e220000000a00 */
[----:B----4-:R-:W-:-:S02]  /*1ad0*/  ISETP.NE.U32.AND P1, PT, R166, RZ, PT ;  /* 0x000000ffa600720c */ /* 0x010fc40003f25070 */
        /* <DEDUP_REMOVED lines=10> */
[----:B-12---:R-:W-:Y:S08]  /*1b80*/  @!P3 BRA `(.L_x_11179) ;  /* 0x000000000018b947 */ /* 0x006ff00003800000 */
[----:B------:R-:W-:Y:S01]  /*1b90*/  ISETP.NE.U32.AND P0, PT, R154, RZ, PT ;  /* 0x000000ff9a00720c */ /* 0x000fe20003f05070 */
[----:B------:R-:W-:-:S03]  /*1ba0*/  FFMA.FTZ R115, R3, R168, R169 ;  /* 0x000000a803737223 */ /* 0x000fc600000100a9 */
[----:B------:R-:W-:Y:S01]  /*1bb0*/  ISETP.NE.AND.EX P0, PT, R152, RZ, PT, P0 ;  /* 0x000000ff9800720c */ /* 0x000fe20003f05300 */
[----:B------:R-:W-:-:S04]  /*1bc0*/  FADD.FTZ R115, R148, -R115 ;  /* 0x8000007394737221 */ /* 0x000fc80000010000 */
[----:B------:R-:W-:-:S08]  /*1bd0*/  FMUL.FTZ R179, R156, R115 ;  /* 0x000000739cb37220 */ /* 0x000fd00000410000 */
[----:B------:R-:W-:-:S07]  /*1be0*/  @P0 FADD.FTZ R179, R76, R179 ;  /* 0x000000b34cb30221 */ /* 0x000fce0000010000 */
.L_x_11179:
[----:B------:R-:W-:Y:S05]  /*1bf0*/  BSYNC B1 ;  /* 0x0000000000017941 */ /* 0x000fea0003800000 */
.L_x_11178:
        /* <DEDUP_REMOVED lines=9> */
.L_x_11181:
[----:B------:R-:W-:Y:S05]  /*1c90*/  BSYNC B1 ;  /* 0x0000000000017941 */ /* 0x000fea0003800000 */
.L_x_11180:
        /* <DEDUP_REMOVED lines=8> */
.L_x_11183:
[----:B------:R-:W-:Y:S05]  /*1d20*/  BSYNC B1 ;  /* 0x0000000000017941 */ /* 0x000fea0003800000 */
.L_x_11182:
        /* <DEDUP_REMOVED lines=8> */
.L_x_11185:
[----:B------:R-:W-:Y:S05]  /*1db0*/  BSYNC B1 ;  /* 0x0000000000017941 */ /* 0x000fea0003800000 */
.L_x_11184:
[----:B------:R-:W1:Y:S01]  /*1dc0*/  @P1 LDC.64 R164, c[0x0][0x308] ;  /* 0x0000c200ffa41b82 */ /* 0x000e620000000a00 */
[----:B------:R-:W-:Y:S01]  /*1dd0*/  @P4 LEA.HI R216, R116, R213, RZ, 0x2 ;  /* 0x000000d574d84211 */ /* 0x000fe200078f10ff */
[----:B------:R-:W-:Y:S01]  /*1de0*/  @P4 FMUL.FTZ R170, R113, R112 ;  /* 0x0000007071aa4220 */ /* 0x000fe20000410000 */
[----:B------:R-:W-:Y:S01]  /*1df0*/  @P4 FMUL.FTZ R109, R212, R109 ;  /* 0x0000006dd46d4220 */ /* 0x000fe20000410000 */
[----:B0-----:R-:W-:Y:S01]  /*1e00*/  @P4 FMUL.FTZ R111, R211, R111 ;  /* 0x0000006fd36f4220 */ /* 0x001fe20000410000 */
[----:B---3--:R-:W-:Y:S01]  /*1e10*/  @P4 FMUL.FTZ R139, R214, R139 ;  /* 0x0000008bd68b4220 */ /* 0x008fe20000410000 */
[----:B------:R-:W-:Y:S01]  /*1e20*/  HFMA2.MMA R171, -RZ, RZ, 0, 0 ;  /* 0x00000000ffab7435 */ /* 0x000fe200000001ff */
[----:B------:R-:W-:Y:S01]  /*1e30*/  @P4 FMUL.FTZ R108, R109, R108 ;  /* 0x0000006c6d6c4220 */ /* 0x000fe20000410000 */
[----:B------:R-:W0:Y:S01]  /*1e40*/  @P4 LDC.64 R136, c[0x0][0x2f8] ;  /* 0x0000be00ff884b82 */ /* 0x000e220000000a00 */
[----:B------:R-:W-:Y:S01]  /*1e50*/  @P4 SEL R100, R170, RZ, P5 ;  /* 0x000000ffaa644207 */ /* 0x000fe20002800000 */
[----:B------:R-:W-:Y:S01]  /*1e60*/  @P4 FMUL.FTZ R110, R111, R110 ;  /* 0x0000006e6f6e4220 */ /* 0x000fe20000410000 */
[----:B------:R-:W-:Y:S01]  /*1e70*/  ISETP.NE.U32.AND P5, PT, R166, RZ, PT ;  /* 0x000000ffa600720c */ /* 0x000fe20003fa5070 */
[----:B------:R-:W-:Y:S01]  /*1e80*/  @P4 FMUL.FTZ R138, R139, R138 ;  /* 0x0000008a8b8a4220 */ /* 0x000fe20000410000 */
[----:B------:R-:W-:Y:S01]  /*1e90*/  @P4 SEL R101, R108, RZ, P6 ;  /* 0x000000ff6c654207 */ /* 0x000fe20003000000 */
[----:B------:R-:W-:Y:S01]  /*1ea0*/  BSSY B1, `(.L_x_11186) ;  /* 0x000001f000017945 */ /* 0x000fe20003800000 */
[----:B------:R-:W-:Y:S01]  /*1eb0*/  @!P3 ISETP.NE.U32.AND P6, PT, R154, RZ, PT ;  /* 0x000000ff9a00b20c */ /* 0x000fe20003fc5070 */
[----:B------:R-:W2:Y:S01]  /*1ec0*/  @P4 LDC.64 R124, c[0x0][0x2f8] ;  /* 0x0000be00ff7c4b82 */ /* 0x000ea20000000a00 */
[----:B------:R-:W-:-:S02]  /*1ed0*/  @P4 LOP3.LUT P0, RZ, R209, 0xff000000, RZ, 0xc0, !PT ;  /* 0xff000000d1ff4812 */ /* 0x000fc4000780c0ff */
[----:B------:R-:W-:Y:S02]  /*1ee0*/  ISETP.NE.AND.EX P5, PT, R167, RZ, PT, P5 ;  /* 0x000000ffa700720c */ /* 0x000fe40003fa5350 */
[----:B------:R-:W-:Y:S02]  /*1ef0*/  @!P3 ISETP.NE.AND.EX P6, PT, R152, RZ, PT, P6 ;  /* 0x000000ff9800b20c */ /* 0x000fe40003fc5360 */
[----:B------:R-:W-:Y:S01]  /*1f00*/  @P4 LEA.HI.SX32 R171, R216, R189, 0x1e ;  /* 0x000000bdd8ab4211 */ /* 0x000fe200078ff2ff */
[----:B------:R-:W3:Y:S01]  /*1f10*/  @P4 LDC.64 R114, c[0x0][0x2f8] ;  /* 0x0000be00ff724b82 */ /* 0x000ee20000000a00 */
[----:B------:R-:W-:Y:S01]  /*1f20*/  @P4 SEL R102, R110, RZ, P2 ;  /* 0x000000ff6e664207 */ /* 0x000fe20001000000 */
[----:B-1----:R-:W-:Y:S01]  /*1f30*/  @P1 IMAD.WIDE.U32 R164, R155, 0x10, R164 ;  /* 0x000000109ba41825 */ /* 0x002fe200078e00a4 */
[----:B------:R-:W-:Y:S02]  /*1f40*/  @P4 SEL R103, R138, RZ, P0 ;  /* 0x000000ff8a674207 */ /* 0x000fe40000000000 */
[----:B------:R-:W-:-:S02]  /*1f50*/  SEL R108, R179, R104, P5 ;  /* 0x00000068b36c7207 */ /* 0x000fc40002800000 */
[----:B------:R-:W-:Y:S01]  /*1f60*/  SEL R109, R212, R105, P5 ;  /* 0x00000069d46d7207 */ /* 0x000fe20002800000 */
[----:B------:R-:W1:Y:S01]  /*1f70*/  @P4 LDC.64 R126, c[0x0][0x298] ;  /* 0x0000a600ff7e4b82 */ /* 0x000e620000000a00 */
[----:B------:R-:W-:-:S07]  /*1f80*/  @!P3 FSEL R139, R80, RZ, P6 ;  /* 0x000000ff508bb208 */ /* 0x000fce0003000000 */
        /* <DEDUP_REMOVED lines=16> */
.L_x_11187:
[----:B------:R-:W-:Y:S05]  /*2090*/  BSYNC B1 ;  /* 0x0000000000017941 */ /* 0x000fea0003800000 */
.L_x_11186:
[----:B------:R-:W-:Y:S01]  /*20a0*/  @P4 FMUL.FTZ R127, R139, R127 ;  /* 0x0000007f8b7f4220 */ /* 0x000fe20000410000 */
[----:B------:R-:W-:Y:S01]  /*20b0*/  SEL R110, R211, R106, P5 ;  /* 0x0000006ad36e7207 */ /* 0x000fe20002800000 */
[----:B0-----:R-:W-:Y:S01]  /*20c0*/  @P4 IMAD.WIDE.U32 R136, R171, 0x10, R136 ;  /* 0x00000010ab884825 */ /* 0x001fe200078e0088 */
[----:B------:R-:W-:-:S03]  /*20d0*/  SEL R111, R214, R107, P5 ;  /* 0x0000006bd66f7207 */ /* 0x000fc60002800000 */
[----:B------:R-:W-:Y:S01]  /*20e0*/  @P4 FMUL.FTZ R126, R127, R126 ;  /* 0x0000007e7f7e4220 */ /* 0x000fe20000410000 */
[----:B------:R-:W-:Y:S01]  /*20f0*/  @P4 LOP3.LUT P0, RZ, R182, 0xff, RZ, 0xc0, !PT ;  /* 0x000000ffb6ff4812 */ /* 0x000fe2000780c0ff */
        /* <DEDUP_REMOVED lines=19> */
.L_x_11189:
[----:B------:R-:W-:Y:S05]  /*2230*/  BSYNC B1 ;  /* 0x0000000000017941 */ /* 0x000fea0003800000 */
.L_x_11188:
        /* <DEDUP_REMOVED lines=8> */
.L_x_11191:
[----:B------:R-:W-:Y:S05]  /*22c0*/  BSYNC B1 ;  /* 0x0000000000017941 */ /* 0x000fea0003800000 */
.L_x_11190:
        /* <DEDUP_REMOVED lines=14> */
.L_x_11193:
[----:B------:R-:W-:Y:S05]  /*23b0*/  BSYNC B1 ;  /* 0x0000000000017941 */ /* 0x000fea0003800000 */
.L_x_11192:
        /* <DEDUP_REMOVED lines=23> */
.L_x_11195:
[----:B------:R-:W-:Y:S05]  /*2530*/  BSYNC B1 ;  /* 0x0000000000017941 */ /* 0x000fea0003800000 */
.L_x_11194:
[----:B------:R-:W-:Y:S01]  /*2540*/  SEL R110, R127, R106, P5 ;  /* 0x0000006a7f6e7207 */ /* 0x000fe20002800000 */
[----:B------:R-:W-:Y:S01]  /*2550*/  @P4 FMUL.FTZ R117, R129, R117 ;  /* 0x0000007581754220 */ /* 0x000fe20000410000 */
[----:B------:R-:W0:Y:S01]  /*2560*/  @P1 LDC.64 R126, c[0x0][0x308] ;  /* 0x0000c200ff7e1b82 */ /* 0x000e220000000a00 */
[----:B------:R-:W-:Y:S01]  /*2570*/  SEL R111, R136, R107, P5 ;  /* 0x0000006b886f7207 */ /* 0x000fe20002800000 */
[----:B------:R-:W-:Y:S01]  /*2580*/  BSSY B1, `(.L_x_11196) ;  /* 0x0000015000017945 */ /* 0x000fe20003800000 */
[----:B------:R-:W-:Y:S01]  /*2590*/  @P4 FMUL.FTZ R116, R117, R116 ;  /* 0x0000007475744220 */ /* 0x000fe20000410000 */
[----:B------:R-:W-:Y:S02]  /*25a0*/  @P4 LOP3.LUT P0, RZ, R172, 0xff, RZ, 0xc0, !PT ;  /* 0x000000ffacff4812 */ /* 0x000fe4000780c0ff */
        /* <DEDUP_REMOVED lines=18> */
.L_x_11197:
[----:B------:R-:W-:Y:S05]  /*26d0*/  BSYNC B1 ;  /* 0x0000000000017941 */ /* 0x000fea0003800000 */
.L_x_11196:
        /* <DEDUP_REMOVED lines=8> */
.L_x_11199:
[----:B------:R-:W-:Y:S05]  /*2760*/  BSYNC B1 ;  /* 0x0000000000017941 */ /* 0x000fea0003800000 */
.L_x_11198:
        /* <DEDUP_REMOVED lines=14> */
.L_x_11201:
[----:B------:R-:W-:Y:S05]  /*2850*/  BSYNC B1 ;  /* 0x0000000000017941 */ /* 0x000fea0003800000 */
.L_x_11200:
        /* <DEDUP_REMOVED lines=24> */
.L_x_11203:
[----:B------:R-:W-:Y:S05]  /*29e0*/  BSYNC B1 ;  /* 0x0000000000017941 */ /* 0x000fea0003800000 */
.L_x_11202:
        /* <DEDUP_REMOVED lines=35> */
.L_x_11205:
[----:B------:R-:W-:Y:S05]  /*2c20*/  BSYNC B1 ;  /* 0x0000000000017941 */ /* 0x000fea0003800000 */
.L_x_11204:
        /* <DEDUP_REMOVED lines=9> */
.L_x_11207:
[----:B------:R-:W-:Y:S05]  /*2cc0*/  BSYNC B1 ;  /* 0x0000000000017941 */ /* 0x000fea0003800000 */
.L_x_11206:
        /* <DEDUP_REMOVED lines=8> */
.L_x_11209:
[----:B------:R-:W-:Y:S05]  /*2d50*/  BSYNC B1 ;  /* 0x0000000000017941 */ /* 0x000fea0003800000 */
.L_x_11208:
        /* <DEDUP_REMOVED lines=8> */
.L_x_11211:
[----:B------:R-:W-:Y:S05]  /*2de0*/  BSYNC B1 ;  /* 0x0000000000017941 */ /* 0x000fea0003800000 */
.L_x_11210:
[----:B0-----:R-:W-:Y:S01]  /*2df0*/  @P4 FMUL.FTZ R119, R127, R119 ;  /* 0x000000777f774220 */ /* 0x001fe20000410000 */
[----:B--2---:R-:W-:Y:S01]  /*2e00*/  @P4 FMUL.FTZ R121, R126, R121 ;  /* 0x000000797e794220 */ /* 0x004fe20000410000 */
[----:B------:R-:W-:-:S04]  /*2e10*/  @P1 IMAD.WIDE.U32 R114, R161, 0x10, R108 ;  /* 0x00000010a1721825 */ /* 0x000fc800078e006c */
[----:B------:R-:W-:Y:S01]  /*2e20*/  @P4 FMUL.FTZ R124, R123, R122 ;  /* 0x0000007a7b7c4220 */ /* 0x000fe20000410000 */
[----:B------:R-:W-:Y:S01]  /*2e30*/  SEL R109, R110, R105, P5 ;  /* 0x000000696e6d7207 */ /* 0x000fe20002800000 */
        /* <DEDUP_REMOVED lines=15> */
[----:B------:R-:W-:Y:S01]  /*2f30*/  @!P3 ISETP.NE.U32.AND P0, PT, R154, RZ, PT ;  /* 0x000000ff9a00b20c */ /* 0x000fe20003f05070 */
[----:B------:R-:W1:Y:S01]  /*2f40*/  @P4 LDC.64 R120, c[0x0][0x298] ;  /* 0x0000a600ff784b82 */ /* 0x000e620000000a00 */
[----:B------:R-:W-:-:S02]  /*2f50*/  @P4 SEL R101, R124, RZ, P2 ;  /* 0x000000ff7c654207 */ /* 0x000fc40001000000 */
[----:B------:R-:W-:Y:S02]  /*2f60*/  @!P3 ISETP.NE.AND.EX P0, PT, R152, RZ, PT, P0 ;  /* 0x000000ff9800b20c */ /* 0x000fe40003f05300 */
[----:B------:R-:W-:Y:S01]  /*2f70*/  @!P3 ISETP.NE.U32.AND P2, PT, R154, RZ, PT ;  /* 0x000000ff9a00b20c */ /* 0x000fe20003f45070 */
[----:B------:R3:W-:Y:S01]  /*2f80*/  @P4 STG.E.128 desc[UR4][R122.64], R100 ;  /* 0x000000647a004986 */ /* 0x0007e2000c101d04 */
        /* <DEDUP_REMOVED lines=8> */
[C---:B------:R-:W-:Y:S02]  /*3010*/  @P4 LOP3.LUT P2, RZ, R160.reuse, 0xff0000, RZ, 0xc0, !PT ;  /* 0x00ff0000a0ff4812 */ /* 0x040fe4000784c0ff */
[----:B------:R-:W-:Y:S01]  /*3020*/  @!P3 FSEL R124, R95, RZ, P0 ;  /* 0x000000ff5f7cb208 */ /* 0x000fe20000000000 */
[----:B------:R-:W0:Y:S01]  /*3030*/  @P1 LDC.64 R108, c[0x0][0x308] ;  /* 0x0000c200ff6c1b82 */ /* 0x000e220000000a00 */
[----:B---3--:R-:W-:Y:S02]  /*3040*/  @P4 SEL R100, R125, RZ, P6 ;  /* 0x000000ff7d644207 */ /* 0x008fe40003000000 */
[----:B------:R-:W-:Y:S01]  /*3050*/  @P4 LOP3.LUT P6, RZ, R160, 0xff00, RZ, 0xc0, !PT ;  /* 0x0000ff00a0ff4812 */ /* 0x000fe200078cc0ff */
[----:B------:R-:W-:-:S12]  /*3060*/  @!P3 BRA `(.L_x_11213) ;  /* 0x000000000018b947 */ /* 0x000fd80003800000 */
[----:B------:R-:W-:Y:S01]  /*3070*/  ISETP.NE.U32.AND P0, PT, R154, RZ, PT ;  /* 0x000000ff9a00720c */ /* 0x000fe20003f05070 */
[----:B------:R-:W-:-:S03]  /*3080*/  FFMA.FTZ R110, R194, R168, R169 ;  /* 0x000000a8c26e7223 */ /* 0x000fc600000100a9 */
[----:B------:R-:W-:Y:S01]  /*3090*/  ISETP.NE.AND.EX P0, PT, R152, RZ, PT, P0 ;  /* 0x000000ff9800720c */ /* 0x000fe20003f05300 */
[----:B------:R-:W-:-:S04]  /*30a0*/  FADD.FTZ R111, R199, -R110 ;  /* 0x8000006ec76f7221 */ /* 0x000fc80000010000 */
[----:B------:R-:W-:-:S08]  /*30b0*/  FMUL.FTZ R110, R156, R111 ;  /* 0x0000006f9c6e7220 */ /* 0x000fd00000410000 */
[----:B------:R-:W-:-:S07]  /*30c0*/  @P0 FADD.FTZ R110, R93, R110 ;  /* 0x0000006e5d6e0221 */ /* 0x000fce0000010000 */
.L_x_11213:
[----:B------:R-:W-:Y:S05]  /*30d0*/  BSYNC B1 ;  /* 0x0000000000017941 */ /* 0x000fea0003800000 */
.L_x_11212:
        /* <DEDUP_REMOVED lines=8> */
.L_x_11215:
[----:B------:R-:W-:Y:S05]  /*3160*/  BSYNC B1 ;  /* 0x0000000000017941 */ /* 0x000fea0003800000 */
.L_x_11214:
        /* <DEDUP_REMOVED lines=8> */
.L_x_11217:
[----:B------:R-:W-:Y:S05]  /*31f0*/  BSYNC B1 ;  /* 0x0000000000017941 */ /* 0x000fea0003800000 */
.L_x_11216:
[----:B----4-:R-:W-:Y:S01]  /*3200*/  @P4 FMUL.FTZ R117, R115, R117 ;  /* 0x0000007573754220 */ /* 0x010fe20000410000 */
[----:B-1----:R-:W-:Y:S01]  /*3210*/  @P4 FMUL.FTZ R121, R110, R121 ;  /* 0x000000796e794220 */ /* 0x002fe20000410000 */
[----:B--2---:R-:W-:Y:S01]  /*3220*/  @P4 FMUL.FTZ R119, R124, R119 ;  /* 0x000000777c774220 */ /* 0x004fe20000410000 */
[----:B------:R-:W-:Y:S01]  /*3230*/  @P1 IADD3 R123, R155, 0x80, RZ ;  /* 0x000000809b7b1810 */ /* 0x000fe20007ffe0ff */
[----:B------:R-:W-:Y:S01]  /*3240*/  @P4 FMUL.FTZ R116, R117, R116 ;  /* 0x0000007475744220 */ /* 0x000fe20000410000 */
[----:B------:R-:W-:Y:S01]  /*3250*/  @P4 IADD3 R111, R171, 0x80, RZ ;  /* 0x00000080ab6f4810 */ /* 0x000fe20007ffe0ff */
[----:B------:R-:W-:Y:S01]  /*3260*/  @P4 FMUL.FTZ R114, R121, R120 ;  /* 0x0000007879724220 */ /* 0x000fe20000410000 */
[----:B------:R-:W-:Y:S01]  /*3270*/  @P4 FMUL.FTZ R117, R119, R118 ;  /* 0x0000007677754220 */ /* 0x000fe20000410000 */
[----:B------:R-:W-:Y:S01]  /*3280*/  @P4 LOP3.LUT P0, RZ, R160, 0xff000000, RZ, 0xc0, !PT ;  /* 0xff000000a0ff4812 */ /* 0x000fe2000780c0ff */
[----:B0-----:R-:W-:Y:S01]  /*3290*/  @P1 IMAD.WIDE.U32 R118, R123, 0x10, R108 ;  /* 0x000000107b761825 */ /* 0x001fe200078e006c */
[----:B------:R-:W-:Y:S01]  /*32a0*/  SEL R109, R110, R105, P5 ;  /* 0x000000696e6d7207 */ /* 0x000fe20002800000 */
[----:B------:R-:W-:Y:S01]  /*32b0*/  BSSY B1, `(.L_x_11218) ;  /* 0x000001b000017945 */ /* 0x000fe20003800000 */
[----:B------:R-:W-:Y:S01]  /*32c0*/  SEL R108, R129, R104, P5 ;  /* 0x00000068816c7207 */ /* 0x000fe20002800000 */
[----:B------:R-:W-:Y:S01]  /*32d0*/  @P4 IMAD.WIDE.U32 R120, R111, 0x10, R112 ;  /* 0x000000106f784825 */ /* 0x000fe200078e0070 */
[----:B------:R-:W-:Y:S01]  /*32e0*/  SEL R110, R115, R106, P5 ;  /* 0x0000006a736e7207 */ /* 0x000fe20002800000 */
[----:B------:R-:W0:Y:S01]  /*32f0*/  @P4 LDC.64 R112, c[0x0][0x298] ;  /* 0x0000a600ff704b82 */ /* 0x000e220000000a00 */
[----:B------:R-:W-:-:S02]  /*3300*/  SEL R111, R124, R107, P5 ;  /* 0x0000006b7c6f7207 */ /* 0x000fc40002800000 */
[----:B------:R-:W-:Y:S02]  /*3310*/  @P4 SEL R101, R114, RZ, P6 ;  /* 0x000000ff72654207 */ /* 0x000fe40003000000 */
[----:B------:R-:W-:Y:S01]  /*3320*/  @P4 SEL R102, R116, RZ, P2 ;  /* 0x000000ff74664207 */ /* 0x000fe20001000000 */
[----:B------:R1:W-:Y:S01]  /*3330*/  @P1 STG.E.128 desc[UR4][R118.64], R108 ;  /* 0x0000006c76001986 */ /* 0x0003e2000c101d04 */
[----:B------:R-:W-:Y:S01]  /*3340*/  @P4 SEL R103, R117, RZ, P0 ;  /* 0x000000ff75674207 */ /* 0x000fe20000000000 */
[----:B------:R-:W2:Y:S01]  /*3350*/  @P4 LDC.64 R114, c[0x0][0x298] ;  /* 0x0000a600ff724b82 */ /* 0x000ea20000000a00 */
[C---:B------:R-:W-:Y:S02]  /*3360*/  @!P3 ISETP.NE.U32.AND P2, PT, R154.reuse, RZ, PT ;  /* 0x000000ff9a00b20c */ /* 0x040fe40003f45070 */
[C---:B------:R-:W-:Y:S01]  /*3370*/  @!P3 ISETP.NE.U32.AND P0, PT, R154.reuse, RZ, PT ;  /* 0x000000ff9a00b20c */ /* 0x040fe20003f05070 */
[----:B------:R3:W-:Y:S01]  /*3380*/  @P4 STG.E.128 desc[UR4][R120.64], R100 ;  /* 0x0000006478004986 */ /* 0x0007e2000c101d04 */
[----:B------:R-:W-:-:S02]  /*3390*/  @!P3 ISETP.NE.U32.AND P6, PT, R154, RZ, PT ;  /* 0x000000ff9a00b20c */ /* 0x000fc40003fc5070 */
[C---:B------:R-:W-:Y:S01]  /*33a0*/  @!P3 ISETP.NE.AND.EX P2, PT, R152.reuse, RZ, PT, P2 ;  /* 0x000000ff9800b20c */ /* 0x040fe20003f45320 */
[----:B------:R-:W4:Y:S01]  /*33b0*/  @P4 LDC.64 R116, c[0x0][0x298] ;  /* 0x0000a600ff744b82 */ /* 0x000f220000000a00 */
[C---:B------:R-:W-:Y:S02]  /*33c0*/  @!P3 ISETP.NE.AND.EX P0, PT, R152.reuse, RZ, PT, P0 ;  /* 0x000000ff9800b20c */ /* 0x040fe40003f05300 */
[----:B------:R-:W-:Y:S02]  /*33d0*/  @!P3 ISETP.NE.AND.EX P6, PT, R152, RZ, PT, P6 ;  /* 0x000000ff9800b20c */ /* 0x000fe40003fc5360 */
[----:B-1----:R-:W-:Y:S01]  /*33e0*/  @!P3 FSEL R109, R96, RZ, P2 ;  /* 0x000000ff606db208 */ /* 0x002fe20001000000 */
[----:B------:R-:W-:Y:S10]  /*33f0*/  @!P3 BRA `(.L_x_11219) ;  /* 0x000000000018b947 */ /* 0x000ff40003800000 */
[----:B------:R-:W-:Y:S01]  /*3400*/  ISETP.NE.U32.AND P2, PT, R154, RZ, PT ;  /* 0x000000ff9a00720c */ /* 0x000fe20003f45070 */
[----:B------:R-:W-:-:S03]  /*3410*/  FFMA.FTZ R109, R205, R168, R169 ;  /* 0x000000a8cd6d7223 */ /* 0x000fc600000100a9 */
[----:B------:R-:W-:Y:S01]  /*3420*/  ISETP.NE.AND.EX P2, PT, R152, RZ, PT, P2 ;  /* 0x000000ff9800720c */ /* 0x000fe20003f45320 */
[----:B------:R-:W-:-:S04]  /*3430*/  FADD.FTZ R109, R204, -R109 ;  /* 0x8000006dcc6d7221 */ /* 0x000fc80000010000 */
[----:B------:R-:W-:-:S08]  /*3440*/  FMUL.FTZ R109, R156, R109 ;  /* 0x0000006d9c6d7220 */ /* 0x000fd00000410000 */
[----:B------:R-:W-:-:S07]  /*3450*/  @P2 FADD.FTZ R109, R96, R109 ;  /* 0x0000006d606d2221 */ /* 0x000fce0000010000 */
.L_x_11219:
[----:B------:R-:W-:Y:S05]  /*3460*/  BSYNC B1 ;  /* 0x0000000000017941 */ /* 0x000fea0003800000 */
.L_x_11218:
        /* <DEDUP_REMOVED lines=10> */
.L_x_11221:
[----:B------:R-:W-:Y:S05]  /*3510*/  BSYNC B1 ;  /* 0x0000000000017941 */ /* 0x000fea0003800000 */
.L_x_11220:
[----:B------:R-:W-:Y:S01]  /*3520*/  BSSY B1, `(.L_x_11222) ;  /* 0x000000a000017945 */ /* 0x000fe20003800000 */
[----:B0-----:R-:W-:Y:S01]  /*3530*/  @P4 FMUL.FTZ R113, R108, R113 ;  /* 0x000000716c714220 */ /* 0x001fe20000410000 */
        /* <DEDUP_REMOVED lines=8> */
.L_x_11223:
[----:B------:R-:W-:Y:S05]  /*35c0*/  BSYNC B1 ;  /* 0x0000000000017941 */ /* 0x000fea0003800000 */
.L_x_11222:
[----:B------:R-:W-:Y:S01]  /*35d0*/  @P4 FMUL.FTZ R116, R117, R116 ;  /* 0x0000007475744220 */ /* 0x000fe20000410000 */
[----:B--2---:R-:W-:Y:S01]  /*35e0*/  @P4 FMUL.FTZ R115, R111, R115 ;  /* 0x000000736f734220 */ /* 0x004fe20000410000 */
[----:B------:R-:W-:Y:S01]  /*35f0*/  @P4 LOP3.LUT P2, RZ, R178, 0xff, RZ, 0xc0, !PT ;  /* 0x000000ffb2ff4812 */ /* 0x000fe2000784c0ff */
[----:B------:R-:W-:Y:S01]  /*3600*/  @P4 FMUL.FTZ R112, R113, R112 ;  /* 0x0000007071704220 */ /* 0x000fe20000410000 */
[----:B------:R-:W-:Y:S01]  /*3610*/  @!P3 ISETP.NE.U32.AND P0, PT, R154, RZ, PT ;  /* 0x000000ff9a00b20c */ /* 0x000fe20003f05070 */
[----:B------:R-:W-:Y:S01]  /*3620*/  @P4 FMUL.FTZ R114, R115, R114 ;  /* 0x0000007273724220 */ /* 0x000fe20000410000 */
[----:B---3--:R-:W-:Y:S01]  /*3630*/  @P4 SEL R100, R116, RZ, P2 ;  /* 0x000000ff74644207 */ /* 0x008fe20001000000 */
        /* <DEDUP_REMOVED lines=17> */
.L_x_11225:
[----:B------:R-:W-:Y:S05]  /*3750*/  BSYNC B1 ;  /* 0x0000000000017941 */ /* 0x000fea0003800000 */
.L_x_11224:
        /* <DEDUP_REMOVED lines=18> */
.L_x_11173:
[----:B------:R-:W-:Y:S05]  /*3880*/  BSYNC B0 ;  /* 0x0000000000007941 */ /* 0x000fea0003800000 */
.L_x_11171:
        /* <DEDUP_REMOVED lines=67> */
[----:B------:R-:W-:Y:S01]  /*3cc0*/  FADD.FTZ R9, R3, R22 ;  /* 0x0000001603097221 */ /* 0x000fe20000010000 */
[----:B------:R-:W-:Y:S01]  /*3cd0*/  STS.128 [R0], R28 ;  /* 0x0000001c00007388 */ /* 0x000fe20000000c00 */
[----:B------:R-:W-:Y:S01]  /*3ce0*/  FADD.FTZ R11, R5, R24 ;  /* 0x00000018050b7221 */ /* 0x000fe20000010000 */
[----:B------:R-:W-:-:S02]  /*3cf0*/  SHF.L.U32 R5, R159, 0x2, RZ ;  /* 0x000000029f057819 */ /* 0x000fc400000006ff */
        /* <DEDUP_REMOVED lines=75> */
.L_x_11177:
        /* <DEDUP_REMOVED lines=8> */
.L_x_11228:
[----:B------:R-:W-:Y:S05]  /*4230*/  BSYNC B1 ;  /* 0x0000000000017941 */ /* 0x000fea0003800000 */
.L_x_11227:
        /* <DEDUP_REMOVED lines=8> */
.L_x_11229:
[----:B------:R-:W-:Y:S01]  /*42c0*/  FADD.FTZ R111, R111, R108 ;  /* 0x0000006c6f6f7221 */ /* 0x000fe20000010000 */
[----:B------:R-:W-:-:S04]  /*42d0*/  HFMA2.MMA R120, -RZ, RZ, 0, 1.1920928955078125e-07 ;  /* 0x00000002ff787435 */ /* 0x000fc800000001ff */
[----:B------:R-:W-:Y:S02]  /*42e0*/  MOV R119, R111 ;  /* 0x0000006f00777202 */ /* 0x000fe40000000f00 */
[----:B------:R-:W-:-:S07]  /*42f0*/  MOV R110, R117 ;  /* 0x00000075006e7202 */ /* 0x000fce0000000f00 */
[----:B------:R-:W-:Y:S05]  /*4300*/  WARPSYNC.COLLECTIVE R118, `(.L_x_11230) ;  /* 0x0000000076087348 */ /* 0x000fea0003c00000 */
[----:B------:R0:W1:Y:S02]  /*4310*/  SHFL.BFLY P0, R117, R119, R120, R121 ;  /* 0x0c00007877757389 */ /* 0x0000640000000079 */
[----:B01----:R-:W-:Y:S01]  /*4320*/  ENDCOLLECTIVE ;  /* 0x000000000000791b */ /* 0x003fe20003800000 */
.L_x_11230:
[----:B------:R-:W-:-:S05]  /*4330*/  FADD.FTZ R110, R110, R109 ;  /* 0x0000006d6e6e7221 */ /* 0x000fca0000010000 */
[----:B------:R-:W-:Y:S02]  /*4340*/  MOV R119, R110 ;  /* 0x0000006e00777202 */ /* 0x000fe40000000f00 */
[----:B------:R-:W-:-:S07]  /*4350*/  MOV R112, R117 ;  /* 0x0000007500707202 */ /* 0x000fce0000000f00 */
[----:B------:R-:W-:Y:S05]  /*4360*/  WARPSYNC.COLLECTIVE R118, `(.L_x_11231) ;  /* 0x0000000076087348 */ /* 0x000fea0003c00000 */
[----:B------:R0:W1:Y:S02]  /*4370*/  SHFL.BFLY P0, R117, R119, R120, R121 ;  /* 0x0c00007877757389 */ /* 0x0000640000000079 */
[----:B01----:R-:W-:Y:S01]  /*4380*/  ENDCOLLECTIVE ;  /* 0x000000000000791b */ /* 0x003fe20003800000 */
.L_x_11231:
[----:B------:R-:W-:Y:S01]  /*4390*/  FADD.FTZ R112, R111, R112 ;  /* 0x000000706f707221 */ /* 0x000fe20000010000 */
[----:B------:R-:W-:-:S04]  /*43a0*/  HFMA2.MMA R120, -RZ, RZ, 0, 2.384185791015625e-07 ;  /* 0x00000004ff787435 */ /* 0x000fc800000001ff */
[----:B------:R-:W-:Y:S02]  /*43b0*/  MOV R119, R112 ;  /* 0x0000007000777202 */ /* 0x000fe40000000f00 */
[----:B------:R-:W-:-:S07]  /*43c0*/  MOV R113, R117 ;  /* 0x0000007500717202 */ /* 0x000fce0000000f00 */
[----:B------:R-:W-:Y:S05]  /*43d0*/  WARPSYNC.COLLECTIVE R118, `(.L_x_11232) ;  /* 0x0000000076087348 */ /* 0x000fea0003c00000 */
[----:B------:R0:W1:Y:S02]  /*43e0*/  SHFL.BFLY P0, R117, R119, R120, R121 ;  /* 0x0c00007877757389 */ /* 0x0000640000000079 */
[----:B01----:R-:W-:Y:S01]  /*43f0*/  ENDCOLLECTIVE ;  /* 0x000000000000791b */ /* 0x003fe20003800000 */
.L_x_11232:
[----:B------:R-:W-:-:S05]  /*4400*/  FADD.FTZ R113, R110, R113 ;  /* 0x000000716e717221 */ /* 0x000fca0000010000 */
[----:B------:R-:W-:Y:S02]  /*4410*/  MOV R119, R113 ;  /* 0x0000007100777202 */ /* 0x000fe40000000f00 */
[----:B------:R-:W-:-:S07]  /*4420*/  MOV R115, R117 ;  /* 0x0000007500737202 */ /* 0x000fce0000000f00 */
[----:B------:R-:W-:Y:S05]  /*4430*/  WARPSYNC.COLLECTIVE R118, `(.L_x_11233) ;  /* 0x0000000076087348 */ /* 0x000fea0003c00000 */
[----:B------:R0:W1:Y:S02]  /*4440*/  SHFL.BFLY P0, R117, R119, R120, R121 ;  /* 0x0c00007877757389 */ /* 0x0000640000000079 */
[----:B01----:R-:W-:Y:S01]  /*4450*/  ENDCOLLECTIVE ;  /* 0x000000000000791b */ /* 0x003fe20003800000 */
.L_x_11233:
[----:B------:R-:W-:Y:S01]  /*4460*/  FADD.FTZ R115, R112, R115 ;  /* 0x0000007370737221 */ /* 0x000fe20000010000 */
[----:B------:R-:W-:-:S04]  /*4470*/  HFMA2.MMA R120, -RZ, RZ, 0, 4.76837158203125e-07 ;  /* 0x00000008ff787435 */ /* 0x000fc800000001ff */
[----:B------:R-:W-:Y:S02]  /*4480*/  MOV R119, R115 ;  /* 0x0000007300777202 */ /* 0x000fe40000000f00 */
[----:B------:R-:W-:-:S07]  /*4490*/  MOV R114, R117 ;  /* 0x0000007500727202 */ /* 0x000fce0000000f00 */
[----:B------:R-:W-:Y:S05]  /*44a0*/  WARPSYNC.COLLECTIVE R118, `(.L_x_11234) ;  /* 0x0000000076087348 */ /* 0x000fea0003c00000 */
[----:B------:R0:W1:Y:S02]  /*44b0*/  SHFL.BFLY P0, R117, R119, R120, R121 ;  /* 0x0c00007877757389 */ /* 0x0000640000000079 */
[----:B01----:R-:W-:Y:S01]  /*44c0*/  ENDCOLLECTIVE ;  /* 0x000000000000791b */ /* 0x003fe20003800000 */
.L_x_11234:
[----:B------:R-:W-:-:S05]  /*44d0*/  FADD.FTZ R114, R113, R114 ;  /* 0x0000007271727221 */ /* 0x000fca0000010000 */
[----:B------:R-:W-:Y:S02]  /*44e0*/  MOV R119, R114 ;  /* 0x0000007200777202 */ /* 0x000fe40000000f00 */
[----:B------:R-:W-:-:S07]  /*44f0*/  MOV R108, R117 ;  /* 0x00000075006c7202 */ /* 0x000fce0000000f00 */
[----:B------:R-:W-:Y:S05]  /*4500*/  WARPSYNC.COLLECTIVE R118, `(.L_x_11235) ;  /* 0x0000000076087348 */ /* 0x000fea0003c00000 */
[----:B------:R0:W1:Y:S02]  /*4510*/  SHFL.BFLY P0, R117, R119, R120, R121 ;  /* 0x0c00007877757389 */ /* 0x0000640000000079 */
[----:B01----:R-:W-:Y:S01]  /*4520*/  ENDCOLLECTIVE ;  /* 0x000000000000791b */ /* 0x003fe20003800000 */
.L_x_11235:
[----:B------:R-:W-:Y:S01]  /*4530*/  FADD.FTZ R108, R115, R108 ;  /* 0x0000006c736c7221 */ /* 0x000fe20000010000 */
[----:B------:R-:W-:-:S04]  /*4540*/  HFMA2.MMA R120, -RZ, RZ, 0, 9.5367431640625e-07 ;  /* 0x00000010ff787435 */ /* 0x000fc800000001ff */
[----:B------:R-:W-:Y:S02]  /*4550*/  MOV R119, R108 ;  /* 0x0000006c00777202 */ /* 0x000fe40000000f00 */
[----:B------:R-:W-:-:S07]  /*4560*/  MOV R109, R117 ;  /* 0x00000075006d7202 */ /* 0x000fce0000000f00 */
[----:B------:R-:W-:Y:S05]  /*4570*/  WARPSYNC.COLLECTIVE R118, `(.L_x_11236) ;  /* 0x0000000076087348 */ /* 0x000fea0003c00000 */
[----:B------:R0:W1:Y:S02]  /*4580*/  SHFL.BFLY P0, R117, R119, R120, R121 ;  /* 0x0c00007877757389 */ /* 0x0000640000000079 */
[----:B01----:R-:W-:Y:S01]  /*4590*/  ENDCOLLECTIVE ;  /* 0x000000000000791b */ /* 0x003fe20003800000 */
.L_x_11236:
[----:B------:R-:W-:-:S05]  /*45a0*/  FADD.FTZ R116, R114, R109 ;  /* 0x0000006d72747221 */ /* 0x000fca0000010000 */
[----:B------:R-:W-:Y:S02]  /*45b0*/  MOV R119, R116 ;  /* 0x0000007400777202 */ /* 0x000fe40000000f00 */
[----:B------:R-:W-:-:S07]  /*45c0*/  MOV R109, R117 ;  /* 0x00000075006d7202 */ /* 0x000fce0000000f00 */
[----:B------:R-:W-:Y:S05]  /*45d0*/  WARPSYNC.COLLECTIVE R118, `(.L_x_11237) ;  /* 0x0000000076087348 */ /* 0x000fea0003c00000 */
[----:B------:R0:W1:Y:S02]  /*45e0*/  SHFL.BFLY P0, R117, R119, R120, R121 ;  /* 0x0c00007877757389 */ /* 0x0000640000000079 */
[----:B01----:R-:W-:Y:S01]  /*45f0*/  ENDCOLLECTIVE ;  /* 0x000000000000791b */ /* 0x003fe20003800000 */
.L_x_11237:
[----:B------:R-:W-:Y:S05]  /*4600*/  BRA `(.L_x_11238) ;  /* 0xffffffd000dc7947 */ /* 0x000fea000383ffff */
.L_x_11239:
        /* <DEDUP_REMOVED lines=15> */
.L_x_11849:


//--------------------- .text._ZN10layer_norm13ln_bwd_kernelINS_13Kernel_traitsIfffffjLj768ELj1ELj4ELj1ELj16ENS_18Kernel_traits_baseILj768EfffffjLj128EEEEELb1ELb1ELb0ELb0EEEvNS_9BwdParamsE --------------------------
	.section	.text._ZN10layer_norm13ln_bwd_kernelINS_13Kernel_traitsIfffffjLj768ELj1ELj4ELj1ELj16ENS_18Kernel_traits_baseILj768EfffffjLj128EEEEELb1ELb1ELb0ELb0EEEvNS_9BwdParamsE,"ax",@progbits
	.align	128
        .global         _ZN10layer_norm13ln_bwd_kernelINS_13Kernel_traitsIfffffjLj768ELj1ELj4ELj1ELj16ENS_18Kernel_traits_baseILj768EfffffjLj128EEEEELb1ELb1ELb0ELb0EEEvNS_9BwdParamsE
        .type           _ZN10layer_norm13ln_bwd_kernelINS_13Kernel_traitsIfffffjLj768ELj1ELj4ELj1ELj16ENS_18Kernel_traits_baseILj768EfffffjLj128EEEEELb1ELb1ELb0ELb0EEEvNS_9BwdParamsE,@function
        .size           _ZN10layer_norm13ln_bwd_kernelINS_13Kernel_traitsIfffffjLj768ELj1ELj4ELj1ELj16ENS_18Kernel_traits_baseILj768EfffffjLj128EEEEELb1ELb1ELb0ELb0EEEvNS_9BwdParamsE,(.L_x_11850 - _ZN10layer_norm13ln_bwd_kernelINS_13Kernel_traitsIfffffjLj768ELj1ELj4ELj1ELj16ENS_18Kernel_traits_baseILj768EfffffjLj128EEEEELb1ELb1ELb0ELb0EEEvNS_9BwdParamsE)
        .other          _ZN10layer_norm13ln_bwd_kernelINS_13Kernel_traitsIfffffjLj768ELj1ELj4ELj1ELj16ENS_18Kernel_traits_baseILj768EfffffjLj128EEEEELb1ELb1ELb0ELb0EEEvNS_9BwdParamsE,@"STO_CUDA_ENTRY STV_DEFAULT"
_ZN10layer_norm13ln_bwd_kernelINS_13Kernel_traitsIfffffjLj768ELj1ELj4ELj1ELj16ENS_18Kernel_traits_baseILj768EfffffjLj128EEEEELb1ELb1ELb0ELb0EEEvNS_9BwdParamsE:
.text._ZN10layer_norm13ln_bwd_kernelINS_13Kernel_traitsIfffffjLj768ELj1ELj4ELj1ELj16ENS_18Kernel_traits_baseILj768EfffffjLj128EEEEELb1ELb1ELb0ELb0EEEvNS_9BwdParamsE:
        /* <DEDUP_REMOVED lines=30> */
[----:B------:R-:W2:Y:S08]  /*01e0*/  @P5 LDC.64 R10, c[0x0][0x278] ;  /* 0x00009e00ff0a5b82 */ /* 0x000eb00000000a00 */
[----:B------:R-:W3:Y:S08]  /*01f0*/  @P0 LDC.64 R12, c[0x0][0x260] ;  /* 0x00009800ff0c0b82 */ /* 0x000ef00000000a00 */
[----:B------:R-:W4:Y:S01]  /*0200*/  @P0 LDC.64 R16, c[0x0][0x278] ;  /* 0x00009e00ff100b82 */ /* 0x000f220000000a00 */
[----:B0-----:R-:W-:-:S07]  /*0210*/  @P5 IMAD.WIDE.U32 R8, R15, 0x10, R8 ;  /* 0x000000100f085825 */ /* 0x001fce00078e0008 */
[----:B------:R-:W0:Y:S01]  /*0220*/  @P1 LDC.64 R22, c[0x0][0x260] ;  /* 0x00009800ff161b82 */ /* 0x000e220000000a00 */
[C---:B--2---:R-:W-:Y:S01]  /*0230*/  @P5 IMAD.WIDE.U32 R10, R15.reuse, 0x10, R10 ;  /* 0x000000100f0a5825 */ /* 0x044fe200078e000a */
[----:B------:R-:W-:Y:S01]  /*0240*/  @P5 LOP3.LUT R15, R15, 0x20, RZ, 0xfc, !PT ;  /* 0x000000200f0f5812 */ /* 0x000fe200078efcff */
[----:B------:R-:W5:Y:S05]  /*0250*/  @P5 LDG.E.128 R24, desc[UR4][R8.64] ;  /* 0x0000000408185981 */ /* 0x000f6a000c1e1d00 */
[----:B------:R-:W2:Y:S01]  /*0260*/  @P1 LDC.64 R72, c[0x0][0x278] ;  /* 0x00009e00ff481b82 */ /* 0x000ea20000000a00 */
[C---:B---3--:R-:W-:Y:S01]  /*0270*/  @P0 IMAD.WIDE.U32 R18, R15.reuse, 0x10, R12 ;  /* 0x000000100f120825 */ /* 0x048fe200078e000c */
[----:B------:R-:W5:Y:S06]  /*0280*/  @P5 LDG.E.128 R28, desc[UR4][R10.64] ;  /* 0x000000040a1c5981 */ /* 0x000f6c000c1e1d00 */
[----:B------:R-:W3:Y:S01]  /*0290*/  @P2 LDC.64 R74, c[0x0][0x260] ;  /* 0x00009800ff4a2b82 */ /* 0x000ee20000000a00 */
[C---:B----4-:R-:W-:Y:S01]  /*02a0*/  @P0 IMAD.WIDE.U32 R20, R15.reuse, 0x10, R16 ;  /* 0x000000100f140825 */ /* 0x050fe200078e0010 */
[----:B------:R-:W-:Y:S01]  /*02b0*/  @P0 IADD3 R15, R15, 0x20, RZ ;  /* 0x000000200f0f0810 */ /* 0x000fe20007ffe0ff */
[----:B------:R-:W5:Y:S05]  /*02c0*/  @P0 LDG.E.128 R32, desc[UR4][R18.64] ;  /* 0x0000000412200981 */ /* 0x000f6a000c1e1d00 */
[----:B------:R-:W4:Y:S01]  /*02d0*/  @P2 LDC.64 R76, c[0x0][0x278] ;  /* 0x00009e00ff4c2b82 */ /* 0x000f220000000a00 */
[C---:B0-----:R-:W-:Y:S01]  /*02e0*/  @P1 IMAD.WIDE.U32 R22, R15.reuse, 0x10, R22 ;  /* 0x000000100f161825 */ /* 0x041fe200078e0016 */
[----:B------:R-:W5:Y:S06]  /*02f0*/  @P0 LDG.E.128 R36, desc[UR4][R20.64] ;  /* 0x0000000414240981 */ /* 0x000f6c000c1e1d00 */
[----:B------:R-:W0:Y:S01]  /*0300*/  @P3 LDC.64 R78, c[0x0][0x260] ;  /* 0x00009800ff4e3b82 */ /* 0x000e220000000a00 */
[----:B------:R-:W5:Y:S01]  /*0310*/  @P1 LDG.E.128 R40, desc[UR4][R22.64] ;  /* 0x0000000416281981 */ /* 0x000f62000c1e1d00 */
[C---:B--2---:R-:W-:Y:S01]  /*0320*/  @P1 IMAD.WIDE.U32 R72, R15.reuse, 0x10, R72 ;  /* 0x000000100f481825 */ /* 0x044fe200078e0048 */
[----:B------:R-:W-:-:S05]  /*0330*/  @P1 IADD3 R15, R15, 0x20, RZ ;  /* 0x000000200f0f1810 */ /* 0x000fca0007ffe0ff */
[----:B------:R-:W2:Y:S01]  /*0340*/  @P3 LDC.64 R80, c[0x0][0x278] ;  /* 0x00009e00ff503b82 */ /* 0x000ea20000000a00 */
[----:B---3--:R-:W-:Y:S01]  /*0350*/  @P2 IMAD.WIDE.U32 R74, R15, 0x10, R74 ;  /* 0x000000100f4a2825 */ /* 0x008fe200078e004a */
[----:B------:R-:W-:Y:S01]  /*0360*/  SHF.R.U32.HI R3, RZ, 0x5, R0 ;  /* 0x00000005ff037819 */ /* 0x000fe20000011600 */
[----:B------:R3:W5:Y:S01]  /*0370*/  @P1 LDG.E.128 R44, desc[UR4][R72.64] ;  /* 0x00000004482c1981 */ /* 0x000762000c1e1d00 */
[----:B------:R-:W-:-:S04]  /*0380*/  P2R R14, PR, RZ, 0x10 ;  /* 0x00000010ff0e7803 */ /* 0x000fc80000000000 */
[----:B------:R-:W3:Y:S01]  /*0390*/  @P4 LDC.64 R12, c[0x0][0x260] ;  /* 0x00009800ff0c4b82 */ /* 0x000ee20000000a00 */
[C---:B----4-:R-:W-:Y:S01]  /*03a0*/  @P2 IMAD.WIDE.U32 R76, R15.reuse, 0x10, R76 ;  /* 0x000000100f4c2825 */ /* 0x050fe200078e004c */
[----:B------:R-:W-:Y:S01]  /*03b0*/  @P2 IADD3 R15, R15, 0x20, RZ ;  /* 0x000000200f0f2810 */ /* 0x000fe20007ffe0ff */
[----:B------:R4:W5:Y:S05]  /*03c0*/  @P2 LDG.E.128 R48, desc[UR4][R74.64] ;  /* 0x000000044a302981 */ /* 0x00096a000c1e1d00 */
[----:B------:R-:W4:Y:S01]  /*03d0*/  @P4 LDC.64 R16, c[0x0][0x278] ;  /* 0x00009e00ff104b82 */ /* 0x000f220000000a00 */
[C---:B0-----:R-:W-:Y:S01]  /*03e0*/  @P3 IMAD.WIDE.U32 R78, R15.reuse, 0x10, R78 ;  /* 0x000000100f4e3825 */ /* 0x041fe200078e004e */
[----:B-1----:R-:W-:Y:S01]  /*03f0*/  LEA R6, R6, R3, 0x2 ;  /* 0x0000000306067211 */ /* 0x002fe200078e10ff */
[----:B------:R0:W5:Y:S02]  /*0400*/  @P2 LDG.E.128 R52, desc[UR4][R76.64] ;  /* 0x000000044c342981 */ /* 0x000164000c1e1d00 */
[C---:B--2---:R-:W-:Y:S01]  /*0410*/  @P3 IMAD.WIDE.U32 R80, R15.reuse, 0x10, R80 ;  /* 0x000000100f503825 */ /* 0x044fe200078e0050 */
[----:B------:R-:W-:Y:S01]  /*0420*/  @P3 IADD3 R15, R15, 0x20, RZ ;  /* 0x000000200f0f3810 */ /* 0x000fe20007ffe0ff */
[----:B------:R1:W5:Y:S01]  /*0430*/  @P3 LDG.E.128 R56, desc[UR4][R78.64] ;  /* 0x000000044e383981 */ /* 0x000362000c1e1d00 */
[----:B---3--:R-:W-:-:S02]  /*0440*/  CS2R R72, SRZ ;  /* 0x0000000000487805 */ /* 0x008fc4000001ff00 */
[----:B----4-:R-:W-:Y:S02]  /*0450*/  CS2R R74, SRZ ;  /* 0x00000000004a7805 */ /* 0x010fe4000001ff00 */
[----:B------:R-:W-:Y:S01]  /*0460*/  CS2R R148, SRZ ;  /* 0x0000000000947805 */ /* 0x000fe2000001ff00 */
[----:B------:R2:W5:Y:S01]  /*0470*/  @P3 LDG.E.128 R60, desc[UR4][R80.64] ;  /* 0x00000004503c3981 */ /* 0x000562000c1e1d00 */
[----:B------:R-:W-:-:S05]  /*0480*/  @P4 IMAD.WIDE.U32 R12, R15, 0x10, R12 ;  /* 0x000000100f0c4825 */ /* 0x000fca00078e000c */
[----:B------:R3:W5:Y:S01]  /*0490*/  @P4 LDG.E.128 R64, desc[UR4][R12.64] ;  /* 0x000000040c404981 */ /* 0x000762000c1e1d00 */
[----:B------:R-:W-:-:S05]  /*04a0*/  @P4 IMAD.WIDE.U32 R16, R15, 0x10, R16 ;  /* 0x000000100f104825 */ /* 0x000fca00078e0010 */
[----:B------:R3:W5:Y:S01]  /*04b0*/  @P4 LDG.E.128 R68, desc[UR4][R16.64] ;  /* 0x0000000410444981 */ /* 0x000762000c1e1d00 */
[----:B------:R-:W-:Y:S02]  /*04c0*/  ISETP.GE.AND P4, PT, R6, UR6, PT ;  /* 0x0000000606007c0c */ /* 0x000fe4000bf86270 */
[----:B------:R-:W-:Y:S02]  /*04d0*/  CS2R R150, SRZ ;  /* 0x0000000000967805 */ /* 0x000fe4000001ff00 */
[----:B0-----:R-:W-:Y:S02]  /*04e0*/  CS2R R76, SRZ ;  /* 0x00000000004c7805 */ /* 0x001fe4000001ff00 */
[----:B-1----:R-:W-:Y:S02]  /*04f0*/  CS2R R78, SRZ ;  /* 0x00000000004e7805 */ /* 0x002fe4000001ff00 */
[----:B--2---:R-:W-:Y:S02]  /*0500*/  CS2R R80, SRZ ;  /* 0x0000000000507805 */ /* 0x004fe4000001ff00 */
        /* <DEDUP_REMOVED lines=29> */
[----:B---3--:R-:W-:Y:S06]  /*06e0*/  @P4 BRA `(.L_x_11241) ;  /* 0x0000003000384947 */ /* 0x008fec0003800000 */
[----:B------:R-:W0:Y:S01]  /*06f0*/  LDC.U8 R4, c[0x0][0x2a0] ;  /* 0x0000a800ff047b82 */ /* 0x000e220000000000 */
[----:B------:R-:W-:Y:S01]  /*0700*/  ULDC.64 UR6, c[0x0][0x270] ;  /* 0x00009c0000067ab9 */ /* 0x000fe20000000a00 */
[----:B------:R-:W-:Y:S01]  /*0710*/  HFMA2.MMA R73, -RZ, RZ, 0, 0 ;  /* 0x00000000ff497435 */ /* 0x000fe200000001ff */
[----:B------:R-:W-:-:S04]  /*0720*/  ISETP.NE.U32.AND P4, PT, RZ, UR6, PT ;  /* 0x00000006ff007c0c */ /* 0x000fc8000bf85070 */
[----:B------:R-:W-:-:S13]  /*0730*/  ISETP.NE.AND.EX P4, PT, RZ, UR7, PT, P4 ;  /* 0x00000007ff007c0c */ /* 0x000fda000bf85340 */
.L_x_11267:
[----:B-1----:R-:W1:Y:S01]  /*0740*/  @P4 LDC.64 R172, c[0x0][0x270] ;  /* 0x00009c00ffac4b82 */ /* 0x002e620000000a00 */
[----:B------:R-:W-:Y:S02]  /*0750*/  SHF.R.S32.HI R2, RZ, 0x1f, R6 ;  /* 0x0000001fff027819 */ /* 0x000fe40000011406 */
[----:B-----5:R-:W-:Y:S02]  /*0760*/  MOV R8, 0x3f800000 ;  /* 0x3f80000000087802 */ /* 0x020fe40000000f00 */
        /* <DEDUP_REMOVED lines=39> */
[----:B------:R-:W-:-:S03]  /*09e0*/  FADD.FTZ R224, -R182, R173 ;  /* 0x000000adb6e07221 */ /* 0x000fc60000010100 */
[----:B------:R-:W-:Y:S01]  /*09f0*/  FMUL.FTZ R3, R215, R194 ;  /* 0x000000c2d7037220 */ /* 0x000fe20000410000 */
[----:B--2---:R-:W-:Y:S01]  /*0a00*/  FMUL.FTZ R194, R24, R176 ;  /* 0x000000b018c27220 */ /* 0x004fe20000410000 */
[C---:B------:R-:W-:Y:S01]  /*0a10*/  FADD.FTZ R174, -R182.reuse, R174 ;  /* 0x000000aeb6ae7221 */ /* 0x040fe20000010100 */
[----:B------:R-:W-:Y:S01]  /*0a20*/  FADD.FTZ R226, -R182, R175 ;  /* 0x000000afb6e27221 */ /* 0x000fe20000010100 */
[----:B------:R-:W-:Y:S01]  /*0a30*/  FMUL.FTZ R205, R25, R177 ;  /* 0x000000b119cd7220 */ /* 0x000fe20000410000 */
[----:B------:R-:W-:Y:S01]  /*0a40*/  FADD.FTZ R172, RZ, R194 ;  /* 0x000000c2ffac7221 */ /* 0x000fe20000010000 */
[----:B------:R-:W-:Y:S01]  /*0a50*/  FMUL.FTZ R182, R215, R224 ;  /* 0x000000e0d7b67220 */ /* 0x000fe20000410000 */
[----:B------:R-:W-:Y:S01]  /*0a60*/  FFMA.FTZ R173, R3, R194, RZ ;  /* 0x000000c203ad7223 */ /* 0x000fe200000100ff */
        /* <DEDUP_REMOVED lines=18> */
.L_x_11243:
[----:B------:R-:W-:Y:S05]  /*0b90*/  BSYNC B1 ;  /* 0x0000000000017941 */ /* 0x000fea0003800000 */
.L_x_11242:
[----:B------:R-:W-:Y:S04]  /*0ba0*/  BSSY B1, `(.L_x_11244) ;  /* 0x000002f000017945 */ /* 0x000fe80003800000 */
[----:B------:R-:W-:Y:S05]  /*0bb0*/  @!P0 BRA `(.L_x_11245) ;  /* 0x0000000000b48947 */ /* 0x000fea0003800000 */
        /* <DEDUP_REMOVED lines=16> */
[----:B------:R-:W-:-:S03]  /*0cc0*/  IADD3 R223, R223, 0x20, RZ ;  /* 0x00000020dfdf7810 */ /* 0x000fc60007ffe0ff */
[C---:B---3--:R-:W-:Y:S01]  /*0cd0*/  FADD.FTZ R192, -R228.reuse, R172 ;  /* 0x000000ace4c07221 */ /* 0x048fe20000010100 */
[----:B------:R-:W-:-:S03]  /*0ce0*/  FADD.FTZ R216, -R228, R173 ;  /* 0x000000ade4d87221 */ /* 0x000fc60000010100 */
[----:B-1----:R-:W-:Y:S01]  /*0cf0*/  FMUL.FTZ R181, R215, R192 ;  /* 0x000000c0d7b57220 */ /* 0x002fe20000410000 */
        /* <DEDUP_REMOVED lines=25> */
.L_x_11245:
[----:B------:R-:W-:Y:S05]  /*0e90*/  BSYNC B1 ;  /* 0x0000000000017941 */ /* 0x000fea0003800000 */
.L_x_11244:
        /* <DEDUP_REMOVED lines=21> */
[C---:B-1----:R-:W-:Y:S01]  /*0ff0*/  FMUL.FTZ R17, R215.reuse, R190 ;  /* 0x000000bed7117220 */ /* 0x042fe20000410000 */
[----:B------:R-:W-:Y:S01]  /*1000*/  FMUL.FTZ R16, R215, R212 ;  /* 0x000000d4d7107220 */ /* 0x000fe20000410000 */
[----:B--2---:R-:W-:Y:S01]  /*1010*/  FMUL.FTZ R190, R40, R172 ;  /* 0x000000ac28be7220 */ /* 0x004fe20000410000 */
        /* <DEDUP_REMOVED lines=23> */
.L_x_11247:
[----:B------:R-:W-:Y:S05]  /*1190*/  BSYNC B1 ;  /* 0x0000000000017941 */ /* 0x000fea0003800000 */
.L_x_11246:
        /* <DEDUP_REMOVED lines=47> */
.L_x_11249:
[----:B------:R-:W-:Y:S05]  /*1490*/  BSYNC B1 ;  /* 0x0000000000017941 */ /* 0x000fea0003800000 */
.L_x_11248:
        /* <DEDUP_REMOVED lines=47> */
.L_x_11251:
[----:B------:R-:W-:Y:S05]  /*1790*/  BSYNC B1 ;  /* 0x0000000000017941 */ /* 0x000fea0003800000 */
.L_x_11250:
        /* <DEDUP_REMOVED lines=15> */
[----:B------:R-:W0:Y:S01]  /*1890*/  LDG.E.128 R172, desc[UR4][R172.64] ;  /* 0x00000004acac7981 */ /* 0x000e22000c1e1d00 */
[----:B------:R-:W-:-:S03]  /*18a0*/  LEA.HI.X R177, R223, UR11, RZ, 0x4, P5 ;  /* 0x0000000bdfb17c11 */ /* 0x000fc6000a8f24ff */
[----:B------:R1:W5:Y:S04]  /*18b0*/  LDG.E R15, desc[UR4][R226.64] ;  /* 0x00000004e20f7981 */ /* 0x000368000c1e1900 */
[----:B------:R-:W2:Y:S01]  /*18c0*/  LDG.E.128 R176, desc[UR4][R176.64] ;  /* 0x00000004b0b07981 */ /* 0x000ea2000c1e1d00 */
[----:B0-----:R-:W-:Y:S01]  /*18d0*/  FMUL.FTZ R184, R64, R172 ;  /* 0x000000ac40b87220 */ /* 0x001fe20000410000 */
[C---:B--2---:R-:W-:Y:S01]  /*18e0*/  FADD.FTZ R22, -R198.reuse, R176 ;  /* 0x000000b0c6167221 */ /* 0x044fe20000010100 */
[----:B------:R-:W-:-:S03]  /*18f0*/  FADD.FTZ R196, -R198, R177 ;  /* 0x000000b1c6c47221 */ /* 0x000fc60000010100 */
[C---:B------:R-:W-:Y:S01]  /*1900*/  FMUL.FTZ R23, R215.reuse, R22 ;  /* 0x00000016d7177220 */ /* 0x040fe20000410000 */
[----:B------:R-:W-:Y:S01]  /*1910*/  FMUL.FTZ R22, R215, R196 ;  /* 0x000000c4d7167220 */ /* 0x000fe20000410000 */
[----:B------:R-:W-:Y:S01]  /*1920*/  FADD.FTZ R108, R108, R172 ;  /* 0x000000ac6c6c7221 */ /* 0x000fe20000010000 */
[----:B------:R-:W-:Y:S01]  /*1930*/  FADD.FTZ R109, R109, R173 ;  /* 0x000000ad6d6d7221 */ /* 0x000fe20000010000 */
[----:B------:R-:W-:Y:S01]  /*1940*/  FFMA.FTZ R88, R172, R23, R88 ;  /* 0x00000017ac587223 */ /* 0x000fe20000010058 */
        /* <DEDUP_REMOVED lines=20> */
.L_x_11253:
[----:B------:R-:W-:Y:S05]  /*1a90*/  BSYNC B1 ;  /* 0x0000000000017941 */ /* 0x000fea0003800000 */
.L_x_11252:
        /* <DEDUP_REMOVED lines=20> */
.L_x_11289:
[----:B------:R-:W-:Y:S01]  /*1be0*/  ISETP.NE.AND P5, PT, R7, RZ, PT ;  /* 0x000000ff0700720c */ /* 0x000fe20003fa5270 */
[----:B--2---:R-:W-:Y:S01]  /*1bf0*/  FADD.FTZ R172, R179, R172 ;  /* 0x000000acb3ac7221 */ /* 0x004fe20000010000 */
[----:B---3--:R-:W-:Y:S01]  /*1c00*/  FADD.FTZ R173, R178, R173 ;  /* 0x000000adb2ad7221 */ /* 0x008fe20000010000 */
[----:B------:R-:W-:Y:S02]  /*1c10*/  BSSY B1, `(.L_x_11255) ;  /* 0x000004a000017945 */ /* 0x000fe40003800000 */
[----:B------:R-:W-:Y:S01]  /*1c20*/  FMUL.FTZ R177, R172, UR14 ;  /* 0x0000000eacb17c20 */ /* 0x000fe20008410000 */
[----:B------:R-:W-:-:S07]  /*1c30*/  FMUL.FTZ R176, R173, UR14 ;  /* 0x0000000eadb07c20 */ /* 0x000fce0008410000 */
[----:B------:R-:W-:Y:S05]  /*1c40*/  @!P5 BRA `(.L_x_11256) ;  /* 0x000000040018d947 */ /* 0x000fea0003800000 */
[----:B0-----:R-:W-:-:S04]  /*1c50*/  ISETP.NE.AND P5, PT, R4, RZ, PT ;  /* 0x000000ff0400720c */ /* 0x001fc80003fa5270 */
[----:B------:R-:W-:Y:S02]  /*1c60*/  FSEL R173, R177, RZ, !P5 ;  /* 0x000000ffb1ad7208 */ /* 0x000fe40006800000 */
[----:B------:R-:W-:-:S03]  /*1c70*/  ISETP.NE.U32.AND P5, PT, RZ, UR8, PT ;  /* 0x00000008ff007c0c */ /* 0x000fc6000bfa5070 */
[-CC-:B------:R-:W-:Y:S01]  /*1c80*/  FFMA.FTZ R175, R3, R176.reuse, R173.reuse ;  /* 0x000000b003af7223 */ /* 0x180fe200000100ad */
[-CC-:B------:R-:W-:Y:S01]  /*1c90*/  FFMA.FTZ R174, R182, R176.reuse, R173.reuse ;  /* 0x000000b0b6ae7223 */ /* 0x180fe200000100ad */
[-CC-:B-1----:R-:W-:Y:S01]  /*1ca0*/  FFMA.FTZ R179, R203, R176.reuse, R173.reuse ;  /* 0x000000b0cbb37223 */ /* 0x182fe200000100ad */
[----:B------:R-:W-:Y:S01]  /*1cb0*/  FFMA.FTZ R224, R220, R176, R173 ;  /* 0x000000b0dce07223 */ /* 0x000fe200000100ad */
[----:B------:R-:W-:Y:S01]  /*1cc0*/  FADD.FTZ R172, R194, -R175 ;  /* 0x800000afc2ac7221 */ /* 0x000fe20000010000 */
[----:B------:R-:W-:Y:S01]  /*1cd0*/  FADD.FTZ R174, R205, -R174 ;  /* 0x800000aecdae7221 */ /* 0x000fe20000010000 */
[----:B------:R-:W-:Y:S01]  /*1ce0*/  ISETP.NE.AND.EX P5, PT, RZ, UR9, PT, P5 ;  /* 0x00000009ff007c0c */ /* 0x000fe2000bfa5350 */
[----:B------:R-:W-:Y:S01]  /*1cf0*/  FADD.FTZ R226, R213, -R224 ;  /* 0x800000e0d5e27221 */ /* 0x000fe20000010000 */
[C---:B-----5:R-:W-:Y:S01]  /*1d00*/  FMUL.FTZ R219, R215.reuse, R172 ;  /* 0x000000acd7db7220 */ /* 0x060fe20000410000 */
[C---:B------:R-:W-:Y:S01]  /*1d10*/  FMUL.FTZ R224, R215.reuse, R174 ;  /* 0x000000aed7e07220 */ /* 0x040fe20000410000 */
[----:B------:R-:W0:Y:S01]  /*1d20*/  LDC.64 R172, c[0x0][0x220] ;  /* 0x00008800ffac7b82 */ /* 0x000e220000000a00 */
[----:B------:R-:W-:Y:S01]  /*1d30*/  FADD.FTZ R178, R222, -R179 ;  /* 0x800000b3deb27221 */ /* 0x000fe20000010000 */
[----:B------:R-:W-:-:S03]  /*1d40*/  FMUL.FTZ R226, R215, R226 ;  /* 0x000000e2d7e27220 */ /* 0x000fc60000410000 */
        /* <DEDUP_REMOVED lines=8> */
[----:B------:R-:W-:Y:S01]  /*1dd0*/  SEL R169, R224, R169, P5 ;  /* 0x000000a9e0a97207 */ /* 0x000fe20002800000 */
[----:B0-----:R-:W-:Y:S01]  /*1de0*/  IMAD.WIDE.U32 R172, R217, 0x10, R172 ;  /* 0x00000010d9ac7825 */ /* 0x001fe200078e00ac */
[----:B------:R-:W-:Y:S02]  /*1df0*/  SEL R170, R223, R170, P5 ;  /* 0x000000aadfaa7207 */ /* 0x000fe40002800000 */
[----:B------:R-:W-:-:S03]  /*1e00*/  SEL R171, R226, R171, P5 ;  /* 0x000000abe2ab7207 */ /* 0x000fc60002800000 */
        /* <DEDUP_REMOVED lines=12> */
[----:B0-----:R-:W-:-:S05]  /*1ed0*/  @P5 IMAD.WIDE.U32 R178, R217, 0x10, R178 ;  /* 0x00000010d9b25825 */ /* 0x001fca00078e00b2 */
[----:B------:R0:W-:Y:S01]  /*1ee0*/  @P5 STG.E.128 desc[UR4][R178.64], R168 ;  /* 0x000000a8b2005986 */ /* 0x0001e2000c101d04 */
[----:B------:R-:W-:Y:S01]  /*1ef0*/  LOP3.LUT P5, RZ, R9, 0xff, RZ, 0xc0, !PT ;  /* 0x000000ff09ff7812 */ /* 0x000fe200078ac0ff */
[----:B0-----:R-:W-:Y:S01]  /*1f00*/  FMUL.FTZ R178, R29, R224 ;  /* 0x000000e01db27220 */ /* 0x001fe20000410000 */
[----:B--2---:R-:W-:Y:S01]  /*1f10*/  FMUL.FTZ R221, R219, R172 ;  /* 0x000000acdbdd7220 */ /* 0x004fe20000410000 */
[----:B------:R-:W-:Y:S01]  /*1f20*/  FMUL.FTZ R219, R28, R219 ;  /* 0x000000db1cdb7220 */ /* 0x000fe20000410000 */
[----:B------:R-:W-:Y:S01]  /*1f30*/  FMUL.FTZ R173, R173, R224 ;  /* 0x000000e0adad7220 */ /* 0x000fe20000410000 */
[-C--:B------:R-:W-:Y:S01]  /*1f40*/  FMUL.FTZ R174, R174, R223.reuse ;  /* 0x000000dfaeae7220 */ /* 0x080fe20000410000 */
[----:B------:R-:W-:Y:S01]  /*1f50*/  FMUL.FTZ R223, R30, R223 ;  /* 0x000000df1edf7220 */ /* 0x000fe20000410000 */
[----:B------:R-:W-:Y:S01]  /*1f60*/  FSEL R221, R221, RZ, P5 ;  /* 0x000000ffdddd7208 */ /* 0x000fe20002800000 */
[----:B------:R-:W-:Y:S01]  /*1f70*/  FMUL.FTZ R175, R175, R226 ;  /* 0x000000e2afaf7220 */ /* 0x000fe20000410000 */
[----:B------:R-:W-:-:S02]  /*1f80*/  SEL R172, R219, RZ, P5 ;  /* 0x000000ffdbac7207 */ /* 0x000fc40002800000 */
[----:B------:R-:W-:Y:S01]  /*1f90*/  LOP3.LUT P5, RZ, R9, 0xff00, RZ, 0xc0, !PT ;  /* 0x0000ff0009ff7812 */ /* 0x000fe200078ac0ff */
[----:B------:R-:W-:-:S03]  /*1fa0*/  FADD.FTZ R112, R112, R221 ;  /* 0x000000dd70707221 */ /* 0x000fc60000010000 */
[----:B------:R-:W-:Y:S02]  /*1fb0*/  FSEL R224, R173, RZ, P5 ;  /* 0x000000ffade07208 */ /* 0x000fe40002800000 */
[----:B------:R-:W-:Y:S01]  /*1fc0*/  SEL R173, R178, RZ, P5 ;  /* 0x000000ffb2ad7207 */ /* 0x000fe20002800000 */
[----:B------:R-:W-:Y:S01]  /*1fd0*/  FMUL.FTZ R178, R31, R226 ;  /* 0x000000e21fb27220 */ /* 0x000fe20000410000 */
[----:B------:R-:W-:Y:S01]  /*1fe0*/  LOP3.LUT P5, RZ, R9, 0xff0000, RZ, 0xc0, !PT ;  /* 0x00ff000009ff7812 */ /* 0x000fe200078ac0ff */
[----:B------:R-:W-:-:S03]  /*1ff0*/  FADD.FTZ R113, R113, R224 ;  /* 0x000000e071717221 */ /* 0x000fc60000010000 */
[----:B------:R-:W-:Y:S02]  /*2000*/  FSEL R219, R174, RZ, P5 ;  /* 0x000000ffaedb7208 */ /* 0x000fe40002800000 */
[----:B------:R-:W-:Y:S02]  /*2010*/  SEL R174, R223, RZ, P5 ;  /* 0x000000ffdfae7207 */ /* 0x000fe40002800000 */
[----:B------:R-:W-:Y:S01]  /*2020*/  LOP3.LUT P5, RZ, R9, 0xff000000, RZ, 0xc0, !PT ;  /* 0xff00000009ff7812 */ /* 0x000fe200078ac0ff */
[----:B------:R-:W-:-:S03]  /*2030*/  FADD.FTZ R114, R114, R219 ;  /* 0x000000db72727221 */ /* 0x000fc60000010000 */
[----:B------:R-:W-:Y:S02]  /*2040*/  FSEL R226, R175, RZ, P5 ;  /* 0x000000ffafe27208 */ /* 0x000fe40002800000 */
[----:B------:R-:W-:Y:S02]  /*2050*/  SEL R175, R178, RZ, P5 ;  /* 0x000000ffb2af7207 */ /* 0x000fe40002800000 */
[----:B------:R-:W0:Y:S01]  /*2060*/  LDC.64 R178, c[0x0][0x2f8] ;  /* 0x0000be00ffb27b82 */ /* 0x000e220000000a00 */
[----:B------:R-:W-:Y:S01]  /*2070*/  FADD.FTZ R115, R115, R226 ;  /* 0x000000e273737221 */ /* 0x000fe20000010000 */
[C---:B0-----:R-:W-:Y:S01]  /*2080*/  IMAD.WIDE.U32 R178, R217.reuse, 0x10, R178 ;  /* 0x00000010d9b27825 */ /* 0x041fe200078e00b2 */
[----:B------:R-:W-:-:S04]  /*2090*/  IADD3 R217, R217, 0x20, RZ ;  /* 0x00000020d9d97810 */ /* 0x000fc80007ffe0ff */
[----:B------:R2:W-:Y:S03]  /*20a0*/  STG.E.128 desc[UR4][R178.64], R172 ;  /* 0x000000acb2007986 */ /* 0x0005e6000c101d04 */
.L_x_11256:
[----:B------:R-:W-:Y:S05]  /*20b0*/  BSYNC B1 ;  /* 0x0000000000017941 */ /* 0x000fea0003800000 */
.L_x_11255:
[----:B------:R-:W-:Y:S04]  /*20c0*/  BSSY B1, `(.L_x_11257) ;  /* 0x0000048000017945 */ /* 0x000fe80003800000 */
[----:B------:R-:W-:Y:S05]  /*20d0*/  @!P0 BRA `(.L_x_11258) ;  /* 0x0000000400188947 */ /* 0x000fea0003800000 */
[----:B0-----:R-:W-:-:S04]  /*20e0*/  ISETP.NE.AND P5, PT, R4, RZ, PT ;  /* 0x000000ff0400720c */ /* 0x001fc80003fa5270 */
[----:B-----5:R-:W-:Y:S02]  /*20f0*/  FSEL R219, R177, RZ, !P5 ;  /* 0x000000ffb1db7208 */ /* 0x020fe40006800000 */
[----:B-12---:R-:W-:-:S03]  /*2100*/  LEA R178, P5, R217, UR18, 0x4 ;  /* 0x00000012d9b27c11 */ /* 0x006fc6000f8a20ff */
        /* <DEDUP_REMOVED lines=9> */
[----:B------:R-:W-:Y:S01]  /*21a0*/  LEA.HI.X R179, R217, UR19, RZ, 0x4, P5 ;  /* 0x00000013d9b37c11 */ /* 0x000fe2000a8f24ff */
[----:B------:R-:W0:Y:S01]  /*21b0*/  LDC.64 R174, c[0x0][0x220] ;  /* 0x00008800ffae7b82 */ /* 0x000e220000000a00 */
[C---:B------:R-:W-:Y:S01]  /*21c0*/  FMUL.FTZ R219, R215.reuse, R172 ;  /* 0x000000acd7db7220 */ /* 0x040fe20000410000 */
[----:B------:R-:W-:Y:S01]  /*21d0*/  ISETP.NE.U32.AND P5, PT, RZ, UR16, PT ;  /* 0x00000010ff007c0c */ /* 0x000fe2000bfa5070 */
[C---:B------:R-:W-:Y:S01]  /*21e0*/  FMUL.FTZ R223, R215.reuse, R228 ;  /* 0x000000e4d7df7220 */ /* 0x040fe20000410000 */
[----:B------:R-:W-:-:S02]  /*21f0*/  FMUL.FTZ R230, R215, R230 ;  /* 0x000000e6d7e67220 */ /* 0x000fc40000410000 */
[----:B------:R-:W-:-:S13]  /*2200*/  ISETP.NE.AND.EX P5, PT, RZ, UR17, PT, P5 ;  /* 0x00000011ff007c0c */ /* 0x000fda000bfa5350 */
        /* <DEDUP_REMOVED lines=12> */
[C---:B------:R-:W-:Y:S01]  /*22d0*/  SEL R168, R219.reuse, R168, P6 ;  /* 0x000000a8dba87207 */ /* 0x040fe20003000000 */
[----:B------:R-:W-:Y:S01]  /*22e0*/  FMUL.FTZ R219, R219, R8 ;  /* 0x00000008dbdb7220 */ /* 0x000fe20000410000 */
[----:B------:R-:W-:Y:S02]  /*22f0*/  SEL R169, R226, R169, P6 ;  /* 0x000000a9e2a97207 */ /* 0x000fe40003000000 */
[----:B------:R-:W-:Y:S01]  /*2300*/  SEL R170, R223, R170, P6 ;  /* 0x000000aadfaa7207 */ /* 0x000fe20003000000 */
[----:B------:R-:W-:Y:S01]  /*2310*/  FMUL.FTZ R219, R219, UR15 ;  /* 0x0000000fdbdb7c20 */ /* 0x000fe20008410000 */
[----:B------:R-:W-:Y:S01]  /*2320*/  SEL R171, R230, R171, P6 ;  /* 0x000000abe6ab7207 */ /* 0x000fe20003000000 */
[-C--:B------:R-:W-:Y:S02]  /*2330*/  FMUL.FTZ R226, R226, R8.reuse ;  /* 0x00000008e2e27220 */ /* 0x080fe40000410000 */
[----:B------:R-:W-:Y:S02]  /*2340*/  FMUL.FTZ R221, R36, R219 ;  /* 0x000000db24dd7220 */ /* 0x000fe40000410000 */
[----:B------:R0:W-:Y:S01]  /*2350*/  @P5 STG.E.128 desc[UR4][R224.64], R168 ;  /* 0x000000a8e0005986 */ /* 0x0001e2000c101d04 */
[----:B------:R-:W-:Y:S01]  /*2360*/  LOP3.LUT P5, RZ, R10, 0xff, RZ, 0xc0, !PT ;  /* 0x000000ff0aff7812 */ /* 0x000fe200078ac0ff */
[----:B------:R-:W-:Y:S01]  /*2370*/  FMUL.FTZ R226, R226, UR15 ;  /* 0x0000000fe2e27c20 */ /* 0x000fe20008410000 */
[-C--:B------:R-:W-:Y:S01]  /*2380*/  FMUL.FTZ R223, R223, R8.reuse ;  /* 0x00000008dfdf7220 */ /* 0x080fe20000410000 */
[----:B------:R-:W-:-:S03]  /*2390*/  FMUL.FTZ R230, R230, R8 ;  /* 0x00000008e6e67220 */ /* 0x000fc60000410000 */
[----:B------:R-:W-:Y:S01]  /*23a0*/  FMUL.FTZ R223, R223, UR15 ;  /* 0x0000000fdfdf7c20 */ /* 0x000fe20008410000 */
[----:B------:R-:W-:Y:S01]  /*23b0*/  FMUL.FTZ R230, R230, UR15 ;  /* 0x0000000fe6e67c20 */ /* 0x000fe20008410000 */
[----:B------:R-:W-:Y:S01]  /*23c0*/  IADD3 R217, R217, 0x20, RZ ;  /* 0x00000020d9d97810 */ /* 0x000fe20007ffe0ff */
[----:B--2---:R-:W-:Y:S01]  /*23d0*/  FMUL.FTZ R172, R219, R172 ;  /* 0x000000acdbac7220 */ /* 0x004fe20000410000 */
[-C--:B------:R-:W-:Y:S01]  /*23e0*/  FMUL.FTZ R173, R173, R226.reuse ;  /* 0x000000e2adad7220 */ /* 0x080fe20000410000 */
[----:B------:R-:W-:-:S03]  /*23f0*/  FMUL.FTZ R226, R37, R226 ;  /* 0x000000e225e27220 */ /* 0x000fc60000410000 */
[----:B------:R-:W-:Y:S02]  /*2400*/  FSEL R219, R172, RZ, P5 ;  /* 0x000000ffacdb7208 */ /* 0x000fe40002800000 */
[----:B------:R-:W-:Y:S02]  /*2410*/  SEL R172, R221, RZ, P5 ;  /* 0x000000ffddac7207 */ /* 0x000fe40002800000 */
[----:B------:R-:W-:Y:S01]  /*2420*/  LOP3.LUT P5, RZ, R10, 0xff00, RZ, 0xc0, !PT ;  /* 0x0000ff000aff7812 */ /* 0x000fe200078ac0ff */
[-C--:B------:R-:W-:Y:S01]  /*2430*/  FMUL.FTZ R174, R174, R223.reuse ;  /* 0x000000dfaeae7220 */ /* 0x080fe20000410000 */
[----:B------:R-:W-:Y:S02]  /*2440*/  FMUL.FTZ R223, R38, R223 ;  /* 0x000000df26df7220 */ /* 0x000fe40000410000 */
[----:B0-----:R-:W-:Y:S02]  /*2450*/  FSEL R224, R173, RZ, P5 ;  /* 0x000000ffade07208 */ /* 0x001fe40002800000 */
[----:B------:R-:W-:-:S02]  /*2460*/  SEL R173, R226, RZ, P5 ;  /* 0x000000ffe2ad7207 */ /* 0x000fc40002800000 */
[----:B------:R-:W-:-:S04]  /*2470*/  LOP3.LUT P5, RZ, R10, 0xff0000, RZ, 0xc0, !PT ;  /* 0x00ff00000aff7812 */ /* 0x000fc800078ac0ff */
[----:B------:R-:W-:Y:S02]  /*2480*/  FSEL R221, R174, RZ, P5 ;  /* 0x000000ffaedd7208 */ /* 0x000fe40002800000 */
[----:B------:R-:W-:Y:S01]  /*2490*/  SEL R174, R223, RZ, P5 ;  /* 0x000000ffdfae7207 */ /* 0x000fe20002800000 */
[-C--:B------:R-:W-:Y:S01]  /*24a0*/  FMUL.FTZ R223, R175, R230.reuse ;  /* 0x000000e6afdf7220 */ /* 0x080fe20000410000 */
[----:B------:R-:W-:Y:S01]  /*24b0*/  FMUL.FTZ R175, R39, R230 ;  /* 0x000000e627af7220 */ /* 0x000fe20000410000 */
[----:B------:R-:W-:-:S04]  /*24c0*/  LOP3.LUT P5, RZ, R10, 0xff000000, RZ, 0xc0, !PT ;  /* 0xff0000000aff7812 */ /* 0x000fc800078ac0ff */
[----:B------:R-:W-:-:S05]  /*24d0*/  SEL R175, R175, RZ, P5 ;  /* 0x000000ffafaf7207 */ /* 0x000fca0002800000 */
[----:B------:R3:W-:Y:S01]  /*24e0*/  STG.E.128 desc[UR4][R178.64], R172 ;  /* 0x000000acb2007986 */ /* 0x0007e2000c101d04 */
[----:B------:R-:W-:Y:S01]  /*24f0*/  FSEL R226, R223, RZ, P5 ;  /* 0x000000ffdfe27208 */ /* 0x000fe20002800000 */
[----:B------:R-:W-:Y:S01]  /*2500*/  FADD.FTZ R116, R116, R219 ;  /* 0x000000db74747221 */ /* 0x000fe20000010000 */
[----:B------:R-:W-:Y:S01]  /*2510*/  FADD.FTZ R117, R117, R224 ;  /* 0x000000e075757221 */ /* 0x000fe20000010000 */
[----:B------:R-:W-:Y:S02]  /*2520*/  FADD.FTZ R118, R118, R221 ;  /* 0x000000dd76767221 */ /* 0x000fe40000010000 */
[----:B------:R-:W-:-:S07]  /*2530*/  FADD.FTZ R119, R119, R226 ;  /* 0x000000e277777221 */ /* 0x000fce0000010000 */
.L_x_11258:
[----:B------:R-:W-:Y:S05]  /*2540*/  BSYNC B1 ;  /* 0x0000000000017941 */ /* 0x000fea0003800000 */
.L_x_11257:
[----:B------:R-:W-:Y:S04]  /*2550*/  BSSY B1, `(.L_x_11259) ;  /* 0x0000048000017945 */ /* 0x000fe80003800000 */
[----:B------:R-:W-:Y:S05]  /*2560*/  @!P1 BRA `(.L_x_11260) ;  /* 0x0000000400189947 */ /* 0x000fea0003800000 */
[----:B0-----:R-:W-:-:S04]  /*2570*/  ISETP.NE.AND P5, PT, R4, RZ, PT ;  /* 0x000000ff0400720c */ /* 0x001fc80003fa5270 */
[----:B-----5:R-:W-:Y:S02]  /*2580*/  FSEL R219, R177, RZ, !P5 ;  /* 0x000000ffb1db7208 */ /* 0x020fe40006800000 */
[----:B-123--:R-:W-:-:S03]  /*2590*/  LEA R178, P5, R217, UR18, 0x4 ;  /* 0x00000012d9b27c11 */ /* 0x00efc6000f8a20ff */
        /* <DEDUP_REMOVED lines=67> */
.L_x_11260:
[----:B------:R-:W-:Y:S05]  /*29d0*/  BSYNC B1 ;  /* 0x0000000000017941 */ /* 0x000fea0003800000 */
.L_x_11259:
[----:B------:R-:W-:Y:S04]  /*29e0*/  BSSY B1, `(.L_x_11261) ;  /* 0x0000048000017945 */ /* 0x000fe80003800000 */
[----:B------:R-:W-:Y:S05]  /*29f0*/  @!P2 BRA `(.L_x_11262) ;  /* 0x000000040018a947 */ /* 0x000fea0003800000 */
[----:B0-----:R-:W-:-:S04]  /*2a00*/  ISETP.NE.AND P5, PT, R4, RZ, PT ;  /* 0x000000ff0400720c */ /* 0x001fc80003fa5270 */
[----:B-----5:R-:W-:Y:S02]  /*2a10*/  FSEL R219, R177, RZ, !P5 ;  /* 0x000000ffb1db7208 */ /* 0x020fe40006800000 */
[----:B-1234-:R-:W-:-:S03]  /*2a20*/  LEA R178, P5, R217, UR18, 0x4 ;  /* 0x00000012d9b27c11 */ /* 0x01efc6000f8a20ff */
        /* <DEDUP_REMOVED lines=67> */
.L_x_11262:
[----:B------:R-:W-:Y:S05]  /*2e60*/  BSYNC B1 ;  /* 0x0000000000017941 */ /* 0x000fea0003800000 */
.L_x_11261:
        /* <DEDUP_REMOVED lines=72> */
.L_x_11264:
[----:B------:R-:W-:Y:S05]  /*32f0*/  BSYNC B1 ;  /* 0x0000000000017941 */ /* 0x000fea0003800000 */
.L_x_11263:
[----:B------:R-:W-:Y:S01]  /*3300*/  ISETP.NE.AND P5, PT, R14, RZ, PT ;  /* 0x000000ff0e00720c */ /* 0x000fe20003fa5270 */
[----:B------:R-:W-:-:S12]  /*3310*/  BSSY B1, `(.L_x_11265) ;  /* 0x0000047000017945 */ /* 0x000fd80003800000 */
[----:B------:R-:W-:Y:S05]  /*3320*/  @!P5 BRA `(.L_x_11266) ;  /* 0x000000040014d947 */ /* 0x000fea0003800000 */
[----:B0-----:R-:W-:-:S04]  /*3330*/  ISETP.NE.AND P5, PT, R4, RZ, PT ;  /* 0x000000ff0400720c */ /* 0x001fc80003fa5270 */
[----:B------:R-:W-:Y:S02]  /*3340*/  FSEL R177, R177, RZ, !P5 ;  /* 0x000000ffb1b17208 */ /* 0x000fe40006800000 */
        /* <DEDUP_REMOVED lines=9> */
[C---:B-----5:R-:W-:Y:S01]  /*33e0*/  FMUL.FTZ R177, R215.reuse, R172 ;  /* 0x000000acd7b17220 */ /* 0x060fe20000410000 */
        /* <DEDUP_REMOVED lines=42> */
[----:B------:R-:W-:Y:S02]  /*3690*/  FSEL R176, R173, RZ, P5 ;  /* 0x000000ffadb07208 */ /* 0x000fe40002800000 */
[----:B------:R-:W-:-:S02]  /*36a0*/  SEL R173, R226, RZ, P5 ;  /* 0x000000ffe2ad7207 */ /* 0x000fc40002800000 */
[----:B------:R-:W-:Y:S01]  /*36b0*/  LOP3.LUT P5, RZ, R15, 0xff0000, RZ, 0xc0, !PT ;  /* 0x00ff00000fff7812 */ /* 0x000fe200078ac0ff */
[-C--:B------:R-:W-:Y:S01]  /*36c0*/  FMUL.FTZ R217, R175, R8.reuse ;  /* 0x00000008afd97220 */ /* 0x080fe20000410000 */
[----:B------:R-:W-:Y:S02]  /*36d0*/  FMUL.FTZ R175, R71, R8 ;  /* 0x0000000847af7220 */ /* 0x000fe40000410000 */
[----:B------:R-:W-:Y:S02]  /*36e0*/  FSEL R215, R174, RZ, P5 ;  /* 0x000000ffaed77208 */ /* 0x000fe40002800000 */
[----:B------:R-:W-:Y:S02]  /*36f0*/  SEL R174, R219, RZ, P5 ;  /* 0x000000ffdbae7207 */ /* 0x000fe40002800000 */
        /* <DEDUP_REMOVED lines=8> */
.L_x_11266:
[----:B------:R-:W-:Y:S05]  /*3780*/  BSYNC B1 ;  /* 0x0000000000017941 */ /* 0x000fea0003800000 */
.L_x_11265:
[----:B0-234-:R-:W0:Y:S02]  /*3790*/  LDC.64 R172, c[0x0][0x210] ;  /* 0x00008400ffac7b82 */ /* 0x01de240000000a00 */
[----:B0-----:R-:W-:-:S04]  /*37a0*/  LEA R6, R172, R6, 0x2 ;  /* 0x00000006ac067211 */ /* 0x001fc800078e10ff */
[----:B------:R-:W-:-:S13]  /*37b0*/  ISETP.GE.AND P5, PT, R6, R173, PT ;  /* 0x000000ad0600720c */ /* 0x000fda0003fa6270 */
[----:B------:R-:W-:Y:S05]  /*37c0*/  @!P5 BRA `(.L_x_11267) ;  /* 0xffffffcc00dcd947 */ /* 0x000fea000383ffff */
.L_x_11241:
[----:B------:R-:W-:Y:S05]  /*37d0*/  BSYNC B0 ;  /* 0x0000000000007941 */ /* 0x000fea0003800000 */
.L_x_11240:
[----:B------:R-:W0:Y:S01]  /*37e0*/  S2R R4, SR_CgaCtaId ;  /* 0x0000000000047919 */ /* 0x000e220000008800 */
[----:B------:R-:W-:Y:S01]  /*37f0*/  SHF.R.U32.HI R7, RZ, 0x5, R0 ;  /* 0x00000005ff077819 */ /* 0x000fe20000011600 */
[----:B------:R-:W-:Y:S05]  /*3800*/  WARPSYNC.ALL ;  /* 0x0000000000007948 */ /* 0x000fea0003800000 */
[----:B------:R-:W-:Y:S01]  /*3810*/  MOV R3, 0x400 ;  /* 0x0000040000037802 */ /* 0x000fe20000000f00 */
[----:B------:R-:W-:Y:S01]  /*3820*/  IMAD R2, R7, 0xc0, R2 ;  /* 0x000000c007027824 */ /* 0x000fe200078e0202 */
[----:B------:R-:W2:Y:S01]  /*3830*/  S2R R18, SR_CTAID.X ;  /* 0x0000000000127919 */ /* 0x000ea20000002500 */
[----:B-----5:R-:W-:Y:S01]  /*3840*/  IADD3 R24, R5, 0x7f, -R0 ;  /* 0x0000007f05187810 */ /* 0x020fe20007ffe800 */
        /* <DEDUP_REMOVED lines=22> */
[----:B------:R-:W2:Y:S04]  /*39b0*/  LDS R15, [R3+0x1200] ;  /* 0x00120000030f7984 */ /* 0x000ea80000000800 */
[----:B------:R-:W3:Y:S04]  /*39c0*/  LDS R4, [R3] ;  /* 0x0000000003047984 */ /* 0x000ee80000000800 */
[----:B------:R-:W4:Y:S04]  /*39d0*/  LDS R6, [R3+0x200] ;  /* 0x0002000003067984 */ /* 0x000f280000000800 */
        /* <DEDUP_REMOVED lines=12> */
[----:B----4-:R-:W-:-:S03]  /*3aa0*/  FADD.FTZ R6, RZ, R6 ;  /* 0x00000006ff067221 */ /* 0x010fc60000010000 */
[----:B------:R-:W4:Y:S01]  /*3ab0*/  LDS R21, [R3+0x1a00] ;  /* 0x001a000003157984 */ /* 0x000f220000000800 */
[----:B-1----:R-:W-:-:S03]  /*3ac0*/  FADD.FTZ R7, RZ, R7 ;  /* 0x00000007ff077221 */ /* 0x002fc60000010000 */
        /* <DEDUP_REMOVED lines=8> */
[----:B------:R-:W1:Y:S01]  /*3b50*/  LDS R25, [R3+0x2400] ;  /* 0x0024000003197984 */ /* 0x000e620000000800 */
[----:B------:R-:W-:-:S03]  /*3b60*/  FADD.FTZ R7, R7, R12 ;  /* 0x0000000c07077221 */ /* 0x000fc60000010000 */
        /* <DEDUP_REMOVED lines=10> */
[----:B-1----:R-:W-:Y:S01]  /*3c10*/  FADD.FTZ R7, R7, R16 ;  /* 0x0000001007077221 */ /* 0x002fe20000010000 */
        /* <DEDUP_REMOVED lines=141> */
.L_x_11269:
[----:B------:R-:W-:Y:S05]  /*44f0*/  BSYNC B0 ;  /* 0x0000000000007941 */ /* 0x000fea0003800000 */
.L_x_11268:
        /* <DEDUP_REMOVED lines=17> */
.L_x_11271:
[----:B------:R-:W-:Y:S05]  /*4610*/  BSYNC B0 ;  /* 0x0000000000007941 */ /* 0x000fea0003800000 */
.L_x_11270:
        /* <DEDUP_REMOVED lines=17> */
.L_x_11273:
[----:B------:R-:W-:Y:S05]  /*4730*/  BSYNC B0 ;  /* 0x0000000000007941 */ /* 0x000fea0003800000 */
.L_x_11272:
        /* <DEDUP_REMOVED lines=17> */
.L_x_11275:
[----:B------:R-:W-:Y:S05]  /*4850*/  BSYNC B0 ;  /* 0x0000000000007941 */ /* 0x000fea0003800000 */
.L_x_11274:
        /* <DEDUP_REMOVED lines=17> */
.L_x_11277:
[----:B------:R-:W-:Y:S05]  /*4970*/  BSYNC B0 ;  /* 0x0000000000007941 */ /* 0x000fea0003800000 */
.L_x_11276:
        /* <DEDUP_REMOVED lines=10> */
.L_x_11254:
        /* <DEDUP_REMOVED lines=8> */
.L_x_11279:
[----:B------:R-:W-:Y:S05]  /*4aa0*/  BSYNC B1 ;  /* 0x0000000000017941 */ /* 0x000fea0003800000 */
.L_x_11278:
        /* <DEDUP_REMOVED lines=8> */
.L_x_11280:
[----:B------:R-:W-:Y:S01]  /*4b30*/  FADD.FTZ R172, R172, R221 ;  /* 0x000000ddacac7221 */ /* 0x000fe20000010000 */
[----:B------:R-:W-:-:S04]  /*4b40*/  HFMA2.MMA R225, -RZ, RZ, 0, 1.1920928955078125e-07 ;  /* 0x00000002ffe17435 */ /* 0x000fc800000001ff */
[----:B------:R-:W-:Y:S02]  /*4b50*/  MOV R226, R172 ;  /* 0x000000ac00e27202 */ /* 0x000fe40000000f00 */
[----:B------:R-:W-:-:S07]  /*4b60*/  MOV R173, R223 ;  /* 0x000000df00ad7202 */ /* 0x000fce0000000f00 */
[----:B------:R-:W-:Y:S05]  /*4b70*/  WARPSYNC.COLLECTIVE R219, `(.L_x_11281) ;  /* 0x00000000db087348 */ /* 0x000fea0003c00000 */
[----:B------:R0:W1:Y:S02]  /*4b80*/  SHFL.BFLY P5, R223, R226, R225, R228 ;  /* 0x0c0000e1e2df7389 */ /* 0x00006400000a00e4 */
[----:B01----:R-:W-:Y:S01]  /*4b90*/  ENDCOLLECTIVE ;  /* 0x000000000000791b */ /* 0x003fe20003800000 */
.L_x_11281:
[----:B------:R-:W-:-:S05]  /*4ba0*/  FADD.FTZ R173, R173, R224 ;  /* 0x000000e0adad7221 */ /* 0x000fca0000010000 */
[----:B------:R-:W-:Y:S02]  /*4bb0*/  MOV R226, R173 ;  /* 0x000000ad00e27202 */ /* 0x000fe40000000f00 */
[----:B------:R-:W-:-:S07]  /*4bc0*/  MOV R175, R223 ;  /* 0x000000df00af7202 */ /* 0x000fce0000000f00 */
[----:B------:R-:W-:Y:S05]  /*4bd0*/  WARPSYNC.COLLECTIVE R219, `(.L_x_11282) ;  /* 0x00000000db087348 */ /* 0x000fea0003c00000 */
[----:B------:R0:W1:Y:S02]  /*4be0*/  SHFL.BFLY P5, R223, R226, R225, R228 ;  /* 0x0c0000e1e2df7389 */ /* 0x00006400000a00e4 */
[----:B01----:R-:W-:Y:S01]  /*4bf0*/  ENDCOLLECTIVE ;  /* 0x000000000000791b */ /* 0x003fe20003800000 */
.L_x_11282:
[----:B------:R-:W-:Y:S01]  /*4c00*/  FADD.FTZ R175, R172, R175 ;  /* 0x000000afacaf7221 */ /* 0x000fe20000010000 */
[----:B------:R-:W-:-:S04]  /*4c10*/  HFMA2.MMA R225, -RZ, RZ, 0, 2.384185791015625e-07 ;  /* 0x00000004ffe17435 */ /* 0x000fc800000001ff */
[----:B------:R-:W-:Y:S02]  /*4c20*/  MOV R226, R175 ;  /* 0x000000af00e27202 */ /* 0x000fe40000000f00 */
[----:B------:R-:W-:-:S07]  /*4c30*/  MOV R174, R223 ;  /* 0x000000df00ae7202 */ /* 0x000fce0000000f00 */
[----:B------:R-:W-:Y:S05]  /*4c40*/  WARPSYNC.COLLECTIVE R219, `(.L_x_11283) ;  /* 0x00000000db087348 */ /* 0x000fea0003c00000 */
[----:B------:R0:W1:Y:S02]  /*4c50*/  SHFL.BFLY P5, R223, R226, R225, R228 ;  /* 0x0c0000e1e2df7389 */ /* 0x00006400000a00e4 */
[----:B01----:R-:W-:Y:S01]  /*4c60*/  ENDCOLLECTIVE ;  /* 0x000000000000791b */ /* 0x003fe20003800000 */
.L_x_11283:
[----:B------:R-:W-:-:S05]  /*4c70*/  FADD.FTZ R174, R173, R174 ;  /* 0x000000aeadae7221 */ /* 0x000fca0000010000 */
[----:B------:R-:W-:Y:S02]  /*4c80*/  MOV R226, R174 ;  /* 0x000000ae00e27202 */ /* 0x000fe40000000f00 */
[----:B------:R-:W-:-:S07]  /*4c90*/  MOV R176, R223 ;  /* 0x000000df00b07202 */ /* 0x000fce0000000f00 */
[----:B------:R-:W-:Y:S05]  /*4ca0*/  WARPSYNC.COLLECTIVE R219, `(.L_x_11284) ;  /* 0x00000000db087348 */ /* 0x000fea0003c00000 */
[----:B------:R0:W1:Y:S02]  /*4cb0*/  SHFL.BFLY P5, R223, R226, R225, R228 ;  /* 0x0c0000e1e2df7389 */ /* 0x00006400000a00e4 */
[----:B01----:R-:W-:Y:S01]  /*4cc0*/  ENDCOLLECTIVE ;  /* 0x000000000000791b */ /* 0x003fe20003800000 */
.L_x_11284:
[----:B------:R-:W-:Y:S01]  /*4cd0*/  FADD.FTZ R176, R175, R176 ;  /* 0x000000b0afb07221 */ /* 0x000fe20000010000 */
[----:B------:R-:W-:-:S04]  /*4ce0*/  HFMA2.MMA R225, -RZ, RZ, 0, 4.76837158203125e-07 ;  /* 0x00000008ffe17435 */ /* 0x000fc800000001ff */
[----:B------:R-:W-:Y:S02]  /*4cf0*/  MOV R226, R176 ;  /* 0x000000b000e27202 */ /* 0x000fe40000000f00 */
[----:B------:R-:W-:-:S07]  /*4d00*/  MOV R177, R223 ;  /* 0x000000df00b17202 */ /* 0x000fce0000000f00 */
[----:B------:R-:W-:Y:S05]  /*4d10*/  WARPSYNC.COLLECTIVE R219, `(.L_x_11285) ;  /* 0x00000000db087348 */ /* 0x000fea0003c00000 */
[----:B------:R0:W1:Y:S02]  /*4d20*/  SHFL.BFLY P5, R223, R226, R225, R228 ;  /* 0x0c0000e1e2df7389 */ /* 0x00006400000a00e4 */
[----:B01----:R-:W-:Y:S01]  /*4d30*/  ENDCOLLECTIVE ;  /* 0x000000000000791b */ /* 0x003fe20003800000 */
.L_x_11285:
[----:B------:R-:W-:-:S05]  /*4d40*/  FADD.FTZ R177, R174, R177 ;  /* 0x000000b1aeb17221 */ /* 0x000fca0000010000 */
[----:B------:R-:W-:Y:S02]  /*4d50*/  MOV R226, R177 ;  /* 0x000000b100e27202 */ /* 0x000fe40000000f00 */
[----:B------:R-:W-:-:S07]  /*4d60*/  MOV R179, R223 ;  /* 0x000000df00b37202 */ /* 0x000fce0000000f00 */
[----:B------:R-:W-:Y:S05]  /*4d70*/  WARPSYNC.COLLECTIVE R219, `(.L_x_11286) ;  /* 0x00000000db087348 */ /* 0x000fea0003c00000 */
[----:B------:R0:W1:Y:S02]  /*4d80*/  SHFL.BFLY P5, R223, R226, R225, R228 ;  /* 0x0c0000e1e2df7389 */ /* 0x00006400000a00e4 */
[----:B01----:R-:W-:Y:S01]  /*4d90*/  ENDCOLLECTIVE ;  /* 0x000000000000791b */ /* 0x003fe20003800000 */
.L_x_11286:
[----:B------:R-:W-:Y:S01]  /*4da0*/  FADD.FTZ R179, R176, R179 ;  /* 0x000000b3b0b37221 */ /* 0x000fe20000010000 */
[----:B------:R-:W-:-:S04]  /*4db0*/  HFMA2.MMA R225, -RZ, RZ, 0, 9.5367431640625e-07 ;  /* 0x00000010ffe17435 */ /* 0x000fc800000001ff */
[----:B------:R-:W-:Y:S02]  /*4dc0*/  MOV R226, R179 ;  /* 0x000000b300e27202 */ /* 0x000fe40000000f00 */
[----:B------:R-:W-:-:S07]  /*4dd0*/  MOV R178, R223 ;  /* 0x000000df00b27202 */ /* 0x000fce0000000f00 */
[----:B------:R-:W-:Y:S05]  /*4de0*/  WARPSYNC.COLLECTIVE R219, `(.L_x_11287) ;  /* 0x00000000db087348 */ /* 0x000fea0003c00000 */
[----:B------:R0:W1:Y:S02]  /*4df0*/  SHFL.BFLY P5, R223, R226, R225, R228 ;  /* 0x0c0000e1e2df7389 */ /* 0x00006400000a00e4 */
[----:B01----:R-:W-:Y:S01]  /*4e00*/  ENDCOLLECTIVE ;  /* 0x000000000000791b */ /* 0x003fe20003800000 */
.L_x_11287:
[----:B------:R-:W-:-:S05]  /*4e10*/  FADD.FTZ R178, R177, R178 ;  /* 0x000000b2b1b27221 */ /* 0x000fca0000010000 */
[----:B------:R-:W-:Y:S02]  /*4e20*/  MOV R226, R178 ;  /* 0x000000b200e27202 */ /* 0x000fe40000000f00 */
[----:B------:R-:W-:-:S07]  /*4e30*/  MOV R172, R223 ;  /* 0x000000df00ac7202 */ /* 0x000fce0000000f00 */
[----:B------:R-:W-:Y:S05]  /*4e40*/  WARPSYNC.COLLECTIVE R219, `(.L_x_11288) ;  /* 0x00000000db087348 */ /* 0x000fea0003c00000 */
[----:B------:R0:W1:Y:S02]  /*4e50*/  SHFL.BFLY P5, R223, R226, R225, R228 ;  /* 0x0c0000e1e2df7389 */ /* 0x00006400000a00e4 */
[----:B01----:R-:W-:Y:S01]  /*4e60*/  ENDCOLLECTIVE ;  /* 0x000000000000791b */ /* 0x003fe20003800000 */
.L_x_11288:
[----:B------:R-:W-:Y:S01]  /*4e70*/  MOV R173, R223 ;  /* 0x000000df00ad7202 */ /* 0x000fe20000000f00 */
[----:B------:R-:W-:Y:S06]  /*4e80*/  BRA `(.L_x_11289) ;  /* 0xffffffcc00547947 */ /* 0x000fec000383ffff */
.L_x_11290:
        /* <DEDUP_REMOVED lines=15> */
.L_x_11850:


//--------------------- .text._ZN10layer_norm13ln_bwd_kernelINS_13Kernel_traitsIfffffjLj768ELj1ELj4ELj1ELj16ENS_18Kernel_traits_baseILj768EfffffjLj128EEEEELb1ELb1ELb0ELb1EEEvNS_9BwdParamsE --------------------------
	.section	.text._ZN10layer_norm13ln_bwd_kernelINS_13Kernel_traitsIfffffjLj768ELj1ELj4ELj1ELj16ENS_18Kernel_traits_baseILj768EfffffjLj128EEEEELb1ELb1ELb0ELb1EEEvNS_9BwdParamsE,"ax",@progbits
	.align	128
        .global         _ZN10layer_norm13ln_bwd_kernelINS_13Kernel_traitsIfffffjLj768ELj1ELj4ELj1ELj16ENS_18Kernel_traits_baseILj768EfffffjLj128EEEEELb1ELb1ELb0ELb1EEEvNS_9BwdParamsE
        .type           _ZN10layer_norm13ln_bwd_kernelINS_13Kernel_traitsIfffffjLj768ELj1ELj4ELj1ELj16ENS_18Kernel_traits_baseILj768EfffffjLj128EEEEELb1ELb1ELb0ELb1EEEvNS_9BwdParamsE,@function
        .size           _ZN10layer_norm13ln_bwd_kernelINS_13Kernel_traitsIfffffjLj768ELj1ELj4ELj1ELj16ENS_18Kernel_traits_baseILj768EfffffjLj128EEEEELb1ELb1ELb0ELb1EEEvNS_9BwdParamsE,(.L_x_11851 - _ZN10layer_norm13ln_bwd_kernelINS_13Kernel_traitsIfffffjLj768ELj1ELj4ELj1ELj16ENS_18Kernel_traits_baseILj768EfffffjLj128EEEEELb1ELb1ELb0ELb1EEEvNS_9BwdParamsE)
        .other          _ZN10layer_norm13ln_bwd_kernelINS_13Kernel_traitsIfffffjLj768ELj1ELj4ELj1ELj16ENS_18Kernel_traits_baseILj768EfffffjLj128EEEEELb1ELb1ELb0ELb1EEEvNS_9BwdParamsE,@"STO_CUDA_ENTRY STV_DEFAULT"
_ZN10layer_norm13ln_bwd_kernelINS_13Kernel_traitsIfffffjLj768ELj1ELj4ELj1ELj16ENS_18Kernel_traits_baseILj768EfffffjLj128EEEEELb1ELb1ELb0ELb1EEEvNS_9BwdParamsE:
.text._ZN10layer_norm13ln_bwd_kernelINS_13Kernel_traitsIfffffjLj768ELj1ELj4ELj1ELj16ENS_18Kernel_traits_baseILj768EfffffjLj128EEEEELb1ELb1ELb0ELb1EEEvNS_9BwdParamsE:
        /* <DEDUP_REMOVED lines=52> */
.L_x_11292:
        /* <DEDUP_REMOVED lines=62> */
.L_x_11296:
        /* <DEDUP_REMOVED lines=9> */
[----:B0-----:R-:W-:-:S06]  /*07b0*/  IMAD.WIDE R244, R202, 0x4, R244 ;  /* 0x00000004caf47825 */ /* 0x001fcc00078e02f4 */
[----:B------:R-:W4:Y:S01]  /*07c0*/  LDG.E R244, desc[UR4][R244.64] ;  /* 0x00000004f4f47981 */ /* 0x000f22000c1e1900 */
[C---:B-1----:R-:W-:Y:S01]  /*07d0*/  IMAD.WIDE.U32 R108, R227.reuse, 0x10, R148 ;  /* 0x00000010e36c7825 */ /* 0x042fe200078e0094 */
[----:B------:R-:W0:Y:S05]  /*07e0*/  LDC.64 R186, c[0x0][0x2c8] ;  /* 0x0000b200ffba7b82 */ /* 0x000e2a0000000a00 */
[----:B------:R-:W4:Y:S01]  /*07f0*/  LDG.E.128 R108, desc[UR4][R108.64] ;  /* 0x000000046c6c7981 */ /* 0x000f22000c1e1d00 */
[----:B--2---:R-:W-:Y:S01]  /*0800*/  IMAD.WIDE R130, R202, 0x4, R130 ;  /* 0x00000004ca827825 */ /* 0x004fe200078e0282 */
[C---:B------:R-:W-:Y:S01]  /*0810*/  IADD3 R212, R227.reuse, 0x20, RZ ;  /* 0x00000020e3d47810 */ /* 0x040fe20007ffe0ff */
[----:B------:R-:W1:Y:S03]  /*0820*/  @P0 LDC.64 R188, c[0x0][0x270] ;  /* 0x00009c00ffbc0b82 */ /* 0x000e660000000a00 */
[----:B------:R-:W2:Y:S01]  /*0830*/  LDG.E R205, desc[UR4][R130.64] ;  /* 0x0000000482cd7981 */ /* 0x000ea2000c1e1900 */
[----:B---3--:R-:W-:-:S04]  /*0840*/  IMAD.WIDE.U32 R112, R227, 0x10, R152 ;  /* 0x00000010e3707825 */ /* 0x008fc800078e0098 */
[----:B------:R-:W3:Y:S02]  /*0850*/  LDC.64 R228, c[0x0][0x240] ;  /* 0x00009000ffe47b82 */ /* 0x000ee40000000a00 */
[----:B------:R-:W2:Y:S01]  /*0860*/  LDG.E.128 R112, desc[UR4][R112.64] ;  /* 0x0000000470707981 */ /* 0x000ea2000c1e1d00 */
[----:B------:R-:W-:-:S04]  /*0870*/  IMAD.WIDE.U32 R116, R212, 0x10, R148 ;  /* 0x00000010d4747825 */ /* 0x000fc800078e0094 */
[----:B------:R-:W-:Y:S02]  /*0880*/  IMAD.WIDE.U32 R120, R212, 0x10, R152 ;  /* 0x00000010d4787825 */ /* 0x000fe400078e0098 */
[----:B------:R-:W2:Y:S01]  /*0890*/  LDG.E.128 R116, desc[UR4][R116.64] ;  /* 0x0000000474747981 */ /* 0x000ea2000c1e1d00 */
[----:B------:R-:W-:-:S03]  /*08a0*/  IADD3 R210, R227, 0x40, RZ ;  /* 0x00000040e3d27810 */ /* 0x000fc60007ffe0ff */
[----:B------:R-:W2:Y:S02]  /*08b0*/  LDG.E.128 R120, desc[UR4][R120.64] ;  /* 0x0000000478787981 */ /* 0x000ea4000c1e1d00 */
        /* <DEDUP_REMOVED lines=17> */
[----:B------:R-:W2:Y:S04]  /*09d0*/  LDG.E.128 R148, desc[UR4][R148.64] ;  /* 0x0000000494947981 */ /* 0x000ea8000c1e1d00 */
[----:B------:R-:W2:Y:S01]  /*09e0*/  LDG.E.128 R152, desc[UR4][R152.64] ;  /* 0x0000000498987981 */ /* 0x000ea2000c1e1d00 */
[----:B0-----:R-:W-:Y:S02]  /*09f0*/  ISETP.NE.U32.AND P1, PT, R186, RZ, PT ;  /* 0x000000ffba00720c */ /* 0x001fe40003f25070 */
[----:B------:R-:W-:Y:S01]  /*0a00*/  ISETP.NE.AND P3, PT, R201, RZ, PT ;  /* 0x000000ffc900720c */ /* 0x000fe20003f65270 */
[----:B---3--:R-:W-:Y:S01]  /*0a10*/  IMAD.WIDE.U32 R240, R212, 0x4, R228 ;  /* 0x00000004d4f07825 */ /* 0x008fe200078e00e4 */
[----:B------:R-:W-:-:S02]  /*0a20*/  ISETP.NE.AND.EX P1, PT, R187, RZ, PT, P1 ;  /* 0x000000ffbb00720c */ /* 0x000fc40003f25310 */
[----:B------:R-:W-:Y:S02]  /*0a30*/  SHF.R.S32.HI R207, RZ, 0x1f, R202 ;  /* 0x0000001fffcf7819 */ /* 0x000fe400000114ca */
[C---:B-1----:R-:W-:Y:S01]  /*0a40*/  @P0 LEA R238, P2, R202.reuse, R188, 0x2 ;  /* 0x000000bccaee0211 */ /* 0x042fe200078410ff */
[----:B-----5:R0:W5:Y:S03]  /*0a50*/  LDG.E R213, desc[UR4][R240.64] ;  /* 0x00000004f0d57981 */ /* 0x020166000c1e1900 */
[----:B------:R-:W-:Y:S02]  /*0a60*/  @P0 LEA.HI.X R239, R202, R189, R207, 0x2, P2 ;  /* 0x000000bdcaef0211 */ /* 0x000fe400010f14cf */
[----:B------:R-:W-:-:S03]  /*0a70*/  MOV R189, 0x3f800000 ;  /* 0x3f80000000bd7802 */ /* 0x000fc60000000f00 */
[----:B------:R-:W1:Y:S03]  /*0a80*/  @P1 LDC.64 R220, c[0x0][0x2c8] ;  /* 0x0000b200ffdc1b82 */ /* 0x000e660000000a00 */
[----:B------:R3:W5:Y:S05]  /*0a90*/  @P0 LDG.E R189, desc[UR4][R238.64] ;  /* 0x00000004eebd0981 */ /* 0x00076a000c1e1900 */
[----:B------:R-:W0:Y:S01]  /*0aa0*/  @P1 LDC.64 R224, c[0x0][0x2c8] ;  /* 0x0000b200ffe01b82 */ /* 0x000e220000000a00 */
[----:B------:R-:W-:-:S04]  /*0ab0*/  IMAD.WIDE.U32 R232, R227, 0x4, R228 ;  /* 0x00000004e3e87825 */ /* 0x000fc800078e00e4 */
[--C-:B------:R-:W-:Y:S02]  /*0ac0*/  IMAD.WIDE.U32 R230, R206, 0x4, R228.reuse ;  /* 0x00000004cee67825 */ /* 0x100fe400078e00e4 */
[----:B------:R-:W5:Y:S01]  /*0ad0*/  LDG.E R233, desc[UR4][R232.64] ;  /* 0x00000004e8e97981 */ /* 0x000f62000c1e1900 */
[----:B------:R-:W3:Y:S01]  /*0ae0*/  @P1 LDC.64 R222, c[0x0][0x2c8] ;  /* 0x0000b200ffde1b82 */ /* 0x000ee20000000a00 */
[--C-:B------:R-:W-:Y:S02]  /*0af0*/  IMAD.WIDE.U32 R234, R208, 0x4, R228.reuse ;  /* 0x00000004d0ea7825 */ /* 0x100fe400078e00e4 */
[----:B------:R2:W5:Y:S02]  /*0b00*/  LDG.E R207, desc[UR4][R230.64] ;  /* 0x00000004e6cf7981 */ /* 0x000564000c1e1900 */
[C---:B------:R-:W-:Y:S02]  /*0b10*/  IMAD.WIDE.U32 R236, R210.reuse, 0x4, R228 ;  /* 0x00000004d2ec7825 */ /* 0x040fe400078e00e4 */
[----:B------:R2:W5:Y:S01]  /*0b20*/  LDG.E R209, desc[UR4][R234.64] ;  /* 0x00000004ead17981 */ /* 0x000562000c1e1900 */
[----:B------:R-:W3:Y:S03]  /*0b30*/  @P1 LDC.64 R214, c[0x0][0x2c8] ;  /* 0x0000b200ffd61b82 */ /* 0x000ee60000000a00 */
[----:B------:R2:W5:Y:S05]  /*0b40*/  LDG.E R211, desc[UR4][R236.64] ;  /* 0x00000004ecd37981 */ /* 0x00056a000c1e1900 */
[----:B------:R-:W3:Y:S01]  /*0b50*/  @P1 LDC.64 R216, c[0x0][0x2c8] ;  /* 0x0000b200ffd81b82 */ /* 0x000ee20000000a00 */
[----:B-1----:R-:W-:-:S04]  /*0b60*/  @P1 IMAD.WIDE.U32 R220, R210, 0x10, R220 ;  /* 0x00000010d2dc1825 */ /* 0x002fc800078e00dc */
[----:B0-----:R-:W-:Y:S01]  /*0b70*/  @P1 IMAD.WIDE.U32 R224, R227, 0x10, R224 ;  /* 0x00000010e3e01825 */ /* 0x001fe200078e00e0 */
[----:B------:R0:W5:Y:S02]  /*0b80*/  @P1 LDG.E.128 R88, desc[UR4][R220.64] ;  /* 0x00000004dc581981 */ /* 0x000164000c1e1d00 */
[----:B------:R-:W1:Y:S01]  /*0b90*/  @P1 LDC.64 R218, c[0x0][0x2c8] ;  /* 0x0000b200ffda1b82 */ /* 0x000e620000000a00 */
[----:B---3--:R-:W-:Y:S01]  /*0ba0*/  @P1 IMAD.WIDE.U32 R222, R212, 0x10, R222 ;  /* 0x00000010d4de1825 */ /* 0x008fe200078e00de */
[----:B------:R3:W5:Y:S03]  /*0bb0*/  @P1 LDG.E.128 R80, desc[UR4][R224.64] ;  /* 0x00000004e0501981 */ /* 0x000766000c1e1d00 */
[C---:B------:R-:W-:Y:S01]  /*0bc0*/  IMAD.WIDE.U32 R228, R204.reuse, 0x4, R228 ;  /* 0x00000004cce47825 */ /* 0x040fe200078e00e4 */
[----:B------:R3:W5:Y:S04]  /*0bd0*/  @P1 LDG.E.128 R84, desc[UR4][R222.64] ;  /* 0x00000004de541981 */ /* 0x000768000c1e1d00 */
[----:B------:R3:W5:Y:S01]  /*0be0*/  LDG.E R188, desc[UR4][R228.64] ;  /* 0x00000004e4bc7981 */ /* 0x000762000c1e1900 */
[----:B------:R-:W-:-:S04]  /*0bf0*/  @P1 IMAD.WIDE.U32 R214, R204, 0x10, R214 ;  /* 0x00000010ccd61825 */ /* 0x000fc800078e00d6 */
[----:B------:R-:W-:Y:S01]  /*0c00*/  @P1 IMAD.WIDE.U32 R216, R206, 0x10, R216 ;  /* 0x00000010ced81825 */ /* 0x000fe200078e00d8 */
[----:B------:R3:W5:Y:S04]  /*0c10*/  @P1 LDG.E.128 R100, desc[UR4][R214.64] ;  /* 0x00000004d6641981 */ /* 0x000768000c1e1d00 */
[----:B------:R3:W5:Y:S01]  /*0c20*/  @P1 LDG.E.128 R96, desc[UR4][R216.64] ;  /* 0x00000004d8601981 */ /* 0x000762000c1e1d00 */
[----:B-1----:R-:W-:-:S05]  /*0c30*/  @P1 IMAD.WIDE.U32 R218, R208, 0x10, R218 ;  /* 0x00000010d0da1825 */ /* 0x002fca00078e00da */
[----:B------:R1:W5:Y:S01]  /*0c40*/  @P1 LDG.E.128 R92, desc[UR4][R218.64] ;  /* 0x00000004da5c1981 */ /* 0x000362000c1e1d00 */
[----:B------:R-:W-:Y:S01]  /*0c50*/  UMOV UR6, 0xffffffff ;  /* 0xffffffff00067882 */ /* 0x000fe20000000000 */
[----:B----4-:R-:W-:-:S05]  /*0c60*/  FSEL R244, R244, RZ, !P3 ;  /* 0x000000fff4f47208 */ /* 0x010fca0005800000 */
[C---:B------:R-:W-:Y:S01]  /*0c70*/  FADD.FTZ R240, -R244.reuse, R109 ;  /* 0x0000006df4f07221 */ /* 0x040fe20000010100 */
[C---:B------:R-:W-:Y:S01]  /*0c80*/  FADD.FTZ R108, -R244.reuse, R108 ;  /* 0x0000006cf46c7221 */ /* 0x040fe20000010100 */
[C---:B------:R-:W-:Y:S02]  /*0c90*/  FADD.FTZ R242, -R244.reuse, R111 ;  /* 0x0000006ff4f27221 */ /* 0x040fe40000010100 */
[C---:B--2---:R-:W-:Y:S01]  /*0ca0*/  FMUL.FTZ R240, R205.reuse, R240 ;  /* 0x000000f0cdf07220 */ /* 0x044fe20000410000 */
[----:B------:R-:W-:Y:S01]  /*0cb0*/  FMUL.FTZ R238, R205, R108 ;  /* 0x0000006ccdee7220 */ /* 0x000fe20000410000 */
[----:B------:R-:W-:Y:S01]  /*0cc0*/  FADD.FTZ R110, -R244, R110 ;  /* 0x0000006ef46e7221 */ /* 0x000fe20000010100 */
[----:B------:R-:W-:Y:S01]  /*0cd0*/  FMUL.FTZ R241, R76, R112 ;  /* 0x000000704cf17220 */ /* 0x000fe20000410000 */
[C---:B------:R-:W-:Y:S01]  /*0ce0*/  FADD.FTZ R198, R113.reuse, R198 ;  /* 0x000000c671c67221 */ /* 0x040fe20000010000 */
[----:B------:R-:W-:Y:S01]  /*0cf0*/  FFMA.FTZ R200, R113, R240, R200 ;  /* 0x000000f071c87223 */ /* 0x000fe200000100c8 */
[----:B------:R-:W-:Y:S01]  /*0d00*/  FMUL.FTZ R113, R77, R113 ;  /* 0x000000714d717220 */ /* 0x000fe20000410000 */
[----:B------:R-:W-:Y:S01]  /*0d10*/  FADD.FTZ R108, RZ, R241 ;  /* 0x000000f1ff6c7221 */ /* 0x000fe20000010000 */
[----:B------:R-:W-:Y:S01]  /*0d20*/  FFMA.FTZ R109, R238, R241, RZ ;  /* 0x000000f1ee6d7223 */ /* 0x000fe200000100ff */
[C---:B------:R-:W-:Y:S01]  /*0d30*/  FMUL.FTZ R242, R205.reuse, R242 ;  /* 0x000000f2cdf27220 */ /* 0x040fe20000410000 */
[C---:B------:R-:W-:Y:S01]  /*0d40*/  FADD.FTZ R199, R112.reuse, R199 ;  /* 0x000000c770c77221 */ /* 0x040fe20000010000 */
        /* <DEDUP_REMOVED lines=19> */
[C---:B------:R-:W-:Y:S01]  /*0e80*/  FMUL.FTZ R232, R205.reuse, R232 ;  /* 0x000000e8cde87220 */ /* 0x040fe20000410000 */
        /* <DEDUP_REMOVED lines=9> */
[----:B------:R-:W-:Y:S01]  /*0f20*/  FADD.FTZ R124, -R244, R124 ;  /* 0x0000007cf47c7221 */ /* 0x000fe20000010100 */
[----:B------:R-:W-:Y:S01]  /*0f30*/  FFMA.FTZ R109, R234, R237, R109 ;  /* 0x000000edea6d7223 */ /* 0x000fe2000001006d */
[----:B0-----:R-:W-:Y:S01]  /*0f40*/  FMUL.FTZ R221, R68, R128 ;  /* 0x0000008044dd7220 */ /* 0x001fe20000410000 */
[----:B------:R-:W-:Y:S01]  /*0f50*/  FADD.FTZ R108, R108, R239 ;  /* 0x000000ef6c6c7221 */ /* 0x000fe20000010000 */
[----:B---3--:R-:W-:Y:S01]  /*0f60*/  FADD.FTZ R224, -R244, R125 ;  /* 0x0000007df4e07221 */ /* 0x008fe20000010100 */
        /* <DEDUP_REMOVED lines=25> */
[----:B------:R-:W-:Y:S01]  /*1100*/  FADD.FTZ R134, -R244, R134 ;  /* 0x00000086f4867221 */ /* 0x000fe20000010100 */
[C---:B------:R-:W-:Y:S01]  /*1110*/  FMUL.FTZ R216, R205.reuse, R216 ;  /* 0x000000d8cdd87220 */ /* 0x040fe20000410000 */
[----:B------:R-:W-:Y:S01]  /*1120*/  FFMA.FTZ R109, R214, R215, R109 ;  /* 0x000000d7d66d7223 */ /* 0x000fe2000001006d */
[C---:B------:R-:W-:Y:S01]  /*1130*/  FMUL.FTZ R222, R205.reuse, R222 ;  /* 0x000000decdde7220 */ /* 0x040fe20000410000 */
[----:B-1----:R-:W-:Y:S01]  /*1140*/  FMUL.FTZ R219, R66, R138 ;  /* 0x0000008a42db7220 */ /* 0x002fe20000410000 */
        /* <DEDUP_REMOVED lines=38> */
[----:B------:R-:W-:Y:S01]  /*13b0*/  FMUL.FTZ R147, R63, R147 ;  /* 0x000000933f937220 */ /* 0x000fe20000410000 */
[----:B------:R-:W-:Y:S01]  /*13c0*/  FADD.FTZ R108, R108, R135 ;  /* 0x000000876c6c7221 */ /* 0x000fe20000010000 */
[----:B------:R-:W-:Y:S01]  /*13d0*/  FADD.FTZ R124, -R244, R148 ;  /* 0x00000094f47c7221 */ /* 0x000fe20000010100 */
[----:B------:R-:W-:Y:S01]  /*13e0*/  FFMA.FTZ R109, R136, R135, R109 ;  /* 0x00000087886d7223 */ /* 0x000fe2000001006d */
[C---:B------:R-:W-:Y:S01]  /*13f0*/  FMUL.FTZ R126, R205.reuse, R126 ;  /* 0x0000007ecd7e7220 */ /* 0x040fe20000410000 */
        /* <DEDUP_REMOVED lines=66> */
.L_x_11308:
[----:B------:R-:W3:Y:S01]  /*1820*/  LDC.64 R148, c[0x0][0x220] ;  /* 0x00008800ff947b82 */ /* 0x000ee20000000a00 */
[----:B-1----:R-:W-:Y:S01]  /*1830*/  FADD.FTZ R121, R118, R121 ;  /* 0x0000007976797221 */ /* 0x002fe20000010000 */
[----:B--2---:R-:W-:Y:S01]  /*1840*/  FADD.FTZ R123, R120, R123 ;  /* 0x0000007b787b7221 */ /* 0x004fe20000010000 */
[----:B------:R-:W-:Y:S02]  /*1850*/  ISETP.NE.U32.AND P2, PT, R186, RZ, PT ;  /* 0x000000ffba00720c */ /* 0x000fe40003f45070 */
[----:B------:R-:W-:-:S03]  /*1860*/  ISETP.NE.U32.AND P1, PT, RZ, UR12, PT ;  /* 0x0000000cff007c0c */ /* 0x000fc6000bf25070 */
[----:B------:R-:W1:Y:S01]  /*1870*/  LDC.64 R116, c[0x0][0x2f8] ;  /* 0x0000be00ff747b82 */ /* 0x000e620000000a00 */
[----:B---3--:R-:W-:-:S06]  /*1880*/  IMAD.WIDE.U32 R108, R227, 0x10, R148 ;  /* 0x00000010e36c7825 */ /* 0x008fcc00078e0094 */
[----:B------:R-:W2:Y:S01]  /*1890*/  LDG.E.128 R108, desc[UR4][R108.64] ;  /* 0x000000046c6c7981 */ /* 0x000ea2000c1e1d00 */
[----:B------:R-:W-:Y:S01]  /*18a0*/  FMUL.FTZ R121, R121, UR11 ;  /* 0x0000000b79797c20 */ /* 0x000fe20008410000 */
[----:B------:R-:W-:Y:S01]  /*18b0*/  FMUL.FTZ R134, R123, UR11 ;  /* 0x0000000b7b867c20 */ /* 0x000fe20008410000 */
[----:B------:R-:W-:Y:S01]  /*18c0*/  ISETP.NE.AND.EX P2, PT, R187, RZ, PT, P2 ;  /* 0x000000ffbb00720c */ /* 0x000fe20003f45320 */
[----:B-1----:R-:W-:Y:S01]  /*18d0*/  IMAD.WIDE.U32 R142, R227, 0x10, R116 ;  /* 0x00000010e38e7825 */ /* 0x002fe200078e0074 */
[----:B------:R-:W-:Y:S02]  /*18e0*/  ISETP.NE.AND.EX P1, PT, RZ, UR13, PT, P1 ;  /* 0x0000000dff007c0c */ /* 0x000fe4000bf25310 */
[----:B------:R-:W-:Y:S02]  /*18f0*/  FSEL R133, R121, RZ, !P3 ;  /* 0x000000ff79857208 */ /* 0x000fe40005800000 */
[C---:B-----5:R-:W-:Y:S02]  /*1900*/  LOP3.LUT P3, RZ, R233.reuse, 0xff, RZ, 0xc0, !PT ;  /* 0x000000ffe9ff7812 */ /* 0x060fe4000786c0ff */
[----:B------:R-:W-:Y:S01]  /*1910*/  LOP3.LUT P5, RZ, R233, 0xff00, RZ, 0xc0, !PT ;  /* 0x0000ff00e9ff7812 */ /* 0x000fe200078ac0ff */
[-CC-:B------:R-:W-:Y:S01]  /*1920*/  FFMA.FTZ R238, R238, R134.reuse, R133.reuse ;  /* 0x00000086eeee7223 */ /* 0x180fe20000010085 */
[-CC-:B------:R-:W-:Y:S01]  /*1930*/  FFMA.FTZ R240, R240, R134.reuse, R133.reuse ;  /* 0x00000086f0f07223 */ /* 0x180fe20000010085 */
[-CC-:B------:R-:W-:Y:S01]  /*1940*/  FFMA.FTZ R114, R112, R134.reuse, R133.reuse ;  /* 0x0000008670727223 */ /* 0x180fe20000010085 */
[----:B------:R-:W-:Y:S01]  /*1950*/  FFMA.FTZ R242, R242, R134, R133 ;  /* 0x00000086f2f27223 */ /* 0x000fe20000010085 */
[----:B------:R-:W-:Y:S01]  /*1960*/  FADD.FTZ R238, R241, -R238 ;  /* 0x800000eef1ee7221 */ /* 0x000fe20000010000 */
[----:B------:R-:W-:Y:S01]  /*1970*/  FADD.FTZ R240, R113, -R240 ;  /* 0x800000f071f07221 */ /* 0x000fe20000010000 */
[----:B0-----:R-:W0:Y:S01]  /*1980*/  @P1 LDC.64 R118, c[0x0][0x308] ;  /* 0x0000c200ff761b82 */ /* 0x001e220000000a00 */
[----:B------:R-:W-:Y:S01]  /*1990*/  FADD.FTZ R114, R243, -R114 ;  /* 0x80000072f3727221 */ /* 0x000fe20000010000 */
[----:B------:R-:W-:Y:S01]  /*19a0*/  FMUL.FTZ R121, R205, R238 ;  /* 0x000000eecd797220 */ /* 0x000fe20000410000 */
[----:B------:R-:W-:Y:S01]  /*19b0*/  FADD.FTZ R242, R115, -R242 ;  /* 0x800000f273f27221 */ /* 0x000fe20000010000 */
[C---:B------:R-:W-:Y:S01]  /*19c0*/  FMUL.FTZ R240, R205.reuse, R240 ;  /* 0x000000f0cdf07220 */ /* 0x040fe20000410000 */
[C---:B------:R-:W-:Y:S01]  /*19d0*/  FMUL.FTZ R115, R205.reuse, R114 ;  /* 0x00000072cd737220 */ /* 0x040fe20000410000 */
[----:B------:R-:W-:Y:S01]  /*19e0*/  @P2 FADD.FTZ R121, R80, R121 ;  /* 0x0000007950792221 */ /* 0x000fe20000010000 */
[----:B------:R-:W-:Y:S01]  /*19f0*/  FMUL.FTZ R242, R205, R242 ;  /* 0x000000f2cdf27220 */ /* 0x000fe20000410000 */
[----:B------:R-:W-:Y:S01]  /*1a00*/  @P2 FADD.FTZ R240, R81, R240 ;  /* 0x000000f051f02221 */ /* 0x000fe20000010000 */
[----:B------:R-:W-:Y:S01]  /*1a10*/  @P2 FADD.FTZ R115, R82, R115 ;  /* 0x0000007352732221 */ /* 0x000fe20000010000 */
[----:B------:R-:W-:Y:S01]  /*1a20*/  FMUL.FTZ R112, R121, R189 ;  /* 0x000000bd79707220 */ /* 0x000fe20000410000 */
[----:B------:R-:W-:Y:S01]  /*1a30*/  @P2 FADD.FTZ R242, R83, R242 ;  /* 0x000000f253f22221 */ /* 0x000fe20000010000 */
[----:B------:R-:W-:-:S02]  /*1a40*/  LOP3.LUT P6, RZ, R233, 0xff0000, RZ, 0xc0, !PT ;  /* 0x00ff0000e9ff7812 */ /* 0x000fc400078cc0ff */
[----:B------:R-:W-:Y:S01]  /*1a50*/  FMUL.FTZ R113, R112, UR14 ;  /* 0x0000000e70717c20 */ /* 0x000fe20008410000 */
[----:B------:R-:W-:Y:S01]  /*1a60*/  FMUL.FTZ R144, R242, R189 ;  /* 0x000000bdf2907220 */ /* 0x000fe20000410000 */
[----:B------:R-:W-:Y:S02]  /*1a70*/  LOP3.LUT P4, RZ, R233, 0xff000000, RZ, 0xc0, !PT ;  /* 0xff000000e9ff7812 */ /* 0x000fe4000788c0ff */
[----:B------:R-:W-:Y:S01]  /*1a80*/  FMUL.FTZ R116, R52, R113 ;  /* 0x0000007134747220 */ /* 0x000fe20000410000 */
[----:B------:R-:W-:-:S04]  /*1a90*/  FMUL.FTZ R144, R144, UR14 ;  /* 0x0000000e90907c20 */ /* 0x000fc80008410000 */
[----:B------:R-:W-:Y:S01]  /*1aa0*/  SEL R116, R116, RZ, P3 ;  /* 0x000000ff74747207 */ /* 0x000fe20001800000 */
[----:B0-----:R-:W-:-:S04]  /*1ab0*/  @P1 IMAD.WIDE.U32 R140, R227, 0x10, R118 ;  /* 0x00000010e38c1825 */ /* 0x001fc800078e0076 */
[----:B------:R-:W-:-:S05]  /*1ac0*/  FMUL.FTZ R119, R55, R144 ;  /* 0x0000009037777220 */ /* 0x000fca0000410000 */
[----:B------:R-:W-:Y:S01]  /*1ad0*/  SEL R119, R119, RZ, P4 ;  /* 0x000000ff77777207 */ /* 0x000fe20002000000 */
[----:B--2---:R-:W-:Y:S01]  /*1ae0*/  FMUL.FTZ R108, R113, R108 ;  /* 0x0000006c716c7220 */ /* 0x004fe20000410000 */
[----:B------:R-:W-:-:S04]  /*1af0*/  FMUL.FTZ R113, R115, R189 ;  /* 0x000000bd73717220 */ /* 0x000fc80000410000 */
[----:B------:R-:W-:Y:S01]  /*1b00*/  FSEL R137, R108, RZ, P3 ;  /* 0x000000ff6c897208 */ /* 0x000fe20001800000 */
[----:B------:R-:W-:Y:S01]  /*1b10*/  FMUL.FTZ R108, R240, R189 ;  /* 0x000000bdf06c7220 */ /* 0x000fe20000410000 */
[----:B------:R-:W-:Y:S01]  /*1b20*/  ISETP.NE.U32.AND P3, PT, RZ, UR12, PT ;  /* 0x0000000cff007c0c */ /* 0x000fe2000bf65070 */
[----:B------:R-:W-:Y:S02]  /*1b30*/  FMUL.FTZ R151, R113, UR14 ;  /* 0x0000000e71977c20 */ /* 0x000fe40008410000 */
[----:B------:R-:W-:Y:S01]  /*1b40*/  FMUL.FTZ R108, R108, UR14 ;  /* 0x0000000e6c6c7c20 */ /* 0x000fe20008410000 */
[----:B------:R-:W-:Y:S01]  /*1b50*/  ISETP.NE.AND.EX P3, PT, RZ, UR13, PT, P3 ;  /* 0x0000000dff007c0c */ /* 0x000fe2000bf65330 */
[----:B------:R-:W-:Y:S02]  /*1b60*/  FMUL.FTZ R118, R54, R151 ;  /* 0x0000009736767220 */ /* 0x000fe40000410000 */
[----:B------:R-:W-:Y:S01]  /*1b70*/  FMUL.FTZ R117, R53, R108 ;  /* 0x0000006c35757220 */ /* 0x000fe20000410000 */
[----:B------:R-:W-:-:S02]  /*1b80*/  SEL R114, R115, R106, P3 ;  /* 0x0000006a73727207 */ /* 0x000fc40001800000 */
[----:B------:R-:W-:Y:S01]  /*1b90*/  SEL R112, R121, R104, P3 ;  /* 0x0000006879707207 */ /* 0x000fe20001800000 */
[----:B------:R-:W-:Y:S01]  /*1ba0*/  IMAD.WIDE.U32 R120, R212, 0x10, R148 ;  /* 0x00000010d4787825 */ /* 0x000fe200078e0094 */
[----:B------:R-:W-:Y:S02]  /*1bb0*/  SEL R113, R240, R105, P3 ;  /* 0x00000069f0717207 */ /* 0x000fe40001800000 */
[----:B------:R-:W-:Y:S02]  /*1bc0*/  SEL R115, R242, R107, P3 ;  /* 0x0000006bf2737207 */ /* 0x000fe40001800000 */
[----:B------:R-:W-:Y:S02]  /*1bd0*/  SEL R117, R117, RZ, P5 ;  /* 0x000000ff75757207 */ /* 0x000fe40002800000 */
[----:B------:R-:W-:Y:S01]  /*1be0*/  SEL R118, R118, RZ, P6 ;  /* 0x000000ff76767207 */ /* 0x000fe20003000000 */
[----:B------:R0:W-:Y:S04]  /*1bf0*/  @P1 STG.E.128 desc[UR4][R140.64], R112 ;  /* 0x000000708c001986 */ /* 0x0001e8000c101d04 */
[----:B------:R1:W-:Y:S04]  /*1c00*/  STG.E.128 desc[UR4][R142.64], R116 ;  /* 0x000000748e007986 */ /* 0x0003e8000c101d04 */
[----:B------:R-:W2:Y:S01]  /*1c10*/  LDG.E.128 R120, desc[UR4][R120.64] ;  /* 0x0000000478787981 */ /* 0x000ea2000c1e1d00 */
        /* <DEDUP_REMOVED lines=8> */
[----:B------:R-:W-:Y:S01]  /*1ca0*/  FMUL.FTZ R155, R205, R230 ;  /* 0x000000e6cd9b7220 */ /* 0x000fe20000410000 */
[----:B0-----:R-:W-:Y:S01]  /*1cb0*/  FMUL.FTZ R140, R109, R108 ;  /* 0x0000006c6d8c7220 */ /* 0x001fe20000410000 */
[----:B------:R-:W-:Y:S01]  /*1cc0*/  FADD.FTZ R236, R239, -R236 ;  /* 0x800000ecefec7221 */ /* 0x000fe20000010000 */
[----:B------:R-:W0:Y:S01]  /*1cd0*/  @P1 LDC.64 R108, c[0x0][0x308] ;  /* 0x0000c200ff6c1b82 */ /* 0x000e220000000a00 */
[----:B------:R-:W-:Y:S01]  /*1ce0*/  @P2 FADD.FTZ R155, R84, R155 ;  /* 0x0000009b549b2221 */ /* 0x000fe20000010000 */
[----:B-1----:R-:W-:Y:S01]  /*1cf0*/  FSEL R142, R111, RZ, P4 ;  /* 0x000000ff6f8e7208 */ /* 0x002fe20002000000 */
[----:B------:R-:W-:Y:S01]  /*1d00*/  FMUL.FTZ R110, R110, R151 ;  /* 0x000000976e6e7220 */ /* 0x000fe20000410000 */
[----:B------:R-:W-:Y:S01]  /*1d10*/  FSEL R140, R140, RZ, P5 ;  /* 0x000000ff8c8c7208 */ /* 0x000fe20002800000 */
[----:B------:R-:W-:Y:S01]  /*1d20*/  FMUL.FTZ R112, R155, R189 ;  /* 0x000000bd9b707220 */ /* 0x000fe20000410000 */
[C---:B------:R-:W-:Y:S01]  /*1d30*/  FMUL.FTZ R232, R205.reuse, R232 ;  /* 0x000000e8cde87220 */ /* 0x040fe20000410000 */
[C---:B------:R-:W-:Y:S01]  /*1d40*/  FMUL.FTZ R111, R205.reuse, R234 ;  /* 0x000000eacd6f7220 */ /* 0x040fe20000410000 */
[----:B------:R-:W-:Y:S01]  /*1d50*/  FMUL.FTZ R236, R205, R236 ;  /* 0x000000eccdec7220 */ /* 0x000fe20000410000 */
[----:B------:R-:W-:Y:S01]  /*1d60*/  FMUL.FTZ R113, R112, UR14 ;  /* 0x0000000e70717c20 */ /* 0x000fe20008410000 */
[----:B------:R-:W-:Y:S01]  /*1d70*/  LOP3.LUT P5, RZ, R213, 0xff, RZ, 0xc0, !PT ;  /* 0x000000ffd5ff7812 */ /* 0x000fe200078ac0ff */
[----:B------:R-:W-:Y:S01]  /*1d80*/  @P2 FADD.FTZ R232, R85, R232 ;  /* 0x000000e855e82221 */ /* 0x000fe20000010000 */
[----:B------:R-:W-:Y:S01]  /*1d90*/  LEA R150, P4, R212, UR16, 0x4 ;  /* 0x00000010d4967c11 */ /* 0x000fe2000f8820ff */
[----:B------:R-:W-:Y:S01]  /*1da0*/  FMUL.FTZ R112, R48, R113 ;  /* 0x0000007130707220 */ /* 0x000fe20000410000 */
[----:B------:R-:W-:Y:S01]  /*1db0*/  @P2 FADD.FTZ R111, R86, R111 ;  /* 0x0000006f566f2221 */ /* 0x000fe20000010000 */
[----:B------:R-:W-:Y:S01]  /*1dc0*/  @P2 FADD.FTZ R236, R87, R236 ;  /* 0x000000ec57ec2221 */ /* 0x000fe20000010000 */
[----:B------:R-:W-:Y:S01]  /*1dd0*/  FSEL R143, R110, RZ, P6 ;  /* 0x000000ff6e8f7208 */ /* 0x000fe20003000000 */
[----:B------:R-:W-:Y:S01]  /*1de0*/  IMAD.WIDE.U32 R116, R210, 0x10, R148 ;  /* 0x00000010d2747825 */ /* 0x000fe200078e0094 */
[----:B------:R-:W-:-:S03]  /*1df0*/  SEL R112, R112, RZ, P5 ;  /* 0x000000ff70707207 */ /* 0x000fc60002800000 */
[-C--:B------:R-:W-:Y:S01]  /*1e00*/  FMUL.FTZ R110, R111, R189.reuse ;  /* 0x000000bd6f6e7220 */ /* 0x080fe20000410000 */
[----:B------:R-:W-:Y:S02]  /*1e10*/  LEA.HI.X R151, R212, UR17, RZ, 0x4, P4 ;  /* 0x00000011d4977c11 */ /* 0x000fe4000a0f24ff */
[C---:B------:R-:W-:Y:S02]  /*1e20*/  LOP3.LUT P6, RZ, R213.reuse, 0xff00, RZ, 0xc0, !PT ;  /* 0x0000ff00d5ff7812 */ /* 0x040fe400078cc0ff */
[----:B------:R-:W-:Y:S01]  /*1e30*/  LOP3.LUT P4, RZ, R213, 0xff000000, RZ, 0xc0, !PT ;  /* 0xff000000d5ff7812 */ /* 0x000fe2000788c0ff */
[----:B--2---:R-:W-:Y:S01]  /*1e40*/  FMUL.FTZ R120, R113, R120 ;  /* 0x0000007871787220 */ /* 0x004fe20000410000 */
[----:B------:R-:W-:-:S04]  /*1e50*/  FMUL.FTZ R113, R236, R189 ;  /* 0x000000bdec717220 */ /* 0x000fc80000410000 */
[----:B------:R-:W-:Y:S01]  /*1e60*/  FSEL R141, R120, RZ, P5 ;  /* 0x000000ff788d7208 */ /* 0x000fe20002800000 */
[----:B------:R-:W-:Y:S01]  /*1e70*/  FMUL.FTZ R144, R113, UR14 ;  /* 0x0000000e71907c20 */ /* 0x000fe20008410000 */
[----:B------:R-:W-:Y:S01]  /*1e80*/  LOP3.LUT P5, RZ, R213, 0xff0000, RZ, 0xc0, !PT ;  /* 0x00ff0000d5ff7812 */ /* 0x000fe200078ac0ff */
[----:B0-----:R-:W-:-:S04]  /*1e90*/  @P1 IMAD.WIDE.U32 R212, R212, 0x10, R108 ;  /* 0x00000010d4d41825 */ /* 0x001fc800078e006c */
[----:B------:R-:W-:Y:S01]  /*1ea0*/  FMUL.FTZ R109, R232, R189 ;  /* 0x000000bde86d7220 */ /* 0x000fe20000410000 */
[----:B------:R-:W-:Y:S01]  /*1eb0*/  SEL R108, R155, R104, P3 ;  /* 0x000000689b6c7207 */ /* 0x000fe20001800000 */
[----:B------:R-:W-:Y:S01]  /*1ec0*/  FMUL.FTZ R155, R110, UR14 ;  /* 0x0000000e6e9b7c20 */ /* 0x000fe20008410000 */
[----:B------:R-:W-:Y:S01]  /*1ed0*/  FMUL.FTZ R115, R51, R144 ;  /* 0x0000009033737220 */ /* 0x000fe20000410000 */
[----:B------:R-:W-:Y:S01]  /*1ee0*/  FMUL.FTZ R120, R109, UR14 ;  /* 0x0000000e6d787c20 */ /* 0x000fe20008410000 */
[----:B------:R-:W-:Y:S01]  /*1ef0*/  SEL R110, R111, R106, P3 ;  /* 0x0000006a6f6e7207 */ /* 0x000fe20001800000 */
[----:B------:R-:W-:Y:S01]  /*1f00*/  FMUL.FTZ R114, R50, R155 ;  /* 0x0000009b32727220 */ /* 0x000fe20000410000 */
[----:B------:R-:W-:Y:S01]  /*1f10*/  SEL R109, R232, R105, P3 ;  /* 0x00000069e86d7207 */ /* 0x000fe20001800000 */
[----:B------:R-:W-:Y:S01]  /*1f20*/  FMUL.FTZ R113, R49, R120 ;  /* 0x0000007831717220 */ /* 0x000fe20000410000 */
[----:B------:R-:W-:Y:S02]  /*1f30*/  SEL R111, R236, R107, P3 ;  /* 0x0000006bec6f7207 */ /* 0x000fe40001800000 */
[----:B------:R-:W-:-:S02]  /*1f40*/  SEL R114, R114, RZ, P5 ;  /* 0x000000ff72727207 */ /* 0x000fc40002800000 */
[----:B------:R-:W-:Y:S01]  /*1f50*/  SEL R113, R113, RZ, P6 ;  /* 0x000000ff71717207 */ /* 0x000fe20003000000 */
[----:B------:R0:W-:Y:S01]  /*1f60*/  @P1 STG.E.128 desc[UR4][R212.64], R108 ;  /* 0x0000006cd4001986 */ /* 0x0001e2000c101d04 */
[----:B------:R-:W-:-:S05]  /*1f70*/  SEL R115, R115, RZ, P4 ;  /* 0x000000ff73737207 */ /* 0x000fca0002000000 */
        /* <DEDUP_REMOVED lines=8> */
[----:B------:R-:W-:Y:S01]  /*2000*/  FMUL.FTZ R123, R123, R144 ;  /* 0x000000907b7b7220 */ /* 0x000fe20000410000 */
[----:B0-----:R-:W0:Y:S01]  /*2010*/  @P1 LDC.64 R108, c[0x0][0x308] ;  /* 0x0000c200ff6c1b82 */ /* 0x001e220000000a00 */
[----:B------:R-:W-:Y:S01]  /*2020*/  FMUL.FTZ R221, R205, R220 ;  /* 0x000000dccddd7220 */ /* 0x000fe20000410000 */
[----:B------:R-:W-:Y:S01]  /*2030*/  FADD.FTZ R224, R223, -R224 ;  /* 0x800000e0dfe07221 */ /* 0x000fe20000010000 */
[----:B------:R-:W-:Y:S01]  /*2040*/  FADD.FTZ R226, R225, -R226 ;  /* 0x800000e2e1e27221 */ /* 0x000fe20000010000 */
[----:B------:R-:W-:Y:S01]  /*2050*/  FADD.FTZ R228, R229, -R228 ;  /* 0x800000e4e5e47221 */ /* 0x000fe20000010000 */
[----:B------:R-:W-:Y:S01]  /*2060*/  @P2 FADD.FTZ R221, R88, R221 ;  /* 0x000000dd58dd2221 */ /* 0x000fe20000010000 */
[----:B------:R-:W-:Y:S01]  /*2070*/  FMUL.FTZ R122, R122, R155 ;  /* 0x0000009b7a7a7220 */ /* 0x000fe20000410000 */
[----:B------:R-:W-:Y:S01]  /*2080*/  FSEL R144, R121, RZ, P6 ;  /* 0x000000ff79907208 */ /* 0x000fe20003000000 */
[----:B------:R-:W-:Y:S01]  /*2090*/  FMUL.FTZ R224, R205, R224 ;  /* 0x000000e0cde07220 */ /* 0x000fe20000410000 */
[----:B------:R-:W-:Y:S01]  /*20a0*/  FMUL.FTZ R110, R221, R189 ;  /* 0x000000bddd6e7220 */ /* 0x000fe20000410000 */
[----:B------:R-:W-:Y:S01]  /*20b0*/  FSEL R146, R123, RZ, P4 ;  /* 0x000000ff7b927208 */ /* 0x000fe20002000000 */
[----:B------:R-:W-:Y:S01]  /*20c0*/  FMUL.FTZ R228, R205, R228 ;  /* 0x000000e4cde47220 */ /* 0x000fe20000410000 */
[----:B------:R-:W-:Y:S01]  /*20d0*/  LOP3.LUT P6, RZ, R211, 0xff, RZ, 0xc0, !PT ;  /* 0x000000ffd3ff7812 */ /* 0x000fe200078cc0ff */
[----:B------:R-:W-:Y:S01]  /*20e0*/  FMUL.FTZ R111, R110, UR14 ;  /* 0x0000000e6e6f7c20 */ /* 0x000fe20008410000 */
[----:B-1----:R-:W-:Y:S01]  /*20f0*/  LEA R150, P4, R210, UR16, 0x4 ;  /* 0x00000010d2967c11 */ /* 0x002fe2000f8820ff */
[----:B------:R-:W-:Y:S01]  /*2100*/  @P2 FADD.FTZ R224, R89, R224 ;  /* 0x000000e059e02221 */ /* 0x000fe20000010000 */
[----:B------:R-:W-:Y:S01]  /*2110*/  @P2 FADD.FTZ R228, R91, R228 ;  /* 0x000000e45be42221 */ /* 0x000fe20000010000 */
[----:B------:R-:W-:Y:S01]  /*2120*/  FMUL.FTZ R112, R44, R111 ;  /* 0x0000006f2c707220 */ /* 0x000fe20000410000 */
[----:B------:R-:W-:Y:S01]  /*2130*/  FSEL R187, R122, RZ, P5 ;  /* 0x000000ff7abb7208 */ /* 0x000fe20002800000 */
[----:B------:R-:W-:Y:S01]  /*2140*/  IMAD.WIDE.U32 R120, R208, 0x10, R148 ;  /* 0x00000010d0787825 */ /* 0x000fe200078e0094 */
[----:B------:R-:W-:-:S03]  /*2150*/  LEA.HI.X R151, R210, UR17, RZ, 0x4, P4 ;  /* 0x00000011d2977c11 */ /* 0x000fc6000a0f24ff */
[----:B------:R-:W-:Y:S01]  /*2160*/  FMUL.FTZ R113, R228, R189 ;  /* 0x000000bde4717220 */ /* 0x000fe20000410000 */
[----:B------:R-:W-:Y:S02]  /*2170*/  SEL R112, R112, RZ, P6 ;  /* 0x000000ff70707207 */ /* 0x000fe40003000000 */
[----:B------:R-:W-:Y:S01]  /*2180*/  LOP3.LUT P5, RZ, R211, 0xff00, RZ, 0xc0, !PT ;  /* 0x0000ff00d3ff7812 */ /* 0x000fe200078ac0ff */
[----:B------:R-:W-:Y:S01]  /*2190*/  FMUL.FTZ R152, R113, UR14 ;  /* 0x0000000e71987c20 */ /* 0x000fe20008410000 */
[----:B------:R-:W-:-:S03]  /*21a0*/  LOP3.LUT P4, RZ, R211, 0xff000000, RZ, 0xc0, !PT ;  /* 0xff000000d3ff7812 */ /* 0x000fc6000788c0ff */
[----:B------:R-:W-:-:S05]  /*21b0*/  FMUL.FTZ R115, R47, R152 ;  /* 0x000000982f737220 */ /* 0x000fca0000410000 */
[----:B------:R-:W-:Y:S01]  /*21c0*/  SEL R115, R115, RZ, P4 ;  /* 0x000000ff73737207 */ /* 0x000fe20002000000 */
[----:B--2---:R-:W-:Y:S01]  /*21d0*/  FMUL.FTZ R116, R111, R116 ;  /* 0x000000746f747220 */ /* 0x004fe20000410000 */
[----:B------:R-:W-:-:S04]  /*21e0*/  FMUL.FTZ R111, R205, R226 ;  /* 0x000000e2cd6f7220 */ /* 0x000fc80000410000 */
[----:B------:R-:W-:Y:S01]  /*21f0*/  @P2 FADD.FTZ R111, R90, R111 ;  /* 0x0000006f5a6f2221 */ /* 0x000fe20000010000 */
[----:B------:R-:W-:Y:S02]  /*2200*/  FSEL R155, R116, RZ, P6 ;  /* 0x000000ff749b7208 */ /* 0x000fe40003000000 */
[----:B------:R-:W-:Y:S01]  /*2210*/  LOP3.LUT P6, RZ, R211, 0xff0000, RZ, 0xc0, !PT ;  /* 0x00ff0000d3ff7812 */ /* 0x000fe200078cc0ff */
[----:B0-----:R-:W-:-:S04]  /*2220*/  @P1 IMAD.WIDE.U32 R210, R210, 0x10, R108 ;  /* 0x00000010d2d21825 */ /* 0x001fc800078e006c */
[-C--:B------:R-:W-:Y:S01]  /*2230*/  FMUL.FTZ R109, R224, R189.reuse ;  /* 0x000000bde06d7220 */ /* 0x080fe20000410000 */
[----:B------:R-:W-:Y:S01]  /*2240*/  FMUL.FTZ R110, R111, R189 ;  /* 0x000000bd6f6e7220 */ /* 0x000fe20000410000 */
[----:B------:R-:W-:Y:S02]  /*2250*/  SEL R108, R221, R104, P3 ;  /* 0x00000068dd6c7207 */ /* 0x000fe40001800000 */
[----:B------:R-:W-:Y:S01]  /*2260*/  FMUL.FTZ R116, R109, UR14 ;  /* 0x0000000e6d747c20 */ /* 0x000fe20008410000 */
[----:B------:R-:W-:Y:S01]  /*2270*/  FMUL.FTZ R213, R110, UR14 ;  /* 0x0000000e6ed57c20 */ /* 0x000fe20008410000 */
[----:B------:R-:W-:Y:S02]  /*2280*/  SEL R110, R111, R106, P3 ;  /* 0x0000006a6f6e7207 */ /* 0x000fe40001800000 */
[----:B------:R-:W-:Y:S01]  /*2290*/  FMUL.FTZ R113, R45, R116 ;  /* 0x000000742d717220 */ /* 0x000fe20000410000 */
[----:B------:R-:W-:Y:S01]  /*22a0*/  FMUL.FTZ R114, R46, R213 ;  /* 0x000000d52e727220 */ /* 0x000fe20000410000 */
[----:B------:R-:W-:-:S02]  /*22b0*/  SEL R109, R224, R105, P3 ;  /* 0x00000069e06d7207 */ /* 0x000fc40001800000 */
        /* <DEDUP_REMOVED lines=13> */
[----:B------:R-:W-:Y:S01]  /*2390*/  FADD.FTZ R216, R217, -R216 ;  /* 0x800000d8d9d87221 */ /* 0x000fe20000010000 */
[----:B------:R-:W-:Y:S01]  /*23a0*/  FMUL.FTZ R215, R205, R214 ;  /* 0x000000d6cdd77220 */ /* 0x000fe20000410000 */
[----:B0-----:R-:W0:Y:S01]  /*23b0*/  @P1 LDC.64 R108, c[0x0][0x308] ;  /* 0x0000c200ff6c1b82 */ /* 0x001e220000000a00 */
        /* <DEDUP_REMOVED lines=48> */
[--C-:B------:R-:W-:Y:S01]  /*26c0*/  FFMA.FTZ R138, R138, R134, R133.reuse ;  /* 0x000000868a8a7223 */ /* 0x100fe20000010085 */
[----:B------:R-:W-:Y:S01]  /*26d0*/  FMUL.FTZ R121, R121, R120 ;  /* 0x0000007879797220 */ /* 0x000fe20000410000 */
[----:B------:R-:W-:Y:S01]  /*26e0*/  FADD.FTZ R130, R131, -R130 ;  /* 0x8000008283827221 */ /* 0x000fe20000010000 */
[----:B------:R-:W-:Y:S01]  /*26f0*/  FMUL.FTZ R123, R123, R210 ;  /* 0x000000d27b7b7220 */ /* 0x000fe20000410000 */
[----:B------:R-:W-:Y:S01]  /*2700*/  FADD.FTZ R138, R147, -R138 ;  /* 0x8000008a938a7221 */ /* 0x000fe20000010000 */
[----:B------:R-:W-:Y:S01]  /*2710*/  FMUL.FTZ R122, R122, R213 ;  /* 0x000000d57a7a7220 */ /* 0x000fe20000410000 */
[----:B------:R-:W-:Y:S01]  /*2720*/  FMUL.FTZ R215, R205, R130 ;  /* 0x00000082cdd77220 */ /* 0x000fe20000410000 */
[----:B0-----:R-:W0:Y:S01]  /*2730*/  @P1 LDC.64 R108, c[0x0][0x308] ;  /* 0x0000c200ff6c1b82 */ /* 0x001e220000000a00 */
[----:B------:R-:W-:Y:S01]  /*2740*/  FFMA.FTZ R130, R136, R134, R133 ;  /* 0x0000008688827223 */ /* 0x000fe20000010085 */
[----:B------:R-:W-:Y:S01]  /*2750*/  FADD.FTZ R136, R145, -R132 ;  /* 0x8000008491887221 */ /* 0x000fe20000010000 */
[----:B------:R-:W-:Y:S01]  /*2760*/  @P2 FADD.FTZ R215, R96, R215 ;  /* 0x000000d760d72221 */ /* 0x000fe20000010000 */
[----:B------:R-:W-:Y:S01]  /*2770*/  FSEL R132, R121, RZ, P6 ;  /* 0x000000ff79847208 */ /* 0x000fe20003000000 */
[----:B------:R-:W-:Y:S01]  /*2780*/  FADD.FTZ R212, R135, -R130 ;  /* 0x8000008287d47221 */ /* 0x000fe20000010000 */
[----:B------:R-:W-:Y:S01]  /*2790*/  FMUL.FTZ R120, R205, R138 ;  /* 0x0000008acd787220 */ /* 0x000fe20000410000 */
[----:B------:R-:W-:Y:S01]  /*27a0*/  FMUL.FTZ R110, R215, R189 ;  /* 0x000000bdd76e7220 */ /* 0x000fe20000410000 */
[----:B------:R-:W-:-:S02]  /*27b0*/  LOP3.LUT P6, RZ, R207, 0xff, RZ, 0xc0, !PT ;  /* 0x000000ffcfff7812 */ /* 0x000fc400078cc0ff */
[----:B------:R-:W-:Y:S01]  /*27c0*/  @P2 FADD.FTZ R120, R99, R120 ;  /* 0x0000007863782221 */ /* 0x000fe20000010000 */
[----:B------:R-:W-:Y:S01]  /*27d0*/  FMUL.FTZ R111, R110, UR14 ;  /* 0x0000000e6e6f7c20 */ /* 0x000fe20008410000 */
[----:B------:R-:W-:Y:S01]  /*27e0*/  FMUL.FTZ R110, R205, R136 ;  /* 0x00000088cd6e7220 */ /* 0x000fe20000410000 */
[----:B------:R-:W-:Y:S01]  /*27f0*/  FSEL R145, R122, RZ, P5 ;  /* 0x000000ff7a917208 */ /* 0x000fe20002800000 */
[----:B------:R-:W-:Y:S01]  /*2800*/  FMUL.FTZ R136, R120, R189 ;  /* 0x000000bd78887220 */ /* 0x000fe20000410000 */
[----:B-1----:R-:W-:Y:S01]  /*2810*/  FMUL.FTZ R112, R36, R111 ;  /* 0x0000006f24707220 */ /* 0x002fe20000410000 */
[----:B------:R-:W-:Y:S01]  /*2820*/  @P2 FADD.FTZ R110, R97, R110 ;  /* 0x0000006e616e2221 */ /* 0x000fe20000010000 */
[----:B------:R-:W-:Y:S01]  /*2830*/  LOP3.LUT P5, RZ, R207, 0xff00, RZ, 0xc0, !PT ;  /* 0x0000ff00cfff7812 */ /* 0x000fe200078ac0ff */
[----:B------:R-:W-:Y:S02]  /*2840*/  FMUL.FTZ R136, R136, UR14 ;  /* 0x0000000e88887c20 */ /* 0x000fe40008410000 */
[----:B------:R-:W-:-:S02]  /*2850*/  SEL R112, R112, RZ, P6 ;  /* 0x000000ff70707207 */ /* 0x000fc40003000000 */
[----:B------:R-:W-:Y:S01]  /*2860*/  FMUL.FTZ R115, R39, R136 ;  /* 0x0000008827737220 */ /* 0x000fe20000410000 */
[----:B--2---:R-:W-:Y:S01]  /*2870*/  FMUL.FTZ R135, R111, R116 ;  /* 0x000000746f877220 */ /* 0x004fe20000410000 */
[----:B------:R-:W-:Y:S01]  /*2880*/  FSEL R116, R123, RZ, P4 ;  /* 0x000000ff7b747208 */ /* 0x000fe20002000000 */
[----:B------:R-:W-:Y:S01]  /*2890*/  FMUL.FTZ R111, R205, R212 ;  /* 0x000000d4cd6f7220 */ /* 0x000fe20000410000 */
[----:B------:R-:W-:Y:S02]  /*28a0*/  LEA R130, P4, R206, UR16, 0x4 ;  /* 0x00000010ce827c11 */ /* 0x000fe4000f8820ff */
[----:B------:R-:W-:Y:S01]  /*28b0*/  FSEL R135, R135, RZ, P6 ;  /* 0x000000ff87877208 */ /* 0x000fe20003000000 */
[----:B------:R-:W-:Y:S01]  /*28c0*/  @P2 FADD.FTZ R111, R98, R111 ;  /* 0x0000006f626f2221 */ /* 0x000fe20000010000 */
[C---:B------:R-:W-:Y:S02]  /*28d0*/  LEA.HI.X R131, R206.reuse, UR17, RZ, 0x4, P4 ;  /* 0x00000011ce837c11 */ /* 0x040fe4000a0f24ff */
[----:B------:R-:W-:Y:S01]  /*28e0*/  LOP3.LUT P6, RZ, R207, 0xff0000, RZ, 0xc0, !PT ;  /* 0x00ff0000cfff7812 */ /* 0x000fe200078cc0ff */
[----:B------:R-:W-:Y:S01]  /*28f0*/  FMUL.FTZ R113, R111, R189 ;  /* 0x000000bd6f717220 */ /* 0x000fe20000410000 */
[----:B------:R-:W-:Y:S01]  /*2900*/  LOP3.LUT P4, RZ, R207, 0xff000000, RZ, 0xc0, !PT ;  /* 0xff000000cfff7812 */ /* 0x000fe2000788c0ff */
[----:B0-----:R-:W-:-:S04]  /*2910*/  @P1 IMAD.WIDE.U32 R206, R206, 0x10, R108 ;  /* 0x00000010cece1825 */ /* 0x001fc800078e006c */
[----:B------:R-:W-:Y:S01]  /*2920*/  FMUL.FTZ R109, R110, R189 ;  /* 0x000000bd6e6d7220 */ /* 0x000fe20000410000 */
[----:B------:R-:W-:Y:S01]  /*2930*/  FMUL.FTZ R147, R113, UR14 ;  /* 0x0000000e71937c20 */ /* 0x000fe20008410000 */
[----:B------:R-:W-:Y:S02]  /*2940*/  SEL R108, R215, R104, P3 ;  /* 0x00000068d76c7207 */ /* 0x000fe40001800000 */
[----:B------:R-:W-:Y:S01]  /*2950*/  FMUL.FTZ R138, R109, UR14 ;  /* 0x0000000e6d8a7c20 */ /* 0x000fe20008410000 */
[----:B------:R-:W-:Y:S01]  /*2960*/  FMUL.FTZ R114, R38, R147 ;  /* 0x0000009326727220 */ /* 0x000fe20000410000 */
[----:B------:R-:W-:Y:S02]  /*2970*/  SEL R109, R110, R105, P3 ;  /* 0x000000696e6d7207 */ /* 0x000fe40001800000 */
[----:B------:R-:W-:Y:S01]  /*2980*/  FMUL.FTZ R113, R37, R138 ;  /* 0x0000008a25717220 */ /* 0x000fe20000410000 */
[----:B------:R-:W-:Y:S02]  /*2990*/  SEL R110, R111, R106, P3 ;  /* 0x0000006a6f6e7207 */ /* 0x000fe40001800000 */
[----:B------:R-:W-:Y:S01]  /*29a0*/  SEL R111, R120, R107, P3 ;  /* 0x0000006b786f7207 */ /* 0x000fe20001800000 */
[----:B------:R-:W-:Y:S01]  /*29b0*/  IMAD.WIDE.U32 R120, R204, 0x10, R148 ;  /* 0x00000010cc787825 */ /* 0x000fe200078e0094 */
        /* <DEDUP_REMOVED lines=11> */
[----:B------:R-:W-:Y:S01]  /*2a70*/  FADD.FTZ R124, R125, -R124 ;  /* 0x8000007c7d7c7221 */ /* 0x000fe20000010000 */
[----:B------:R-:W-:Y:S01]  /*2a80*/  FADD.FTZ R126, R153, -R126 ;  /* 0x8000007e997e7221 */ /* 0x000fe20000010000 */
[----:B0-----:R-:W0:Y:S01]  /*2a90*/  @P1 LDC.64 R108, c[0x0][0x308] ;  /* 0x0000c200ff6c1b82 */ /* 0x001e220000000a00 */
[----:B------:R-:W-:Y:S01]  /*2aa0*/  FADD.FTZ R128, R128, -R129 ;  /* 0x8000008180807221 */ /* 0x000fe20000010000 */
[C---:B------:R-:W-:Y:S01]  /*2ab0*/  FMUL.FTZ R111, R205.reuse, R124 ;  /* 0x0000007ccd6f7220 */ /* 0x040fe20000410000 */
[----:B------:R-:W-:Y:S01]  /*2ac0*/  FMUL.FTZ R126, R205, R126 ;  /* 0x0000007ecd7e7220 */ /* 0x000fe20000410000 */
[----:B------:R-:W-:Y:S01]  /*2ad0*/  FMUL.FTZ R117, R117, R138 ;  /* 0x0000008a75757220 */ /* 0x000fe20000410000 */
[C---:B------:R-:W-:Y:S01]  /*2ae0*/  FMUL.FTZ R128, R205.reuse, R128 ;  /* 0x00000080cd807220 */ /* 0x040fe20000410000 */
[----:B-1----:R-:W-:Y:S01]  /*2af0*/  FMUL.FTZ R113, R205, R154 ;  /* 0x0000009acd717220 */ /* 0x002fe20000410000 */
[----:B------:R-:W-:Y:S01]  /*2b00*/  @P2 FADD.FTZ R111, R100, R111 ;  /* 0x0000006f646f2221 */ /* 0x000fe20000010000 */
[----:B------:R-:W-:Y:S01]  /*2b10*/  @P2 FADD.FTZ R126, R101, R126 ;  /* 0x0000007e657e2221 */ /* 0x000fe20000010000 */
[----:B------:R-:W-:Y:S01]  /*2b20*/  @P2 FADD.FTZ R128, R103, R128 ;  /* 0x0000008067802221 */ /* 0x000fe20000010000 */
[----:B------:R-:W-:Y:S01]  /*2b30*/  @P2 FADD.FTZ R113, R102, R113 ;  /* 0x0000007166712221 */ /* 0x000fe20000010000 */
[----:B------:R-:W-:Y:S01]  /*2b40*/  FMUL.FTZ R147, R118, R147 ;  /* 0x0000009376937220 */ /* 0x000fe20000410000 */
[C---:B------:R-:W-:Y:S01]  /*2b50*/  SEL R104, R111.reuse, R104, P3 ;  /* 0x000000686f687207 */ /* 0x040fe20001800000 */
[-C--:B------:R-:W-:Y:S01]  /*2b60*/  FMUL.FTZ R111, R111, R189.reuse ;  /* 0x000000bd6f6f7220 */ /* 0x080fe20000410000 */
[C---:B------:R-:W-:Y:S01]  /*2b70*/  FMUL.FTZ R110, R113.reuse, R189 ;  /* 0x000000bd716e7220 */ /* 0x040fe20000410000 */
[----:B------:R-:W-:Y:S01]  /*2b80*/  SEL R106, R113, R106, P3 ;  /* 0x0000006a716a7207 */ /* 0x000fe20001800000 */
[----:B------:R-:W-:Y:S01]  /*2b90*/  FADD.FTZ R11, R116, R11 ;  /* 0x0000000b740b7221 */ /* 0x000fe20000010000 */
[----:B------:R-:W1:Y:S01]  /*2ba0*/  LDC.64 R112, c[0x0][0x210] ;  /* 0x00008400ff707b82 */ /* 0x000e620000000a00 */
[C---:B------:R-:W-:Y:S01]  /*2bb0*/  SEL R105, R126.reuse, R105, P3 ;  /* 0x000000697e697207 */ /* 0x040fe20001800000 */
[----:B------:R-:W-:Y:S01]  /*2bc0*/  FMUL.FTZ R126, R126, R189 ;  /* 0x000000bd7e7e7220 */ /* 0x000fe20000410000 */
[C---:B------:R-:W-:Y:S01]  /*2bd0*/  SEL R107, R128.reuse, R107, P3 ;  /* 0x0000006b806b7207 */ /* 0x040fe20001800000 */
[----:B------:R-:W-:Y:S01]  /*2be0*/  FMUL.FTZ R128, R128, R189 ;  /* 0x000000bd80807220 */ /* 0x000fe20000410000 */
[----:B------:R-:W-:Y:S01]  /*2bf0*/  FSEL R118, R117, RZ, P5 ;  /* 0x000000ff75767208 */ /* 0x000fe20002800000 */
[----:B------:R-:W-:Y:S01]  /*2c00*/  FMUL.FTZ R117, R111, UR14 ;  /* 0x0000000e6f757c20 */ /* 0x000fe20008410000 */
[----:B0-----:R-:W-:-:S04]  /*2c10*/  @P1 IMAD.WIDE.U32 R108, R204, 0x10, R108 ;  /* 0x00000010cc6c1825 */ /* 0x001fc800078e006c */
[----:B------:R-:W-:Y:S01]  /*2c20*/  FMUL.FTZ R126, R126, UR14 ;  /* 0x0000000e7e7e7c20 */ /* 0x000fe20008410000 */
[----:B------:R-:W-:Y:S01]  /*2c30*/  FMUL.FTZ R125, R110, UR14 ;  /* 0x0000000e6e7d7c20 */ /* 0x000fe20008410000 */
[----:B------:R-:W-:Y:S01]  /*2c40*/  FMUL.FTZ R128, R128, UR14 ;  /* 0x0000000e80807c20 */ /* 0x000fe20008410000 */
[----:B------:R-:W-:Y:S01]  /*2c50*/  FSEL R147, R147, RZ, P6 ;  /* 0x000000ff93937208 */ /* 0x000fe20003000000 */
[----:B------:R0:W-:Y:S01]  /*2c60*/  @P1 STG.E.128 desc[UR4][R108.64], R104 ;  /* 0x000000686c001986 */ /* 0x0001e2000c101d04 */
[----:B------:R-:W-:Y:S01]  /*2c70*/  LEA R114, P1, R204, UR16, 0x4 ;  /* 0x00000010cc727c11 */ /* 0x000fe2000f8220ff */
[----:B------:R-:W-:Y:S01]  /*2c80*/  FMUL.FTZ R110, R32, R117 ;  /* 0x00000075206e7220 */ /* 0x000fe20000410000 */
[----:B------:R-:W-:Y:S01]  /*2c90*/  FMUL.FTZ R111, R33, R126 ;  /* 0x0000007e216f7220 */ /* 0x000fe20000410000 */
[----:B------:R-:W-:Y:S01]  /*2ca0*/  LOP3.LUT P5, RZ, R188, 0xff, RZ, 0xc0, !PT ;  /* 0x000000ffbcff7812 */ /* 0x000fe200078ac0ff */
[----:B------:R-:W-:Y:S01]  /*2cb0*/  FMUL.FTZ R116, R34, R125 ;  /* 0x0000007d22747220 */ /* 0x000fe20000410000 */
[----:B------:R-:W-:Y:S01]  /*2cc0*/  LOP3.LUT P6, RZ, R188, 0xff00, RZ, 0xc0, !PT ;  /* 0x0000ff00bcff7812 */ /* 0x000fe200078cc0ff */
[----:B------:R-:W-:Y:S01]  /*2cd0*/  FMUL.FTZ R124, R35, R128 ;  /* 0x00000080237c7220 */ /* 0x000fe20000410000 */
[----:B------:R-:W-:Y:S01]  /*2ce0*/  LEA.HI.X R115, R204, UR17, RZ, 0x4, P1 ;  /* 0x00000011cc737c11 */ /* 0x000fe200088f24ff */
[----:B------:R-:W-:Y:S01]  /*2cf0*/  FMUL.FTZ R119, R119, R136 ;  /* 0x0000008877777220 */ /* 0x000fe20000410000 */
[----:B------:R-:W-:Y:S01]  /*2d00*/  LOP3.LUT P2, RZ, R188, 0xff0000, RZ, 0xc0, !PT ;  /* 0x00ff0000bcff7812 */ /* 0x000fe2000784c0ff */
[----:B------:R-:W-:Y:S01]  /*2d10*/  FADD.FTZ R24, R137, R24 ;  /* 0x0000001889187221 */ /* 0x000fe20000010000 */
[----:B-1----:R-:W-:Y:S01]  /*2d20*/  LEA R202, R112, R202, 0x2 ;  /* 0x000000ca70ca7211 */ /* 0x002fe200078e10ff */
[----:B------:R-:W-:Y:S01]  /*2d30*/  FADD.FTZ R25, R140, R25 ;  /* 0x000000198c197221 */ /* 0x000fe20000010000 */
[----:B------:R-:W-:Y:S01]  /*2d40*/  LOP3.LUT P3, RZ, R188, 0xff000000, RZ, 0xc0, !PT ;  /* 0xff000000bcff7812 */ /* 0x000fe2000786c0ff */
[----:B------:R-:W-:Y:S01]  /*2d50*/  FADD.FTZ R22, R143, R22 ;  /* 0x000000168f167221 */ /* 0x000fe20000010000 */
[----:B------:R-:W-:Y:S01]  /*2d60*/  ISETP.GE.AND P1, PT, R202, R113, PT ;  /* 0x00000071ca00720c */ /* 0x000fe20003f26270 */
[----:B------:R-:W-:Y:S01]  /*2d70*/  FADD.FTZ R23, R142, R23 ;  /* 0x000000178e177221 */ /* 0x000fe20000010000 */
[----:B0-----:R-:W-:Y:S01]  /*2d80*/  SEL R108, R110, RZ, P5 ;  /* 0x000000ff6e6c7207 */ /* 0x001fe20002800000 */
[----:B------:R-:W-:Y:S01]  /*2d90*/  FADD.FTZ R20, R141, R20 ;  /* 0x000000148d147221 */ /* 0x000fe20000010000 */
[----:B------:R-:W-:Y:S01]  /*2da0*/  SEL R109, R111, RZ, P6 ;  /* 0x000000ff6f6d7207 */ /* 0x000fe20003000000 */
[----:B------:R-:W-:Y:S01]  /*2db0*/  FADD.FTZ R21, R144, R21 ;  /* 0x0000001590157221 */ /* 0x000fe20000010000 */
[----:B------:R-:W-:Y:S01]  /*2dc0*/  SEL R110, R116, RZ, P2 ;  /* 0x000000ff746e7207 */ /* 0x000fe20001000000 */
[----:B------:R-:W-:Y:S01]  /*2dd0*/  FADD.FTZ R18, R187, R18 ;  /* 0x00000012bb127221 */ /* 0x000fe20000010000 */
[----:B------:R-:W-:Y:S01]  /*2de0*/  SEL R111, R124, RZ, P3 ;  /* 0x000000ff7c6f7207 */ /* 0x000fe20001800000 */
[----:B------:R-:W-:Y:S01]  /*2df0*/  FADD.FTZ R19, R146, R19 ;  /* 0x0000001392137221 */ /* 0x000fe20000010000 */
[----:B------:R-:W-:Y:S01]  /*2e00*/  FSEL R112, R119, RZ, P4 ;  /* 0x000000ff77707208 */ /* 0x000fe20002000000 */
        /* <DEDUP_REMOVED lines=26> */
.L_x_11294:
        /* <DEDUP_REMOVED lines=60> */
.L_x_11293:
[----:B------:R-:W-:Y:S05]  /*3370*/  BSYNC B0 ;  /* 0x0000000000007941 */ /* 0x000fea0003800000 */
.L_x_11291:
        /* <DEDUP_REMOVED lines=211> */
.L_x_11295:
        /* <DEDUP_REMOVED lines=8> */
.L_x_11298:
[----:B------:R-:W-:Y:S05]  /*4130*/  BSYNC B2 ;  /* 0x0000000000027941 */ /* 0x000fea0003800000 */
.L_x_11297:
        /* <DEDUP_REMOVED lines=8> */
.L_x_11299:
[----:B------:R-:W-:Y:S01]  /*41c0*/  FADD.FTZ R110, R111, R110 ;  /* 0x0000006e6f6e7221 */ /* 0x000fe20000010000 */
[----:B------:R-:W-:-:S04]  /*41d0*/  HFMA2.MMA R134, -RZ, RZ, 0, 1.1920928955078125e-07 ;  /* 0x00000002ff867435 */ /* 0x000fc800000001ff */
[----:B------:R-:W-:Y:S02]  /*41e0*/  MOV R133, R110 ;  /* 0x0000006e00857202 */ /* 0x000fe40000000f00 */
[----:B------:R-:W-:-:S07]  /*41f0*/  MOV R109, R123 ;  /* 0x0000007b006d7202 */ /* 0x000fce0000000f00 */
[----:B------:R-:W-:Y:S05]  /*4200*/  WARPSYNC.COLLECTIVE R122, `(.L_x_11300) ;  /* 0x000000007a087348 */ /* 0x000fea0003c00000 */
[----:B------:R0:W1:Y:S02]  /*4210*/  SHFL.BFLY P1, R123, R133, R134, R137 ;  /* 0x0c000086857b7389 */ /* 0x0000640000020089 */
[----:B01----:R-:W-:Y:S01]  /*4220*/  ENDCOLLECTIVE ;  /* 0x000000000000791b */ /* 0x003fe20003800000 */
.L_x_11300:
[----:B------:R-:W-:-:S05]  /*4230*/  FADD.FTZ R109, R108, R109 ;  /* 0x0000006d6c6d7221 */ /* 0x000fca0000010000 */
[----:B------:R-:W-:Y:S02]  /*4240*/  MOV R133, R109 ;  /* 0x0000006d00857202 */ /* 0x000fe40000000f00 */
[----:B------:R-:W-:-:S07]  /*4250*/  MOV R117, R123 ;  /* 0x0000007b00757202 */ /* 0x000fce0000000f00 */
[----:B------:R-:W-:Y:S05]  /*4260*/  WARPSYNC.COLLECTIVE R122, `(.L_x_11301) ;  /* 0x000000007a087348 */ /* 0x000fea0003c00000 */
[----:B------:R0:W1:Y:S02]  /*4270*/  SHFL.BFLY P1, R123, R133, R134, R137 ;  /* 0x0c000086857b7389 */ /* 0x0000640000020089 */
[----:B01----:R-:W-:Y:S01]  /*4280*/  ENDCOLLECTIVE ;  /* 0x000000000000791b */ /* 0x003fe20003800000 */
.L_x_11301:
[----:B------:R-:W-:Y:S01]  /*4290*/  FADD.FTZ R117, R110, R117 ;  /* 0x000000756e757221 */ /* 0x000fe20000010000 */
[----:B------:R-:W-:-:S04]  /*42a0*/  HFMA2.MMA R134, -RZ, RZ, 0, 2.384185791015625e-07 ;  /* 0x00000004ff867435 */ /* 0x000fc800000001ff */
[----:B------:R-:W-:Y:S02]  /*42b0*/  MOV R133, R117 ;  /* 0x0000007500857202 */ /* 0x000fe40000000f00 */
[----:B------:R-:W-:-:S07]  /*42c0*/  MOV R114, R123 ;  /* 0x0000007b00727202 */ /* 0x000fce0000000f00 */
[----:B------:R-:W-:Y:S05]  /*42d0*/  WARPSYNC.COLLECTIVE R122, `(.L_x_11302) ;  /* 0x000000007a087348 */ /* 0x000fea0003c00000 */
[----:B------:R0:W1:Y:S02]  /*42e0*/  SHFL.BFLY P1, R123, R133, R134, R137 ;  /* 0x0c000086857b7389 */ /* 0x0000640000020089 */
[----:B01----:R-:W-:Y:S01]  /*42f0*/  ENDCOLLECTIVE ;  /* 0x000000000000791b */ /* 0x003fe20003800000 */
.L_x_11302:
[----:B------:R-:W-:-:S05]  /*4300*/  FADD.FTZ R114, R109, R114 ;  /* 0x000000726d727221 */ /* 0x000fca0000010000 */
[----:B------:R-:W-:Y:S02]  /*4310*/  MOV R133, R114 ;  /* 0x0000007200857202 */ /* 0x000fe40000000f00 */
[----:B------:R-:W-:-:S07]  /*4320*/  MOV R116, R123 ;  /* 0x0000007b00747202 */ /* 0x000fce0000000f00 */
[----:B------:R-:W-:Y:S05]  /*4330*/  WARPSYNC.COLLECTIVE R122, `(.L_x_11303) ;  /* 0x000000007a087348 */ /* 0x000fea0003c00000 */
[----:B------:R0:W1:Y:S02]  /*4340*/  SHFL.BFLY P1, R123, R133, R134, R137 ;  /* 0x0c000086857b7389 */ /* 0x0000640000020089 */
[----:B01----:R-:W-:Y:S01]  /*4350*/  ENDCOLLECTIVE ;  /* 0x000000000000791b */ /* 0x003fe20003800000 */
.L_x_11303:
[----:B------:R-:W-:Y:S01]  /*4360*/  FADD.FTZ R116, R117, R116 ;  /* 0x0000007475747221 */ /* 0x000fe20000010000 */
[----:B------:R-:W-:-:S04]  /*4370*/  HFMA2.MMA R134, -RZ, RZ, 0, 4.76837158203125e-07 ;  /* 0x00000008ff867435 */ /* 0x000fc800000001ff */
[----:B------:R-:W-:Y:S02]  /*4380*/  MOV R133, R116 ;  /* 0x0000007400857202 */ /* 0x000fe40000000f00 */
[----:B------:R-:W-:-:S07]  /*4390*/  MOV R119, R123 ;  /* 0x0000007b00777202 */ /* 0x000fce0000000f00 */
[----:B------:R-:W-:Y:S05]  /*43a0*/  WARPSYNC.COLLECTIVE R122, `(.L_x_11304) ;  /* 0x000000007a087348 */ /* 0x000fea0003c00000 */
[----:B------:R0:W1:Y:S02]  /*43b0*/  SHFL.BFLY P1, R123, R133, R134, R137 ;  /* 0x0c000086857b7389 */ /* 0x0000640000020089 */
[----:B01----:R-:W-:Y:S01]  /*43c0*/  ENDCOLLECTIVE ;  /* 0x000000000000791b */ /* 0x003fe20003800000 */
.L_x_11304:
[----:B------:R-:W-:-:S05]  /*43d0*/  FADD.FTZ R119, R114, R119 ;  /* 0x0000007772777221 */ /* 0x000fca0000010000 */
[----:B------:R-:W-:Y:S02]  /*43e0*/  MOV R133, R119 ;  /* 0x0000007700857202 */ /* 0x000fe40000000f00 */
[----:B------:R-:W-:-:S07]  /*43f0*/  MOV R111, R123 ;  /* 0x0000007b006f7202 */ /* 0x000fce0000000f00 */
[----:B------:R-:W-:Y:S05]  /*4400*/  WARPSYNC.COLLECTIVE R122, `(.L_x_11305) ;  /* 0x000000007a087348 */ /* 0x000fea0003c00000 */
[----:B------:R0:W1:Y:S02]  /*4410*/  SHFL.BFLY P1, R123, R133, R134, R137 ;  /* 0x0c000086857b7389 */ /* 0x0000640000020089 */
[----:B01----:R-:W-:Y:S01]  /*4420*/  ENDCOLLECTIVE ;  /* 0x000000000000791b */ /* 0x003fe20003800000 */
.L_x_11305:
[----:B------:R-:W-:Y:S01]  /*4430*/  FADD.FTZ R118, R116, R111 ;  /* 0x0000006f74767221 */ /* 0x000fe20000010000 */
[----:B------:R-:W-:-:S04]  /*4440*/  HFMA2.MMA R134, -RZ, RZ, 0, 9.5367431640625e-07 ;  /* 0x00000010ff867435 */ /* 0x000fc800000001ff */
[----:B------:R-:W-:Y:S02]  /*4450*/  MOV R133, R118 ;  /* 0x0000007600857202 */ /* 0x000fe40000000f00 */
[----:B------:R-:W-:-:S07]  /*4460*/  MOV R108, R123 ;  /* 0x0000007b006c7202 */ /* 0x000fce0000000f00 */
[----:B------:R-:W-:Y:S05]  /*4470*/  WARPSYNC.COLLECTIVE R122, `(.L_x_11306) ;  /* 0x000000007a087348 */ /* 0x000fea0003c00000 */
[----:B------:R0:W1:Y:S02]  /*4480*/  SHFL.BFLY P1, R123, R133, R134, R137 ;  /* 0x0c000086857b7389 */ /* 0x0000640000020089 */
[----:B01----:R-:W-:Y:S01]  /*4490*/  ENDCOLLECTIVE ;  /* 0x000000000000791b */ /* 0x003fe20003800000 */
.L_x_11306:
[----:B------:R-:W-:-:S05]  /*44a0*/  FADD.FTZ R120, R119, R108 ;  /* 0x0000006c77787221 */ /* 0x000fca0000010000 */
[----:B------:R-:W-:Y:S02]  /*44b0*/  MOV R133, R120 ;  /* 0x0000007800857202 */ /* 0x000fe40000000f00 */
[----:B------:R-:W-:-:S07]  /*44c0*/  MOV R121, R123 ;  /* 0x0000007b00797202 */ /* 0x000fce0000000f00 */
[----:B------:R-:W-:Y:S05]  /*44d0*/  WARPSYNC.COLLECTIVE R122, `(.L_x_11307) ;  /* 0x000000007a087348 */ /* 0x000fea0003c00000 */
[----:B------:R0:W1:Y:S02]  /*44e0*/  SHFL.BFLY P1, R123, R133, R134, R137 ;  /* 0x0c000086857b7389 */ /* 0x0000640000020089 */
[----:B01----:R-:W-:Y:S01]  /*44f0*/  ENDCOLLECTIVE ;  /* 0x000000000000791b */ /* 0x003fe20003800000 */
.L_x_11307:
[----:B------:R-:W-:Y:S05]  /*4500*/  BRA `(.L_x_11308) ;  /* 0xffffffd000c47947 */ /* 0x000fea000383ffff */
.L_x_11309:
        /* <DEDUP_REMOVED lines=15> */
.L_x_11851:


//--------------------- .text._ZN10layer_norm22ln_bwd_finalize_kernelINS_22Kernel_traits_finalizeILj768EfffffjLb1ELj1024ELj4ENS_18Kernel_traits_baseILj768EfffffjLj1024EEEEELb1ELb0EEEvNS_9BwdParamsE --------------------------
	.section	.text._ZN10layer_norm22ln_bwd_finalize_kernelINS_22Kernel_traits_finalizeILj768EfffffjLb1ELj1024ELj4ENS_18Kernel_traits_baseILj768EfffffjLj1024EEEEELb1ELb0EEEvNS_9BwdParamsE,"ax",@progbits
	.align	128
        .global         _ZN10layer_norm22ln_bwd_finalize_kernelINS_22Kernel_traits_finalizeILj768EfffffjLb1ELj1024ELj4ENS_18Kernel_traits_baseILj768EfffffjLj1024EEEEELb1ELb0EEEvNS_9BwdParamsE
        .type           _ZN10layer_norm22ln_bwd_finalize_kernelINS_22Kernel_traits_finalizeILj768EfffffjLb1ELj1024ELj4ENS_18Kernel_traits_baseILj768EfffffjLj1024EEEEELb1ELb0EEEvNS_9BwdParamsE,@function
        .size           _ZN10layer_norm22ln_bwd_finalize_kernelINS_22Kernel_traits_finalizeILj768EfffffjLb1ELj1024ELj4ENS_18Kernel_traits_baseILj768EfffffjLj1024EEEEELb1ELb0EEEvNS_9BwdParamsE,(.L_x_11852 - _ZN10layer_norm22ln_bwd_finalize_kernelINS_22Kernel_traits_finalizeILj768EfffffjLb1ELj1024ELj4ENS_18Kernel_traits_baseILj768EfffffjLj1024EEEEELb1ELb0EEEvNS_9BwdParamsE)
        .other          _ZN10layer_norm22ln_bwd_finalize_kernelINS_22Kernel_traits_finalizeILj768EfffffjLb1ELj1024ELj4ENS_18Kernel_traits_baseILj768EfffffjLj1024EEEEELb1ELb0EEEvNS_9BwdParamsE,@"STO_CUDA_ENTRY STV_DEFAULT"
_ZN10layer_norm22ln_bwd_finalize_kernelINS_22Kernel_traits_finalizeILj768EfffffjLb1ELj1024ELj4ENS_18Kernel_traits_baseILj768EfffffjLj1024EEEEELb1ELb0EEEvNS_9BwdParamsE:
.text._ZN10layer_norm22ln_bwd_finalize_kernelINS_22Kernel_traits_finalizeILj768EfffffjLb1ELj1024ELj4ENS_18Kernel_traits_baseILj768EfffffjLj1024EEEEELb1ELb0EEEvNS_9BwdParamsE:
        /* <DEDUP_REMOVED lines=24> */
.L_x_11322:
        /* <DEDUP_REMOVED lines=36> */
.L_x_11314:
        /* <DEDUP_REMOVED lines=49> */
.L_x_11313:
[----:B------:R-:W-:Y:S05]  /*06d0*/  BSYNC B1 ;  /* 0x0000000000017941 */ /* 0x000fea0003800000 */
.L_x_11312:
        /* <DEDUP_REMOVED lines=31> */
.L_x_11316:
[----:B------:R-:W-:Y:S05]  /*08d0*/  BSYNC B1 ;  /* 0x0000000000017941 */ /* 0x000fea0003800000 */
.L_x_11315:
        /* <DEDUP_REMOVED lines=16> */
.L_x_11317:
[----:B------:R-:W-:Y:S05]  /*09e0*/  BSYNC B1 ;  /* 0x0000000000017941 */ /* 0x000fea0003800000 */
.L_x_11311:
[----:B------:R-:W-:Y:S05]  /*09f0*/  BSYNC B0 ;  /* 0x0000000000007941 */ /* 0x000fea0003800000 */
.L_x_11310:
        /* <DEDUP_REMOVED lines=40> */
.L_x_11338:
        /* <DEDUP_REMOVED lines=8> */
.L_x_11318:
        /* <DEDUP_REMOVED lines=20> */
.L_x_11321:
[----:B------:R-:W-:Y:S05]  /*0e40*/  BSYNC B0 ;  /* 0x0000000000007941 */ /* 0x000fea0003800000 */
.L_x_11320:
[C---:B------:R-:W-:Y:S01]  /*0e50*/  ISETP.GT.U32.AND P1, PT, R4.reuse, -0x301, PT ;  /* 0xfffffcff0400780c */ /* 0x040fe20003f24070 */
[----:B------:R-:W-:Y:S01]  /*0e60*/  VIADD R4, R4, 0x300 ;  /* 0x0000030004047836 */ /* 0x000fe20000000000 */
[----:B------:R-:W-:-:S11]  /*0e70*/  IADD3 R5, R5, 0x180, RZ ;  /* 0x0000018005057810 */ /* 0x000fd60007ffe0ff */
[----:B------:R-:W-:Y:S05]  /*0e80*/  @P1 BRA `(.L_x_11322) ;  /* 0xfffffff000bc1947 */ /* 0x000fea000383ffff */
[----:B------:R-:W-:Y:S05]  /*0e90*/  EXIT ;  /* 0x000000000000794d */ /* 0x000fea0003800000 */
.L_x_11319:
[----:B0-----:R-:W-:Y:S01]  /*0ea0*/  HFMA2.MMA R24, -RZ, RZ, 0, 5.9604644775390625e-08 ;  /* 0x00000001ff187435 */ /* 0x001fe200000001ff */
[----:B----4-:R-:W-:Y:S02]  /*0eb0*/  MOV R23, R10 ;  /* 0x0000000a00177202 */ /* 0x010fe40000000f00 */
[----:B------:R-:W-:Y:S02]  /*0ec0*/  MOV R25, 0x1f ;  /* 0x0000001f00197802 */ /* 0x000fe40000000f00 */
[----:B------:R-:W-:-:S07]  /*0ed0*/  MOV R20, 0xffffffff ;  /* 0xffffffff00147802 */ /* 0x000fce0000000f00 */
[----:B-123--:R-:W-:Y:S05]  /*0ee0*/  WARPSYNC.COLLECTIVE R20, `(.L_x_11323) ;  /* 0x0000000014087348 */ /* 0x00efea0003c00000 */
[----:B------:R0:W4:Y:S02]  /*0ef0*/  SHFL.BFLY P2, R22, R23, R24, R25 ;  /* 0x0c00001817167389 */ /* 0x0001240000040019 */
[----:B01234-:R-:W-:Y:S01]  /*0f00*/  ENDCOLLECTIVE ;  /* 0x000000000000791b */ /* 0x01ffe20003800000 */
.L_x_11323:
[----:B------:R-:W-:Y:S01]  /*0f10*/  IMAD.MOV.U32 R24, RZ, RZ, 0x2 ;  /* 0x00000002ff187424 */ /* 0x000fe200078e00ff */
[----:B------:R-:W-:-:S05]  /*0f20*/  MOV R11, R22 ;  /* 0x00000016000b7202 */ /* 0x000fca0000000f00 */
[----:B------:R-:W-:-:S05]  /*0f30*/  FADD.FTZ R11, R10, R11 ;  /* 0x0000000b0a0b7221 */ /* 0x000fca0000010000 */
[----:B------:R-:W-:-:S07]  /*0f40*/  MOV R23, R11 ;  /* 0x0000000b00177202 */ /* 0x000fce0000000f00 */
[----:B------:R-:W-:Y:S05]  /*0f50*/  WARPSYNC.COLLECTIVE R20, `(.L_x_11324) ;  /* 0x0000000014087348 */ /* 0x000fea0003c00000 */
[----:B------:R0:W1:Y:S02]  /*0f60*/  SHFL.BFLY P2, R22, R23, R24, R25 ;  /* 0x0c00001817167389 */ /* 0x0000640000040019 */
[----:B01----:R-:W-:Y:S01]  /*0f70*/  ENDCOLLECTIVE ;  /* 0x000000000000791b */ /* 0x003fe20003800000 */
.L_x_11324:
[----:B------:R-:W-:Y:S01]  /*0f80*/  HFMA2.MMA R24, -RZ, RZ, 0, 2.384185791015625e-07 ;  /* 0x00000004ff187435 */ /* 0x000fe200000001ff */
[----:B------:R-:W-:-:S05]  /*0f90*/  MOV R14, R22 ;  /* 0x00000016000e7202 */ /* 0x000fca0000000f00 */
[----:B------:R-:W-:-:S05]  /*0fa0*/  FADD.FTZ R14, R11, R14 ;  /* 0x0000000e0b0e7221 */ /* 0x000fca0000010000 */
[----:B------:R-:W-:-:S07]  /*0fb0*/  MOV R23, R14 ;  /* 0x0000000e00177202 */ /* 0x000fce0000000f00 */
[----:B------:R-:W-:Y:S05]  /*0fc0*/  WARPSYNC.COLLECTIVE R20, `(.L_x_11325) ;  /* 0x0000000014087348 */ /* 0x000fea0003c00000 */
[----:B------:R0:W1:Y:S02]  /*0fd0*/  SHFL.BFLY P2, R22, R23, R24, R25 ;  /* 0x0c00001817167389 */ /* 0x0000640000040019 */
[----:B01----:R-:W-:Y:S01]  /*0fe0*/  ENDCOLLECTIVE ;  /* 0x000000000000791b */ /* 0x003fe20003800000 */
.L_x_11325:
[----:B------:R-:W-:Y:S01]  /*0ff0*/  HFMA2.MMA R24, -RZ, RZ, 0, 4.76837158203125e-07 ;  /* 0x00000008ff187435 */ /* 0x000fe200000001ff */
[----:B------:R-:W-:-:S05]  /*1000*/  MOV R13, R22 ;  /* 0x00000016000d7202 */ /* 0x000fca0000000f00 */
[----:B------:R-:W-:-:S05]  /*1010*/  FADD.FTZ R13, R14, R13 ;  /* 0x0000000d0e0d7221 */ /* 0x000fca0000010000 */
[----:B------:R-:W-:-:S07]  /*1020*/  MOV R23, R13 ;  /* 0x0000000d00177202 */ /* 0x000fce0000000f00 */
[----:B------:R-:W-:Y:S05]  /*1030*/  WARPSYNC.COLLECTIVE R20, `(.L_x_11326) ;  /* 0x0000000014087348 */ /* 0x000fea0003c00000 */
[----:B------:R0:W1:Y:S02]  /*1040*/  SHFL.BFLY P2, R22, R23, R24, R25 ;  /* 0x0c00001817167389 */ /* 0x0000640000040019 */
[----:B01----:R-:W-:Y:S01]  /*1050*/  ENDCOLLECTIVE ;  /* 0x000000000000791b */ /* 0x003fe20003800000 */
.L_x_11326:
[----:B------:R-:W-:Y:S01]  /*1060*/  HFMA2.MMA R24, -RZ, RZ, 0, 9.5367431640625e-07 ;  /* 0x00000010ff187435 */ /* 0x000fe200000001ff */
[----:B------:R-:W-:-:S05]  /*1070*/  MOV R10, R22 ;  /* 0x00000016000a7202 */ /* 0x000fca0000000f00 */
[----:B------:R-:W-:-:S04]  /*1080*/  FADD.FTZ R11, R13, R10 ;  /* 0x0000000a0d0b7221 */ /* 0x000fc80000010000 */
[----:B------:R-:W-:-:S07]  /*1090*/  IMAD.MOV.U32 R23, RZ, RZ, R11 ;  /* 0x000000ffff177224 */ /* 0x000fce00078e000b */
[----:B------:R-:W-:Y:S05]  /*10a0*/  WARPSYNC.COLLECTIVE R20, `(.L_x_11327) ;  /* 0x0000000014087348 */ /* 0x000fea0003c00000 */
[----:B------:R0:W1:Y:S02]  /*10b0*/  SHFL.BFLY P2, R22, R23, R24, R25 ;  /* 0x0c00001817167389 */ /* 0x0000640000040019 */
[----:B01----:R-:W-:Y:S01]  /*10c0*/  ENDCOLLECTIVE ;  /* 0x000000000000791b */ /* 0x003fe20003800000 */
.L_x_11327:
[----:B------:R-:W-:Y:S01]  /*10d0*/  HFMA2.MMA R24, -RZ, RZ, 0, 5.9604644775390625e-08 ;  /* 0x00000001ff187435 */ /* 0x000fe200000001ff */
[----:B------:R-:W-:Y:S02]  /*10e0*/  MOV R23, R12 ;  /* 0x0000000c00177202 */ /* 0x000fe40000000f00 */
[----:B------:R-:W-:-:S08]  /*10f0*/  MOV R10, R22 ;  /* 0x00000016000a7202 */ /* 0x000fd00000000f00 */
[----:B------:R-:W-:Y:S05]  /*1100*/  WARPSYNC.COLLECTIVE R20, `(.L_x_11328) ;  /* 0x0000000014087348 */ /* 0x000fea0003c00000 */
[----:B------:R0:W1:Y:S02]  /*1110*/  SHFL.BFLY P2, R22, R23, R24, R25 ;  /* 0x0c00001817167389 */ /* 0x0000640000040019 */
[----:B01----:R-:W-:Y:S01]  /*1120*/  ENDCOLLECTIVE ;  /* 0x000000000000791b */ /* 0x003fe20003800000 */
.L_x_11328:
[----:B------:R-:W-:Y:S01]  /*1130*/  HFMA2.MMA R24, -RZ, RZ, 0, 1.1920928955078125e-07 ;  /* 0x00000002ff187435 */ /* 0x000fe200000001ff */
[----:B------:R-:W-:-:S05]  /*1140*/  MOV R13, R22 ;  /* 0x00000016000d7202 */ /* 0x000fca0000000f00 */
[----:B------:R-:W-:-:S05]  /*1150*/  FADD.FTZ R15, R12, R13 ;  /* 0x0000000d0c0f7221 */ /* 0x000fca0000010000 */
[----:B------:R-:W-:-:S07]  /*1160*/  MOV R23, R15 ;  /* 0x0000000f00177202 */ /* 0x000fce0000000f00 */
[----:B------:R-:W-:Y:S05]  /*1170*/  WARPSYNC.COLLECTIVE R20, `(.L_x_11329) ;  /* 0x0000000014087348 */ /* 0x000fea0003c00000 */
[----:B------:R0:W1:Y:S02]  /*1180*/  SHFL.BFLY P2, R22, R23, R24, R25 ;  /* 0x0c00001817167389 */ /* 0x0000640000040019 */
[----:B01----:R-:W-:Y:S01]  /*1190*/  ENDCOLLECTIVE ;  /* 0x000000000000791b */ /* 0x003fe20003800000 */
.L_x_11329:
[----:B------:R-:W-:Y:S01]  /*11a0*/  HFMA2.MMA R24, -RZ, RZ, 0, 2.384185791015625e-07 ;  /* 0x00000004ff187435 */ /* 0x000fe200000001ff */
[----:B------:R-:W-:-:S04]  /*11b0*/  IMAD.MOV.U32 R16, RZ, RZ, R22 ;  /* 0x000000ffff107224 */ /* 0x000fc800078e0016 */
[----:B------:R-:W-:-:S05]  /*11c0*/  FADD.FTZ R16, R15, R16 ;  /* 0x000000100f107221 */ /* 0x000fca0000010000 */
[----:B------:R-:W-:-:S07]  /*11d0*/  MOV R23, R16 ;  /* 0x0000001000177202 */ /* 0x000fce0000000f00 */
[----:B------:R-:W-:Y:S05]  /*11e0*/  WARPSYNC.COLLECTIVE R20, `(.L_x_11330) ;  /* 0x0000000014087348 */ /* 0x000fea0003c00000 */
[----:B------:R0:W1:Y:S02]  /*11f0*/  SHFL.BFLY P2, R22, R23, R24, R25 ;  /* 0x0c00001817167389 */ /* 0x0000640000040019 */
[----:B01----:R-:W-:Y:S01]  /*1200*/  ENDCOLLECTIVE ;  /* 0x000000000000791b */ /* 0x003fe20003800000 */
.L_x_11330:
[----:B------:R-:W-:Y:S01]  /*1210*/  HFMA2.MMA R24, -RZ, RZ, 0, 4.76837158203125e-07 ;  /* 0x00000008ff187435 */ /* 0x000fe200000001ff */
[----:B------:R-:W-:-:S05]  /*1220*/  MOV R17, R22 ;  /* 0x0000001600117202 */ /* 0x000fca0000000f00 */
[----:B------:R-:W-:-:S05]  /*1230*/  FADD.FTZ R17, R16, R17 ;  /* 0x0000001110117221 */ /* 0x000fca0000010000 */
[----:B------:R-:W-:-:S07]  /*1240*/  MOV R23, R17 ;  /* 0x0000001100177202 */ /* 0x000fce0000000f00 */
[----:B------:R-:W-:Y:S05]  /*1250*/  WARPSYNC.COLLECTIVE R20, `(.L_x_11331) ;  /* 0x0000000014087348 */ /* 0x000fea0003c00000 */
[----:B------:R0:W1:Y:S02]  /*1260*/  SHFL.BFLY P2, R22, R23, R24, R25 ;  /* 0x0c00001817167389 */ /* 0x0000640000040019 */
[----:B01----:R-:W-:Y:S01]  /*1270*/  ENDCOLLECTIVE ;  /* 0x000000000000791b */ /* 0x003fe20003800000 */
.L_x_11331:
[----:B------:R-:W-:Y:S01]  /*1280*/  IMAD.MOV.U32 R24, RZ, RZ, 0x10 ;  /* 0x00000010ff187424 */ /* 0x000fe200078e00ff */
[----:B------:R-:W-:-:S05]  /*1290*/  MOV R12, R22 ;  /* 0x00000016000c7202 */ /* 0x000fca0000000f00 */
[----:B------:R-:W-:-:S05]  /*12a0*/  FADD.FTZ R12, R17, R12 ;  /* 0x0000000c110c7221 */ /* 0x000fca0000010000 */
[----:B------:R-:W-:-:S07]  /*12b0*/  MOV R23, R12 ;  /* 0x0000000c00177202 */ /* 0x000fce0000000f00 */
[----:B------:R-:W-:Y:S05]  /*12c0*/  WARPSYNC.COLLECTIVE R20, `(.L_x_11332) ;  /* 0x0000000014087348 */ /* 0x000fea0003c00000 */
[----:B------:R0:W1:Y:S02]  /*12d0*/  SHFL.BFLY P2, R22, R23, R24, R25 ;  /* 0x0c00001817167389 */ /* 0x0000640000040019 */
[----:B01----:R-:W-:Y:S01]  /*12e0*/  ENDCOLLECTIVE ;  /* 0x000000000000791b */ /* 0x003fe20003800000 */
.L_x_11332:
[----:B------:R-:W-:Y:S01]  /*12f0*/  HFMA2.MMA R24, -RZ, RZ, 0, 5.9604644775390625e-08 ;  /* 0x00000001ff187435 */ /* 0x000fe200000001ff */
[----:B------:R-:W-:Y:S02]  /*1300*/  MOV R23, R8 ;  /* 0x0000000800177202 */ /* 0x000fe40000000f00 */
[----:B------:R-:W-:-:S08]  /*1310*/  MOV R15, R22 ;  /* 0x00000016000f7202 */ /* 0x000fd00000000f00 */
[----:B------:R-:W-:Y:S05]  /*1320*/  WARPSYNC.COLLECTIVE R20, `(.L_x_11333) ;  /* 0x0000000014087348 */ /* 0x000fea0003c00000 */
[----:B------:R0:W1:Y:S02]  /*1330*/  SHFL.BFLY P2, R22, R23, R24, R25 ;  /* 0x0c00001817167389 */ /* 0x0000640000040019 */
[----:B01----:R-:W-:Y:S01]  /*1340*/  ENDCOLLECTIVE ;  /* 0x000000000000791b */ /* 0x003fe20003800000 */
.L_x_11333:
[----:B------:R-:W-:Y:S01]  /*1350*/  HFMA2.MMA R24, -RZ, RZ, 0, 1.1920928955078125e-07 ;  /* 0x00000002ff187435 */ /* 0x000fe200000001ff */
[----:B------:R-:W-:-:S05]  /*1360*/  MOV R17, R22 ;  /* 0x0000001600117202 */ /* 0x000fca0000000f00 */
[----:B------:R-:W-:-:S05]  /*1370*/  FADD.FTZ R18, R8, R17 ;  /* 0x0000001108127221 */ /* 0x000fca0000010000 */
[----:B------:R-:W-:-:S07]  /*1380*/  MOV R23, R18 ;  /* 0x0000001200177202 */ /* 0x000fce0000000f00 */
[----:B------:R-:W-:Y:S05]  /*1390*/  WARPSYNC.COLLECTIVE R20, `(.L_x_11334) ;  /* 0x0000000014087348 */ /* 0x000fea0003c00000 */
[----:B------:R0:W1:Y:S02]  /*13a0*/  SHFL.BFLY P2, R22, R23, R24, R25 ;  /* 0x0c00001817167389 */ /* 0x0000640000040019 */
[----:B01----:R-:W-:Y:S01]  /*13b0*/  ENDCOLLECTIVE ;  /* 0x000000000000791b */ /* 0x003fe20003800000 */
.L_x_11334:
[----:B------:R-:W-:Y:S01]  /*13c0*/  HFMA2.MMA R24, -RZ, RZ, 0, 2.384185791015625e-07 ;  /* 0x00000004ff187435 */ /* 0x000fe200000001ff */
[----:B------:R-:W-:-:S05]  /*13d0*/  MOV R13, R22 ;  /* 0x00000016000d7202 */ /* 0x000fca0000000f00 */
[----:B------:R-:W-:-:S04]  /*13e0*/  FADD.FTZ R19, R18, R13 ;  /* 0x0000000d12137221 */ /* 0x000fc80000010000 */
[----:B------:R-:W-:-:S07]  /*13f0*/  IMAD.MOV.U32 R23, RZ, RZ, R19 ;  /* 0x000000ffff177224 */ /* 0x000fce00078e0013 */
[----:B------:R-:W-:Y:S05]  /*1400*/  WARPSYNC.COLLECTIVE R20, `(.L_x_11335) ;  /* 0x0000000014087348 */ /* 0x000fea0003c00000 */
[----:B------:R0:W1:Y:S02]  /*1410*/  SHFL.BFLY P2, R22, R23, R24, R25 ;  /* 0x0c00001817167389 */ /* 0x0000640000040019 */
[----:B01----:R-:W-:Y:S01]  /*1420*/  ENDCOLLECTIVE ;  /* 0x000000000000791b */ /* 0x003fe20003800000 */
.L_x_11335:
[----:B------:R-:W-:Y:S01]  /*1430*/  HFMA2.MMA R24, -RZ, RZ, 0, 4.76837158203125e-07 ;  /* 0x00000008ff187435 */ /* 0x000fe200000001ff */
[----:B------:R-:W-:-:S05]  /*1440*/  MOV R8, R22 ;  /* 0x0000001600087202 */ /* 0x000fca0000000f00 */
[----:B------:R-:W-:-:S05]  /*1450*/  FADD.FTZ R8, R19, R8 ;  /* 0x0000000813087221 */ /* 0x000fca0000010000 */
[----:B------:R-:W-:-:S07]  /*1460*/  MOV R23, R8 ;  /* 0x0000000800177202 */ /* 0x000fce0000000f00 */
[----:B------:R-:W-:Y:S05]  /*1470*/  WARPSYNC.COLLECTIVE R20, `(.L_x_11336) ;  /* 0x0000000014087348 */ /* 0x000fea0003c00000 */
[----:B------:R0:W1:Y:S02]  /*1480*/  SHFL.BFLY P2, R22, R23, R24, R25 ;  /* 0x0c00001817167389 */ /* 0x0000640000040019 */
[----:B01----:R-:W-:Y:S01]  /*1490*/  ENDCOLLECTIVE ;  /* 0x000000000000791b */ /* 0x003fe20003800000 */
.L_x_11336:
[----:B------:R-:W-:Y:S01]  /*14a0*/  HFMA2.MMA R24, -RZ, RZ, 0, 9.5367431640625e-07 ;  /* 0x00000010ff187435 */ /* 0x000fe200000001ff */
[----:B------:R-:W-:-:S05]  /*14b0*/  MOV R21, R22 ;  /* 0x0000001600157202 */ /* 0x000fca0000000f00 */
[----:B------:R-:W-:-:S05]  /*14c0*/  FADD.FTZ R21, R8, R21 ;  /* 0x0000001508157221 */ /* 0x000fca0000010000 */
[----:B------:R-:W-:-:S07]  /*14d0*/  MOV R23, R21 ;  /* 0x0000001500177202 */ /* 0x000fce0000000f00 */
[----:B------:R-:W-:Y:S05]  /*14e0*/  WARPSYNC.COLLECTIVE R20, `(.L_x_11337) ;  /* 0x0000000014087348 */ /* 0x000fea0003c00000 */
[----:B------:R0:W1:Y:S02]  /*14f0*/  SHFL.BFLY P2, R22, R23, R24, R25 ;  /* 0x0c00001817167389 */ /* 0x0000640000040019 */
[----:B01----:R-:W-:Y:S01]  /*1500*/  ENDCOLLECTIVE ;  /* 0x000000000000791b */ /* 0x003fe20003800000 */
.L_x_11337:
[----:B------:R-:W-:Y:S01]  /*1510*/  MOV R14, R22 ;  /* 0x00000016000e7202 */ /* 0x000fe20000000f00 */
[----:B------:R-:W-:Y:S06]  /*1520*/  BRA `(.L_x_11338) ;  /* 0xfffffff400d47947 */ /* 0x000fec000383ffff */
.L_x_11339:
        /* <DEDUP_REMOVED lines=13> */
.L_x_11852:


//--------------------- .text._ZN10layer_norm13ln_bwd_kernelINS_13Kernel_traitsIfffffjLj768ELj1ELj4ELj1ELj16ENS_18Kernel_traits_baseILj768EfffffjLj128EEEEELb1ELb1ELb1ELb0EEEvNS_9BwdParamsE --------------------------
	.section	.text._ZN10layer_norm13ln_bwd_kernelINS_13Kernel_traitsIfffffjLj768ELj1ELj4ELj1ELj16ENS_18Kernel_traits_baseILj768EfffffjLj128EEEEELb1ELb1ELb1ELb0EEEvNS_9BwdParamsE,"ax",@progbits
	.align	128
        .global         _ZN10layer_norm13ln_bwd_kernelINS_13Kernel_traitsIfffffjLj768ELj1ELj4ELj1ELj16ENS_18Kernel_traits_baseILj768EfffffjLj128EEEEELb1ELb1ELb1ELb0EEEvNS_9BwdParamsE
        .type           _ZN10layer_norm13ln_bwd_kernelINS_13Kernel_traitsIfffffjLj768ELj1ELj4ELj1ELj16ENS_18Kernel_traits_baseILj768EfffffjLj128EEEEELb1ELb1ELb1ELb0EEEvNS_9BwdParamsE,@function
        .size           _ZN10layer_norm13ln_bwd_kernelINS_13Kernel_traitsIfffffjLj768ELj1ELj4ELj1ELj16ENS_18Kernel_traits_baseILj768EfffffjLj128EEEEELb1ELb1ELb1ELb0EEEvNS_9BwdParamsE,(.L_x_11853 - _ZN10layer_norm13ln_bwd_kernelINS_13Kernel_traitsIfffffjLj768ELj1ELj4ELj1ELj16ENS_18Kernel_traits_baseILj768EfffffjLj128EEEEELb1ELb1ELb1ELb0EEEvNS_9BwdParamsE)
        .other          _ZN10layer_norm13ln_bwd_kernelINS_13Kernel_traitsIfffffjLj768ELj1ELj4ELj1ELj16ENS_18Kernel_traits_baseILj768EfffffjLj128EEEEELb1ELb1ELb1ELb0EEEvNS_9BwdParamsE,@"STO_CUDA_ENTRY STV_DEFAULT"
_ZN10layer_norm13ln_bwd_kernelINS_13Kernel_traitsIfffffjLj768ELj1ELj4ELj1ELj16ENS_18Kernel_traits_baseILj768EfffffjLj128EEEEELb1ELb1ELb1ELb0EEEvNS_9BwdParamsE:
.text._ZN10layer_norm13ln_bwd_kernelINS_13Kernel_traitsIfffffjLj768ELj1ELj4ELj1ELj16ENS_18Kernel_traits_baseILj768EfffffjLj128EEEEELb1ELb1ELb1ELb0EEEvNS_9BwdParamsE:
        /* <DEDUP_REMOVED lines=30> */
[C---:B-1----:R-:W-:Y:S01]  /*01e0*/  @P5 IMAD.WIDE.U32 R6, R3.reuse, 0x10, R6 ;  /* 0x0000001003065825 */ /* 0x042fe200078e0006 */
[----:B------:R-:W-:Y:S01]  /*01f0*/  @P5 LOP3.LUT R3, R3, 0x20, RZ, 0xfc, !PT ;  /* 0x0000002003035812 */ /* 0x000fe200078efcff */
[----:B------:R-:W5:Y:S05]  /*0200*/  @P5 LDG.E.128 R24, desc[UR4][R4.64] ;  /* 0x0000000404185981 */ /* 0x000f6a000c1e1d00 */
[----:B------:R-:W1:Y:S01]  /*0210*/  @P0 LDC.64 R74, c[0x0][0x278] ;  /* 0x00009e00ff4a0b82 */ /* 0x000e620000000a00 */
[C---:B--2---:R-:W-:Y:S01]  /*0220*/  @P4 IMAD.WIDE.U32 R20, R3.reuse, 0x10, R12 ;  /* 0x0000001003144825 */ /* 0x044fe200078e000c */
[----:B------:R-:W5:Y:S06]  /*0230*/  @P5 LDG.E.128 R28, desc[UR4][R6.64] ;  /* 0x00000004061c5981 */ /* 0x000f6c000c1e1d00 */
[----:B------:R-:W2:Y:S01]  /*0240*/  @P1 LDC.64 R76, c[0x0][0x260] ;  /* 0x00009800ff4c1b82 */ /* 0x000ea20000000a00 */
[C---:B---3--:R-:W-:Y:S01]  /*0250*/  @P4 IMAD.WIDE.U32 R22, R3.reuse, 0x10, R18 ;  /* 0x0000001003164825 */ /* 0x048fe200078e0012 */
[----:B------:R-:W5:Y:S01]  /*0260*/  @P4 LDG.E.128 R32, desc[UR4][R20.64] ;  /* 0x0000000414204981 */ /* 0x000f62000c1e1d00 */
[----:B------:R-:W-:-:S05]  /*0270*/  @P4 IADD3 R3, R3, 0x20, RZ ;  /* 0x0000002003034810 */ /* 0x000fca0007ffe0ff */
[----:B------:R-:W3:Y:S01]  /*0280*/  @P1 LDC.64 R78, c[0x0][0x278] ;  /* 0x00009e00ff4e1b82 */ /* 0x000ee20000000a00 */
[----:B------:R-:W5:Y:S01]  /*0290*/  @P4 LDG.E.128 R36, desc[UR4][R22.64] ;  /* 0x0000000416244981 */ /* 0x000f62000c1e1d00 */
[----:B0-----:R-:W-:-:S06]  /*02a0*/  @P0 IMAD.WIDE.U32 R72, R3, 0x10, R72 ;  /* 0x0000001003480825 */ /* 0x001fcc00078e0048 */
[----:B------:R-:W0:Y:S01]  /*02b0*/  @P2 LDC.64 R80, c[0x0][0x260] ;  /* 0x00009800ff502b82 */ /* 0x000e220000000a00 */
[C---:B-1----:R-:W-:Y:S01]  /*02c0*/  @P0 IMAD.WIDE.U32 R74, R3.reuse, 0x10, R74 ;  /* 0x00000010034a0825 */ /* 0x042fe200078e004a */
[----:B------:R-:W-:Y:S01]  /*02d0*/  @P0 IADD3 R3, R3, 0x20, RZ ;  /* 0x0000002003030810 */ /* 0x000fe20007ffe0ff */
[----:B------:R1:W5:Y:S05]  /*02e0*/  @P0 LDG.E.128 R40, desc[UR4][R72.64] ;  /* 0x0000000448280981 */ /* 0x00036a000c1e1d00 */
[----:B------:R-:W4:Y:S01]  /*02f0*/  @P2 LDC.64 R82, c[0x0][0x278] ;  /* 0x00009e00ff522b82 */ /* 0x000f220000000a00 */
[----:B--2---:R-:W-:Y:S01]  /*0300*/  @P1 IMAD.WIDE.U32 R76, R3, 0x10, R76 ;  /* 0x00000010034c1825 */ /* 0x004fe200078e004c */
[----:B------:R-:W-:Y:S01]  /*0310*/  SHF.R.U32.HI R0, RZ, 0x5, R9 ;  /* 0x00000005ff007819 */ /* 0x000fe20000011609 */
[----:B------:R2:W5:Y:S01]  /*0320*/  @P0 LDG.E.128 R44, desc[UR4][R74.64] ;  /* 0x000000044a2c0981 */ /* 0x000562000c1e1d00 */
[----:B------:R-:W-:-:S04]  /*0330*/  P2R R2, PR, RZ, 0x8 ;  /* 0x00000008ff027803 */ /* 0x000fc80000000000 */
[----:B------:R-:W2:Y:S01]  /*0340*/  @P3 LDC.64 R12, c[0x0][0x260] ;  /* 0x00009800ff0c3b82 */ /* 0x000ea20000000a00 */
[C---:B---3--:R-:W-:Y:S01]  /*0350*/  @P1 IMAD.WIDE.U32 R78, R3.reuse, 0x10, R78 ;  /* 0x00000010034e1825 */ /* 0x048fe200078e004e */
[----:B------:R-:W-:Y:S01]  /*0360*/  @P1 IADD3 R3, R3, 0x20, RZ ;  /* 0x0000002003031810 */ /* 0x000fe20007ffe0ff */
[----:B------:R3:W5:Y:S05]  /*0370*/  @P1 LDG.E.128 R48, desc[UR4][R76.64] ;  /* 0x000000044c301981 */ /* 0x00076a000c1e1d00 */
[----:B------:R-:W3:Y:S01]  /*0380*/  @P3 LDC.64 R18, c[0x0][0x278] ;  /* 0x00009e00ff123b82 */ /* 0x000ee20000000a00 */
[C---:B0-----:R-:W-:Y:S01]  /*0390*/  @P2 IMAD.WIDE.U32 R80, R3.reuse, 0x10, R80 ;  /* 0x0000001003502825 */ /* 0x041fe200078e0050 */
[----:B------:R0:W5:Y:S03]  /*03a0*/  @P1 LDG.E.128 R52, desc[UR4][R78.64] ;  /* 0x000000044e341981 */ /* 0x000166000c1e1d00 */
[C---:B----4-:R-:W-:Y:S01]  /*03b0*/  @P2 IMAD.WIDE.U32 R82, R3.reuse, 0x10, R82 ;  /* 0x0000001003522825 */ /* 0x050fe200078e0052 */
[----:B------:R-:W-:Y:S01]  /*03c0*/  @P2 IADD3 R3, R3, 0x20, RZ ;  /* 0x0000002003032810 */ /* 0x000fe20007ffe0ff */
[----:B------:R4:W5:Y:S01]  /*03d0*/  @P2 LDG.E.128 R56, desc[UR4][R80.64] ;  /* 0x0000000450382981 */ /* 0x000962000c1e1d00 */
[----:B-1----:R-:W-:-:S02]  /*03e0*/  CS2R R72, SRZ ;  /* 0x0000000000487805 */ /* 0x002fc4000001ff00 */
[----:B--2---:R-:W-:Y:S02]  /*03f0*/  CS2R R74, SRZ ;  /* 0x00000000004a7805 */ /* 0x004fe4000001ff00 */
[----:B------:R-:W-:Y:S01]  /*0400*/  CS2R R164, SRZ ;  /* 0x0000000000a47805 */ /* 0x000fe2000001ff00 */
[----:B------:R1:W5:Y:S01]  /*0410*/  @P2 LDG.E.128 R60, desc[UR4][R82.64] ;  /* 0x00000004523c2981 */ /* 0x000362000c1e1d00 */
[----:B------:R-:W-:-:S05]  /*0420*/  @P3 IMAD.WIDE.U32 R12, R3, 0x10, R12 ;  /* 0x00000010030c3825 */ /* 0x000fca00078e000c */
[----:B------:R2:W5:Y:S01]  /*0430*/  @P3 LDG.E.128 R64, desc[UR4][R12.64] ;  /* 0x000000040c403981 */ /* 0x000562000c1e1d00 */
[----:B---3--:R-:W-:Y:S02]  /*0440*/  @P3 IMAD.WIDE.U32 R18, R3, 0x10, R18 ;  /* 0x0000001003123825 */ /* 0x008fe400078e0012 */
[----:B------:R-:W3:Y:S03]  /*0450*/  S2R R3, SR_CTAID.X ;  /* 0x0000000000037919 */ /* 0x000ee60000002500 */
[----:B------:R2:W5:Y:S01]  /*0460*/  @P3 LDG.E.128 R68, desc[UR4][R18.64] ;  /* 0x0000000412443981 */ /* 0x000562000c1e1d00 */
[----:B------:R-:W-:Y:S02]  /*0470*/  CS2R R166, SRZ ;  /* 0x0000000000a67805 */ /* 0x000fe4000001ff00 */
[----:B------:R-:W-:Y:S02]  /*0480*/  CS2R R76, SRZ ;  /* 0x00000000004c7805 */ /* 0x000fe4000001ff00 */
[----:B0-----:R-:W-:-:S02]  /*0490*/  CS2R R78, SRZ ;  /* 0x00000000004e7805 */ /* 0x001fc4000001ff00 */
[----:B----4-:R-:W-:Y:S02]  /*04a0*/  CS2R R80, SRZ ;  /* 0x0000000000507805 */ /* 0x010fe4000001ff00 */
[----:B-1----:R-:W-:Y:S02]  /*04b0*/  CS2R R82, SRZ ;  /* 0x0000000000527805 */ /* 0x002fe4000001ff00 */
[----:B------:R-:W-:Y:S02]  /*04c0*/  CS2R R84, SRZ ;  /* 0x0000000000547805 */ /* 0x000fe4000001ff00 */
[----:B------:R-:W-:Y:S02]  /*04d0*/  CS2R R86, SRZ ;  /* 0x0000000000567805 */ /* 0x000fe4000001ff00 */
[----:B------:R-:W-:Y:S02]  /*04e0*/  CS2R R88, SRZ ;  /* 0x0000000000587805 */ /* 0x000fe4000001ff00 */
[----:B------:R-:W-:-:S02]  /*04f0*/  CS2R R90, SRZ ;  /* 0x00000000005a7805 */ /* 0x000fc4000001ff00 */
[----:B---3--:R-:W-:-:S04]  /*0500*/  LEA R0, R3, R0, 0x2 ;  /* 0x0000000003007211 */ /* 0x008fc800078e10ff */
        /* <DEDUP_REMOVED lines=28> */
[----:B------:R-:W-:Y:S01]  /*06d0*/  HFMA2.MMA R73, -RZ, RZ, 0, 0 ;  /* 0x00000000ff497435 */ /* 0x000fe200000001ff */
[----:B------:R-:W-:-:S10]  /*06e0*/  MOV R13, R0 ;  /* 0x00000000000d7202 */ /* 0x000fd40000000f00 */
.L_x_11476:
[----:B------:R-:W1:Y:S08]  /*06f0*/  LDC.64 R184, c[0x0][0x288] ;  /* 0x0000a200ffb87b82 */ /* 0x000e700000000a00 */
        /* <DEDUP_REMOVED lines=12> */
[----:B------:R-:W3:Y:S01]  /*07c0*/  S2R R15, SR_TID.X ;  /* 0x00000000000f7919 */ /* 0x000ee20000002100 */
[----:B------:R-:W-:-:S05]  /*07d0*/  MOV R16, UR9 ;  /* 0x0000000900107c02 */ /* 0x000fca0008000f00 */
[----:B------:R-:W-:-:S05]  /*07e0*/  IMAD R11, R13, R16, RZ ;  /* 0x000000100d0b7224 */ /* 0x000fca00078e02ff */
[----:B------:R-:W-:-:S04]  /*07f0*/  SHF.R.S32.HI R186, RZ, 0x1f, R11 ;  /* 0x0000001fffba7819 */ /* 0x000fc8000001140b */
[----:B------:R-:W-:Y:S01]  /*0800*/  LEA.HI R186, R186, R11, RZ, 0x2 ;  /* 0x0000000bbaba7211 */ /* 0x000fe200078f10ff */
[----:B------:R-:W-:Y:S01]  /*0810*/  BSSY B1, `(.L_x_11342) ;  /* 0x0000188000017945 */ /* 0x000fe20003800000 */
[----:B---3--:R-:W-:-:S04]  /*0820*/  LOP3.LUT R15, R15, 0x1f, RZ, 0xc0, !PT ;  /* 0x0000001f0f0f7812 */ /* 0x008fc800078ec0ff */
[----:B------:R-:W-:-:S05]  /*0830*/  LEA.HI.SX32 R11, R186, R15, 0x1e ;  /* 0x0000000fba0b7211 */ /* 0x000fca00078ff2ff */
[----:B-1----:R-:W-:Y:S01]  /*0840*/  IMAD.WIDE.U32 R238, R11, 0x10, R236 ;  /* 0x000000100bee7825 */ /* 0x002fe200078e00ec */
[----:B------:R-:W-:-:S13]  /*0850*/  ISETP.GT.AND P3, PT, R232, RZ, PT ;  /* 0x000000ffe800720c */ /* 0x000fda0003f64270 */
[----:B--2---:R-:W-:Y:S05]  /*0860*/  @P3 BRA `(.L_x_11343) ;  /* 0x0000000400443947 */ /* 0x004fea0003800000 */
        /* <DEDUP_REMOVED lines=19> */
.L_x_11345:
[----:B------:R-:W-:Y:S05]  /*09a0*/  BSYNC B2 ;  /* 0x0000000000027941 */ /* 0x000fea0003800000 */
.L_x_11344:
[----:B------:R-:W-:Y:S01]  /*09b0*/  ISETP.NE.AND P5, PT, R8, RZ, PT ;  /* 0x000000ff0800720c */ /* 0x000fe20003fa5270 */
[----:B------:R-:W-:-:S12]  /*09c0*/  BSSY B2, `(.L_x_11346) ;  /* 0x000000b000027945 */ /* 0x000fd80003800000 */
[----:B------:R-:W-:Y:S05]  /*09d0*/  @!P5 BRA `(.L_x_11347) ;  /* 0x000000000024d947 */ /* 0x000fea0003800000 */
[----:B--2---:R-:W1:Y:S01]  /*09e0*/  LDC.64 R180, c[0x0][0x240] ;  /* 0x00009000ffb47b82 */ /* 0x004e620000000a00 */
        /* <DEDUP_REMOVED lines=8> */
.L_x_11347:
[----:B------:R-:W-:Y:S05]  /*0a70*/  BSYNC B2 ;  /* 0x0000000000027941 */ /* 0x000fea0003800000 */
.L_x_11346:
[----:B------:R-:W-:Y:S04]  /*0a80*/  BSSY B2, `(.L_x_11348) ;  /* 0x000000b000027945 */ /* 0x000fe80003800000 */
[----:B------:R-:W-:Y:S05]  /*0a90*/  @!P0 BRA `(.L_x_11349) ;  /* 0x0000000000248947 */ /* 0x000fea0003800000 */
[----:B--23--:R-:W1:Y:S01]  /*0aa0*/  LDC.64 R180, c[0x0][0x240] ;  /* 0x00009000ffb47b82 */ /* 0x00ce620000000a00 */
        /* <DEDUP_REMOVED lines=8> */
.L_x_11349:
[----:B------:R-:W-:Y:S05]  /*0b30*/  BSYNC B2 ;  /* 0x0000000000027941 */ /* 0x000fea0003800000 */
.L_x_11348:
        /* <DEDUP_REMOVED lines=11> */
.L_x_11351:
[----:B------:R-:W-:Y:S05]  /*0bf0*/  BSYNC B2 ;  /* 0x0000000000027941 */ /* 0x000fea0003800000 */
.L_x_11350:
        /* <DEDUP_REMOVED lines=11> */
.L_x_11353:
[----:B------:R-:W-:Y:S05]  /*0cb0*/  BSYNC B2 ;  /* 0x0000000000027941 */ /* 0x000fea0003800000 */
.L_x_11352:
[----:B------:R-:W-:Y:S02]  /*0cc0*/  ISETP.NE.AND P5, PT, R2, RZ, PT ;  /* 0x000000ff0200720c */ /* 0x000fe40003fa5270 */
[----:B------:R-:W-:-:S11]  /*0cd0*/  CS2R R232, SRZ ;  /* 0x0000000000e87805 */ /* 0x000fd6000001ff00 */
        /* <DEDUP_REMOVED lines=10> */
.L_x_11343:
        /* <DEDUP_REMOVED lines=25> */
[----:B------:R-:W5:Y:S04]  /*0f10*/  @P5 LDG.E.128 R140, desc[UR4][R238.64] ;  /* 0x00000004ee8c5981 */ /* 0x000f68000c1e1d00 */
[----:B------:R-:W3:Y:S01]  /*0f20*/  LDG.E.128 R180, desc[UR4][R180.64] ;  /* 0x00000004b4b47981 */ /* 0x000ee2000c1e1d00 */
[----:B0-----:R-:W-:-:S06]  /*0f30*/  IMAD.WIDE.U32 R184, R229, 0x10, R184 ;  /* 0x00000010e5b87825 */ /* 0x001fcc00078e00b8 */
        /* <DEDUP_REMOVED lines=34> */
.L_x_11356:
[----:B------:R-:W-:Y:S05]  /*1160*/  BSYNC B2 ;  /* 0x0000000000027941 */ /* 0x000fea0003800000 */
.L_x_11355:
        /* <DEDUP_REMOVED lines=26> */
[----:B------:R-:W-:Y:S01]  /*1310*/  FMUL.FTZ R190, R12, R197 ;  /* 0x000000c50cbe7220 */ /* 0x000fe20000410000 */
        /* <DEDUP_REMOVED lines=22> */
.L_x_11358:
[----:B------:R-:W-:Y:S05]  /*1480*/  BSYNC B2 ;  /* 0x0000000000027941 */ /* 0x000fea0003800000 */
.L_x_11357:
        /* <DEDUP_REMOVED lines=48> */
.L_x_11360:
[----:B------:R-:W-:Y:S05]  /*1790*/  BSYNC B2 ;  /* 0x0000000000027941 */ /* 0x000fea0003800000 */
.L_x_11359:
        /* <DEDUP_REMOVED lines=48> */
.L_x_11362:
[----:B------:R-:W-:Y:S05]  /*1aa0*/  BSYNC B2 ;  /* 0x0000000000027941 */ /* 0x000fea0003800000 */
.L_x_11361:
        /* <DEDUP_REMOVED lines=48> */
.L_x_11364:
[----:B------:R-:W-:Y:S05]  /*1db0*/  BSYNC B2 ;  /* 0x0000000000027941 */ /* 0x000fea0003800000 */
.L_x_11363:
[----:B------:R-:W-:-:S13]  /*1dc0*/  ISETP.NE.AND P5, PT, R2, RZ, PT ;  /* 0x000000ff0200720c */ /* 0x000fda0003fa5270 */
[----:B------:R-:W-:Y:S05]  /*1dd0*/  @!P5 BRA `(.L_x_11354) ;  /* 0x0000000000acd947 */ /* 0x000fea0003800000 */
[----:B------:R-:W1:Y:S01]  /*1de0*/  LDC.64 R182, c[0x0][0x238] ;  /* 0x00008e00ffb67b82 */ /* 0x000e620000000a00 */
[----:B0-----:R-:W-:-:S04]  /*1df0*/  ISETP.NE.AND P5, PT, R14, RZ, PT ;  /* 0x000000ff0e00720c */ /* 0x001fc80003fa5270 */
[----:B------:R-:W-:Y:S02]  /*1e00*/  FSEL R231, R231, RZ, !P5 ;  /* 0x000000ffe7e77208 */ /* 0x000fe40006800000 */
[----:B------:R-:W-:Y:S01]  /*1e10*/  ISETP.NE.U32.AND P5, PT, RZ, UR6, PT ;  /* 0x00000006ff007c0c */ /* 0x000fe2000bfa5070 */
[----:B------:R-:W0:Y:S03]  /*1e20*/  LDC.64 R180, c[0x0][0x2b8] ;  /* 0x0000ae00ffb47b82 */ /* 0x000e260000000a00 */
[----:B------:R-:W-:Y:S01]  /*1e30*/  ISETP.NE.AND.EX P5, PT, RZ, UR7, PT, P5 ;  /* 0x00000007ff007c0c */ /* 0x000fe2000bfa5350 */
[----:B-1----:R-:W-:-:S12]  /*1e40*/  IMAD.WIDE.U32 R184, R234, 0x10, R182 ;  /* 0x00000010eab87825 */ /* 0x002fd800078e00b6 */
[----:B------:R-:W-:Y:S02]  /*1e50*/  @P5 IMAD.WIDE.U32 R236, R234, 0x10, R236 ;  /* 0x00000010eaec5825 */ /* 0x000fe400078e00ec */
[----:B------:R-:W1:Y:S01]  /*1e60*/  LDC.64 R234, c[0x0][0x240] ;  /* 0x00009000ffea7b82 */ /* 0x000e620000000a00 */
[----:B------:R-:W2:Y:S01]  /*1e70*/  LDG.E.128 R184, desc[UR4][R184.64] ;  /* 0x00000004b8b87981 */ /* 0x000ea2000c1e1d00 */
[----:B0-----:R-:W-:-:S03]  /*1e80*/  IMAD.WIDE.U32 R180, R229, 0x10, R180 ;  /* 0x00000010e5b47825 */ /* 0x001fc600078e00b4 */
[----:B------:R0:W5:Y:S04]  /*1e90*/  @P5 LDG.E.128 R160, desc[UR4][R236.64] ;  /* 0x00000004eca05981 */ /* 0x000168000c1e1d00 */
[----:B------:R-:W3:Y:S01]  /*1ea0*/  LDG.E.128 R180, desc[UR4][R180.64] ;  /* 0x00000004b4b47981 */ /* 0x000ee2000c1e1d00 */
[----:B-1----:R-:W-:-:S05]  /*1eb0*/  IMAD.WIDE.U32 R234, R227, 0x4, R234 ;  /* 0x00000004e3ea7825 */ /* 0x002fca00078e00ea */
[----:B------:R0:W5:Y:S01]  /*1ec0*/  LDG.E R0, desc[UR4][R234.64] ;  /* 0x00000004ea007981 */ /* 0x000162000c1e1900 */
        /* <DEDUP_REMOVED lines=28> */
.L_x_11354:
[----:B------:R-:W-:Y:S05]  /*2090*/  BSYNC B1 ;  /* 0x0000000000017941 */ /* 0x000fea0003800000 */
.L_x_11342:
        /* <DEDUP_REMOVED lines=20> */
.L_x_11498:
[----:B------:R-:W-:Y:S01]  /*21e0*/  @P4 IADD3 R225, R225, -0x1, RZ ;  /* 0xffffffffe1e14810 */ /* 0x000fe20007ffe0ff */
[----:B------:R-:W-:Y:S01]  /*21f0*/  HFMA2.MMA R185, -RZ, RZ, 0, 0 ;  /* 0x00000000ffb97435 */ /* 0x000fe200000001ff */
[----:B------:R-:W-:Y:S01]  /*2200*/  ISETP.NE.AND P5, PT, R10, RZ, PT ;  /* 0x000000ff0a00720c */ /* 0x000fe20003fa5270 */
[----:B--2---:R-:W-:Y:S01]  /*2210*/  FADD.FTZ R180, R187, R180 ;  /* 0x000000b4bbb47221 */ /* 0x004fe20000010000 */
[----:B---3--:R-:W-:Y:S01]  /*2220*/  FADD.FTZ R181, R186, R181 ;  /* 0x000000b5bab57221 */ /* 0x008fe20000010000 */
[----:B------:R-:W-:Y:S01]  /*2230*/  @P4 IMAD R225, R225, R16, RZ ;  /* 0x00000010e1e14224 */ /* 0x000fe200078e02ff */
[----:B------:R-:W-:Y:S01]  /*2240*/  BSSY B1, `(.L_x_11366) ;  /* 0x0000085000017945 */ /* 0x000fe20003800000 */
[----:B-1----:R-:W-:Y:S01]  /*2250*/  FMUL.FTZ R186, R180, UR8 ;  /* 0x00000008b4ba7c20 */ /* 0x002fe20008410000 */
[----:B------:R-:W-:Y:S02]  /*2260*/  FMUL.FTZ R184, R181, UR8 ;  /* 0x00000008b5b87c20 */ /* 0x000fe40008410000 */
        /* <DEDUP_REMOVED lines=8> */
[----:B-----5:R-:W-:Y:S01]  /*22f0*/  @!P3 FSEL R187, R140, RZ, P5 ;  /* 0x000000ff8cbbb208 */ /* 0x020fe20002800000 */
[----:B------:R-:W-:Y:S08]  /*2300*/  @!P4 BRA `(.L_x_11369) ;  /* 0x00000000000cc947 */ /* 0x000ff00003800000 */
[----:B------:R-:W1:Y:S02]  /*2310*/  LDC.64 R168, c[0x0][0x220] ;  /* 0x00008800ffa87b82 */ /* 0x000e640000000a00 */
[----:B-1----:R-:W-:-:S06]  /*2320*/  IMAD.WIDE.U32 R168, R185, 0x10, R168 ;  /* 0x00000010b9a87825 */ /* 0x002fcc00078e00a8 */
[----:B------:R-:W5:Y:S02]  /*2330*/  LDG.E.128 R168, desc[UR4][R168.64] ;  /* 0x00000004a8a87981 */ /* 0x000f64000c1e1d00 */
.L_x_11369:
[----:B------:R-:W-:Y:S05]  /*2340*/  BSYNC B2 ;  /* 0x0000000000027941 */ /* 0x000fea0003800000 */
.L_x_11368:
        /* <DEDUP_REMOVED lines=12> */
.L_x_11371:
[----:B------:R-:W-:Y:S05]  /*2410*/  BSYNC B2 ;  /* 0x0000000000027941 */ /* 0x000fea0003800000 */
.L_x_11370:
[----:B------:R-:W-:Y:S04]  /*2420*/  BSSY B2, `(.L_x_11372) ;  /* 0x000000a000027945 */ /* 0x000fe80003800000 */
[----:B------:R-:W-:Y:S05]  /*2430*/  @!P4 BRA `(.L_x_11373) ;  /* 0x000000000020c947 */ /* 0x000fea0003800000 */
[----:B------:R-:W-:Y:S01]  /*2440*/  FMUL.FTZ R172, R187, UR11 ;  /* 0x0000000bbbac7c20 */ /* 0x000fe20008410000 */
[----:B------:R-:W-:-:S03]  /*2450*/  LOP3.LUT P5, RZ, R9, 0xff, RZ, 0xc0, !PT ;  /* 0x000000ff09ff7812 */ /* 0x000fc600078ac0ff */
[----:B------:R-:W-:-:S04]  /*2460*/  FMUL.FTZ R183, R172, UR10 ;  /* 0x0000000aacb77c20 */ /* 0x000fc80008410000 */
[-C--:B-----5:R-:W-:Y:S01]  /*2470*/  FMUL.FTZ R172, R168, R183.reuse ;  /* 0x000000b7a8ac7220 */ /* 0x0a0fe20000410000 */
[----:B------:R-:W-:-:S04]  /*2480*/  FMUL.FTZ R182, R28, R183 ;  /* 0x000000b71cb67220 */ /* 0x000fc80000410000 */
[----:B------:R-:W-:Y:S02]  /*2490*/  FSEL R183, R172, RZ, P5 ;  /* 0x000000ffacb77208 */ /* 0x000fe40002800000 */
[----:B------:R-:W-:-:S03]  /*24a0*/  SEL R172, R182, RZ, P5 ;  /* 0x000000ffb6ac7207 */ /* 0x000fc60002800000 */
[----:B------:R-:W-:-:S07]  /*24b0*/  FADD.FTZ R116, R116, R183 ;  /* 0x000000b774747221 */ /* 0x000fce0000010000 */
.L_x_11373:
[----:B------:R-:W-:Y:S05]  /*24c0*/  BSYNC B2 ;  /* 0x0000000000027941 */ /* 0x000fea0003800000 */
.L_x_11372:
        /* <DEDUP_REMOVED lines=13> */
.L_x_11375:
[----:B------:R-:W-:Y:S05]  /*25a0*/  BSYNC B2 ;  /* 0x0000000000027941 */ /* 0x000fea0003800000 */
.L_x_11374:
        /* <DEDUP_REMOVED lines=10> */
.L_x_11377:
[----:B------:R-:W-:Y:S05]  /*2650*/  BSYNC B2 ;  /* 0x0000000000027941 */ /* 0x000fea0003800000 */
.L_x_11376:
        /* <DEDUP_REMOVED lines=13> */
.L_x_11379:
[----:B------:R-:W-:Y:S05]  /*2730*/  BSYNC B2 ;  /* 0x0000000000027941 */ /* 0x000fea0003800000 */
.L_x_11378:
        /* <DEDUP_REMOVED lines=10> */
.L_x_11381:
[----:B------:R-:W-:Y:S05]  /*27e0*/  BSYNC B2 ;  /* 0x0000000000027941 */ /* 0x000fea0003800000 */
.L_x_11380:
        /* <DEDUP_REMOVED lines=18> */
.L_x_11383:
[----:B------:R-:W-:Y:S05]  /*2910*/  BSYNC B2 ;  /* 0x0000000000027941 */ /* 0x000fea0003800000 */
.L_x_11382:
[----:B------:R-:W-:Y:S01]  /*2920*/  SEL R178, R225, R178, P5 ;  /* 0x000000b2e1b27207 */ /* 0x000fe20002800000 */
[----:B------:R-:W-:Y:S01]  /*2930*/  BSSY B2, `(.L_x_11384) ;  /* 0x0000012000027945 */ /* 0x000fe20003800000 */
[----:B------:R-:W-:Y:S02]  /*2940*/  SEL R179, R234, R179, P5 ;  /* 0x000000b3eab37207 */ /* 0x000fe40002800000 */
[----:B------:R-:W-:-:S04]  /*2950*/  ISETP.NE.U32.AND P5, PT, R182, RZ, PT ;  /* 0x000000ffb600720c */ /* 0x000fc80003fa5070 */
[----:B------:R-:W-:-:S13]  /*2960*/  ISETP.NE.AND.EX P5, PT, R183, RZ, PT, P5 ;  /* 0x000000ffb700720c */ /* 0x000fda0003fa5350 */
[----:B------:R-:W1:Y:S02]  /*2970*/  @P5 LDC.64 R180, c[0x0][0x308] ;  /* 0x0000c200ffb45b82 */ /* 0x000e640000000a00 */
[----:B-1----:R-:W-:-:S06]  /*2980*/  @P5 IMAD.WIDE.U32 R182, R11, 0x10, R180 ;  /* 0x000000100bb65825 */ /* 0x002fcc00078e00b4 */
[----:B------:R-:W1:Y:S01]  /*2990*/  @P4 LDC.64 R180, c[0x0][0x2f8] ;  /* 0x0000be00ffb44b82 */ /* 0x000e620000000a00 */
[----:B------:R2:W-:Y:S01]  /*29a0*/  @P5 STG.E.128 desc[UR4][R182.64], R176 ;  /* 0x000000b0b6005986 */ /* 0x0005e2000c101d04 */
[----:B-1----:R-:W-:Y:S01]  /*29b0*/  @P4 IMAD.WIDE.U32 R180, R185, 0x10, R180 ;  /* 0x00000010b9b44825 */ /* 0x002fe200078e00b4 */
[----:B--2---:R-:W-:Y:S06]  /*29c0*/  @!P4 BRA `(.L_x_11385) ;  /* 0x000000000020c947 */ /* 0x004fec0003800000 */
        /* <DEDUP_REMOVED lines=8> */
.L_x_11385:
[----:B------:R-:W-:Y:S05]  /*2a50*/  BSYNC B2 ;  /* 0x0000000000027941 */ /* 0x000fea0003800000 */
.L_x_11384:
[----:B------:R1:W-:Y:S01]  /*2a60*/  @P4 STG.E.128 desc[UR4][R180.64], R172 ;  /* 0x000000acb4004986 */ /* 0x0003e2000c101d04 */
[----:B------:R-:W-:Y:S01]  /*2a70*/  IADD3 R11, R11, 0x20, RZ ;  /* 0x000000200b0b7810 */ /* 0x000fe20007ffe0ff */
[----:B------:R-:W-:-:S07]  /*2a80*/  VIADD R185, R185, 0x20 ;  /* 0x00000020b9b97836 */ /* 0x000fce0000000000 */
.L_x_11367:
[----:B------:R-:W-:Y:S05]  /*2a90*/  BSYNC B1 ;  /* 0x0000000000017941 */ /* 0x000fea0003800000 */
.L_x_11366:
[----:B------:R-:W-:Y:S01]  /*2aa0*/  ISETP.NE.AND P5, PT, R8, RZ, PT ;  /* 0x000000ff0800720c */ /* 0x000fe20003fa5270 */
[----:B------:R-:W-:-:S12]  /*2ab0*/  BSSY B1, `(.L_x_11386) ;  /* 0x0000077000017945 */ /* 0x000fd80003800000 */
[----:B------:R-:W-:Y:S05]  /*2ac0*/  @!P5 BRA `(.L_x_11387) ;  /* 0x0000000400d4d947 */ /* 0x000fea0003800000 */
[----:B------:R-:W2:Y:S01]  /*2ad0*/  @P4 LDC.64 R182, c[0x0][0x220] ;  /* 0x00008800ffb64b82 */ /* 0x000ea20000000a00 */
[----:B0-----:R-:W-:-:S04]  /*2ae0*/  ISETP.NE.AND P5, PT, R14, RZ, PT ;  /* 0x000000ff0e00720c */ /* 0x001fc80003fa5270 */
[----:B------:R-:W-:-:S03]  /*2af0*/  FSEL R187, R186, RZ, !P5 ;  /* 0x000000ffbabb7208 */ /* 0x000fc60006800000 */
[----:B-1----:R-:W0:Y:S01]  /*2b00*/  @!P3 LDC.64 R180, c[0x0][0x2c8] ;  /* 0x0000b200ffb4bb82 */ /* 0x002e220000000a00 */
        /* <DEDUP_REMOVED lines=15> */
.L_x_11389:
[----:B------:R-:W-:Y:S05]  /*2c00*/  BSYNC B2 ;  /* 0x0000000000027941 */ /* 0x000fea0003800000 */
.L_x_11388:
        /* <DEDUP_REMOVED lines=10> */
.L_x_11391:
[----:B------:R-:W-:Y:S05]  /*2cb0*/  BSYNC B2 ;  /* 0x0000000000027941 */ /* 0x000fea0003800000 */
.L_x_11390:
        /* <DEDUP_REMOVED lines=11> */
.L_x_11393:
[----:B------:R-:W-:Y:S05]  /*2d70*/  BSYNC B2 ;  /* 0x0000000000027941 */ /* 0x000fea0003800000 */
.L_x_11392:
        /* <DEDUP_REMOVED lines=10> */
.L_x_11395:
[----:B------:R-:W-:Y:S05]  /*2e20*/  BSYNC B2 ;  /* 0x0000000000027941 */ /* 0x000fea0003800000 */
.L_x_11394:
        /* <DEDUP_REMOVED lines=11> */
.L_x_11397:
[----:B------:R-:W-:Y:S05]  /*2ee0*/  BSYNC B2 ;  /* 0x0000000000027941 */ /* 0x000fea0003800000 */
.L_x_11396:
        /* <DEDUP_REMOVED lines=10> */
.L_x_11399:
[----:B------:R-:W-:Y:S05]  /*2f90*/  BSYNC B2 ;  /* 0x0000000000027941 */ /* 0x000fea0003800000 */
.L_x_11398:
        /* <DEDUP_REMOVED lines=16> */
.L_x_11401:
[----:B------:R-:W-:Y:S05]  /*30a0*/  BSYNC B2 ;  /* 0x0000000000027941 */ /* 0x000fea0003800000 */
.L_x_11400:
        /* <DEDUP_REMOVED lines=19> */
.L_x_11403:
[----:B------:R-:W-:Y:S05]  /*31e0*/  BSYNC B2 ;  /* 0x0000000000027941 */ /* 0x000fea0003800000 */
.L_x_11402:
[----:B------:R2:W-:Y:S01]  /*31f0*/  @P4 STG.E.128 desc[UR4][R180.64], R172 ;  /* 0x000000acb4004986 */ /* 0x0005e2000c101d04 */
[----:B------:R-:W-:Y:S02]  /*3200*/  IADD3 R185, R185, 0x20, RZ ;  /* 0x00000020b9b97810 */ /* 0x000fe40007ffe0ff */
[----:B------:R-:W-:-:S07]  /*3210*/  IADD3 R11, R11, 0x20, RZ ;  /* 0x000000200b0b7810 */ /* 0x000fce0007ffe0ff */
.L_x_11387:
[----:B------:R-:W-:Y:S05]  /*3220*/  BSYNC B1 ;  /* 0x0000000000017941 */ /* 0x000fea0003800000 */
.L_x_11386:
[----:B------:R-:W-:Y:S04]  /*3230*/  BSSY B1, `(.L_x_11404) ;  /* 0x0000077000017945 */ /* 0x000fe80003800000 */
[----:B------:R-:W-:Y:S05]  /*3240*/  @!P0 BRA `(.L_x_11405) ;  /* 0x0000000400d48947 */ /* 0x000fea0003800000 */
[----:B------:R-:W3:Y:S01]  /*3250*/  @P4 LDC.64 R182, c[0x0][0x220] ;  /* 0x00008800ffb64b82 */ /* 0x000ee20000000a00 */
[----:B0-----:R-:W-:-:S04]  /*3260*/  ISETP.NE.AND P5, PT, R14, RZ, PT ;  /* 0x000000ff0e00720c */ /* 0x001fc80003fa5270 */
[----:B------:R-:W-:-:S03]  /*3270*/  FSEL R187, R186, RZ, !P5 ;  /* 0x000000ffbabb7208 */ /* 0x000fc60006800000 */
[----:B-12---:R-:W0:Y:S01]  /*3280*/  @!P3 LDC.64 R180, c[0x0][0x2c8] ;  /* 0x0000b200ffb4bb82 */ /* 0x006e220000000a00 */
[----:B---3--:R-:W-:-:S05]  /*3290*/  @P4 IMAD.WIDE.U32 R182, R185, 0x10, R182 ;  /* 0x00000010b9b64825 */ /* 0x008fca00078e00b6 */
        /* <DEDUP_REMOVED lines=14> */
.L_x_11407:
[----:B------:R-:W-:Y:S05]  /*3380*/  BSYNC B2 ;  /* 0x0000000000027941 */ /* 0x000fea0003800000 */
.L_x_11406:
        /* <DEDUP_REMOVED lines=10> */
.L_x_11409:
[----:B------:R-:W-:Y:S05]  /*3430*/  BSYNC B2 ;  /* 0x0000000000027941 */ /* 0x000fea0003800000 */
.L_x_11408:
        /* <DEDUP_REMOVED lines=11> */
.L_x_11411:
[----:B------:R-:W-:Y:S05]  /*34f0*/  BSYNC B2 ;  /* 0x0000000000027941 */ /* 0x000fea0003800000 */
.L_x_11410:
        /* <DEDUP_REMOVED lines=10> */
.L_x_11413:
[----:B------:R-:W-:Y:S05]  /*35a0*/  BSYNC B2 ;  /* 0x0000000000027941 */ /* 0x000fea0003800000 */
.L_x_11412:
        /* <DEDUP_REMOVED lines=11> */
.L_x_11415:
[----:B------:R-:W-:Y:S05]  /*3660*/  BSYNC B2 ;  /* 0x0000000000027941 */ /* 0x000fea0003800000 */
.L_x_11414:
        /* <DEDUP_REMOVED lines=10> */
.L_x_11417:
[----:B------:R-:W-:Y:S05]  /*3710*/  BSYNC B2 ;  /* 0x0000000000027941 */ /* 0x000fea0003800000 */
.L_x_11416:
        /* <DEDUP_REMOVED lines=16> */
.L_x_11419:
[----:B------:R-:W-:Y:S05]  /*3820*/  BSYNC B2 ;  /* 0x0000000000027941 */ /* 0x000fea0003800000 */
.L_x_11418:
        /* <DEDUP_REMOVED lines=12> */
[----:B------:R-:W-:-:S03]  /*38f0*/  LOP3.LUT P5, RZ, R6, 0xff000000, RZ, 0xc0, !PT ;  /* 0xff00000006ff7812 */ /* 0x000fc600078ac0ff */
[----:B------:R-:W-:-:S04]  /*3900*/  FMUL.FTZ R234, R234, UR10 ;  /* 0x0000000aeaea7c20 */ /* 0x000fc80008410000 */
[-C--:B-----5:R-:W-:Y:S01]  /*3910*/  FMUL.FTZ R175, R171, R234.reuse ;  /* 0x000000eaabaf7220 */ /* 0x0a0fe20000410000 */
[----:B------:R-:W-:-:S04]  /*3920*/  FMUL.FTZ R234, R47, R234 ;  /* 0x000000ea2fea7220 */ /* 0x000fc80000410000 */
[----:B0-----:R-:W-:Y:S02]  /*3930*/  FSEL R182, R175, RZ, P5 ;  /* 0x000000ffafb67208 */ /* 0x001fe40002800000 */
[----:B------:R-:W-:-:S03]  /*3940*/  SEL R175, R234, RZ, P5 ;  /* 0x000000ffeaaf7207 */ /* 0x000fc60002800000 */
[----:B------:R-:W-:-:S07]  /*3950*/  FADD.FTZ R127, R127, R182 ;  /* 0x000000b67f7f7221 */ /* 0x000fce0000010000 */
.L_x_11421:
[----:B------:R-:W-:Y:S05]  /*3960*/  BSYNC B2 ;  /* 0x0000000000027941 */ /* 0x000fea0003800000 */
.L_x_11420:
[----:B------:R3:W-:Y:S01]  /*3970*/  @P4 STG.E.128 desc[UR4][R180.64], R172 ;  /* 0x000000acb4004986 */ /* 0x0007e2000c101d04 */
[----:B------:R-:W-:Y:S02]  /*3980*/  IADD3 R185, R185, 0x20, RZ ;  /* 0x00000020b9b97810 */ /* 0x000fe40007ffe0ff */
[----:B------:R-:W-:-:S07]  /*3990*/  IADD3 R11, R11, 0x20, RZ ;  /* 0x000000200b0b7810 */ /* 0x000fce0007ffe0ff */
.L_x_11405:
[----:B------:R-:W-:Y:S05]  /*39a0*/  BSYNC B1 ;  /* 0x0000000000017941 */ /* 0x000fea0003800000 */
.L_x_11404:
        /* <DEDUP_REMOVED lines=21> */
.L_x_11425:
[----:B------:R-:W-:Y:S05]  /*3b00*/  BSYNC B2 ;  /* 0x0000000000027941 */ /* 0x000fea0003800000 */
.L_x_11424:
        /* <DEDUP_REMOVED lines=10> */
.L_x_11427:
[----:B------:R-:W-:Y:S05]  /*3bb0*/  BSYNC B2 ;  /* 0x0000000000027941 */ /* 0x000fea0003800000 */
.L_x_11426:
        /* <DEDUP_REMOVED lines=11> */
.L_x_11429:
[----:B------:R-:W-:Y:S05]  /*3c70*/  BSYNC B2 ;  /* 0x0000000000027941 */ /* 0x000fea0003800000 */
.L_x_11428:
        /* <DEDUP_REMOVED lines=10> */
.L_x_11431:
[----:B------:R-:W-:Y:S05]  /*3d20*/  BSYNC B2 ;  /* 0x0000000000027941 */ /* 0x000fea0003800000 */
.L_x_11430:
        /* <DEDUP_REMOVED lines=11> */
.L_x_11433:
[----:B------:R-:W-:Y:S05]  /*3de0*/  BSYNC B2 ;  /* 0x0000000000027941 */ /* 0x000fea0003800000 */
.L_x_11432:
        /* <DEDUP_REMOVED lines=10> */
.L_x_11435:
[----:B------:R-:W-:Y:S05]  /*3e90*/  BSYNC B2 ;  /* 0x0000000000027941 */ /* 0x000fea0003800000 */
.L_x_11434:
        /* <DEDUP_REMOVED lines=16> */
.L_x_11437:
[----:B------:R-:W-:Y:S05]  /*3fa0*/  BSYNC B2 ;  /* 0x0000000000027941 */ /* 0x000fea0003800000 */
.L_x_11436:
        /* <DEDUP_REMOVED lines=19> */
.L_x_11439:
[----:B------:R-:W-:Y:S05]  /*40e0*/  BSYNC B2 ;  /* 0x0000000000027941 */ /* 0x000fea0003800000 */
.L_x_11438:
[----:B------:R4:W-:Y:S01]  /*40f0*/  @P4 STG.E.128 desc[UR4][R180.64], R172 ;  /* 0x000000acb4004986 */ /* 0x0009e2000c101d04 */
[----:B------:R-:W-:Y:S02]  /*4100*/  IADD3 R185, R185, 0x20, RZ ;  /* 0x00000020b9b97810 */ /* 0x000fe40007ffe0ff */
[----:B------:R-:W-:-:S07]  /*4110*/  IADD3 R11, R11, 0x20, RZ ;  /* 0x000000200b0b7810 */ /* 0x000fce0007ffe0ff */
.L_x_11423:
[----:B------:R-:W-:Y:S05]  /*4120*/  BSYNC B1 ;  /* 0x0000000000017941 */ /* 0x000fea0003800000 */
.L_x_11422:
[----:B------:R-:W-:Y:S04]  /*4130*/  BSSY B1, `(.L_x_11440) ;  /* 0x0000077000017945 */ /* 0x000fe80003800000 */
        /* <DEDUP_REMOVED lines=20> */
.L_x_11443:
[----:B------:R-:W-:Y:S05]  /*4280*/  BSYNC B2 ;  /* 0x0000000000027941 */ /* 0x000fea0003800000 */
.L_x_11442:
        /* <DEDUP_REMOVED lines=10> */
.L_x_11445:
[----:B------:R-:W-:Y:S05]  /*4330*/  BSYNC B2 ;  /* 0x0000000000027941 */ /* 0x000fea0003800000 */
.L_x_11444:
        /* <DEDUP_REMOVED lines=11> */
.L_x_11447:
[----:B------:R-:W-:Y:S05]  /*43f0*/  BSYNC B2 ;  /* 0x0000000000027941 */ /* 0x000fea0003800000 */
.L_x_11446:
        /* <DEDUP_REMOVED lines=10> */
.L_x_11449:
[----:B------:R-:W-:Y:S05]  /*44a0*/  BSYNC B2 ;  /* 0x0000000000027941 */ /* 0x000fea0003800000 */
.L_x_11448:
        /* <DEDUP_REMOVED lines=11> */
.L_x_11451:
[----:B------:R-:W-:Y:S05]  /*4560*/  BSYNC B2 ;  /* 0x0000000000027941 */ /* 0x000fea0003800000 */
.L_x_11450:
        /* <DEDUP_REMOVED lines=10> */
.L_x_11453:
[----:B------:R-:W-:Y:S05]  /*4610*/  BSYNC B2 ;  /* 0x0000000000027941 */ /* 0x000fea0003800000 */
.L_x_11452:
        /* <DEDUP_REMOVED lines=16> */
.L_x_11455:
[----:B------:R-:W-:Y:S05]  /*4720*/  BSYNC B2 ;  /* 0x0000000000027941 */ /* 0x000fea0003800000 */
.L_x_11454:
        /* <DEDUP_REMOVED lines=19> */
.L_x_11457:
[----:B------:R-:W-:Y:S05]  /*4860*/  BSYNC B2 ;  /* 0x0000000000027941 */ /* 0x000fea0003800000 */
.L_x_11456:
[----:B------:R1:W-:Y:S01]  /*4870*/  @P4 STG.E.128 desc[UR4][R180.64], R172 ;  /* 0x000000acb4004986 */ /* 0x0003e2000c101d04 */
[----:B------:R-:W-:Y:S02]  /*4880*/  IADD3 R185, R185, 0x20, RZ ;  /* 0x00000020b9b97810 */ /* 0x000fe40007ffe0ff */
[----:B------:R-:W-:-:S07]  /*4890*/  IADD3 R11, R11, 0x20, RZ ;  /* 0x000000200b0b7810 */ /* 0x000fce0007ffe0ff */
.L_x_11441:
[----:B------:R-:W-:Y:S05]  /*48a0*/  BSYNC B1 ;  /* 0x0000000000017941 */ /* 0x000fea0003800000 */
.L_x_11440:
        /* <DEDUP_REMOVED lines=22> */
.L_x_11461:
[----:B------:R-:W-:Y:S05]  /*4a10*/  BSYNC B2 ;  /* 0x0000000000027941 */ /* 0x000fea0003800000 */
.L_x_11460:
        /* <DEDUP_REMOVED lines=10> */
.L_x_11463:
[----:B------:R-:W-:Y:S05]  /*4ac0*/  BSYNC B2 ;  /* 0x0000000000027941 */ /* 0x000fea0003800000 */
.L_x_11462:
        /* <DEDUP_REMOVED lines=11> */
.L_x_11465:
[----:B------:R-:W-:Y:S05]  /*4b80*/  BSYNC B2 ;  /* 0x0000000000027941 */ /* 0x000fea0003800000 */
.L_x_11464:
        /* <DEDUP_REMOVED lines=10> */
.L_x_11467:
[----:B------:R-:W-:Y:S05]  /*4c30*/  BSYNC B2 ;  /* 0x0000000000027941 */ /* 0x000fea0003800000 */
.L_x_11466:
        /* <DEDUP_REMOVED lines=11> */
.L_x_11469:
[----:B------:R-:W-:Y:S05]  /*4cf0*/  BSYNC B2 ;  /* 0x0000000000027941 */ /* 0x000fea0003800000 */
.L_x_11468:
        /* <DEDUP_REMOVED lines=10> */
.L_x_11471:
[----:B------:R-:W-:Y:S05]  /*4da0*/  BSYNC B2 ;  /* 0x0000000000027941 */ /* 0x000fea0003800000 */
.L_x_11470:
        /* <DEDUP_REMOVED lines=16> */
.L_x_11473:
[----:B------:R-:W-:Y:S05]  /*4eb0*/  BSYNC B2 ;  /* 0x0000000000027941 */ /* 0x000fea0003800000 */
.L_x_11472:
        /* <DEDUP_REMOVED lines=19> */
.L_x_11475:
[----:B------:R-:W-:Y:S05]  /*4ff0*/  BSYNC B2 ;  /* 0x0000000000027941 */ /* 0x000fea0003800000 */
.L_x_11474:
[----:B------:R0:W-:Y:S02]  /*5000*/  @P4 STG.E.128 desc[UR4][R180.64], R172 ;  /* 0x000000acb4004986 */ /* 0x0001e4000c101d04 */
.L_x_11459:
[----:B------:R-:W-:Y:S05]  /*5010*/  BSYNC B1 ;  /* 0x0000000000017941 */ /* 0x000fea0003800000 */
.L_x_11458:
[----:B01234-:R-:W0:Y:S02]  /*5020*/  LDC.64 R180, c[0x0][0x210] ;  /* 0x00008400ffb47b82 */ /* 0x01fe240000000a00 */
[----:B0-----:R-:W-:-:S04]  /*5030*/  LEA R13, R180, R13, 0x2 ;  /* 0x0000000db40d7211 */ /* 0x001fc800078e10ff */
[----:B------:R-:W-:-:S13]  /*5040*/  ISETP.GE.AND P3, PT, R13, R181, PT ;  /* 0x000000b50d00720c */ /* 0x000fda0003f66270 */
[----:B------:R-:W-:Y:S05]  /*5050*/  @!P3 BRA `(.L_x_11476) ;  /* 0xffffffb400a4b947 */ /* 0x000fea000383ffff */
.L_x_11341:
[----:B------:R-:W-:Y:S05]  /*5060*/  BSYNC B0 ;  /* 0x0000000000007941 */ /* 0x000fea0003800000 */
.L_x_11340:
        /* <DEDUP_REMOVED lines=135> */
[----:B------:R-:W-:Y:S02]  /*58e0*/  SHF.L.U64.HI R18, R34, 0x2, R35 ;  /* 0x0000000222127819 */ /* 0x000fe40000010223 */
        /* <DEDUP_REMOVED lines=74> */
.L_x_11478:
[----:B------:R-:W-:Y:S05]  /*5d90*/  BSYNC B0 ;  /* 0x0000000000007941 */ /* 0x000fea0003800000 */
.L_x_11477:
        /* <DEDUP_REMOVED lines=17> */
.L_x_11480:
[----:B------:R-:W-:Y:S05]  /*5eb0*/  BSYNC B0 ;  /* 0x0000000000007941 */ /* 0x000fea0003800000 */
.L_x_11479:
        /* <DEDUP_REMOVED lines=17> */
.L_x_11482:
[----:B------:R-:W-:Y:S05]  /*5fd0*/  BSYNC B0 ;  /* 0x0000000000007941 */ /* 0x000fea0003800000 */
.L_x_11481:
        /* <DEDUP_REMOVED lines=17> */
.L_x_11484:
[----:B------:R-:W-:Y:S05]  /*60f0*/  BSYNC B0 ;  /* 0x0000000000007941 */ /* 0x000fea0003800000 */
.L_x_11483:
        /* <DEDUP_REMOVED lines=17> */
.L_x_11486:
[----:B------:R-:W-:Y:S05]  /*6210*/  BSYNC B0 ;  /* 0x0000000000007941 */ /* 0x000fea0003800000 */
.L_x_11485:
[----:B------:R-:W-:Y:S01]  /*6220*/  MOV R3, R37 ;  /* 0x0000002500037202 */ /* 0x000fe20000000f00 */
[----:B------:R-:W-:Y:S06]  /*6230*/  @!P0 EXIT ;  /* 0x000000000000894d */ /* 0x000fec0003800000 */
        /* <DEDUP_REMOVED lines=8> */
.L_x_11365:
[----:B------:R-:W-:Y:S01]  /*62c0*/  HFMA2.MMA R231, -RZ, RZ, 0, 5.9604644775390625e-08 ;  /* 0x00000001ffe77435 */ /* 0x000fe200000001ff */
[----:B------:R-:W-:Y:S01]  /*62d0*/  BSSY B1, `(.L_x_11487) ;  /* 0x0000007000017945 */ /* 0x000fe20003800000 */
[----:B------:R-:W-:Y:S02]  /*62e0*/  MOV R234, R233 ;  /* 0x000000e900ea7202 */ /* 0x000fe40000000f00 */
[----:B--2---:R-:W-:Y:S02]  /*62f0*/  MOV R236, 0x1f ;  /* 0x0000001f00ec7802 */ /* 0x004fe40000000f00 */
[----:B------:R-:W-:-:S07]  /*6300*/  MOV R227, 0xffffffff ;  /* 0xffffffff00e37802 */ /* 0x000fce0000000f00 */
[----:B0--345:R-:W-:Y:S05]  /*6310*/  WARPSYNC.COLLECTIVE R227, `(.L_x_11488) ;  /* 0x00000000e3087348 */ /* 0x039fea0003c00000 */
[----:B------:R1:W2:Y:S02]  /*6320*/  SHFL.BFLY P5, R229, R234, R231, R236 ;  /* 0x0c0000e7eae57389 */ /* 0x0002a400000a00ec */
[----:B012345:R-:W-:Y:S01]  /*6330*/  ENDCOLLECTIVE ;  /* 0x000000000000791b */ /* 0x03ffe20003800000 */
.L_x_11488:
[----:B------:R-:W-:Y:S05]  /*6340*/  BSYNC B1 ;  /* 0x0000000000017941 */ /* 0x000fea0003800000 */
.L_x_11487:
        /* <DEDUP_REMOVED lines=8> */
.L_x_11489:
[----:B------:R-:W-:Y:S01]  /*63d0*/  FADD.FTZ R180, R180, R233 ;  /* 0x000000e9b4b47221 */ /* 0x000fe20000010000 */
[----:B------:R-:W-:-:S04]  /*63e0*/  HFMA2.MMA R231, -RZ, RZ, 0, 1.1920928955078125e-07 ;  /* 0x00000002ffe77435 */ /* 0x000fc800000001ff */
[----:B------:R-:W-:Y:S02]  /*63f0*/  MOV R234, R180 ;  /* 0x000000b400ea7202 */ /* 0x000fe40000000f00 */
[----:B------:R-:W-:-:S07]  /*6400*/  MOV R181, R229 ;  /* 0x000000e500b57202 */ /* 0x000fce0000000f00 */
[----:B------:R-:W-:Y:S05]  /*6410*/  WARPSYNC.COLLECTIVE R227, `(.L_x_11490) ;  /* 0x00000000e3087348 */ /* 0x000fea0003c00000 */
[----:B------:R0:W1:Y:S02]  /*6420*/  SHFL.BFLY P5, R229, R234, R231, R236 ;  /* 0x0c0000e7eae57389 */ /* 0x00006400000a00ec */
[----:B01----:R-:W-:Y:S01]  /*6430*/  ENDCOLLECTIVE ;  /* 0x000000000000791b */ /* 0x003fe20003800000 */
.L_x_11490:
[----:B------:R-:W-:-:S05]  /*6440*/  FADD.FTZ R181, R181, R232 ;  /* 0x000000e8b5b57221 */ /* 0x000fca0000010000 */
[----:B------:R-:W-:Y:S02]  /*6450*/  MOV R234, R181 ;  /* 0x000000b500ea7202 */ /* 0x000fe40000000f00 */
[----:B------:R-:W-:-:S07]  /*6460*/  MOV R183, R229 ;  /* 0x000000e500b77202 */ /* 0x000fce0000000f00 */
[----:B------:R-:W-:Y:S05]  /*6470*/  WARPSYNC.COLLECTIVE R227, `(.L_x_11491) ;  /* 0x00000000e3087348 */ /* 0x000fea0003c00000 */
[----:B------:R0:W1:Y:S02]  /*6480*/  SHFL.BFLY P5, R229, R234, R231, R236 ;  /* 0x0c0000e7eae57389 */ /* 0x00006400000a00ec */
[----:B01----:R-:W-:Y:S01]  /*6490*/  ENDCOLLECTIVE ;  /* 0x000000000000791b */ /* 0x003fe20003800000 */
.L_x_11491:
[----:B------:R-:W-:Y:S01]  /*64a0*/  FADD.FTZ R183, R180, R183 ;  /* 0x000000b7b4b77221 */ /* 0x000fe20000010000 */
[----:B------:R-:W-:-:S04]  /*64b0*/  HFMA2.MMA R231, -RZ, RZ, 0, 2.384185791015625e-07 ;  /* 0x00000004ffe77435 */ /* 0x000fc800000001ff */
[----:B------:R-:W-:Y:S02]  /*64c0*/  MOV R234, R183 ;  /* 0x000000b700ea7202 */ /* 0x000fe40000000f00 */
[----:B------:R-:W-:-:S07]  /*64d0*/  MOV R182, R229 ;  /* 0x000000e500b67202 */ /* 0x000fce0000000f00 */
[----:B------:R-:W-:Y:S05]  /*64e0*/  WARPSYNC.COLLECTIVE R227, `(.L_x_11492) ;  /* 0x00000000e3087348 */ /* 0x000fea0003c00000 */
[----:B------:R0:W1:Y:S02]  /*64f0*/  SHFL.BFLY P5, R229, R234, R231, R236 ;  /* 0x0c0000e7eae57389 */ /* 0x00006400000a00ec */
[----:B01----:R-:W-:Y:S01]  /*6500*/  ENDCOLLECTIVE ;  /* 0x000000000000791b */ /* 0x003fe20003800000 */
.L_x_11492:
[----:B------:R-:W-:-:S05]  /*6510*/  FADD.FTZ R182, R181, R182 ;  /* 0x000000b6b5b67221 */ /* 0x000fca0000010000 */
[----:B------:R-:W-:Y:S02]  /*6520*/  MOV R234, R182 ;  /* 0x000000b600ea7202 */ /* 0x000fe40000000f00 */
[----:B------:R-:W-:-:S07]  /*6530*/  MOV R184, R229 ;  /* 0x000000e500b87202 */ /* 0x000fce0000000f00 */
[----:B------:R-:W-:Y:S05]  /*6540*/  WARPSYNC.COLLECTIVE R227, `(.L_x_11493) ;  /* 0x00000000e3087348 */ /* 0x000fea0003c00000 */
[----:B------:R0:W1:Y:S02]  /*6550*/  SHFL.BFLY P5, R229, R234, R231, R236 ;  /* 0x0c0000e7eae57389 */ /* 0x00006400000a00ec */
[----:B01----:R-:W-:Y:S01]  /*6560*/  ENDCOLLECTIVE ;  /* 0x000000000000791b */ /* 0x003fe20003800000 */
.L_x_11493:
[----:B------:R-:W-:Y:S01]  /*6570*/  FADD.FTZ R184, R183, R184 ;  /* 0x000000b8b7b87221 */ /* 0x000fe20000010000 */
[----:B------:R-:W-:-:S04]  /*6580*/  HFMA2.MMA R231, -RZ, RZ, 0, 4.76837158203125e-07 ;  /* 0x00000008ffe77435 */ /* 0x000fc800000001ff */
[----:B------:R-:W-:Y:S02]  /*6590*/  MOV R234, R184 ;  /* 0x000000b800ea7202 */ /* 0x000fe40000000f00 */
[----:B------:R-:W-:-:S07]  /*65a0*/  MOV R185, R229 ;  /* 0x000000e500b97202 */ /* 0x000fce0000000f00 */
[----:B------:R-:W-:Y:S05]  /*65b0*/  WARPSYNC.COLLECTIVE R227, `(.L_x_11494) ;  /* 0x00000000e3087348 */ /* 0x000fea0003c00000 */
[----:B------:R0:W1:Y:S02]  /*65c0*/  SHFL.BFLY P5, R229, R234, R231, R236 ;  /* 0x0c0000e7eae57389 */ /* 0x00006400000a00ec */
[----:B01----:R-:W-:Y:S01]  /*65d0*/  ENDCOLLECTIVE ;  /* 0x000000000000791b */ /* 0x003fe20003800000 */
.L_x_11494:
[----:B------:R-:W-:-:S05]  /*65e0*/  FADD.FTZ R185, R182, R185 ;  /* 0x000000b9b6b97221 */ /* 0x000fca0000010000 */
[----:B------:R-:W-:Y:S02]  /*65f0*/  MOV R234, R185 ;  /* 0x000000b900ea7202 */ /* 0x000fe40000000f00 */
[----:B------:R-:W-:-:S07]  /*6600*/  MOV R187, R229 ;  /* 0x000000e500bb7202 */ /* 0x000fce0000000f00 */
[----:B------:R-:W-:Y:S05]  /*6610*/  WARPSYNC.COLLECTIVE R227, `(.L_x_11495) ;  /* 0x00000000e3087348 */ /* 0x000fea0003c00000 */
[----:B------:R0:W1:Y:S02]  /*6620*/  SHFL.BFLY P5, R229, R234, R231, R236 ;  /* 0x0c0000e7eae57389 */ /* 0x00006400000a00ec */
[----:B01----:R-:W-:Y:S01]  /*6630*/  ENDCOLLECTIVE ;  /* 0x000000000000791b */ /* 0x003fe20003800000 */
.L_x_11495:
[----:B------:R-:W-:Y:S01]  /*6640*/  FADD.FTZ R187, R184, R187 ;  /* 0x000000bbb8bb7221 */ /* 0x000fe20000010000 */
[----:B------:R-:W-:-:S04]  /*6650*/  HFMA2.MMA R231, -RZ, RZ, 0, 9.5367431640625e-07 ;  /* 0x00000010ffe77435 */ /* 0x000fc800000001ff */
[----:B------:R-:W-:Y:S02]  /*6660*/  MOV R234, R187 ;  /* 0x000000bb00ea7202 */ /* 0x000fe40000000f00 */
[----:B------:R-:W-:-:S07]  /*6670*/  MOV R186, R229 ;  /* 0x000000e500ba7202 */ /* 0x000fce0000000f00 */
[----:B------:R-:W-:Y:S05]  /*6680*/  WARPSYNC.COLLECTIVE R227, `(.L_x_11496) ;  /* 0x00000000e3087348 */ /* 0x000fea0003c00000 */
[----:B------:R0:W1:Y:S02]  /*6690*/  SHFL.BFLY P5, R229, R234, R231, R236 ;  /* 0x0c0000e7eae57389 */ /* 0x00006400000a00ec */
[----:B01----:R-:W-:Y:S01]  /*66a0*/  ENDCOLLECTIVE ;  /* 0x000000000000791b */ /* 0x003fe20003800000 */
.L_x_11496:
[----:B------:R-:W-:-:S05]  /*66b0*/  FADD.FTZ R186, R185, R186 ;  /* 0x000000bab9ba7221 */ /* 0x000fca0000010000 */
[----:B------:R-:W-:Y:S02]  /*66c0*/  MOV R234, R186 ;  /* 0x000000ba00ea7202 */ /* 0x000fe40000000f00 */
[----:B------:R-:W-:-:S07]  /*66d0*/  MOV R180, R229 ;  /* 0x000000e500b47202 */ /* 0x000fce0000000f00 */
[----:B------:R-:W-:Y:S05]  /*66e0*/  WARPSYNC.COLLECTIVE R227, `(.L_x_11497) ;  /* 0x00000000e3087348 */ /* 0x000fea0003c00000 */
[----:B------:R0:W1:Y:S02]  /*66f0*/  SHFL.BFLY P5, R229, R234, R231, R236 ;  /* 0x0c0000e7eae57389 */ /* 0x00006400000a00ec */
[----:B01----:R-:W-:Y:S01]  /*6700*/  ENDCOLLECTIVE ;  /* 0x000000000000791b */ /* 0x003fe20003800000 */
.L_x_11497:
[----:B------:R-:W-:Y:S01]  /*6710*/  MOV R181, R229 ;  /* 0x000000e500b57202 */ /* 0x000fe20000000f00 */
[----:B------:R-:W-:Y:S06]  /*6720*/  BRA `(.L_x_11498) ;  /* 0xffffffb800ac7947 */ /* 0x000fec000383ffff */
.L_x_11499:
        /* <DEDUP_REMOVED lines=13> */
.L_x_11853:


//--------------------- .text._ZN10layer_norm22ln_bwd_finalize_kernelINS_22Kernel_traits_finalizeILj768EfffffjLb1ELj1024ELj4ENS_18Kernel_traits_baseILj768EfffffjLj1024EEEEELb1ELb1EEEvNS_9BwdParamsE --------------------------
	.section	.text._ZN10layer_norm22ln_bwd_finalize_kernelINS_22Kernel_traits_finalizeILj768EfffffjLb1ELj1024ELj4ENS_18Kernel_traits_baseILj768EfffffjLj1024EEEEELb1ELb1EEEvNS_9BwdParamsE,"ax",@progbits
	.align	128
        .global         _ZN10layer_norm22ln_bwd_finalize_kernelINS_22Kernel_traits_finalizeILj768EfffffjLb1ELj1024ELj4ENS_18Kernel_traits_baseILj768EfffffjLj1024EEEEELb1ELb1EEEvNS_9BwdParamsE
        .type           _ZN10layer_norm22ln_bwd_finalize_kernelINS_22Kernel_traits_finalizeILj768EfffffjLb1ELj1024ELj4ENS_18Kernel_traits_baseILj768EfffffjLj1024EEEEELb1ELb1EEEvNS_9BwdParamsE,@function
        .size           _ZN10layer_norm22ln_bwd_finalize_kernelINS_22Kernel_traits_finalizeILj768EfffffjLb1ELj1024ELj4ENS_18Kernel_traits_baseILj768EfffffjLj1024EEEEELb1ELb1EEEvNS_9BwdParamsE,(.L_x_11854 - _ZN10layer_norm22ln_bwd_finalize_kernelINS_22Kernel_traits_finalizeILj768EfffffjLb1ELj1024ELj4ENS_18Kernel_traits_baseILj768EfffffjLj1024EEEEELb1ELb1EEEvNS_9BwdParamsE)
        .other          _ZN10layer_norm22ln_bwd_finalize_kernelINS_22Kernel_traits_finalizeILj768EfffffjLb1ELj1024ELj4ENS_18Kernel_traits_baseILj768EfffffjLj1024EEEEELb1ELb1EEEvNS_9BwdParamsE,@"STO_CUDA_ENTRY STV_DEFAULT"
_ZN10layer_norm22ln_bwd_finalize_kernelINS_22Kernel_traits_finalizeILj768EfffffjLb1ELj1024ELj4ENS_18Kernel_traits_baseILj768EfffffjLj1024EEEEELb1ELb1EEEvNS_9BwdParamsE:
.text._ZN10layer_norm22ln_bwd_finalize_kernelINS_22Kernel_traits_finalizeILj768EfffffjLb1ELj1024ELj4ENS_18Kernel_traits_baseILj768EfffffjLj1024EEEEELb1ELb1EEEvNS_9BwdParamsE:
        /* <DEDUP_REMOVED lines=25> */
.L_x_11511:
        /* <DEDUP_REMOVED lines=33> */
.L_x_11504:
        /* <DEDUP_REMOVED lines=49> */
.L_x_11503:
[----:B------:R-:W-:Y:S05]  /*06b0*/  BSYNC B1 ;  /* 0x0000000000017941 */ /* 0x000fea0003800000 */
.L_x_11502:
        /* <DEDUP_REMOVED lines=32> */
.L_x_11506:
[----:B------:R-:W-:Y:S05]  /*08c0*/  BSYNC B1 ;  /* 0x0000000000017941 */ /* 0x000fea0003800000 */
.L_x_11505:
        /* <DEDUP_REMOVED lines=16> */
.L_x_11501:
[----:B------:R-:W-:Y:S05]  /*09d0*/  BSYNC B0 ;  /* 0x0000000000007941 */ /* 0x000fea0003800000 */
.L_x_11500:
        /* <DEDUP_REMOVED lines=40> */
.L_x_11527:
        /* <DEDUP_REMOVED lines=8> */
.L_x_11507:
        /* <DEDUP_REMOVED lines=18> */
.L_x_11510:
[----:B------:R-:W-:Y:S05]  /*0e00*/  BSYNC B0 ;  /* 0x0000000000007941 */ /* 0x000fea0003800000 */
.L_x_11509:
[C---:B------:R-:W-:Y:S01]  /*0e10*/  ISETP.GT.U32.AND P1, PT, R4.reuse, -0x301, PT ;  /* 0xfffffcff0400780c */ /* 0x040fe20003f24070 */
[----:B------:R-:W-:Y:S01]  /*0e20*/  VIADD R4, R4, 0x300 ;  /* 0x0000030004047836 */ /* 0x000fe20000000000 */
[----:B------:R-:W-:-:S11]  /*0e30*/  IADD3 R5, R5, 0x180, RZ ;  /* 0x0000018005057810 */ /* 0x000fd60007ffe0ff */
[----:B------:R-:W-:Y:S05]  /*0e40*/  @P1 BRA `(.L_x_11511) ;  /* 0xfffffff000d01947 */ /* 0x000fea000383ffff */
[----:B------:R-:W-:Y:S05]  /*0e50*/  EXIT ;  /* 0x000000000000794d */ /* 0x000fea0003800000 */
.L_x_11508:
[----:B------:R-:W-:Y:S01]  /*0e60*/  HFMA2.MMA R22, -RZ, RZ, 0, 5.9604644775390625e-08 ;  /* 0x00000001ff167435 */ /* 0x000fe200000001ff */
[----:B---3--:R-:W-:Y:S02]  /*0e70*/  MOV R23, R8 ;  /* 0x0000000800177202 */ /* 0x008fe40000000f00 */
[----:B------:R-:W-:Y:S02]  /*0e80*/  MOV R25, 0x1f ;  /* 0x0000001f00197802 */ /* 0x000fe40000000f00 */
[----:B------:R-:W-:-:S07]  /*0e90*/  MOV R20, 0xffffffff ;  /* 0xffffffff00147802 */ /* 0x000fce0000000f00 */
[----:B012---:R-:W-:Y:S05]  /*0ea0*/  WARPSYNC.COLLECTIVE R20, `(.L_x_11512) ;  /* 0x0000000014087348 */ /* 0x007fea0003c00000 */
[----:B------:R3:W4:Y:S02]  /*0eb0*/  SHFL.BFLY P2, R21, R23, R22, R25 ;  /* 0x0c00001617157389 */ /* 0x0007240000040019 */
[----:B01234-:R-:W-:Y:S01]  /*0ec0*/  ENDCOLLECTIVE ;  /* 0x000000000000791b */ /* 0x01ffe20003800000 */
.L_x_11512:
[----:B------:R-:W-:Y:S01]  /*0ed0*/  HFMA2.MMA R22, -RZ, RZ, 0, 1.1920928955078125e-07 ;  /* 0x00000002ff167435 */ /* 0x000fe200000001ff */
[----:B------:R-:W-:-:S05]  /*0ee0*/  MOV R9, R21 ;  /* 0x0000001500097202 */ /* 0x000fca0000000f00 */
[----:B------:R-:W-:-:S05]  /*0ef0*/  FADD.FTZ R9, R8, R9 ;  /* 0x0000000908097221 */ /* 0x000fca0000010000 */
[----:B------:R-:W-:-:S07]  /*0f00*/  MOV R23, R9 ;  /* 0x0000000900177202 */ /* 0x000fce0000000f00 */
[----:B------:R-:W-:Y:S05]  /*0f10*/  WARPSYNC.COLLECTIVE R20, `(.L_x_11513) ;  /* 0x0000000014087348 */ /* 0x000fea0003c00000 */
[----:B------:R0:W1:Y:S02]  /*0f20*/  SHFL.BFLY P2, R21, R23, R22, R25 ;  /* 0x0c00001617157389 */ /* 0x0000640000040019 */
[----:B01----:R-:W-:Y:S01]  /*0f30*/  ENDCOLLECTIVE ;  /* 0x000000000000791b */ /* 0x003fe20003800000 */
.L_x_11513:
[----:B------:R-:W-:Y:S01]  /*0f40*/  HFMA2.MMA R22, -RZ, RZ, 0, 2.384185791015625e-07 ;  /* 0x00000004ff167435 */ /* 0x000fe200000001ff */
[----:B------:R-:W-:-:S04]  /*0f50*/  IMAD.MOV.U32 R12, RZ, RZ, R21 ;  /* 0x000000ffff0c7224 */ /* 0x000fc800078e0015 */
[----:B------:R-:W-:-:S05]  /*0f60*/  FADD.FTZ R12, R9, R12 ;  /* 0x0000000c090c7221 */ /* 0x000fca0000010000 */
[----:B------:R-:W-:-:S07]  /*0f70*/  MOV R23, R12 ;  /* 0x0000000c00177202 */ /* 0x000fce0000000f00 */
[----:B------:R-:W-:Y:S05]  /*0f80*/  WARPSYNC.COLLECTIVE R20, `(.L_x_11514) ;  /* 0x0000000014087348 */ /* 0x000fea0003c00000 */
[----:B------:R0:W1:Y:S02]  /*0f90*/  SHFL.BFLY P2, R21, R23, R22, R25 ;  /* 0x0c00001617157389 */ /* 0x0000640000040019 */
[----:B01----:R-:W-:Y:S01]  /*0fa0*/  ENDCOLLECTIVE ;  /* 0x000000000000791b */ /* 0x003fe20003800000 */
.L_x_11514:
[----:B------:R-:W-:Y:S01]  /*0fb0*/  HFMA2.MMA R22, -RZ, RZ, 0, 4.76837158203125e-07 ;  /* 0x00000008ff167435 */ /* 0x000fe200000001ff */
[----:B------:R-:W-:-:S05]  /*0fc0*/  MOV R13, R21 ;  /* 0x00000015000d7202 */ /* 0x000fca0000000f00 */
[----:B------:R-:W-:-:S05]  /*0fd0*/  FADD.FTZ R13, R12, R13 ;  /* 0x0000000d0c0d7221 */ /* 0x000fca0000010000 */
[----:B------:R-:W-:-:S07]  /*0fe0*/  MOV R23, R13 ;  /* 0x0000000d00177202 */ /* 0x000fce0000000f00 */
[----:B------:R-:W-:Y:S05]  /*0ff0*/  WARPSYNC.COLLECTIVE R20, `(.L_x_11515) ;  /* 0x0000000014087348 */ /* 0x000fea0003c00000 */
[----:B------:R0:W1:Y:S02]  /*1000*/  SHFL.BFLY P2, R21, R23, R22, R25 ;  /* 0x0c00001617157389 */ /* 0x0000640000040019 */
[----:B01----:R-:W-:Y:S01]  /*1010*/  ENDCOLLECTIVE ;  /* 0x000000000000791b */ /* 0x003fe20003800000 */
.L_x_11515:
[----:B------:R-:W-:Y:S01]  /*1020*/  HFMA2.MMA R22, -RZ, RZ, 0, 9.5367431640625e-07 ;  /* 0x00000010ff167435 */ /* 0x000fe200000001ff */
[----:B------:R-:W-:-:S05]  /*1030*/  MOV R8, R21 ;  /* 0x0000001500087202 */ /* 0x000fca0000000f00 */
[----:B------:R-:W-:-:S05]  /*1040*/  FADD.FTZ R9, R13, R8 ;  /* 0x000000080d097221 */ /* 0x000fca0000010000 */
[----:B------:R-:W-:-:S07]  /*1050*/  MOV R23, R9 ;  /* 0x0000000900177202 */ /* 0x000fce0000000f00 */
[----:B------:R-:W-:Y:S05]  /*1060*/  WARPSYNC.COLLECTIVE R20, `(.L_x_11516) ;  /* 0x0000000014087348 */ /* 0x000fea0003c00000 */
[----:B------:R0:W1:Y:S02]  /*1070*/  SHFL.BFLY P2, R21, R23, R22, R25 ;  /* 0x0c00001617157389 */ /* 0x0000640000040019 */
[----:B01----:R-:W-:Y:S01]  /*1080*/  ENDCOLLECTIVE ;  /* 0x000000000000791b */ /* 0x003fe20003800000 */
.L_x_11516:
[----:B------:R-:W-:Y:S01]  /*1090*/  HFMA2.MMA R22, -RZ, RZ, 0, 5.9604644775390625e-08 ;  /* 0x00000001ff167435 */ /* 0x000fe200000001ff */
[----:B------:R-:W-:Y:S01]  /*10a0*/  IMAD.MOV.U32 R23, RZ, RZ, R11 ;  /* 0x000000ffff177224 */ /* 0x000fe200078e000b */
[----:B------:R-:W-:-:S09]  /*10b0*/  MOV R8, R21 ;  /* 0x0000001500087202 */ /* 0x000fd20000000f00 */
[----:B------:R-:W-:Y:S05]  /*10c0*/  WARPSYNC.COLLECTIVE R20, `(.L_x_11517) ;  /* 0x0000000014087348 */ /* 0x000fea0003c00000 */
[----:B------:R0:W1:Y:S02]  /*10d0*/  SHFL.BFLY P2, R21, R23, R22, R25 ;  /* 0x0c00001617157389 */ /* 0x0000640000040019 */
[----:B01----:R-:W-:Y:S01]  /*10e0*/  ENDCOLLECTIVE ;  /* 0x000000000000791b */ /* 0x003fe20003800000 */
.L_x_11517:
[----:B------:R-:W-:Y:S01]  /*10f0*/  HFMA2.MMA R22, -RZ, RZ, 0, 1.1920928955078125e-07 ;  /* 0x00000002ff167435 */ /* 0x000fe200000001ff */
[----:B------:R-:W-:-:S05]  /*1100*/  MOV R12, R21 ;  /* 0x00000015000c7202 */ /* 0x000fca0000000f00 */
[----:B------:R-:W-:-:S05]  /*1110*/  FADD.FTZ R14, R11, R12 ;  /* 0x0000000c0b0e7221 */ /* 0x000fca0000010000 */
[----:B------:R-:W-:-:S07]  /*1120*/  MOV R23, R14 ;  /* 0x0000000e00177202 */ /* 0x000fce0000000f00 */
[----:B------:R-:W-:Y:S05]  /*1130*/  WARPSYNC.COLLECTIVE R20, `(.L_x_11518) ;  /* 0x0000000014087348 */ /* 0x000fea0003c00000 */
[----:B------:R0:W1:Y:S02]  /*1140*/  SHFL.BFLY P2, R21, R23, R22, R25 ;  /* 0x0c00001617157389 */ /* 0x0000640000040019 */
[----:B01----:R-:W-:Y:S01]  /*1150*/  ENDCOLLECTIVE ;  /* 0x000000000000791b */ /* 0x003fe20003800000 */
.L_x_11518:
[----:B------:R-:W-:Y:S01]  /*1160*/  HFMA2.MMA R22, -RZ, RZ, 0, 2.384185791015625e-07 ;  /* 0x00000004ff167435 */ /* 0x000fe200000001ff */
[----:B------:R-:W-:-:S05]  /*1170*/  MOV R13, R21 ;  /* 0x00000015000d7202 */ /* 0x000fca0000000f00 */
[----:B------:R-:W-:-:S05]  /*1180*/  FADD.FTZ R15, R14, R13 ;  /* 0x0000000d0e0f7221 */ /* 0x000fca0000010000 */
[----:B------:R-:W-:-:S07]  /*1190*/  MOV R23, R15 ;  /* 0x0000000f00177202 */ /* 0x000fce0000000f00 */
[----:B------:R-:W-:Y:S05]  /*11a0*/  WARPSYNC.COLLECTIVE R20, `(.L_x_11519) ;  /* 0x0000000014087348 */ /* 0x000fea0003c00000 */
[----:B------:R0:W1:Y:S02]  /*11b0*/  SHFL.BFLY P2, R21, R23, R22, R25 ;  /* 0x0c00001617157389 */ /* 0x0000640000040019 */
[----:B01----:R-:W-:Y:S01]  /*11c0*/  ENDCOLLECTIVE ;  /* 0x000000000000791b */ /* 0x003fe20003800000 */
.L_x_11519:
[----:B------:R-:W-:Y:S01]  /*11d0*/  IMAD.MOV.U32 R22, RZ, RZ, 0x8 ;  /* 0x00000008ff167424 */ /* 0x000fe200078e00ff */
[----:B------:R-:W-:-:S05]  /*11e0*/  MOV R16, R21 ;  /* 0x0000001500107202 */ /* 0x000fca0000000f00 */
[----:B------:R-:W-:-:S05]  /*11f0*/  FADD.FTZ R16, R15, R16 ;  /* 0x000000100f107221 */ /* 0x000fca0000010000 */
[----:B------:R-:W-:-:S07]  /*1200*/  MOV R23, R16 ;  /* 0x0000001000177202 */ /* 0x000fce0000000f00 */
[----:B------:R-:W-:Y:S05]  /*1210*/  WARPSYNC.COLLECTIVE R20, `(.L_x_11520) ;  /* 0x0000000014087348 */ /* 0x000fea0003c00000 */
[----:B------:R0:W1:Y:S02]  /*1220*/  SHFL.BFLY P2, R21, R23, R22, R25 ;  /* 0x0c00001617157389 */ /* 0x0000640000040019 */
[----:B01----:R-:W-:Y:S01]  /*1230*/  ENDCOLLECTIVE ;  /* 0x000000000000791b */ /* 0x003fe20003800000 */
.L_x_11520:
[----:B------:R-:W-:Y:S01]  /*1240*/  HFMA2.MMA R22, -RZ, RZ, 0, 9.5367431640625e-07 ;  /* 0x00000010ff167435 */ /* 0x000fe200000001ff */
[----:B------:R-:W-:-:S05]  /*1250*/  MOV R11, R21 ;  /* 0x00000015000b7202 */ /* 0x000fca0000000f00 */
[----:B------:R-:W-:-:S05]  /*1260*/  FADD.FTZ R11, R16, R11 ;  /* 0x0000000b100b7221 */ /* 0x000fca0000010000 */
[----:B------:R-:W-:-:S07]  /*1270*/  MOV R23, R11 ;  /* 0x0000000b00177202 */ /* 0x000fce0000000f00 */
[----:B------:R-:W-:Y:S05]  /*1280*/  WARPSYNC.COLLECTIVE R20, `(.L_x_11521) ;  /* 0x0000000014087348 */ /* 0x000fea0003c00000 */
[----:B------:R0:W1:Y:S02]  /*1290*/  SHFL.BFLY P2, R21, R23, R22, R25 ;  /* 0x0c00001617157389 */ /* 0x0000640000040019 */
[----:B01----:R-:W-:Y:S01]  /*12a0*/  ENDCOLLECTIVE ;  /* 0x000000000000791b */ /* 0x003fe20003800000 */
.L_x_11521:
[----:B------:R-:W-:Y:S01]  /*12b0*/  HFMA2.MMA R22, -RZ, RZ, 0, 5.9604644775390625e-08 ;  /* 0x00000001ff167435 */ /* 0x000fe200000001ff */
[----:B------:R-:W-:Y:S02]  /*12c0*/  MOV R23, R10 ;  /* 0x0000000a00177202 */ /* 0x000fe40000000f00 */
[----:B------:R-:W-:-:S08]  /*12d0*/  MOV R12, R21 ;  /* 0x00000015000c7202 */ /* 0x000fd00000000f00 */
[----:B------:R-:W-:Y:S05]  /*12e0*/  WARPSYNC.COLLECTIVE R20, `(.L_x_11522) ;  /* 0x0000000014087348 */ /* 0x000fea0003c00000 */
[----:B------:R0:W1:Y:S02]  /*12f0*/  SHFL.BFLY P2, R21, R23, R22, R25 ;  /* 0x0c00001617157389 */ /* 0x0000640000040019 */
[----:B01----:R-:W-:Y:S01]  /*1300*/  ENDCOLLECTIVE ;  /* 0x000000000000791b */ /* 0x003fe20003800000 */
.L_x_11522:
[----:B------:R-:W-:Y:S01]  /*1310*/  HFMA2.MMA R22, -RZ, RZ, 0, 1.1920928955078125e-07 ;  /* 0x00000002ff167435 */ /* 0x000fe200000001ff */
[----:B------:R-:W-:-:S05]  /*1320*/  MOV R13, R21 ;  /* 0x00000015000d7202 */ /* 0x000fca0000000f00 */
[----:B------:R-:W-:-:S05]  /*1330*/  FADD.FTZ R17, R10, R13 ;  /* 0x0000000d0a117221 */ /* 0x000fca0000010000 */
[----:B------:R-:W-:-:S07]  /*1340*/  MOV R23, R17 ;  /* 0x0000001100177202 */ /* 0x000fce0000000f00 */
[----:B------:R-:W-:Y:S05]  /*1350*/  WARPSYNC.COLLECTIVE R20, `(.L_x_11523) ;  /* 0x0000000014087348 */ /* 0x000fea0003c00000 */
[----:B------:R0:W1:Y:S02]  /*1360*/  SHFL.BFLY P2, R21, R23, R22, R25 ;  /* 0x0c00001617157389 */ /* 0x0000640000040019 */
[----:B01----:R-:W-:Y:S01]  /*1370*/  ENDCOLLECTIVE ;  /* 0x000000000000791b */ /* 0x003fe20003800000 */
.L_x_11523:
[----:B------:R-:W-:Y:S01]  /*1380*/  HFMA2.MMA R22, -RZ, RZ, 0, 2.384185791015625e-07 ;  /* 0x00000004ff167435 */ /* 0x000fe200000001ff */
[----:B------:R-:W-:-:S04]  /*1390*/  IMAD.MOV.U32 R16, RZ, RZ, R21 ;  /* 0x000000ffff107224 */ /* 0x000fc800078e0015 */
[----:B------:R-:W-:-:S05]  /*13a0*/  FADD.FTZ R18, R17, R16 ;  /* 0x0000001011127221 */ /* 0x000fca0000010000 */
[----:B------:R-:W-:-:S07]  /*13b0*/  MOV R23, R18 ;  /* 0x0000001200177202 */ /* 0x000fce0000000f00 */
[----:B------:R-:W-:Y:S05]  /*13c0*/  WARPSYNC.COLLECTIVE R20, `(.L_x_11524) ;  /* 0x0000000014087348 */ /* 0x000fea0003c00000 */
[----:B------:R0:W1:Y:S02]  /*13d0*/  SHFL.BFLY P2, R21, R23, R22, R25 ;  /* 0x0c00001617157389 */ /* 0x0000640000040019 */
[----:B01----:R-:W-:Y:S01]  /*13e0*/  ENDCOLLECTIVE ;  /* 0x000000000000791b */ /* 0x003fe20003800000 */
.L_x_11524:
[----:B------:R-:W-:Y:S01]  /*13f0*/  HFMA2.MMA R22, -RZ, RZ, 0, 4.76837158203125e-07 ;  /* 0x00000008ff167435 */ /* 0x000fe200000001ff */
[----:B------:R-:W-:-:S05]  /*1400*/  MOV R19, R21 ;  /* 0x0000001500137202 */ /* 0x000fca0000000f00 */
[----:B------:R-:W-:-:S05]  /*1410*/  FADD.FTZ R19, R18, R19 ;  /* 0x0000001312137221 */ /* 0x000fca0000010000 */
[----:B------:R-:W-:-:S07]  /*1420*/  MOV R23, R19 ;  /* 0x0000001300177202 */ /* 0x000fce0000000f00 */
[----:B------:R-:W-:Y:S05]  /*1430*/  WARPSYNC.COLLECTIVE R20, `(.L_x_11525) ;  /* 0x0000000014087348 */ /* 0x000fea0003c00000 */
[----:B------:R0:W1:Y:S02]  /*1440*/  SHFL.BFLY P2, R21, R23, R22, R25 ;  /* 0x0c00001617157389 */ /* 0x0000640000040019 */
[----:B01----:R-:W-:Y:S01]  /*1450*/  ENDCOLLECTIVE ;  /* 0x000000000000791b */ /* 0x003fe20003800000 */
.L_x_11525:
[----:B------:R-:W-:Y:S01]  /*1460*/  HFMA2.MMA R22, -RZ, RZ, 0, 9.5367431640625e-07 ;  /* 0x00000010ff167435 */ /* 0x000fe200000001ff */
[----:B------:R-:W-:-:S05]  /*1470*/  MOV R10, R21 ;  /* 0x00000015000a7202 */ /* 0x000fca0000000f00 */
[----:B------:R-:W-:-:S05]  /*1480*/  FADD.FTZ R10, R19, R10 ;  /* 0x0000000a130a7221 */ /* 0x000fca0000010000 */
[----:B------:R-:W-:-:S07]  /*1490*/  MOV R23, R10 ;  /* 0x0000000a00177202 */ /* 0x000fce0000000f00 */
[----:B------:R-:W-:Y:S05]  /*14a0*/  WARPSYNC.COLLECTIVE R20, `(.L_x_11526) ;  /* 0x0000000014087348 */ /* 0x000fea0003c00000 */
[----:B------:R0:W1:Y:S02]  /*14b0*/  SHFL.BFLY P2, R21, R23, R22, R25 ;  /* 0x0c00001617157389 */ /* 0x0000640000040019 */
[----:B01----:R-:W-:Y:S01]  /*14c0*/  ENDCOLLECTIVE ;  /* 0x000000000000791b */ /* 0x003fe20003800000 */
.L_x_11526:
[----:B------:R-:W-:Y:S01]  /*14d0*/  MOV R15, R21 ;  /* 0x00000015000f7202 */ /* 0x000fe20000000f00 */
[----:B------:R-:W-:Y:S06]  /*14e0*/  BRA `(.L_x_11527) ;  /* 0xfffffff400dc7947 */ /* 0x000fec000383ffff */
.L_x_11528:
        /* <DEDUP_REMOVED lines=9> */
.L_x_11854:


//--------------------- .text._ZN10layer_norm13ln_bwd_kernelINS_13Kernel_traitsIfffffjLj768ELj1ELj4ELj1ELj16ENS_18Kernel_traits_baseILj768EfffffjLj128EEEEELb1ELb1ELb1ELb1EEEvNS_9BwdParamsE --------------------------
	.section	.text._ZN10layer_norm13ln_bwd_kernelINS_13Kernel_traitsIfffffjLj768ELj1ELj4ELj1ELj16ENS_18Kernel_traits_baseILj768EfffffjLj128EEEEELb1ELb1ELb1ELb1EEEvNS_9BwdParamsE,"ax",@progbits
	.align	128
        .global         _ZN10layer_norm13ln_bwd_kernelINS_13Kernel_traitsIfffffjLj768ELj1ELj4ELj1ELj16ENS_18Kernel_traits_baseILj768EfffffjLj128EEEEELb1ELb1ELb1ELb1EEEvNS_9BwdParamsE
        .type           _ZN10layer_norm13ln_bwd_kernelINS_13Kernel_traitsIfffffjLj768ELj1ELj4ELj1ELj16ENS_18Kernel_traits_baseILj768EfffffjLj128EEEEELb1ELb1ELb1ELb1EEEvNS_9BwdParamsE,@function
        .size           _ZN10layer_norm13ln_bwd_kernelINS_13Kernel_traitsIfffffjLj768ELj1ELj4ELj1ELj16ENS_18Kernel_traits_baseILj768EfffffjLj128EEEEELb1ELb1ELb1ELb1EEEvNS_9BwdParamsE,(.L_x_11855 - _ZN10layer_norm13ln_bwd_kernelINS_13Kernel_traitsIfffffjLj768ELj1ELj4ELj1ELj16ENS_18Kernel_traits_baseILj768EfffffjLj128EEEEELb1ELb1ELb1ELb1EEEvNS_9BwdParamsE)
        .other          _ZN10layer_norm13ln_bwd_kernelINS_13Kernel_traitsIfffffjLj768ELj1ELj4ELj1ELj16ENS_18Kernel_traits_baseILj768EfffffjLj128EEEEELb1ELb1ELb1ELb1EEEvNS_9BwdParamsE,@"STO_CUDA_ENTRY STV_DEFAULT"
_ZN10layer_norm13ln_bwd_kernelINS_13Kernel_traitsIfffffjLj768ELj1ELj4ELj1ELj16ENS_18Kernel_traits_baseILj768EfffffjLj128EEEEELb1ELb1ELb1ELb1EEEvNS_9BwdParamsE:
.text._ZN10layer_norm13ln_bwd_kernelINS_13Kernel_traitsIfffffjLj768ELj1ELj4ELj1ELj16ENS_18Kernel_traits_baseILj768EfffffjLj128EEEEELb1ELb1ELb1ELb1EEEvNS_9BwdParamsE:
        /* <DEDUP_REMOVED lines=50> */
.L_x_11530:
        /* <DEDUP_REMOVED lines=57> */
.L_x_11642:
        /* <DEDUP_REMOVED lines=9> */
[----:B------:R-:W2:Y:S04]  /*0740*/  S2R R229, SR_TID.X ;  /* 0x0000000000e57919 */ /* 0x000ea80000002100 */
[----:B-----5:R-:W5:Y:S01]  /*0750*/  LDG.E R230, desc[UR4][R180.64] ;  /* 0x00000004b4e67981 */ /* 0x020f62000c1e1900 */
[----:B0-----:R-:W-:-:S03]  /*0760*/  IMAD R5, R0, R231, RZ ;  /* 0x000000e700057224 */ /* 0x001fc600078e02ff */
[----:B------:R0:W5:Y:S02]  /*0770*/  LDG.E R4, desc[UR4][R182.64] ;  /* 0x00000004b6047981 */ /* 0x000164000c1e1900 */
[----:B------:R-:W-:-:S04]  /*0780*/  SHF.R.S32.HI R8, RZ, 0x1f, R5 ;  /* 0x0000001fff087819 */ /* 0x000fc80000011405 */
[----:B------:R-:W-:Y:S01]  /*0790*/  LEA.HI R8, R8, R5, RZ, 0x2 ;  /* 0x0000000508087211 */ /* 0x000fe200078f10ff */
[----:B------:R-:W-:Y:S01]  /*07a0*/  BSSY B1, `(.L_x_11532) ;  /* 0x000012b000017945 */ /* 0x000fe20003800000 */
[----:B--2---:R-:W-:-:S04]  /*07b0*/  LOP3.LUT R229, R229, 0x1f, RZ, 0xc0, !PT ;  /* 0x0000001fe5e57812 */ /* 0x004fc800078ec0ff */
[----:B------:R-:W-:-:S04]  /*07c0*/  LEA.HI.SX32 R5, R8, R229, 0x1e ;  /* 0x000000e508057211 */ /* 0x000fc800078ff2ff */
[C---:B0-----:R-:W-:Y:S02]  /*07d0*/  IADD3 R183, R5.reuse, 0x20, RZ ;  /* 0x0000002005b77810 */ /* 0x041fe40007ffe0ff */
[C---:B------:R-:W-:Y:S02]  /*07e0*/  IADD3 R11, R5.reuse, 0x40, RZ ;  /* 0x00000040050b7810 */ /* 0x040fe40007ffe0ff */
[C---:B------:R-:W-:Y:S01]  /*07f0*/  IADD3 R7, R5.reuse, 0x60, RZ ;  /* 0x0000006005077810 */ /* 0x040fe20007ffe0ff */
[----:B-1----:R-:W-:-:S04]  /*0800*/  IMAD.WIDE.U32 R226, R5, 0x10, R232 ;  /* 0x0000001005e27825 */ /* 0x002fc800078e00e8 */
[----:B------:R-:W-:-:S04]  /*0810*/  IMAD.WIDE.U32 R224, R183, 0x10, R232 ;  /* 0x00000010b7e07825 */ /* 0x000fc800078e00e8 */
[----:B------:R-:W-:-:S04]  /*0820*/  IMAD.WIDE.U32 R218, R11, 0x10, R232 ;  /* 0x000000100bda7825 */ /* 0x000fc800078e00e8 */
[----:B------:R-:W-:Y:S01]  /*0830*/  IMAD.WIDE.U32 R216, R7, 0x10, R232 ;  /* 0x0000001007d87825 */ /* 0x000fe200078e00e8 */
[----:B---3--:R-:W-:-:S13]  /*0840*/  ISETP.GT.AND P5, PT, R6, RZ, PT ;  /* 0x000000ff0600720c */ /* 0x008fda0003fa4270 */
[----:B------:R-:W-:Y:S05]  /*0850*/  @P5 BRA `(.L_x_11533) ;  /* 0x0000000000a05947 */ /* 0x000fea0003800000 */
        /* <DEDUP_REMOVED lines=11> */
[----:B------:R-:W-:Y:S02]  /*0910*/  @P0 IADD3 R183, R5, 0x80, RZ ;  /* 0x0000008005b70810 */ /* 0x000fe40007ffe0ff */
[----:B------:R-:W-:Y:S01]  /*0920*/  @P6 LEA.HI R8, R11, R8, RZ, 0x2 ;  /* 0x000000080b086211 */ /* 0x000fe200078f10ff */
[----:B------:R-:W5:Y:S01]  /*0930*/  @P0 LDG.E.128 R140, desc[UR4][R224.64] ;  /* 0x00000004e08c0981 */ /* 0x000f62000c1e1d00 */
[----:B------:R-:W-:Y:S01]  /*0940*/  @P0 IADD3 R235, R5, 0xa0, RZ ;  /* 0x000000a005eb0810 */ /* 0x000fe20007ffe0ff */
[--C-:B------:R-:W-:Y:S01]  /*0950*/  @P0 IMAD.WIDE.U32 R182, R183, 0x10, R232.reuse ;  /* 0x00000010b7b60825 */ /* 0x100fe200078e00e8 */
[----:B------:R-:W-:Y:S01]  /*0960*/  @P6 LEA.HI.SX32 R215, R8, R229, 0x1e ;  /* 0x000000e508d76211 */ /* 0x000fe200078ff2ff */
[----:B------:R-:W5:Y:S02]  /*0970*/  @P0 LDG.E.128 R144, desc[UR4][R218.64] ;  /* 0x00000004da900981 */ /* 0x000f64000c1e1d00 */
[----:B------:R-:W-:Y:S01]  /*0980*/  @P0 IMAD.WIDE.U32 R234, R235, 0x10, R232 ;  /* 0x00000010ebea0825 */ /* 0x000fe200078e00e8 */
[C---:B------:R-:W-:Y:S01]  /*0990*/  IADD3 R241, R215.reuse, 0x20, RZ ;  /* 0x00000020d7f17810 */ /* 0x040fe20007ffe0ff */
[----:B------:R-:W5:Y:S01]  /*09a0*/  @P0 LDG.E.128 R148, desc[UR4][R216.64] ;  /* 0x00000004d8940981 */ /* 0x000f62000c1e1d00 */
[C---:B------:R-:W-:Y:S01]  /*09b0*/  IADD3 R239, R215.reuse, 0x60, RZ ;  /* 0x00000060d7ef7810 */ /* 0x040fe20007ffe0ff */
[C-C-:B0-----:R-:W-:Y:S01]  /*09c0*/  IMAD.WIDE.U32 R242, R215.reuse, 0x4, R180.reuse ;  /* 0x00000004d7f27825 */ /* 0x141fe200078e00b4 */
[C---:B------:R-:W-:Y:S01]  /*09d0*/  IADD3 R237, R215.reuse, 0x80, RZ ;  /* 0x00000080d7ed7810 */ /* 0x040fe20007ffe0ff */
[----:B------:R-:W5:Y:S01]  /*09e0*/  @P0 LDG.E.128 R152, desc[UR4][R182.64] ;  /* 0x00000004b6980981 */ /* 0x000f62000c1e1d00 */
[----:B------:R-:W-:Y:S01]  /*09f0*/  IADD3 R11, R215, 0x40, RZ ;  /* 0x00000040d70b7810 */ /* 0x000fe20007ffe0ff */
[----:B------:R-:W-:-:S02]  /*0a00*/  IMAD.WIDE.U32 R240, R241, 0x4, R180 ;  /* 0x00000004f1f07825 */ /* 0x000fc400078e00b4 */
[----:B------:R-:W5:Y:S02]  /*0a10*/  LDG.E R228, desc[UR4][R242.64] ;  /* 0x00000004f2e47981 */ /* 0x000f64000c1e1900 */
[--C-:B------:R-:W-:Y:S02]  /*0a20*/  IMAD.WIDE.U32 R238, R239, 0x4, R180.reuse ;  /* 0x00000004efee7825 */ /* 0x100fe400078e00b4 */
[----:B------:R-:W5:Y:S02]  /*0a30*/  LDG.E R14, desc[UR4][R240.64] ;  /* 0x00000004f00e7981 */ /* 0x000f64000c1e1900 */
[--C-:B------:R-:W-:Y:S02]  /*0a40*/  IMAD.WIDE.U32 R236, R237, 0x4, R180.reuse ;  /* 0x00000004edec7825 */ /* 0x100fe400078e00b4 */
[----:B------:R-:W5:Y:S02]  /*0a50*/  @P0 LDG.E.128 R156, desc[UR4][R234.64] ;  /* 0x00000004ea9c0981 */ /* 0x000f64000c1e1d00 */
[----:B------:R-:W-:-:S02]  /*0a60*/  IMAD.WIDE.U32 R232, R11, 0x4, R180 ;  /* 0x000000040be87825 */ /* 0x000fc400078e00b4 */
[----:B------:R-:W5:Y:S04]  /*0a70*/  LDG.E R11, desc[UR4][R238.64] ;  /* 0x00000004ee0b7981 */ /* 0x000f68000c1e1900 */
[----:B------:R-:W5:Y:S01]  /*0a80*/  LDG.E R8, desc[UR4][R236.64] ;  /* 0x00000004ec087981 */ /* 0x000f62000c1e1900 */
[----:B------:R-:W-:-:S03]  /*0a90*/  IADD3 R215, R215, 0xa0, RZ ;  /* 0x000000a0d7d77810 */ /* 0x000fc60007ffe0ff */
[----:B------:R0:W5:Y:S02]  /*0aa0*/  LDG.E R13, desc[UR4][R232.64] ;  /* 0x00000004e80d7981 */ /* 0x000164000c1e1900 */
[----:B0-----:R-:W-:Y:S01]  /*0ab0*/  IMAD.WIDE.U32 R232, R215, 0x4, R180 ;  /* 0x00000004d7e87825 */ /* 0x001fe200078e00b4 */
[----:B------:R-:W-:Y:S01]  /*0ac0*/  CS2R R180, SRZ ;  /* 0x0000000000b47805 */ /* 0x000fe2000001ff00 */
[----:B------:R-:W-:Y:S06]  /*0ad0*/  BRA `(.L_x_11534) ;  /* 0x0000000c00dc7947 */ /* 0x000fec0003800000 */
.L_x_11533:
        /* <DEDUP_REMOVED lines=9> */
[----:B------:R-:W-:Y:S01]  /*0b70*/  IADD3 R181, R15, 0x20, RZ ;  /* 0x000000200fb57810 */ /* 0x000fe20007ffe0ff */
[----:B------:R-:W0:Y:S01]  /*0b80*/  LDC.64 R234, c[0x0][0x240] ;  /* 0x00009000ffea7b82 */ /* 0x000e220000000a00 */
[----:B------:R3:W4:Y:S01]  /*0b90*/  LDG.E R3, desc[UR4][R184.64] ;  /* 0x00000004b8037981 */ /* 0x000722000c1e1900 */
[----:B-1----:R-:W-:-:S04]  /*0ba0*/  IMAD.WIDE.U32 R176, R183, 0x10, R12 ;  /* 0x00000010b7b07825 */ /* 0x002fc800078e000c */
[----:B------:R-:W-:Y:S02]  /*0bb0*/  IMAD.WIDE.U32 R220, R5, 0x10, R12 ;  /* 0x0000001005dc7825 */ /* 0x000fe400078e000c */
[----:B------:R-:W4:Y:S02]  /*0bc0*/  LDG.E.128 R176, desc[UR4][R176.64] ;  /* 0x00000004b0b07981 */ /* 0x000f24000c1e1d00 */
[----:B--2---:R-:W-:Y:S02]  /*0bd0*/  IMAD.WIDE.U32 R180, R181, 0x10, R8 ;  /* 0x00000010b5b47825 */ /* 0x004fe400078e0008 */
[----:B------:R-:W2:Y:S02]  /*0be0*/  LDG.E.128 R220, desc[UR4][R220.64] ;  /* 0x00000004dcdc7981 */ /* 0x000ea4000c1e1d00 */
[----:B---3--:R-:W-:Y:S02]  /*0bf0*/  IMAD.WIDE.U32 R184, R11, 0x10, R12 ;  /* 0x000000100bb87825 */ /* 0x008fe400078e000c */
[----:B------:R-:W3:Y:S02]  /*0c00*/  LDG.E.128 R180, desc[UR4][R180.64] ;  /* 0x00000004b4b47981 */ /* 0x000ee4000c1e1d00 */
[----:B------:R-:W-:-:S02]  /*0c10*/  IMAD.WIDE.U32 R172, R15, 0x10, R8 ;  /* 0x000000100fac7825 */ /* 0x000fc400078e0008 */
[----:B------:R-:W3:Y:S02]  /*0c20*/  LDG.E.128 R184, desc[UR4][R184.64] ;  /* 0x00000004b8b87981 */ /* 0x000ee4000c1e1d00 */
[----:B------:R-:W-:Y:S02]  /*0c30*/  IMAD.WIDE.U32 R192, R7, 0x10, R12 ;  /* 0x0000001007c07825 */ /* 0x000fe400078e000c */
[----:B------:R-:W3:Y:S04]  /*0c40*/  LDG.E.128 R172, desc[UR4][R172.64] ;  /* 0x00000004acac7981 */ /* 0x000ee8000c1e1d00 */
[----:B------:R-:W3:Y:S01]  /*0c50*/  LDG.E.128 R192, desc[UR4][R192.64] ;  /* 0x00000004c0c07981 */ /* 0x000ee2000c1e1d00 */
[----:B------:R-:W-:-:S05]  /*0c60*/  IADD3 R189, R15, 0x40, RZ ;  /* 0x000000400fbd7810 */ /* 0x000fca0007ffe0ff */
        /* <DEDUP_REMOVED lines=8> */
[----:B------:R-:W-:Y:S02]  /*0cf0*/  IADD3 R239, R5, 0xa0, RZ ;  /* 0x000000a005ef7810 */ /* 0x000fe40007ffe0ff */
[----:B-----5:R-:W-:Y:S01]  /*0d00*/  ISETP.GE.AND P6, PT, R230, 0x1, PT ;  /* 0x00000001e600780c */ /* 0x020fe20003fc6270 */
[----:B------:R-:W3:Y:S01]  /*0d10*/  LDG.E.128 R200, desc[UR4][R200.64] ;  /* 0x00000004c8c87981 */ /* 0x000ee2000c1e1d00 */
[----:B------:R-:W-:-:S04]  /*0d20*/  IMAD.WIDE.U32 R204, R205, 0x10, R8 ;  /* 0x00000010cdcc7825 */ /* 0x000fc800078e0008 */
[----:B------:R-:W-:Y:S02]  /*0d30*/  IMAD.WIDE.U32 R208, R239, 0x10, R12 ;  /* 0x00000010efd07825 */ /* 0x000fe400078e000c */
[----:B------:R-:W3:Y:S01]  /*0d40*/  LDG.E.128 R204, desc[UR4][R204.64] ;  /* 0x00000004cccc7981 */ /* 0x000ee2000c1e1d00 */
[----:B------:R-:W-:-:S03]  /*0d50*/  IADD3 R213, R15, 0xa0, RZ ;  /* 0x000000a00fd57810 */ /* 0x000fc60007ffe0ff */
[----:B------:R-:W3:Y:S01]  /*0d60*/  LDG.E.128 R208, desc[UR4][R208.64] ;  /* 0x00000004d0d07981 */ /* 0x000ee2000c1e1d00 */
[----:B------:R-:W-:Y:S01]  /*0d70*/  @P6 IADD3 R10, R230, -0x1, RZ ;  /* 0xffffffffe60a6810 */ /* 0x000fe20007ffe0ff */
[----:B------:R-:W-:-:S04]  /*0d80*/  IMAD.WIDE.U32 R212, R213, 0x10, R8 ;  /* 0x00000010d5d47825 */ /* 0x000fc800078e0008 */
[----:B------:R-:W-:Y:S02]  /*0d90*/  @P6 IMAD R10, R10, R231, RZ ;  /* 0x000000e70a0a6224 */ /* 0x000fe400078e02ff */
[----:B------:R-:W3:Y:S03]  /*0da0*/  LDG.E.128 R212, desc[UR4][R212.64] ;  /* 0x00000004d4d47981 */ /* 0x000ee6000c1e1d00 */
[----:B------:R-:W-:-:S04]  /*0db0*/  @P6 SHF.R.S32.HI R9, RZ, 0x1f, R10 ;  /* 0x0000001fff096819 */ /* 0x000fc8000001140a */
[----:B------:R-:W-:Y:S02]  /*0dc0*/  @P6 LEA.HI R10, R9, R10, RZ, 0x2 ;  /* 0x0000000a090a6211 */ /* 0x000fe400078f10ff */
[----:B------:R-:W-:Y:S02]  /*0dd0*/  MOV R15, RZ ;  /* 0x000000ff000f7202 */ /* 0x000fe40000000f00 */
[----:B------:R-:W-:-:S04]  /*0de0*/  @P6 LEA.HI.SX32 R15, R10, R229, 0x1e ;  /* 0x000000e50a0f6211 */ /* 0x000fc800078ff2ff */
[----:B------:R-:W-:-:S05]  /*0df0*/  IADD3 R241, R15, 0x20, RZ ;  /* 0x000000200ff17810 */ /* 0x000fca0007ffe0ff */
[----:B0-----:R-:W-:-:S05]  /*0e00*/  IMAD.WIDE.U32 R240, R241, 0x4, R234 ;  /* 0x00000004f1f07825 */ /* 0x001fca00078e00ea */
[----:B------:R-:W5:Y:S01]  /*0e10*/  LDG.E R14, desc[UR4][R240.64] ;  /* 0x00000004f00e7981 */ /* 0x000f62000c1e1900 */
[----:B------:R-:W-:Y:S02]  /*0e20*/  MOV R6, UR14 ;  /* 0x0000000e00067c02 */ /* 0x000fe40008000f00 */
[----:B------:R-:W-:Y:S02]  /*0e30*/  MOV R7, UR15 ;  /* 0x0000000f00077c02 */ /* 0x000fe40008000f00 */
[----:B------:R-:W-:-:S04]  /*0e40*/  ISETP.NE.U32.AND P0, PT, R6, RZ, PT ;  /* 0x000000ff0600720c */ /* 0x000fc80003f05070 */
[----:B------:R-:W-:Y:S02]  /*0e50*/  ISETP.NE.AND.EX P0, PT, R7, RZ, PT, P0 ;  /* 0x000000ff0700720c */ /* 0x000fe40003f05300 */
[----:B------:R-:W-:-:S11]  /*0e60*/  IADD3 R13, R15, 0x40, RZ ;  /* 0x000000400f0d7810 */ /* 0x000fd60007ffe0ff */
[--C-:B------:R-:W-:Y:S01]  /*0e70*/  @P0 IMAD.WIDE.U32 R236, R237, 0x10, R232.reuse ;  /* 0x00000010edec0825 */ /* 0x100fe200078e00e8 */
[----:B------:R-:W5:Y:S03]  /*0e80*/  @P0 LDG.E.128 R136, desc[UR4][R226.64] ;  /* 0x00000004e2880981 */ /* 0x000f66000c1e1d00 */
[----:B------:R-:W-:Y:S01]  /*0e90*/  @P0 IMAD.WIDE.U32 R238, R239, 0x10, R232 ;  /* 0x00000010efee0825 */ /* 0x000fe200078e00e8 */
[----:B------:R-:W5:Y:S04]  /*0ea0*/  @P0 LDG.E.128 R140, desc[UR4][R224.64] ;  /* 0x00000004e08c0981 */ /* 0x000f68000c1e1d00 */
[----:B------:R-:W5:Y:S04]  /*0eb0*/  @P0 LDG.E.128 R144, desc[UR4][R218.64] ;  /* 0x00000004da900981 */ /* 0x000f68000c1e1d00 */
[----:B------:R-:W5:Y:S04]  /*0ec0*/  @P0 LDG.E.128 R148, desc[UR4][R216.64] ;  /* 0x00000004d8940981 */ /* 0x000f68000c1e1d00 */
[----:B------:R-:W5:Y:S04]  /*0ed0*/  @P0 LDG.E.128 R152, desc[UR4][R236.64] ;  /* 0x00000004ec980981 */ /* 0x000f68000c1e1d00 */
[----:B------:R-:W5:Y:S01]  /*0ee0*/  @P0 LDG.E.128 R156, desc[UR4][R238.64] ;  /* 0x00000004ee9c0981 */ /* 0x000f62000c1e1d00 */
[----:B------:R-:W-:Y:S01]  /*0ef0*/  ISETP.NE.AND P0, PT, R2, RZ, PT ;  /* 0x000000ff0200720c */ /* 0x000fe20003f05270 */
[C---:B------:R-:W-:Y:S01]  /*0f00*/  IMAD.WIDE.U32 R232, R15.reuse, 0x4, R234 ;  /* 0x000000040fe87825 */ /* 0x040fe200078e00ea */
[----:B------:R-:W-:-:S02]  /*0f10*/  IADD3 R11, R15, 0x60, RZ ;  /* 0x000000600f0b7810 */ /* 0x000fc40007ffe0ff */
[C---:B------:R-:W-:Y:S02]  /*0f20*/  IADD3 R9, R15.reuse, 0x80, RZ ;  /* 0x000000800f097810 */ /* 0x040fe40007ffe0ff */
[----:B------:R-:W-:Y:S01]  /*0f30*/  IADD3 R15, R15, 0xa0, RZ ;  /* 0x000000a00f0f7810 */ /* 0x000fe20007ffe0ff */
[----:B------:R0:W5:Y:S01]  /*0f40*/  LDG.E R228, desc[UR4][R232.64] ;  /* 0x00000004e8e47981 */ /* 0x000162000c1e1900 */
[----:B------:R-:W-:-:S04]  /*0f50*/  IMAD.WIDE.U32 R10, R11, 0x4, R234 ;  /* 0x000000040b0a7825 */ /* 0x000fc800078e00ea */
[--C-:B------:R-:W-:Y:S02]  /*0f60*/  IMAD.WIDE.U32 R8, R9, 0x4, R234.reuse ;  /* 0x0000000409087825 */ /* 0x100fe400078e00ea */
[----:B------:R1:W5:Y:S02]  /*0f70*/  LDG.E R11, desc[UR4][R10.64] ;  /* 0x000000040a0b7981 */ /* 0x000364000c1e1900 */
[--C-:B0-----:R-:W-:Y:S02]  /*0f80*/  IMAD.WIDE.U32 R232, R15, 0x4, R234.reuse ;  /* 0x000000040fe87825 */ /* 0x101fe400078e00ea */
[----:B------:R0:W5:Y:S02]  /*0f90*/  LDG.E R8, desc[UR4][R8.64] ;  /* 0x0000000408087981 */ /* 0x000164000c1e1900 */
[----:B------:R-:W-:-:S06]  /*0fa0*/  IMAD.WIDE.U32 R12, R13, 0x4, R234 ;  /* 0x000000040d0c7825 */ /* 0x000fcc00078e00ea */
[----:B------:R0:W5:Y:S01]  /*0fb0*/  LDG.E R13, desc[UR4][R12.64] ;  /* 0x000000040c0d7981 */ /* 0x000162000c1e1900 */
[----:B----4-:R-:W-:-:S05]  /*0fc0*/  FSEL R226, R3, RZ, !P0 ;  /* 0x000000ff03e27208 */ /* 0x010fca0004000000 */
[C---:B------:R-:W-:Y:S01]  /*0fd0*/  FADD.FTZ R177, -R226.reuse, R177 ;  /* 0x000000b1e2b17221 */ /* 0x040fe20000010100 */
[C---:B------:R-:W-:Y:S01]  /*0fe0*/  FADD.FTZ R15, -R226.reuse, R176 ;  /* 0x000000b0e20f7221 */ /* 0x040fe20000010100 */
[----:B------:R-:W-:Y:S02]  /*0ff0*/  FADD.FTZ R179, -R226, R179 ;  /* 0x000000b3e2b37221 */ /* 0x000fe40000010100 */
[----:B------:R-:W-:Y:S01]  /*1000*/  FMUL.FTZ R176, R4, R177 ;  /* 0x000000b104b07220 */ /* 0x000fe20000410000 */
[C---:B--2---:R-:W-:Y:S01]  /*1010*/  FADD.FTZ R3, -R226.reuse, R220 ;  /* 0x000000dce2037221 */ /* 0x044fe20000010100 */
[C---:B------:R-:W-:Y:S01]  /*1020*/  FADD.FTZ R221, -R226.reuse, R221 ;  /* 0x000000dde2dd7221 */ /* 0x040fe20000010100 */
[----:B------:R-:W-:Y:S01]  /*1030*/  FADD.FTZ R217, -R226, R178 ;  /* 0x000000b2e2d97221 */ /* 0x000fe20000010100 */
[C---:B------:R-:W-:Y:S01]  /*1040*/  FMUL.FTZ R178, R4.reuse, R179 ;  /* 0x000000b304b27220 */ /* 0x040fe20000410000 */
[----:B---3--:R-:W-:Y:S01]  /*1050*/  FFMA.FTZ R69, R181, R176, R69 ;  /* 0x000000b0b5457223 */ /* 0x008fe20000010045 */
[----:B------:R-:W-:Y:S01]  /*1060*/  FADD.FTZ R93, R93, R181 ;  /* 0x000000b55d5d7221 */ /* 0x000fe20000010000 */
[----:B------:R-:W-:Y:S01]  /*1070*/  FMUL.FTZ R179, R57, R181 ;  /* 0x000000b539b37220 */ /* 0x000fe20000410000 */
[----:B------:R-:W-:Y:S01]  /*1080*/  FMUL.FTZ R3, R4, R3 ;  /* 0x0000000304037220 */ /* 0x000fe20000410000 */
[----:B------:R-:W-:Y:S01]  /*1090*/  FADD.FTZ R181, -R226, R184 ;  /* 0x000000b8e2b57221 */ /* 0x000fe20000010100 */
[C---:B-1----:R-:W-:Y:S01]  /*10a0*/  FMUL.FTZ R10, R4.reuse, R221 ;  /* 0x000000dd040a7220 */ /* 0x042fe20000410000 */
[----:B------:R-:W-:Y:S01]  /*10b0*/  FMUL.FTZ R177, R4, R217 ;  /* 0x000000d904b17220 */ /* 0x000fe20000410000 */
[----:B------:R-:W-:Y:S01]  /*10c0*/  FFMA.FTZ R71, R183, R178, R71 ;  /* 0x000000b2b7477223 */ /* 0x000fe20000010047 */
[----:B------:R-:W-:Y:S01]  /*10d0*/  FADD.FTZ R95, R95, R183 ;  /* 0x000000b75f5f7221 */ /* 0x000fe20000010000 */
[----:B------:R-:W-:Y:S01]  /*10e0*/  FMUL.FTZ R221, R59, R183 ;  /* 0x000000b73bdd7220 */ /* 0x000fe20000410000 */
[C---:B------:R-:W-:Y:S01]  /*10f0*/  FADD.FTZ R185, -R226.reuse, R185 ;  /* 0x000000b9e2b97221 */ /* 0x040fe20000010100 */
[C---:B------:R-:W-:Y:S01]  /*1100*/  FADD.FTZ R183, -R226.reuse, R186 ;  /* 0x000000bae2b77221 */ /* 0x040fe20000010100 */
[C---:B------:R-:W-:Y:S01]  /*1110*/  FADD.FTZ R217, -R226.reuse, R187 ;  /* 0x000000bbe2d97221 */ /* 0x040fe20000010100 */
[----:B0-----:R-:W-:Y:S01]  /*1120*/  FADD.FTZ R9, -R226, R222 ;  /* 0x000000dee2097221 */ /* 0x001fe20000010100 */
[----:B------:R-:W-:Y:S01]  /*1130*/  FFMA.FTZ R64, R172, R3, R64 ;  /* 0x00000003ac407223 */ /* 0x000fe20000010040 */
[----:B------:R-:W-:Y:S01]  /*1140*/  FADD.FTZ R88, R88, R172 ;  /* 0x000000ac58587221 */ /* 0x000fe20000010000 */
[C---:B------:R-:W-:Y:S01]  /*1150*/  FMUL.FTZ R15, R4.reuse, R15 ;  /* 0x0000000f040f7220 */ /* 0x040fe20000410000 */
[----:B------:R-:W-:Y:S01]  /*1160*/  FMUL.FTZ R187, R4, R181 ;  /* 0x000000b504bb7220 */ /* 0x000fe20000410000 */
[----:B------:R-:W-:Y:S01]  /*1170*/  FMUL.FTZ R172, R60, R172 ;  /* 0x000000ac3cac7220 */ /* 0x000fe20000410000 */
[----:B------:R-:W-:Y:S01]  /*1180*/  FADD.FTZ R181, -R226, R192 ;  /* 0x000000c0e2b57221 */ /* 0x000fe20000010100 */
[C---:B------:R-:W-:Y:S01]  /*1190*/  FMUL.FTZ R186, R4.reuse, R185 ;  /* 0x000000b904ba7220 */ /* 0x040fe20000410000 */
[----:B------:R-:W-:Y:S01]  /*11a0*/  FMUL.FTZ R185, R4, R183 ;  /* 0x000000b704b97220 */ /* 0x000fe20000410000 */
[----:B------:R-:W-:Y:S01]  /*11b0*/  FADD.FTZ R223, -R226, R223 ;  /* 0x000000dfe2df7221 */ /* 0x000fe20000010100 */
[----:B------:R-:W-:Y:S01]  /*11c0*/  FMUL.FTZ R9, R4, R9 ;  /* 0x0000000904097220 */ /* 0x000fe20000410000 */
[----:B------:R-:W-:Y:S01]  /*11d0*/  FFMA.FTZ R65, R173, R10, R65 ;  /* 0x0000000aad417223 */ /* 0x000fe20000010041 */
[----:B------:R-:W-:Y:S01]  /*11e0*/  FADD.FTZ R89, R89, R173 ;  /* 0x000000ad59597221 */ /* 0x000fe20000010000 */
[----:B------:R-:W-:Y:S01]  /*11f0*/  FFMA.FTZ R68, R180, R15, R68 ;  /* 0x0000000fb4447223 */ /* 0x000fe20000010044 */
[----:B------:R-:W-:Y:S01]  /*1200*/  FADD.FTZ R92, R92, R180 ;  /* 0x000000b45c5c7221 */ /* 0x000fe20000010000 */
[----:B------:R-:W-:Y:S01]  /*1210*/  FMUL.FTZ R220, R56, R180 ;  /* 0x000000b438dc7220 */ /* 0x000fe20000410000 */
        /* <DEDUP_REMOVED lines=50> */
[----:B------:R-:W-:Y:S01]  /*1540*/  FFMA.FTZ R76, R196, R193, R76 ;  /* 0x000000c1c44c7223 */ /* 0x000fe2000001004c */
[----:B------:R-:W-:Y:S01]  /*1550*/  FADD.FTZ R100, R100, R196 ;  /* 0x000000c464647221 */ /* 0x000fe20000010000 */
[----:B------:R-:W-:Y:S01]  /*1560*/  FMUL.FTZ R196, R48, R196 ;  /* 0x000000c430c47220 */ /* 0x000fe20000410000 */
        /* <DEDUP_REMOVED lines=36> */
[C---:B------:R-:W-:Y:S01]  /*17b0*/  FADD.FTZ R183, -R226.reuse, R210 ;  /* 0x000000d2e2b77221 */ /* 0x040fe20000010100 */
        /* <DEDUP_REMOVED lines=41> */
.L_x_11534:
[----:B------:R-:W-:Y:S05]  /*1a50*/  BSYNC B1 ;  /* 0x0000000000017941 */ /* 0x000fea0003800000 */
.L_x_11532:
[----:B------:R0:W5:Y:S01]  /*1a60*/  LDG.E R232, desc[UR4][R232.64] ;  /* 0x00000004e8e87981 */ /* 0x000162000c1e1900 */
        /* <DEDUP_REMOVED lines=20> */
.L_x_11654:
[----:B------:R-:W4:Y:S01]  /*1bb0*/  @P6 LDC.64 R216, c[0x0][0x220] ;  /* 0x00008800ffd86b82 */ /* 0x000f220000000a00 */
[----:B------:R-:W-:Y:S01]  /*1bc0*/  @P6 IADD3 R230, R230, -0x1, RZ ;  /* 0xffffffffe6e66810 */ /* 0x000fe20007ffe0ff */
[----:B------:R-:W-:Y:S01]  /*1bd0*/  HFMA2.MMA R215, -RZ, RZ, 0, 0 ;  /* 0x00000000ffd77435 */ /* 0x000fe200000001ff */
[----:B--2---:R-:W-:Y:S01]  /*1be0*/  FADD.FTZ R182, R219, R182 ;  /* 0x000000b6dbb67221 */ /* 0x004fe20000010000 */
[----:B------:R-:W-:Y:S01]  /*1bf0*/  @!P5 ISETP.NE.U32.AND P3, PT, R6, RZ, PT ;  /* 0x000000ff0600d20c */ /* 0x000fe20003f65070 */
[----:B---3--:R-:W-:Y:S01]  /*1c00*/  FADD.FTZ R227, R226, R227 ;  /* 0x000000e3e2e37221 */ /* 0x008fe20000010000 */
[----:B------:R-:W-:Y:S02]  /*1c10*/  @P6 IMAD R230, R230, R231, RZ ;  /* 0x000000e7e6e66224 */ /* 0x000fe400078e02ff */
[----:B------:R-:W-:Y:S01]  /*1c20*/  FMUL.FTZ R231, R182, UR10 ;  /* 0x0000000ab6e77c20 */ /* 0x000fe20008410000 */
[----:B------:R-:W2:Y:S01]  /*1c30*/  LDC.64 R180, c[0x0][0x308] ;  /* 0x0000c200ffb47b82 */ /* 0x000ea20000000a00 */
[----:B------:R-:W-:-:S02]  /*1c40*/  ISETP.NE.AND P2, PT, R2, RZ, PT ;  /* 0x000000ff0200720c */ /* 0x000fc40003f45270 */
[----:B------:R-:W-:Y:S02]  /*1c50*/  @P6 SHF.R.S32.HI R183, RZ, 0x1f, R230 ;  /* 0x0000001fffb76819 */ /* 0x000fe400000114e6 */
[----:B------:R-:W-:Y:S02]  /*1c60*/  @!P5 ISETP.NE.AND.EX P3, PT, R7, RZ, PT, P3 ;  /* 0x000000ff0700d20c */ /* 0x000fe40003f65330 */
[----:B------:R-:W-:Y:S01]  /*1c70*/  @P6 LEA.HI R230, R183, R230, RZ, 0x2 ;  /* 0x000000e6b7e66211 */ /* 0x000fe200078f10ff */
[----:B------:R-:W3:Y:S01]  /*1c80*/  @P6 LDC.64 R224, c[0x0][0x2f8] ;  /* 0x0000be00ffe06b82 */ /* 0x000ee20000000a00 */
[----:B------:R-:W-:Y:S02]  /*1c90*/  @!P5 ISETP.NE.U32.AND P4, PT, R6, RZ, PT ;  /* 0x000000ff0600d20c */ /* 0x000fe40003f85070 */
[----:B------:R-:W-:Y:S02]  /*1ca0*/  @P6 LEA.HI.SX32 R215, R230, R229, 0x1e ;  /* 0x000000e5e6d76211 */ /* 0x000fe400078ff2ff */
[----:B------:R-:W-:-:S02]  /*1cb0*/  FSEL R231, R231, RZ, !P2 ;  /* 0x000000ffe7e77208 */ /* 0x000fc40005000000 */
[----:B-----5:R-:W-:Y:S01]  /*1cc0*/  @!P5 FSEL R234, R137, RZ, P3 ;  /* 0x000000ff89ead208 */ /* 0x020fe20001800000 */
[----:B----4-:R-:W-:Y:S01]  /*1cd0*/  @P6 IMAD.WIDE.U32 R216, R215, 0x10, R216 ;  /* 0x00000010d7d86825 */ /* 0x010fe200078e00d8 */
[C---:B------:R-:W-:Y:S02]  /*1ce0*/  @!P5 ISETP.NE.U32.AND P2, PT, R6.reuse, RZ, PT ;  /* 0x000000ff0600d20c */ /* 0x040fe40003f45070 */
[----:B------:R-:W-:Y:S02]  /*1cf0*/  @!P5 ISETP.NE.U32.AND P3, PT, R6, RZ, PT ;  /* 0x000000ff0600d20c */ /* 0x000fe40003f65070 */
[----:B------:R4:W5:Y:S01]  /*1d00*/  @P6 LDG.E.128 R160, desc[UR4][R216.64] ;  /* 0x00000004d8a06981 */ /* 0x000962000c1e1d00 */
[C---:B------:R-:W-:Y:S02]  /*1d10*/  @!P5 ISETP.NE.AND.EX P4, PT, R7.reuse, RZ, PT, P4 ;  /* 0x000000ff0700d20c */ /* 0x040fe40003f85340 */
[----:B--2---:R-:W-:Y:S01]  /*1d20*/  ISETP.NE.U32.AND P0, PT, R180, RZ, PT ;  /* 0x000000ffb400720c */ /* 0x004fe20003f05070 */
[----:B------:R-:W-:Y:S01]  /*1d30*/  BSSY B1, `(.L_x_11536) ;  /* 0x0000012000017945 */ /* 0x000fe20003800000 */
[----:B------:R-:W-:-:S02]  /*1d40*/  @!P5 ISETP.NE.AND.EX P3, PT, R7, RZ, PT, P3 ;  /* 0x000000ff0700d20c */ /* 0x000fc40003f65330 */
[----:B------:R-:W-:Y:S02]  /*1d50*/  ISETP.NE.AND.EX P0, PT, R181, RZ, PT, P0 ;  /* 0x000000ffb500720c */ /* 0x000fe40003f05300 */
[----:B------:R-:W-:Y:S01]  /*1d60*/  @!P5 ISETP.NE.AND.EX P2, PT, R7, RZ, PT, P2 ;  /* 0x000000ff0700d20c */ /* 0x000fe20003f45320 */
[----:B------:R-:W-:Y:S01]  /*1d70*/  FMUL.FTZ R230, R227, UR10 ;  /* 0x0000000ae3e67c20 */ /* 0x000fe20008410000 */
[----:B0-----:R-:W-:Y:S02]  /*1d80*/  @!P5 FSEL R233, R138, RZ, P4 ;  /* 0x000000ff8ae9d208 */ /* 0x001fe40002000000 */
[----:B------:R-:W-:Y:S02]  /*1d90*/  ISETP.NE.U32.AND P1, PT, R180, RZ, PT ;  /* 0x000000ffb400720c */ /* 0x000fe40003f25070 */
[----:B------:R-:W-:-:S05]  /*1da0*/  @!P5 ISETP.NE.U32.AND P4, PT, R6, RZ, PT ;  /* 0x000000ff0600d20c */ /* 0x000fca0003f85070 */
[----:B------:R-:W0:Y:S01]  /*1db0*/  @P0 LDC.64 R182, c[0x0][0x308] ;  /* 0x0000c200ffb60b82 */ /* 0x000e220000000a00 */
[----:B------:R-:W-:Y:S02]  /*1dc0*/  @!P5 FSEL R236, R139, RZ, P3 ;  /* 0x000000ff8becd208 */ /* 0x000fe40001800000 */
[----:B------:R-:W-:Y:S01]  /*1dd0*/  @!P5 FSEL R235, R136, RZ, P2 ;  /* 0x000000ff88ebd208 */ /* 0x000fe20001000000 */
[----:B---34-:R-:W-:Y:S06]  /*1de0*/  @!P5 BRA `(.L_x_11537) ;  /* 0x000000000018d947 */ /* 0x018fec0003800000 */
[----:B------:R-:W-:Y:S01]  /*1df0*/  ISETP.NE.U32.AND P2, PT, R6, RZ, PT ;  /* 0x000000ff0600720c */ /* 0x000fe20003f45070 */
[----:B------:R-:W-:-:S03]  /*1e00*/  FFMA.FTZ R217, R3, R230, R231 ;  /* 0x000000e603d97223 */ /* 0x000fc600000100e7 */
[----:B------:R-:W-:Y:S01]  /*1e10*/  ISETP.NE.AND.EX P2, PT, R7, RZ, PT, P2 ;  /* 0x000000ff0700720c */ /* 0x000fe20003f45320 */
[----:B------:R-:W-:-:S04]  /*1e20*/  FADD.FTZ R217, R172, -R217 ;  /* 0x800000d9acd97221 */ /* 0x000fc80000010000 */
[----:B------:R-:W-:-:S08]  /*1e30*/  FMUL.FTZ R235, R4, R217 ;  /* 0x000000d904eb7220 */ /* 0x000fd00000410000 */
[----:B------:R-:W-:-:S07]  /*1e40*/  @P2 FADD.FTZ R235, R136, R235 ;  /* 0x000000eb88eb2221 */ /* 0x000fce0000010000 */
.L_x_11537:
[----:B------:R-:W-:Y:S05]  /*1e50*/  BSYNC B1 ;  /* 0x0000000000017941 */ /* 0x000fea0003800000 */
.L_x_11536:
        /* <DEDUP_REMOVED lines=10> */
.L_x_11539:
[----:B------:R-:W-:Y:S05]  /*1f00*/  BSYNC B1 ;  /* 0x0000000000017941 */ /* 0x000fea0003800000 */
.L_x_11538:
        /* <DEDUP_REMOVED lines=8> */
.L_x_11541:
[----:B------:R-:W-:Y:S05]  /*1f90*/  BSYNC B1 ;  /* 0x0000000000017941 */ /* 0x000fea0003800000 */
.L_x_11540:
        /* <DEDUP_REMOVED lines=10> */
.L_x_11543:
[----:B------:R-:W-:Y:S05]  /*2040*/  BSYNC B1 ;  /* 0x0000000000017941 */ /* 0x000fea0003800000 */
.L_x_11542:
        /* <DEDUP_REMOVED lines=8> */
.L_x_11545:
[----:B------:R-:W-:Y:S05]  /*20d0*/  BSYNC B1 ;  /* 0x0000000000017941 */ /* 0x000fea0003800000 */
.L_x_11544:
        /* <DEDUP_REMOVED lines=10> */
.L_x_11547:
[----:B------:R-:W-:Y:S05]  /*2180*/  BSYNC B1 ;  /* 0x0000000000017941 */ /* 0x000fea0003800000 */
.L_x_11546:
        /* <DEDUP_REMOVED lines=8> */
.L_x_11549:
[----:B------:R-:W-:Y:S05]  /*2210*/  BSYNC B1 ;  /* 0x0000000000017941 */ /* 0x000fea0003800000 */
.L_x_11548:
        /* <DEDUP_REMOVED lines=10> */
.L_x_11551:
[----:B------:R-:W-:Y:S05]  /*22c0*/  BSYNC B1 ;  /* 0x0000000000017941 */ /* 0x000fea0003800000 */
.L_x_11550:
[----:B------:R-:W-:Y:S01]  /*22d0*/  ISETP.NE.AND.EX P1, PT, R181, RZ, PT, P1 ;  /* 0x000000ffb500720c */ /* 0x000fe20003f25310 */
[----:B0-----:R-:W-:Y:S01]  /*22e0*/  @P0 IMAD.WIDE.U32 R228, R5, 0x10, R182 ;  /* 0x0000001005e40825 */ /* 0x001fe200078e00b6 */
[----:B-1----:R-:W0:Y:S01]  /*22f0*/  @P6 LDC.64 R218, c[0x0][0x2f8] ;  /* 0x0000be00ffda6b82 */ /* 0x002e220000000a00 */
        /* <DEDUP_REMOVED lines=27> */
.L_x_11553:
[----:B------:R-:W-:Y:S05]  /*24b0*/  BSYNC B1 ;  /* 0x0000000000017941 */ /* 0x000fea0003800000 */
.L_x_11552:
        /* <DEDUP_REMOVED lines=8> */
.L_x_11555:
[----:B------:R-:W-:Y:S05]  /*2540*/  BSYNC B1 ;  /* 0x0000000000017941 */ /* 0x000fea0003800000 */
.L_x_11554:
[----:B------:R-:W-:Y:S04]  /*2550*/  BSSY B1, `(.L_x_11556) ;  /* 0x000000a000017945 */ /* 0x000fe80003800000 */
[----:B------:R-:W-:Y:S05]  /*2560*/  @!P6 BRA `(.L_x_11557) ;  /* 0x000000000020e947 */ /* 0x000fea0003800000 */
[----:B--2---:R-:W-:Y:S01]  /*2570*/  FMUL.FTZ R164, R233, UR13 ;  /* 0x0000000de9a47c20 */ /* 0x004fe20008410000 */
[----:B------:R-:W-:-:S03]  /*2580*/  LOP3.LUT P2, RZ, R14, 0xff, RZ, 0xc0, !PT ;  /* 0x000000ff0eff7812 */ /* 0x000fc6000784c0ff */
[----:B------:R-:W-:-:S04]  /*2590*/  FMUL.FTZ R181, R164, UR12 ;  /* 0x0000000ca4b57c20 */ /* 0x000fc80008410000 */
[-C--:B-----5:R-:W-:Y:S01]  /*25a0*/  FMUL.FTZ R164, R160, R181.reuse ;  /* 0x000000b5a0a47220 */ /* 0x0a0fe20000410000 */
[----:B------:R-:W-:-:S04]  /*25b0*/  FMUL.FTZ R180, R32, R181 ;  /* 0x000000b520b47220 */ /* 0x000fc80000410000 */
[----:B------:R-:W-:Y:S02]  /*25c0*/  FSEL R181, R164, RZ, P2 ;  /* 0x000000ffa4b57208 */ /* 0x000fe40001000000 */
[----:B------:R-:W-:-:S03]  /*25d0*/  SEL R164, R180, RZ, P2 ;  /* 0x000000ffb4a47207 */ /* 0x000fc60001000000 */
[----:B------:R-:W-:-:S07]  /*25e0*/  FADD.FTZ R116, R116, R181 ;  /* 0x000000b574747221 */ /* 0x000fce0000010000 */
.L_x_11557:
[----:B------:R-:W-:Y:S05]  /*25f0*/  BSYNC B1 ;  /* 0x0000000000017941 */ /* 0x000fea0003800000 */
.L_x_11556:
        /* <DEDUP_REMOVED lines=8> */
.L_x_11559:
[----:B------:R-:W-:Y:S05]  /*2680*/  BSYNC B1 ;  /* 0x0000000000017941 */ /* 0x000fea0003800000 */
.L_x_11558:
        /* <DEDUP_REMOVED lines=10> */
.L_x_11561:
[----:B------:R-:W-:Y:S05]  /*2730*/  BSYNC B1 ;  /* 0x0000000000017941 */ /* 0x000fea0003800000 */
.L_x_11560:
        /* <DEDUP_REMOVED lines=8> */
.L_x_11563:
[----:B------:R-:W-:Y:S05]  /*27c0*/  BSYNC B1 ;  /* 0x0000000000017941 */ /* 0x000fea0003800000 */
.L_x_11562:
        /* <DEDUP_REMOVED lines=10> */
.L_x_11565:
[----:B------:R-:W-:Y:S05]  /*2870*/  BSYNC B1 ;  /* 0x0000000000017941 */ /* 0x000fea0003800000 */
.L_x_11564:
        /* <DEDUP_REMOVED lines=8> */
.L_x_11567:
[----:B------:R-:W-:Y:S05]  /*2900*/  BSYNC B1 ;  /* 0x0000000000017941 */ /* 0x000fea0003800000 */
.L_x_11566:
        /* <DEDUP_REMOVED lines=10> */
.L_x_11569:
[----:B------:R-:W-:Y:S05]  /*29b0*/  BSYNC B1 ;  /* 0x0000000000017941 */ /* 0x000fea0003800000 */
.L_x_11568:
        /* <DEDUP_REMOVED lines=10> */
[C---:B------:R-:W-:Y:S01]  /*2a60*/  @!P5 ISETP.NE.U32.AND P4, PT, R6.reuse, RZ, PT ;  /* 0x000000ff0600d20c */ /* 0x040fe20003f85070 */
        /* <DEDUP_REMOVED lines=8> */
[----:B------:R-:W-:Y:S01]  /*2af0*/  @!P5 ISETP.NE.AND.EX P2, PT, R7, RZ, PT, P2 ;  /* 0x000000ff0700d20c */ /* 0x000fe20003f45320 */
        /* <DEDUP_REMOVED lines=10> */
.L_x_11571:
[----:B------:R-:W-:Y:S05]  /*2ba0*/  BSYNC B1 ;  /* 0x0000000000017941 */ /* 0x000fea0003800000 */
.L_x_11570:
        /* <DEDUP_REMOVED lines=8> */
.L_x_11573:
[----:B------:R-:W-:Y:S05]  /*2c30*/  BSYNC B1 ;  /* 0x0000000000017941 */ /* 0x000fea0003800000 */
.L_x_11572:
        /* <DEDUP_REMOVED lines=10> */
.L_x_11575:
[----:B------:R-:W-:Y:S05]  /*2ce0*/  BSYNC B1 ;  /* 0x0000000000017941 */ /* 0x000fea0003800000 */
.L_x_11574:
        /* <DEDUP_REMOVED lines=8> */
.L_x_11577:
[----:B------:R-:W-:Y:S05]  /*2d70*/  BSYNC B1 ;  /* 0x0000000000017941 */ /* 0x000fea0003800000 */
.L_x_11576:
        /* <DEDUP_REMOVED lines=10> */
.L_x_11579:
[----:B------:R-:W-:Y:S05]  /*2e20*/  BSYNC B1 ;  /* 0x0000000000017941 */ /* 0x000fea0003800000 */
.L_x_11578:
        /* <DEDUP_REMOVED lines=8> */
.L_x_11581:
[----:B------:R-:W-:Y:S05]  /*2eb0*/  BSYNC B1 ;  /* 0x0000000000017941 */ /* 0x000fea0003800000 */
.L_x_11580:
        /* <DEDUP_REMOVED lines=10> */
.L_x_11583:
[----:B------:R-:W-:Y:S05]  /*2f60*/  BSYNC B1 ;  /* 0x0000000000017941 */ /* 0x000fea0003800000 */
.L_x_11582:
        /* <DEDUP_REMOVED lines=8> */
.L_x_11585:
[----:B------:R-:W-:Y:S05]  /*2ff0*/  BSYNC B1 ;  /* 0x0000000000017941 */ /* 0x000fea0003800000 */
.L_x_11584:
        /* <DEDUP_REMOVED lines=10> */
.L_x_11587:
[----:B------:R-:W-:Y:S05]  /*30a0*/  BSYNC B1 ;  /* 0x0000000000017941 */ /* 0x000fea0003800000 */
.L_x_11586:
        /* <DEDUP_REMOVED lines=30> */
.L_x_11589:
[----:B------:R-:W-:Y:S05]  /*3290*/  BSYNC B1 ;  /* 0x0000000000017941 */ /* 0x000fea0003800000 */
.L_x_11588:
        /* <DEDUP_REMOVED lines=8> */
.L_x_11591:
[----:B------:R-:W-:Y:S05]  /*3320*/  BSYNC B1 ;  /* 0x0000000000017941 */ /* 0x000fea0003800000 */
.L_x_11590:
        /* <DEDUP_REMOVED lines=10> */
.L_x_11593:
[----:B------:R-:W-:Y:S05]  /*33d0*/  BSYNC B1 ;  /* 0x0000000000017941 */ /* 0x000fea0003800000 */
.L_x_11592:
        /* <DEDUP_REMOVED lines=8> */
.L_x_11595:
[----:B------:R-:W-:Y:S05]  /*3460*/  BSYNC B1 ;  /* 0x0000000000017941 */ /* 0x000fea0003800000 */
.L_x_11594:
        /* <DEDUP_REMOVED lines=10> */
.L_x_11597:
[----:B------:R-:W-:Y:S05]  /*3510*/  BSYNC B1 ;  /* 0x0000000000017941 */ /* 0x000fea0003800000 */
.L_x_11596:
        /* <DEDUP_REMOVED lines=8> */
.L_x_11599:
[----:B------:R-:W-:Y:S05]  /*35a0*/  BSYNC B1 ;  /* 0x0000000000017941 */ /* 0x000fea0003800000 */
.L_x_11598:
        /* <DEDUP_REMOVED lines=10> */
.L_x_11601:
[----:B------:R-:W-:Y:S05]  /*3650*/  BSYNC B1 ;  /* 0x0000000000017941 */ /* 0x000fea0003800000 */
.L_x_11600:
        /* <DEDUP_REMOVED lines=8> */
.L_x_11603:
[----:B------:R-:W-:Y:S05]  /*36e0*/  BSYNC B1 ;  /* 0x0000000000017941 */ /* 0x000fea0003800000 */
.L_x_11602:
        /* <DEDUP_REMOVED lines=10> */
.L_x_11605:
[----:B------:R-:W-:Y:S05]  /*3790*/  BSYNC B1 ;  /* 0x0000000000017941 */ /* 0x000fea0003800000 */
.L_x_11604:
[----:B--2---:R-:W-:Y:S01]  /*37a0*/  @P0 IMAD.WIDE.U32 R228, R183, 0x10, R228 ;  /* 0x00000010b7e40825 */ /* 0x004fe200078e00e4 */
[----:B------:R-:W-:Y:S01]  /*37b0*/  SEL R180, R233, R168, P1 ;  /* 0x000000a8e9b47207 */ /* 0x000fe20000800000 */
[----:B------:R-:W1:Y:S01]  /*37c0*/  @P6 LDC.64 R218, c[0x0][0x2f8] ;  /* 0x0000be00ffda6b82 */ /* 0x000e620000000a00 */
[----:B------:R-:W-:Y:S01]  /*37d0*/  SEL R182, R13, R170, P1 ;  /* 0x000000aa0db67207 */ /* 0x000fe20000800000 */
[----:B0-----:R-:W-:Y:S01]  /*37e0*/  @P6 IMAD.WIDE.U32 R226, R181, 0x10, R226 ;  /* 0x00000010b5e26825 */ /* 0x001fe200078e00e2 */
[----:B------:R-:W-:Y:S01]  /*37f0*/  SEL R181, R234, R169, P1 ;  /* 0x000000a9eab57207 */ /* 0x000fe20000800000 */
[----:B------:R-:W-:Y:S01]  /*3800*/  BSSY B1, `(.L_x_11606) ;  /* 0x0000013000017945 */ /* 0x000fe20003800000 */
        /* <DEDUP_REMOVED lines=18> */
.L_x_11607:
[----:B------:R-:W-:Y:S05]  /*3930*/  BSYNC B1 ;  /* 0x0000000000017941 */ /* 0x000fea0003800000 */
.L_x_11606:
[----:B------:R-:W-:Y:S01]  /*3940*/  BSSY B1, `(.L_x_11608) ;  /* 0x000000c000017945 */ /* 0x000fe20003800000 */
[----:B-1----:R-:W-:Y:S01]  /*3950*/  @P6 IMAD.WIDE.U32 R218, R11, 0x10, R218 ;  /* 0x000000100bda6825 */ /* 0x002fe200078e00da */
[----:B0-----:R-:W-:Y:S02]  /*3960*/  @!P5 FSEL R183, R154, RZ, P2 ;  /* 0x000000ff9ab7d208 */ /* 0x001fe40001000000 */
        /* <DEDUP_REMOVED lines=9> */
.L_x_11609:
[----:B------:R-:W-:Y:S05]  /*3a00*/  BSYNC B1 ;  /* 0x0000000000017941 */ /* 0x000fea0003800000 */
.L_x_11608:
        /* <DEDUP_REMOVED lines=10> */
.L_x_11611:
[----:B------:R-:W-:Y:S05]  /*3ab0*/  BSYNC B1 ;  /* 0x0000000000017941 */ /* 0x000fea0003800000 */
.L_x_11610:
        /* <DEDUP_REMOVED lines=8> */
.L_x_11613:
[----:B------:R-:W-:Y:S05]  /*3b40*/  BSYNC B1 ;  /* 0x0000000000017941 */ /* 0x000fea0003800000 */
.L_x_11612:
        /* <DEDUP_REMOVED lines=10> */
.L_x_11615:
[----:B------:R-:W-:Y:S05]  /*3bf0*/  BSYNC B1 ;  /* 0x0000000000017941 */ /* 0x000fea0003800000 */
.L_x_11614:
        /* <DEDUP_REMOVED lines=8> */
.L_x_11617:
[----:B------:R-:W-:Y:S05]  /*3c80*/  BSYNC B1 ;  /* 0x0000000000017941 */ /* 0x000fea0003800000 */
.L_x_11616:
        /* <DEDUP_REMOVED lines=10> */
.L_x_11619:
[----:B------:R-:W-:Y:S05]  /*3d30*/  BSYNC B1 ;  /* 0x0000000000017941 */ /* 0x000fea0003800000 */
.L_x_11618:
        /* <DEDUP_REMOVED lines=8> */
.L_x_11621:
[----:B------:R-:W-:Y:S05]  /*3dc0*/  BSYNC B1 ;  /* 0x0000000000017941 */ /* 0x000fea0003800000 */
.L_x_11620:
        /* <DEDUP_REMOVED lines=10> */
.L_x_11623:
[----:B------:R-:W-:Y:S05]  /*3e70*/  BSYNC B1 ;  /* 0x0000000000017941 */ /* 0x000fea0003800000 */
.L_x_11622:
        /* <DEDUP_REMOVED lines=17> */
.L_x_11625:
[----:B------:R-:W-:Y:S05]  /*3f90*/  BSYNC B1 ;  /* 0x0000000000017941 */ /* 0x000fea0003800000 */
.L_x_11624:
        /* <DEDUP_REMOVED lines=8> */
.L_x_11627:
[----:B------:R-:W-:Y:S05]  /*4020*/  BSYNC B1 ;  /* 0x0000000000017941 */ /* 0x000fea0003800000 */
.L_x_11626:
[----:B------:R-:W-:Y:S04]  /*4030*/  BSSY B1, `(.L_x_11628) ;  /* 0x000000a000017945 */ /* 0x000fe80003800000 */
[----:B------:R-:W-:Y:S05]  /*4040*/  @!P6 BRA `(.L_x_11629) ;  /* 0x000000000020e947 */ /* 0x000fea0003800000 */
[----:B------:R-:W-:Y:S01]  /*4050*/  FMUL.FTZ R8, R11, UR13 ;  /* 0x0000000d0b087c20 */ /* 0x000fe20008410000 */
[----:B------:R-:W-:-:S03]  /*4060*/  LOP3.LUT P3, RZ, R232, 0xff, RZ, 0xc0, !PT ;  /* 0x000000ffe8ff7812 */ /* 0x000fc6000786c0ff */
[----:B------:R-:W-:-:S04]  /*4070*/  FMUL.FTZ R13, R8, UR12 ;  /* 0x0000000c080d7c20 */ /* 0x000fc80008410000 */
[-C--:B-----5:R-:W-:Y:S01]  /*4080*/  FMUL.FTZ R8, R160, R13.reuse ;  /* 0x0000000da0087220 */ /* 0x0a0fe20000410000 */
[----:B0-----:R-:W-:-:S04]  /*4090*/  FMUL.FTZ R164, R16, R13 ;  /* 0x0000000d10a47220 */ /* 0x001fc80000410000 */
[----:B------:R-:W-:Y:S02]  /*40a0*/  FSEL R13, R8, RZ, P3 ;  /* 0x000000ff080d7208 */ /* 0x000fe40001800000 */
[----:B------:R-:W-:-:S03]  /*40b0*/  SEL R164, R164, RZ, P3 ;  /* 0x000000ffa4a47207 */ /* 0x000fc60001800000 */
[----:B------:R-:W-:-:S07]  /*40c0*/  FADD.FTZ R128, R128, R13 ;  /* 0x0000000d80807221 */ /* 0x000fce0000010000 */
.L_x_11629:
[----:B------:R-:W-:Y:S05]  /*40d0*/  BSYNC B1 ;  /* 0x0000000000017941 */ /* 0x000fea0003800000 */
.L_x_11628:
[----:B------:R-:W-:Y:S01]  /*40e0*/  @!P5 ISETP.NE.U32.AND P3, PT, R6, RZ, PT ;  /* 0x000000ff0600d20c */ /* 0x000fe20003f65070 */
[----:B------:R-:W-:Y:S01]  /*40f0*/  BSSY B1, `(.L_x_11630) ;  /* 0x000000d000017945 */ /* 0x000fe20003800000 */
[C---:B------:R-:W-:Y:S02]  /*4100*/  @!P5 ISETP.NE.AND.EX P4, PT, R7.reuse, RZ, PT, P4 ;  /* 0x000000ff0700d20c */ /* 0x040fe40003f85340 */
[C---:B------:R-:W-:Y:S02]  /*4110*/  @!P5 ISETP.NE.AND.EX P3, PT, R7.reuse, RZ, PT, P3 ;  /* 0x000000ff0700d20c */ /* 0x040fe40003f65330 */
        /* <DEDUP_REMOVED lines=10> */
.L_x_11631:
[----:B------:R-:W-:Y:S05]  /*41c0*/  BSYNC B1 ;  /* 0x0000000000017941 */ /* 0x000fea0003800000 */
.L_x_11630:
        /* <DEDUP_REMOVED lines=10> */
.L_x_11633:
[----:B------:R-:W-:Y:S05]  /*4270*/  BSYNC B1 ;  /* 0x0000000000017941 */ /* 0x000fea0003800000 */
.L_x_11632:
        /* <DEDUP_REMOVED lines=11> */
.L_x_11635:
[----:B------:R-:W-:Y:S05]  /*4330*/  BSYNC B1 ;  /* 0x0000000000017941 */ /* 0x000fea0003800000 */
.L_x_11634:
        /* <DEDUP_REMOVED lines=10> */
.L_x_11637:
[----:B------:R-:W-:Y:S05]  /*43e0*/  BSYNC B1 ;  /* 0x0000000000017941 */ /* 0x000fea0003800000 */
.L_x_11636:
        /* <DEDUP_REMOVED lines=8> */
.L_x_11639:
[----:B------:R-:W-:Y:S05]  /*4470*/  BSYNC B1 ;  /* 0x0000000000017941 */ /* 0x000fea0003800000 */
.L_x_11638:
[----:B------:R-:W-:Y:S01]  /*4480*/  BSSY B1, `(.L_x_11640) ;  /* 0x000000c000017945 */ /* 0x000fe20003800000 */
[----:B------:R-:W-:Y:S02]  /*4490*/  SEL R170, R11, R170, P1 ;  /* 0x000000aa0baa7207 */ /* 0x000fe40000800000 */
[----:B------:R-:W-:Y:S01]  /*44a0*/  SEL R171, R14, R171, P1 ;  /* 0x000000ab0eab7207 */ /* 0x000fe20000800000 */
[----:B------:R-:W-:Y:S06]  /*44b0*/  @!P6 BRA `(.L_x_11641) ;  /* 0x000000000020e947 */ /* 0x000fec0003800000 */
[----:B------:R-:W-:Y:S01]  /*44c0*/  FMUL.FTZ R14, R14, UR13 ;  /* 0x0000000d0e0e7c20 */ /* 0x000fe20008410000 */
[----:B------:R-:W-:-:S03]  /*44d0*/  LOP3.LUT P1, RZ, R232, 0xff000000, RZ, 0xc0, !PT ;  /* 0xff000000e8ff7812 */ /* 0x000fc6000782c0ff */
[----:B------:R-:W-:-:S04]  /*44e0*/  FMUL.FTZ R14, R14, UR12 ;  /* 0x0000000c0e0e7c20 */ /* 0x000fc80008410000 */
[-C--:B-----5:R-:W-:Y:S01]  /*44f0*/  FMUL.FTZ R4, R163, R14.reuse ;  /* 0x0000000ea3047220 */ /* 0x0a0fe20000410000 */
[----:B------:R-:W-:-:S04]  /*4500*/  FMUL.FTZ R14, R19, R14 ;  /* 0x0000000e130e7220 */ /* 0x000fc80000410000 */
[----:B------:R-:W-:Y:S02]  /*4510*/  FSEL R4, R4, RZ, P1 ;  /* 0x000000ff04047208 */ /* 0x000fe40000800000 */
[----:B0-----:R-:W-:-:S03]  /*4520*/  SEL R167, R14, RZ, P1 ;  /* 0x000000ff0ea77207 */ /* 0x001fc60000800000 */
[----:B------:R-:W-:-:S07]  /*4530*/  FADD.FTZ R131, R131, R4 ;  /* 0x0000000483837221 */ /* 0x000fce0000010000 */
.L_x_11641:
[----:B------:R-:W-:Y:S05]  /*4540*/  BSYNC B1 ;  /* 0x0000000000017941 */ /* 0x000fea0003800000 */
.L_x_11640:
[----:B0-----:R-:W0:Y:S01]  /*4550*/  @P0 LDC.64 R182, c[0x0][0x308] ;  /* 0x0000c200ffb60b82 */ /* 0x001e220000000a00 */
        /* <DEDUP_REMOVED lines=10> */
.L_x_11531:
[----:B------:R-:W-:Y:S05]  /*4600*/  BSYNC B0 ;  /* 0x0000000000007941 */ /* 0x000fea0003800000 */
.L_x_11529:
        /* <DEDUP_REMOVED lines=212> */
.L_x_11535:
        /* <DEDUP_REMOVED lines=8> */
.L_x_11644:
[----:B------:R-:W-:Y:S05]  /*53d0*/  BSYNC B1 ;  /* 0x0000000000017941 */ /* 0x000fea0003800000 */
.L_x_11643:
        /* <DEDUP_REMOVED lines=8> */
.L_x_11645:
[----:B------:R-:W-:Y:S01]  /*5460*/  FADD.FTZ R183, R183, R180 ;  /* 0x000000b4b7b77221 */ /* 0x000fe20000010000 */
[----:B------:R-:W-:-:S04]  /*5470*/  HFMA2.MMA R233, -RZ, RZ, 0, 1.1920928955078125e-07 ;  /* 0x00000002ffe97435 */ /* 0x000fc800000001ff */
[----:B------:R-:W-:Y:S02]  /*5480*/  MOV R225, R183 ;  /* 0x000000b700e17202 */ /* 0x000fe40000000f00 */
[----:B------:R-:W-:-:S07]  /*5490*/  MOV R182, R227 ;  /* 0x000000e300b67202 */ /* 0x000fce0000000f00 */
[----:B------:R-:W-:Y:S05]  /*54a0*/  WARPSYNC.COLLECTIVE R224, `(.L_x_11646) ;  /* 0x00000000e0087348 */ /* 0x000fea0003c00000 */
[----:B------:R0:W1:Y:S02]  /*54b0*/  SHFL.BFLY P0, R227, R225, R233, R234 ;  /* 0x0c0000e9e1e37389 */ /* 0x00006400000000ea */
[----:B01----:R-:W-:Y:S01]  /*54c0*/  ENDCOLLECTIVE ;  /* 0x000000000000791b */ /* 0x003fe20003800000 */
.L_x_11646:
[----:B------:R-:W-:-:S05]  /*54d0*/  FADD.FTZ R182, R182, R181 ;  /* 0x000000b5b6b67221 */ /* 0x000fca0000010000 */
[----:B------:R-:W-:Y:S02]  /*54e0*/  MOV R225, R182 ;  /* 0x000000b600e17202 */ /* 0x000fe40000000f00 */
[----:B------:R-:W-:-:S07]  /*54f0*/  MOV R216, R227 ;  /* 0x000000e300d87202 */ /* 0x000fce0000000f00 */
[----:B------:R-:W-:Y:S05]  /*5500*/  WARPSYNC.COLLECTIVE R224, `(.L_x_11647) ;  /* 0x00000000e0087348 */ /* 0x000fea0003c00000 */
[----:B------:R0:W1:Y:S02]  /*5510*/  SHFL.BFLY P0, R227, R225, R233, R234 ;  /* 0x0c0000e9e1e37389 */ /* 0x00006400000000ea */
[----:B01----:R-:W-:Y:S01]  /*5520*/  ENDCOLLECTIVE ;  /* 0x000000000000791b */ /* 0x003fe20003800000 */
.L_x_11647:
[----:B------:R-:W-:Y:S01]  /*5530*/  FADD.FTZ R216, R183, R216 ;  /* 0x000000d8b7d87221 */ /* 0x000fe20000010000 */
[----:B------:R-:W-:-:S04]  /*5540*/  HFMA2.MMA R233, -RZ, RZ, 0, 2.384185791015625e-07 ;  /* 0x00000004ffe97435 */ /* 0x000fc800000001ff */
[----:B------:R-:W-:Y:S02]  /*5550*/  MOV R225, R216 ;  /* 0x000000d800e17202 */ /* 0x000fe40000000f00 */
[----:B------:R-:W-:-:S07]  /*5560*/  MOV R215, R227 ;  /* 0x000000e300d77202 */ /* 0x000fce0000000f00 */
[----:B------:R-:W-:Y:S05]  /*5570*/  WARPSYNC.COLLECTIVE R224, `(.L_x_11648) ;  /* 0x00000000e0087348 */ /* 0x000fea0003c00000 */
[----:B------:R0:W1:Y:S02]  /*5580*/  SHFL.BFLY P0, R227, R225, R233, R234 ;  /* 0x0c0000e9e1e37389 */ /* 0x00006400000000ea */
[----:B01----:R-:W-:Y:S01]  /*5590*/  ENDCOLLECTIVE ;  /* 0x000000000000791b */ /* 0x003fe20003800000 */
.L_x_11648:
[----:B------:R-:W-:-:S05]  /*55a0*/  FADD.FTZ R215, R182, R215 ;  /* 0x000000d7b6d77221 */ /* 0x000fca0000010000 */
[----:B------:R-:W-:Y:S02]  /*55b0*/  MOV R225, R215 ;  /* 0x000000d700e17202 */ /* 0x000fe40000000f00 */
[----:B------:R-:W-:-:S07]  /*55c0*/  MOV R217, R227 ;  /* 0x000000e300d97202 */ /* 0x000fce0000000f00 */
[----:B------:R-:W-:Y:S05]  /*55d0*/  WARPSYNC.COLLECTIVE R224, `(.L_x_11649) ;  /* 0x00000000e0087348 */ /* 0x000fea0003c00000 */
[----:B------:R0:W1:Y:S02]  /*55e0*/  SHFL.BFLY P0, R227, R225, R233, R234 ;  /* 0x0c0000e9e1e37389 */ /* 0x00006400000000ea */
[----:B01----:R-:W-:Y:S01]  /*55f0*/  ENDCOLLECTIVE ;  /* 0x000000000000791b */ /* 0x003fe20003800000 */
.L_x_11649:
[----:B------:R-:W-:Y:S01]  /*5600*/  FADD.FTZ R217, R216, R217 ;  /* 0x000000d9d8d97221 */ /* 0x000fe20000010000 */
[----:B------:R-:W-:-:S04]  /*5610*/  HFMA2.MMA R233, -RZ, RZ, 0, 4.76837158203125e-07 ;  /* 0x00000008ffe97435 */ /* 0x000fc800000001ff */
[----:B------:R-:W-:Y:S02]  /*5620*/  MOV R225, R217 ;  /* 0x000000d900e17202 */ /* 0x000fe40000000f00 */
[----:B------:R-:W-:-:S07]  /*5630*/  MOV R218, R227 ;  /* 0x000000e300da7202 */ /* 0x000fce0000000f00 */
[----:B------:R-:W-:Y:S05]  /*5640*/  WARPSYNC.COLLECTIVE R224, `(.L_x_11650) ;  /* 0x00000000e0087348 */ /* 0x000fea0003c00000 */
[----:B------:R0:W1:Y:S02]  /*5650*/  SHFL.BFLY P0, R227, R225, R233, R234 ;  /* 0x0c0000e9e1e37389 */ /* 0x00006400000000ea */
[----:B01----:R-:W-:Y:S01]  /*5660*/  ENDCOLLECTIVE ;  /* 0x000000000000791b */ /* 0x003fe20003800000 */
.L_x_11650:
[----:B------:R-:W-:-:S05]  /*5670*/  FADD.FTZ R218, R215, R218 ;  /* 0x000000dad7da7221 */ /* 0x000fca0000010000 */
[----:B------:R-:W-:Y:S02]  /*5680*/  MOV R225, R218 ;  /* 0x000000da00e17202 */ /* 0x000fe40000000f00 */
[----:B------:R-:W-:-:S07]  /*5690*/  MOV R180, R227 ;  /* 0x000000e300b47202 */ /* 0x000fce0000000f00 */
[----:B------:R-:W-:Y:S05]  /*56a0*/  WARPSYNC.COLLECTIVE R224, `(.L_x_11651) ;  /* 0x00000000e0087348 */ /* 0x000fea0003c00000 */
[----:B------:R0:W1:Y:S02]  /*56b0*/  SHFL.BFLY P0, R227, R225, R233, R234 ;  /* 0x0c0000e9e1e37389 */ /* 0x00006400000000ea */
[----:B01----:R-:W-:Y:S01]  /*56c0*/  ENDCOLLECTIVE ;  /* 0x000000000000791b */ /* 0x003fe20003800000 */
.L_x_11651:
[----:B------:R-:W-:Y:S01]  /*56d0*/  FADD.FTZ R219, R217, R180 ;  /* 0x000000b4d9db7221 */ /* 0x000fe20000010000 */
[----:B------:R-:W-:-:S04]  /*56e0*/  HFMA2.MMA R233, -RZ, RZ, 0, 9.5367431640625e-07 ;  /* 0x00000010ffe97435 */ /* 0x000fc800000001ff */
[----:B------:R-:W-:Y:S02]  /*56f0*/  MOV R225, R219 ;  /* 0x000000db00e17202 */ /* 0x000fe40000000f00 */
[----:B------:R-:W-:-:S07]  /*5700*/  MOV R181, R227 ;  /* 0x000000e300b57202 */ /* 0x000fce0000000f00 */
[----:B------:R-:W-:Y:S05]  /*5710*/  WARPSYNC.COLLECTIVE R224, `(.L_x_11652) ;  /* 0x00000000e0087348 */ /* 0x000fea0003c00000 */
[----:B------:R0:W1:Y:S02]  /*5720*/  SHFL.BFLY P0, R227, R225, R233, R234 ;  /* 0x0c0000e9e1e37389 */ /* 0x00006400000000ea */
[----:B01----:R-:W-:Y:S01]  /*5730*/  ENDCOLLECTIVE ;  /* 0x000000000000791b */ /* 0x003fe20003800000 */
.L_x_11652:
[----:B------:R-:W-:-:S05]  /*5740*/  FADD.FTZ R226, R218, R181 ;  /* 0x000000b5dae27221 */ /* 0x000fca0000010000 */
[----:B------:R-:W-:Y:S02]  /*5750*/  MOV R225, R226 ;  /* 0x000000e200e17202 */ /* 0x000fe40000000f00 */
[----:B------:R-:W-:-:S07]  /*5760*/  MOV R182, R227 ;  /* 0x000000e300b67202 */ /* 0x000fce0000000f00 */
[----:B------:R-:W-:Y:S05]  /*5770*/  WARPSYNC.COLLECTIVE R224, `(.L_x_11653) ;  /* 0x00000000e0087348 */ /* 0x000fea0003c00000 */
[----:B------:R0:W1:Y:S02]  /*5780*/  SHFL.BFLY P0, R227, R225, R233, R234 ;  /* 0x0c0000e9e1e37389 */ /* 0x00006400000000ea */
[----:B01----:R-:W-:Y:S01]  /*5790*/  ENDCOLLECTIVE ;  /* 0x000000000000791b */ /* 0x003fe20003800000 */
.L_x_11653:
[----:B------:R-:W-:Y:S05]  /*57a0*/  BRA `(.L_x_11654) ;  /* 0xffffffc400007947 */ /* 0x000fea000383ffff */
.L_x_11655:
        /* <DEDUP_REMOVED lines=13> */
.L_x_11855:


//--------------------- .nv.shared._ZN10layer_norm13ln_bwd_kernelINS_13Kernel_traitsI13__nv_bfloat16S2_S2_S2_fjLj768ELj1ELj4ELj1ELj16ENS_18Kernel_traits_baseILj768ES2_S2_S2_S2_fjLj128EEEEELb0ELb0ELb0ELb0EEEvNS_9BwdParamsE --------------------------
	.section	.nv.shared._ZN10layer_norm13ln_bwd_kernelINS_13Kernel_traitsI13__nv_bfloat16S2_S2_S2_fjLj768ELj1ELj4ELj1ELj16ENS_18Kernel_traits_baseILj768ES2_S2_S2_S2_fjLj128EEEEELb0ELb0ELb0ELb0EEEvNS_9BwdParamsE,"aw",@nobits
	.sectionflags	@""
	.align	16
	.zero		1024


//--------------------- .nv.shared.reserved.0     --------------------------
	.section	.nv.shared.reserved.0,"aw",@nobits
	.weak		__nv_reservedSMEM_offset_0_alias
	.size		__nv_reservedSMEM_offset_0_alias, 0, 0
	.other		__nv_reservedSMEM_offset_0_alias,@"STO_CUDA_RESERVED_SHARED STV_DEFAULT"
__nv_reservedSMEM_offset_0_alias:
	.zero		0


//--------------------- .nv.shared._ZN10layer_norm13ln_bwd_kernelINS_13Kernel_traitsI13__nv_bfloat16S2_S2_S2_fjLj768ELj1ELj4ELj1ELj16ENS_18Kernel_traits_baseILj768ES2_S2_S2_S2_fjLj128EEEEELb0ELb0ELb0ELb1EEEvNS_9BwdParamsE --------------------------
	.section	.nv.shared._ZN10layer_norm13ln_bwd_kernelINS_13Kernel_traitsI13__nv_bfloat16S2_S2_S2_fjLj768ELj1ELj4ELj1ELj16ENS_18Kernel_traits_baseILj768ES2_S2_S2_S2_fjLj128EEEEELb0ELb0ELb0ELb1EEEvNS_9BwdParamsE,"aw",@nobits
	.sectionflags	@""
	.align	16
	.zero		1024


//--------------------- .nv.shared._ZN10layer_norm13ln_bwd_kernelINS_13Kernel_traitsI13__nv_bfloat16S2_S2_S2_fjLj768ELj1ELj4ELj1ELj16ENS_18Kernel_traits_baseILj768ES2_S2_S2_S2_fjLj128EEEEELb0ELb0ELb1ELb0EEEvNS_9BwdParamsE --------------------------
	.section	.nv.shared._ZN10layer_norm13ln_bwd_kernelINS_13Kernel_traitsI13__nv_bfloat16S2_S2_S2_fjLj768ELj1ELj4ELj1ELj16ENS_18Kernel_traits_baseILj768ES2_S2_S2_S2_fjLj128EEEEELb0ELb0ELb1ELb0EEEvNS_9BwdParamsE,"aw",@nobits
	.sectionflags	@""
	.align	16
	.zero		1024


//--------------------- .nv.shared._ZN10layer_norm13ln_bwd_kernelINS_13Kernel_traitsI13__nv_bfloat16S2_S2_S2_fjLj768ELj1ELj4ELj1ELj16ENS_18Kernel_traits_baseILj768ES2_S2_S2_S2_fjLj128EEEEELb0ELb0ELb1ELb1EEEvNS_9BwdParamsE --------------------------
	.section	.nv.shared._ZN10layer_norm13ln_bwd_kernelINS_13Kernel_traitsI13__nv_bfloat16S2_S2_S2_fjLj768ELj1ELj4ELj1ELj16ENS_18Kernel_traits_baseILj768ES2_S2_S2_S2_fjLj128EEEEELb0ELb0ELb1ELb1EEEvNS_9BwdParamsE,"aw",@nobits
	.sectionflags	@""
	.align	16
	.zero		1024


//--------------------- .nv.shared._ZN10layer_norm13ln_bwd_kernelINS_13Kernel_traitsI13__nv_bfloat16S2_S2_S2_fjLj768ELj1ELj4ELj1ELj16ENS_18Kernel_traits_baseILj768ES2_S2_S2_S2_fjLj128EEEEELb0ELb1ELb0ELb0EEEvNS_9BwdParamsE --------------------------
	.section	.nv.shared._ZN10layer_norm13ln_bwd_kernelINS_13Kernel_traitsI13__nv_bfloat16S2_S2_S2_fjLj768ELj1ELj4ELj1ELj16ENS_18Kernel_traits_baseILj768ES2_S2_S2_S2_fjLj128EEEEELb0ELb1ELb0ELb0EEEvNS_9BwdParamsE,"aw",@nobits
	.sectionflags	@""
	.align	16
	.zero		1024


//--------------------- .nv.shared._ZN10layer_norm13ln_bwd_kernelINS_13Kernel_traitsI13__nv_bfloat16S2_S2_S2_fjLj768ELj1ELj4ELj1ELj16ENS_18Kernel_traits_baseILj768ES2_S2_S2_S2_fjLj128EEEEELb0ELb1ELb0ELb1EEEvNS_9BwdParamsE --------------------------
	.section	.nv.shared._ZN10layer_norm13ln_bwd_kernelINS_13Kernel_traitsI13__nv_bfloat16S2_S2_S2_fjLj768ELj1ELj4ELj1ELj16ENS_18Kernel_traits_baseILj768ES2_S2_S2_S2_fjLj128EEEEELb0ELb1ELb0ELb1EEEvNS_9BwdParamsE,"aw",@nobits
	.sectionflags	@""
	.align	16
	.zero		1024


//--------------------- .nv.shared._ZN10layer_norm13ln_bwd_kernelINS_13Kernel_traitsI13__nv_bfloat16S2_S2_S2_fjLj768ELj1ELj4ELj1ELj16ENS_18Kernel_traits_baseILj768ES2_S2_S2_S2_fjLj128EEEEELb0ELb1ELb1ELb0EEEvNS_9BwdParamsE --------------------------
	.section	.nv.shared._ZN10layer_norm13ln_bwd_kernelINS_13Kernel_traitsI13__nv_bfloat16S2_S2_S2_fjLj768ELj1ELj4ELj1ELj16ENS_18Kernel_traits_baseILj768ES2_S2_S2_S2_fjLj128EEEEELb0ELb1ELb1ELb0EEEvNS_9BwdParamsE,"aw",@nobits
	.sectionflags	@""
	.align	16
	.zero		1024


//--------------------- .nv.shared._ZN10layer_norm13ln_bwd_kernelINS_13Kernel_traitsI13__nv_bfloat16S2_S2_S2_fjLj768ELj1ELj4ELj1ELj16ENS_18Kernel_traits_baseILj768ES2_S2_S2_S2_fjLj128EEEEELb0ELb1ELb1ELb1EEEvNS_9BwdParamsE --------------------------
	.section	.nv.shared._ZN10layer_norm13ln_bwd_kernelINS_13Kernel_traitsI13__nv_bfloat16S2_S2_S2_fjLj768ELj1ELj4ELj1ELj16ENS_18Kernel_traits_baseILj768ES2_S2_S2_S2_fjLj128EEEEELb0ELb1ELb1ELb1EEEvNS_9BwdParamsE,"aw",@nobits
	.sectionflags	@""
	.align	16
	.zero		1024


//--------------------- .nv.shared._ZN10layer_norm13ln_bwd_kernelINS_13Kernel_traitsI13__nv_bfloat16S2_S2_S2_fjLj768ELj1ELj4ELj1ELj16ENS_18Kernel_traits_baseILj768ES2_S2_S2_S2_fjLj128EEEEELb1ELb0ELb0ELb0EEEvNS_9BwdParamsE --------------------------
	.section	.nv.shared._ZN10layer_norm13ln_bwd_kernelINS_13Kernel_traitsI13__nv_bfloat16S2_S2_S2_fjLj768ELj1ELj4ELj1ELj16ENS_18Kernel_traits_baseILj768ES2_S2_S2_S2_fjLj128EEEEELb1ELb0ELb0ELb0EEEvNS_9BwdParamsE,"aw",@nobits
	.sectionflags	@""
	.align	16
	.zero		1024


//--------------------- .nv.shared._ZN10layer_norm13ln_bwd_kernelINS_13Kernel_traitsI13__nv_bfloat16S2_S2_S2_fjLj768ELj1ELj4ELj1ELj16ENS_18Kernel_traits_baseILj768ES2_S2_S2_S2_fjLj128EEEEELb1ELb0ELb0ELb1EEEvNS_9BwdParamsE --------------------------
	.section	.nv.shared._ZN10layer_norm13ln_bwd_kernelINS_13Kernel_traitsI13__nv_bfloat16S2_S2_S2_fjLj768ELj1ELj4ELj1ELj16ENS_18Kernel_traits_baseILj768ES2_S2_S2_S2_fjLj128EEEEELb1ELb0ELb0ELb1EEEvNS_9BwdParamsE,"aw",@nobits
	.sectionflags	@""
	.align	16
	.zero		1024


//--------------------- .nv.shared._ZN10layer_norm22ln_bwd_finalize_kernelINS_22Kernel_traits_finalizeILj768E13__nv_bfloat16S2_S2_S2_fjLb0ELj1024ELj4ENS_18Kernel_traits_baseILj768ES2_S2_S2_S2_fjLj1024EEEEELb0ELb0EEEvNS_9BwdParamsE --------------------------
	.section	.nv.shared._ZN10layer_norm22ln_bwd_finalize_kernelINS_22Kernel_traits_finalizeILj768E13__nv_bfloat16S2_S2_S2_fjLb0ELj1024ELj4ENS_18Kernel_traits_baseILj768ES2_S2_S2_S2_fjLj1024EEEEELb0ELb0EEEvNS_9BwdParamsE,"aw",@nobits
	.sectionflags	@""
	.align	16
.nv.shared._ZN10layer_norm22ln_bwd_finalize_kernelINS_22Kernel_traits_finalizeILj768E13__nv_bfloat16S2_S2_S2_fjLb0ELj1024ELj4ENS_18Kernel_traits_baseILj768ES2_S2_S2_S2_fjLj1024EEEEELb0ELb0EEEvNS_9BwdParamsE:
	.zero		9472


//--------------------- .nv.shared._ZN10layer_norm13ln_bwd_kernelINS_13Kernel_traitsI13__nv_bfloat16S2_S2_S2_fjLj768ELj1ELj4ELj1ELj16ENS_18Kernel_traits_baseILj768ES2_S2_S2_S2_fjLj128EEEEELb1ELb0ELb1ELb0EEEvNS_9BwdParamsE --------------------------
	.section	.nv.shared._ZN10layer_norm13ln_bwd_kernelINS_13Kernel_traitsI13__nv_bfloat16S2_S2_S2_fjLj768ELj1ELj4ELj1ELj16ENS_18Kernel_traits_baseILj768ES2_S2_S2_S2_fjLj128EEEEELb1ELb0ELb1ELb0EEEvNS_9BwdParamsE,"aw",@nobits
	.sectionflags	@""
	.align	16
	.zero		1024


//--------------------- .nv.shared._ZN10layer_norm22ln_bwd_finalize_kernelINS_22Kernel_traits_finalizeILj768E13__nv_bfloat16S2_S2_S2_fjLb0ELj1024ELj4ENS_18Kernel_traits_baseILj768ES2_S2_S2_S2_fjLj1024EEEEELb0ELb1EEEvNS_9BwdParamsE --------------------------
	.section	.nv.shared._ZN10layer_norm22ln_bwd_finalize_kernelINS_22Kernel_traits_finalizeILj768E13__nv_bfloat16S2_S2_S2_fjLb0ELj1024ELj4ENS_18Kernel_traits_baseILj768ES2_S2_S2_S2_fjLj1024EEEEELb0ELb1EEEvNS_9BwdParamsE,"aw",@nobits
	.sectionflags	@""
	.align	16
.nv.shared._ZN10layer_norm22ln_bwd_finalize_kernelINS_22Kernel_traits_finalizeILj768E13__nv_bfloat16S2_S2_S2_fjLb0ELj1024ELj4ENS_18Kernel_traits_baseILj768ES2_S2_S2_S2_fjLj1024EEEEELb0ELb1EEEvNS_9BwdParamsE:
	.zero		9472


//--------------------- .nv.shared._ZN10layer_norm13ln_bwd_kernelINS_13Kernel_traitsI13__nv_bfloat16S2_S2_S2_fjLj768ELj1ELj4ELj1ELj16ENS_18Kernel_traits_baseILj768ES2_S2_S2_S2_fjLj128EEEEELb1ELb0ELb1ELb1EEEvNS_9BwdParamsE --------------------------
	.section	.nv.shared._ZN10layer_norm13ln_bwd_kernelINS_13Kernel_traitsI13__nv_bfloat16S2_S2_S2_fjLj768ELj1ELj4ELj1ELj16ENS_18Kernel_traits_baseILj768ES2_S2_S2_S2_fjLj128EEEEELb1ELb0ELb1ELb1EEEvNS_9BwdParamsE,"aw",@nobits
	.sectionflags	@""
	.align	16
	.zero		1024


//--------------------- .nv.shared._ZN10layer_norm13ln_bwd_kernelINS_13Kernel_traitsI13__nv_bfloat16S2_S2_S2_fjLj768ELj1ELj4ELj1ELj16ENS_18Kernel_traits_baseILj768ES2_S2_S2_S2_fjLj128EEEEELb1ELb1ELb0ELb0EEEvNS_9BwdParamsE --------------------------
	.section	.nv.shared._ZN10layer_norm13ln_bwd_kernelINS_13Kernel_traitsI13__nv_bfloat16S2_S2_S2_fjLj768ELj1ELj4ELj1ELj16ENS_18Kernel_traits_baseILj768ES2_S2_S2_S2_fjLj128EEEEELb1ELb1ELb0ELb0EEEvNS_9BwdParamsE,"aw",@nobits
	.sectionflags	@""
	.align	16
	.zero		1024


//--------------------- .nv.shared._ZN10layer_norm13ln_bwd_kernelINS_13Kernel_traitsI13__nv_bfloat16S2_S2_S2_fjLj768ELj1ELj4ELj1ELj16ENS_18Kernel_traits_baseILj768ES2_S2_S2_S2_fjLj128EEEEELb1ELb1ELb0ELb1EEEvNS_9BwdParamsE --------------------------
	.section	.nv.shared._ZN10layer_norm13ln_bwd_kernelINS_13Kernel_traitsI13__nv_bfloat16S2_S2_S2_fjLj768ELj1ELj4ELj1ELj16ENS_18Kernel_traits_baseILj768ES2_S2_S2_S2_fjLj128EEEEELb1ELb1ELb0ELb1EEEvNS_9BwdParamsE,"aw",@nobits
	.sectionflags	@""
	.align	16
	.zero		1024


//--------------------- .nv.shared._ZN10layer_norm22ln_bwd_finalize_kernelINS_22Kernel_traits_finalizeILj768E13__nv_bfloat16S2_S2_S2_fjLb1ELj1024ELj4ENS_18Kernel_traits_baseILj768ES2_S2_S2_S2_fjLj1024EEEEELb1ELb0EEEvNS_9BwdParamsE --------------------------
	.section	.nv.shared._ZN10layer_norm22ln_bwd_finalize_kernelINS_22Kernel_traits_finalizeILj768E13__nv_bfloat16S2_S2_S2_fjLb1ELj1024ELj4ENS_18Kernel_traits_baseILj768ES2_S2_S2_S2_fjLj1024EEEEELb1ELb0EEEvNS_9BwdParamsE,"aw",@nobits
	.sectionflags	@""
	.align	16
.nv.shared._ZN10layer_norm22ln_bwd_finalize_kernelINS_22Kernel_traits_finalizeILj768E13__nv_bfloat16S2_S2_S2_fjLb1ELj1024ELj4ENS_18Kernel_traits_baseILj768ES2_S2_S2_S2_fjLj1024EEEEELb1ELb0EEEvNS_9BwdParamsE:
	.zero		13696


//--------------------- .nv.shared._ZN10layer_norm13ln_bwd_kernelINS_13Kernel_traitsI13__nv_bfloat16S2_S2_S2_fjLj768ELj1ELj4ELj1ELj16ENS_18Kernel_traits_baseILj768ES2_S2_S2_S2_fjLj128EEEEELb1ELb1ELb1ELb0EEEvNS_9BwdParamsE --------------------------
	.section	.nv.shared._ZN10layer_norm13ln_bwd_kernelINS_13Kernel_traitsI13__nv_bfloat16S2_S2_S2_fjLj768ELj1ELj4ELj1ELj16ENS_18Kernel_traits_baseILj768ES2_S2_S2_S2_fjLj128EEEEELb1ELb1ELb1ELb0EEEvNS_9BwdParamsE,"aw",@nobits
	.sectionflags	@""
	.align	16
	.zero		1024


//--------------------- .nv.shared._ZN10layer_norm22ln_bwd_finalize_kernelINS_22Kernel_traits_finalizeILj768E13__nv_bfloat16S2_S2_S2_fjLb1ELj1024ELj4ENS_18Kernel_traits_baseILj768ES2_S2_S2_S2_fjLj1024EEEEELb1ELb1EEEvNS_9BwdParamsE --------------------------
	.section	.nv.shared._ZN10layer_norm22ln_bwd_finalize_kernelINS_22Kernel_traits_finalizeILj768E13__nv_bfloat16S2_S2_S2_fjLb1ELj1024ELj4ENS_18Kernel_traits_baseILj768ES2_S2_S2_S2_fjLj1024EEEEELb1ELb1EEEvNS_9BwdParamsE,"aw",@nobits
	.sectionflags	@""
	.align	16
.nv.shared._ZN10layer_norm22ln_bwd_finalize_kernelINS_22Kernel_traits_finalizeILj768E13__nv_bfloat16S2_S2_S2_fjLb1ELj1024ELj4ENS_18Kernel_traits_baseILj768ES2_S2_S2_S2_fjLj1024EEEEELb1ELb1EEEvNS_9BwdParamsE:
	.zero		13696


//--------------------- .nv.shared._ZN10layer_norm13ln_bwd_kernelINS_13Kernel_traitsI13__nv_bfloat16S2_S2_S2_fjLj768ELj1ELj4ELj1ELj16ENS_18Kernel_traits_baseILj768ES2_S2_S2_S2_fjLj128EEEEELb1ELb1ELb1ELb1EEEvNS_9BwdParamsE --------------------------
	.section	.nv.shared._ZN10layer_norm13ln_bwd_kernelINS_13Kernel_traitsI13__nv_bfloat16S2_S2_S2_fjLj768ELj1ELj4ELj1ELj16ENS_18Kernel_traits_baseILj768ES2_S2_S2_S2_fjLj128EEEEELb1ELb1ELb1ELb1EEEvNS_9BwdParamsE,"aw",@nobits
	.sectionflags	@""
	.align	16
	.zero		1024


//--------------------- .nv.shared._ZN10layer_norm13ln_bwd_kernelINS_13Kernel_traitsI6__halfS2_S2_S2_fjLj768ELj1ELj4ELj1ELj16ENS_18Kernel_traits_baseILj768ES2_S2_S2_S2_fjLj128EEEEELb0ELb0ELb0ELb0EEEvNS_9BwdParamsE --------------------------
	.section	.nv.shared._ZN10layer_norm13ln_bwd_kernelINS_13Kernel_traitsI6__halfS2_S2_S2_fjLj768ELj1ELj4ELj1ELj16ENS_18Kernel_traits_baseILj768ES2_S2_S2_S2_fjLj128EEEEELb0ELb0ELb0ELb0EEEvNS_9BwdParamsE,"aw",@nobits
	.sectionflags	@""
	.align	16
	.zero		1024


//--------------------- .nv.shared._ZN10layer_norm13ln_bwd_kernelINS_13Kernel_traitsI6__halfS2_S2_S2_fjLj768ELj1ELj4ELj1ELj16ENS_18Kernel_traits_baseILj768ES2_S2_S2_S2_fjLj128EEEEELb0ELb0ELb0ELb1EEEvNS_9BwdParamsE --------------------------
	.section	.nv.shared._ZN10layer_norm13ln_bwd_kernelINS_13Kernel_traitsI6__halfS2_S2_S2_fjLj768ELj1ELj4ELj1ELj16ENS_18Kernel_traits_baseILj768ES2_S2_S2_S2_fjLj128EEEEELb0ELb0ELb0ELb1EEEvNS_9BwdParamsE,"aw",@nobits
	.sectionflags	@""
	.align	16
	.zero		1024


//--------------------- .nv.shared._ZN10layer_norm13ln_bwd_kernelINS_13Kernel_traitsI6__halfS2_S2_S2_fjLj768ELj1ELj4ELj1ELj16ENS_18Kernel_traits_baseILj768ES2_S2_S2_S2_fjLj128EEEEELb0ELb0ELb1ELb0EEEvNS_9BwdParamsE --------------------------
	.section	.nv.shared._ZN10layer_norm13ln_bwd_kernelINS_13Kernel_traitsI6__halfS2_S2_S2_fjLj768ELj1ELj4ELj1ELj16ENS_18Kernel_traits_baseILj768ES2_S2_S2_S2_fjLj128EEEEELb0ELb0ELb1ELb0EEEvNS_9BwdParamsE,"aw",@nobits
	.sectionflags	@""
	.align	16
	.zero		1024


//--------------------- .nv.shared._ZN10layer_norm13ln_bwd_kernelINS_13Kernel_traitsI6__halfS2_S2_S2_fjLj768ELj1ELj4ELj1ELj16ENS_18Kernel_traits_baseILj768ES2_S2_S2_S2_fjLj128EEEEELb0ELb0ELb1ELb1EEEvNS_9BwdParamsE --------------------------
	.section	.nv.shared._ZN10layer_norm13ln_bwd_kernelINS_13Kernel_traitsI6__halfS2_S2_S2_fjLj768ELj1ELj4ELj1ELj16ENS_18Kernel_traits_baseILj768ES2_S2_S2_S2_fjLj128EEEEELb0ELb0ELb1ELb1EEEvNS_9BwdParamsE,"aw",@nobits
	.sectionflags	@""
	.align	16
	.zero		1024


//--------------------- .nv.shared._ZN10layer_norm13ln_bwd_kernelINS_13Kernel_traitsI6__halfS2_S2_S2_fjLj768ELj1ELj4ELj1ELj16ENS_18Kernel_traits_baseILj768ES2_S2_S2_S2_fjLj128EEEEELb0ELb1ELb0ELb0EEEvNS_9BwdParamsE --------------------------
	.section	.nv.shared._ZN10layer_norm13ln_bwd_kernelINS_13Kernel_traitsI6__halfS2_S2_S2_fjLj768ELj1ELj4ELj1ELj16ENS_18Kernel_traits_baseILj768ES2_S2_S2_S2_fjLj128EEEEELb0ELb1ELb0ELb0EEEvNS_9BwdParamsE,"aw",@nobits
	.sectionflags	@""
	.align	16
	.zero		1024


//--------------------- .nv.shared._ZN10layer_norm13ln_bwd_kernelINS_13Kernel_traitsI6__halfS2_S2_S2_fjLj768ELj1ELj4ELj1ELj16ENS_18Kernel_traits_baseILj768ES2_S2_S2_S2_fjLj128EEEEELb0ELb1ELb0ELb1EEEvNS_9BwdParamsE --------------------------
	.section	.nv.shared._ZN10layer_norm13ln_bwd_kernelINS_13Kernel_traitsI6__halfS2_S2_S2_fjLj768ELj1ELj4ELj1ELj16ENS_18Kernel_traits_baseILj768ES2_S2_S2_S2_fjLj128EEEEELb0ELb1ELb0ELb1EEEvNS_9BwdParamsE,"aw",@nobits
	.sectionflags	@""
	.align	16
	.zero		1024


//--------------------- .nv.shared._ZN10layer_norm13ln_bwd_kernelINS_13Kernel_traitsI6__halfS2_S2_S2_fjLj768ELj1ELj4ELj1ELj16ENS_18Kernel_traits_baseILj768ES2_S2_S2_S2_fjLj128EEEEELb0ELb1ELb1ELb0EEEvNS_9BwdParamsE --------------------------
	.section	.nv.shared._ZN10layer_norm13ln_bwd_kernelINS_13Kernel_traitsI6__halfS2_S2_S2_fjLj768ELj1ELj4ELj1ELj16ENS_18Kernel_traits_baseILj768ES2_S2_S2_S2_fjLj128EEEEELb0ELb1ELb1ELb0EEEvNS_9BwdParamsE,"aw",@nobits
	.sectionflags	@""
	.align	16
	.zero		1024


//--------------------- .nv.shared._ZN10layer_norm13ln_bwd_kernelINS_13Kernel_traitsI6__halfS2_S2_S2_fjLj768ELj1ELj4ELj1ELj16ENS_18Kernel_traits_baseILj768ES2_S2_S2_S2_fjLj128EEEEELb0ELb1ELb1ELb1EEEvNS_9BwdParamsE --------------------------
	.section	.nv.shared._ZN10layer_norm13ln_bwd_kernelINS_13Kernel_traitsI6__halfS2_S2_S2_fjLj768ELj1ELj4ELj1ELj16ENS_18Kernel_traits_baseILj768ES2_S2_S2_S2_fjLj128EEEEELb0ELb1ELb1ELb1EEEvNS_9BwdParamsE,"aw",@nobits
	.sectionflags	@""
	.align	16
	.zero		1024


//--------------------- .nv.shared._ZN10layer_norm13ln_bwd_kernelINS_13Kernel_traitsI6__halfS2_S2_S2_fjLj768ELj1ELj4ELj1ELj16ENS_18Kernel_traits_baseILj768ES2_S2_S2_S2_fjLj128EEEEELb1ELb0ELb0ELb0EEEvNS_9BwdParamsE --------------------------
	.section	.nv.shared._ZN10layer_norm13ln_bwd_kernelINS_13Kernel_traitsI6__halfS2_S2_S2_fjLj768ELj1ELj4ELj1ELj16ENS_18Kernel_traits_baseILj768ES2_S2_S2_S2_fjLj128EEEEELb1ELb0ELb0ELb0EEEvNS_9BwdParamsE,"aw",@nobits
	.sectionflags	@""
	.align	16
	.zero		1024


//--------------------- .nv.shared._ZN10layer_norm13ln_bwd_kernelINS_13Kernel_traitsI6__halfS2_S2_S2_fjLj768ELj1ELj4ELj1ELj16ENS_18Kernel_traits_baseILj768ES2_S2_S2_S2_fjLj128EEEEELb1ELb0ELb0ELb1EEEvNS_9BwdParamsE --------------------------
	.section	.nv.shared._ZN10layer_norm13ln_bwd_kernelINS_13Kernel_traitsI6__halfS2_S2_S2_fjLj768ELj1ELj4ELj1ELj16ENS_18Kernel_traits_baseILj768ES2_S2_S2_S2_fjLj128EEEEELb1ELb0ELb0ELb1EEEvNS_9BwdParamsE,"aw",@nobits
	.sectionflags	@""
	.align	16
	.zero		1024


//--------------------- .nv.shared._ZN10layer_norm22ln_bwd_finalize_kernelINS_22Kernel_traits_finalizeILj768E6__halfS2_S2_S2_fjLb0ELj1024ELj4ENS_18Kernel_traits_baseILj768ES2_S2_S2_S2_fjLj1024EEEEELb0ELb0EEEvNS_9BwdParamsE --------------------------
	.section	.nv.shared._ZN10layer_norm22ln_bwd_finalize_kernelINS_22Kernel_traits_finalizeILj768E6__halfS2_S2_S2_fjLb0ELj1024ELj4ENS_18Kernel_traits_baseILj768ES2_S2_S2_S2_fjLj1024EEEEELb0ELb0EEEvNS_9BwdParamsE,"aw",@nobits
	.sectionflags	@""
	.align	16
.nv.shared._ZN10layer_norm22ln_bwd_finalize_kernelINS_22Kernel_traits_finalizeILj768E6__halfS2_S2_S2_fjLb0ELj1024ELj4ENS_18Kernel_traits_baseILj768ES2_S2_S2_S2_fjLj1024EEEEELb0ELb0EEEvNS_9BwdParamsE:
	.zero		9472


//--------------------- .nv.shared._ZN10layer_norm13ln_bwd_kernelINS_13Kernel_traitsI6__halfS2_S2_S2_fjLj768ELj1ELj4ELj1ELj16ENS_18Kernel_traits_baseILj768ES2_S2_S2_S2_fjLj128EEEEELb1ELb0ELb1ELb0EEEvNS_9BwdParamsE --------------------------
	.section	.nv.shared._ZN10layer_norm13ln_bwd_kernelINS_13Kernel_traitsI6__halfS2_S2_S2_fjLj768ELj1ELj4ELj1ELj16ENS_18Kernel_traits_baseILj768ES2_S2_S2_S2_fjLj128EEEEELb1ELb0ELb1ELb0EEEvNS_9BwdParamsE,"aw",@nobits
	.sectionflags	@""
	.align	16
	.zero		1024


//--------------------- .nv.shared._ZN10layer_norm22ln_bwd_finalize_kernelINS_22Kernel_traits_finalizeILj768E6__halfS2_S2_S2_fjLb0ELj1024ELj4ENS_18Kernel_traits_baseILj768ES2_S2_S2_S2_fjLj1024EEEEELb0ELb1EEEvNS_9BwdParamsE --------------------------
	.section	.nv.shared._ZN10layer_norm22ln_bwd_finalize_kernelINS_22Kernel_traits_finalizeILj768E6__halfS2_S2_S2_fjLb0ELj1024ELj4ENS_18Kernel_traits_baseILj768ES2_S2_S2_S2_fjLj1024EEEEELb0ELb1EEEvNS_9BwdParamsE,"aw",@nobits
	.sectionflags	@""
	.align	16
.nv.shared._ZN10layer_norm22ln_bwd_finalize_kernelINS_22Kernel_traits_finalizeILj768E6__halfS2_S2_S2_fjLb0ELj1024ELj4ENS_18Kernel_traits_baseILj768ES2_S2_S2_S2_fjLj1024EEEEELb0ELb1EEEvNS_9BwdParamsE:
	.zero		9472


//--------------------- .nv.shared._ZN10layer_norm13ln_bwd_kernelINS_13Kernel_traitsI6__halfS2_S2_S2_fjLj768ELj1ELj4ELj1ELj16ENS_18Kernel_traits_baseILj768ES2_S2_S2_S2_fjLj128EEEEELb1ELb0ELb1ELb1EEEvNS_9BwdParamsE --------------------------
	.section	.nv.shared._ZN10layer_norm13ln_bwd_kernelINS_13Kernel_traitsI6__halfS2_S2_S2_fjLj768ELj1ELj4ELj1ELj16ENS_18Kernel_traits_baseILj768ES2_S2_S2_S2_fjLj128EEEEELb1ELb0ELb1ELb1EEEvNS_9BwdParamsE,"aw",@nobits
	.sectionflags	@""
	.align	16
	.zero		1024


//--------------------- .nv.shared._ZN10layer_norm13ln_bwd_kernelINS_13Kernel_traitsI6__halfS2_S2_S2_fjLj768ELj1ELj4ELj1ELj16ENS_18Kernel_traits_baseILj768ES2_S2_S2_S2_fjLj128EEEEELb1ELb1ELb0ELb0EEEvNS_9BwdParamsE --------------------------
	.section	.nv.shared._ZN10layer_norm13ln_bwd_kernelINS_13Kernel_traitsI6__halfS2_S2_S2_fjLj768ELj1ELj4ELj1ELj16ENS_18Kernel_traits_baseILj768ES2_S2_S2_S2_fjLj128EEEEELb1ELb1ELb0ELb0EEEvNS_9BwdParamsE,"aw",@nobits
	.sectionflags	@""
	.align	16
	.zero		1024


//--------------------- .nv.shared._ZN10layer_norm13ln_bwd_kernelINS_13Kernel_traitsI6__halfS2_S2_S2_fjLj768ELj1ELj4ELj1ELj16ENS_18Kernel_traits_baseILj768ES2_S2_S2_S2_fjLj128EEEEELb1ELb1ELb0ELb1EEEvNS_9BwdParamsE --------------------------
	.section	.nv.shared._ZN10layer_norm13ln_bwd_kernelINS_13Kernel_traitsI6__halfS2_S2_S2_fjLj768ELj1ELj4ELj1ELj16ENS_18Kernel_traits_baseILj768ES2_S2_S2_S2_fjLj128EEEEELb1ELb1ELb0ELb1EEEvNS_9BwdParamsE,"aw",@nobits
	.sectionflags	@""
	.align	16
	.zero		1024


//--------------------- .nv.shared._ZN10layer_norm22ln_bwd_finalize_kernelINS_22Kernel_traits_finalizeILj768E6__halfS2_S2_S2_fjLb1ELj1024ELj4ENS_18Kernel_traits_baseILj768ES2_S2_S2_S2_fjLj1024EEEEELb1ELb0EEEvNS_9BwdParamsE --------------------------
	.section	.nv.shared._ZN10layer_norm22ln_bwd_finalize_kernelINS_22Kernel_traits_finalizeILj768E6__halfS2_S2_S2_fjLb1ELj1024ELj4ENS_18Kernel_traits_baseILj768ES2_S2_S2_S2_fjLj1024EEEEELb1ELb0EEEvNS_9BwdParamsE,"aw",@nobits
	.sectionflags	@""
	.align	16
.nv.shared._ZN10layer_norm22ln_bwd_finalize_kernelINS_22Kernel_traits_finalizeILj768E6__halfS2_S2_S2_fjLb1ELj1024ELj4ENS_18Kernel_traits_baseILj768ES2_S2_S2_S2_fjLj1024EEEEELb1ELb0EEEvNS_9BwdParamsE:
	.zero		13696


//--------------------- .nv.shared._ZN10layer_norm13ln_bwd_kernelINS_13Kernel_traitsI6__halfS2_S2_S2_fjLj768ELj1ELj4ELj1ELj16ENS_18Kernel_traits_baseILj768ES2_S2_S2_S2_fjLj128EEEEELb1ELb1ELb1ELb0EEEvNS_9BwdParamsE --------------------------
	.section	.nv.shared._ZN10layer_norm13ln_bwd_kernelINS_13Kernel_traitsI6__halfS2_S2_S2_fjLj768ELj1ELj4ELj1ELj16ENS_18Kernel_traits_baseILj768ES2_S2_S2_S2_fjLj128EEEEELb1ELb1ELb1ELb0EEEvNS_9BwdParamsE,"aw",@nobits
	.sectionflags	@""
	.align	16
	.zero		1024


//--------------------- .nv.shared._ZN10layer_norm22ln_bwd_finalize_kernelINS_22Kernel_traits_finalizeILj768E6__halfS2_S2_S2_fjLb1ELj1024ELj4ENS_18Kernel_traits_baseILj768ES2_S2_S2_S2_fjLj1024EEEEELb1ELb1EEEvNS_9BwdParamsE --------------------------
	.section	.nv.shared._ZN10layer_norm22ln_bwd_finalize_kernelINS_22Kernel_traits_finalizeILj768E6__halfS2_S2_S2_fjLb1ELj1024ELj4ENS_18Kernel_traits_baseILj768ES2_S2_S2_S2_fjLj1024EEEEELb1ELb1EEEvNS_9BwdParamsE,"aw",@nobits
	.sectionflags	@""
	.align	16
.nv.shared._ZN10layer_norm22ln_bwd_finalize_kernelINS_22Kernel_traits_finalizeILj768E6__halfS2_S2_S2_fjLb1ELj1024ELj4ENS_18Kernel_traits_baseILj768ES2_S2_S2_S2_fjLj1024EEEEELb1ELb1EEEvNS_9BwdParamsE:
	.zero		13696


//--------------------- .nv.shared._ZN10layer_norm13ln_bwd_kernelINS_13Kernel_traitsI6__halfS2_S2_S2_fjLj768ELj1ELj4ELj1ELj16ENS_18Kernel_traits_baseILj768ES2_S2_S2_S2_fjLj128EEEEELb1ELb1ELb1ELb1EEEvNS_9BwdParamsE --------------------------
	.section	.nv.shared._ZN10layer_norm13ln_bwd_kernelINS_13Kernel_traitsI6__halfS2_S2_S2_fjLj768ELj1ELj4ELj1ELj16ENS_18Kernel_traits_baseILj768ES2_S2_S2_S2_fjLj128EEEEELb1ELb1ELb1ELb1EEEvNS_9BwdParamsE,"aw",@nobits
	.sectionflags	@""
	.align	16
	.zero		1024


//--------------------- .nv.shared._ZN10layer_norm13ln_bwd_kernelINS_13Kernel_traitsIf13__nv_bfloat16S2_S2_fjLj768ELj1ELj4ELj1ELj16ENS_18Kernel_traits_baseILj768EfS2_S2_S2_fjLj128EEEEELb0ELb0ELb0ELb0EEEvNS_9BwdParamsE --------------------------
	.section	.nv.shared._ZN10layer_norm13ln_bwd_kernelINS_13Kernel_traitsIf13__nv_bfloat16S2_S2_fjLj768ELj1ELj4ELj1ELj16ENS_18Kernel_traits_baseILj768EfS2_S2_S2_fjLj128EEEEELb0ELb0ELb0ELb0EEEvNS_9BwdParamsE,"aw",@nobits
	.sectionflags	@""
	.align	16
	.zero		1024


//--------------------- .nv.shared._ZN10layer_norm13ln_bwd_kernelINS_13Kernel_traitsIf13__nv_bfloat16S2_S2_fjLj768ELj1ELj4ELj1ELj16ENS_18Kernel_traits_baseILj768EfS2_S2_S2_fjLj128EEEEELb0ELb0ELb0ELb1EEEvNS_9BwdParamsE --------------------------
	.section	.nv.shared._ZN10layer_norm13ln_bwd_kernelINS_13Kernel_traitsIf13__nv_bfloat16S2_S2_fjLj768ELj1ELj4ELj1ELj16ENS_18Kernel_traits_baseILj768EfS2_S2_S2_fjLj128EEEEELb0ELb0ELb0ELb1EEEvNS_9BwdParamsE,"aw",@nobits
	.sectionflags	@""
	.align	16
	.zero		1024


//--------------------- .nv.shared._ZN10layer_norm13ln_bwd_kernelINS_13Kernel_traitsIf13__nv_bfloat16S2_S2_fjLj768ELj1ELj4ELj1ELj16ENS_18Kernel_traits_baseILj768EfS2_S2_S2_fjLj128EEEEELb0ELb0ELb1ELb0EEEvNS_9BwdParamsE --------------------------
	.section	.nv.shared._ZN10layer_norm13ln_bwd_kernelINS_13Kernel_traitsIf13__nv_bfloat16S2_S2_fjLj768ELj1ELj4ELj1ELj16ENS_18Kernel_traits_baseILj768EfS2_S2_S2_fjLj128EEEEELb0ELb0ELb1ELb0EEEvNS_9BwdParamsE,"aw",@nobits
	.sectionflags	@""
	.align	16
	.zero		1024


//--------------------- .nv.shared._ZN10layer_norm13ln_bwd_kernelINS_13Kernel_traitsIf13__nv_bfloat16S2_S2_fjLj768ELj1ELj4ELj1ELj16ENS_18Kernel_traits_baseILj768EfS2_S2_S2_fjLj128EEEEELb0ELb0ELb1ELb1EEEvNS_9BwdParamsE --------------------------
	.section	.nv.shared._ZN10layer_norm13ln_bwd_kernelINS_13Kernel_traitsIf13__nv_bfloat16S2_S2_fjLj768ELj1ELj4ELj1ELj16ENS_18Kernel_traits_baseILj768EfS2_S2_S2_fjLj128EEEEELb0ELb0ELb1ELb1EEEvNS_9BwdParamsE,"aw",@nobits
	.sectionflags	@""
	.align	16
	.zero		1024


//--------------------- .nv.shared._ZN10layer_norm13ln_bwd_kernelINS_13Kernel_traitsIf13__nv_bfloat16S2_S2_fjLj768ELj1ELj4ELj1ELj16ENS_18Kernel_traits_baseILj768EfS2_S2_S2_fjLj128EEEEELb0ELb1ELb0ELb0EEEvNS_9BwdParamsE --------------------------
	.section	.nv.shared._ZN10layer_norm13ln_bwd_kernelINS_13Kernel_traitsIf13__nv_bfloat16S2_S2_fjLj768ELj1ELj4ELj1ELj16ENS_18Kernel_traits_baseILj768EfS2_S2_S2_fjLj128EEEEELb0ELb1ELb0ELb0EEEvNS_9BwdParamsE,"aw",@nobits
	.sectionflags	@""
	.align	16
	.zero		1024


//--------------------- .nv.shared._ZN10layer_norm13ln_bwd_kernelINS_13Kernel_traitsIf13__nv_bfloat16S2_S2_fjLj768ELj1ELj4ELj1ELj16ENS_18Kernel_traits_baseILj768EfS2_S2_S2_fjLj128EEEEELb0ELb1ELb0ELb1EEEvNS_9BwdParamsE --------------------------
	.section	.nv.shared._ZN10layer_norm13ln_bwd_kernelINS_13Kernel_traitsIf13__nv_bfloat16S2_S2_fjLj768ELj1ELj4ELj1ELj16ENS_18Kernel_traits_baseILj768EfS2_S2_S2_fjLj128EEEEELb0ELb1ELb0ELb1EEEvNS_9BwdParamsE,"aw",@nobits
	.sectionflags	@""
	.align	16
	.zero		1024


//--------------------- .nv.shared._ZN10layer_norm13ln_bwd_kernelINS_13Kernel_traitsIf13__nv_bfloat16S2_S2_fjLj768ELj1ELj4ELj1ELj16ENS_18Kernel_traits_baseILj768EfS2_S2_S2_fjLj128EEEEELb0ELb1ELb1ELb0EEEvNS_9BwdParamsE --------------------------
	.section	.nv.shared._ZN10layer_norm13ln_bwd_kernelINS_13Kernel_traitsIf13__nv_bfloat16S2_S2_fjLj768ELj1ELj4ELj1ELj16ENS_18Kernel_traits_baseILj768EfS2_S2_S2_fjLj128EEEEELb0ELb1ELb1ELb0EEEvNS_9BwdParamsE,"aw",@nobits
	.sectionflags	@""
	.align	16
	.zero		1024


//--------------------- .nv.shared._ZN10layer_norm13ln_bwd_kernelINS_13Kernel_traitsIf13__nv_bfloat16S2_S2_fjLj768ELj1ELj4ELj1ELj16ENS_18Kernel_traits_baseILj768EfS2_S2_S2_fjLj128EEEEELb0ELb1ELb1ELb1EEEvNS_9BwdParamsE --------------------------
	.section	.nv.shared._ZN10layer_norm13ln_bwd_kernelINS_13Kernel_traitsIf13__nv_bfloat16S2_S2_fjLj768ELj1ELj4ELj1ELj16ENS_18Kernel_traits_baseILj768EfS2_S2_S2_fjLj128EEEEELb0ELb1ELb1ELb1EEEvNS_9BwdParamsE,"aw",@nobits
	.sectionflags	@""
	.align	16
	.zero		1024


//--------------------- .nv.shared._ZN10layer_norm13ln_bwd_kernelINS_13Kernel_traitsIf13__nv_bfloat16S2_S2_fjLj768ELj1ELj4ELj1ELj16ENS_18Kernel_traits_baseILj768EfS2_S2_S2_fjLj128EEEEELb1ELb0ELb0ELb0EEEvNS_9BwdParamsE --------------------------
	.section	.nv.shared._ZN10layer_norm13ln_bwd_kernelINS_13Kernel_traitsIf13__nv_bfloat16S2_S2_fjLj768ELj1ELj4ELj1ELj16ENS_18Kernel_traits_baseILj768EfS2_S2_S2_fjLj128EEEEELb1ELb0ELb0ELb0EEEvNS_9BwdParamsE,"aw",@nobits
	.sectionflags	@""
	.align	16
	.zero		1024


//--------------------- .nv.shared._ZN10layer_norm13ln_bwd_kernelINS_13Kernel_traitsIf13__nv_bfloat16S2_S2_fjLj768ELj1ELj4ELj1ELj16ENS_18Kernel_traits_baseILj768EfS2_S2_S2_fjLj128EEEEELb1ELb0ELb0ELb1EEEvNS_9BwdParamsE --------------------------
	.section	.nv.shared._ZN10layer_norm13ln_bwd_kernelINS_13Kernel_traitsIf13__nv_bfloat16S2_S2_fjLj768ELj1ELj4ELj1ELj16ENS_18Kernel_traits_baseILj768EfS2_S2_S2_fjLj128EEEEELb1ELb0ELb0ELb1EEEvNS_9BwdParamsE,"aw",@nobits
	.sectionflags	@""
	.align	16
	.zero		1024


//--------------------- .nv.shared._ZN10layer_norm22ln_bwd_finalize_kernelINS_22Kernel_traits_finalizeILj768Ef13__nv_bfloat16S2_S2_fjLb0ELj1024ELj4ENS_18Kernel_traits_baseILj768EfS2_S2_S2_fjLj1024EEEEELb0ELb0EEEvNS_9BwdParamsE --------------------------
	.section	.nv.shared._ZN10layer_norm22ln_bwd_finalize_kernelINS_22Kernel_traits_finalizeILj768Ef13__nv_bfloat16S2_S2_fjLb0ELj1024ELj4ENS_18Kernel_traits_baseILj768EfS2_S2_S2_fjLj1024EEEEELb0ELb0EEEvNS_9BwdParamsE,"aw",@nobits
	.sectionflags	@""
	.align	16
.nv.shared._ZN10layer_norm22ln_bwd_finalize_kernelINS_22Kernel_traits_finalizeILj768Ef13__nv_bfloat16S2_S2_fjLb0ELj1024ELj4ENS_18Kernel_traits_baseILj768EfS2_S2_S2_fjLj1024EEEEELb0ELb0EEEvNS_9BwdParamsE:
	.zero		9472


//--------------------- .nv.shared._ZN10layer_norm13ln_bwd_kernelINS_13Kernel_traitsIf13__nv_bfloat16S2_S2_fjLj768ELj1ELj4ELj1ELj16ENS_18Kernel_traits_baseILj768EfS2_S2_S2_fjLj128EEEEELb1ELb0ELb1ELb0EEEvNS_9BwdParamsE --------------------------
	.section	.nv.shared._ZN10layer_norm13ln_bwd_kernelINS_13Kernel_traitsIf13__nv_bfloat16S2_S2_fjLj768ELj1ELj4ELj1ELj16ENS_18Kernel_traits_baseILj768EfS2_S2_S2_fjLj128EEEEELb1ELb0ELb1ELb0EEEvNS_9BwdParamsE,"aw",@nobits
	.sectionflags	@""
	.align	16
	.zero		1024


//--------------------- .nv.shared._ZN10layer_norm22ln_bwd_finalize_kernelINS_22Kernel_traits_finalizeILj768Ef13__nv_bfloat16S2_S2_fjLb0ELj1024ELj4ENS_18Kernel_traits_baseILj768EfS2_S2_S2_fjLj1024EEEEELb0ELb1EEEvNS_9BwdParamsE --------------------------
	.section	.nv.shared._ZN10layer_norm22ln_bwd_finalize_kernelINS_22Kernel_traits_finalizeILj768Ef13__nv_bfloat16S2_S2_fjLb0ELj1024ELj4ENS_18Kernel_traits_baseILj768EfS2_S2_S2_fjLj1024EEEEELb0ELb1EEEvNS_9BwdParamsE,"aw",@nobits
	.sectionflags	@""
	.align	16
.nv.shared._ZN10layer_norm22ln_bwd_finalize_kernelINS_22Kernel_traits_finalizeILj768Ef13__nv_bfloat16S2_S2_fjLb0ELj1024ELj4ENS_18Kernel_traits_baseILj768EfS2_S2_S2_fjLj1024EEEEELb0ELb1EEEvNS_9BwdParamsE:
	.zero		9472


//--------------------- .nv.shared._ZN10layer_norm13ln_bwd_kernelINS_13Kernel_traitsIf13__nv_bfloat16S2_S2_fjLj768ELj1ELj4ELj1ELj16ENS_18Kernel_traits_baseILj768EfS2_S2_S2_fjLj128EEEEELb1ELb0ELb1ELb1EEEvNS_9BwdParamsE --------------------------
	.section	.nv.shared._ZN10layer_norm13ln_bwd_kernelINS_13Kernel_traitsIf13__nv_bfloat16S2_S2_fjLj768ELj1ELj4ELj1ELj16ENS_18Kernel_traits_baseILj768EfS2_S2_S2_fjLj128EEEEELb1ELb0ELb1ELb1EEEvNS_9BwdParamsE,"aw",@nobits
	.sectionflags	@""
	.align	16
	.zero		1024


//--------------------- .nv.shared._ZN10layer_norm13ln_bwd_kernelINS_13Kernel_traitsIf13__nv_bfloat16S2_S2_fjLj768ELj1ELj4ELj1ELj16ENS_18Kernel_traits_baseILj768EfS2_S2_S2_fjLj128EEEEELb1ELb1ELb0ELb0EEEvNS_9BwdParamsE --------------------------
	.section	.nv.shared._ZN10layer_norm13ln_bwd_kernelINS_13Kernel_traitsIf13__nv_bfloat16S2_S2_fjLj768ELj1ELj4ELj1ELj16ENS_18Kernel_traits_baseILj768EfS2_S2_S2_fjLj128EEEEELb1ELb1ELb0ELb0EEEvNS_9BwdParamsE,"aw",@nobits
	.sectionflags	@""
	.align	16
	.zero		1024


//--------------------- .nv.shared._ZN10layer_norm13ln_bwd_kernelINS_13Kernel_traitsIf13__nv_bfloat16S2_S2_fjLj768ELj1ELj4ELj1ELj16ENS_18Kernel_traits_baseILj768EfS2_S2_S2_fjLj128EEEEELb1ELb1ELb0ELb1EEEvNS_9BwdParamsE --------------------------
	.section	.nv.shared._ZN10layer_norm13ln_bwd_kernelINS_13Kernel_traitsIf13__nv_bfloat16S2_S2_fjLj768ELj1ELj4ELj1ELj16ENS_18Kernel_traits_baseILj768EfS2_S2_S2_fjLj128EEEEELb1ELb1ELb0ELb1EEEvNS_9BwdParamsE,"aw",@nobits
	.sectionflags	@""
	.align	16
	.zero		1024


//--------------------- .nv.shared._ZN10layer_norm22ln_bwd_finalize_kernelINS_22Kernel_traits_finalizeILj768Ef13__nv_bfloat16S2_S2_fjLb1ELj1024ELj4ENS_18Kernel_traits_baseILj768EfS2_S2_S2_fjLj1024EEEEELb1ELb0EEEvNS_9BwdParamsE --------------------------
	.section	.nv.shared._ZN10layer_norm22ln_bwd_finalize_kernelINS_22Kernel_traits_finalizeILj768Ef13__nv_bfloat16S2_S2_fjLb1ELj1024ELj4ENS_18Kernel_traits_baseILj768EfS2_S2_S2_fjLj1024EEEEELb1ELb0EEEvNS_9BwdParamsE,"aw",@nobits
	.sectionflags	@""
	.align	16
.nv.shared._ZN10layer_norm22ln_bwd_finalize_kernelINS_22Kernel_traits_finalizeILj768Ef13__nv_bfloat16S2_S2_fjLb1ELj1024ELj4ENS_18Kernel_traits_baseILj768EfS2_S2_S2_fjLj1024EEEEELb1ELb0EEEvNS_9BwdParamsE:
	.zero		13696


//--------------------- .nv.shared._ZN10layer_norm13ln_bwd_kernelINS_13Kernel_traitsIf13__nv_bfloat16S2_S2_fjLj768ELj1ELj4ELj1ELj16ENS_18Kernel_traits_baseILj768EfS2_S2_S2_fjLj128EEEEELb1ELb1ELb1ELb0EEEvNS_9BwdParamsE --------------------------
	.section	.nv.shared._ZN10layer_norm13ln_bwd_kernelINS_13Kernel_traitsIf13__nv_bfloat16S2_S2_fjLj768ELj1ELj4ELj1ELj16ENS_18Kernel_traits_baseILj768EfS2_S2_S2_fjLj128EEEEELb1ELb1ELb1ELb0EEEvNS_9BwdParamsE,"aw",@nobits
	.sectionflags	@""
	.align	16
	.zero		1024


//--------------------- .nv.shared._ZN10layer_norm22ln_bwd_finalize_kernelINS_22Kernel_traits_finalizeILj768Ef13__nv_bfloat16S2_S2_fjLb1ELj1024ELj4ENS_18Kernel_traits_baseILj768EfS2_S2_S2_fjLj1024EEEEELb1ELb1EEEvNS_9BwdParamsE --------------------------
	.section	.nv.shared._ZN10layer_norm22ln_bwd_finalize_kernelINS_22Kernel_traits_finalizeILj768Ef13__nv_bfloat16S2_S2_fjLb1ELj1024ELj4ENS_18Kernel_traits_baseILj768EfS2_S2_S2_fjLj1024EEEEELb1ELb1EEEvNS_9BwdParamsE,"aw",@nobits
	.sectionflags	@""
	.align	16
.nv.shared._ZN10layer_norm22ln_bwd_finalize_kernelINS_22Kernel_traits_finalizeILj768Ef13__nv_bfloat16S2_S2_fjLb1ELj1024ELj4ENS_18Kernel_traits_baseILj768EfS2_S2_S2_fjLj1024EEEEELb1ELb1EEEvNS_9BwdParamsE:
	.zero		13696


//--------------------- .nv.shared._ZN10layer_norm13ln_bwd_kernelINS_13Kernel_traitsIf13__nv_bfloat16S2_S2_fjLj768ELj1ELj4ELj1ELj16ENS_18Kernel_traits_baseILj768EfS2_S2_S2_fjLj128EEEEELb1ELb1ELb1ELb1EEEvNS_9BwdParamsE --------------------------
	.section	.nv.shared._ZN10layer_norm13ln_bwd_kernelINS_13Kernel_traitsIf13__nv_bfloat16S2_S2_fjLj768ELj1ELj4ELj1ELj16ENS_18Kernel_traits_baseILj768EfS2_S2_S2_fjLj128EEEEELb1ELb1ELb1ELb1EEEvNS_9BwdParamsE,"aw",@nobits
	.sectionflags	@""
	.align	16
	.zero		1024


//--------------------- .nv.shared._ZN10layer_norm13ln_bwd_kernelINS_13Kernel_traitsI13__nv_bfloat16S2_fS2_fjLj768ELj1ELj4ELj1ELj16ENS_18Kernel_traits_baseILj768ES2_S2_fS2_fjLj128EEEEELb0ELb0ELb0ELb0EEEvNS_9BwdParamsE --------------------------
	.section	.nv.shared._ZN10layer_norm13ln_bwd_kernelINS_13Kernel_traitsI13__nv_bfloat16S2_fS2_fjLj768ELj1ELj4ELj1ELj16ENS_18Kernel_traits_baseILj768ES2_S2_fS2_fjLj128EEEEELb0ELb0ELb0ELb0EEEvNS_9BwdParamsE,"aw",@nobits
	.sectionflags	@""
	.align	16
	.zero		1024


//--------------------- .nv.shared._ZN10layer_norm13ln_bwd_kernelINS_13Kernel_traitsI13__nv_bfloat16S2_fS2_fjLj768ELj1ELj4ELj1ELj16ENS_18Kernel_traits_baseILj768ES2_S2_fS2_fjLj128EEEEELb0ELb0ELb0ELb1EEEvNS_9BwdParamsE --------------------------
	.section	.nv.shared._ZN10layer_norm13ln_bwd_kernelINS_13Kernel_traitsI13__nv_bfloat16S2_fS2_fjLj768ELj1ELj4ELj1ELj16ENS_18Kernel_traits_baseILj768ES2_S2_fS2_fjLj128EEEEELb0ELb0ELb0ELb1EEEvNS_9BwdParamsE,"aw",@nobits
	.sectionflags	@""
	.align	16
	.zero		1024


//--------------------- .nv.shared._ZN10layer_norm13ln_bwd_kernelINS_13Kernel_traitsI13__nv_bfloat16S2_fS2_fjLj768ELj1ELj4ELj1ELj16ENS_18Kernel_traits_baseILj768ES2_S2_fS2_fjLj128EEEEELb0ELb0ELb1ELb0EEEvNS_9BwdParamsE --------------------------
	.section	.nv.shared._ZN10layer_norm13ln_bwd_kernelINS_13Kernel_traitsI13__nv_bfloat16S2_fS2_fjLj768ELj1ELj4ELj1ELj16ENS_18Kernel_traits_baseILj768ES2_S2_fS2_fjLj128EEEEELb0ELb0ELb1ELb0EEEvNS_9BwdParamsE,"aw",@nobits
	.sectionflags	@""
	.align	16
	.zero		1024


//--------------------- .nv.shared._ZN10layer_norm13ln_bwd_kernelINS_13Kernel_traitsI13__nv_bfloat16S2_fS2_fjLj768ELj1ELj4ELj1ELj16ENS_18Kernel_traits_baseILj768ES2_S2_fS2_fjLj128EEEEELb0ELb0ELb1ELb1EEEvNS_9BwdParamsE --------------------------
	.section	.nv.shared._ZN10layer_norm13ln_bwd_kernelINS_13Kernel_traitsI13__nv_bfloat16S2_fS2_fjLj768ELj1ELj4ELj1ELj16ENS_18Kernel_traits_baseILj768ES2_S2_fS2_fjLj128EEEEELb0ELb0ELb1ELb1EEEvNS_9BwdParamsE,"aw",@nobits
	.sectionflags	@""
	.align	16
	.zero		1024


//--------------------- .nv.shared._ZN10layer_norm13ln_bwd_kernelINS_13Kernel_traitsI13__nv_bfloat16S2_fS2_fjLj768ELj1ELj4ELj1ELj16ENS_18Kernel_traits_baseILj768ES2_S2_fS2_fjLj128EEEEELb0ELb1ELb0ELb0EEEvNS_9BwdParamsE --------------------------
	.section	.nv.shared._ZN10layer_norm13ln_bwd_kernelINS_13Kernel_traitsI13__nv_bfloat16S2_fS2_fjLj768ELj1ELj4ELj1ELj16ENS_18Kernel_traits_baseILj768ES2_S2_fS2_fjLj128EEEEELb0ELb1ELb0ELb0EEEvNS_9BwdParamsE,"aw",@nobits
	.sectionflags	@""
	.align	16
	.zero		1024


//--------------------- .nv.shared._ZN10layer_norm13ln_bwd_kernelINS_13Kernel_traitsI13__nv_bfloat16S2_fS2_fjLj768ELj1ELj4ELj1ELj16ENS_18Kernel_traits_baseILj768ES2_S2_fS2_fjLj128EEEEELb0ELb1ELb0ELb1EEEvNS_9BwdParamsE --------------------------
	.section	.nv.shared._ZN10layer_norm13ln_bwd_kernelINS_13Kernel_traitsI13__nv_bfloat16S2_fS2_fjLj768ELj1ELj4ELj1ELj16ENS_18Kernel_traits_baseILj768ES2_S2_fS2_fjLj128EEEEELb0ELb1ELb0ELb1EEEvNS_9BwdParamsE,"aw",@nobits
	.sectionflags	@""
	.align	16
	.zero		1024


//--------------------- .nv.shared._ZN10layer_norm13ln_bwd_kernelINS_13Kernel_traitsI13__nv_bfloat16S2_fS2_fjLj768ELj1ELj4ELj1ELj16ENS_18Kernel_traits_baseILj768ES2_S2_fS2_fjLj128EEEEELb0ELb1ELb1ELb0EEEvNS_9BwdParamsE --------------------------
	.section	.nv.shared._ZN10layer_norm13ln_bwd_kernelINS_13Kernel_traitsI13__nv_bfloat16S2_fS2_fjLj768ELj1ELj4ELj1ELj16ENS_18Kernel_traits_baseILj768ES2_S2_fS2_fjLj128EEEEELb0ELb1ELb1ELb0EEEvNS_9BwdParamsE,"aw",@nobits
	.sectionflags	@""
	.align	16
	.zero		1024


//--------------------- .nv.shared._ZN10layer_norm13ln_bwd_kernelINS_13Kernel_traitsI13__nv_bfloat16S2_fS2_fjLj768ELj1ELj4ELj1ELj16ENS_18Kernel_traits_baseILj768ES2_S2_fS2_fjLj128EEEEELb0ELb1ELb1ELb1EEEvNS_9BwdParamsE --------------------------
	.section	.nv.shared._ZN10layer_norm13ln_bwd_kernelINS_13Kernel_traitsI13__nv_bfloat16S2_fS2_fjLj768ELj1ELj4ELj1ELj16ENS_18Kernel_traits_baseILj768ES2_S2_fS2_fjLj128EEEEELb0ELb1ELb1ELb1EEEvNS_9BwdParamsE,"aw",@nobits
	.sectionflags	@""
	.align	16
	.zero		1024


//--------------------- .nv.shared._ZN10layer_norm13ln_bwd_kernelINS_13Kernel_traitsI13__nv_bfloat16S2_fS2_fjLj768ELj1ELj4ELj1ELj16ENS_18Kernel_traits_baseILj768ES2_S2_fS2_fjLj128EEEEELb1ELb0ELb0ELb0EEEvNS_9BwdParamsE --------------------------
	.section	.nv.shared._ZN10layer_norm13ln_bwd_kernelINS_13Kernel_traitsI13__nv_bfloat16S2_fS2_fjLj768ELj1ELj4ELj1ELj16ENS_18Kernel_traits_baseILj768ES2_S2_fS2_fjLj128EEEEELb1ELb0ELb0ELb0EEEvNS_9BwdParamsE,"aw",@nobits
	.sectionflags	@""
	.align	16
	.zero		1024


//--------------------- .nv.shared._ZN10layer_norm13ln_bwd_kernelINS_13Kernel_traitsI13__nv_bfloat16S2_fS2_fjLj768ELj1ELj4ELj1ELj16ENS_18Kernel_traits_baseILj768ES2_S2_fS2_fjLj128EEEEELb1ELb0ELb0ELb1EEEvNS_9BwdParamsE --------------------------
	.section	.nv.shared._ZN10layer_norm13ln_bwd_kernelINS_13Kernel_traitsI13__nv_bfloat16S2_fS2_fjLj768ELj1ELj4ELj1ELj16ENS_18Kernel_traits_baseILj768ES2_S2_fS2_fjLj128EEEEELb1ELb0ELb0ELb1EEEvNS_9BwdParamsE,"aw",@nobits
	.sectionflags	@""
	.align	16
	.zero		1024


//--------------------- .nv.shared._ZN10layer_norm22ln_bwd_finalize_kernelINS_22Kernel_traits_finalizeILj768E13__nv_bfloat16S2_fS2_fjLb0ELj1024ELj4ENS_18Kernel_traits_baseILj768ES2_S2_fS2_fjLj1024EEEEELb0ELb0EEEvNS_9BwdParamsE --------------------------
	.section	.nv.shared._ZN10layer_norm22ln_bwd_finalize_kernelINS_22Kernel_traits_finalizeILj768E13__nv_bfloat16S2_fS2_fjLb0ELj1024ELj4ENS_18Kernel_traits_baseILj768ES2_S2_fS2_fjLj1024EEEEELb0ELb0EEEvNS_9BwdParamsE,"aw",@nobits
	.sectionflags	@""
	.align	16
.nv.shared._ZN10layer_norm22ln_bwd_finalize_kernelINS_22Kernel_traits_finalizeILj768E13__nv_bfloat16S2_fS2_fjLb0ELj1024ELj4ENS_18Kernel_traits_baseILj768ES2_S2_fS2_fjLj1024EEEEELb0ELb0EEEvNS_9BwdParamsE:
	.zero		9472


//--------------------- .nv.shared._ZN10layer_norm13ln_bwd_kernelINS_13Kernel_traitsI13__nv_bfloat16S2_fS2_fjLj768ELj1ELj4ELj1ELj16ENS_18Kernel_traits_baseILj768ES2_S2_fS2_fjLj128EEEEELb1ELb0ELb1ELb0EEEvNS_9BwdParamsE --------------------------
	.section	.nv.shared._ZN10layer_norm13ln_bwd_kernelINS_13Kernel_traitsI13__nv_bfloat16S2_fS2_fjLj768ELj1ELj4ELj1ELj16ENS_18Kernel_traits_baseILj768ES2_S2_fS2_fjLj128EEEEELb1ELb0ELb1ELb0EEEvNS_9BwdParamsE,"aw",@nobits
	.sectionflags	@""
	.align	16
	.zero		1024


//--------------------- .nv.shared._ZN10layer_norm22ln_bwd_finalize_kernelINS_22Kernel_traits_finalizeILj768E13__nv_bfloat16S2_fS2_fjLb0ELj1024ELj4ENS_18Kernel_traits_baseILj768ES2_S2_fS2_fjLj1024EEEEELb0ELb1EEEvNS_9BwdParamsE --------------------------
	.section	.nv.shared._ZN10layer_norm22ln_bwd_finalize_kernelINS_22Kernel_traits_finalizeILj768E13__nv_bfloat16S2_fS2_fjLb0ELj1024ELj4ENS_18Kernel_traits_baseILj768ES2_S2_fS2_fjLj1024EEEEELb0ELb1EEEvNS_9BwdParamsE,"aw",@nobits
	.sectionflags	@""
	.align	16
.nv.shared._ZN10layer_norm22ln_bwd_finalize_kernelINS_22Kernel_traits_finalizeILj768E13__nv_bfloat16S2_fS2_fjLb0ELj1024ELj4ENS_18Kernel_traits_baseILj768ES2_S2_fS2_fjLj1024EEEEELb0ELb1EEEvNS_9BwdParamsE:
	.zero		9472


//--------------------- .nv.shared._ZN10layer_norm13ln_bwd_kernelINS_13Kernel_traitsI13__nv_bfloat16S2_fS2_fjLj768ELj1ELj4ELj1ELj16ENS_18Kernel_traits_baseILj768ES2_S2_fS2_fjLj128EEEEELb1ELb0ELb1ELb1EEEvNS_9BwdParamsE --------------------------
	.section	.nv.shared._ZN10layer_norm13ln_bwd_kernelINS_13Kernel_traitsI13__nv_bfloat16S2_fS2_fjLj768ELj1ELj4ELj1ELj16ENS_18Kernel_traits_baseILj768ES2_S2_fS2_fjLj128EEEEELb1ELb0ELb1ELb1EEEvNS_9BwdParamsE,"aw",@nobits
	.sectionflags	@""
	.align	16
	.zero		1024


//--------------------- .nv.shared._ZN10layer_norm13ln_bwd_kernelINS_13Kernel_traitsI13__nv_bfloat16S2_fS2_fjLj768ELj1ELj4ELj1ELj16ENS_18Kernel_traits_baseILj768ES2_S2_fS2_fjLj128EEEEELb1ELb1ELb0ELb0EEEvNS_9BwdParamsE --------------------------
	.section	.nv.shared._ZN10layer_norm13ln_bwd_kernelINS_13Kernel_traitsI13__nv_bfloat16S2_fS2_fjLj768ELj1ELj4ELj1ELj16ENS_18Kernel_traits_baseILj768ES2_S2_fS2_fjLj128EEEEELb1ELb1ELb0ELb0EEEvNS_9BwdParamsE,"aw",@nobits
	.sectionflags	@""
	.align	16
	.zero		1024


//--------------------- .nv.shared._ZN10layer_norm13ln_bwd_kernelINS_13Kernel_traitsI13__nv_bfloat16S2_fS2_fjLj768ELj1ELj4ELj1ELj16ENS_18Kernel_traits_baseILj768ES2_S2_fS2_fjLj128EEEEELb1ELb1ELb0ELb1EEEvNS_9BwdParamsE --------------------------
	.section	.nv.shared._ZN10layer_norm13ln_bwd_kernelINS_13Kernel_traitsI13__nv_bfloat16S2_fS2_fjLj768ELj1ELj4ELj1ELj16ENS_18Kernel_traits_baseILj768ES2_S2_fS2_fjLj128EEEEELb1ELb1ELb0ELb1EEEvNS_9BwdParamsE,"aw",@nobits
	.sectionflags	@""
	.align	16
	.zero		1024


//--------------------- .nv.shared._ZN10layer_norm22ln_bwd_finalize_kernelINS_22Kernel_traits_finalizeILj768E13__nv_bfloat16S2_fS2_fjLb1ELj1024ELj4ENS_18Kernel_traits_baseILj768ES2_S2_fS2_fjLj1024EEEEELb1ELb0EEEvNS_9BwdParamsE --------------------------
	.section	.nv.shared._ZN10layer_norm22ln_bwd_finalize_kernelINS_22Kernel_traits_finalizeILj768E13__nv_bfloat16S2_fS2_fjLb1ELj1024ELj4ENS_18Kernel_traits_baseILj768ES2_S2_fS2_fjLj1024EEEEELb1ELb0EEEvNS_9BwdParamsE,"aw",@nobits
	.sectionflags	@""
	.align	16
.nv.shared._ZN10layer_norm22ln_bwd_finalize_kernelINS_22Kernel_traits_finalizeILj768E13__nv_bfloat16S2_fS2_fjLb1ELj1024ELj4ENS_18Kernel_traits_baseILj768ES2_S2_fS2_fjLj1024EEEEELb1ELb0EEEvNS_9BwdParamsE:
	.zero		13696


//--------------------- .nv.shared._ZN10layer_norm13ln_bwd_kernelINS_13Kernel_traitsI13__nv_bfloat16S2_fS2_fjLj768ELj1ELj4ELj1ELj16ENS_18Kernel_traits_baseILj768ES2_S2_fS2_fjLj128EEEEELb1ELb1ELb1ELb0EEEvNS_9BwdParamsE --------------------------
	.section	.nv.shared._ZN10layer_norm13ln_bwd_kernelINS_13Kernel_traitsI13__nv_bfloat16S2_fS2_fjLj768ELj1ELj4ELj1ELj16ENS_18Kernel_traits_baseILj768ES2_S2_fS2_fjLj128EEEEELb1ELb1ELb1ELb0EEEvNS_9BwdParamsE,"aw",@nobits
	.sectionflags	@""
	.align	16
	.zero		1024


//--------------------- .nv.shared._ZN10layer_norm22ln_bwd_finalize_kernelINS_22Kernel_traits_finalizeILj768E13__nv_bfloat16S2_fS2_fjLb1ELj1024ELj4ENS_18Kernel_traits_baseILj768ES2_S2_fS2_fjLj1024EEEEELb1ELb1EEEvNS_9BwdParamsE --------------------------
	.section	.nv.shared._ZN10layer_norm22ln_bwd_finalize_kernelINS_22Kernel_traits_finalizeILj768E13__nv_bfloat16S2_fS2_fjLb1ELj1024ELj4ENS_18Kernel_traits_baseILj768ES2_S2_fS2_fjLj1024EEEEELb1ELb1EEEvNS_9BwdParamsE,"aw",@nobits
	.sectionflags	@""
	.align	16
.nv.shared._ZN10layer_norm22ln_bwd_finalize_kernelINS_22Kernel_traits_finalizeILj768E13__nv_bfloat16S2_fS2_fjLb1ELj1024ELj4ENS_18Kernel_traits_baseILj768ES2_S2_fS2_fjLj1024EEEEELb1ELb1EEEvNS_9BwdParamsE:
	.zero		13696


//--------------------- .nv.shared._ZN10layer_norm13ln_bwd_kernelINS_13Kernel_traitsI13__nv_bfloat16S2_fS2_fjLj768ELj1ELj4ELj1ELj16ENS_18Kernel_traits_baseILj768ES2_S2_fS2_fjLj128EEEEELb1ELb1ELb1ELb1EEEvNS_9BwdParamsE --------------------------
	.section	.nv.shared._ZN10layer_norm13ln_bwd_kernelINS_13Kernel_traitsI13__nv_bfloat16S2_fS2_fjLj768ELj1ELj4ELj1ELj16ENS_18Kernel_traits_baseILj768ES2_S2_fS2_fjLj128EEEEELb1ELb1ELb1ELb1EEEvNS_9BwdParamsE,"aw",@nobits
	.sectionflags	@""
	.align	16
	.zero		1024


//--------------------- .nv.shared._ZN10layer_norm13ln_bwd_kernelINS_13Kernel_traitsIf13__nv_bfloat16fS2_fjLj768ELj1ELj4ELj1ELj16ENS_18Kernel_traits_baseILj768EfS2_fS2_fjLj128EEEEELb0ELb0ELb0ELb0EEEvNS_9BwdParamsE --------------------------
	.section	.nv.shared._ZN10layer_norm13ln_bwd_kernelINS_13Kernel_traitsIf13__nv_bfloat16fS2_fjLj768ELj1ELj4ELj1ELj16ENS_18Kernel_traits_baseILj768EfS2_fS2_fjLj128EEEEELb0ELb0ELb0ELb0EEEvNS_9BwdParamsE,"aw",@nobits
	.sectionflags	@""
	.align	16
	.zero		1024


//--------------------- .nv.shared._ZN10layer_norm13ln_bwd_kernelINS_13Kernel_traitsIf13__nv_bfloat16fS2_fjLj768ELj1ELj4ELj1ELj16ENS_18Kernel_traits_baseILj768EfS2_fS2_fjLj128EEEEELb0ELb0ELb0ELb1EEEvNS_9BwdParamsE --------------------------
	.section	.nv.shared._ZN10layer_norm13ln_bwd_kernelINS_13Kernel_traitsIf13__nv_bfloat16fS2_fjLj768ELj1ELj4ELj1ELj16ENS_18Kernel_traits_baseILj768EfS2_fS2_fjLj128EEEEELb0ELb0ELb0ELb1EEEvNS_9BwdParamsE,"aw",@nobits
	.sectionflags	@""
	.align	16
	.zero		1024


//--------------------- .nv.shared._ZN10layer_norm13ln_bwd_kernelINS_13Kernel_traitsIf13__nv_bfloat16fS2_fjLj768ELj1ELj4ELj1ELj16ENS_18Kernel_traits_baseILj768EfS2_fS2_fjLj128EEEEELb0ELb0ELb1ELb0EEEvNS_9BwdParamsE --------------------------
	.section	.nv.shared._ZN10layer_norm13ln_bwd_kernelINS_13Kernel_traitsIf13__nv_bfloat16fS2_fjLj768ELj1ELj4ELj1ELj16ENS_18Kernel_traits_baseILj768EfS2_fS2_fjLj128EEEEELb0ELb0ELb1ELb0EEEvNS_9BwdParamsE,"aw",@nobits
	.sectionflags	@""
	.align	16
	.zero		1024


//--------------------- .nv.shared._ZN10layer_norm13ln_bwd_kernelINS_13Kernel_traitsIf13__nv_bfloat16fS2_fjLj768ELj1ELj4ELj1ELj16ENS_18Kernel_traits_baseILj768EfS2_fS2_fjLj128EEEEELb0ELb0ELb1ELb1EEEvNS_9BwdParamsE --------------------------
	.section	.nv.shared._ZN10layer_norm13ln_bwd_kernelINS_13Kernel_traitsIf13__nv_bfloat16fS2_fjLj768ELj1ELj4ELj1ELj16ENS_18Kernel_traits_baseILj768EfS2_fS2_fjLj128EEEEELb0ELb0ELb1ELb1EEEvNS_9BwdParamsE,"aw",@nobits
	.sectionflags	@""
	.align	16
	.zero		1024


//--------------------- .nv.shared._ZN10layer_norm13ln_bwd_kernelINS_13Kernel_traitsIf13__nv_bfloat16fS2_fjLj768ELj1ELj4ELj1ELj16ENS_18Kernel_traits_baseILj768EfS2_fS2_fjLj128EEEEELb0ELb1ELb0ELb0EEEvNS_9BwdParamsE --------------------------
	.section	.nv.shared._ZN10layer_norm13ln_bwd_kernelINS_13Kernel_traitsIf13__nv_bfloat16fS2_fjLj768ELj1ELj4ELj1ELj16ENS_18Kernel_traits_baseILj768EfS2_fS2_fjLj128EEEEELb0ELb1ELb0ELb0EEEvNS_9BwdParamsE,"aw",@nobits
	.sectionflags	@""
	.align	16
	.zero		1024


//--------------------- .nv.shared._ZN10layer_norm13ln_bwd_kernelINS_13Kernel_traitsIf13__nv_bfloat16fS2_fjLj768ELj1ELj4ELj1ELj16ENS_18Kernel_traits_baseILj768EfS2_fS2_fjLj128EEEEELb0ELb1ELb0ELb1EEEvNS_9BwdParamsE --------------------------
	.section	.nv.shared._ZN10layer_norm13ln_bwd_kernelINS_13Kernel_traitsIf13__nv_bfloat16fS2_fjLj768ELj1ELj4ELj1ELj16ENS_18Kernel_traits_baseILj768EfS2_fS2_fjLj128EEEEELb0ELb1ELb0ELb1EEEvNS_9BwdParamsE,"aw",@nobits
	.sectionflags	@""
	.align	16
	.zero		1024


//--------------------- .nv.shared._ZN10layer_norm13ln_bwd_kernelINS_13Kernel_traitsIf13__nv_bfloat16fS2_fjLj768ELj1ELj4ELj1ELj16ENS_18Kernel_traits_baseILj768EfS2_fS2_fjLj128EEEEELb0ELb1ELb1ELb0EEEvNS_9BwdParamsE --------------------------
	.section	.nv.shared._ZN10layer_norm13ln_bwd_kernelINS_13Kernel_traitsIf13__nv_bfloat16fS2_fjLj768ELj1ELj4ELj1ELj16ENS_18Kernel_traits_baseILj768EfS2_fS2_fjLj128EEEEELb0ELb1ELb1ELb0EEEvNS_9BwdParamsE,"aw",@nobits
	.sectionflags	@""
	.align	16
	.zero		1024


//--------------------- .nv.shared._ZN10layer_norm13ln_bwd_kernelINS_13Kernel_traitsIf13__nv_bfloat16fS2_fjLj768ELj1ELj4ELj1ELj16ENS_18Kernel_traits_baseILj768EfS2_fS2_fjLj128EEEEELb0ELb1ELb1ELb1EEEvNS_9BwdParamsE --------------------------
	.section	.nv.shared._ZN10layer_norm13ln_bwd_kernelINS_13Kernel_traitsIf13__nv_bfloat16fS2_fjLj768ELj1ELj4ELj1ELj16ENS_18Kernel_traits_baseILj768EfS2_fS2_fjLj128EEEEELb0ELb1ELb1ELb1EEEvNS_9BwdParamsE,"aw",@nobits
	.sectionflags	@""
	.align	16
	.zero		1024


//--------------------- .nv.shared._ZN10layer_norm13ln_bwd_kernelINS_13Kernel_traitsIf13__nv_bfloat16fS2_fjLj768ELj1ELj4ELj1ELj16ENS_18Kernel_traits_baseILj768EfS2_fS2_fjLj128EEEEELb1ELb0ELb0ELb0EEEvNS_9BwdParamsE --------------------------
	.section	.nv.shared._ZN10layer_norm13ln_bwd_kernelINS_13Kernel_traitsIf13__nv_bfloat16fS2_fjLj768ELj1ELj4ELj1ELj16ENS_18Kernel_traits_baseILj768EfS2_fS2_fjLj128EEEEELb1ELb0ELb0ELb0EEEvNS_9BwdParamsE,"aw",@nobits
	.sectionflags	@""
	.align	16
	.zero		1024


//--------------------- .nv.shared._ZN10layer_norm13ln_bwd_kernelINS_13Kernel_traitsIf13__nv_bfloat16fS2_fjLj768ELj1ELj4ELj1ELj16ENS_18Kernel_traits_baseILj768EfS2_fS2_fjLj128EEEEELb1ELb0ELb0ELb1EEEvNS_9BwdParamsE --------------------------
	.section	.nv.shared._ZN10layer_norm13ln_bwd_kernelINS_13Kernel_traitsIf13__nv_bfloat16fS2_fjLj768ELj1ELj4ELj1ELj16ENS_18Kernel_traits_baseILj768EfS2_fS2_fjLj128EEEEELb1ELb0ELb0ELb1EEEvNS_9BwdParamsE,"aw",@nobits
	.sectionflags	@""
	.align	16
	.zero		1024


//--------------------- .nv.shared._ZN10layer_norm22ln_bwd_finalize_kernelINS_22Kernel_traits_finalizeILj768Ef13__nv_bfloat16fS2_fjLb0ELj1024ELj4ENS_18Kernel_traits_baseILj768EfS2_fS2_fjLj1024EEEEELb0ELb0EEEvNS_9BwdParamsE --------------------------
	.section	.nv.shared._ZN10layer_norm22ln_bwd_finalize_kernelINS_22Kernel_traits_finalizeILj768Ef13__nv_bfloat16fS2_fjLb0ELj1024ELj4ENS_18Kernel_traits_baseILj768EfS2_fS2_fjLj1024EEEEELb0ELb0EEEvNS_9BwdParamsE,"aw",@nobits
	.sectionflags	@""
	.align	16
.nv.shared._ZN10layer_norm22ln_bwd_finalize_kernelINS_22Kernel_traits_finalizeILj768Ef13__nv_bfloat16fS2_fjLb0ELj1024ELj4ENS_18Kernel_traits_baseILj768EfS2_fS2_fjLj1024EEEEELb0ELb0EEEvNS_9BwdParamsE:
	.zero		9472


//--------------------- .nv.shared._ZN10layer_norm13ln_bwd_kernelINS_13Kernel_traitsIf13__nv_bfloat16fS2_fjLj768ELj1ELj4ELj1ELj16ENS_18Kernel_traits_baseILj768EfS2_fS2_fjLj128EEEEELb1ELb0ELb1ELb0EEEvNS_9BwdParamsE --------------------------
	.section	.nv.shared._ZN10layer_norm13ln_bwd_kernelINS_13Kernel_traitsIf13__nv_bfloat16fS2_fjLj768ELj1ELj4ELj1ELj16ENS_18Kernel_traits_baseILj768EfS2_fS2_fjLj128EEEEELb1ELb0ELb1ELb0EEEvNS_9BwdParamsE,"aw",@nobits
	.sectionflags	@""
	.align	16
	.zero		1024


//--------------------- .nv.shared._ZN10layer_norm22ln_bwd_finalize_kernelINS_22Kernel_traits_finalizeILj768Ef13__nv_bfloat16fS2_fjLb0ELj1024ELj4ENS_18Kernel_traits_baseILj768EfS2_fS2_fjLj1024EEEEELb0ELb1EEEvNS_9BwdParamsE --------------------------
	.section	.nv.shared._ZN10layer_norm22ln_bwd_finalize_kernelINS_22Kernel_traits_finalizeILj768Ef13__nv_bfloat16fS2_fjLb0ELj1024ELj4ENS_18Kernel_traits_baseILj768EfS2_fS2_fjLj1024EEEEELb0ELb1EEEvNS_9BwdParamsE,"aw",@nobits
	.sectionflags	@""
	.align	16
.nv.shared._ZN10layer_norm22ln_bwd_finalize_kernelINS_22Kernel_traits_finalizeILj768Ef13__nv_bfloat16fS2_fjLb0ELj1024ELj4ENS_18Kernel_traits_baseILj768EfS2_fS2_fjLj1024EEEEELb0ELb1EEEvNS_9BwdParamsE:
	.zero		9472


//--------------------- .nv.shared._ZN10layer_norm13ln_bwd_kernelINS_13Kernel_traitsIf13__nv_bfloat16fS2_fjLj768ELj1ELj4ELj1ELj16ENS_18Kernel_traits_baseILj768EfS2_fS2_fjLj128EEEEELb1ELb0ELb1ELb1EEEvNS_9BwdParamsE --------------------------
	.section	.nv.shared._ZN10layer_norm13ln_bwd_kernelINS_13Kernel_traitsIf13__nv_bfloat16fS2_fjLj768ELj1ELj4ELj1ELj16ENS_18Kernel_traits_baseILj768EfS2_fS2_fjLj128EEEEELb1ELb0ELb1ELb1EEEvNS_9BwdParamsE,"aw",@nobits
	.sectionflags	@""
	.align	16
	.zero		1024


//--------------------- .nv.shared._ZN10layer_norm13ln_bwd_kernelINS_13Kernel_traitsIf13__nv_bfloat16fS2_fjLj768ELj1ELj4ELj1ELj16ENS_18Kernel_traits_baseILj768EfS2_fS2_fjLj128EEEEELb1ELb1ELb0ELb0EEEvNS_9BwdParamsE --------------------------
	.section	.nv.shared._ZN10layer_norm13ln_bwd_kernelINS_13Kernel_traitsIf13__nv_bfloat16fS2_fjLj768ELj1ELj4ELj1ELj16ENS_18Kernel_traits_baseILj768EfS2_fS2_fjLj128EEEEELb1ELb1ELb0ELb0EEEvNS_9BwdParamsE,"aw",@nobits
	.sectionflags	@""
	.align	16
	.zero		1024


//--------------------- .nv.shared._ZN10layer_norm13ln_bwd_kernelINS_13Kernel_traitsIf13__nv_bfloat16fS2_fjLj768ELj1ELj4ELj1ELj16ENS_18Kernel_traits_baseILj768EfS2_fS2_fjLj128EEEEELb1ELb1ELb0ELb1EEEvNS_9BwdParamsE --------------------------
	.section	.nv.shared._ZN10layer_norm13ln_bwd_kernelINS_13Kernel_traitsIf13__nv_bfloat16fS2_fjLj768ELj1ELj4ELj1ELj16ENS_18Kernel_traits_baseILj768EfS2_fS2_fjLj128EEEEELb1ELb1ELb0ELb1EEEvNS_9BwdParamsE,"aw",@nobits
	.sectionflags	@""
	.align	16
	.zero		1024


//--------------------- .nv.shared._ZN10layer_norm22ln_bwd_finalize_kernelINS_22Kernel_traits_finalizeILj768Ef13__nv_bfloat16fS2_fjLb1ELj1024ELj4ENS_18Kernel_traits_baseILj768EfS2_fS2_fjLj1024EEEEELb1ELb0EEEvNS_9BwdParamsE --------------------------
	.section	.nv.shared._ZN10layer_norm22ln_bwd_finalize_kernelINS_22Kernel_traits_finalizeILj768Ef13__nv_bfloat16fS2_fjLb1ELj1024ELj4ENS_18Kernel_traits_baseILj768EfS2_fS2_fjLj1024EEEEELb1ELb0EEEvNS_9BwdParamsE,"aw",@nobits
	.sectionflags	@""
	.align	16
.nv.shared._ZN10layer_norm22ln_bwd_finalize_kernelINS_22Kernel_traits_finalizeILj768Ef13__nv_bfloat16fS2_fjLb1ELj1024ELj4ENS_18Kernel_traits_baseILj768EfS2_fS2_fjLj1024EEEEELb1ELb0EEEvNS_9BwdParamsE:
	.zero		13696


//--------------------- .nv.shared._ZN10layer_norm13ln_bwd_kernelINS_13Kernel_traitsIf13__nv_bfloat16fS2_fjLj768ELj1ELj4ELj1ELj16ENS_18Kernel_traits_baseILj768EfS2_fS2_fjLj128EEEEELb1ELb1ELb1ELb0EEEvNS_9BwdParamsE --------------------------
	.section	.nv.shared._ZN10layer_norm13ln_bwd_kernelINS_13Kernel_traitsIf13__nv_bfloat16fS2_fjLj768ELj1ELj4ELj1ELj16ENS_18Kernel_traits_baseILj768EfS2_fS2_fjLj128EEEEELb1ELb1ELb1ELb0EEEvNS_9BwdParamsE,"aw",@nobits
	.sectionflags	@""
	.align	16
	.zero		1024


//--------------------- .nv.shared._ZN10layer_norm22ln_bwd_finalize_kernelINS_22Kernel_traits_finalizeILj768Ef13__nv_bfloat16fS2_fjLb1ELj1024ELj4ENS_18Kernel_traits_baseILj768EfS2_fS2_fjLj1024EEEEELb1ELb1EEEvNS_9BwdParamsE --------------------------
	.section	.nv.shared._ZN10layer_norm22ln_bwd_finalize_kernelINS_22Kernel_traits_finalizeILj768Ef13__nv_bfloat16fS2_fjLb1ELj1024ELj4ENS_18Kernel_traits_baseILj768EfS2_fS2_fjLj1024EEEEELb1ELb1EEEvNS_9BwdParamsE,"aw",@nobits
	.sectionflags	@""
	.align	16
.nv.shared._ZN10layer_norm22ln_bwd_finalize_kernelINS_22Kernel_traits_finalizeILj768Ef13__nv_bfloat16fS2_fjLb1ELj1024ELj4ENS_18Kernel_traits_baseILj768EfS2_fS2_fjLj1024EEEEELb1ELb1EEEvNS_9BwdParamsE:
	.zero		13696


//--------------------- .nv.shared._ZN10layer_norm13ln_bwd_kernelINS_13Kernel_traitsIf13__nv_bfloat16fS2_fjLj768ELj1ELj4ELj1ELj16ENS_18Kernel_traits_baseILj768EfS2_fS2_fjLj128EEEEELb1ELb1ELb1ELb1EEEvNS_9BwdParamsE --------------------------
	.section	.nv.shared._ZN10layer_norm13ln_bwd_kernelINS_13Kernel_traitsIf13__nv_bfloat16fS2_fjLj768ELj1ELj4ELj1ELj16ENS_18Kernel_traits_baseILj768EfS2_fS2_fjLj128EEEEELb1ELb1ELb1ELb1EEEvNS_9BwdParamsE,"aw",@nobits
	.sectionflags	@""
	.align	16
	.zero		1024


//--------------------- .nv.shared._ZN10layer_norm13ln_bwd_kernelINS_13Kernel_traitsIf6__halfS2_S2_fjLj768ELj1ELj4ELj1ELj16ENS_18Kernel_traits_baseILj768EfS2_S2_S2_fjLj128EEEEELb0ELb0ELb0ELb0EEEvNS_9BwdParamsE --------------------------
	.section	.nv.shared._ZN10layer_norm13ln_bwd_kernelINS_13Kernel_traitsIf6__halfS2_S2_fjLj768ELj1ELj4ELj1ELj16ENS_18Kernel_traits_baseILj768EfS2_S2_S2_fjLj128EEEEELb0ELb0ELb0ELb0EEEvNS_9BwdParamsE,"aw",@nobits
	.sectionflags	@""
	.align	16
	.zero		1024


//--------------------- .nv.shared._ZN10layer_norm13ln_bwd_kernelINS_13Kernel_traitsIf6__halfS2_S2_fjLj768ELj1ELj4ELj1ELj16ENS_18Kernel_traits_baseILj768EfS2_S2_S2_fjLj128EEEEELb0ELb0ELb0ELb1EEEvNS_9BwdParamsE --------------------------
	.section	.nv.shared._ZN10layer_norm13ln_bwd_kernelINS_13Kernel_traitsIf6__halfS2_S2_fjLj768ELj1ELj4ELj1ELj16ENS_18Kernel_traits_baseILj768EfS2_S2_S2_fjLj128EEEEELb0ELb0ELb0ELb1EEEvNS_9BwdParamsE,"aw",@nobits
	.sectionflags	@""
	.align	16
	.zero		1024


//--------------------- .nv.shared._ZN10layer_norm13ln_bwd_kernelINS_13Kernel_traitsIf6__halfS2_S2_fjLj768ELj1ELj4ELj1ELj16ENS_18Kernel_traits_baseILj768EfS2_S2_S2_fjLj128EEEEELb0ELb0ELb1ELb0EEEvNS_9BwdParamsE --------------------------
	.section	.nv.shared._ZN10layer_norm13ln_bwd_kernelINS_13Kernel_traitsIf6__halfS2_S2_fjLj768ELj1ELj4ELj1ELj16ENS_18Kernel_traits_baseILj768EfS2_S2_S2_fjLj128EEEEELb0ELb0ELb1ELb0EEEvNS_9BwdParamsE,"aw",@nobits
	.sectionflags	@""
	.align	16
	.zero		1024


//--------------------- .nv.shared._ZN10layer_norm13ln_bwd_kernelINS_13Kernel_traitsIf6__halfS2_S2_fjLj768ELj1ELj4ELj1ELj16ENS_18Kernel_traits_baseILj768EfS2_S2_S2_fjLj128EEEEELb0ELb0ELb1ELb1EEEvNS_9BwdParamsE --------------------------
	.section	.nv.shared._ZN10layer_norm13ln_bwd_kernelINS_13Kernel_traitsIf6__halfS2_S2_fjLj768ELj1ELj4ELj1ELj16ENS_18Kernel_traits_baseILj768EfS2_S2_S2_fjLj128EEEEELb0ELb0ELb1ELb1EEEvNS_9BwdParamsE,"aw",@nobits
	.sectionflags	@""
	.align	16
	.zero		1024


//--------------------- .nv.shared._ZN10layer_norm13ln_bwd_kernelINS_13Kernel_traitsIf6__halfS2_S2_fjLj768ELj1ELj4ELj1ELj16ENS_18Kernel_traits_baseILj768EfS2_S2_S2_fjLj128EEEEELb0ELb1ELb0ELb0EEEvNS_9BwdParamsE --------------------------
	.section	.nv.shared._ZN10layer_norm13ln_bwd_kernelINS_13Kernel_traitsIf6__halfS2_S2_fjLj768ELj1ELj4ELj1ELj16ENS_18Kernel_traits_baseILj768EfS2_S2_S2_fjLj128EEEEELb0ELb1ELb0ELb0EEEvNS_9BwdParamsE,"aw",@nobits
	.sectionflags	@""
	.align	16
	.zero		1024


//--------------------- .nv.shared._ZN10layer_norm13ln_bwd_kernelINS_13Kernel_traitsIf6__halfS2_S2_fjLj768ELj1ELj4ELj1ELj16ENS_18Kernel_traits_baseILj768EfS2_S2_S2_fjLj128EEEEELb0ELb1ELb0ELb1EEEvNS_9BwdParamsE --------------------------
	.section	.nv.shared._ZN10layer_norm13ln_bwd_kernelINS_13Kernel_traitsIf6__halfS2_S2_fjLj768ELj1ELj4ELj1ELj16ENS_18Kernel_traits_baseILj768EfS2_S2_S2_fjLj128EEEEELb0ELb1ELb0ELb1EEEvNS_9BwdParamsE,"aw",@nobits
	.sectionflags	@""
	.align	16
	.zero		1024


//--------------------- .nv.shared._ZN10layer_norm13ln_bwd_kernelINS_13Kernel_traitsIf6__halfS2_S2_fjLj768ELj1ELj4ELj1ELj16ENS_18Kernel_traits_baseILj768EfS2_S2_S2_fjLj128EEEEELb0ELb1ELb1ELb0EEEvNS_9BwdParamsE --------------------------
	.section	.nv.shared._ZN10layer_norm13ln_bwd_kernelINS_13Kernel_traitsIf6__halfS2_S2_fjLj768ELj1ELj4ELj1ELj16ENS_18Kernel_traits_baseILj768EfS2_S2_S2_fjLj128EEEEELb0ELb1ELb1ELb0EEEvNS_9BwdParamsE,"aw",@nobits
	.sectionflags	@""
	.align	16
	.zero		1024


//--------------------- .nv.shared._ZN10layer_norm13ln_bwd_kernelINS_13Kernel_traitsIf6__halfS2_S2_fjLj768ELj1ELj4ELj1ELj16ENS_18Kernel_traits_baseILj768EfS2_S2_S2_fjLj128EEEEELb0ELb1ELb1ELb1EEEvNS_9BwdParamsE --------------------------
	.section	.nv.shared._ZN10layer_norm13ln_bwd_kernelINS_13Kernel_traitsIf6__halfS2_S2_fjLj768ELj1ELj4ELj1ELj16ENS_18Kernel_traits_baseILj768EfS2_S2_S2_fjLj128EEEEELb0ELb1ELb1ELb1EEEvNS_9BwdParamsE,"aw",@nobits
	.sectionflags	@""
	.align	16
	.zero		1024


//--------------------- .nv.shared._ZN10layer_norm13ln_bwd_kernelINS_13Kernel_traitsIf6__halfS2_S2_fjLj768ELj1ELj4ELj1ELj16ENS_18Kernel_traits_baseILj768EfS2_S2_S2_fjLj128EEEEELb1ELb0ELb0ELb0EEEvNS_9BwdParamsE --------------------------
	.section	.nv.shared._ZN10layer_norm13ln_bwd_kernelINS_13Kernel_traitsIf6__halfS2_S2_fjLj768ELj1ELj4ELj1ELj16ENS_18Kernel_traits_baseILj768EfS2_S2_S2_fjLj128EEEEELb1ELb0ELb0ELb0EEEvNS_9BwdParamsE,"aw",@nobits
	.sectionflags	@""
	.align	16
	.zero		1024


//--------------------- .nv.shared._ZN10layer_norm13ln_bwd_kernelINS_13Kernel_traitsIf6__halfS2_S2_fjLj768ELj1ELj4ELj1ELj16ENS_18Kernel_traits_baseILj768EfS2_S2_S2_fjLj128EEEEELb1ELb0ELb0ELb1EEEvNS_9BwdParamsE --------------------------
	.section	.nv.shared._ZN10layer_norm13ln_bwd_kernelINS_13Kernel_traitsIf6__halfS2_S2_fjLj768ELj1ELj4ELj1ELj16ENS_18Kernel_traits_baseILj768EfS2_S2_S2_fjLj128EEEEELb1ELb0ELb0ELb1EEEvNS_9BwdParamsE,"aw",@nobits
	.sectionflags	@""
	.align	16
	.zero		1024


//--------------------- .nv.shared._ZN10layer_norm22ln_bwd_finalize_kernelINS_22Kernel_traits_finalizeILj768Ef6__halfS2_S2_fjLb0ELj1024ELj4ENS_18Kernel_traits_baseILj768EfS2_S2_S2_fjLj1024EEEEELb0ELb0EEEvNS_9BwdParamsE --------------------------
	.section	.nv.shared._ZN10layer_norm22ln_bwd_finalize_kernelINS_22Kernel_traits_finalizeILj768Ef6__halfS2_S2_fjLb0ELj1024ELj4ENS_18Kernel_traits_baseILj768EfS2_S2_S2_fjLj1024EEEEELb0ELb0EEEvNS_9BwdParamsE,"aw",@nobits
	.sectionflags	@""
	.align	16
.nv.shared._ZN10layer_norm22ln_bwd_finalize_kernelINS_22Kernel_traits_finalizeILj768Ef6__halfS2_S2_fjLb0ELj1024ELj4ENS_18Kernel_traits_baseILj768EfS2_S2_S2_fjLj1024EEEEELb0ELb0EEEvNS_9BwdParamsE:
	.zero		9472


//--------------------- .nv.shared._ZN10layer_norm13ln_bwd_kernelINS_13Kernel_traitsIf6__halfS2_S2_fjLj768ELj1ELj4ELj1ELj16ENS_18Kernel_traits_baseILj768EfS2_S2_S2_fjLj128EEEEELb1ELb0ELb1ELb0EEEvNS_9BwdParamsE --------------------------
	.section	.nv.shared._ZN10layer_norm13ln_bwd_kernelINS_13Kernel_traitsIf6__halfS2_S2_fjLj768ELj1ELj4ELj1ELj16ENS_18Kernel_traits_baseILj768EfS2_S2_S2_fjLj128EEEEELb1ELb0ELb1ELb0EEEvNS_9BwdParamsE,"aw",@nobits
	.sectionflags	@""
	.align	16
	.zero		1024


//--------------------- .nv.shared._ZN10layer_norm22ln_bwd_finalize_kernelINS_22Kernel_traits_finalizeILj768Ef6__halfS2_S2_fjLb0ELj1024ELj4ENS_18Kernel_traits_baseILj768EfS2_S2_S2_fjLj1024EEEEELb0ELb1EEEvNS_9BwdParamsE --------------------------
	.section	.nv.shared._ZN10layer_norm22ln_bwd_finalize_kernelINS_22Kernel_traits_finalizeILj768Ef6__halfS2_S2_fjLb0ELj1024ELj4ENS_18Kernel_traits_baseILj768EfS2_S2_S2_fjLj1024EEEEELb0ELb1EEEvNS_9BwdParamsE,"aw",@nobits
	.sectionflags	@""
	.align	16
.nv.shared._ZN10layer_norm22ln_bwd_finalize_kernelINS_22Kernel_traits_finalizeILj768Ef6__halfS2_S2_fjLb0ELj1024ELj4ENS_18Kernel_traits_baseILj768EfS2_S2_S2_fjLj1024EEEEELb0ELb1EEEvNS_9BwdParamsE:
	.zero		9472


//--------------------- .nv.shared._ZN10layer_norm13ln_bwd_kernelINS_13Kernel_traitsIf6__halfS2_S2_fjLj768ELj1ELj4ELj1ELj16ENS_18Kernel_traits_baseILj768EfS2_S2_S2_fjLj128EEEEELb1ELb0ELb1ELb1EEEvNS_9BwdParamsE --------------------------
	.section	.nv.shared._ZN10layer_norm13ln_bwd_kernelINS_13Kernel_traitsIf6__halfS2_S2_fjLj768ELj1ELj4ELj1ELj16ENS_18Kernel_traits_baseILj768EfS2_S2_S2_fjLj128EEEEELb1ELb0ELb1ELb1EEEvNS_9BwdParamsE,"aw",@nobits
	.sectionflags	@""
	.align	16
	.zero		1024


//--------------------- .nv.shared._ZN10layer_norm13ln_bwd_kernelINS_13Kernel_traitsIf6__halfS2_S2_fjLj768ELj1ELj4ELj1ELj16ENS_18Kernel_traits_baseILj768EfS2_S2_S2_fjLj128EEEEELb1ELb1ELb0ELb0EEEvNS_9BwdParamsE --------------------------
	.section	.nv.shared._ZN10layer_norm13ln_bwd_kernelINS_13Kernel_traitsIf6__halfS2_S2_fjLj768ELj1ELj4ELj1ELj16ENS_18Kernel_traits_baseILj768EfS2_S2_S2_fjLj128EEEEELb1ELb1ELb0ELb0EEEvNS_9BwdParamsE,"aw",@nobits
	.sectionflags	@""
	.align	16
	.zero		1024


//--------------------- .nv.shared._ZN10layer_norm13ln_bwd_kernelINS_13Kernel_traitsIf6__halfS2_S2_fjLj768ELj1ELj4ELj1ELj16ENS_18Kernel_traits_baseILj768EfS2_S2_S2_fjLj128EEEEELb1ELb1ELb0ELb1EEEvNS_9BwdParamsE --------------------------
	.section	.nv.shared._ZN10layer_norm13ln_bwd_kernelINS_13Kernel_traitsIf6__halfS2_S2_fjLj768ELj1ELj4ELj1ELj16ENS_18Kernel_traits_baseILj768EfS2_S2_S2_fjLj128EEEEELb1ELb1ELb0ELb1EEEvNS_9BwdParamsE,"aw",@nobits
	.sectionflags	@""
	.align	16
	.zero		1024


//--------------------- .nv.shared._ZN10layer_norm22ln_bwd_finalize_kernelINS_22Kernel_traits_finalizeILj768Ef6__halfS2_S2_fjLb1ELj1024ELj4ENS_18Kernel_traits_baseILj768EfS2_S2_S2_fjLj1024EEEEELb1ELb0EEEvNS_9BwdParamsE --------------------------
	.section	.nv.shared._ZN10layer_norm22ln_bwd_finalize_kernelINS_22Kernel_traits_finalizeILj768Ef6__halfS2_S2_fjLb1ELj1024ELj4ENS_18Kernel_traits_baseILj768EfS2_S2_S2_fjLj1024EEEEELb1ELb0EEEvNS_9BwdParamsE,"aw",@nobits
	.sectionflags	@""
	.align	16
.nv.shared._ZN10layer_norm22ln_bwd_finalize_kernelINS_22Kernel_traits_finalizeILj768Ef6__halfS2_S2_fjLb1ELj1024ELj4ENS_18Kernel_traits_baseILj768EfS2_S2_S2_fjLj1024EEEEELb1ELb0EEEvNS_9BwdParamsE:
	.zero		13696


//--------------------- .nv.shared._ZN10layer_norm13ln_bwd_kernelINS_13Kernel_traitsIf6__halfS2_S2_fjLj768ELj1ELj4ELj1ELj16ENS_18Kernel_traits_baseILj768EfS2_S2_S2_fjLj128EEEEELb1ELb1ELb1ELb0EEEvNS_9BwdParamsE --------------------------
	.section	.nv.shared._ZN10layer_norm13ln_bwd_kernelINS_13Kernel_traitsIf6__halfS2_S2_fjLj768ELj1ELj4ELj1ELj16ENS_18Kernel_traits_baseILj768EfS2_S2_S2_fjLj128EEEEELb1ELb1ELb1ELb0EEEvNS_9BwdParamsE,"aw",@nobits
	.sectionflags	@""
	.align	16
	.zero		1024


//--------------------- .nv.shared._ZN10layer_norm22ln_bwd_finalize_kernelINS_22Kernel_traits_finalizeILj768Ef6__halfS2_S2_fjLb1ELj1024ELj4ENS_18Kernel_traits_baseILj768EfS2_S2_S2_fjLj1024EEEEELb1ELb1EEEvNS_9BwdParamsE --------------------------
	.section	.nv.shared._ZN10layer_norm22ln_bwd_finalize_kernelINS_22Kernel_traits_finalizeILj768Ef6__halfS2_S2_fjLb1ELj1024ELj4ENS_18Kernel_traits_baseILj768EfS2_S2_S2_fjLj1024EEEEELb1ELb1EEEvNS_9BwdParamsE,"aw",@nobits
	.sectionflags	@""
	.align	16
.nv.shared._ZN10layer_norm22ln_bwd_finalize_kernelINS_22Kernel_traits_finalizeILj768Ef6__halfS2_S2_fjLb1ELj1024ELj4ENS_18Kernel_traits_baseILj768EfS2_S2_S2_fjLj1024EEEEELb1ELb1EEEvNS_9BwdParamsE:
	.zero		13696


//--------------------- .nv.shared._ZN10layer_norm13ln_bwd_kernelINS_13Kernel_traitsIf6__halfS2_S2_fjLj768ELj1ELj4ELj1ELj16ENS_18Kernel_traits_baseILj768EfS2_S2_S2_fjLj128EEEEELb1ELb1ELb1ELb1EEEvNS_9BwdParamsE --------------------------
	.section	.nv.shared._ZN10layer_norm13ln_bwd_kernelINS_13Kernel_traitsIf6__halfS2_S2_fjLj768ELj1ELj4ELj1ELj16ENS_18Kernel_traits_baseILj768EfS2_S2_S2_fjLj128EEEEELb1ELb1ELb1ELb1EEEvNS_9BwdParamsE,"aw",@nobits
	.sectionflags	@""
	.align	16
	.zero		1024


//--------------------- .nv.shared._ZN10layer_norm13ln_bwd_kernelINS_13Kernel_traitsI6__halfS2_fS2_fjLj768ELj1ELj4ELj1ELj16ENS_18Kernel_traits_baseILj768ES2_S2_fS2_fjLj128EEEEELb0ELb0ELb0ELb0EEEvNS_9BwdParamsE --------------------------
	.section	.nv.shared._ZN10layer_norm13ln_bwd_kernelINS_13Kernel_traitsI6__halfS2_fS2_fjLj768ELj1ELj4ELj1ELj16ENS_18Kernel_traits_baseILj768ES2_S2_fS2_fjLj128EEEEELb0ELb0ELb0ELb0EEEvNS_9BwdParamsE,"aw",@nobits
	.sectionflags	@""
	.align	16
	.zero		1024


//--------------------- .nv.shared._ZN10layer_norm13ln_bwd_kernelINS_13Kernel_traitsI6__halfS2_fS2_fjLj768ELj1ELj4ELj1ELj16ENS_18Kernel_traits_baseILj768ES2_S2_fS2_fjLj128EEEEELb0ELb0ELb0ELb1EEEvNS_9BwdParamsE --------------------------
	.section	.nv.shared._ZN10layer_norm13ln_bwd_kernelINS_13Kernel_traitsI6__halfS2_fS2_fjLj768ELj1ELj4ELj1ELj16ENS_18Kernel_traits_baseILj768ES2_S2_fS2_fjLj128EEEEELb0ELb0ELb0ELb1EEEvNS_9BwdParamsE,"aw",@nobits
	.sectionflags	@""
	.align	16
	.zero		1024


//--------------------- .nv.shared._ZN10layer_norm13ln_bwd_kernelINS_13Kernel_traitsI6__halfS2_fS2_fjLj768ELj1ELj4ELj1ELj16ENS_18Kernel_traits_baseILj768ES2_S2_fS2_fjLj128EEEEELb0ELb0ELb1ELb0EEEvNS_9BwdParamsE --------------------------
	.section	.nv.shared._ZN10layer_norm13ln_bwd_kernelINS_13Kernel_traitsI6__halfS2_fS2_fjLj768ELj1ELj4ELj1ELj16ENS_18Kernel_traits_baseILj768ES2_S2_fS2_fjLj128EEEEELb0ELb0ELb1ELb0EEEvNS_9BwdParamsE,"aw",@nobits
	.sectionflags	@""
	.align	16
	.zero		1024


//--------------------- .nv.shared._ZN10layer_norm13ln_bwd_kernelINS_13Kernel_traitsI6__halfS2_fS2_fjLj768ELj1ELj4ELj1ELj16ENS_18Kernel_traits_baseILj768ES2_S2_fS2_fjLj128EEEEELb0ELb0ELb1ELb1EEEvNS_9BwdParamsE --------------------------
	.section	.nv.shared._ZN10layer_norm13ln_bwd_kernelINS_13Kernel_traitsI6__halfS2_fS2_fjLj768ELj1ELj4ELj1ELj16ENS_18Kernel_traits_baseILj768ES2_S2_fS2_fjLj128EEEEELb0ELb0ELb1ELb1EEEvNS_9BwdParamsE,"aw",@nobits
	.sectionflags	@""
	.align	16
	.zero		1024


//--------------------- .nv.shared._ZN10layer_norm13ln_bwd_kernelINS_13Kernel_traitsI6__halfS2_fS2_fjLj768ELj1ELj4ELj1ELj16ENS_18Kernel_traits_baseILj768ES2_S2_fS2_fjLj128EEEEELb0ELb1ELb0ELb0EEEvNS_9BwdParamsE --------------------------
	.section	.nv.shared._ZN10layer_norm13ln_bwd_kernelINS_13Kernel_traitsI6__halfS2_fS2_fjLj768ELj1ELj4ELj1ELj16ENS_18Kernel_traits_baseILj768ES2_S2_fS2_fjLj128EEEEELb0ELb1ELb0ELb0EEEvNS_9BwdParamsE,"aw",@nobits
	.sectionflags	@""
	.align	16
	.zero		1024


//--------------------- .nv.shared._ZN10layer_norm13ln_bwd_kernelINS_13Kernel_traitsI6__halfS2_fS2_fjLj768ELj1ELj4ELj1ELj16ENS_18Kernel_traits_baseILj768ES2_S2_fS2_fjLj128EEEEELb0ELb1ELb0ELb1EEEvNS_9BwdParamsE --------------------------
	.section	.nv.shared._ZN10layer_norm13ln_bwd_kernelINS_13Kernel_traitsI6__halfS2_fS2_fjLj768ELj1ELj4ELj1ELj16ENS_18Kernel_traits_baseILj768ES2_S2_fS2_fjLj128EEEEELb0ELb1ELb0ELb1EEEvNS_9BwdParamsE,"aw",@nobits
	.sectionflags	@""
	.align	16
	.zero		1024


//--------------------- .nv.shared._ZN10layer_norm13ln_bwd_kernelINS_13Kernel_traitsI6__halfS2_fS2_fjLj768ELj1ELj4ELj1ELj16ENS_18Kernel_traits_baseILj768ES2_S2_fS2_fjLj128EEEEELb0ELb1ELb1ELb0EEEvNS_9BwdParamsE --------------------------
	.section	.nv.shared._ZN10layer_norm13ln_bwd_kernelINS_13Kernel_traitsI6__halfS2_fS2_fjLj768ELj1ELj4ELj1ELj16ENS_18Kernel_traits_baseILj768ES2_S2_fS2_fjLj128EEEEELb0ELb1ELb1ELb0EEEvNS_9BwdParamsE,"aw",@nobits
	.sectionflags	@""
	.align	16
	.zero		1024


//--------------------- .nv.shared._ZN10layer_norm13ln_bwd_kernelINS_13Kernel_traitsI6__halfS2_fS2_fjLj768ELj1ELj4ELj1ELj16ENS_18Kernel_traits_baseILj768ES2_S2_fS2_fjLj128EEEEELb0ELb1ELb1ELb1EEEvNS_9BwdParamsE --------------------------
	.section	.nv.shared._ZN10layer_norm13ln_bwd_kernelINS_13Kernel_traitsI6__halfS2_fS2_fjLj768ELj1ELj4ELj1ELj16ENS_18Kernel_traits_baseILj768ES2_S2_fS2_fjLj128EEEEELb0ELb1ELb1ELb1EEEvNS_9BwdParamsE,"aw",@nobits
	.sectionflags	@""
	.align	16
	.zero		1024


//--------------------- .nv.shared._ZN10layer_norm13ln_bwd_kernelINS_13Kernel_traitsI6__halfS2_fS2_fjLj768ELj1ELj4ELj1ELj16ENS_18Kernel_traits_baseILj768ES2_S2_fS2_fjLj128EEEEELb1ELb0ELb0ELb0EEEvNS_9BwdParamsE --------------------------
	.section	.nv.shared._ZN10layer_norm13ln_bwd_kernelINS_13Kernel_traitsI6__halfS2_fS2_fjLj768ELj1ELj4ELj1ELj16ENS_18Kernel_traits_baseILj768ES2_S2_fS2_fjLj128EEEEELb1ELb0ELb0ELb0EEEvNS_9BwdParamsE,"aw",@nobits
	.sectionflags	@""
	.align	16
	.zero		1024


//--------------------- .nv.shared._ZN10layer_norm13ln_bwd_kernelINS_13Kernel_traitsI6__halfS2_fS2_fjLj768ELj1ELj4ELj1ELj16ENS_18Kernel_traits_baseILj768ES2_S2_fS2_fjLj128EEEEELb1ELb0ELb0ELb1EEEvNS_9BwdParamsE --------------------------
	.section	.nv.shared._ZN10layer_norm13ln_bwd_kernelINS_13Kernel_traitsI6__halfS2_fS2_fjLj768ELj1ELj4ELj1ELj16ENS_18Kernel_traits_baseILj768ES2_S2_fS2_fjLj128EEEEELb1ELb0ELb0ELb1EEEvNS_9BwdParamsE,"aw",@nobits
	.sectionflags	@""
	.align	16
	.zero		1024


//--------------------- .nv.shared._ZN10layer_norm22ln_bwd_finalize_kernelINS_22Kernel_traits_finalizeILj768E6__halfS2_fS2_fjLb0ELj1024ELj4ENS_18Kernel_traits_baseILj768ES2_S2_fS2_fjLj1024EEEEELb0ELb0EEEvNS_9BwdParamsE --------------------------
	.section	.nv.shared._ZN10layer_norm22ln_bwd_finalize_kernelINS_22Kernel_traits_finalizeILj768E6__halfS2_fS2_fjLb0ELj1024ELj4ENS_18Kernel_traits_baseILj768ES2_S2_fS2_fjLj1024EEEEELb0ELb0EEEvNS_9BwdParamsE,"aw",@nobits
	.sectionflags	@""
	.align	16
.nv.shared._ZN10layer_norm22ln_bwd_finalize_kernelINS_22Kernel_traits_finalizeILj768E6__halfS2_fS2_fjLb0ELj1024ELj4ENS_18Kernel_traits_baseILj768ES2_S2_fS2_fjLj1024EEEEELb0ELb0EEEvNS_9BwdParamsE:
	.zero		9472


//--------------------- .nv.shared._ZN10layer_norm13ln_bwd_kernelINS_13Kernel_traitsI6__halfS2_fS2_fjLj768ELj1ELj4ELj1ELj16ENS_18Kernel_traits_baseILj768ES2_S2_fS2_fjLj128EEEEELb1ELb0ELb1ELb0EEEvNS_9BwdParamsE --------------------------
	.section	.nv.shared._ZN10layer_norm13ln_bwd_kernelINS_13Kernel_traitsI6__halfS2_fS2_fjLj768ELj1ELj4ELj1ELj16ENS_18Kernel_traits_baseILj768ES2_S2_fS2_fjLj128EEEEELb1ELb0ELb1ELb0EEEvNS_9BwdParamsE,"aw",@nobits
	.sectionflags	@""
	.align	16
	.zero		1024


//--------------------- .nv.shared._ZN10layer_norm22ln_bwd_finalize_kernelINS_22Kernel_traits_finalizeILj768E6__halfS2_fS2_fjLb0ELj1024ELj4ENS_18Kernel_traits_baseILj768ES2_S2_fS2_fjLj1024EEEEELb0ELb1EEEvNS_9BwdParamsE --------------------------
	.section	.nv.shared._ZN10layer_norm22ln_bwd_finalize_kernelINS_22Kernel_traits_finalizeILj768E6__halfS2_fS2_fjLb0ELj1024ELj4ENS_18Kernel_traits_baseILj768ES2_S2_fS2_fjLj1024EEEEELb0ELb1EEEvNS_9BwdParamsE,"aw",@nobits
	.sectionflags	@""
	.align	16
.nv.shared._ZN10layer_norm22ln_bwd_finalize_kernelINS_22Kernel_traits_finalizeILj768E6__halfS2_fS2_fjLb0ELj1024ELj4ENS_18Kernel_traits_baseILj768ES2_S2_fS2_fjLj1024EEEEELb0ELb1EEEvNS_9BwdParamsE:
	.zero		9472


//--------------------- .nv.shared._ZN10layer_norm13ln_bwd_kernelINS_13Kernel_traitsI6__halfS2_fS2_fjLj768ELj1ELj4ELj1ELj16ENS_18Kernel_traits_baseILj768ES2_S2_fS2_fjLj128EEEEELb1ELb0ELb1ELb1EEEvNS_9BwdParamsE --------------------------
	.section	.nv.shared._ZN10layer_norm13ln_bwd_kernelINS_13Kernel_traitsI6__halfS2_fS2_fjLj768ELj1ELj4ELj1ELj16ENS_18Kernel_traits_baseILj768ES2_S2_fS2_fjLj128EEEEELb1ELb0ELb1ELb1EEEvNS_9BwdParamsE,"aw",@nobits
	.sectionflags	@""
	.align	16
	.zero		1024


//--------------------- .nv.shared._ZN10layer_norm13ln_bwd_kernelINS_13Kernel_traitsI6__halfS2_fS2_fjLj768ELj1ELj4ELj1ELj16ENS_18Kernel_traits_baseILj768ES2_S2_fS2_fjLj128EEEEELb1ELb1ELb0ELb0EEEvNS_9BwdParamsE --------------------------
	.section	.nv.shared._ZN10layer_norm13ln_bwd_kernelINS_13Kernel_traitsI6__halfS2_fS2_fjLj768ELj1ELj4ELj1ELj16ENS_18Kernel_traits_baseILj768ES2_S2_fS2_fjLj128EEEEELb1ELb1ELb0ELb0EEEvNS_9BwdParamsE,"aw",@nobits
	.sectionflags	@""
	.align	16
	.zero		1024


//--------------------- .nv.shared._ZN10layer_norm13ln_bwd_kernelINS_13Kernel_traitsI6__halfS2_fS2_fjLj768ELj1ELj4ELj1ELj16ENS_18Kernel_traits_baseILj768ES2_S2_fS2_fjLj128EEEEELb1ELb1ELb0ELb1EEEvNS_9BwdParamsE --------------------------
	.section	.nv.shared._ZN10layer_norm13ln_bwd_kernelINS_13Kernel_traitsI6__halfS2_fS2_fjLj768ELj1ELj4ELj1ELj16ENS_18Kernel_traits_baseILj768ES2_S2_fS2_fjLj128EEEEELb1ELb1ELb0ELb1EEEvNS_9BwdParamsE,"aw",@nobits
	.sectionflags	@""
	.align	16
	.zero		1024


//--------------------- .nv.shared._ZN10layer_norm22ln_bwd_finalize_kernelINS_22Kernel_traits_finalizeILj768E6__halfS2_fS2_fjLb1ELj1024ELj4ENS_18Kernel_traits_baseILj768ES2_S2_fS2_fjLj1024EEEEELb1ELb0EEEvNS_9BwdParamsE --------------------------
	.section	.nv.shared._ZN10layer_norm22ln_bwd_finalize_kernelINS_22Kernel_traits_finalizeILj768E6__halfS2_fS2_fjLb1ELj1024ELj4ENS_18Kernel_traits_baseILj768ES2_S2_fS2_fjLj1024EEEEELb1ELb0EEEvNS_9BwdParamsE,"aw",@nobits
	.sectionflags	@""
	.align	16
.nv.shared._ZN10layer_norm22ln_bwd_finalize_kernelINS_22Kernel_traits_finalizeILj768E6__halfS2_fS2_fjLb1ELj1024ELj4ENS_18Kernel_traits_baseILj768ES2_S2_fS2_fjLj1024EEEEELb1ELb0EEEvNS_9BwdParamsE:
	.zero		13696


//--------------------- .nv.shared._ZN10layer_norm13ln_bwd_kernelINS_13Kernel_traitsI6__halfS2_fS2_fjLj768ELj1ELj4ELj1ELj16ENS_18Kernel_traits_baseILj768ES2_S2_fS2_fjLj128EEEEELb1ELb1ELb1ELb0EEEvNS_9BwdParamsE --------------------------
	.section	.nv.shared._ZN10layer_norm13ln_bwd_kernelINS_13Kernel_traitsI6__halfS2_fS2_fjLj768ELj1ELj4ELj1ELj16ENS_18Kernel_traits_baseILj768ES2_S2_fS2_fjLj128EEEEELb1ELb1ELb1ELb0EEEvNS_9BwdParamsE,"aw",@nobits
	.sectionflags	@""
	.align	16
	.zero		1024


//--------------------- .nv.shared._ZN10layer_norm22ln_bwd_finalize_kernelINS_22Kernel_traits_finalizeILj768E6__halfS2_fS2_fjLb1ELj1024ELj4ENS_18Kernel_traits_baseILj768ES2_S2_fS2_fjLj1024EEEEELb1ELb1EEEvNS_9BwdParamsE --------------------------
	.section	.nv.shared._ZN10layer_norm22ln_bwd_finalize_kernelINS_22Kernel_traits_finalizeILj768E6__halfS2_fS2_fjLb1ELj1024ELj4ENS_18Kernel_traits_baseILj768ES2_S2_fS2_fjLj1024EEEEELb1ELb1EEEvNS_9BwdParamsE,"aw",@nobits
	.sectionflags	@""
	.align	16
.nv.shared._ZN10layer_norm22ln_bwd_finalize_kernelINS_22Kernel_traits_finalizeILj768E6__halfS2_fS2_fjLb1ELj1024ELj4ENS_18Kernel_traits_baseILj768ES2_S2_fS2_fjLj1024EEEEELb1ELb1EEEvNS_9BwdParamsE:
	.zero		13696


//--------------------- .nv.shared._ZN10layer_norm13ln_bwd_kernelINS_13Kernel_traitsI6__halfS2_fS2_fjLj768ELj1ELj4ELj1ELj16ENS_18Kernel_traits_baseILj768ES2_S2_fS2_fjLj128EEEEELb1ELb1ELb1ELb1EEEvNS_9BwdParamsE --------------------------
	.section	.nv.shared._ZN10layer_norm13ln_bwd_kernelINS_13Kernel_traitsI6__halfS2_fS2_fjLj768ELj1ELj4ELj1ELj16ENS_18Kernel_traits_baseILj768ES2_S2_fS2_fjLj128EEEEELb1ELb1ELb1ELb1EEEvNS_9BwdParamsE,"aw",@nobits
	.sectionflags	@""
	.align	16
	.zero		1024


//--------------------- .nv.shared._ZN10layer_norm13ln_bwd_kernelINS_13Kernel_traitsIf6__halffS2_fjLj768ELj1ELj4ELj1ELj16ENS_18Kernel_traits_baseILj768EfS2_fS2_fjLj128EEEEELb0ELb0ELb0ELb0EEEvNS_9BwdParamsE --------------------------
	.section	.nv.shared._ZN10layer_norm13ln_bwd_kernelINS_13Kernel_traitsIf6__halffS2_fjLj768ELj1ELj4ELj1ELj16ENS_18Kernel_traits_baseILj768EfS2_fS2_fjLj128EEEEELb0ELb0ELb0ELb0EEEvNS_9BwdParamsE,"aw",@nobits
	.sectionflags	@""
	.align	16
	.zero		1024


//--------------------- .nv.shared._ZN10layer_norm13ln_bwd_kernelINS_13Kernel_traitsIf6__halffS2_fjLj768ELj1ELj4ELj1ELj16ENS_18Kernel_traits_baseILj768EfS2_fS2_fjLj128EEEEELb0ELb0ELb0ELb1EEEvNS_9BwdParamsE --------------------------
	.section	.nv.shared._ZN10layer_norm13ln_bwd_kernelINS_13Kernel_traitsIf6__halffS2_fjLj768ELj1ELj4ELj1ELj16ENS_18Kernel_traits_baseILj768EfS2_fS2_fjLj128EEEEELb0ELb0ELb0ELb1EEEvNS_9BwdParamsE,"aw",@nobits
	.sectionflags	@""
	.align	16
	.zero		1024


//--------------------- .nv.shared._ZN10layer_norm13ln_bwd_kernelINS_13Kernel_traitsIf6__halffS2_fjLj768ELj1ELj4ELj1ELj16ENS_18Kernel_traits_baseILj768EfS2_fS2_fjLj128EEEEELb0ELb0ELb1ELb0EEEvNS_9BwdParamsE --------------------------
	.section	.nv.shared._ZN10layer_norm13ln_bwd_kernelINS_13Kernel_traitsIf6__halffS2_fjLj768ELj1ELj4ELj1ELj16ENS_18Kernel_traits_baseILj768EfS2_fS2_fjLj128EEEEELb0ELb0ELb1ELb0EEEvNS_9BwdParamsE,"aw",@nobits
	.sectionflags	@""
	.align	16
	.zero		1024


//--------------------- .nv.shared._ZN10layer_norm13ln_bwd_kernelINS_13Kernel_traitsIf6__halffS2_fjLj768ELj1ELj4ELj1ELj16ENS_18Kernel_traits_baseILj768EfS2_fS2_fjLj128EEEEELb0ELb0ELb1ELb1EEEvNS_9BwdParamsE --------------------------
	.section	.nv.shared._ZN10layer_norm13ln_bwd_kernelINS_13Kernel_traitsIf6__halffS2_fjLj768ELj1ELj4ELj1ELj16ENS_18Kernel_traits_baseILj768EfS2_fS2_fjLj128EEEEELb0ELb0ELb1ELb1EEEvNS_9BwdParamsE,"aw",@nobits
	.sectionflags	@""
	.align	16
	.zero		1024


//--------------------- .nv.shared._ZN10layer_norm13ln_bwd_kernelINS_13Kernel_traitsIf6__halffS2_fjLj768ELj1ELj4ELj1ELj16ENS_18Kernel_traits_baseILj768EfS2_fS2_fjLj128EEEEELb0ELb1ELb0ELb0EEEvNS_9BwdParamsE --------------------------
	.section	.nv.shared._ZN10layer_norm13ln_bwd_kernelINS_13Kernel_traitsIf6__halffS2_fjLj768ELj1ELj4ELj1ELj16ENS_18Kernel_traits_baseILj768EfS2_fS2_fjLj128EEEEELb0ELb1ELb0ELb0EEEvNS_9BwdParamsE,"aw",@nobits
	.sectionflags	@""
	.align	16
	.zero		1024


//--------------------- .nv.shared._ZN10layer_norm13ln_bwd_kernelINS_13Kernel_traitsIf6__halffS2_fjLj768ELj1ELj4ELj1ELj16ENS_18Kernel_traits_baseILj768EfS2_fS2_fjLj128EEEEELb0ELb1ELb0ELb1EEEvNS_9BwdParamsE --------------------------
	.section	.nv.shared._ZN10layer_norm13ln_bwd_kernelINS_13Kernel_traitsIf6__halffS2_fjLj768ELj1ELj4ELj1ELj16ENS_18Kernel_traits_baseILj768EfS2_fS2_fjLj128EEEEELb0ELb1ELb0ELb1EEEvNS_9BwdParamsE,"aw",@nobits
	.sectionflags	@""
	.align	16
	.zero		1024


//--------------------- .nv.shared._ZN10layer_norm13ln_bwd_kernelINS_13Kernel_traitsIf6__halffS2_fjLj768ELj1ELj4ELj1ELj16ENS_18Kernel_traits_baseILj768EfS2_fS2_fjLj128EEEEELb0ELb1ELb1ELb0EEEvNS_9BwdParamsE --------------------------
	.section	.nv.shared._ZN10layer_norm13ln_bwd_kernelINS_13Kernel_traitsIf6__halffS2_fjLj768ELj1ELj4ELj1ELj16ENS_18Kernel_traits_baseILj768EfS2_fS2_fjLj128EEEEELb0ELb1ELb1ELb0EEEvNS_9BwdParamsE,"aw",@nobits
	.sectionflags	@""
	.align	16
	.zero		1024


//--------------------- .nv.shared._ZN10layer_norm13ln_bwd_kernelINS_13Kernel_traitsIf6__halffS2_fjLj768ELj1ELj4ELj1ELj16ENS_18Kernel_traits_baseILj768EfS2_fS2_fjLj128EEEEELb0ELb1ELb1ELb1EEEvNS_9BwdParamsE --------------------------
	.section	.nv.shared._ZN10layer_norm13ln_bwd_kernelINS_13Kernel_traitsIf6__halffS2_fjLj768ELj1ELj4ELj1ELj16ENS_18Kernel_traits_baseILj768EfS2_fS2_fjLj128EEEEELb0ELb1ELb1ELb1EEEvNS_9BwdParamsE,"aw",@nobits
	.sectionflags	@""
	.align	16
	.zero		1024


//--------------------- .nv.shared._ZN10layer_norm13ln_bwd_kernelINS_13Kernel_traitsIf6__halffS2_fjLj768ELj1ELj4ELj1ELj16ENS_18Kernel_traits_baseILj768EfS2_fS2_fjLj128EEEEELb1ELb0ELb0ELb0EEEvNS_9BwdParamsE --------------------------
	.section	.nv.shared._ZN10layer_norm13ln_bwd_kernelINS_13Kernel_traitsIf6__halffS2_fjLj768ELj1ELj4ELj1ELj16ENS_18Kernel_traits_baseILj768EfS2_fS2_fjLj128EEEEELb1ELb0ELb0ELb0EEEvNS_9BwdParamsE,"aw",@nobits
	.sectionflags	@""
	.align	16
	.zero		1024


//--------------------- .nv.shared._ZN10layer_norm13ln_bwd_kernelINS_13Kernel_traitsIf6__halffS2_fjLj768ELj1ELj4ELj1ELj16ENS_18Kernel_traits_baseILj768EfS2_fS2_fjLj128EEEEELb1ELb0ELb0ELb1EEEvNS_9BwdParamsE --------------------------
	.section	.nv.shared._ZN10layer_norm13ln_bwd_kernelINS_13Kernel_traitsIf6__halffS2_fjLj768ELj1ELj4ELj1ELj16ENS_18Kernel_traits_baseILj768EfS2_fS2_fjLj128EEEEELb1ELb0ELb0ELb1EEEvNS_9BwdParamsE,"aw",@nobits
	.sectionflags	@""
	.align	16
	.zero		1024


//--------------------- .nv.shared._ZN10layer_norm22ln_bwd_finalize_kernelINS_22Kernel_traits_finalizeILj768Ef6__halffS2_fjLb0ELj1024ELj4ENS_18Kernel_traits_baseILj768EfS2_fS2_fjLj1024EEEEELb0ELb0EEEvNS_9BwdParamsE --------------------------
	.section	.nv.shared._ZN10layer_norm22ln_bwd_finalize_kernelINS_22Kernel_traits_finalizeILj768Ef6__halffS2_fjLb0ELj1024ELj4ENS_18Kernel_traits_baseILj768EfS2_fS2_fjLj1024EEEEELb0ELb0EEEvNS_9BwdParamsE,"aw",@nobits
	.sectionflags	@""
	.align	16
.nv.shared._ZN10layer_norm22ln_bwd_finalize_kernelINS_22Kernel_traits_finalizeILj768Ef6__halffS2_fjLb0ELj1024ELj4ENS_18Kernel_traits_baseILj768EfS2_fS2_fjLj1024EEEEELb0ELb0EEEvNS_9BwdParamsE:
	.zero		9472


//--------------------- .nv.shared._ZN10layer_norm13ln_bwd_kernelINS_13Kernel_traitsIf6__halffS2_fjLj768ELj1ELj4ELj1ELj16ENS_18Kernel_traits_baseILj768EfS2_fS2_fjLj128EEEEELb1ELb0ELb1ELb0EEEvNS_9BwdParamsE --------------------------
	.section	.nv.shared._ZN10layer_norm13ln_bwd_kernelINS_13Kernel_traitsIf6__halffS2_fjLj768ELj1ELj4ELj1ELj16ENS_18Kernel_traits_baseILj768EfS2_fS2_fjLj128EEEEELb1ELb0ELb1ELb0EEEvNS_9BwdParamsE,"aw",@nobits
	.sectionflags	@""
	.align	16
	.zero		1024


//--------------------- .nv.shared._ZN10layer_norm22ln_bwd_finalize_kernelINS_22Kernel_traits_finalizeILj768Ef6__halffS2_fjLb0ELj1024ELj4ENS_18Kernel_traits_baseILj768EfS2_fS2_fjLj1024EEEEELb0ELb1EEEvNS_9BwdParamsE --------------------------
	.section	.nv.shared._ZN10layer_norm22ln_bwd_finalize_kernelINS_22Kernel_traits_finalizeILj768Ef6__halffS2_fjLb0ELj1024ELj4ENS_18Kernel_traits_baseILj768EfS2_fS2_fjLj1024EEEEELb0ELb1EEEvNS_9BwdParamsE,"aw",@nobits
	.sectionflags	@""
	.align	16
.nv.shared._ZN10layer_norm22ln_bwd_finalize_kernelINS_22Kernel_traits_finalizeILj768Ef6__halffS2_fjLb0ELj1024ELj4ENS_18Kernel_traits_baseILj768EfS2_fS2_fjLj1024EEEEELb0ELb1EEEvNS_9BwdParamsE:
	.zero		9472


//--------------------- .nv.shared._ZN10layer_norm13ln_bwd_kernelINS_13Kernel_traitsIf6__halffS2_fjLj768ELj1ELj4ELj1ELj16ENS_18Kernel_traits_baseILj768EfS2_fS2_fjLj128EEEEELb1ELb0ELb1ELb1EEEvNS_9BwdParamsE --------------------------
	.section	.nv.shared._ZN10layer_norm13ln_bwd_kernelINS_13Kernel_traitsIf6__halffS2_fjLj768ELj1ELj4ELj1ELj16ENS_18Kernel_traits_baseILj768EfS2_fS2_fjLj128EEEEELb1ELb0ELb1ELb1EEEvNS_9BwdParamsE,"aw",@nobits
	.sectionflags	@""
	.align	16
	.zero		1024


//--------------------- .nv.shared._ZN10layer_norm13ln_bwd_kernelINS_13Kernel_traitsIf6__halffS2_fjLj768ELj1ELj4ELj1ELj16ENS_18Kernel_traits_baseILj768EfS2_fS2_fjLj128EEEEELb1ELb1ELb0ELb0EEEvNS_9BwdParamsE --------------------------
	.section	.nv.shared._ZN10layer_norm13ln_bwd_kernelINS_13Kernel_traitsIf6__halffS2_fjLj768ELj1ELj4ELj1ELj16ENS_18Kernel_traits_baseILj768EfS2_fS2_fjLj128EEEEELb1ELb1ELb0ELb0EEEvNS_9BwdParamsE,"aw",@nobits
	.sectionflags	@""
	.align	16
	.zero		1024


//--------------------- .nv.shared._ZN10layer_norm13ln_bwd_kernelINS_13Kernel_traitsIf6__halffS2_fjLj768ELj1ELj4ELj1ELj16ENS_18Kernel_traits_baseILj768EfS2_fS2_fjLj128EEEEELb1ELb1ELb0ELb1EEEvNS_9BwdParamsE --------------------------
	.section	.nv.shared._ZN10layer_norm13ln_bwd_kernelINS_13Kernel_traitsIf6__halffS2_fjLj768ELj1ELj4ELj1ELj16ENS_18Kernel_traits_baseILj768EfS2_fS2_fjLj128EEEEELb1ELb1ELb0ELb1EEEvNS_9BwdParamsE,"aw",@nobits
	.sectionflags	@""
	.align	16
	.zero		1024


//--------------------- .nv.shared._ZN10layer_norm22ln_bwd_finalize_kernelINS_22Kernel_traits_finalizeILj768Ef6__halffS2_fjLb1ELj1024ELj4ENS_18Kernel_traits_baseILj768EfS2_fS2_fjLj1024EEEEELb1ELb0EEEvNS_9BwdParamsE --------------------------
	.section	.nv.shared._ZN10layer_norm22ln_bwd_finalize_kernelINS_22Kernel_traits_finalizeILj768Ef6__halffS2_fjLb1ELj1024ELj4ENS_18Kernel_traits_baseILj768EfS2_fS2_fjLj1024EEEEELb1ELb0EEEvNS_9BwdParamsE,"aw",@nobits
	.sectionflags	@""
	.align	16
.nv.shared._ZN10layer_norm22ln_bwd_finalize_kernelINS_22Kernel_traits_finalizeILj768Ef6__halffS2_fjLb1ELj1024ELj4ENS_18Kernel_traits_baseILj768EfS2_fS2_fjLj1024EEEEELb1ELb0EEEvNS_9BwdParamsE:
	.zero		13696


//--------------------- .nv.shared._ZN10layer_norm13ln_bwd_kernelINS_13Kernel_traitsIf6__halffS2_fjLj768ELj1ELj4ELj1ELj16ENS_18Kernel_traits_baseILj768EfS2_fS2_fjLj128EEEEELb1ELb1ELb1ELb0EEEvNS_9BwdParamsE --------------------------
	.section	.nv.shared._ZN10layer_norm13ln_bwd_kernelINS_13Kernel_traitsIf6__halffS2_fjLj768ELj1ELj4ELj1ELj16ENS_18Kernel_traits_baseILj768EfS2_fS2_fjLj128EEEEELb1ELb1ELb1ELb0EEEvNS_9BwdParamsE,"aw",@nobits
	.sectionflags	@""
	.align	16
	.zero		1024


//--------------------- .nv.shared._ZN10layer_norm22ln_bwd_finalize_kernelINS_22Kernel_traits_finalizeILj768Ef6__halffS2_fjLb1ELj1024ELj4ENS_18Kernel_traits_baseILj768EfS2_fS2_fjLj1024EEEEELb1ELb1EEEvNS_9BwdParamsE --------------------------
	.section	.nv.shared._ZN10layer_norm22ln_bwd_finalize_kernelINS_22Kernel_traits_finalizeILj768Ef6__halffS2_fjLb1ELj1024ELj4ENS_18Kernel_traits_baseILj768EfS2_fS2_fjLj1024EEEEELb1ELb1EEEvNS_9BwdParamsE,"aw",@nobits
	.sectionflags	@""
	.align	16
.nv.shared._ZN10layer_norm22ln_bwd_finalize_kernelINS_22Kernel_traits_finalizeILj768Ef6__halffS2_fjLb1ELj1024ELj4ENS_18Kernel_traits_baseILj768EfS2_fS2_fjLj1024EEEEELb1ELb1EEEvNS_9BwdParamsE:
	.zero		13696


//--------------------- .nv.shared._ZN10layer_norm13ln_bwd_kernelINS_13Kernel_traitsIf6__halffS2_fjLj768ELj1ELj4ELj1ELj16ENS_18Kernel_traits_baseILj768EfS2_fS2_fjLj128EEEEELb1ELb1ELb1ELb1EEEvNS_9BwdParamsE --------------------------
	.section	.nv.shared._ZN10layer_norm13ln_bwd_kernelINS_13Kernel_traitsIf6__halffS2_fjLj768ELj1ELj4ELj1ELj16ENS_18Kernel_traits_baseILj768EfS2_fS2_fjLj128EEEEELb1ELb1ELb1ELb1EEEvNS_9BwdParamsE,"aw",@nobits
	.sectionflags	@""
	.align	16
	.zero		1024


//--------------------- .nv.shared._ZN10layer_norm13ln_bwd_kernelINS_13Kernel_traitsI6__halfffffjLj768ELj1ELj4ELj1ELj16ENS_18Kernel_traits_baseILj768ES2_ffffjLj128EEEEELb0ELb0ELb0ELb0EEEvNS_9BwdParamsE --------------------------
	.section	.nv.shared._ZN10layer_norm13ln_bwd_kernelINS_13Kernel_traitsI6__halfffffjLj768ELj1ELj4ELj1ELj16ENS_18Kernel_traits_baseILj768ES2_ffffjLj128EEEEELb0ELb0ELb0ELb0EEEvNS_9BwdParamsE,"aw",@nobits
	.sectionflags	@""
	.align	16
	.zero		1024


//--------------------- .nv.shared._ZN10layer_norm13ln_bwd_kernelINS_13Kernel_traitsI6__halfffffjLj768ELj1ELj4ELj1ELj16ENS_18Kernel_traits_baseILj768ES2_ffffjLj128EEEEELb0ELb0ELb0ELb1EEEvNS_9BwdParamsE --------------------------
	.section	.nv.shared._ZN10layer_norm13ln_bwd_kernelINS_13Kernel_traitsI6__halfffffjLj768ELj1ELj4ELj1ELj16ENS_18Kernel_traits_baseILj768ES2_ffffjLj128EEEEELb0ELb0ELb0ELb1EEEvNS_9BwdParamsE,"aw",@nobits
	.sectionflags	@""
	.align	16
	.zero		1024


//--------------------- .nv.shared._ZN10layer_norm13ln_bwd_kernelINS_13Kernel_traitsI6__halfffffjLj768ELj1ELj4ELj1ELj16ENS_18Kernel_traits_baseILj768ES2_ffffjLj128EEEEELb0ELb0ELb1ELb0EEEvNS_9BwdParamsE --------------------------
	.section	.nv.shared._ZN10layer_norm13ln_bwd_kernelINS_13Kernel_traitsI6__halfffffjLj768ELj1ELj4ELj1ELj16ENS_18Kernel_traits_baseILj768ES2_ffffjLj128EEEEELb0ELb0ELb1ELb0EEEvNS_9BwdParamsE,"aw",@nobits
	.sectionflags	@""
	.align	16
	.zero		1024


//--------------------- .nv.shared._ZN10layer_norm13ln_bwd_kernelINS_13Kernel_traitsI6__halfffffjLj768ELj1ELj4ELj1ELj16ENS_18Kernel_traits_baseILj768ES2_ffffjLj128EEEEELb0ELb0ELb1ELb1EEEvNS_9BwdParamsE --------------------------
	.section	.nv.shared._ZN10layer_norm13ln_bwd_kernelINS_13Kernel_traitsI6__halfffffjLj768ELj1ELj4ELj1ELj16ENS_18Kernel_traits_baseILj768ES2_ffffjLj128EEEEELb0ELb0ELb1ELb1EEEvNS_9BwdParamsE,"aw",@nobits
	.sectionflags	@""
	.align	16
	.zero		1024


//--------------------- .nv.shared._ZN10layer_norm13ln_bwd_kernelINS_13Kernel_traitsI6__halfffffjLj768ELj1ELj4ELj1ELj16ENS_18Kernel_traits_baseILj768ES2_ffffjLj128EEEEELb0ELb1ELb0ELb0EEEvNS_9BwdParamsE --------------------------
	.section	.nv.shared._ZN10layer_norm13ln_bwd_kernelINS_13Kernel_traitsI6__halfffffjLj768ELj1ELj4ELj1ELj16ENS_18Kernel_traits_baseILj768ES2_ffffjLj128EEEEELb0ELb1ELb0ELb0EEEvNS_9BwdParamsE,"aw",@nobits
	.sectionflags	@""
	.align	16
	.zero		1024


//--------------------- .nv.shared._ZN10layer_norm13ln_bwd_kernelINS_13Kernel_traitsI6__halfffffjLj768ELj1ELj4ELj1ELj16ENS_18Kernel_traits_baseILj768ES2_ffffjLj128EEEEELb0ELb1ELb0ELb1EEEvNS_9BwdParamsE --------------------------
	.section	.nv.shared._ZN10layer_norm13ln_bwd_kernelINS_13Kernel_traitsI6__halfffffjLj768ELj1ELj4ELj1ELj16ENS_18Kernel_traits_baseILj768ES2_ffffjLj128EEEEELb0ELb1ELb0ELb1EEEvNS_9BwdParamsE,"aw",@nobits
	.sectionflags	@""
	.align	16
	.zero		1024


//--------------------- .nv.shared._ZN10layer_norm13ln_bwd_kernelINS_13Kernel_traitsI6__halfffffjLj768ELj1ELj4ELj1ELj16ENS_18Kernel_traits_baseILj768ES2_ffffjLj128EEEEELb0ELb1ELb1ELb0EEEvNS_9BwdParamsE --------------------------
	.section	.nv.shared._ZN10layer_norm13ln_bwd_kernelINS_13Kernel_traitsI6__halfffffjLj768ELj1ELj4ELj1ELj16ENS_18Kernel_traits_baseILj768ES2_ffffjLj128EEEEELb0ELb1ELb1ELb0EEEvNS_9BwdParamsE,"aw",@nobits
	.sectionflags	@""
	.align	16
	.zero		1024


//--------------------- .nv.shared._ZN10layer_norm13ln_bwd_kernelINS_13Kernel_traitsI6__halfffffjLj768ELj1ELj4ELj1ELj16ENS_18Kernel_traits_baseILj768ES2_ffffjLj128EEEEELb0ELb1ELb1ELb1EEEvNS_9BwdParamsE --------------------------
	.section	.nv.shared._ZN10layer_norm13ln_bwd_kernelINS_13Kernel_traitsI6__halfffffjLj768ELj1ELj4ELj1ELj16ENS_18Kernel_traits_baseILj768ES2_ffffjLj128EEEEELb0ELb1ELb1ELb1EEEvNS_9BwdParamsE,"aw",@nobits
	.sectionflags	@""
	.align	16
	.zero		1024


//--------------------- .nv.shared._ZN10layer_norm13ln_bwd_kernelINS_13Kernel_traitsI6__halfffffjLj768ELj1ELj4ELj1ELj16ENS_18Kernel_traits_baseILj768ES2_ffffjLj128EEEEELb1ELb0ELb0ELb0EEEvNS_9BwdParamsE --------------------------
	.section	.nv.shared._ZN10layer_norm13ln_bwd_kernelINS_13Kernel_traitsI6__halfffffjLj768ELj1ELj4ELj1ELj16ENS_18Kernel_traits_baseILj768ES2_ffffjLj128EEEEELb1ELb0ELb0ELb0EEEvNS_9BwdParamsE,"aw",@nobits
	.sectionflags	@""
	.align	16
	.zero		1024


//--------------------- .nv.shared._ZN10layer_norm13ln_bwd_kernelINS_13Kernel_traitsI6__halfffffjLj768ELj1ELj4ELj1ELj16ENS_18Kernel_traits_baseILj768ES2_ffffjLj128EEEEELb1ELb0ELb0ELb1EEEvNS_9BwdParamsE --------------------------
	.section	.nv.shared._ZN10layer_norm13ln_bwd_kernelINS_13Kernel_traitsI6__halfffffjLj768ELj1ELj4ELj1ELj16ENS_18Kernel_traits_baseILj768ES2_ffffjLj128EEEEELb1ELb0ELb0ELb1EEEvNS_9BwdParamsE,"aw",@nobits
	.sectionflags	@""
	.align	16
	.zero		1024


//--------------------- .nv.shared._ZN10layer_norm22ln_bwd_finalize_kernelINS_22Kernel_traits_finalizeILj768E6__halfffffjLb0ELj1024ELj4ENS_18Kernel_traits_baseILj768ES2_ffffjLj1024EEEEELb0ELb0EEEvNS_9BwdParamsE --------------------------
	.section	.nv.shared._ZN10layer_norm22ln_bwd_finalize_kernelINS_22Kernel_traits_finalizeILj768E6__halfffffjLb0ELj1024ELj4ENS_18Kernel_traits_baseILj768ES2_ffffjLj1024EEEEELb0ELb0EEEvNS_9BwdParamsE,"aw",@nobits
	.sectionflags	@""
	.align	16
.nv.shared._ZN10layer_norm22ln_bwd_finalize_kernelINS_22Kernel_traits_finalizeILj768E6__halfffffjLb0ELj1024ELj4ENS_18Kernel_traits_baseILj768ES2_ffffjLj1024EEEEELb0ELb0EEEvNS_9BwdParamsE:
	.zero		9472


//--------------------- .nv.shared._ZN10layer_norm13ln_bwd_kernelINS_13Kernel_traitsI6__halfffffjLj768ELj1ELj4ELj1ELj16ENS_18Kernel_traits_baseILj768ES2_ffffjLj128EEEEELb1ELb0ELb1ELb0EEEvNS_9BwdParamsE --------------------------
	.section	.nv.shared._ZN10layer_norm13ln_bwd_kernelINS_13Kernel_traitsI6__halfffffjLj768ELj1ELj4ELj1ELj16ENS_18Kernel_traits_baseILj768ES2_ffffjLj128EEEEELb1ELb0ELb1ELb0EEEvNS_9BwdParamsE,"aw",@nobits
	.sectionflags	@""
	.align	16
	.zero		1024


//--------------------- .nv.shared._ZN10layer_norm22ln_bwd_finalize_kernelINS_22Kernel_traits_finalizeILj768E6__halfffffjLb0ELj1024ELj4ENS_18Kernel_traits_baseILj768ES2_ffffjLj1024EEEEELb0ELb1EEEvNS_9BwdParamsE --------------------------
	.section	.nv.shared._ZN10layer_norm22ln_bwd_finalize_kernelINS_22Kernel_traits_finalizeILj768E6__halfffffjLb0ELj1024ELj4ENS_18Kernel_traits_baseILj768ES2_ffffjLj1024EEEEELb0ELb1EEEvNS_9BwdParamsE,"aw",@nobits
	.sectionflags	@""
	.align	16
.nv.shared._ZN10layer_norm22ln_bwd_finalize_kernelINS_22Kernel_traits_finalizeILj768E6__halfffffjLb0ELj1024ELj4ENS_18Kernel_traits_baseILj768ES2_ffffjLj1024EEEEELb0ELb1EEEvNS_9BwdParamsE:
	.zero		9472


//--------------------- .nv.shared._ZN10layer_norm13ln_bwd_kernelINS_13Kernel_traitsI6__halfffffjLj768ELj1ELj4ELj1ELj16ENS_18Kernel_traits_baseILj768ES2_ffffjLj128EEEEELb1ELb0ELb1ELb1EEEvNS_9BwdParamsE --------------------------
	.section	.nv.shared._ZN10layer_norm13ln_bwd_kernelINS_13Kernel_traitsI6__halfffffjLj768ELj1ELj4ELj1ELj16ENS_18Kernel_traits_baseILj768ES2_ffffjLj128EEEEELb1ELb0ELb1ELb1EEEvNS_9BwdParamsE,"aw",@nobits
	.sectionflags	@""
	.align	16
	.zero		1024


//--------------------- .nv.shared._ZN10layer_norm13ln_bwd_kernelINS_13Kernel_traitsI6__halfffffjLj768ELj1ELj4ELj1ELj16ENS_18Kernel_traits_baseILj768ES2_ffffjLj128EEEEELb1ELb1ELb0ELb0EEEvNS_9BwdParamsE --------------------------
	.section	.nv.shared._ZN10layer_norm13ln_bwd_kernelINS_13Kernel_traitsI6__halfffffjLj768ELj1ELj4ELj1ELj16ENS_18Kernel_traits_baseILj768ES2_ffffjLj128EEEEELb1ELb1ELb0ELb0EEEvNS_9BwdParamsE,"aw",@nobits
	.sectionflags	@""
	.align	16
	.zero		1024


//--------------------- .nv.shared._ZN10layer_norm13ln_bwd_kernelINS_13Kernel_traitsI6__halfffffjLj768ELj1ELj4ELj1ELj16ENS_18Kernel_traits_baseILj768ES2_ffffjLj128EEEEELb1ELb1ELb0ELb1EEEvNS_9BwdParamsE --------------------------
	.section	.nv.shared._ZN10layer_norm13ln_bwd_kernelINS_13Kernel_traitsI6__halfffffjLj768ELj1ELj4ELj1ELj16ENS_18Kernel_traits_baseILj768ES2_ffffjLj128EEEEELb1ELb1ELb0ELb1EEEvNS_9BwdParamsE,"aw",@nobits
	.sectionflags	@""
	.align	16
	.zero		1024


//--------------------- .nv.shared._ZN10layer_norm22ln_bwd_finalize_kernelINS_22Kernel_traits_finalizeILj768E6__halfffffjLb1ELj1024ELj4ENS_18Kernel_traits_baseILj768ES2_ffffjLj1024EEEEELb1ELb0EEEvNS_9BwdParamsE --------------------------
	.section	.nv.shared._ZN10layer_norm22ln_bwd_finalize_kernelINS_22Kernel_traits_finalizeILj768E6__halfffffjLb1ELj1024ELj4ENS_18Kernel_traits_baseILj768ES2_ffffjLj1024EEEEELb1ELb0EEEvNS_9BwdParamsE,"aw",@nobits
	.sectionflags	@""
	.align	16
.nv.shared._ZN10layer_norm22ln_bwd_finalize_kernelINS_22Kernel_traits_finalizeILj768E6__halfffffjLb1ELj1024ELj4ENS_18Kernel_traits_baseILj768ES2_ffffjLj1024EEEEELb1ELb0EEEvNS_9BwdParamsE:
	.zero		13696


//--------------------- .nv.shared._ZN10layer_norm13ln_bwd_kernelINS_13Kernel_traitsI6__halfffffjLj768ELj1ELj4ELj1ELj16ENS_18Kernel_traits_baseILj768ES2_ffffjLj128EEEEELb1ELb1ELb1ELb0EEEvNS_9BwdParamsE --------------------------
	.section	.nv.shared._ZN10layer_norm13ln_bwd_kernelINS_13Kernel_traitsI6__halfffffjLj768ELj1ELj4ELj1ELj16ENS_18Kernel_traits_baseILj768ES2_ffffjLj128EEEEELb1ELb1ELb1ELb0EEEvNS_9BwdParamsE,"aw",@nobits
	.sectionflags	@""
	.align	16
	.zero		1024


//--------------------- .nv.shared._ZN10layer_norm22ln_bwd_finalize_kernelINS_22Kernel_traits_finalizeILj768E6__halfffffjLb1ELj1024ELj4ENS_18Kernel_traits_baseILj768ES2_ffffjLj1024EEEEELb1ELb1EEEvNS_9BwdParamsE --------------------------
	.section	.nv.shared._ZN10layer_norm22ln_bwd_finalize_kernelINS_22Kernel_traits_finalizeILj768E6__halfffffjLb1ELj1024ELj4ENS_18Kernel_traits_baseILj768ES2_ffffjLj1024EEEEELb1ELb1EEEvNS_9BwdParamsE,"aw",@nobits
	.sectionflags	@""
	.align	16
.nv.shared._ZN10layer_norm22ln_bwd_finalize_kernelINS_22Kernel_traits_finalizeILj768E6__halfffffjLb1ELj1024ELj4ENS_18Kernel_traits_baseILj768ES2_ffffjLj1024EEEEELb1ELb1EEEvNS_9BwdParamsE:
	.zero		13696


//--------------------- .nv.shared._ZN10layer_norm13ln_bwd_kernelINS_13Kernel_traitsI6__halfffffjLj768ELj1ELj4ELj1ELj16ENS_18Kernel_traits_baseILj768ES2_ffffjLj128EEEEELb1ELb1ELb1ELb1EEEvNS_9BwdParamsE --------------------------
	.section	.nv.shared._ZN10layer_norm13ln_bwd_kernelINS_13Kernel_traitsI6__halfffffjLj768ELj1ELj4ELj1ELj16ENS_18Kernel_traits_baseILj768ES2_ffffjLj128EEEEELb1ELb1ELb1ELb1EEEvNS_9BwdParamsE,"aw",@nobits
	.sectionflags	@""
	.align	16
	.zero		1024


//--------------------- .nv.shared._ZN10layer_norm13ln_bwd_kernelINS_13Kernel_traitsIfffffjLj768ELj1ELj4ELj1ELj16ENS_18Kernel_traits_baseILj768EfffffjLj128EEEEELb0ELb0ELb0ELb0EEEvNS_9BwdParamsE --------------------------
	.section	.nv.shared._ZN10layer_norm13ln_bwd_kernelINS_13Kernel_traitsIfffffjLj768ELj1ELj4ELj1ELj16ENS_18Kernel_traits_baseILj768EfffffjLj128EEEEELb0ELb0ELb0ELb0EEEvNS_9BwdParamsE,"aw",@nobits
	.sectionflags	@""
	.align	16
	.zero		1024


//--------------------- .nv.shared._ZN10layer_norm13ln_bwd_kernelINS_13Kernel_traitsIfffffjLj768ELj1ELj4ELj1ELj16ENS_18Kernel_traits_baseILj768EfffffjLj128EEEEELb0ELb0ELb0ELb1EEEvNS_9BwdParamsE --------------------------
	.section	.nv.shared._ZN10layer_norm13ln_bwd_kernelINS_13Kernel_traitsIfffffjLj768ELj1ELj4ELj1ELj16ENS_18Kernel_traits_baseILj768EfffffjLj128EEEEELb0ELb0ELb0ELb1EEEvNS_9BwdParamsE,"aw",@nobits
	.sectionflags	@""
	.align	16
	.zero		1024


//--------------------- .nv.shared._ZN10layer_norm13ln_bwd_kernelINS_13Kernel_traitsIfffffjLj768ELj1ELj4ELj1ELj16ENS_18Kernel_traits_baseILj768EfffffjLj128EEEEELb0ELb0ELb1ELb0EEEvNS_9BwdParamsE --------------------------
	.section	.nv.shared._ZN10layer_norm13ln_bwd_kernelINS_13Kernel_traitsIfffffjLj768ELj1ELj4ELj1ELj16ENS_18Kernel_traits_baseILj768EfffffjLj128EEEEELb0ELb0ELb1ELb0EEEvNS_9BwdParamsE,"aw",@nobits
	.sectionflags	@""
	.align	16
	.zero		1024


//--------------------- .nv.shared._ZN10layer_norm13ln_bwd_kernelINS_13Kernel_traitsIfffffjLj768ELj1ELj4ELj1ELj16ENS_18Kernel_traits_baseILj768EfffffjLj128EEEEELb0ELb0ELb1ELb1EEEvNS_9BwdParamsE --------------------------
	.section	.nv.shared._ZN10layer_norm13ln_bwd_kernelINS_13Kernel_traitsIfffffjLj768ELj1ELj4ELj1ELj16ENS_18Kernel_traits_baseILj768EfffffjLj128EEEEELb0ELb0ELb1ELb1EEEvNS_9BwdParamsE,"aw",@nobits
	.sectionflags	@""
	.align	16
	.zero		1024


//--------------------- .nv.shared._ZN10layer_norm13ln_bwd_kernelINS_13Kernel_traitsIfffffjLj768ELj1ELj4ELj1ELj16ENS_18Kernel_traits_baseILj768EfffffjLj128EEEEELb0ELb1ELb0ELb0EEEvNS_9BwdParamsE --------------------------
	.section	.nv.shared._ZN10layer_norm13ln_bwd_kernelINS_13Kernel_traitsIfffffjLj768ELj1ELj4ELj1ELj16ENS_18Kernel_traits_baseILj768EfffffjLj128EEEEELb0ELb1ELb0ELb0EEEvNS_9BwdParamsE,"aw",@nobits
	.sectionflags	@""
	.align	16
	.zero		1024


//--------------------- .nv.shared._ZN10layer_norm13ln_bwd_kernelINS_13Kernel_traitsIfffffjLj768ELj1ELj4ELj1ELj16ENS_18Kernel_traits_baseILj768EfffffjLj128EEEEELb0ELb1ELb0ELb1EEEvNS_9BwdParamsE --------------------------
	.section	.nv.shared._ZN10layer_norm13ln_bwd_kernelINS_13Kernel_traitsIfffffjLj768ELj1ELj4ELj1ELj16ENS_18Kernel_traits_baseILj768EfffffjLj128EEEEELb0ELb1ELb0ELb1EEEvNS_9BwdParamsE,"aw",@nobits
	.sectionflags	@""
	.align	16
	.zero		1024


//--------------------- .nv.shared._ZN10layer_norm13ln_bwd_kernelINS_13Kernel_traitsIfffffjLj768ELj1ELj4ELj1ELj16ENS_18Kernel_traits_baseILj768EfffffjLj128EEEEELb0ELb1ELb1ELb0EEEvNS_9BwdParamsE --------------------------
	.section	.nv.shared._ZN10layer_norm13ln_bwd_kernelINS_13Kernel_traitsIfffffjLj768ELj1ELj4ELj1ELj16ENS_18Kernel_traits_baseILj768EfffffjLj128EEEEELb0ELb1ELb1ELb0EEEvNS_9BwdParamsE,"aw",@nobits
	.sectionflags	@""
	.align	16
	.zero		1024


//--------------------- .nv.shared._ZN10layer_norm13ln_bwd_kernelINS_13Kernel_traitsIfffffjLj768ELj1ELj4ELj1ELj16ENS_18Kernel_traits_baseILj768EfffffjLj128EEEEELb0ELb1ELb1ELb1EEEvNS_9BwdParamsE --------------------------
	.section	.nv.shared._ZN10layer_norm13ln_bwd_kernelINS_13Kernel_traitsIfffffjLj768ELj1ELj4ELj1ELj16ENS_18Kernel_traits_baseILj768EfffffjLj128EEEEELb0ELb1ELb1ELb1EEEvNS_9BwdParamsE,"aw",@nobits
	.sectionflags	@""
	.align	16
	.zero		1024


//--------------------- .nv.shared._ZN10layer_norm13ln_bwd_kernelINS_13Kernel_traitsIfffffjLj768ELj1ELj4ELj1ELj16ENS_18Kernel_traits_baseILj768EfffffjLj128EEEEELb1ELb0ELb0ELb0EEEvNS_9BwdParamsE --------------------------
	.section	.nv.shared._ZN10layer_norm13ln_bwd_kernelINS_13Kernel_traitsIfffffjLj768ELj1ELj4ELj1ELj16ENS_18Kernel_traits_baseILj768EfffffjLj128EEEEELb1ELb0ELb0ELb0EEEvNS_9BwdParamsE,"aw",@nobits
	.sectionflags	@""
	.align	16
	.zero		1024


//--------------------- .nv.shared._ZN10layer_norm13ln_bwd_kernelINS_13Kernel_traitsIfffffjLj768ELj1ELj4ELj1ELj16ENS_18Kernel_traits_baseILj768EfffffjLj128EEEEELb1ELb0ELb0ELb1EEEvNS_9BwdParamsE --------------------------
	.section	.nv.shared._ZN10layer_norm13ln_bwd_kernelINS_13Kernel_traitsIfffffjLj768ELj1ELj4ELj1ELj16ENS_18Kernel_traits_baseILj768EfffffjLj128EEEEELb1ELb0ELb0ELb1EEEvNS_9BwdParamsE,"aw",@nobits
	.sectionflags	@""
	.align	16
	.zero		1024


//--------------------- .nv.shared._ZN10layer_norm22ln_bwd_finalize_kernelINS_22Kernel_traits_finalizeILj768EfffffjLb0ELj1024ELj4ENS_18Kernel_traits_baseILj768EfffffjLj1024EEEEELb0ELb0EEEvNS_9BwdParamsE --------------------------
	.section	.nv.shared._ZN10layer_norm22ln_bwd_finalize_kernelINS_22Kernel_traits_finalizeILj768EfffffjLb0ELj1024ELj4ENS_18Kernel_traits_baseILj768EfffffjLj1024EEEEELb0ELb0EEEvNS_9BwdParamsE,"aw",@nobits
	.sectionflags	@""
	.align	16
.nv.shared._ZN10layer_norm22ln_bwd_finalize_kernelINS_22Kernel_traits_finalizeILj768EfffffjLb0ELj1024ELj4ENS_18Kernel_traits_baseILj768EfffffjLj1024EEEEELb0ELb0EEEvNS_9BwdParamsE:
	.zero		9472


//--------------------- .nv.shared._ZN10layer_norm13ln_bwd_kernelINS_13Kernel_traitsIfffffjLj768ELj1ELj4ELj1ELj16ENS_18Kernel_traits_baseILj768EfffffjLj128EEEEELb1ELb0ELb1ELb0EEEvNS_9BwdParamsE --------------------------
	.section	.nv.shared._ZN10layer_norm13ln_bwd_kernelINS_13Kernel_traitsIfffffjLj768ELj1ELj4ELj1ELj16ENS_18Kernel_traits_baseILj768EfffffjLj128EEEEELb1ELb0ELb1ELb0EEEvNS_9BwdParamsE,"aw",@nobits
	.sectionflags	@""
	.align	16
	.zero		1024


//--------------------- .nv.shared._ZN10layer_norm22ln_bwd_finalize_kernelINS_22Kernel_traits_finalizeILj768EfffffjLb0ELj1024ELj4ENS_18Kernel_traits_baseILj768EfffffjLj1024EEEEELb0ELb1EEEvNS_9BwdParamsE --------------------------
	.section	.nv.shared._ZN10layer_norm22ln_bwd_finalize_kernelINS_22Kernel_traits_finalizeILj768EfffffjLb0ELj1024ELj4ENS_18Kernel_traits_baseILj768EfffffjLj1024EEEEELb0ELb1EEEvNS_9BwdParamsE,"aw",@nobits
	.sectionflags	@""
	.align	16
.nv.shared._ZN10layer_norm22ln_bwd_finalize_kernelINS_22Kernel_traits_finalizeILj768EfffffjLb0ELj1024ELj4ENS_18Kernel_traits_baseILj768EfffffjLj1024EEEEELb0ELb1EEEvNS_9BwdParamsE:
	.zero		9472


//--------------------- .nv.shared._ZN10layer_norm13ln_bwd_kernelINS_13Kernel_traitsIfffffjLj768ELj1ELj4ELj1ELj16ENS_18Kernel_traits_baseILj768EfffffjLj128EEEEELb1ELb0ELb1ELb1EEEvNS_9BwdParamsE --------------------------
	.section	.nv.shared._ZN10layer_norm13ln_bwd_kernelINS_13Kernel_traitsIfffffjLj768ELj1ELj4ELj1ELj16ENS_18Kernel_traits_baseILj768EfffffjLj128EEEEELb1ELb0ELb1ELb1EEEvNS_9BwdParamsE,"aw",@nobits
	.sectionflags	@""
	.align	16
	.zero		1024


//--------------------- .nv.shared._ZN10layer_norm13ln_bwd_kernelINS_13Kernel_traitsIfffffjLj768ELj1ELj4ELj1ELj16ENS_18Kernel_traits_baseILj768EfffffjLj128EEEEELb1ELb1ELb0ELb0EEEvNS_9BwdParamsE --------------------------
	.section	.nv.shared._ZN10layer_norm13ln_bwd_kernelINS_13Kernel_traitsIfffffjLj768ELj1ELj4ELj1ELj16ENS_18Kernel_traits_baseILj768EfffffjLj128EEEEELb1ELb1ELb0ELb0EEEvNS_9BwdParamsE,"aw",@nobits
	.sectionflags	@""
	.align	16
	.zero		1024


//--------------------- .nv.shared._ZN10layer_norm13ln_bwd_kernelINS_13Kernel_traitsIfffffjLj768ELj1ELj4ELj1ELj16ENS_18Kernel_traits_baseILj768EfffffjLj128EEEEELb1ELb1ELb0ELb1EEEvNS_9BwdParamsE --------------------------
	.section	.nv.shared._ZN10layer_norm13ln_bwd_kernelINS_13Kernel_traitsIfffffjLj768ELj1ELj4ELj1ELj16ENS_18Kernel_traits_baseILj768EfffffjLj128EEEEELb1ELb1ELb0ELb1EEEvNS_9BwdParamsE,"aw",@nobits
	.sectionflags	@""
	.align	16
	.zero		1024


//--------------------- .nv.shared._ZN10layer_norm22ln_bwd_finalize_kernelINS_22Kernel_traits_finalizeILj768EfffffjLb1ELj1024ELj4ENS_18Kernel_traits_baseILj768EfffffjLj1024EEEEELb1ELb0EEEvNS_9BwdParamsE --------------------------
	.section	.nv.shared._ZN10layer_norm22ln_bwd_finalize_kernelINS_22Kernel_traits_finalizeILj768EfffffjLb1ELj1024ELj4ENS_18Kernel_traits_baseILj768EfffffjLj1024EEEEELb1ELb0EEEvNS_9BwdParamsE,"aw",@nobits
	.sectionflags	@""
	.align	16
.nv.shared._ZN10layer_norm22ln_bwd_finalize_kernelINS_22Kernel_traits_finalizeILj768EfffffjLb1ELj1024ELj4ENS_18Kernel_traits_baseILj768EfffffjLj1024EEEEELb1ELb0EEEvNS_9BwdParamsE:
	.zero		13696


//--------------------- .nv.shared._ZN10layer_norm13ln_bwd_kernelINS_13Kernel_traitsIfffffjLj768ELj1ELj4ELj1ELj16ENS_18Kernel_traits_baseILj768EfffffjLj128EEEEELb1ELb1ELb1ELb0EEEvNS_9BwdParamsE --------------------------
	.section	.nv.shared._ZN10layer_norm13ln_bwd_kernelINS_13Kernel_traitsIfffffjLj768ELj1ELj4ELj1ELj16ENS_18Kernel_traits_baseILj768EfffffjLj128EEEEELb1ELb1ELb1ELb0EEEvNS_9BwdParamsE,"aw",@nobits
	.sectionflags	@""
	.align	16
	.zero		1024


//--------------------- .nv.shared._ZN10layer_norm22ln_bwd_finalize_kernelINS_22Kernel_traits_finalizeILj768EfffffjLb1ELj1024ELj4ENS_18Kernel_traits_baseILj768EfffffjLj1024EEEEELb1ELb1EEEvNS_9BwdParamsE --------------------------
	.section	.nv.shared._ZN10layer_norm22ln_bwd_finalize_kernelINS_22Kernel_traits_finalizeILj768EfffffjLb1ELj1024ELj4ENS_18Kernel_traits_baseILj768EfffffjLj1024EEEEELb1ELb1EEEvNS_9BwdParamsE,"aw",@nobits
	.sectionflags	@""
	.align	16
.nv.shared._ZN10layer_norm22ln_bwd_finalize_kernelINS_22Kernel_traits_finalizeILj768EfffffjLb1ELj1024ELj4ENS_18Kernel_traits_baseILj768EfffffjLj1024EEEEELb1ELb1EEEvNS_9BwdParamsE:
	.zero		13696


//--------------------- .nv.shared._ZN10layer_norm13ln_bwd_kernelINS_13Kernel_traitsIfffffjLj768ELj1ELj4ELj1ELj16ENS_18Kernel_traits_baseILj768EfffffjLj128EEEEELb1ELb1ELb1ELb1EEEvNS_9BwdParamsE --------------------------
	.section	.nv.shared._ZN10layer_norm13ln_bwd_kernelINS_13Kernel_traitsIfffffjLj768ELj1ELj4ELj1ELj16ENS_18Kernel_traits_baseILj768EfffffjLj128EEEEELb1ELb1ELb1ELb1EEEvNS_9BwdParamsE,"aw",@nobits
	.sectionflags	@""
	.align	16
	.zero		1024


//--------------------- .nv.constant0._ZN10layer_norm13ln_bwd_kernelINS_13Kernel_traitsI13__nv_bfloat16S2_S2_S2_fjLj768ELj1ELj4ELj1ELj16ENS_18Kernel_traits_baseILj768ES2_S2_S2_S2_fjLj128EEEEELb0ELb0ELb0ELb0EEEvNS_9BwdParamsE --------------------------
	.section	.nv.constant0._ZN10layer_norm13ln_bwd_kernelINS_13Kernel_traitsI13__nv_bfloat16S2_S2_S2_fjLj768ELj1ELj4ELj1ELj16ENS_18Kernel_traits_baseILj768ES2_S2_S2_S2_fjLj128EEEEELb0ELb0ELb0ELb0EEEvNS_9BwdParamsE,"a",@progbits
	.sectionflags	@""
	.align	4
.nv.constant0._ZN10layer_norm13ln_bwd_kernelINS_13Kernel_traitsI13__nv_bfloat16S2_S2_S2_fjLj768ELj1ELj4ELj1ELj16ENS_18Kernel_traits_baseILj768ES2_S2_S2_S2_fjLj128EEEEELb0ELb0ELb0ELb0EEEvNS_9BwdParamsE:
	.zero		824


//--------------------- .nv.constant0._ZN10layer_norm13ln_bwd_kernelINS_13Kernel_traitsI13__nv_bfloat16S2_S2_S2_fjLj768ELj1ELj4ELj1ELj16ENS_18Kernel_traits_baseILj768ES2_S2_S2_S2_fjLj128EEEEELb0ELb0ELb0ELb1EEEvNS_9BwdParamsE --------------------------
	.section	.nv.constant0._ZN10layer_norm13ln_bwd_kernelINS_13Kernel_traitsI13__nv_bfloat16S2_S2_S2_fjLj768ELj1ELj4ELj1ELj16ENS_18Kernel_traits_baseILj768ES2_S2_S2_S2_fjLj128EEEEELb0ELb0ELb0ELb1EEEvNS_9BwdParamsE,"a",@progbits
	.sectionflags	@""
	.align	4
.nv.constant0._ZN10layer_norm13ln_bwd_kernelINS_13Kernel_traitsI13__nv_bfloat16S2_S2_S2_fjLj768ELj1ELj4ELj1ELj16ENS_18Kernel_traits_baseILj768ES2_S2_S2_S2_fjLj128EEEEELb0ELb0ELb0ELb1EEEvNS_9BwdParamsE:
	.zero		824


//--------------------- .nv.constant0._ZN10layer_norm13ln_bwd_kernelINS_13Kernel_traitsI13__nv_bfloat16S2_S2_S2_fjLj768ELj1ELj4ELj1ELj16ENS_18Kernel_traits_baseILj768ES2_S2_S2_S2_fjLj128EEEEELb0ELb0ELb1ELb0EEEvNS_9BwdParamsE --------------------------
	.section	.nv.constant0._ZN10layer_norm13ln_bwd_kernelINS_13Kernel_traitsI13__nv_bfloat16S2_S2_S2_fjLj768ELj1ELj4ELj1ELj16ENS_18Kernel_traits_baseILj768ES2_S2_S2_S2_fjLj128EEEEELb0ELb0ELb1ELb0EEEvNS_9BwdParamsE,"a",@progbits
	.sectionflags	@""
	.align	4
.nv.constant0._ZN10layer_norm13ln_bwd_kernelINS_13Kernel_traitsI13__nv_bfloat16S2_S2_S2_fjLj768ELj1ELj4ELj1ELj16ENS_18Kernel_traits_baseILj768ES2_S2_S2_S2_fjLj128EEEEELb0ELb0ELb1ELb0EEEvNS_9BwdParamsE:
	.zero		824


//--------------------- .nv.constant0._ZN10layer_norm13ln_bwd_kernelINS_13Kernel_traitsI13__nv_bfloat16S2_S2_S2_fjLj768ELj1ELj4ELj1ELj16ENS_18Kernel_traits_baseILj768ES2_S2_S2_S2_fjLj128EEEEELb0ELb0ELb1ELb1EEEvNS_9BwdParamsE --------------------------
	.section	.nv.constant0._ZN10layer_norm13ln_bwd_kernelINS_13Kernel_traitsI13__nv_bfloat16S2_S2_S2_fjLj768ELj1ELj4ELj1ELj16ENS_18Kernel_traits_baseILj768ES2_S2_S2_S2_fjLj128EEEEELb0ELb0ELb1ELb1EEEvNS_9BwdParamsE,"a",@progbits
	.sectionflags	@""
	.align	4
.nv.constant0._ZN10layer_norm13ln_bwd_kernelINS_13Kernel_traitsI13__nv_bfloat16S2_S2_S2_fjLj768ELj1ELj4ELj1ELj16ENS_18Kernel_traits_baseILj768ES2_S2_S2_S2_fjLj128EEEEELb0ELb0ELb1ELb1EEEvNS_9BwdParamsE:
	.zero		824


//--------------------- .nv.constant0._ZN10layer_norm13ln_bwd_kernelINS_13Kernel_traitsI13__nv_bfloat16S2_S2_S2_fjLj768ELj1ELj4ELj1ELj16ENS_18Kernel_traits_baseILj768ES2_S2_S2_S2_fjLj128EEEEELb0ELb1ELb0ELb0EEEvNS_9BwdParamsE --------------------------
	.section	.nv.constant0._ZN10layer_norm13ln_bwd_kernelINS_13Kernel_traitsI13__nv_bfloat16S2_S2_S2_fjLj768ELj1ELj4ELj1ELj16ENS_18Kernel_traits_baseILj768ES2_S2_S2_S2_fjLj128EEEEELb0ELb1ELb0ELb0EEEvNS_9BwdParamsE,"a",@progbits
	.sectionflags	@""
	.align	4
.nv.constant0._ZN10layer_norm13ln_bwd_kernelINS_13Kernel_traitsI13__nv_bfloat16S2_S2_S2_fjLj768ELj1ELj4ELj1ELj16ENS_18Kernel_traits_baseILj768ES2_S2_S2_S2_fjLj128EEEEELb0ELb1ELb0ELb0EEEvNS_9BwdParamsE:
	.zero		824


//--------------------- .nv.constant0._ZN10layer_norm13ln_bwd_kernelINS_13Kernel_traitsI13__nv_bfloat16S2_S2_S2_fjLj768ELj1ELj4ELj1ELj16ENS_18Kernel_traits_baseILj768ES2_S2_S2_S2_fjLj128EEEEELb0ELb1ELb0ELb1EEEvNS_9BwdParamsE --------------------------
	.section	.nv.constant0._ZN10layer_norm13ln_bwd_kernelINS_13Kernel_traitsI13__nv_bfloat16S2_S2_S2_fjLj768ELj1ELj4ELj1ELj16ENS_18Kernel_traits_baseILj768ES2_S2_S2_S2_fjLj128EEEEELb0ELb1ELb0ELb1EEEvNS_9BwdParamsE,"a",@progbits
	.sectionflags	@""
	.align	4
.nv.constant0._ZN10layer_norm13ln_bwd_kernelINS_13Kernel_traitsI13__nv_bfloat16S2_S2_S2_fjLj768ELj1ELj4ELj1ELj16ENS_18Kernel_traits_baseILj768ES2_S2_S2_S2_fjLj128EEEEELb0ELb1ELb0ELb1EEEvNS_9BwdParamsE:
	.zero		824


//--------------------- .nv.constant0._ZN10layer_norm13ln_bwd_kernelINS_13Kernel_traitsI13__nv_bfloat16S2_S2_S2_fjLj768ELj1ELj4ELj1ELj16ENS_18Kernel_traits_baseILj768ES2_S2_S2_S2_fjLj128EEEEELb0ELb1ELb1ELb0EEEvNS_9BwdParamsE --------------------------
	.section	.nv.constant0._ZN10layer_norm13ln_bwd_kernelINS_13Kernel_traitsI13__nv_bfloat16S2_S2_S2_fjLj768ELj1ELj4ELj1ELj16ENS_18Kernel_traits_baseILj768ES2_S2_S2_S2_fjLj128EEEEELb0ELb1ELb1ELb0EEEvNS_9BwdParamsE,"a",@progbits
	.sectionflags	@""
	.align	4
.nv.constant0._ZN10layer_norm13ln_bwd_kernelINS_13Kernel_traitsI13__nv_bfloat16S2_S2_S2_fjLj768ELj1ELj4ELj1ELj16ENS_18Kernel_traits_baseILj768ES2_S2_S2_S2_fjLj128EEEEELb0ELb1ELb1ELb0EEEvNS_9BwdParamsE:
	.zero		824


//--------------------- .nv.constant0._ZN10layer_norm13ln_bwd_kernelINS_13Kernel_traitsI13__nv_bfloat16S2_S2_S2_fjLj768ELj1ELj4ELj1ELj16ENS_18Kernel_traits_baseILj768ES2_S2_S2_S2_fjLj128EEEEELb0ELb1ELb1ELb1EEEvNS_9BwdParamsE --------------------------
	.section	.nv.constant0._ZN10layer_norm13ln_bwd_kernelINS_13Kernel_traitsI13__nv_bfloat16S2_S2_S2_fjLj768ELj1ELj4ELj1ELj16ENS_18Kernel_traits_baseILj768ES2_S2_S2_S2_fjLj128EEEEELb0ELb1ELb1ELb1EEEvNS_9BwdParamsE,"a",@progbits
	.sectionflags	@""
	.align	4
.nv.constant0._ZN10layer_norm13ln_bwd_kernelINS_13Kernel_traitsI13__nv_bfloat16S2_S2_S2_fjLj768ELj1ELj4ELj1ELj16ENS_18Kernel_traits_baseILj768ES2_S2_S2_S2_fjLj128EEEEELb0ELb1ELb1ELb1EEEvNS_9BwdParamsE:
	.zero		824


//--------------------- .nv.constant0._ZN10layer_norm13ln_bwd_kernelINS_13Kernel_traitsI13__nv_bfloat16S2_S2_S2_fjLj768ELj1ELj4ELj1ELj16ENS_18Kernel_traits_baseILj768ES2_S2_S2_S2_fjLj128EEEEELb1ELb0ELb0ELb0EEEvNS_9BwdParamsE --------------------------
	.section	.nv.constant0._ZN10layer_norm13ln_bwd_kernelINS_13Kernel_traitsI13__nv_bfloat16S2_S2_S2_fjLj768ELj1ELj4ELj1ELj16ENS_18Kernel_traits_baseILj768ES2_S2_S2_S2_fjLj128EEEEELb1ELb0ELb0ELb0EEEvNS_9BwdParamsE,"a",@progbits
	.sectionflags	@""
	.align	4
.nv.constant0._ZN10layer_norm13ln_bwd_kernelINS_13Kernel_traitsI13__nv_bfloat16S2_S2_S2_fjLj768ELj1ELj4ELj1ELj16ENS_18Kernel_traits_baseILj768ES2_S2_S2_S2_fjLj128EEEEELb1ELb0ELb0ELb0EEEvNS_9BwdParamsE:
	.zero		824


//--------------------- .nv.constant0._ZN10layer_norm13ln_bwd_kernelINS_13Kernel_traitsI13__nv_bfloat16S2_S2_S2_fjLj768ELj1ELj4ELj1ELj16ENS_18Kernel_traits_baseILj768ES2_S2_S2_S2_fjLj128EEEEELb1ELb0ELb0ELb1EEEvNS_9BwdParamsE --------------------------
	.section	.nv.constant0._ZN10layer_norm13ln_bwd_kernelINS_13Kernel_traitsI13__nv_bfloat16S2_S2_S2_fjLj768ELj1ELj4ELj1ELj16ENS_18Kernel_traits_baseILj768ES2_S2_S2_S2_fjLj128EEEEELb1ELb0ELb0ELb1EEEvNS_9BwdParamsE,"a",@progbits
	.sectionflags	@""
	.align	4
.nv.constant0._ZN10layer_norm13ln_bwd_kernelINS_13Kernel_traitsI13__nv_bfloat16S2_S2_S2_fjLj768ELj1ELj4ELj1ELj16ENS_18Kernel_traits_baseILj768ES2_S2_S2_S2_fjLj128EEEEELb1ELb0ELb0ELb1EEEvNS_9BwdParamsE:
	.zero		824


//--------------------- .nv.constant0._ZN10layer_norm22ln_bwd_finalize_kernelINS_22Kernel_traits_finalizeILj768E13__nv_bfloat16S2_S2_S2_fjLb0ELj1024ELj4ENS_18Kernel_traits_baseILj768ES2_S2_S2_S2_fjLj1024EEEEELb0ELb0EEEvNS_9BwdParamsE --------------------------
	.section	.nv.constant0._ZN10layer_norm22ln_bwd_finalize_kernelINS_22Kernel_traits_finalizeILj768E13__nv_bfloat16S2_S2_S2_fjLb0ELj1024ELj4ENS_18Kernel_traits_baseILj768ES2_S2_S2_S2_fjLj1024EEEEELb0ELb0EEEvNS_9BwdParamsE,"a",@progbits
	.sectionflags	@""
	.align	4
.nv.constant0._ZN10layer_norm22ln_bwd_finalize_kernelINS_22Kernel_traits_finalizeILj768E13__nv_bfloat16S2_S2_S2_fjLb0ELj1024ELj4ENS_18Kernel_traits_baseILj768ES2_S2_S2_S2_fjLj1024EEEEELb0ELb0EEEvNS_9BwdParamsE:
	.zero		824


//--------------------- .nv.constant0._ZN10layer_norm13ln_bwd_kernelINS_13Kernel_traitsI13__nv_bfloat16S2_S2_S2_fjLj768ELj1ELj4ELj1ELj16ENS_18Kernel_traits_baseILj768ES2_S2_S2_S2_fjLj128EEEEELb1ELb0ELb1ELb0EEEvNS_9BwdParamsE --------------------------
	.section	.nv.constant0._ZN10layer_norm13ln_bwd_kernelINS_13Kernel_traitsI13__nv_bfloat16S2_S2_S2_fjLj768ELj1ELj4ELj1ELj16ENS_18Kernel_traits_baseILj768ES2_S2_S2_S2_fjLj128EEEEELb1ELb0ELb1ELb0EEEvNS_9BwdParamsE,"a",@progbits
	.sectionflags	@""
	.align	4
.nv.constant0._ZN10layer_norm13ln_bwd_kernelINS_13Kernel_traitsI13__nv_bfloat16S2_S2_S2_fjLj768ELj1ELj4ELj1ELj16ENS_18Kernel_traits_baseILj768ES2_S2_S2_S2_fjLj128EEEEELb1ELb0ELb1ELb0EEEvNS_9BwdParamsE:
	.zero		824


//--------------------- .nv.constant0._ZN10layer_norm22ln_bwd_finalize_kernelINS_22Kernel_traits_finalizeILj768E13__nv_bfloat16S2_S2_S2_fjLb0ELj1024ELj4ENS_18Kernel_traits_baseILj768ES2_S2_S2_S2_fjLj1024EEEEELb0ELb1EEEvNS_9BwdParamsE --------------------------
	.section	.nv.constant0._ZN10layer_norm22ln_bwd_finalize_kernelINS_22Kernel_traits_finalizeILj768E13__nv_bfloat16S2_S2_S2_fjLb0ELj1024ELj4ENS_18Kernel_traits_baseILj768ES2_S2_S2_S2_fjLj1024EEEEELb0ELb1EEEvNS_9BwdParamsE,"a",@progbits
	.sectionflags	@""
	.align	4
.nv.constant0._ZN10layer_norm22ln_bwd_finalize_kernelINS_22Kernel_traits_finalizeILj768E13__nv_bfloat16S2_S2_S2_fjLb0ELj1024ELj4ENS_18Kernel_traits_baseILj768ES2_S2_S2_S2_fjLj1024EEEEELb0ELb1EEEvNS_9BwdParamsE:
	.zero		824


//--------------------- .nv.constant0._ZN10layer_norm13ln_bwd_kernelINS_13Kernel_traitsI13__nv_bfloat16S2_S2_S2_fjLj768ELj1ELj4ELj1ELj16ENS_18Kernel_traits_baseILj768ES2_S2_S2_S2_fjLj128EEEEELb1ELb0ELb1ELb1EEEvNS_9BwdParamsE --------------------------
	.section	.nv.constant0._ZN10layer_norm13ln_bwd_kernelINS_13Kernel_traitsI13__nv_bfloat16S2_S2_S2_fjLj768ELj1ELj4ELj1ELj16ENS_18Kernel_traits_baseILj768ES2_S2_S2_S2_fjLj128EEEEELb1ELb0ELb1ELb1EEEvNS_9BwdParamsE,"a",@progbits
	.sectionflags	@""
	.align	4
.nv.constant0._ZN10layer_norm13ln_bwd_kernelINS_13Kernel_traitsI13__nv_bfloat16S2_S2_S2_fjLj768ELj1ELj4ELj1ELj16ENS_18Kernel_traits_baseILj768ES2_S2_S2_S2_fjLj128EEEEELb1ELb0ELb1ELb1EEEvNS_9BwdParamsE:
	.zero		824


//--------------------- .nv.constant0._ZN10layer_norm13ln_bwd_kernelINS_13Kernel_traitsI13__nv_bfloat16S2_S2_S2_fjLj768ELj1ELj4ELj1ELj16ENS_18Kernel_traits_baseILj768ES2_S2_S2_S2_fjLj128EEEEELb1ELb1ELb0ELb0EEEvNS_9BwdParamsE --------------------------
	.section	.nv.constant0._ZN10layer_norm13ln_bwd_kernelINS_13Kernel_traitsI13__nv_bfloat16S2_S2_S2_fjLj768ELj1ELj4ELj1ELj16ENS_18Kernel_traits_baseILj768ES2_S2_S2_S2_fjLj128EEEEELb1ELb1ELb0ELb0EEEvNS_9BwdParamsE,"a",@progbits
	.sectionflags	@""
	.align	4
.nv.constant0._ZN10layer_norm13ln_bwd_kernelINS_13Kernel_traitsI13__nv_bfloat16S2_S2_S2_fjLj768ELj1ELj4ELj1ELj16ENS_18Kernel_traits_baseILj768ES2_S2_S2_S2_fjLj128EEEEELb1ELb1ELb0ELb0EEEvNS_9BwdParamsE:
	.zero		824


//--------------------- .nv.constant0._ZN10layer_norm13ln_bwd_kernelINS_13Kernel_traitsI13__nv_bfloat16S2_S2_S2_fjLj768ELj1ELj4ELj1ELj16ENS_18Kernel_traits_baseILj768ES2_S2_S2_S2_fjLj128EEEEELb1ELb1ELb0ELb1EEEvNS_9BwdParamsE --------------------------
	.section	.nv.constant0._ZN10layer_norm13ln_bwd_kernelINS_13Kernel_traitsI13__nv_bfloat16S2_S2_S2_fjLj768ELj1ELj4ELj1ELj16ENS_18Kernel_traits_baseILj768ES2_S2_S2_S2_fjLj128EEEEELb1ELb1ELb0ELb1EEEvNS_9BwdParamsE,"a",@progbits
	.sectionflags	@""
	.align	4
.nv.constant0._ZN10layer_norm13ln_bwd_kernelINS_13Kernel_traitsI13__nv_bfloat16S2_S2_S2_fjLj768ELj1ELj4ELj1ELj16ENS_18Kernel_traits_baseILj768ES2_S2_S2_S2_fjLj128EEEEELb1ELb1ELb0ELb1EEEvNS_9BwdParamsE:
	.zero		824


//--------------------- .nv.constant0._ZN10layer_norm22ln_bwd_finalize_kernelINS_22Kernel_traits_finalizeILj768E13__nv_bfloat16S2_S2_S2_fjLb1ELj1024ELj4ENS_18Kernel_traits_baseILj768ES2_S2_S2_S2_fjLj1024EEEEELb1ELb0EEEvNS_9BwdParamsE --------------------------
	.section	.nv.constant0._ZN10layer_norm22ln_bwd_finalize_kernelINS_22Kernel_traits_finalizeILj768E13__nv_bfloat16S2_S2_S2_fjLb1ELj1024ELj4ENS_18Kernel_traits_baseILj768ES2_S2_S2_S2_fjLj1024EEEEELb1ELb0EEEvNS_9BwdParamsE,"a",@progbits
	.sectionflags	@""
	.align	4
.nv.constant0._ZN10layer_norm22ln_bwd_finalize_kernelINS_22Kernel_traits_finalizeILj768E13__nv_bfloat16S2_S2_S2_fjLb1ELj1024ELj4ENS_18Kernel_traits_baseILj768ES2_S2_S2_S2_fjLj1024EEEEELb1ELb0EEEvNS_9BwdParamsE:
	.zero		824


//--------------------- .nv.constant0._ZN10layer_norm13ln_bwd_kernelINS_13Kernel_traitsI13__nv_bfloat16S2_S2_S2_fjLj768ELj1ELj4ELj1ELj16ENS_18Kernel_traits_baseILj768ES2_S2_S2_S2_fjLj128EEEEELb1ELb1ELb1ELb0EEEvNS_9BwdParamsE --------------------------
	.section	.nv.constant0._ZN10layer_norm13ln_bwd_kernelINS_13Kernel_traitsI13__nv_bfloat16S2_S2_S2_fjLj768ELj1ELj4ELj1ELj16ENS_18Kernel_traits_baseILj768ES2_S2_S2_S2_fjLj128EEEEELb1ELb1ELb1ELb0EEEvNS_9BwdParamsE,"a",@progbits
	.sectionflags	@""
	.align	4
.nv.constant0._ZN10layer_norm13ln_bwd_kernelINS_13Kernel_traitsI13__nv_bfloat16S2_S2_S2_fjLj768ELj1ELj4ELj1ELj16ENS_18Kernel_traits_baseILj768ES2_S2_S2_S2_fjLj128EEEEELb1ELb1ELb1ELb0EEEvNS_9BwdParamsE:
	.zero		824


//--------------------- .nv.constant0._ZN10layer_norm22ln_bwd_finalize_kernelINS_22Kernel_traits_finalizeILj768E13__nv_bfloat16S2_S2_S2_fjLb1ELj1024ELj4ENS_18Kernel_traits_baseILj768ES2_S2_S2_S2_fjLj1024EEEEELb1ELb1EEEvNS_9BwdParamsE --------------------------
	.section	.nv.constant0._ZN10layer_norm22ln_bwd_finalize_kernelINS_22Kernel_traits_finalizeILj768E13__nv_bfloat16S2_S2_S2_fjLb1ELj1024ELj4ENS_18Kernel_traits_baseILj768ES2_S2_S2_S2_fjLj1024EEEEELb1ELb1EEEvNS_9BwdParamsE,"a",@progbits
	.sectionflags	@""
	.align	4
.nv.constant0._ZN10layer_norm22ln_bwd_finalize_kernelINS_22Kernel_traits_finalizeILj768E13__nv_bfloat16S2_S2_S2_fjLb1ELj1024ELj4ENS_18Kernel_traits_baseILj768ES2_S2_S2_S2_fjLj1024EEEEELb1ELb1EEEvNS_9BwdParamsE:
	.zero		824


//--------------------- .nv.constant0._ZN10layer_norm13ln_bwd_kernelINS_13Kernel_traitsI13__nv_bfloat16S2_S2_S2_fjLj768ELj1ELj4ELj1ELj16ENS_18Kernel_traits_baseILj768ES2_S2_S2_S2_fjLj128EEEEELb1ELb1ELb1ELb1EEEvNS_9BwdParamsE --------------------------
	.section	.nv.constant0._ZN10layer_norm13ln_bwd_kernelINS_13Kernel_traitsI13__nv_bfloat16S2_S2_S2_fjLj768ELj1ELj4ELj1ELj16ENS_18Kernel_traits_baseILj768ES2_S2_S2_S2_fjLj128EEEEELb1ELb1ELb1ELb1EEEvNS_9BwdParamsE,"a",@progbits
	.sectionflags	@""
	.align	4
.nv.constant0._ZN10layer_norm13ln_bwd_kernelINS_13Kernel_traitsI13__nv_bfloat16S2_S2_S2_fjLj768ELj1ELj4ELj1ELj16ENS_18Kernel_traits_baseILj768ES2_S2_S2_S2_fjLj128EEEEELb1ELb1ELb1ELb1EEEvNS_9BwdParamsE:
	.zero		824


//--------------------- .nv.constant0._ZN10layer_norm13ln_bwd_kernelINS_13Kernel_traitsI6__halfS2_S2_S2_fjLj768ELj1ELj4ELj1ELj16ENS_18Kernel_traits_baseILj768ES2_S2_S2_S2_fjLj128EEEEELb0ELb0ELb0ELb0EEEvNS_9BwdParamsE --------------------------
	.section	.nv.constant0._ZN10layer_norm13ln_bwd_kernelINS_13Kernel_traitsI6__halfS2_S2_S2_fjLj768ELj1ELj4ELj1ELj16ENS_18Kernel_traits_baseILj768ES2_S2_S2_S2_fjLj128EEEEELb0ELb0ELb0ELb0EEEvNS_9BwdParamsE,"a",@progbits
	.sectionflags	@""
	.align	4
.nv.constant0._ZN10layer_norm13ln_bwd_kernelINS_13Kernel_traitsI6__halfS2_S2_S2_fjLj768ELj1ELj4ELj1ELj16ENS_18Kernel_traits_baseILj768ES2_S2_S2_S2_fjLj128EEEEELb0ELb0ELb0ELb0EEEvNS_9BwdParamsE:
	.zero		824


//--------------------- .nv.constant0._ZN10layer_norm13ln_bwd_kernelINS_13Kernel_traitsI6__halfS2_S2_S2_fjLj768ELj1ELj4ELj1ELj16ENS_18Kernel_traits_baseILj768ES2_S2_S2_S2_fjLj128EEEEELb0ELb0ELb0ELb1EEEvNS_9BwdParamsE --------------------------
	.section	.nv.constant0._ZN10layer_norm13ln_bwd_kernelINS_13Kernel_traitsI6__halfS2_S2_S2_fjLj768ELj1ELj4ELj1ELj16ENS_18Kernel_traits_baseILj768ES2_S2_S2_S2_fjLj128EEEEELb0ELb0ELb0ELb1EEEvNS_9BwdParamsE,"a",@progbits
	.sectionflags	@""
	.align	4
.nv.constant0._ZN10layer_norm13ln_bwd_kernelINS_13Kernel_traitsI6__halfS2_S2_S2_fjLj768ELj1ELj4ELj1ELj16ENS_18Kernel_traits_baseILj768ES2_S2_S2_S2_fjLj128EEEEELb0ELb0ELb0ELb1EEEvNS_9BwdParamsE:
	.zero		824


//--------------------- .nv.constant0._ZN10layer_norm13ln_bwd_kernelINS_13Kernel_traitsI6__halfS2_S2_S2_fjLj768ELj1ELj4ELj1ELj16ENS_18Kernel_traits_baseILj768ES2_S2_S2_S2_fjLj128EEEEELb0ELb0ELb1ELb0EEEvNS_9BwdParamsE --------------------------
	.section	.nv.constant0._ZN10layer_norm13ln_bwd_kernelINS_13Kernel_traitsI6__halfS2_S2_S2_fjLj768ELj1ELj4ELj1ELj16ENS_18Kernel_traits_baseILj768ES2_S2_S2_S2_fjLj128EEEEELb0ELb0ELb1ELb0EEEvNS_9BwdParamsE,"a",@progbits
	.sectionflags	@""
	.align	4
.nv.constant0._ZN10layer_norm13ln_bwd_kernelINS_13Kernel_traitsI6__halfS2_S2_S2_fjLj768ELj1ELj4ELj1ELj16ENS_18Kernel_traits_baseILj768ES2_S2_S2_S2_fjLj128EEEEELb0ELb0ELb1ELb0EEEvNS_9BwdParamsE:
	.zero		824


//--------------------- .nv.constant0._ZN10layer_norm13ln_bwd_kernelINS_13Kernel_traitsI6__halfS2_S2_S2_fjLj768ELj1ELj4ELj1ELj16ENS_18Kernel_traits_baseILj768ES2_S2_S2_S2_fjLj128EEEEELb0ELb0ELb1ELb1EEEvNS_9BwdParamsE --------------------------
	.section	.nv.constant0._ZN10layer_norm13ln_bwd_kernelINS_13Kernel_traitsI6__halfS2_S2_S2_fjLj768ELj1ELj4ELj1ELj16ENS_18Kernel_traits_baseILj768ES2_S2_S2_S2_fjLj128EEEEELb0ELb0ELb1ELb1EEEvNS_9BwdParamsE,"a",@progbits
	.sectionflags	@""
	.align	4
.nv.constant0._ZN10layer_norm13ln_bwd_kernelINS_13Kernel_traitsI6__halfS2_S2_S2_fjLj768ELj1ELj4ELj1ELj16ENS_18Kernel_traits_baseILj768ES2_S2_S2_S2_fjLj128EEEEELb0ELb0ELb1ELb1EEEvNS_9BwdParamsE:
	.zero		824


//--------------------- .nv.constant0._ZN10layer_norm13ln_bwd_kernelINS_13Kernel_traitsI6__halfS2_S2_S2_fjLj768ELj1ELj4ELj1ELj16ENS_18Kernel_traits_baseILj768ES2_S2_S2_S2_fjLj128EEEEELb0ELb1ELb0ELb0EEEvNS_9BwdParamsE --------------------------
	.section	.nv.constant0._ZN10layer_norm13ln_bwd_kernelINS_13Kernel_traitsI6__halfS2_S2_S2_fjLj768ELj1ELj4ELj1ELj16ENS_18Kernel_traits_baseILj768ES2_S2_S2_S2_fjLj128EEEEELb0ELb1ELb0ELb0EEEvNS_9BwdParamsE,"a",@progbits
	.sectionflags	@""
	.align	4
.nv.constant0._ZN10layer_norm13ln_bwd_kernelINS_13Kernel_traitsI6__halfS2_S2_S2_fjLj768ELj1ELj4ELj1ELj16ENS_18Kernel_traits_baseILj768ES2_S2_S2_S2_fjLj128EEEEELb0ELb1ELb0ELb0EEEvNS_9BwdParamsE:
	.zero		824


//--------------------- .nv.constant0._ZN10layer_norm13ln_bwd_kernelINS_13Kernel_traitsI6__halfS2_S2_S2_fjLj768ELj1ELj4ELj1ELj16ENS_18Kernel_traits_baseILj768ES2_S2_S2_S2_fjLj128EEEEELb0ELb1ELb0ELb1EEEvNS_9BwdParamsE --------------------------
	.section	.nv.constant0._ZN10layer_norm13ln_bwd_kernelINS_13Kernel_traitsI6__halfS2_S2_S2_fjLj768ELj1ELj4ELj1ELj16ENS_18Kernel_traits_baseILj768ES2_S2_S2_S2_fjLj128EEEEELb0ELb1ELb0ELb1EEEvNS_9BwdParamsE,"a",@progbits
	.sectionflags	@""
	.align	4
.nv.constant0._ZN10layer_norm13ln_bwd_kernelINS_13Kernel_traitsI6__halfS2_S2_S2_fjLj768ELj1ELj4ELj1ELj16ENS_18Kernel_traits_baseILj768ES2_S2_S2_S2_fjLj128EEEEELb0ELb1ELb0ELb1EEEvNS_9BwdParamsE:
	.zero		824


//--------------------- .nv.constant0._ZN10layer_norm13ln_bwd_kernelINS_13Kernel_traitsI6__halfS2_S2_S2_fjLj768ELj1ELj4ELj1ELj16ENS_18Kernel_traits_baseILj768ES2_S2_S2_S2_fjLj128EEEEELb0ELb1ELb1ELb0EEEvNS_9BwdParamsE --------------------------
	.section	.nv.constant0._ZN10layer_norm13ln_bwd_kernelINS_13Kernel_traitsI6__halfS2_S2_S2_fjLj768ELj1ELj4ELj1ELj16ENS_18Kernel_traits_baseILj768ES2_S2_S2_S2_fjLj128EEEEELb0ELb1ELb1ELb0EEEvNS_9BwdParamsE,"a",@progbits
	.sectionflags	@""
	.align	4
.nv.constant0._ZN10layer_norm13ln_bwd_kernelINS_13Kernel_traitsI6__halfS2_S2_S2_fjLj768ELj1ELj4ELj1ELj16ENS_18Kernel_traits_baseILj768ES2_S2_S2_S2_fjLj128EEEEELb0ELb1ELb1ELb0EEEvNS_9BwdParamsE:
	.zero		824


//--------------------- .nv.constant0._ZN10layer_norm13ln_bwd_kernelINS_13Kernel_traitsI6__halfS2_S2_S2_fjLj768ELj1ELj4ELj1ELj16ENS_18Kernel_traits_baseILj768ES2_S2_S2_S2_fjLj128EEEEELb0ELb1ELb1ELb1EEEvNS_9BwdParamsE --------------------------
	.section	.nv.constant0._ZN10layer_norm13ln_bwd_kernelINS_13Kernel_traitsI6__halfS2_S2_S2_fjLj768ELj1ELj4ELj1ELj16ENS_18Kernel_traits_baseILj768ES2_S2_S2_S2_fjLj128EEEEELb0ELb1ELb1ELb1EEEvNS_9BwdParamsE,"a",@progbits
	.sectionflags	@""
	.align	4
.nv.constant0._ZN10layer_norm13ln_bwd_kernelINS_13Kernel_traitsI6__halfS2_S2_S2_fjLj768ELj1ELj4ELj1ELj16ENS_18Kernel_traits_baseILj768ES2_S2_S2_S2_fjLj128EEEEELb0ELb1ELb1ELb1EEEvNS_9BwdParamsE:
	.zero		824


//--------------------- .nv.constant0._ZN10layer_norm13ln_bwd_kernelINS_13Kernel_traitsI6__halfS2_S2_S2_fjLj768ELj1ELj4ELj1ELj16ENS_18Kernel_traits_baseILj768ES2_S2_S2_S2_fjLj128EEEEELb1ELb0ELb0ELb0EEEvNS_9BwdParamsE --------------------------
	.section	.nv.constant0._ZN10layer_norm13ln_bwd_kernelINS_13Kernel_traitsI6__halfS2_S2_S2_fjLj768ELj1ELj4ELj1ELj16ENS_18Kernel_traits_baseILj768ES2_S2_S2_S2_fjLj128EEEEELb1ELb0ELb0ELb0EEEvNS_9BwdParamsE,"a",@progbits
	.sectionflags	@""
	.align	4
.nv.constant0._ZN10layer_norm13ln_bwd_kernelINS_13Kernel_traitsI6__halfS2_S2_S2_fjLj768ELj1ELj4ELj1ELj16ENS_18Kernel_traits_baseILj768ES2_S2_S2_S2_fjLj128EEEEELb1ELb0ELb0ELb0EEEvNS_9BwdParamsE:
	.zero		824


//--------------------- .nv.constant0._ZN10layer_norm13ln_bwd_kernelINS_13Kernel_traitsI6__halfS2_S2_S2_fjLj768ELj1ELj4ELj1ELj16ENS_18Kernel_traits_baseILj768ES2_S2_S2_S2_fjLj128EEEEELb1ELb0ELb0ELb1EEEvNS_9BwdParamsE --------------------------
	.section	.nv.constant0._ZN10layer_norm13ln_bwd_kernelINS_13Kernel_traitsI6__halfS2_S2_S2_fjLj768ELj1ELj4ELj1ELj16ENS_18Kernel_traits_baseILj768ES2_S2_S2_S2_fjLj128EEEEELb1ELb0ELb0ELb1EEEvNS_9BwdParamsE,"a",@progbits
	.sectionflags	@""
	.align	4
.nv.constant0._ZN10layer_norm13ln_bwd_kernelINS_13Kernel_traitsI6__halfS2_S2_S2_fjLj768ELj1ELj4ELj1ELj16ENS_18Kernel_traits_baseILj768ES2_S2_S2_S2_fjLj128EEEEELb1ELb0ELb0ELb1EEEvNS_9BwdParamsE:
	.zero		824


//--------------------- .nv.constant0._ZN10layer_norm22ln_bwd_finalize_kernelINS_22Kernel_traits_finalizeILj768E6__halfS2_S2_S2_fjLb0ELj1024ELj4ENS_18Kernel_traits_baseILj768ES2_S2_S2_S2_fjLj1024EEEEELb0ELb0EEEvNS_9BwdParamsE --------------------------
	.section	.nv.constant0._ZN10layer_norm22ln_bwd_finalize_kernelINS_22Kernel_traits_finalizeILj768E6__halfS2_S2_S2_fjLb0ELj1024ELj4ENS_18Kernel_traits_baseILj768ES2_S2_S2_S2_fjLj1024EEEEELb0ELb0EEEvNS_9BwdParamsE,"a",@progbits
	.sectionflags	@""
	.align	4
.nv.constant0._ZN10layer_norm22ln_bwd_finalize_kernelINS_22Kernel_traits_finalizeILj768E6__halfS2_S2_S2_fjLb0ELj1024ELj4ENS_18Kernel_traits_baseILj768ES2_S2_S2_S2_fjLj1024EEEEELb0ELb0EEEvNS_9BwdParamsE:
	.zero		824


//--------------------- .nv.constant0._ZN10layer_norm13ln_bwd_kernelINS_13Kernel_traitsI6__halfS2_S2_S2_fjLj768ELj1ELj4ELj1ELj16ENS_18Kernel_traits_baseILj768ES2_S2_S2_S2_fjLj128EEEEELb1ELb0ELb1ELb0EEEvNS_9BwdParamsE --------------------------
	.section	.nv.constant0._ZN10layer_norm13ln_bwd_kernelINS_13Kernel_traitsI6__halfS2_S2_S2_fjLj768ELj1ELj4ELj1ELj16ENS_18Kernel_traits_baseILj768ES2_S2_S2_S2_fjLj128EEEEELb1ELb0ELb1ELb0EEEvNS_9BwdParamsE,"a",@progbits
	.sectionflags	@""
	.align	4
.nv.constant0._ZN10layer_norm13ln_bwd_kernelINS_13Kernel_traitsI6__halfS2_S2_S2_fjLj768ELj1ELj4ELj1ELj16ENS_18Kernel_traits_baseILj768ES2_S2_S2_S2_fjLj128EEEEELb1ELb0ELb1ELb0EEEvNS_9BwdParamsE:
	.zero		824


//--------------------- .nv.constant0._ZN10layer_norm22ln_bwd_finalize_kernelINS_22Kernel_traits_finalizeILj768E6__halfS2_S2_S2_fjLb0ELj1024ELj4ENS_18Kernel_traits_baseILj768ES2_S2_S2_S2_fjLj1024EEEEELb0ELb1EEEvNS_9BwdParamsE --------------------------
	.section	.nv.constant0._ZN10layer_norm22ln_bwd_finalize_kernelINS_22Kernel_traits_finalizeILj768E6__halfS2_S2_S2_fjLb0ELj1024ELj4ENS_18Kernel_traits_baseILj768ES2_S2_S2_S2_fjLj1024EEEEELb0ELb1EEEvNS_9BwdParamsE,"a",@progbits
	.sectionflags	@""
	.align	4
.nv.constant0._ZN10layer_norm22ln_bwd_finalize_kernelINS_22Kernel_traits_finalizeILj768E6__halfS2_S2_S2_fjLb0ELj1024ELj4ENS_18Kernel_traits_baseILj768ES2_S2_S2_S2_fjLj1024EEEEELb0ELb1EEEvNS_9BwdParamsE:
	.zero		824


//--------------------- .nv.constant0._ZN10layer_norm13ln_bwd_kernelINS_13Kernel_traitsI6__halfS2_S2_S2_fjLj768ELj1ELj4ELj1ELj16ENS_18Kernel_traits_baseILj768ES2_S2_S2_S2_fjLj128EEEEELb1ELb0ELb1ELb1EEEvNS_9BwdParamsE --------------------------
	.section	.nv.constant0._ZN10layer_norm13ln_bwd_kernelINS_13Kernel_traitsI6__halfS2_S2_S2_fjLj768ELj1ELj4ELj1ELj16ENS_18Kernel_traits_baseILj768ES2_S2_S2_S2_fjLj128EEEEELb1ELb0ELb1ELb1EEEvNS_9BwdParamsE,"a",@progbits
	.sectionflags	@""
	.align	4
.nv.constant0._ZN10layer_norm13ln_bwd_kernelINS_13Kernel_traitsI6__halfS2_S2_S2_fjLj768ELj1ELj4ELj1ELj16ENS_18Kernel_traits_baseILj768ES2_S2_S2_S2_fjLj128EEEEELb1ELb0ELb1ELb1EEEvNS_9BwdParamsE:
	.zero		824


//--------------------- .nv.constant0._ZN10layer_norm13ln_bwd_kernelINS_13Kernel_traitsI6__halfS2_S2_S2_fjLj768ELj1ELj4ELj1ELj16ENS_18Kernel_traits_baseILj768ES2_S2_S2_S2_fjLj128EEEEELb1ELb1ELb0ELb0EEEvNS_9BwdParamsE --------------------------
	.section	.nv.constant0._ZN10layer_norm13ln_bwd_kernelINS_13Kernel_traitsI6__halfS2_S2_S2_fjLj768ELj1ELj4ELj1ELj16ENS_18Kernel_traits_baseILj768ES2_S2_S2_S2_fjLj128EEEEELb1ELb1ELb0ELb0EEEvNS_9BwdParamsE,"a",@progbits
	.sectionflags	@""
	.align	4
.nv.constant0._ZN10layer_norm13ln_bwd_kernelINS_13Kernel_traitsI6__halfS2_S2_S2_fjLj768ELj1ELj4ELj1ELj16ENS_18Kernel_traits_baseILj768ES2_S2_S2_S2_fjLj128EEEEELb1ELb1ELb0ELb0EEEvNS_9BwdParamsE:
	.zero		824


//--------------------- .nv.constant0._ZN10layer_norm13ln_bwd_kernelINS_13Kernel_traitsI6__halfS2_S2_S2_fjLj768ELj1ELj4ELj1ELj16ENS_18Kernel_traits_baseILj768ES2_S2_S2_S2_fjLj128EEEEELb1ELb1ELb0ELb1EEEvNS_9BwdParamsE --------------------------
	.section	.nv.constant0._ZN10layer_norm13ln_bwd_kernelINS_13Kernel_traitsI6__halfS2_S2_S2_fjLj768ELj1ELj4ELj1ELj16ENS_18Kernel_traits_baseILj768ES2_S2_S2_S2_fjLj128EEEEELb1ELb1ELb0ELb1EEEvNS_9BwdParamsE,"a",@progbits
	.sectionflags	@""
	.align	4
.nv.constant0._ZN10layer_norm13ln_bwd_kernelINS_13Kernel_traitsI6__halfS2_S2_S2_fjLj768ELj1ELj4ELj1ELj16ENS_18Kernel_traits_baseILj768ES2_S2_S2_S2_fjLj128EEEEELb1ELb1ELb0ELb1EEEvNS_9BwdParamsE:
	.zero		824


//--------------------- .nv.constant0._ZN10layer_norm22ln_bwd_finalize_kernelINS_22Kernel_traits_finalizeILj768E6__halfS2_S2_S2_fjLb1ELj1024ELj4ENS_18Kernel_traits_baseILj768ES2_S2_S2_S2_fjLj1024EEEEELb1ELb0EEEvNS_9BwdParamsE --------------------------
	.section	.nv.constant0._ZN10layer_norm22ln_bwd_finalize_kernelINS_22Kernel_traits_finalizeILj768E6__halfS2_S2_S2_fjLb1ELj1024ELj4ENS_18Kernel_traits_baseILj768ES2_S2_S2_S2_fjLj1024EEEEELb1ELb0EEEvNS_9BwdParamsE,"a",@progbits
	.sectionflags	@""
	.align	4
.nv.constant0._ZN10layer_norm22ln_bwd_finalize_kernelINS_22Kernel_traits_finalizeILj768E6__halfS2_S2_S2_fjLb1ELj1024ELj4ENS_18Kernel_traits_baseILj768ES2_S2_S2_S2_fjLj1024EEEEELb1ELb0EEEvNS_9BwdParamsE:
	.zero		824


//--------------------- .nv.constant0._ZN10layer_norm13ln_bwd_kernelINS_13Kernel_traitsI6__halfS2_S2_S2_fjLj768ELj1ELj4ELj1ELj16ENS_18Kernel_traits_baseILj768ES2_S2_S2_S2_fjLj128EEEEELb1ELb1ELb1ELb0EEEvNS_9BwdParamsE --------------------------
	.section	.nv.constant0._ZN10layer_norm13ln_bwd_kernelINS_13Kernel_traitsI6__halfS2_S2_S2_fjLj768ELj1ELj4ELj1ELj16ENS_18Kernel_traits_baseILj768ES2_S2_S2_S2_fjLj128EEEEELb1ELb1ELb1ELb0EEEvNS_9BwdParamsE,"a",@progbits
	.sectionflags	@""
	.align	4
.nv.constant0._ZN10layer_norm13ln_bwd_kernelINS_13Kernel_traitsI6__halfS2_S2_S2_fjLj768ELj1ELj4ELj1ELj16ENS_18Kernel_traits_baseILj768ES2_S2_S2_S2_fjLj128EEEEELb1ELb1ELb1ELb0EEEvNS_9BwdParamsE:
	.zero		824


//--------------------- .nv.constant0._ZN10layer_norm22ln_bwd_finalize_kernelINS_22Kernel_traits_finalizeILj768E6__halfS2_S2_S2_fjLb1ELj1024ELj4ENS_18Kernel_traits_baseILj768ES2_S2_S2_S2_fjLj1024EEEEELb1ELb1EEEvNS_9BwdParamsE --------------------------
	.section	.nv.constant0._ZN10layer_norm22ln_bwd_finalize_kernelINS_22Kernel_traits_finalizeILj768E6__halfS2_S2_S2_fjLb1ELj1024ELj4ENS_18Kernel_traits_baseILj768ES2_S2_S2_S2_fjLj1024EEEEELb1ELb1EEEvNS_9BwdParamsE,"a",@progbits
	.sectionflags	@""
	.align	4
.nv.constant0._ZN10layer_norm22ln_bwd_finalize_kernelINS_22Kernel_traits_finalizeILj768E6__halfS2_S2_S2_fjLb1ELj1024ELj4ENS_18Kernel_traits_baseILj768ES2_S2_S2_S2_fjLj1024EEEEELb1ELb1EEEvNS_9BwdParamsE:
	.zero		824


//--------------------- .nv.constant0._ZN10layer_norm13ln_bwd_kernelINS_13Kernel_traitsI6__halfS2_S2_S2_fjLj768ELj1ELj4ELj1ELj16ENS_18Kernel_traits_baseILj768ES2_S2_S2_S2_fjLj128EEEEELb1ELb1ELb1ELb1EEEvNS_9BwdParamsE --------------------------
	.section	.nv.constant0._ZN10layer_norm13ln_bwd_kernelINS_13Kernel_traitsI6__halfS2_S2_S2_fjLj768ELj1ELj4ELj1ELj16ENS_18Kernel_traits_baseILj768ES2_S2_S2_S2_fjLj128EEEEELb1ELb1ELb1ELb1EEEvNS_9BwdParamsE,"a",@progbits
	.sectionflags	@""
	.align	4
.nv.constant0._ZN10layer_norm13ln_bwd_kernelINS_13Kernel_traitsI6__halfS2_S2_S2_fjLj768ELj1ELj4ELj1ELj16ENS_18Kernel_traits_baseILj768ES2_S2_S2_S2_fjLj128EEEEELb1ELb1ELb1ELb1EEEvNS_9BwdParamsE:
	.zero		824


//--------------------- .nv.constant0._ZN10layer_norm13ln_bwd_kernelINS_13Kernel_traitsIf13__nv_bfloat16S2_S2_fjLj768ELj1ELj4ELj1ELj16ENS_18Kernel_traits_baseILj768EfS2_S2_S2_fjLj128EEEEELb0ELb0ELb0ELb0EEEvNS_9BwdParamsE --------------------------
	.section	.nv.constant0._ZN10layer_norm13ln_bwd_kernelINS_13Kernel_traitsIf13__nv_bfloat16S2_S2_fjLj768ELj1ELj4ELj1ELj16ENS_18Kernel_traits_baseILj768EfS2_S2_S2_fjLj128EEEEELb0ELb0ELb0ELb0EEEvNS_9BwdParamsE,"a",@progbits
	.sectionflags	@""
	.align	4
.nv.constant0._ZN10layer_norm13ln_bwd_kernelINS_13Kernel_traitsIf13__nv_bfloat16S2_S2_fjLj768ELj1ELj4ELj1ELj16ENS_18Kernel_traits_baseILj768EfS2_S2_S2_fjLj128EEEEELb0ELb0ELb0ELb0EEEvNS_9BwdParamsE:
	.zero		824


//--------------------- .nv.constant0._ZN10layer_norm13ln_bwd_kernelINS_13Kernel_traitsIf13__nv_bfloat16S2_S2_fjLj768ELj1ELj4ELj1ELj16ENS_18Kernel_traits_baseILj768EfS2_S2_S2_fjLj128EEEEELb0ELb0ELb0ELb1EEEvNS_9BwdParamsE --------------------------
	.section	.nv.constant0._ZN10layer_norm13ln_bwd_kernelINS_13Kernel_traitsIf13__nv_bfloat16S2_S2_fjLj768ELj1ELj4ELj1ELj16ENS_18Kernel_traits_baseILj768EfS2_S2_S2_fjLj128EEEEELb0ELb0ELb0ELb1EEEvNS_9BwdParamsE,"a",@progbits
	.sectionflags	@""
	.align	4
.nv.constant0._ZN10layer_norm13ln_bwd_kernelINS_13Kernel_traitsIf13__nv_bfloat16S2_S2_fjLj768ELj1ELj4ELj1ELj16ENS_18Kernel_traits_baseILj768EfS2_S2_S2_fjLj128EEEEELb0ELb0ELb0ELb1EEEvNS_9BwdParamsE:
	.zero		824


//--------------------- .nv.constant0._ZN10layer_norm13ln_bwd_kernelINS_13Kernel_traitsIf13__nv_bfloat16S2_S2_fjLj768ELj1ELj4ELj1ELj16ENS_18Kernel_traits_baseILj768EfS2_S2_S2_fjLj128EEEEELb0ELb0ELb1ELb0EEEvNS_9BwdParamsE --------------------------
	.section	.nv.constant0._ZN10layer_norm13ln_bwd_kernelINS_13Kernel_traitsIf13__nv_bfloat16S2_S2_fjLj768ELj1ELj4ELj1ELj16ENS_18Kernel_traits_baseILj768EfS2_S2_S2_fjLj128EEEEELb0ELb0ELb1ELb0EEEvNS_9BwdParamsE,"a",@progbits
	.sectionflags	@""
	.align	4
.nv.constant0._ZN10layer_norm13ln_bwd_kernelINS_13Kernel_traitsIf13__nv_bfloat16S2_S2_fjLj768ELj1ELj4ELj1ELj16ENS_18Kernel_traits_baseILj768EfS2_S2_S2_fjLj128EEEEELb0ELb0ELb1ELb0EEEvNS_9BwdParamsE:
	.zero		824


//--------------------- .nv.constant0._ZN10layer_norm13ln_bwd_kernelINS_13Kernel_traitsIf13__nv_bfloat16S2_S2_fjLj768ELj1ELj4ELj1ELj16ENS_18Kernel_traits_baseILj768EfS2_S2_S2_fjLj128EEEEELb0ELb0ELb1ELb1EEEvNS_9BwdParamsE --------------------------
	.section	.nv.constant0._ZN10layer_norm13ln_bwd_kernelINS_13Kernel_traitsIf13__nv_bfloat16S2_S2_fjLj768ELj1ELj4ELj1ELj16ENS_18Kernel_traits_baseILj768EfS2_S2_S2_fjLj128EEEEELb0ELb0ELb1ELb1EEEvNS_9BwdParamsE,"a",@progbits
	.sectionflags	@""
	.align	4
.nv.constant0._ZN10layer_norm13ln_bwd_kernelINS_13Kernel_traitsIf13__nv_bfloat16S2_S2_fjLj768ELj1ELj4ELj1ELj16ENS_18Kernel_traits_baseILj768EfS2_S2_S2_fjLj128EEEEELb0ELb0ELb1ELb1EEEvNS_9BwdParamsE:
	.zero		824


//--------------------- .nv.constant0._ZN10layer_norm13ln_bwd_kernelINS_13Kernel_traitsIf13__nv_bfloat16S2_S2_fjLj768ELj1ELj4ELj1ELj16ENS_18Kernel_traits_baseILj768EfS2_S2_S2_fjLj128EEEEELb0ELb1ELb0ELb0EEEvNS_9BwdParamsE --------------------------
	.section	.nv.constant0._ZN10layer_norm13ln_bwd_kernelINS_13Kernel_traitsIf13__nv_bfloat16S2_S2_fjLj768ELj1ELj4ELj1ELj16ENS_18Kernel_traits_baseILj768EfS2_S2_S2_fjLj128EEEEELb0ELb1ELb0ELb0EEEvNS_9BwdParamsE,"a",@progbits
	.sectionflags	@""
	.align	4
.nv.constant0._ZN10layer_norm13ln_bwd_kernelINS_13Kernel_traitsIf13__nv_bfloat16S2_S2_fjLj768ELj1ELj4ELj1ELj16ENS_18Kernel_traits_baseILj768EfS2_S2_S2_fjLj128EEEEELb0ELb1ELb0ELb0EEEvNS_9BwdParamsE:
	.zero		824


//--------------------- .nv.constant0._ZN10layer_norm13ln_bwd_kernelINS_13Kernel_traitsIf13__nv_bfloat16S2_S2_fjLj768ELj1ELj4ELj1ELj16ENS_18Kernel_traits_baseILj768EfS2_S2_S2_fjLj128EEEEELb0ELb1ELb0ELb1EEEvNS_9BwdParamsE --------------------------
	.section	.nv.constant0._ZN10layer_norm13ln_bwd_kernelINS_13Kernel_traitsIf13__nv_bfloat16S2_S2_fjLj768ELj1ELj4ELj1ELj16ENS_18Kernel_traits_baseILj768EfS2_S2_S2_fjLj128EEEEELb0ELb1ELb0ELb1EEEvNS_9BwdParamsE,"a",@progbits
	.sectionflags	@""
	.align	4
.nv.constant0._ZN10layer_norm13ln_bwd_kernelINS_13Kernel_traitsIf13__nv_bfloat16S2_S2_fjLj768ELj1ELj4ELj1ELj16ENS_18Kernel_traits_baseILj768EfS2_S2_S2_fjLj128EEEEELb0ELb1ELb0ELb1EEEvNS_9BwdParamsE:
	.zero		824


//--------------------- .nv.constant0._ZN10layer_norm13ln_bwd_kernelINS_13Kernel_traitsIf13__nv_bfloat16S2_S2_fjLj768ELj1ELj4ELj1ELj16ENS_18Kernel_traits_baseILj768EfS2_S2_S2_fjLj128EEEEELb0ELb1ELb1ELb0EEEvNS_9BwdParamsE --------------------------
	.section	.nv.constant0._ZN10layer_norm13ln_bwd_kernelINS_13Kernel_traitsIf13__nv_bfloat16S2_S2_fjLj768ELj1ELj4ELj1ELj16ENS_18Kernel_traits_baseILj768EfS2_S2_S2_fjLj128EEEEELb0ELb1ELb1ELb0EEEvNS_9BwdParamsE,"a",@progbits
	.sectionflags	@""
	.align	4
.nv.constant0._ZN10layer_norm13ln_bwd_kernelINS_13Kernel_traitsIf13__nv_bfloat16S2_S2_fjLj768ELj1ELj4ELj1ELj16ENS_18Kernel_traits_baseILj768EfS2_S2_S2_fjLj128EEEEELb0ELb1ELb1ELb0EEEvNS_9BwdParamsE:
	.zero		824


//--------------------- .nv.constant0._ZN10layer_norm13ln_bwd_kernelINS_13Kernel_traitsIf13__nv_bfloat16S2_S2_fjLj768ELj1ELj4ELj1ELj16ENS_18Kernel_traits_baseILj768EfS2_S2_S2_fjLj128EEEEELb0ELb1ELb1ELb1EEEvNS_9BwdParamsE --------------------------
	.section	.nv.constant0._ZN10layer_norm13ln_bwd_kernelINS_13Kernel_traitsIf13__nv_bfloat16S2_S2_fjLj768ELj1ELj4ELj1ELj16ENS_18Kernel_traits_baseILj768EfS2_S2_S2_fjLj128EEEEELb0ELb1ELb1ELb1EEEvNS_9BwdParamsE,"a",@progbits
	.sectionflags	@""
	.align	4
.nv.constant0._ZN10layer_norm13ln_bwd_kernelINS_13Kernel_traitsIf13__nv_bfloat16S2_S2_fjLj768ELj1ELj4ELj1ELj16ENS_18Kernel_traits_baseILj768EfS2_S2_S2_fjLj128EEEEELb0ELb1ELb1ELb1EEEvNS_9BwdParamsE:
	.zero		824


//--------------------- .nv.constant0._ZN10layer_norm13ln_bwd_kernelINS_13Kernel_traitsIf13__nv_bfloat16S2_S2_fjLj768ELj1ELj4ELj1ELj16ENS_18Kernel_traits_baseILj768EfS2_S2_S2_fjLj128EEEEELb1ELb0ELb0ELb0EEEvNS_9BwdParamsE --------------------------
	.section	.nv.constant0._ZN10layer_norm13ln_bwd_kernelINS_13Kernel_traitsIf13__nv_bfloat16S2_S2_fjLj768ELj1ELj4ELj1ELj16ENS_18Kernel_traits_baseILj768EfS2_S2_S2_fjLj128EEEEELb1ELb0ELb0ELb0EEEvNS_9BwdParamsE,"a",@progbits
	.sectionflags	@""
	.align	4
.nv.constant0._ZN10layer_norm13ln_bwd_kernelINS_13Kernel_traitsIf13__nv_bfloat16S2_S2_fjLj768ELj1ELj4ELj1ELj16ENS_18Kernel_traits_baseILj768EfS2_S2_S2_fjLj128EEEEELb1ELb0ELb0ELb0EEEvNS_9BwdParamsE:
	.zero		824


//--------------------- .nv.constant0._ZN10layer_norm13ln_bwd_kernelINS_13Kernel_traitsIf13__nv_bfloat16S2_S2_fjLj768ELj1ELj4ELj1ELj16ENS_18Kernel_traits_baseILj768EfS2_S2_S2_fjLj128EEEEELb1ELb0ELb0ELb1EEEvNS_9BwdParamsE --------------------------
	.section	.nv.constant0._ZN10layer_norm13ln_bwd_kernelINS_13Kernel_traitsIf13__nv_bfloat16S2_S2_fjLj768ELj1ELj4ELj1ELj16ENS_18Kernel_traits_baseILj768EfS2_S2_S2_fjLj128EEEEELb1ELb0ELb0ELb1EEEvNS_9BwdParamsE,"a",@progbits
	.sectionflags	@""
	.align	4
.nv.constant0._ZN10layer_norm13ln_bwd_kernelINS_13Kernel_traitsIf13__nv_bfloat16S2_S2_fjLj768ELj1ELj4ELj1ELj16ENS_18Kernel_traits_baseILj768EfS2_S2_S2_fjLj128EEEEELb1ELb0ELb0ELb1EEEvNS_9BwdParamsE:
	.zero		824


//--------------------- .nv.constant0._ZN10layer_norm22ln_bwd_finalize_kernelINS_22Kernel_traits_finalizeILj768Ef13__nv_bfloat16S2_S2_fjLb0ELj1024ELj4ENS_18Kernel_traits_baseILj768EfS2_S2_S2_fjLj1024EEEEELb0ELb0EEEvNS_9BwdParamsE --------------------------
	.section	.nv.constant0._ZN10layer_norm22ln_bwd_finalize_kernelINS_22Kernel_traits_finalizeILj768Ef13__nv_bfloat16S2_S2_fjLb0ELj1024ELj4ENS_18Kernel_traits_baseILj768EfS2_S2_S2_fjLj1024EEEEELb0ELb0EEEvNS_9BwdParamsE,"a",@progbits
	.sectionflags	@""
	.align	4
.nv.constant0._ZN10layer_norm22ln_bwd_finalize_kernelINS_22Kernel_traits_finalizeILj768Ef13__nv_bfloat16S2_S2_fjLb0ELj1024ELj4ENS_18Kernel_traits_baseILj768EfS2_S2_S2_fjLj1024EEEEELb0ELb0EEEvNS_9BwdParamsE:
	.zero		824


//--------------------- .nv.constant0._ZN10layer_norm13ln_bwd_kernelINS_13Kernel_traitsIf13__nv_bfloat16S2_S2_fjLj768ELj1ELj4ELj1ELj16ENS_18Kernel_traits_baseILj768EfS2_S2_S2_fjLj128EEEEELb1ELb0ELb1ELb0EEEvNS_9BwdParamsE --------------------------
	.section	.nv.constant0._ZN10layer_norm13ln_bwd_kernelINS_13Kernel_traitsIf13__nv_bfloat16S2_S2_fjLj768ELj1ELj4ELj1ELj16ENS_18Kernel_traits_baseILj768EfS2_S2_S2_fjLj128EEEEELb1ELb0ELb1ELb0EEEvNS_9BwdParamsE,"a",@progbits
	.sectionflags	@""
	.align	4
.nv.constant0._ZN10layer_norm13ln_bwd_kernelINS_13Kernel_traitsIf13__nv_bfloat16S2_S2_fjLj768ELj1ELj4ELj1ELj16ENS_18Kernel_traits_baseILj768EfS2_S2_S2_fjLj128EEEEELb1ELb0ELb1ELb0EEEvNS_9BwdParamsE:
	.zero		824


//--------------------- .nv.constant0._ZN10layer_norm22ln_bwd_finalize_kernelINS_22Kernel_traits_finalizeILj768Ef13__nv_bfloat16S2_S2_fjLb0ELj1024ELj4ENS_18Kernel_traits_baseILj768EfS2_S2_S2_fjLj1024EEEEELb0ELb1EEEvNS_9BwdParamsE --------------------------
	.section	.nv.constant0._ZN10layer_norm22ln_bwd_finalize_kernelINS_22Kernel_traits_finalizeILj768Ef13__nv_bfloat16S2_S2_fjLb0ELj1024ELj4ENS_18Kernel_traits_baseILj768EfS2_S2_S2_fjLj1024EEEEELb0ELb1EEEvNS_9BwdParamsE,"a",@progbits
	.sectionflags	@""
	.align	4
.nv.constant0._ZN10layer_norm22ln_bwd_finalize_kernelINS_22Kernel_traits_finalizeILj768Ef13__nv_bfloat16S2_S2_fjLb0ELj1024ELj4ENS_18Kernel_traits_baseILj768EfS2_S2_S2_fjLj1024EEEEELb0ELb1EEEvNS_9BwdParamsE:
	.zero		824


//--------------------- .nv.constant0._ZN10layer_norm13ln_bwd_kernelINS_13Kernel_traitsIf13__nv_bfloat16S2_S2_fjLj768ELj1ELj4ELj1ELj16ENS_18Kernel_traits_baseILj768EfS2_S2_S2_fjLj128EEEEELb1ELb0ELb1ELb1EEEvNS_9BwdParamsE --------------------------
	.section	.nv.constant0._ZN10layer_norm13ln_bwd_kernelINS_13Kernel_traitsIf13__nv_bfloat16S2_S2_fjLj768ELj1ELj4ELj1ELj16ENS_18Kernel_traits_baseILj768EfS2_S2_S2_fjLj128EEEEELb1ELb0ELb1ELb1EEEvNS_9BwdParamsE,"a",@progbits
	.sectionflags	@""
	.align	4
.nv.constant0._ZN10layer_norm13ln_bwd_kernelINS_13Kernel_traitsIf13__nv_bfloat16S2_S2_fjLj768ELj1ELj4ELj1ELj16ENS_18Kernel_traits_baseILj768EfS2_S2_S2_fjLj128EEEEELb1ELb0ELb1ELb1EEEvNS_9BwdParamsE:
	.zero		824


//--------------------- .nv.constant0._ZN10layer_norm13ln_bwd_kernelINS_13Kernel_traitsIf13__nv_bfloat16S2_S2_fjLj768ELj1ELj4ELj1ELj16ENS_18Kernel_traits_baseILj768EfS2_S2_S2_fjLj128EEEEELb1ELb1ELb0ELb0EEEvNS_9BwdParamsE --------------------------
	.section	.nv.constant0._ZN10layer_norm13ln_bwd_kernelINS_13Kernel_traitsIf13__nv_bfloat16S2_S2_fjLj768ELj1ELj4ELj1ELj16ENS_18Kernel_traits_baseILj768EfS2_S2_S2_fjLj128EEEEELb1ELb1ELb0ELb0EEEvNS_9BwdParamsE,"a",@progbits
	.sectionflags	@""
	.align	4
.nv.constant0._ZN10layer_norm13ln_bwd_kernelINS_13Kernel_traitsIf13__nv_bfloat16S2_S2_fjLj768ELj1ELj4ELj1ELj16ENS_18Kernel_traits_baseILj768EfS2_S2_S2_fjLj128EEEEELb1ELb1ELb0ELb0EEEvNS_9BwdParamsE:
	.zero		824


//--------------------- .nv.constant0._ZN10layer_norm13ln_bwd_kernelINS_13Kernel_traitsIf13__nv_bfloat16S2_S2_fjLj768ELj1ELj4ELj1ELj16ENS_18Kernel_traits_baseILj768EfS2_S2_S2_fjLj128EEEEELb1ELb1ELb0ELb1EEEvNS_9BwdParamsE --------------------------
	.section	.nv.constant0._ZN10layer_norm13ln_bwd_kernelINS_13Kernel_traitsIf13__nv_bfloat16S2_S2_fjLj768ELj1ELj4ELj1ELj16ENS_18Kernel_traits_baseILj768EfS2_S2_S2_fjLj128EEEEELb1ELb1ELb0ELb1EEEvNS_9BwdParamsE,"a",@progbits
	.sectionflags	@""
	.align	4
.nv.constant0._ZN10layer_norm13ln_bwd_kernelINS_13Kernel_traitsIf13__nv_bfloat16S2_S2_fjLj768ELj1ELj4ELj1ELj16ENS_18Kernel_traits_baseILj768EfS2_S2_S2_fjLj128EEEEELb1ELb1ELb0ELb1EEEvNS_9BwdParamsE:
	.zero		824


//--------------------- .nv.constant0._ZN10layer_norm22ln_bwd_finalize_kernelINS_22Kernel_traits_finalizeILj768Ef13__nv_bfloat16S2_S2_fjLb1ELj1024ELj4ENS_18Kernel_traits_baseILj768EfS2_S2_S2_fjLj1024EEEEELb1ELb0EEEvNS_9BwdParamsE --------------------------
	.section	.nv.constant0._ZN10layer_norm22ln_bwd_finalize_kernelINS_22Kernel_traits_finalizeILj768Ef13__nv_bfloat16S2_S2_fjLb1ELj1024ELj4ENS_18Kernel_traits_baseILj768EfS2_S2_S2_fjLj1024EEEEELb1ELb0EEEvNS_9BwdParamsE,"a",@progbits
	.sectionflags	@""
	.align	4
.nv.constant0._ZN10layer_norm22ln_bwd_finalize_kernelINS_22Kernel_traits_finalizeILj768Ef13__nv_bfloat16S2_S2_fjLb1ELj1024ELj4ENS_18Kernel_traits_baseILj768EfS2_S2_S2_fjLj1024EEEEELb1ELb0EEEvNS_9BwdParamsE:
	.zero		824


//--------------------- .nv.constant0._ZN10layer_norm13ln_bwd_kernelINS_13Kernel_traitsIf13__nv_bfloat16S2_S2_fjLj768ELj1ELj4ELj1ELj16ENS_18Kernel_traits_baseILj768EfS2_S2_S2_fjLj128EEEEELb1ELb1ELb1ELb0EEEvNS_9BwdParamsE --------------------------
	.section	.nv.constant0._ZN10layer_norm13ln_bwd_kernelINS_13Kernel_traitsIf13__nv_bfloat16S2_S2_fjLj768ELj1ELj4ELj1ELj16ENS_18Kernel_traits_baseILj768EfS2_S2_S2_fjLj128EEEEELb1ELb1ELb1ELb0EEEvNS_9BwdParamsE,"a",@progbits
	.sectionflags	@""
	.align	4
.nv.constant0._ZN10layer_norm13ln_bwd_kernelINS_13Kernel_traitsIf13__nv_bfloat16S2_S2_fjLj768ELj1ELj4ELj1ELj16ENS_18Kernel_traits_baseILj768EfS2_S2_S2_fjLj128EEEEELb1ELb1ELb1ELb0EEEvNS_9BwdParamsE:
	.zero		824


//--------------------- .nv.constant0._ZN10layer_norm22ln_bwd_finalize_kernelINS_22Kernel_traits_finalizeILj768Ef13__nv_bfloat16S2_S2_fjLb1ELj1024ELj4ENS_18Kernel_traits_baseILj768EfS2_S2_S2_fjLj1024EEEEELb1ELb1EEEvNS_9BwdParamsE --------------------------
	.section	.nv.constant0._ZN10layer_norm22ln_bwd_finalize_kernelINS_22Kernel_traits_finalizeILj768Ef13__nv_bfloat16S2_S2_fjLb1ELj1024ELj4ENS_18Kernel_traits_baseILj768EfS2_S2_S2_fjLj1024EEEEELb1ELb1EEEvNS_9BwdParamsE,"a",@progbits
	.sectionflags	@""
	.align	4
.nv.constant0._ZN10layer_norm22ln_bwd_finalize_kernelINS_22Kernel_traits_finalizeILj768Ef13__nv_bfloat16S2_S2_fjLb1ELj1024ELj4ENS_18Kernel_traits_baseILj768EfS2_S2_S2_fjLj1024EEEEELb1ELb1EEEvNS_9BwdParamsE:
	.zero		824


//--------------------- .nv.constant0._ZN10layer_norm13ln_bwd_kernelINS_13Kernel_traitsIf13__nv_bfloat16S2_S2_fjLj768ELj1ELj4ELj1ELj16ENS_18Kernel_traits_baseILj768EfS2_S2_S2_fjLj128EEEEELb1ELb1ELb1ELb1EEEvNS_9BwdParamsE --------------------------
	.section	.nv.constant0._ZN10layer_norm13ln_bwd_kernelINS_13Kernel_traitsIf13__nv_bfloat16S2_S2_fjLj768ELj1ELj4ELj1ELj16ENS_18Kernel_traits_baseILj768EfS2_S2_S2_fjLj128EEEEELb1ELb1ELb1ELb1EEEvNS_9BwdParamsE,"a",@progbits
	.sectionflags	@""
	.align	4
.nv.constant0._ZN10layer_norm13ln_bwd_kernelINS_13Kernel_traitsIf13__nv_bfloat16S2_S2_fjLj768ELj1ELj4ELj1ELj16ENS_18Kernel_traits_baseILj768EfS2_S2_S2_fjLj128EEEEELb1ELb1ELb1ELb1EEEvNS_9BwdParamsE:
	.zero		824


//--------------------- .nv.constant0._ZN10layer_norm13ln_bwd_kernelINS_13Kernel_traitsI13__nv_bfloat16S2_fS2_fjLj768ELj1ELj4ELj1ELj16ENS_18Kernel_traits_baseILj768ES2_S2_fS2_fjLj128EEEEELb0ELb0ELb0ELb0EEEvNS_9BwdParamsE --------------------------
	.section	.nv.constant0._ZN10layer_norm13ln_bwd_kernelINS_13Kernel_traitsI13__nv_bfloat16S2_fS2_fjLj768ELj1ELj4ELj1ELj16ENS_18Kernel_traits_baseILj768ES2_S2_fS2_fjLj128EEEEELb0ELb0ELb0ELb0EEEvNS_9BwdParamsE,"a",@progbits
	.sectionflags	@""
	.align	4
.nv.constant0._ZN10layer_norm13ln_bwd_kernelINS_13Kernel_traitsI13__nv_bfloat16S2_fS2_fjLj768ELj1ELj4ELj1ELj16ENS_18Kernel_traits_baseILj768ES2_S2_fS2_fjLj128EEEEELb0ELb0ELb0ELb0EEEvNS_9BwdParamsE:
	.zero		824


//--------------------- .nv.constant0._ZN10layer_norm13ln_bwd_kernelINS_13Kernel_traitsI13__nv_bfloat16S2_fS2_fjLj768ELj1ELj4ELj1ELj16ENS_18Kernel_traits_baseILj768ES2_S2_fS2_fjLj128EEEEELb0ELb0ELb0ELb1EEEvNS_9BwdParamsE --------------------------
	.section	.nv.constant0._ZN10layer_norm13ln_bwd_kernelINS_13Kernel_traitsI13__nv_bfloat16S2_fS2_fjLj768ELj1ELj4ELj1ELj16ENS_18Kernel_traits_baseILj768ES2_S2_fS2_fjLj128EEEEELb0ELb0ELb0ELb1EEEvNS_9BwdParamsE,"a",@progbits
	.sectionflags	@""
	.align	4
.nv.constant0._ZN10layer_norm13ln_bwd_kernelINS_13Kernel_traitsI13__nv_bfloat16S2_fS2_fjLj768ELj1ELj4ELj1ELj16ENS_18Kernel_traits_baseILj768ES2_S2_fS2_fjLj128EEEEELb0ELb0ELb0ELb1EEEvNS_9BwdParamsE:
	.zero		824


//--------------------- .nv.constant0._ZN10layer_norm13ln_bwd_kernelINS_13Kernel_traitsI13__nv_bfloat16S2_fS2_fjLj768ELj1ELj4ELj1ELj16ENS_18Kernel_traits_baseILj768ES2_S2_fS2_fjLj128EEEEELb0ELb0ELb1ELb0EEEvNS_9BwdParamsE --------------------------
	.section	.nv.constant0._ZN10layer_norm13ln_bwd_kernelINS_13Kernel_traitsI13__nv_bfloat16S2_fS2_fjLj768ELj1ELj4ELj1ELj16ENS_18Kernel_traits_baseILj768ES2_S2_fS2_fjLj128EEEEELb0ELb0ELb1ELb0EEEvNS_9BwdParamsE,"a",@progbits
	.sectionflags	@""
	.align	4
.nv.constant0._ZN10layer_norm13ln_bwd_kernelINS_13Kernel_traitsI13__nv_bfloat16S2_fS2_fjLj768ELj1ELj4ELj1ELj16ENS_18Kernel_traits_baseILj768ES2_S2_fS2_fjLj128EEEEELb0ELb0ELb1ELb0EEEvNS_9BwdParamsE:
	.zero		824


//--------------------- .nv.constant0._ZN10layer_norm13ln_bwd_kernelINS_13Kernel_traitsI13__nv_bfloat16S2_fS2_fjLj768ELj1ELj4ELj1ELj16ENS_18Kernel_traits_baseILj768ES2_S2_fS2_fjLj128EEEEELb0ELb0ELb1ELb1EEEvNS_9BwdParamsE --------------------------
	.section	.nv.constant0._ZN10layer_norm13ln_bwd_kernelINS_13Kernel_traitsI13__nv_bfloat16S2_fS2_fjLj768ELj1ELj4ELj1ELj16ENS_18Kernel_traits_baseILj768ES2_S2_fS2_fjLj128EEEEELb0ELb0ELb1ELb1EEEvNS_9BwdParamsE,"a",@progbits
	.sectionflags	@""
	.align	4
.nv.constant0._ZN10layer_norm13ln_bwd_kernelINS_13Kernel_traitsI13__nv_bfloat16S2_fS2_fjLj768ELj1ELj4ELj1ELj16ENS_18Kernel_traits_baseILj768ES2_S2_fS2_fjLj128EEEEELb0ELb0ELb1ELb1EEEvNS_9BwdParamsE:
	.zero		824


//--------------------- .nv.constant0._ZN10layer_norm13ln_bwd_kernelINS_13Kernel_traitsI13__nv_bfloat16S2_fS2_fjLj768ELj1ELj4ELj1ELj16ENS_18Kernel_traits_baseILj768ES2_S2_fS2_fjLj128EEEEELb0ELb1ELb0ELb0EEEvNS_9BwdParamsE --------------------------
	.section	.nv.constant0._ZN10layer_norm13ln_bwd_kernelINS_13Kernel_traitsI13__nv_bfloat16S2_fS2_fjLj768ELj1ELj4ELj1ELj16ENS_18Kernel_traits_baseILj768ES2_S2_fS2_fjLj128EEEEELb0ELb1ELb0ELb0EEEvNS_9BwdParamsE,"a",@progbits
	.sectionflags	@""
	.align	4
.nv.constant0._ZN10layer_norm13ln_bwd_kernelINS_13Kernel_traitsI13__nv_bfloat16S2_fS2_fjLj768ELj1ELj4ELj1ELj16ENS_18Kernel_traits_baseILj768ES2_S2_fS2_fjLj128EEEEELb0ELb1ELb0ELb0EEEvNS_9BwdParamsE:
	.zero		824


//--------------------- .nv.constant0._ZN10layer_norm13ln_bwd_kernelINS_13Kernel_traitsI13__nv_bfloat16S2_fS2_fjLj768ELj1ELj4ELj1ELj16ENS_18Kernel_traits_baseILj768ES2_S2_fS2_fjLj128EEEEELb0ELb1ELb0ELb1EEEvNS_9BwdParamsE --------------------------
	.section	.nv.constant0._ZN10layer_norm13ln_bwd_kernelINS_13Kernel_traitsI13__nv_bfloat16S2_fS2_fjLj768ELj1ELj4ELj1ELj16ENS_18Kernel_traits_baseILj768ES2_S2_fS2_fjLj128EEEEELb0ELb1ELb0ELb1EEEvNS_9BwdParamsE,"a",@progbits
	.sectionflags	@""
	.align	4
.nv.constant0._ZN10layer_norm13ln_bwd_kernelINS_13Kernel_traitsI13__nv_bfloat16S2_fS2_fjLj768ELj1ELj4ELj1ELj16ENS_18Kernel_traits_baseILj768ES2_S2_fS2_fjLj128EEEEELb0ELb1ELb0ELb1EEEvNS_9BwdParamsE:
	.zero		824


//--------------------- .nv.constant0._ZN10layer_norm13ln_bwd_kernelINS_13Kernel_traitsI13__nv_bfloat16S2_fS2_fjLj768ELj1ELj4ELj1ELj16ENS_18Kernel_traits_baseILj768ES2_S2_fS2_fjLj128EEEEELb0ELb1ELb1ELb0EEEvNS_9BwdParamsE --------------------------
	.section	.nv.constant0._ZN10layer_norm13ln_bwd_kernelINS_13Kernel_traitsI13__nv_bfloat16S2_fS2_fjLj768ELj1ELj4ELj1ELj16ENS_18Kernel_traits_baseILj768ES2_S2_fS2_fjLj128EEEEELb0ELb1ELb1ELb0EEEvNS_9BwdParamsE,"a",@progbits
	.sectionflags	@""
	.align	4
.nv.constant0._ZN10layer_norm13ln_bwd_kernelINS_13Kernel_traitsI13__nv_bfloat16S2_fS2_fjLj768ELj1ELj4ELj1ELj16ENS_18Kernel_traits_baseILj768ES2_S2_fS2_fjLj128EEEEELb0ELb1ELb1ELb0EEEvNS_9BwdParamsE:
	.zero		824


//--------------------- .nv.constant0._ZN10layer_norm13ln_bwd_kernelINS_13Kernel_traitsI13__nv_bfloat16S2_fS2_fjLj768ELj1ELj4ELj1ELj16ENS_18Kernel_traits_baseILj768ES2_S2_fS2_fjLj128EEEEELb0ELb1ELb1ELb1EEEvNS_9BwdParamsE --------------------------
	.section	.nv.constant0._ZN10layer_norm13ln_bwd_kernelINS_13Kernel_traitsI13__nv_bfloat16S2_fS2_fjLj768ELj1ELj4ELj1ELj16ENS_18Kernel_traits_baseILj768ES2_S2_fS2_fjLj128EEEEELb0ELb1ELb1ELb1EEEvNS_9BwdParamsE,"a",@progbits
	.sectionflags	@""
	.align	4
.nv.constant0._ZN10layer_norm13ln_bwd_kernelINS_13Kernel_traitsI13__nv_bfloat16S2_fS2_fjLj768ELj1ELj4ELj1ELj16ENS_18Kernel_traits_baseILj768ES2_S2_fS2_fjLj128EEEEELb0ELb1ELb1ELb1EEEvNS_9BwdParamsE:
	.zero		824


//--------------------- .nv.constant0._ZN10layer_norm13ln_bwd_kernelINS_13Kernel_traitsI13__nv_bfloat16S2_fS2_fjLj768ELj1ELj4ELj1ELj16ENS_18Kernel_traits_baseILj768ES2_S2_fS2_fjLj128EEEEELb1ELb0ELb0ELb0EEEvNS_9BwdParamsE --------------------------
	.section	.nv.constant0._ZN10layer_norm13ln_bwd_kernelINS_13Kernel_traitsI13__nv_bfloat16S2_fS2_fjLj768ELj1ELj4ELj1ELj16ENS_18Kernel_traits_baseILj768ES2_S2_fS2_fjLj128EEEEELb1ELb0ELb0ELb0EEEvNS_9BwdParamsE,"a",@progbits
	.sectionflags	@""
	.align	4
.nv.constant0._ZN10layer_norm13ln_bwd_kernelINS_13Kernel_traitsI13__nv_bfloat16S2_fS2_fjLj768ELj1ELj4ELj1ELj16ENS_18Kernel_traits_baseILj768ES2_S2_fS2_fjLj128EEEEELb1ELb0ELb0ELb0EEEvNS_9BwdParamsE:
	.zero		824


//--------------------- .nv.constant0._ZN10layer_norm13ln_bwd_kernelINS_13Kernel_traitsI13__nv_bfloat16S2_fS2_fjLj768ELj1ELj4ELj1ELj16ENS_18Kernel_traits_baseILj768ES2_S2_fS2_fjLj128EEEEELb1ELb0ELb0ELb1EEEvNS_9BwdParamsE --------------------------
	.section	.nv.constant0._ZN10layer_norm13ln_bwd_kernelINS_13Kernel_traitsI13__nv_bfloat16S2_fS2_fjLj768ELj1ELj4ELj1ELj16ENS_18Kernel_traits_baseILj768ES2_S2_fS2_fjLj128EEEEELb1ELb0ELb0ELb1EEEvNS_9BwdParamsE,"a",@progbits
	.sectionflags	@""
	.align	4
.nv.constant0._ZN10layer_norm13ln_bwd_kernelINS_13Kernel_traitsI13__nv_bfloat16S2_fS2_fjLj768ELj1ELj4ELj1ELj16ENS_18Kernel_traits_baseILj768ES2_S2_fS2_fjLj128EEEEELb1ELb0ELb0ELb1EEEvNS_9BwdParamsE:
	.zero		824


//--------------------- .nv.constant0._ZN10layer_norm22ln_bwd_finalize_kernelINS_22Kernel_traits_finalizeILj768E13__nv_bfloat16S2_fS2_fjLb0ELj1024ELj4ENS_18Kernel_traits_baseILj768ES2_S2_fS2_fjLj1024EEEEELb0ELb0EEEvNS_9BwdParamsE --------------------------
	.section	.nv.constant0._ZN10layer_norm22ln_bwd_finalize_kernelINS_22Kernel_traits_finalizeILj768E13__nv_bfloat16S2_fS2_fjLb0ELj1024ELj4ENS_18Kernel_traits_baseILj768ES2_S2_fS2_fjLj1024EEEEELb0ELb0EEEvNS_9BwdParamsE,"a",@progbits
	.sectionflags	@""
	.align	4
.nv.constant0._ZN10layer_norm22ln_bwd_finalize_kernelINS_22Kernel_traits_finalizeILj768E13__nv_bfloat16S2_fS2_fjLb0ELj1024ELj4ENS_18Kernel_traits_baseILj768ES2_S2_fS2_fjLj1024EEEEELb0ELb0EEEvNS_9BwdParamsE:
	.zero		824


//--------------------- .nv.constant0._ZN10layer_norm13ln_bwd_kernelINS_13Kernel_traitsI13__nv_bfloat16S2_fS2_fjLj768ELj1ELj4ELj1ELj16ENS_18Kernel_traits_baseILj768ES2_S2_fS2_fjLj128EEEEELb1ELb0ELb1ELb0EEEvNS_9BwdParamsE --------------------------
	.section	.nv.constant0._ZN10layer_norm13ln_bwd_kernelINS_13Kernel_traitsI13__nv_bfloat16S2_fS2_fjLj768ELj1ELj4ELj1ELj16ENS_18Kernel_traits_baseILj768ES2_S2_fS2_fjLj128EEEEELb1ELb0ELb1ELb0EEEvNS_9BwdParamsE,"a",@progbits
	.sectionflags	@""
	.align	4
.nv.constant0._ZN10layer_norm13ln_bwd_kernelINS_13Kernel_traitsI13__nv_bfloat16S2_fS2_fjLj768ELj1ELj4ELj1ELj16ENS_18Kernel_traits_baseILj768ES2_S2_fS2_fjLj128EEEEELb1ELb0ELb1ELb0EEEvNS_9BwdParamsE:
	.zero		824


//--------------------- .nv.constant0._ZN10layer_norm22ln_bwd_finalize_kernelINS_22Kernel_traits_finalizeILj768E13__nv_bfloat16S2_fS2_fjLb0ELj1024ELj4ENS_18Kernel_traits_baseILj768ES2_S2_fS2_fjLj1024EEEEELb0ELb1EEEvNS_9BwdParamsE --------------------------
	.section	.nv.constant0._ZN10layer_norm22ln_bwd_finalize_kernelINS_22Kernel_traits_finalizeILj768E13__nv_bfloat16S2_fS2_fjLb0ELj1024ELj4ENS_18Kernel_traits_baseILj768ES2_S2_fS2_fjLj1024EEEEELb0ELb1EEEvNS_9BwdParamsE,"a",@progbits
	.sectionflags	@""
	.align	4
.nv.constant0._ZN10layer_norm22ln_bwd_finalize_kernelINS_22Kernel_traits_finalizeILj768E13__nv_bfloat16S2_fS2_fjLb0ELj1024ELj4ENS_18Kernel_traits_baseILj768ES2_S2_fS2_fjLj1024EEEEELb0ELb1EEEvNS_9BwdParamsE:
	.zero		824


//--------------------- .nv.constant0._ZN10layer_norm13ln_bwd_kernelINS_13Kernel_traitsI13__nv_bfloat16S2_fS2_fjLj768ELj1ELj4ELj1ELj16ENS_18Kernel_traits_baseILj768ES2_S2_fS2_fjLj128EEEEELb1ELb0ELb1ELb1EEEvNS_9BwdParamsE --------------------------
	.section	.nv.constant0._ZN10layer_norm13ln_bwd_kernelINS_13Kernel_traitsI13__nv_bfloat16S2_fS2_fjLj768ELj1ELj4ELj1ELj16ENS_18Kernel_traits_baseILj768ES2_S2_fS2_fjLj128EEEEELb1ELb0ELb1ELb1EEEvNS_9BwdParamsE,"a",@progbits
	.sectionflags	@""
	.align	4
.nv.constant0._ZN10layer_norm13ln_bwd_kernelINS_13Kernel_traitsI13__nv_bfloat16S2_fS2_fjLj768ELj1ELj4ELj1ELj16ENS_18Kernel_traits_baseILj768ES2_S2_fS2_fjLj128EEEEELb1ELb0ELb1ELb1EEEvNS_9BwdParamsE:
	.zero		824


//--------------------- .nv.constant0._ZN10layer_norm13ln_bwd_kernelINS_13Kernel_traitsI13__nv_bfloat16S2_fS2_fjLj768ELj1ELj4ELj1ELj16ENS_18Kernel_traits_baseILj768ES2_S2_fS2_fjLj128EEEEELb1ELb1ELb0ELb0EEEvNS_9BwdParamsE --------------------------
	.section	.nv.constant0._ZN10layer_norm13ln_bwd_kernelINS_13Kernel_traitsI13__nv_bfloat16S2_fS2_fjLj768ELj1ELj4ELj1ELj16ENS_18Kernel_traits_baseILj768ES2_S2_fS2_fjLj128EEEEELb1ELb1ELb0ELb0EEEvNS_9BwdParamsE,"a",@progbits
	.sectionflags	@""
	.align	4
.nv.constant0._ZN10layer_norm13ln_bwd_kernelINS_13Kernel_traitsI13__nv_bfloat16S2_fS2_fjLj768ELj1ELj4ELj1ELj16ENS_18Kernel_traits_baseILj768ES2_S2_fS2_fjLj128EEEEELb1ELb1ELb0ELb0EEEvNS_9BwdParamsE:
	.zero		824


//--------------------- .nv.constant0._ZN10layer_norm13ln_bwd_kernelINS_13Kernel_traitsI13__nv_bfloat16S2_fS2_fjLj768ELj1ELj4ELj1ELj16ENS_18Kernel_traits_baseILj768ES2_S2_fS2_fjLj128EEEEELb1ELb1ELb0ELb1EEEvNS_9BwdParamsE --------------------------
	.section	.nv.constant0._ZN10layer_norm13ln_bwd_kernelINS_13Kernel_traitsI13__nv_bfloat16S2_fS2_fjLj768ELj1ELj4ELj1ELj16ENS_18Kernel_traits_baseILj768ES2_S2_fS2_fjLj128EEEEELb1ELb1ELb0ELb1EEEvNS_9BwdParamsE,"a",@progbits
	.sectionflags	@""
	.align	4
.nv.constant0._ZN10layer_norm13ln_bwd_kernelINS_13Kernel_traitsI13__nv_bfloat16S2_fS2_fjLj768ELj1ELj4ELj1ELj16ENS_18Kernel_traits_baseILj768ES2_S2_fS2_fjLj128EEEEELb1ELb1ELb0ELb1EEEvNS_9BwdParamsE:
	.zero		824


//--------------------- .nv.constant0._ZN10layer_norm22ln_bwd_finalize_kernelINS_22Kernel_traits_finalizeILj768E13__nv_bfloat16S2_fS2_fjLb1ELj1024ELj4ENS_18Kernel_traits_baseILj768ES2_S2_fS2_fjLj1024EEEEELb1ELb0EEEvNS_9BwdParamsE --------------------------
	.section	.nv.constant0._ZN10layer_norm22ln_bwd_finalize_kernelINS_22Kernel_traits_finalizeILj768E13__nv_bfloat16S2_fS2_fjLb1ELj1024ELj4ENS_18Kernel_traits_baseILj768ES2_S2_fS2_fjLj1024EEEEELb1ELb0EEEvNS_9BwdParamsE,"a",@progbits
	.sectionflags	@""
	.align	4
.nv.constant0._ZN10layer_norm22ln_bwd_finalize_kernelINS_22Kernel_traits_finalizeILj768E13__nv_bfloat16S2_fS2_fjLb1ELj1024ELj4ENS_18Kernel_traits_baseILj768ES2_S2_fS2_fjLj1024EEEEELb1ELb0EEEvNS_9BwdParamsE:
	.zero		824


//--------------------- .nv.constant0._ZN10layer_norm13ln_bwd_kernelINS_13Kernel_traitsI13__nv_bfloat16S2_fS2_fjLj768ELj1ELj4ELj1ELj16ENS_18Kernel_traits_baseILj768ES2_S2_fS2_fjLj128EEEEELb1ELb1ELb1ELb0EEEvNS_9BwdParamsE --------------------------
	.section	.nv.constant0._ZN10layer_norm13ln_bwd_kernelINS_13Kernel_traitsI13__nv_bfloat16S2_fS2_fjLj768ELj1ELj4ELj1ELj16ENS_18Kernel_traits_baseILj768ES2_S2_fS2_fjLj128EEEEELb1ELb1ELb1ELb0EEEvNS_9BwdParamsE,"a",@progbits
	.sectionflags	@""
	.align	4
.nv.constant0._ZN10layer_norm13ln_bwd_kernelINS_13Kernel_traitsI13__nv_bfloat16S2_fS2_fjLj768ELj1ELj4ELj1ELj16ENS_18Kernel_traits_baseILj768ES2_S2_fS2_fjLj128EEEEELb1ELb1ELb1ELb0EEEvNS_9BwdParamsE:
	.zero		824


//--------------------- .nv.constant0._ZN10layer_norm22ln_bwd_finalize_kernelINS_22Kernel_traits_finalizeILj768E13__nv_bfloat16S2_fS2_fjLb1ELj1024ELj4ENS_18Kernel_traits_baseILj768ES2_S2_fS2_fjLj1024EEEEELb1ELb1EEEvNS_9BwdParamsE --------------------------
	.section	.nv.constant0._ZN10layer_norm22ln_bwd_finalize_kernelINS_22Kernel_traits_finalizeILj768E13__nv_bfloat16S2_fS2_fjLb1ELj1024ELj4ENS_18Kernel_traits_baseILj768ES2_S2_fS2_fjLj1024EEEEELb1ELb1EEEvNS_9BwdParamsE,"a",@progbits
	.sectionflags	@""
	.align	4
.nv.constant0._ZN10layer_norm22ln_bwd_finalize_kernelINS_22Kernel_traits_finalizeILj768E13__nv_bfloat16S2_fS2_fjLb1ELj1024ELj4ENS_18Kernel_traits_baseILj768ES2_S2_fS2_fjLj1024EEEEELb1ELb1EEEvNS_9BwdParamsE:
	.zero		824


//--------------------- .nv.constant0._ZN10layer_norm13ln_bwd_kernelINS_13Kernel_traitsI13__nv_bfloat16S2_fS2_fjLj768ELj1ELj4ELj1ELj16ENS_18Kernel_traits_baseILj768ES2_S2_fS2_fjLj128EEEEELb1ELb1ELb1ELb1EEEvNS_9BwdParamsE --------------------------
	.section	.nv.constant0._ZN10layer_norm13ln_bwd_kernelINS_13Kernel_traitsI13__nv_bfloat16S2_fS2_fjLj768ELj1ELj4ELj1ELj16ENS_18Kernel_traits_baseILj768ES2_S2_fS2_fjLj128EEEEELb1ELb1ELb1ELb1EEEvNS_9BwdParamsE,"a",@progbits
	.sectionflags	@""
	.align	4
.nv.constant0._ZN10layer_norm13ln_bwd_kernelINS_13Kernel_traitsI13__nv_bfloat16S2_fS2_fjLj768ELj1ELj4ELj1ELj16ENS_18Kernel_traits_baseILj768ES2_S2_fS2_fjLj128EEEEELb1ELb1ELb1ELb1EEEvNS_9BwdParamsE:
	.zero		824


//--------------------- .nv.constant0._ZN10layer_norm13ln_bwd_kernelINS_13Kernel_traitsIf13__nv_bfloat16fS2_fjLj768ELj1ELj4ELj1ELj16ENS_18Kernel_traits_baseILj768EfS2_fS2_fjLj128EEEEELb0ELb0ELb0ELb0EEEvNS_9BwdParamsE --------------------------
	.section	.nv.constant0._ZN10layer_norm13ln_bwd_kernelINS_13Kernel_traitsIf13__nv_bfloat16fS2_fjLj768ELj1ELj4ELj1ELj16ENS_18Kernel_traits_baseILj768EfS2_fS2_fjLj128EEEEELb0ELb0ELb0ELb0EEEvNS_9BwdParamsE,"a",@progbits
	.sectionflags	@""
	.align	4
.nv.constant0._ZN10layer_norm13ln_bwd_kernelINS_13Kernel_traitsIf13__nv_bfloat16fS2_fjLj768ELj1ELj4ELj1ELj16ENS_18Kernel_traits_baseILj768EfS2_fS2_fjLj128EEEEELb0ELb0ELb0ELb0EEEvNS_9BwdParamsE:
	.zero		824


//--------------------- .nv.constant0._ZN10layer_norm13ln_bwd_kernelINS_13Kernel_traitsIf13__nv_bfloat16fS2_fjLj768ELj1ELj4ELj1ELj16ENS_18Kernel_traits_baseILj768EfS2_fS2_fjLj128EEEEELb0ELb0ELb0ELb1EEEvNS_9BwdParamsE --------------------------
	.section	.nv.constant0._ZN10layer_norm13ln_bwd_kernelINS_13Kernel_traitsIf13__nv_bfloat16fS2_fjLj768ELj1ELj4ELj1ELj16ENS_18Kernel_traits_baseILj768EfS2_fS2_fjLj128EEEEELb0ELb0ELb0ELb1EEEvNS_9BwdParamsE,"a",@progbits
	.sectionflags	@""
	.align	4
.nv.constant0._ZN10layer_norm13ln_bwd_kernelINS_13Kernel_traitsIf13__nv_bfloat16fS2_fjLj768ELj1ELj4ELj1ELj16ENS_18Kernel_traits_baseILj768EfS2_fS2_fjLj128EEEEELb0ELb0ELb0ELb1EEEvNS_9BwdParamsE:
	.zero		824


//--------------------- .nv.constant0._ZN10layer_norm13ln_bwd_kernelINS_13Kernel_traitsIf13__nv_bfloat16fS2_fjLj768ELj1ELj4ELj1ELj16ENS_18Kernel_traits_baseILj768EfS2_fS2_fjLj128EEEEELb0ELb0ELb1ELb0EEEvNS_9BwdParamsE --------------------------
	.section	.nv.constant0._ZN10layer_norm13ln_bwd_kernelINS_13Kernel_traitsIf13__nv_bfloat16fS2_fjLj768ELj1ELj4ELj1ELj16ENS_18Kernel_traits_baseILj768EfS2_fS2_fjLj128EEEEELb0ELb0ELb1ELb0EEEvNS_9BwdParamsE,"a",@progbits
	.sectionflags	@""
	.align	4
.nv.constant0._ZN10layer_norm13ln_bwd_kernelINS_13Kernel_traitsIf13__nv_bfloat16fS2_fjLj768ELj1ELj4ELj1ELj16ENS_18Kernel_traits_baseILj768EfS2_fS2_fjLj128EEEEELb0ELb0ELb1ELb0EEEvNS_9BwdParamsE:
	.zero		824


//--------------------- .nv.constant0._ZN10layer_norm13ln_bwd_kernelINS_13Kernel_traitsIf13__nv_bfloat16fS2_fjLj768ELj1ELj4ELj1ELj16ENS_18Kernel_traits_baseILj768EfS2_fS2_fjLj128EEEEELb0ELb0ELb1ELb1EEEvNS_9BwdParamsE --------------------------
	.section	.nv.constant0._ZN10layer_norm13ln_bwd_kernelINS_13Kernel_traitsIf13__nv_bfloat16fS2_fjLj768ELj1ELj4ELj1ELj16ENS_18Kernel_traits_baseILj768EfS2_fS2_fjLj128EEEEELb0ELb0ELb1ELb1EEEvNS_9BwdParamsE,"a",@progbits
	.sectionflags	@""
	.align	4
.nv.constant0._ZN10layer_norm13ln_bwd_kernelINS_13Kernel_traitsIf13__nv_bfloat16fS2_fjLj768ELj1ELj4ELj1ELj16ENS_18Kernel_traits_baseILj768EfS2_fS2_fjLj128EEEEELb0ELb0ELb1ELb1EEEvNS_9BwdParamsE:
	.zero		824


//--------------------- .nv.constant0._ZN10layer_norm13ln_bwd_kernelINS_13Kernel_traitsIf13__nv_bfloat16fS2_fjLj768ELj1ELj4ELj1ELj16ENS_18Kernel_traits_baseILj768EfS2_fS2_fjLj128EEEEELb0ELb1ELb0ELb0EEEvNS_9BwdParamsE --------------------------
	.section	.nv.constant0._ZN10layer_norm13ln_bwd_kernelINS_13Kernel_traitsIf13__nv_bfloat16fS2_fjLj768ELj1ELj4ELj1ELj16ENS_18Kernel_traits_baseILj768EfS2_fS2_fjLj128EEEEELb0ELb1ELb0ELb0EEEvNS_9BwdParamsE,"a",@progbits
	.sectionflags	@""
	.align	4
.nv.constant0._ZN10layer_norm13ln_bwd_kernelINS_13Kernel_traitsIf13__nv_bfloat16fS2_fjLj768ELj1ELj4ELj1ELj16ENS_18Kernel_traits_baseILj768EfS2_fS2_fjLj128EEEEELb0ELb1ELb0ELb0EEEvNS_9BwdParamsE:
	.zero		824


//--------------------- .nv.constant0._ZN10layer_norm13ln_bwd_kernelINS_13Kernel_traitsIf13__nv_bfloat16fS2_fjLj768ELj1ELj4ELj1ELj16ENS_18Kernel_traits_baseILj768EfS2_fS2_fjLj128EEEEELb0ELb1ELb0ELb1EEEvNS_9BwdParamsE --------------------------
	.section	.nv.constant0._ZN10layer_norm13ln_bwd_kernelINS_13Kernel_traitsIf13__nv_bfloat16fS2_fjLj768ELj1ELj4ELj1ELj16ENS_18Kernel_traits_baseILj768EfS2_fS2_fjLj128EEEEELb0ELb1ELb0ELb1EEEvNS_9BwdParamsE,"a",@progbits
	.sectionflags	@""
	.align	4
.nv.constant0._ZN10layer_norm13ln_bwd_kernelINS_13Kernel_traitsIf13__nv_bfloat16fS2_fjLj768ELj1ELj4ELj1ELj16ENS_18Kernel_traits_baseILj768EfS2_fS2_fjLj128EEEEELb0ELb1ELb0ELb1EEEvNS_9BwdParamsE:
	.zero		824


//--------------------- .nv.constant0._ZN10layer_norm13ln_bwd_kernelINS_13Kernel_traitsIf13__nv_bfloat16fS2_fjLj768ELj1ELj4ELj1ELj16ENS_18Kernel_traits_baseILj768EfS2_fS2_fjLj128EEEEELb0ELb1ELb1ELb0EEEvNS_9BwdParamsE --------------------------
	.section	.nv.constant0._ZN10layer_norm13ln_bwd_kernelINS_13Kernel_traitsIf13__nv_bfloat16fS2_fjLj768ELj1ELj4ELj1ELj16ENS_18Kernel_traits_baseILj768EfS2_fS2_fjLj128EEEEELb0ELb1ELb1ELb0EEEvNS_9BwdParamsE,"a",@progbits
	.sectionflags	@""
	.align	4
.nv.constant0._ZN10layer_norm13ln_bwd_kernelINS_13Kernel_traitsIf13__nv_bfloat16fS2_fjLj768ELj1ELj4ELj1ELj16ENS_18Kernel_traits_baseILj768EfS2_fS2_fjLj128EEEEELb0ELb1ELb1ELb0EEEvNS_9BwdParamsE:
	.zero		824


//--------------------- .nv.constant0._ZN10layer_norm13ln_bwd_kernelINS_13Kernel_traitsIf13__nv_bfloat16fS2_fjLj768ELj1ELj4ELj1ELj16ENS_18Kernel_traits_baseILj768EfS2_fS2_fjLj128EEEEELb0ELb1ELb1ELb1EEEvNS_9BwdParamsE --------------------------
	.section	.nv.constant0._ZN10layer_norm13ln_bwd_kernelINS_13Kernel_traitsIf13__nv_bfloat16fS2_fjLj768ELj1ELj4ELj1ELj16ENS_18Kernel_traits_baseILj768EfS2_fS2_fjLj128EEEEELb0ELb1ELb1ELb1EEEvNS_9BwdParamsE,"a",@progbits
	.sectionflags	@""
	.align	4
.nv.constant0._ZN10layer_norm13ln_bwd_kernelINS_13Kernel_traitsIf13__nv_bfloat16fS2_fjLj768ELj1ELj4ELj1ELj16ENS_18Kernel_traits_baseILj768EfS2_fS2_fjLj128EEEEELb0ELb1ELb1ELb1EEEvNS_9BwdParamsE:
	.zero		824


//--------------------- .nv.constant0._ZN10layer_norm13ln_bwd_kernelINS_13Kernel_traitsIf13__nv_bfloat16fS2_fjLj768ELj1ELj4ELj1ELj16ENS_18Kernel_traits_baseILj768EfS2_fS2_fjLj128EEEEELb1ELb0ELb0ELb0EEEvNS_9BwdParamsE --------------------------
	.section	.nv.constant0._ZN10layer_norm13ln_bwd_kernelINS_13Kernel_traitsIf13__nv_bfloat16fS2_fjLj768ELj1ELj4ELj1ELj16ENS_18Kernel_traits_baseILj768EfS2_fS2_fjLj128EEEEELb1ELb0ELb0ELb0EEEvNS_9BwdParamsE,"a",@progbits
	.sectionflags	@""
	.align	4
.nv.constant0._ZN10layer_norm13ln_bwd_kernelINS_13Kernel_traitsIf13__nv_bfloat16fS2_fjLj768ELj1ELj4ELj1ELj16ENS_18Kernel_traits_baseILj768EfS2_fS2_fjLj128EEEEELb1ELb0ELb0ELb0EEEvNS_9BwdParamsE:
	.zero		824


//--------------------- .nv.constant0._ZN10layer_norm13ln_bwd_kernelINS_13Kernel_traitsIf13__nv_bfloat16fS2_fjLj768ELj1ELj4ELj1ELj16ENS_18Kernel_traits_baseILj768EfS2_fS2_fjLj128EEEEELb1ELb0ELb0ELb1EEEvNS_9BwdParamsE --------------------------
	.section	.nv.constant0._ZN10layer_norm13ln_bwd_kernelINS_13Kernel_traitsIf13__nv_bfloat16fS2_fjLj768ELj1ELj4ELj1ELj16ENS_18Kernel_traits_baseILj768EfS2_fS2_fjLj128EEEEELb1ELb0ELb0ELb1EEEvNS_9BwdParamsE,"a",@progbits
	.sectionflags	@""
	.align	4
.nv.constant0._ZN10layer_norm13ln_bwd_kernelINS_13Kernel_traitsIf13__nv_bfloat16fS2_fjLj768ELj1ELj4ELj1ELj16ENS_18Kernel_traits_baseILj768EfS2_fS2_fjLj128EEEEELb1ELb0ELb0ELb1EEEvNS_9BwdParamsE:
	.zero		824


//--------------------- .nv.constant0._ZN10layer_norm22ln_bwd_finalize_kernelINS_22Kernel_traits_finalizeILj768Ef13__nv_bfloat16fS2_fjLb0ELj1024ELj4ENS_18Kernel_traits_baseILj768EfS2_fS2_fjLj1024EEEEELb0ELb0EEEvNS_9BwdParamsE --------------------------
	.section	.nv.constant0._ZN10layer_norm22ln_bwd_finalize_kernelINS_22Kernel_traits_finalizeILj768Ef13__nv_bfloat16fS2_fjLb0ELj1024ELj4ENS_18Kernel_traits_baseILj768EfS2_fS2_fjLj1024EEEEELb0ELb0EEEvNS_9BwdParamsE,"a",@progbits
	.sectionflags	@""
	.align	4
.nv.constant0._ZN10layer_norm22ln_bwd_finalize_kernelINS_22Kernel_traits_finalizeILj768Ef13__nv_bfloat16fS2_fjLb0ELj1024ELj4ENS_18Kernel_traits_baseILj768EfS2_fS2_fjLj1024EEEEELb0ELb0EEEvNS_9BwdParamsE:
	.zero		824


//--------------------- .nv.constant0._ZN10layer_norm13ln_bwd_kernelINS_13Kernel_traitsIf13__nv_bfloat16fS2_fjLj768ELj1ELj4ELj1ELj16ENS_18Kernel_traits_baseILj768EfS2_fS2_fjLj128EEEEELb1ELb0ELb1ELb0EEEvNS_9BwdParamsE --------------------------
	.section	.nv.constant0._ZN10layer_norm13ln_bwd_kernelINS_13Kernel_traitsIf13__nv_bfloat16fS2_fjLj768ELj1ELj4ELj1ELj16ENS_18Kernel_traits_baseILj768EfS2_fS2_fjLj128EEEEELb1ELb0ELb1ELb0EEEvNS_9BwdParamsE,"a",@progbits
	.sectionflags	@""
	.align	4
.nv.constant0._ZN10layer_norm13ln_bwd_kernelINS_13Kernel_traitsIf13__nv_bfloat16fS2_fjLj768ELj1ELj4ELj1ELj16ENS_18Kernel_traits_baseILj768EfS2_fS2_fjLj128EEEEELb1ELb0ELb1ELb0EEEvNS_9BwdParamsE:
	.zero		824


//--------------------- .nv.constant0._ZN10layer_norm22ln_bwd_finalize_kernelINS_22Kernel_traits_finalizeILj768Ef13__nv_bfloat16fS2_fjLb0ELj1024ELj4ENS_18Kernel_traits_baseILj768EfS2_fS2_fjLj1024EEEEELb0ELb1EEEvNS_9BwdParamsE --------------------------
	.section	.nv.constant0._ZN10layer_norm22ln_bwd_finalize_kernelINS_22Kernel_traits_finalizeILj768Ef13__nv_bfloat16fS2_fjLb0ELj1024ELj4ENS_18Kernel_traits_baseILj768EfS2_fS2_fjLj1024EEEEELb0ELb1EEEvNS_9BwdParamsE,"a",@progbits
	.sectionflags	@""
	.align	4
.nv.constant0._ZN10layer_norm22ln_bwd_finalize_kernelINS_22Kernel_traits_finalizeILj768Ef13__nv_bfloat16fS2_fjLb0ELj1024ELj4ENS_18Kernel_traits_baseILj768EfS2_fS2_fjLj1024EEEEELb0ELb1EEEvNS_9BwdParamsE:
	.zero		824


//--------------------- .nv.constant0._ZN10layer_norm13ln_bwd_kernelINS_13Kernel_traitsIf13__nv_bfloat16fS2_fjLj768ELj1ELj4ELj1ELj16ENS_18Kernel_traits_baseILj768EfS2_fS2_fjLj128EEEEELb1ELb0ELb1ELb1EEEvNS_9BwdParamsE --------------------------
	.section	.nv.constant0._ZN10layer_norm13ln_bwd_kernelINS_13Kernel_traitsIf13__nv_bfloat16fS2_fjLj768ELj1ELj4ELj1ELj16ENS_18Kernel_traits_baseILj768EfS2_fS2_fjLj128EEEEELb1ELb0ELb1ELb1EEEvNS_9BwdParamsE,"a",@progbits
	.sectionflags	@""
	.align	4
.nv.constant0._ZN10layer_norm13ln_bwd_kernelINS_13Kernel_traitsIf13__nv_bfloat16fS2_fjLj768ELj1ELj4ELj1ELj16ENS_18Kernel_traits_baseILj768EfS2_fS2_fjLj128EEEEELb1ELb0ELb1ELb1EEEvNS_9BwdParamsE:
	.zero		824


//--------------------- .nv.constant0._ZN10layer_norm13ln_bwd_kernelINS_13Kernel_traitsIf13__nv_bfloat16fS2_fjLj768ELj1ELj4ELj1ELj16ENS_18Kernel_traits_baseILj768EfS2_fS2_fjLj128EEEEELb1ELb1ELb0ELb0EEEvNS_9BwdParamsE --------------------------
	.section	.nv.constant0._ZN10layer_norm13ln_bwd_kernelINS_13Kernel_traitsIf13__nv_bfloat16fS2_fjLj768ELj1ELj4ELj1ELj16ENS_18Kernel_traits_baseILj768EfS2_fS2_fjLj128EEEEELb1ELb1ELb0ELb0EEEvNS_9BwdParamsE,"a",@progbits
	.sectionflags	@""
	.align	4
.nv.constant0._ZN10layer_norm13ln_bwd_kernelINS_13Kernel_traitsIf13__nv_bfloat16fS2_fjLj768ELj1ELj4ELj1ELj16ENS_18Kernel_traits_baseILj768EfS2_fS2_fjLj128EEEEELb1ELb1ELb0ELb0EEEvNS_9BwdParamsE:
	.zero		824


//--------------------- .nv.constant0._ZN10layer_norm13ln_bwd_kernelINS_13Kernel_traitsIf13__nv_bfloat16fS2_fjLj768ELj1ELj4ELj1ELj16ENS_18Kernel_traits_baseILj768EfS2_fS2_fjLj128EEEEELb1ELb1ELb0ELb1EEEvNS_9BwdParamsE --------------------------
	.section	.nv.constant0._ZN10layer_norm13ln_bwd_kernelINS_13Kernel_traitsIf13__nv_bfloat16fS2_fjLj768ELj1ELj4ELj1ELj16ENS_18Kernel_traits_baseILj768EfS2_fS2_fjLj128EEEEELb1ELb1ELb0ELb1EEEvNS_9BwdParamsE,"a",@progbits
	.sectionflags	@""
	.align	4
.nv.constant0._ZN10layer_norm13ln_bwd_kernelINS_13Kernel_traitsIf13__nv_bfloat16fS2_fjLj768ELj1ELj4ELj1ELj16ENS_18Kernel_traits_baseILj768EfS2_fS2_fjLj128EEEEELb1ELb1ELb0ELb1EEEvNS_9BwdParamsE:
	.zero		824


//--------------------- .nv.constant0._ZN10layer_norm22ln_bwd_finalize_kernelINS_22Kernel_traits_finalizeILj768Ef13__nv_bfloat16fS2_fjLb1ELj1024ELj4ENS_18Kernel_traits_baseILj768EfS2_fS2_fjLj1024EEEEELb1ELb0EEEvNS_9BwdParamsE --------------------------
	.section	.nv.constant0._ZN10layer_norm22ln_bwd_finalize_kernelINS_22Kernel_traits_finalizeILj768Ef13__nv_bfloat16fS2_fjLb1ELj1024ELj4ENS_18Kernel_traits_baseILj768EfS2_fS2_fjLj1024EEEEELb1ELb0EEEvNS_9BwdParamsE,"a",@progbits
	.sectionflags	@""
	.align	4
.nv.constant0._ZN10layer_norm22ln_bwd_finalize_kernelINS_22Kernel_traits_finalizeILj768Ef13__nv_bfloat16fS2_fjLb1ELj1024ELj4ENS_18Kernel_traits_baseILj768EfS2_fS2_fjLj1024EEEEELb1ELb0EEEvNS_9BwdParamsE:
	.zero		824


//--------------------- .nv.constant0._ZN10layer_norm13ln_bwd_kernelINS_13Kernel_traitsIf13__nv_bfloat16fS2_fjLj768ELj1ELj4ELj1ELj16ENS_18Kernel_traits_baseILj768EfS2_fS2_fjLj128EEEEELb1ELb1ELb1ELb0EEEvNS_9BwdParamsE --------------------------
	.section	.nv.constant0._ZN10layer_norm13ln_bwd_kernelINS_13Kernel_traitsIf13__nv_bfloat16fS2_fjLj768ELj1ELj4ELj1ELj16ENS_18Kernel_traits_baseILj768EfS2_fS2_fjLj128EEEEELb1ELb1ELb1ELb0EEEvNS_9BwdParamsE,"a",@progbits
	.sectionflags	@""
	.align	4
.nv.constant0._ZN10layer_norm13ln_bwd_kernelINS_13Kernel_traitsIf13__nv_bfloat16fS2_fjLj768ELj1ELj4ELj1ELj16ENS_18Kernel_traits_baseILj768EfS2_fS2_fjLj128EEEEELb1ELb1ELb1ELb0EEEvNS_9BwdParamsE:
	.zero		824


//--------------------- .nv.constant0._ZN10layer_norm22ln_bwd_finalize_kernelINS_22Kernel_traits_finalizeILj768Ef13__nv_bfloat16fS2_fjLb1ELj1024ELj4ENS_18Kernel_traits_baseILj768EfS2_fS2_fjLj1024EEEEELb1ELb1EEEvNS_9BwdParamsE --------------------------
	.section	.nv.constant0._ZN10layer_norm22ln_bwd_finalize_kernelINS_22Kernel_traits_finalizeILj768Ef13__nv_bfloat16fS2_fjLb1ELj1024ELj4ENS_18Kernel_traits_baseILj768EfS2_fS2_fjLj1024EEEEELb1ELb1EEEvNS_9BwdParamsE,"a",@progbits
	.sectionflags	@""
	.align	4
.nv.constant0._ZN10layer_norm22ln_bwd_finalize_kernelINS_22Kernel_traits_finalizeILj768Ef13__nv_bfloat16fS2_fjLb1ELj1024ELj4ENS_18Kernel_traits_baseILj768EfS2_fS2_fjLj1024EEEEELb1ELb1EEEvNS_9BwdParamsE:
	.zero		824


//--------------------- .nv.constant0._ZN10layer_norm13ln_bwd_kernelINS_13Kernel_traitsIf13__nv_bfloat16fS2_fjLj768ELj1ELj4ELj1ELj16ENS_18Kernel_traits_baseILj768EfS2_fS2_fjLj128EEEEELb1ELb1ELb1ELb1EEEvNS_9BwdParamsE --------------------------
	.section	.nv.constant0._ZN10layer_norm13ln_bwd_kernelINS_13Kernel_traitsIf13__nv_bfloat16fS2_fjLj768ELj1ELj4ELj1ELj16ENS_18Kernel_traits_baseILj768EfS2_fS2_fjLj128EEEEELb1ELb1ELb1ELb1EEEvNS_9BwdParamsE,"a",@progbits
	.sectionflags	@""
	.align	4
.nv.constant0._ZN10layer_norm13ln_bwd_kernelINS_13Kernel_traitsIf13__nv_bfloat16fS2_fjLj768ELj1ELj4ELj1ELj16ENS_18Kernel_traits_baseILj768EfS2_fS2_fjLj128EEEEELb1ELb1ELb1ELb1EEEvNS_9BwdParamsE:
	.zero		824


//--------------------- .nv.constant0._ZN10layer_norm13ln_bwd_kernelINS_13Kernel_traitsIf6__halfS2_S2_fjLj768ELj1ELj4ELj1ELj16ENS_18Kernel_traits_baseILj768EfS2_S2_S2_fjLj128EEEEELb0ELb0ELb0ELb0EEEvNS_9BwdParamsE --------------------------
	.section	.nv.constant0._ZN10layer_norm13ln_bwd_kernelINS_13Kernel_traitsIf6__halfS2_S2_fjLj768ELj1ELj4ELj1ELj16ENS_18Kernel_traits_baseILj768EfS2_S2_S2_fjLj128EEEEELb0ELb0ELb0ELb0EEEvNS_9BwdParamsE,"a",@progbits
	.sectionflags	@""
	.align	4
.nv.constant0._ZN10layer_norm13ln_bwd_kernelINS_13Kernel_traitsIf6__halfS2_S2_fjLj768ELj1ELj4ELj1ELj16ENS_18Kernel_traits_baseILj768EfS2_S2_S2_fjLj128EEEEELb0ELb0ELb0ELb0EEEvNS_9BwdParamsE:
	.zero		824


//--------------------- .nv.constant0._ZN10layer_norm13ln_bwd_kernelINS_13Kernel_traitsIf6__halfS2_S2_fjLj768ELj1ELj4ELj1ELj16ENS_18Kernel_traits_baseILj768EfS2_S2_S2_fjLj128EEEEELb0ELb0ELb0ELb1EEEvNS_9BwdParamsE --------------------------
	.section	.nv.constant0._ZN10layer_norm13ln_bwd_kernelINS_13Kernel_traitsIf6__halfS2_S2_fjLj768ELj1ELj4ELj1ELj16ENS_18Kernel_traits_baseILj768EfS2_S2_S2_fjLj128EEEEELb0ELb0ELb0ELb1EEEvNS_9BwdParamsE,"a",@progbits
	.sectionflags	@""
	.align	4
.nv.constant0._ZN10layer_norm13ln_bwd_kernelINS_13Kernel_traitsIf6__halfS2_S2_fjLj768ELj1ELj4ELj1ELj16ENS_18Kernel_traits_baseILj768EfS2_S2_S2_fjLj128EEEEELb0ELb0ELb0ELb1EEEvNS_9BwdParamsE:
	.zero		824


//--------------------- .nv.constant0._ZN10layer_norm13ln_bwd_kernelINS_13Kernel_traitsIf6__halfS2_S2_fjLj768ELj1ELj4ELj1ELj16ENS_18Kernel_traits_baseILj768EfS2_S2_S2_fjLj128EEEEELb0ELb0ELb1ELb0EEEvNS_9BwdParamsE --------------------------
	.section	.nv.constant0._ZN10layer_norm13ln_bwd_kernelINS_13Kernel_traitsIf6__halfS2_S2_fjLj768ELj1ELj4ELj1ELj16ENS_18Kernel_traits_baseILj768EfS2_S2_S2_fjLj128EEEEELb0ELb0ELb1ELb0EEEvNS_9BwdParamsE,"a",@progbits
	.sectionflags	@""
	.align	4
.nv.constant0._ZN10layer_norm13ln_bwd_kernelINS_13Kernel_traitsIf6__halfS2_S2_fjLj768ELj1ELj4ELj1ELj16ENS_18Kernel_traits_baseILj768EfS2_S2_S2_fjLj128EEEEELb0ELb0ELb1ELb0EEEvNS_9BwdParamsE:
	.zero		824


//--------------------- .nv.constant0._ZN10layer_norm13ln_bwd_kernelINS_13Kernel_traitsIf6__halfS2_S2_fjLj768ELj1ELj4ELj1ELj16ENS_18Kernel_traits_baseILj768EfS2_S2_S2_fjLj128EEEEELb0ELb0ELb1ELb1EEEvNS_9BwdParamsE --------------------------
	.section	.nv.constant0._ZN10layer_norm13ln_bwd_kernelINS_13Kernel_traitsIf6__halfS2_S2_fjLj768ELj1ELj4ELj1ELj16ENS_18Kernel_traits_baseILj768EfS2_S2_S2_fjLj128EEEEELb0ELb0ELb1ELb1EEEvNS_9BwdParamsE,"a",@progbits
	.sectionflags	@""
	.align	4
.nv.constant0._ZN10layer_norm13ln_bwd_kernelINS_13Kernel_traitsIf6__halfS2_S2_fjLj768ELj1ELj4ELj1ELj16ENS_18Kernel_traits_baseILj768EfS2_S2_S2_fjLj128EEEEELb0ELb0ELb1ELb1EEEvNS_9BwdParamsE:
	.zero		824


//--------------------- .nv.constant0._ZN10layer_norm13ln_bwd_kernelINS_13Kernel_traitsIf6__halfS2_S2_fjLj768ELj1ELj4ELj1ELj16ENS_18Kernel_traits_baseILj768EfS2_S2_S2_fjLj128EEEEELb0ELb1ELb0ELb0EEEvNS_9BwdParamsE --------------------------
	.section	.nv.constant0._ZN10layer_norm13ln_bwd_kernelINS_13Kernel_traitsIf6__halfS2_S2_fjLj768ELj1ELj4ELj1ELj16ENS_18Kernel_traits_baseILj768EfS2_S2_S2_fjLj128EEEEELb0ELb1ELb0ELb0EEEvNS_9BwdParamsE,"a",@progbits
	.sectionflags	@""
	.align	4
.nv.constant0._ZN10layer_norm13ln_bwd_kernelINS_13Kernel_traitsIf6__halfS2_S2_fjLj768ELj1ELj4ELj1ELj16ENS_18Kernel_traits_baseILj768EfS2_S2_S2_fjLj128EEEEELb0ELb1ELb0ELb0EEEvNS_9BwdParamsE:
	.zero		824


//--------------------- .nv.constant0._ZN10layer_norm13ln_bwd_kernelINS_13Kernel_traitsIf6__halfS2_S2_fjLj768ELj1ELj4ELj1ELj16ENS_18Kernel_traits_baseILj768EfS2_S2_S2_fjLj128EEEEELb0ELb1ELb0ELb1EEEvNS_9BwdParamsE --------------------------
	.section	.nv.constant0._ZN10layer_norm13ln_bwd_kernelINS_13Kernel_traitsIf6__halfS2_S2_fjLj768ELj1ELj4ELj1ELj16ENS_18Kernel_traits_baseILj768EfS2_S2_S2_fjLj128EEEEELb0ELb1ELb0ELb1EEEvNS_9BwdParamsE,"a",@progbits
	.sectionflags	@""
	.align	4
.nv.constant0._ZN10layer_norm13ln_bwd_kernelINS_13Kernel_traitsIf6__halfS2_S2_fjLj768ELj1ELj4ELj1ELj16ENS_18Kernel_traits_baseILj768EfS2_S2_S2_fjLj128EEEEELb0ELb1ELb0ELb1EEEvNS_9BwdParamsE:
	.zero		824


//--------------------- .nv.constant0._ZN10layer_norm13ln_bwd_kernelINS_13Kernel_traitsIf6__halfS2_S2_fjLj768ELj1ELj4ELj1ELj16ENS_18Kernel_traits_baseILj768EfS2_S2_S2_fjLj128EEEEELb0ELb1ELb1ELb0EEEvNS_9BwdParamsE --------------------------
	.section	.nv.constant0._ZN10layer_norm13ln_bwd_kernelINS_13Kernel_traitsIf6__halfS2_S2_fjLj768ELj1ELj4ELj1ELj16ENS_18Kernel_traits_baseILj768EfS2_S2_S2_fjLj128EEEEELb0ELb1ELb1ELb0EEEvNS_9BwdParamsE,"a",@progbits
	.sectionflags	@""
	.align	4
.nv.constant0._ZN10layer_norm13ln_bwd_kernelINS_13Kernel_traitsIf6__halfS2_S2_fjLj768ELj1ELj4ELj1ELj16ENS_18Kernel_traits_baseILj768EfS2_S2_S2_fjLj128EEEEELb0ELb1ELb1ELb0EEEvNS_9BwdParamsE:
	.zero		824


//--------------------- .nv.constant0._ZN10layer_norm13ln_bwd_kernelINS_13Kernel_traitsIf6__halfS2_S2_fjLj768ELj1ELj4ELj1ELj16ENS_18Kernel_traits_baseILj768EfS2_S2_S2_fjLj128EEEEELb0ELb1ELb1ELb1EEEvNS_9BwdParamsE --------------------------
	.section	.nv.constant0._ZN10layer_norm13ln_bwd_kernelINS_13Kernel_traitsIf6__halfS2_S2_fjLj768ELj1ELj4ELj1ELj16ENS_18Kernel_traits_baseILj768EfS2_S2_S2_fjLj128EEEEELb0ELb1ELb1ELb1EEEvNS_9BwdParamsE,"a",@progbits
	.sectionflags	@""
	.align	4
.nv.constant0._ZN10layer_norm13ln_bwd_kernelINS_13Kernel_traitsIf6__halfS2_S2_fjLj768ELj1ELj4ELj1ELj16ENS_18Kernel_traits_baseILj768EfS2_S2_S2_fjLj128EEEEELb0ELb1ELb1ELb1EEEvNS_9BwdParamsE:
	.zero		824


//--------------------- .nv.constant0._ZN10layer_norm13ln_bwd_kernelINS_13Kernel_traitsIf6__halfS2_S2_fjLj768ELj1ELj4ELj1ELj16ENS_18Kernel_traits_baseILj768EfS2_S2_S2_fjLj128EEEEELb1ELb0ELb0ELb0EEEvNS_9BwdParamsE --------------------------
	.section	.nv.constant0._ZN10layer_norm13ln_bwd_kernelINS_13Kernel_traitsIf6__halfS2_S2_fjLj768ELj1ELj4ELj1ELj16ENS_18Kernel_traits_baseILj768EfS2_S2_S2_fjLj128EEEEELb1ELb0ELb0ELb0EEEvNS_9BwdParamsE,"a",@progbits
	.sectionflags	@""
	.align	4
.nv.constant0._ZN10layer_norm13ln_bwd_kernelINS_13Kernel_traitsIf6__halfS2_S2_fjLj768ELj1ELj4ELj1ELj16ENS_18Kernel_traits_baseILj768EfS2_S2_S2_fjLj128EEEEELb1ELb0ELb0ELb0EEEvNS_9BwdParamsE:
	.zero		824


//--------------------- .nv.constant0._ZN10layer_norm13ln_bwd_kernelINS_13Kernel_traitsIf6__halfS2_S2_fjLj768ELj1ELj4ELj1ELj16ENS_18Kernel_traits_baseILj768EfS2_S2_S2_fjLj128EEEEELb1ELb0ELb0ELb1EEEvNS_9BwdParamsE --------------------------
	.section	.nv.constant0._ZN10layer_norm13ln_bwd_kernelINS_13Kernel_traitsIf6__halfS2_S2_fjLj768ELj1ELj4ELj1ELj16ENS_18Kernel_traits_baseILj768EfS2_S2_S2_fjLj128EEEEELb1ELb0ELb0ELb1EEEvNS_9BwdParamsE,"a",@progbits
	.sectionflags	@""
	.align	4
.nv.constant0._ZN10layer_norm13ln_bwd_kernelINS_13Kernel_traitsIf6__halfS2_S2_fjLj768ELj1ELj4ELj1ELj16ENS_18Kernel_traits_baseILj768EfS2_S2_S2_fjLj128EEEEELb1ELb0ELb0ELb1EEEvNS_9BwdParamsE:
	.zero		824


//--------------------- .nv.constant0._ZN10layer_norm22ln_bwd_finalize_kernelINS_22Kernel_traits_finalizeILj768Ef6__halfS2_S2_fjLb0ELj1024ELj4ENS_18Kernel_traits_baseILj768EfS2_S2_S2_fjLj1024EEEEELb0ELb0EEEvNS_9BwdParamsE --------------------------
	.section	.nv.constant0._ZN10layer_norm22ln_bwd_finalize_kernelINS_22Kernel_traits_finalizeILj768Ef6__halfS2_S2_fjLb0ELj1024ELj4ENS_18Kernel_traits_baseILj768EfS2_S2_S2_fjLj1024EEEEELb0ELb0EEEvNS_9BwdParamsE,"a",@progbits
	.sectionflags	@""
	.align	4
.nv.constant0._ZN10layer_norm22ln_bwd_finalize_kernelINS_22Kernel_traits_finalizeILj768Ef6__halfS2_S2_fjLb0ELj1024ELj4ENS_18Kernel_traits_baseILj768EfS2_S2_S2_fjLj1024EEEEELb0ELb0EEEvNS_9BwdParamsE:
	.zero		824


//--------------------- .nv.constant0._ZN10layer_norm13ln_bwd_kernelINS_13Kernel_traitsIf6__halfS2_S2_fjLj768ELj1ELj4ELj1ELj16ENS_18Kernel_traits_baseILj768EfS2_S2_S2_fjLj128EEEEELb1ELb0ELb1ELb0EEEvNS_9BwdParamsE --------------------------
	.section	.nv.constant0._ZN10layer_norm13ln_bwd_kernelINS_13Kernel_traitsIf6__halfS2_S2_fjLj768ELj1ELj4ELj1ELj16ENS_18Kernel_traits_baseILj768EfS2_S2_S2_fjLj128EEEEELb1ELb0ELb1ELb0EEEvNS_9BwdParamsE,"a",@progbits
	.sectionflags	@""
	.align	4
.nv.constant0._ZN10layer_norm13ln_bwd_kernelINS_13Kernel_traitsIf6__halfS2_S2_fjLj768ELj1ELj4ELj1ELj16ENS_18Kernel_traits_baseILj768EfS2_S2_S2_fjLj128EEEEELb1ELb0ELb1ELb0EEEvNS_9BwdParamsE:
	.zero		824


//--------------------- .nv.constant0._ZN10layer_norm22ln_bwd_finalize_kernelINS_22Kernel_traits_finalizeILj768Ef6__halfS2_S2_fjLb0ELj1024ELj4ENS_18Kernel_traits_baseILj768EfS2_S2_S2_fjLj1024EEEEELb0ELb1EEEvNS_9BwdParamsE --------------------------
	.section	.nv.constant0._ZN10layer_norm22ln_bwd_finalize_kernelINS_22Kernel_traits_finalizeILj768Ef6__halfS2_S2_fjLb0ELj1024ELj4ENS_18Kernel_traits_baseILj768EfS2_S2_S2_fjLj1024EEEEELb0ELb1EEEvNS_9BwdParamsE,"a",@progbits
	.sectionflags	@""
	.align	4
.nv.constant0._ZN10layer_norm22ln_bwd_finalize_kernelINS_22Kernel_traits_finalizeILj768Ef6__halfS2_S2_fjLb0ELj1024ELj4ENS_18Kernel_traits_baseILj768EfS2_S2_S2_fjLj1024EEEEELb0ELb1EEEvNS_9BwdParamsE:
	.zero		824


//--------------------- .nv.constant0._ZN10layer_norm13ln_bwd_kernelINS_13Kernel_traitsIf6__halfS2_S2_fjLj768ELj1ELj4ELj1ELj16ENS_18Kernel_traits_baseILj768EfS2_S2_S2_fjLj128EEEEELb1ELb0ELb1ELb1EEEvNS_9BwdParamsE --------------------------
	.section	.nv.constant0._ZN10layer_norm13ln_bwd_kernelINS_13Kernel_traitsIf6__halfS2_S2_fjLj768ELj1ELj4ELj1ELj16ENS_18Kernel_traits_baseILj768EfS2_S2_S2_fjLj128EEEEELb1ELb0ELb1ELb1EEEvNS_9BwdParamsE,"a",@progbits
	.sectionflags	@""
	.align	4
.nv.constant0._ZN10layer_norm13ln_bwd_kernelINS_13Kernel_traitsIf6__halfS2_S2_fjLj768ELj1ELj4ELj1ELj16ENS_18Kernel_traits_baseILj768EfS2_S2_S2_fjLj128EEEEELb1ELb0ELb1ELb1EEEvNS_9BwdParamsE:
	.zero		824


//--------------------- .nv.constant0._ZN10layer_norm13ln_bwd_kernelINS_13Kernel_traitsIf6__halfS2_S2_fjLj768ELj1ELj4ELj1ELj16ENS_18Kernel_traits_baseILj768EfS2_S2_S2_fjLj128EEEEELb1ELb1ELb0ELb0EEEvNS_9BwdParamsE --------------------------
	.section	.nv.constant0._ZN10layer_norm13ln_bwd_kernelINS_13Kernel_traitsIf6__halfS2_S2_fjLj768ELj1ELj4ELj1ELj16ENS_18Kernel_traits_baseILj768EfS2_S2_S2_fjLj128EEEEELb1ELb1ELb0ELb0EEEvNS_9BwdParamsE,"a",@progbits
	.sectionflags	@""
	.align	4
.nv.constant0._ZN10layer_norm13ln_bwd_kernelINS_13Kernel_traitsIf6__halfS2_S2_fjLj768ELj1ELj4ELj1ELj16ENS_18Kernel_traits_baseILj768EfS2_S2_S2_fjLj128EEEEELb1ELb1ELb0ELb0EEEvNS_9BwdParamsE:
	.zero		824


//--------------------- .nv.constant0._ZN10layer_norm13ln_bwd_kernelINS_13Kernel_traitsIf6__halfS2_S2_fjLj768ELj1ELj4ELj1ELj16ENS_18Kernel_traits_baseILj768EfS2_S2_S2_fjLj128EEEEELb1ELb1ELb0ELb1EEEvNS_9BwdParamsE --------------------------
	.section	.nv.constant0._ZN10layer_norm13ln_bwd_kernelINS_13Kernel_traitsIf6__halfS2_S2_fjLj768ELj1ELj4ELj1ELj16ENS_18Kernel_traits_baseILj768EfS2_S2_S2_fjLj128EEEEELb1ELb1ELb0ELb1EEEvNS_9BwdParamsE,"a",@progbits
	.sectionflags	@""
	.align	4
.nv.constant0._ZN10layer_norm13ln_bwd_kernelINS_13Kernel_traitsIf6__halfS2_S2_fjLj768ELj1ELj4ELj1ELj16ENS_18Kernel_traits_baseILj768EfS2_S2_S2_fjLj128EEEEELb1ELb1ELb0ELb1EEEvNS_9BwdParamsE:
	.zero		824


//--------------------- .nv.constant0._ZN10layer_norm22ln_bwd_finalize_kernelINS_22Kernel_traits_finalizeILj768Ef6__halfS2_S2_fjLb1ELj1024ELj4ENS_18Kernel_traits_baseILj768EfS2_S2_S2_fjLj1024EEEEELb1ELb0EEEvNS_9BwdParamsE --------------------------
	.section	.nv.constant0._ZN10layer_norm22ln_bwd_finalize_kernelINS_22Kernel_traits_finalizeILj768Ef6__halfS2_S2_fjLb1ELj1024ELj4ENS_18Kernel_traits_baseILj768EfS2_S2_S2_fjLj1024EEEEELb1ELb0EEEvNS_9BwdParamsE,"a",@progbits
	.sectionflags	@""
	.align	4
.nv.constant0._ZN10layer_norm22ln_bwd_finalize_kernelINS_22Kernel_traits_finalizeILj768Ef6__halfS2_S2_fjLb1ELj1024ELj4ENS_18Kernel_traits_baseILj768EfS2_S2_S2_fjLj1024EEEEELb1ELb0EEEvNS_9BwdParamsE:
	.zero		824


//--------------------- .nv.constant0._ZN10layer_norm13ln_bwd_kernelINS_13Kernel_traitsIf6__halfS2_S2_fjLj768ELj1ELj4ELj1ELj16ENS_18Kernel_traits_baseILj768EfS2_S2_S2_fjLj128EEEEELb1ELb1ELb1ELb0EEEvNS_9BwdParamsE --------------------------
	.section	.nv.constant0._ZN10layer_norm13ln_bwd_kernelINS_13Kernel_traitsIf6__halfS2_S2_fjLj768ELj1ELj4ELj1ELj16ENS_18Kernel_traits_baseILj768EfS2_S2_S2_fjLj128EEEEELb1ELb1ELb1ELb0EEEvNS_9BwdParamsE,"a",@progbits
	.sectionflags	@""
	.align	4
.nv.constant0._ZN10layer_norm13ln_bwd_kernelINS_13Kernel_traitsIf6__halfS2_S2_fjLj768ELj1ELj4ELj1ELj16ENS_18Kernel_traits_baseILj768EfS2_S2_S2_fjLj128EEEEELb1ELb1ELb1ELb0EEEvNS_9BwdParamsE:
	.zero		824


//--------------------- .nv.constant0._ZN10layer_norm22ln_bwd_finalize_kernelINS_22Kernel_traits_finalizeILj768Ef6__halfS2_S2_fjLb1ELj1024ELj4ENS_18Kernel_traits_baseILj768EfS2_S2_S2_fjLj1024EEEEELb1ELb1EEEvNS_9BwdParamsE --------------------------
	.section	.nv.constant0._ZN10layer_norm22ln_bwd_finalize_kernelINS_22Kernel_traits_finalizeILj768Ef6__halfS2_S2_fjLb1ELj1024ELj4ENS_18Kernel_traits_baseILj768EfS2_S2_S2_fjLj1024EEEEELb1ELb1EEEvNS_9BwdParamsE,"a",@progbits
	.sectionflags	@""
	.align	4
.nv.constant0._ZN10layer_norm22ln_bwd_finalize_kernelINS_22Kernel_traits_finalizeILj768Ef6__halfS2_S2_fjLb1ELj1024ELj4ENS_18Kernel_traits_baseILj768EfS2_S2_S2_fjLj1024EEEEELb1ELb1EEEvNS_9BwdParamsE:
	.zero		824


//--------------------- .nv.constant0._ZN10layer_norm13ln_bwd_kernelINS_13Kernel_traitsIf6__halfS2_S2_fjLj768ELj1ELj4ELj1ELj16ENS_18Kernel_traits_baseILj768EfS2_S2_S2_fjLj128EEEEELb1ELb1ELb1ELb1EEEvNS_9BwdParamsE --------------------------
	.section	.nv.constant0._ZN10layer_norm13ln_bwd_kernelINS_13Kernel_traitsIf6__halfS2_S2_fjLj768ELj1ELj4ELj1ELj16ENS_18Kernel_traits_baseILj768EfS2_S2_S2_fjLj128EEEEELb1ELb1ELb1ELb1EEEvNS_9BwdParamsE,"a",@progbits
	.sectionflags	@""
	.align	4
.nv.constant0._ZN10layer_norm13ln_bwd_kernelINS_13Kernel_traitsIf6__halfS2_S2_fjLj768ELj1ELj4ELj1ELj16ENS_18Kernel_traits_baseILj768EfS2_S2_S2_fjLj128EEEEELb1ELb1ELb1ELb1EEEvNS_9BwdParamsE:
	.zero		824


//--------------------- .nv.constant0._ZN10layer_norm13ln_bwd_kernelINS_13Kernel_traitsI6__halfS2_fS2_fjLj768ELj1ELj4ELj1ELj16ENS_18Kernel_traits_baseILj768ES2_S2_fS2_fjLj128EEEEELb0ELb0ELb0ELb0EEEvNS_9BwdParamsE --------------------------
	.section	.nv.constant0._ZN10layer_norm13ln_bwd_kernelINS_13Kernel_traitsI6__halfS2_fS2_fjLj768ELj1ELj4ELj1ELj16ENS_18Kernel_traits_baseILj768ES2_S2_fS2_fjLj128EEEEELb0ELb0ELb0ELb0EEEvNS_9BwdParamsE,"a",@progbits
	.sectionflags	@""
	.align	4
.nv.constant0._ZN10layer_norm13ln_bwd_kernelINS_13Kernel_traitsI6__halfS2_fS2_fjLj768ELj1ELj4ELj1ELj16ENS_18Kernel_traits_baseILj768ES2_S2_fS2_fjLj128EEEEELb0ELb0ELb0ELb0EEEvNS_9BwdParamsE:
	.zero		824


//--------------------- .nv.constant0._ZN10layer_norm13ln_bwd_kernelINS_13Kernel_traitsI6__halfS2_fS2_fjLj768ELj1ELj4ELj1ELj16ENS_18Kernel_traits_baseILj768ES2_S2_fS2_fjLj128EEEEELb0ELb0ELb0ELb1EEEvNS_9BwdParamsE --------------------------
	.section	.nv.constant0._ZN10layer_norm13ln_bwd_kernelINS_13Kernel_traitsI6__halfS2_fS2_fjLj768ELj1ELj4ELj1ELj16ENS_18Kernel_traits_baseILj768ES2_S2_fS2_fjLj128EEEEELb0ELb0ELb0ELb1EEEvNS_9BwdParamsE,"a",@progbits
	.sectionflags	@""
	.align	4
.nv.constant0._ZN10layer_norm13ln_bwd_kernelINS_13Kernel_traitsI6__halfS2_fS2_fjLj768ELj1ELj4ELj1ELj16ENS_18Kernel_traits_baseILj768ES2_S2_fS2_fjLj128EEEEELb0ELb0ELb0ELb1EEEvNS_9BwdParamsE:
	.zero		824


//--------------------- .nv.constant0._ZN10layer_norm13ln_bwd_kernelINS_13Kernel_traitsI6__halfS2_fS2_fjLj768ELj1ELj4ELj1ELj16ENS_18Kernel_traits_baseILj768ES2_S2_fS2_fjLj128EEEEELb0ELb0ELb1ELb0EEEvNS_9BwdParamsE --------------------------
	.section	.nv.constant0._ZN10layer_norm13ln_bwd_kernelINS_13Kernel_traitsI6__halfS2_fS2_fjLj768ELj1ELj4ELj1ELj16ENS_18Kernel_traits_baseILj768ES2_S2_fS2_fjLj128EEEEELb0ELb0ELb1ELb0EEEvNS_9BwdParamsE,"a",@progbits
	.sectionflags	@""
	.align	4
.nv.constant0._ZN10layer_norm13ln_bwd_kernelINS_13Kernel_traitsI6__halfS2_fS2_fjLj768ELj1ELj4ELj1ELj16ENS_18Kernel_traits_baseILj768ES2_S2_fS2_fjLj128EEEEELb0ELb0ELb1ELb0EEEvNS_9BwdParamsE:
	.zero		824


//--------------------- .nv.constant0._ZN10layer_norm13ln_bwd_kernelINS_13Kernel_traitsI6__halfS2_fS2_fjLj768ELj1ELj4ELj1ELj16ENS_18Kernel_traits_baseILj768ES2_S2_fS2_fjLj128EEEEELb0ELb0ELb1ELb1EEEvNS_9BwdParamsE --------------------------
	.section	.nv.constant0._ZN10layer_norm13ln_bwd_kernelINS_13Kernel_traitsI6__halfS2_fS2_fjLj768ELj1ELj4ELj1ELj16ENS_18Kernel_traits_baseILj768ES2_S2_fS2_fjLj128EEEEELb0ELb0ELb1ELb1EEEvNS_9BwdParamsE,"a",@progbits
	.sectionflags	@""
	.align	4
.nv.constant0._ZN10layer_norm13ln_bwd_kernelINS_13Kernel_traitsI6__halfS2_fS2_fjLj768ELj1ELj4ELj1ELj16ENS_18Kernel_traits_baseILj768ES2_S2_fS2_fjLj128EEEEELb0ELb0ELb1ELb1EEEvNS_9BwdParamsE:
	.zero		824


//--------------------- .nv.constant0._ZN10layer_norm13ln_bwd_kernelINS_13Kernel_traitsI6__halfS2_fS2_fjLj768ELj1ELj4ELj1ELj16ENS_18Kernel_traits_baseILj768ES2_S2_fS2_fjLj128EEEEELb0ELb1ELb0ELb0EEEvNS_9BwdParamsE --------------------------
	.section	.nv.constant0._ZN10layer_norm13ln_bwd_kernelINS_13Kernel_traitsI6__halfS2_fS2_fjLj768ELj1ELj4ELj1ELj16ENS_18Kernel_traits_baseILj768ES2_S2_fS2_fjLj128EEEEELb0ELb1ELb0ELb0EEEvNS_9BwdParamsE,"a",@progbits
	.sectionflags	@""
	.align	4
.nv.constant0._ZN10layer_norm13ln_bwd_kernelINS_13Kernel_traitsI6__halfS2_fS2_fjLj768ELj1ELj4ELj1ELj16ENS_18Kernel_traits_baseILj768ES2_S2_fS2_fjLj128EEEEELb0ELb1ELb0ELb0EEEvNS_9BwdParamsE:
	.zero		824


//--------------------- .nv.constant0._ZN10layer_norm13ln_bwd_kernelINS_13Kernel_traitsI6__halfS2_fS2_fjLj768ELj1ELj4ELj1ELj16ENS_18Kernel_traits_baseILj768ES2_S2_fS2_fjLj128EEEEELb0ELb1ELb0ELb1EEEvNS_9BwdParamsE --------------------------
	.section	.nv.constant0._ZN10layer_norm13ln_bwd_kernelINS_13Kernel_traitsI6__halfS2_fS2_fjLj768ELj1ELj4ELj1ELj16ENS_18Kernel_traits_baseILj768ES2_S2_fS2_fjLj128EEEEELb0ELb1ELb0ELb1EEEvNS_9BwdParamsE,"a",@progbits
	.sectionflags	@""
	.align	4
.nv.constant0._ZN10layer_norm13ln_bwd_kernelINS_13Kernel_traitsI6__halfS2_fS2_fjLj768ELj1ELj4ELj1ELj16ENS_18Kernel_traits_baseILj768ES2_S2_fS2_fjLj128EEEEELb0ELb1ELb0ELb1EEEvNS_9BwdParamsE:
	.zero		824


//--------------------- .nv.constant0._ZN10layer_norm13ln_bwd_kernelINS_13Kernel_traitsI6__halfS2_fS2_fjLj768ELj1ELj4ELj1ELj16ENS_18Kernel_traits_baseILj768ES2_S2_fS2_fjLj128EEEEELb0ELb1ELb1ELb0EEEvNS_9BwdParamsE --------------------------
	.section	.nv.constant0._ZN10layer_norm13ln_bwd_kernelINS_13Kernel_traitsI6__halfS2_fS2_fjLj768ELj1ELj4ELj1ELj16ENS_18Kernel_traits_baseILj768ES2_S2_fS2_fjLj128EEEEELb0ELb1ELb1ELb0EEEvNS_9BwdParamsE,"a",@progbits
	.sectionflags	@""
	.align	4
.nv.constant0._ZN10layer_norm13ln_bwd_kernelINS_13Kernel_traitsI6__halfS2_fS2_fjLj768ELj1ELj4ELj1ELj16ENS_18Kernel_traits_baseILj768ES2_S2_fS2_fjLj128EEEEELb0ELb1ELb1ELb0EEEvNS_9BwdParamsE:
	.zero		824


//--------------------- .nv.constant0._ZN10layer_norm13ln_bwd_kernelINS_13Kernel_traitsI6__halfS2_fS2_fjLj768ELj1ELj4ELj1ELj16ENS_18Kernel_traits_baseILj768ES2_S2_fS2_fjLj128EEEEELb0ELb1ELb1ELb1EEEvNS_9BwdParamsE --------------------------
	.section	.nv.constant0._ZN10layer_norm13ln_bwd_kernelINS_13Kernel_traitsI6__halfS2_fS2_fjLj768ELj1ELj4ELj1ELj16ENS_18Kernel_traits_baseILj768ES2_S2_fS2_fjLj128EEEEELb0ELb1ELb1ELb1EEEvNS_9BwdParamsE,"a",@progbits
	.sectionflags	@""
	.align	4
.nv.constant0._ZN10layer_norm13ln_bwd_kernelINS_13Kernel_traitsI6__halfS2_fS2_fjLj768ELj1ELj4ELj1ELj16ENS_18Kernel_traits_baseILj768ES2_S2_fS2_fjLj128EEEEELb0ELb1ELb1ELb1EEEvNS_9BwdParamsE:
	.zero		824


//--------------------- .nv.constant0._ZN10layer_norm13ln_bwd_kernelINS_13Kernel_traitsI6__halfS2_fS2_fjLj768ELj1ELj4ELj1ELj16ENS_18Kernel_traits_baseILj768ES2_S2_fS2_fjLj128EEEEELb1ELb0ELb0ELb0EEEvNS_9BwdParamsE --------------------------
	.section	.nv.constant0._ZN10layer_norm13ln_bwd_kernelINS_13Kernel_traitsI6__halfS2_fS2_fjLj768ELj1ELj4ELj1ELj16ENS_18Kernel_traits_baseILj768ES2_S2_fS2_fjLj128EEEEELb1ELb0ELb0ELb0EEEvNS_9BwdParamsE,"a",@progbits
	.sectionflags	@""
	.align	4
.nv.constant0._ZN10layer_norm13ln_bwd_kernelINS_13Kernel_traitsI6__halfS2_fS2_fjLj768ELj1ELj4ELj1ELj16ENS_18Kernel_traits_baseILj768ES2_S2_fS2_fjLj128EEEEELb1ELb0ELb0ELb0EEEvNS_9BwdParamsE:
	.zero		824


//--------------------- .nv.constant0._ZN10layer_norm13ln_bwd_kernelINS_13Kernel_traitsI6__halfS2_fS2_fjLj768ELj1ELj4ELj1ELj16ENS_18Kernel_traits_baseILj768ES2_S2_fS2_fjLj128EEEEELb1ELb0ELb0ELb1EEEvNS_9BwdParamsE --------------------------
	.section	.nv.constant0._ZN10layer_norm13ln_bwd_kernelINS_13Kernel_traitsI6__halfS2_fS2_fjLj768ELj1ELj4ELj1ELj16ENS_18Kernel_traits_baseILj768ES2_S2_fS2_fjLj128EEEEELb1ELb0ELb0ELb1EEEvNS_9BwdParamsE,"a",@progbits
	.sectionflags	@""
	.align	4
.nv.constant0._ZN10layer_norm13ln_bwd_kernelINS_13Kernel_traitsI6__halfS2_fS2_fjLj768ELj1ELj4ELj1ELj16ENS_18Kernel_traits_baseILj768ES2_S2_fS2_fjLj128EEEEELb1ELb0ELb0ELb1EEEvNS_9BwdParamsE:
	.zero		824


//--------------------- .nv.constant0._ZN10layer_norm22ln_bwd_finalize_kernelINS_22Kernel_traits_finalizeILj768E6__halfS2_fS2_fjLb0ELj1024ELj4ENS_18Kernel_traits_baseILj768ES2_S2_fS2_fjLj1024EEEEELb0ELb0EEEvNS_9BwdParamsE --------------------------
	.section	.nv.constant0._ZN10layer_norm22ln_bwd_finalize_kernelINS_22Kernel_traits_finalizeILj768E6__halfS2_fS2_fjLb0ELj1024ELj4ENS_18Kernel_traits_baseILj768ES2_S2_fS2_fjLj1024EEEEELb0ELb0EEEvNS_9BwdParamsE,"a",@progbits
	.sectionflags	@""
	.align	4
.nv.constant0._ZN10layer_norm22ln_bwd_finalize_kernelINS_22Kernel_traits_finalizeILj768E6__halfS2_fS2_fjLb0ELj1024ELj4ENS_18Kernel_traits_baseILj768ES2_S2_fS2_fjLj1024EEEEELb0ELb0EEEvNS_9BwdParamsE:
	.zero		824


//--------------------- .nv.constant0._ZN10layer_norm13ln_bwd_kernelINS_13Kernel_traitsI6__halfS2_fS2_fjLj768ELj1ELj4ELj1ELj16ENS_18Kernel_traits_baseILj768ES2_S2_fS2_fjLj128EEEEELb1ELb0ELb1ELb0EEEvNS_9BwdParamsE --------------------------
	.section	.nv.constant0._ZN10layer_norm13ln_bwd_kernelINS_13Kernel_traitsI6__halfS2_fS2_fjLj768ELj1ELj4ELj1ELj16ENS_18Kernel_traits_baseILj768ES2_S2_fS2_fjLj128EEEEELb1ELb0ELb1ELb0EEEvNS_9BwdParamsE,"a",@progbits
	.sectionflags	@""
	.align	4
.nv.constant0._ZN10layer_norm13ln_bwd_kernelINS_13Kernel_traitsI6__halfS2_fS2_fjLj768ELj1ELj4ELj1ELj16ENS_18Kernel_traits_baseILj768ES2_S2_fS2_fjLj128EEEEELb1ELb0ELb1ELb0EEEvNS_9BwdParamsE:
	.zero		824


//--------------------- .nv.constant0._ZN10layer_norm22ln_bwd_finalize_kernelINS_22Kernel_traits_finalizeILj768E6__halfS2_fS2_fjLb0ELj1024ELj4ENS_18Kernel_traits_baseILj768ES2_S2_fS2_fjLj1024EEEEELb0ELb1EEEvNS_9BwdParamsE --------------------------
	.section	.nv.constant0._ZN10layer_norm22ln_bwd_finalize_kernelINS_22Kernel_traits_finalizeILj768E6__halfS2_fS2_fjLb0ELj1024ELj4ENS_18Kernel_traits_baseILj768ES2_S2_fS2_fjLj1024EEEEELb0ELb1EEEvNS_9BwdParamsE,"a",@progbits
	.sectionflags	@""
	.align	4
.nv.constant0._ZN10layer_norm22ln_bwd_finalize_kernelINS_22Kernel_traits_finalizeILj768E6__halfS2_fS2_fjLb0ELj1024ELj4ENS_18Kernel_traits_baseILj768ES2_S2_fS2_fjLj1024EEEEELb0ELb1EEEvNS_9BwdParamsE:
	.zero		824


//--------------------- .nv.constant0._ZN10layer_norm13ln_bwd_kernelINS_13Kernel_traitsI6__halfS2_fS2_fjLj768ELj1ELj4ELj1ELj16ENS_18Kernel_traits_baseILj768ES2_S2_fS2_fjLj128EEEEELb1ELb0ELb1ELb1EEEvNS_9BwdParamsE --------------------------
	.section	.nv.constant0._ZN10layer_norm13ln_bwd_kernelINS_13Kernel_traitsI6__halfS2_fS2_fjLj768ELj1ELj4ELj1ELj16ENS_18Kernel_traits_baseILj768ES2_S2_fS2_fjLj128EEEEELb1ELb0ELb1ELb1EEEvNS_9BwdParamsE,"a",@progbits
	.sectionflags	@""
	.align	4
.nv.constant0._ZN10layer_norm13ln_bwd_kernelINS_13Kernel_traitsI6__halfS2_fS2_fjLj768ELj1ELj4ELj1ELj16ENS_18Kernel_traits_baseILj768ES2_S2_fS2_fjLj128EEEEELb1ELb0ELb1ELb1EEEvNS_9BwdParamsE:
	.zero		824


//--------------------- .nv.constant0._ZN10layer_norm13ln_bwd_kernelINS_13Kernel_traitsI6__halfS2_fS2_fjLj768ELj1ELj4ELj1ELj16ENS_18Kernel_traits_baseILj768ES2_S2_fS2_fjLj128EEEEELb1ELb1ELb0ELb0EEEvNS_9BwdParamsE --------------------------
	.section	.nv.constant0._ZN10layer_norm13ln_bwd_kernelINS_13Kernel_traitsI6__halfS2_fS2_fjLj768ELj1ELj4ELj1ELj16ENS_18Kernel_traits_baseILj768ES2_S2_fS2_fjLj128EEEEELb1ELb1ELb0ELb0EEEvNS_9BwdParamsE,"a",@progbits
	.sectionflags	@""
	.align	4
.nv.constant0._ZN10layer_norm13ln_bwd_kernelINS_13Kernel_traitsI6__halfS2_fS2_fjLj768ELj1ELj4ELj1ELj16ENS_18Kernel_traits_baseILj768ES2_S2_fS2_fjLj128EEEEELb1ELb1ELb0ELb0EEEvNS_9BwdParamsE:
	.zero		824


//--------------------- .nv.constant0._ZN10layer_norm13ln_bwd_kernelINS_13Kernel_traitsI6__halfS2_fS2_fjLj768ELj1ELj4ELj1ELj16ENS_18Kernel_traits_baseILj768ES2_S2_fS2_fjLj128EEEEELb1ELb1ELb0ELb1EEEvNS_9BwdParamsE --------------------------
	.section	.nv.constant0._ZN10layer_norm13ln_bwd_kernelINS_13Kernel_traitsI6__halfS2_fS2_fjLj768ELj1ELj4ELj1ELj16ENS_18Kernel_traits_baseILj768ES2_S2_fS2_fjLj128EEEEELb1ELb1ELb0ELb1EEEvNS_9BwdParamsE,"a",@progbits
	.sectionflags	@""
	.align	4
.nv.constant0._ZN10layer_norm13ln_bwd_kernelINS_13Kernel_traitsI6__halfS2_fS2_fjLj768ELj1ELj4ELj1ELj16ENS_18Kernel_traits_baseILj768ES2_S2_fS2_fjLj128EEEEELb1ELb1ELb0ELb1EEEvNS_9BwdParamsE:
	.zero		824


//--------------------- .nv.constant0._ZN10layer_norm22ln_bwd_finalize_kernelINS_22Kernel_traits_finalizeILj768E6__halfS2_fS2_fjLb1ELj1024ELj4ENS_18Kernel_traits_baseILj768ES2_S2_fS2_fjLj1024EEEEELb1ELb0EEEvNS_9BwdParamsE --------------------------
	.section	.nv.constant0._ZN10layer_norm22ln_bwd_finalize_kernelINS_22Kernel_traits_finalizeILj768E6__halfS2_fS2_fjLb1ELj1024ELj4ENS_18Kernel_traits_baseILj768ES2_S2_fS2_fjLj1024EEEEELb1ELb0EEEvNS_9BwdParamsE,"a",@progbits
	.sectionflags	@""
	.align	4
.nv.constant0._ZN10layer_norm22ln_bwd_finalize_kernelINS_22Kernel_traits_finalizeILj768E6__halfS2_fS2_fjLb1ELj1024ELj4ENS_18Kernel_traits_baseILj768ES2_S2_fS2_fjLj1024EEEEELb1ELb0EEEvNS_9BwdParamsE:
	.zero		824


//--------------------- .nv.constant0._ZN10layer_norm13ln_bwd_kernelINS_13Kernel_traitsI6__halfS2_fS2_fjLj768ELj1ELj4ELj1ELj16ENS_18Kernel_traits_baseILj768ES2_S2_fS2_fjLj128EEEEELb1ELb1ELb1ELb0EEEvNS_9BwdParamsE --------------------------
	.section	.nv.constant0._ZN10layer_norm13ln_bwd_kernelINS_13Kernel_traitsI6__halfS2_fS2_fjLj768ELj1ELj4ELj1ELj16ENS_18Kernel_traits_baseILj768ES2_S2_fS2_fjLj128EEEEELb1ELb1ELb1ELb0EEEvNS_9BwdParamsE,"a",@progbits
	.sectionflags	@""
	.align	4
.nv.constant0._ZN10layer_norm13ln_bwd_kernelINS_13Kernel_traitsI6__halfS2_fS2_fjLj768ELj1ELj4ELj1ELj16ENS_18Kernel_traits_baseILj768ES2_S2_fS2_fjLj128EEEEELb1ELb1ELb1ELb0EEEvNS_9BwdParamsE:
	.zero		824


//--------------------- .nv.constant0._ZN10layer_norm22ln_bwd_finalize_kernelINS_22Kernel_traits_finalizeILj768E6__halfS2_fS2_fjLb1ELj1024ELj4ENS_18Kernel_traits_baseILj768ES2_S2_fS2_fjLj1024EEEEELb1ELb1EEEvNS_9BwdParamsE --------------------------
	.section	.nv.constant0._ZN10layer_norm22ln_bwd_finalize_kernelINS_22Kernel_traits_finalizeILj768E6__halfS2_fS2_fjLb1ELj1024ELj4ENS_18Kernel_traits_baseILj768ES2_S2_fS2_fjLj1024EEEEELb1ELb1EEEvNS_9BwdParamsE,"a",@progbits
	.sectionflags	@""
	.align	4
.nv.constant0._ZN10layer_norm22ln_bwd_finalize_kernelINS_22Kernel_traits_finalizeILj768E6__halfS2_fS2_fjLb1ELj1024ELj4ENS_18Kernel_traits_baseILj768ES2_S2_fS2_fjLj1024EEEEELb1ELb1EEEvNS_9BwdParamsE:
	.zero		824


//--------------------- .nv.constant0._ZN10layer_norm13ln_bwd_kernelINS_13Kernel_traitsI6__halfS2_fS2_fjLj768ELj1ELj4ELj1ELj16ENS_18Kernel_traits_baseILj768ES2_S2_fS2_fjLj128EEEEELb1ELb1ELb1ELb1EEEvNS_9BwdParamsE --------------------------
	.section	.nv.constant0._ZN10layer_norm13ln_bwd_kernelINS_13Kernel_traitsI6__halfS2_fS2_fjLj768ELj1ELj4ELj1ELj16ENS_18Kernel_traits_baseILj768ES2_S2_fS2_fjLj128EEEEELb1ELb1ELb1ELb1EEEvNS_9BwdParamsE,"a",@progbits
	.sectionflags	@""
	.align	4
.nv.constant0._ZN10layer_norm13ln_bwd_kernelINS_13Kernel_traitsI6__halfS2_fS2_fjLj768ELj1ELj4ELj1ELj16ENS_18Kernel_traits_baseILj768ES2_S2_fS2_fjLj128EEEEELb1ELb1ELb1ELb1EEEvNS_9BwdParamsE:
	.zero		824


//--------------------- .nv.constant0._ZN10layer_norm13ln_bwd_kernelINS_13Kernel_traitsIf6__halffS2_fjLj768ELj1ELj4ELj1ELj16ENS_18Kernel_traits_baseILj768EfS2_fS2_fjLj128EEEEELb0ELb0ELb0ELb0EEEvNS_9BwdParamsE --------------------------
	.section	.nv.constant0._ZN10layer_norm13ln_bwd_kernelINS_13Kernel_traitsIf6__halffS2_fjLj768ELj1ELj4ELj1ELj16ENS_18Kernel_traits_baseILj768EfS2_fS2_fjLj128EEEEELb0ELb0ELb0ELb0EEEvNS_9BwdParamsE,"a",@progbits
	.sectionflags	@""
	.align	4
.nv.constant0._ZN10layer_norm13ln_bwd_kernelINS_13Kernel_traitsIf6__halffS2_fjLj768ELj1ELj4ELj1ELj16ENS_18Kernel_traits_baseILj768EfS2_fS2_fjLj128EEEEELb0ELb0ELb0ELb0EEEvNS_9BwdParamsE:
	.zero		824


//--------------------- .nv.constant0._ZN10layer_norm13ln_bwd_kernelINS_13Kernel_traitsIf6__halffS2_fjLj768ELj1ELj4ELj1ELj16ENS_18Kernel_traits_baseILj768EfS2_fS2_fjLj128EEEEELb0ELb0ELb0ELb1EEEvNS_9BwdParamsE --------------------------
	.section	.nv.constant0._ZN10layer_norm13ln_bwd_kernelINS_13Kernel_traitsIf6__halffS2_fjLj768ELj1ELj4ELj1ELj16ENS_18Kernel_traits_baseILj768EfS2_fS2_fjLj128EEEEELb0ELb0ELb0ELb1EEEvNS_9BwdParamsE,"a",@progbits
	.sectionflags	@""
	.align	4
.nv.constant0._ZN10layer_norm13ln_bwd_kernelINS_13Kernel_traitsIf6__halffS2_fjLj768ELj1ELj4ELj1ELj16ENS_18Kernel_traits_baseILj768EfS2_fS2_fjLj128EEEEELb0ELb0ELb0ELb1EEEvNS_9BwdParamsE:
	.zero		824


//--------------------- .nv.constant0._ZN10layer_norm13ln_bwd_kernelINS_13Kernel_traitsIf6__halffS2_fjLj768ELj1ELj4ELj1ELj16ENS_18Kernel_traits_baseILj768EfS2_fS2_fjLj128EEEEELb0ELb0ELb1ELb0EEEvNS_9BwdParamsE --------------------------
	.section	.nv.constant0._ZN10layer_norm13ln_bwd_kernelINS_13Kernel_traitsIf6__halffS2_fjLj768ELj1ELj4ELj1ELj16ENS_18Kernel_traits_baseILj768EfS2_fS2_fjLj128EEEEELb0ELb0ELb1ELb0EEEvNS_9BwdParamsE,"a",@progbits
	.sectionflags	@""
	.align	4
.nv.constant0._ZN10layer_norm13ln_bwd_kernelINS_13Kernel_traitsIf6__halffS2_fjLj768ELj1ELj4ELj1ELj16ENS_18Kernel_traits_baseILj768EfS2_fS2_fjLj128EEEEELb0ELb0ELb1ELb0EEEvNS_9BwdParamsE:
	.zero		824


//--------------------- .nv.constant0._ZN10layer_norm13ln_bwd_kernelINS_13Kernel_traitsIf6__halffS2_fjLj768ELj1ELj4ELj1ELj16ENS_18Kernel_traits_baseILj768EfS2_fS2_fjLj128EEEEELb0ELb0ELb1ELb1EEEvNS_9BwdParamsE --------------------------
	.section	.nv.constant0._ZN10layer_norm13ln_bwd_kernelINS_13Kernel_traitsIf6__halffS2_fjLj768ELj1ELj4ELj1ELj16ENS_18Kernel_traits_baseILj768EfS2_fS2_fjLj128EEEEELb0ELb0ELb1ELb1EEEvNS_9BwdParamsE,"a",@progbits
	.sectionflags	@""
	.align	4
.nv.constant0._ZN10layer_norm13ln_bwd_kernelINS_13Kernel_traitsIf6__halffS2_fjLj768ELj1ELj4ELj1ELj16ENS_18Kernel_traits_baseILj768EfS2_fS2_fjLj128EEEEELb0ELb0ELb1ELb1EEEvNS_9BwdParamsE:
	.zero		824


//--------------------- .nv.constant0._ZN10layer_norm13ln_bwd_kernelINS_13Kernel_traitsIf6__halffS2_fjLj768ELj1ELj4ELj1ELj16ENS_18Kernel_traits_baseILj768EfS2_fS2_fjLj128EEEEELb0ELb1ELb0ELb0EEEvNS_9BwdParamsE --------------------------
	.section	.nv.constant0._ZN10layer_norm13ln_bwd_kernelINS_13Kernel_traitsIf6__halffS2_fjLj768ELj1ELj4ELj1ELj16ENS_18Kernel_traits_baseILj768EfS2_fS2_fjLj128EEEEELb0ELb1ELb0ELb0EEEvNS_9BwdParamsE,"a",@progbits
	.sectionflags	@""
	.align	4
.nv.constant0._ZN10layer_norm13ln_bwd_kernelINS_13Kernel_traitsIf6__halffS2_fjLj768ELj1ELj4ELj1ELj16ENS_18Kernel_traits_baseILj768EfS2_fS2_fjLj128EEEEELb0ELb1ELb0ELb0EEEvNS_9BwdParamsE:
	.zero		824


//--------------------- .nv.constant0._ZN10layer_norm13ln_bwd_kernelINS_13Kernel_traitsIf6__halffS2_fjLj768ELj1ELj4ELj1ELj16ENS_18Kernel_traits_baseILj768EfS2_fS2_fjLj128EEEEELb0ELb1ELb0ELb1EEEvNS_9BwdParamsE --------------------------
	.section	.nv.constant0._ZN10layer_norm13ln_bwd_kernelINS_13Kernel_traitsIf6__halffS2_fjLj768ELj1ELj4ELj1ELj16ENS_18Kernel_traits_baseILj768EfS2_fS2_fjLj128EEEEELb0ELb1ELb0ELb1EEEvNS_9BwdParamsE,"a",@progbits
	.sectionflags	@""
	.align	4
.nv.constant0._ZN10layer_norm13ln_bwd_kernelINS_13Kernel_traitsIf6__halffS2_fjLj768ELj1ELj4ELj1ELj16ENS_18Kernel_traits_baseILj768EfS2_fS2_fjLj128EEEEELb0ELb1ELb0ELb1EEEvNS_9BwdParamsE:
	.zero		824


//--------------------- .nv.constant0._ZN10layer_norm13ln_bwd_kernelINS_13Kernel_traitsIf6__halffS2_fjLj768ELj1ELj4ELj1ELj16ENS_18Kernel_traits_baseILj768EfS2_fS2_fjLj128EEEEELb0ELb1ELb1ELb0EEEvNS_9BwdParamsE --------------------------
	.section	.nv.constant0._ZN10layer_norm13ln_bwd_kernelINS_13Kernel_traitsIf6__halffS2_fjLj768ELj1ELj4ELj1ELj16ENS_18Kernel_traits_baseILj768EfS2_fS2_fjLj128EEEEELb0ELb1ELb1ELb0EEEvNS_9BwdParamsE,"a",@progbits
	.sectionflags	@""
	.align	4
.nv.constant0._ZN10layer_norm13ln_bwd_kernelINS_13Kernel_traitsIf6__halffS2_fjLj768ELj1ELj4ELj1ELj16ENS_18Kernel_traits_baseILj768EfS2_fS2_fjLj128EEEEELb0ELb1ELb1ELb0EEEvNS_9BwdParamsE:
	.zero		824


//--------------------- .nv.constant0._ZN10layer_norm13ln_bwd_kernelINS_13Kernel_traitsIf6__halffS2_fjLj768ELj1ELj4ELj1ELj16ENS_18Kernel_traits_baseILj768EfS2_fS2_fjLj128EEEEELb0ELb1ELb1ELb1EEEvNS_9BwdParamsE --------------------------
	.section	.nv.constant0._ZN10layer_norm13ln_bwd_kernelINS_13Kernel_traitsIf6__halffS2_fjLj768ELj1ELj4ELj1ELj16ENS_18Kernel_traits_baseILj768EfS2_fS2_fjLj128EEEEELb0ELb1ELb1ELb1EEEvNS_9BwdParamsE,"a",@progbits
	.sectionflags	@""
	.align	4
.nv.constant0._ZN10layer_norm13ln_bwd_kernelINS_13Kernel_traitsIf6__halffS2_fjLj768ELj1ELj4ELj1ELj16ENS_18Kernel_traits_baseILj768EfS2_fS2_fjLj128EEEEELb0ELb1ELb1ELb1EEEvNS_9BwdParamsE:
	.zero		824


//--------------------- .nv.constant0._ZN10layer_norm13ln_bwd_kernelINS_13Kernel_traitsIf6__halffS2_fjLj768ELj1ELj4ELj1ELj16ENS_18Kernel_traits_baseILj768EfS2_fS2_fjLj128EEEEELb1ELb0ELb0ELb0EEEvNS_9BwdParamsE --------------------------
	.section	.nv.constant0._ZN10layer_norm13ln_bwd_kernelINS_13Kernel_traitsIf6__halffS2_fjLj768ELj1ELj4ELj1ELj16ENS_18Kernel_traits_baseILj768EfS2_fS2_fjLj128EEEEELb1ELb0ELb0ELb0EEEvNS_9BwdParamsE,"a",@progbits
	.sectionflags	@""
	.align	4
.nv.constant0._ZN10layer_norm13ln_bwd_kernelINS_13Kernel_traitsIf6__halffS2_fjLj768ELj1ELj4ELj1ELj16ENS_18Kernel_traits_baseILj768EfS2_fS2_fjLj128EEEEELb1ELb0ELb0ELb0EEEvNS_9BwdParamsE:
	.zero		824


//--------------------- .nv.constant0._ZN10layer_norm13ln_bwd_kernelINS_13Kernel_traitsIf6__halffS2_fjLj768ELj1ELj4ELj1ELj16ENS_18Kernel_traits_baseILj768EfS2_fS2_fjLj128EEEEELb1ELb0ELb0ELb1EEEvNS_9BwdParamsE --------------------------
	.section	.nv.constant0._ZN10layer_norm13ln_bwd_kernelINS_13Kernel_traitsIf6__halffS2_fjLj768ELj1ELj4ELj1ELj16ENS_18Kernel_traits_baseILj768EfS2_fS2_fjLj128EEEEELb1ELb0ELb0ELb1EEEvNS_9BwdParamsE,"a",@progbits
	.sectionflags	@""
	.align	4
.nv.constant0._ZN10layer_norm13ln_bwd_kernelINS_13Kernel_traitsIf6__halffS2_fjLj768ELj1ELj4ELj1ELj16ENS_18Kernel_traits_baseILj768EfS2_fS2_fjLj128EEEEELb1ELb0ELb0ELb1EEEvNS_9BwdParamsE:
	.zero		824


//--------------------- .nv.constant0._ZN10layer_norm22ln_bwd_finalize_kernelINS_22Kernel_traits_finalizeILj768Ef6__halffS2_fjLb0ELj1024ELj4ENS_18Kernel_traits_baseILj768EfS2_fS2_fjLj1024EEEEELb0ELb0EEEvNS_9BwdParamsE --------------------------
	.section	.nv.constant0._ZN10layer_norm22ln_bwd_finalize_kernelINS_22Kernel_traits_finalizeILj768Ef6__halffS2_fjLb0ELj1024ELj4ENS_18Kernel_traits_baseILj768EfS2_fS2_fjLj1024EEEEELb0ELb0EEEvNS_9BwdParamsE,"a",@progbits
	.sectionflags	@""
	.align	4
.nv.constant0._ZN10layer_norm22ln_bwd_finalize_kernelINS_22Kernel_traits_finalizeILj768Ef6__halffS2_fjLb0ELj1024ELj4ENS_18Kernel_traits_baseILj768EfS2_fS2_fjLj1024EEEEELb0ELb0EEEvNS_9BwdParamsE:
	.zero		824


//--------------------- .nv.constant0._ZN10layer_norm13ln_bwd_kernelINS_13Kernel_traitsIf6__halffS2_fjLj768ELj1ELj4ELj1ELj16ENS_18Kernel_traits_baseILj768EfS2_fS2_fjLj128EEEEELb1ELb0ELb1ELb0EEEvNS_9BwdParamsE --------------------------
	.section	.nv.constant0._ZN10layer_norm13ln_bwd_kernelINS_13Kernel_traitsIf6__halffS2_fjLj768ELj1ELj4ELj1ELj16ENS_18Kernel_traits_baseILj768EfS2_fS2_fjLj128EEEEELb1ELb0ELb1ELb0EEEvNS_9BwdParamsE,"a",@progbits
	.sectionflags	@""
	.align	4
.nv.constant0._ZN10layer_norm13ln_bwd_kernelINS_13Kernel_traitsIf6__halffS2_fjLj768ELj1ELj4ELj1ELj16ENS_18Kernel_traits_baseILj768EfS2_fS2_fjLj128EEEEELb1ELb0ELb1ELb0EEEvNS_9BwdParamsE:
	.zero		824


//--------------------- .nv.constant0._ZN10layer_norm22ln_bwd_finalize_kernelINS_22Kernel_traits_finalizeILj768Ef6__halffS2_fjLb0ELj1024ELj4ENS_18Kernel_traits_baseILj768EfS2_fS2_fjLj1024EEEEELb0ELb1EEEvNS_9BwdParamsE --------------------------
	.section	.nv.constant0._ZN10layer_norm22ln_bwd_finalize_kernelINS_22Kernel_traits_finalizeILj768Ef6__halffS2_fjLb0ELj1024ELj4ENS_18Kernel_traits_baseILj768EfS2_fS2_fjLj1024EEEEELb0ELb1EEEvNS_9BwdParamsE,"a",@progbits
	.sectionflags	@""
	.align	4
.nv.constant0._ZN10layer_norm22ln_bwd_finalize_kernelINS_22Kernel_traits_finalizeILj768Ef6__halffS2_fjLb0ELj1024ELj4ENS_18Kernel_traits_baseILj768EfS2_fS2_fjLj1024EEEEELb0ELb1EEEvNS_9BwdParamsE:
	.zero		824


//--------------------- .nv.constant0._ZN10layer_norm13ln_bwd_kernelINS_13Kernel_traitsIf6__halffS2_fjLj768ELj1ELj4ELj1ELj16ENS_18Kernel_traits_baseILj768EfS2_fS2_fjLj128EEEEELb1ELb0ELb1ELb1EEEvNS_9BwdParamsE --------------------------
	.section	.nv.constant0._ZN10layer_norm13ln_bwd_kernelINS_13Kernel_traitsIf6__halffS2_fjLj768ELj1ELj4ELj1ELj16ENS_18Kernel_traits_baseILj768EfS2_fS2_fjLj128EEEEELb1ELb0ELb1ELb1EEEvNS_9BwdParamsE,"a",@progbits
	.sectionflags	@""
	.align	4
.nv.constant0._ZN10layer_norm13ln_bwd_kernelINS_13Kernel_traitsIf6__halffS2_fjLj768ELj1ELj4ELj1ELj16ENS_18Kernel_traits_baseILj768EfS2_fS2_fjLj128EEEEELb1ELb0ELb1ELb1EEEvNS_9BwdParamsE:
	.zero		824


//--------------------- .nv.constant0._ZN10layer_norm13ln_bwd_kernelINS_13Kernel_traitsIf6__halffS2_fjLj768ELj1ELj4ELj1ELj16ENS_18Kernel_traits_baseILj768EfS2_fS2_fjLj128EEEEELb1ELb1ELb0ELb0EEEvNS_9BwdParamsE --------------------------
	.section	.nv.constant0._ZN10layer_norm13ln_bwd_kernelINS_13Kernel_traitsIf6__halffS2_fjLj768ELj1ELj4ELj1ELj16ENS_18Kernel_traits_baseILj768EfS2_fS2_fjLj128EEEEELb1ELb1ELb0ELb0EEEvNS_9BwdParamsE,"a",@progbits
	.sectionflags	@""
	.align	4
.nv.constant0._ZN10layer_norm13ln_bwd_kernelINS_13Kernel_traitsIf6__halffS2_fjLj768ELj1ELj4ELj1ELj16ENS_18Kernel_traits_baseILj768EfS2_fS2_fjLj128EEEEELb1ELb1ELb0ELb0EEEvNS_9BwdParamsE:
	.zero		824


//--------------------- .nv.constant0._ZN10layer_norm13ln_bwd_kernelINS_13Kernel_traitsIf6__halffS2_fjLj768ELj1ELj4ELj1ELj16ENS_18Kernel_traits_baseILj768EfS2_fS2_fjLj128EEEEELb1ELb1ELb0ELb1EEEvNS_9BwdParamsE --------------------------
	.section	.nv.constant0._ZN10layer_norm13ln_bwd_kernelINS_13Kernel_traitsIf6__halffS2_fjLj768ELj1ELj4ELj1ELj16ENS_18Kernel_traits_baseILj768EfS2_fS2_fjLj128EEEEELb1ELb1ELb0ELb1EEEvNS_9BwdParamsE,"a",@progbits
	.sectionflags	@""
	.align	4
.nv.constant0._ZN10layer_norm13ln_bwd_kernelINS_13Kernel_traitsIf6__halffS2_fjLj768ELj1ELj4ELj1ELj16ENS_18Kernel_traits_baseILj768EfS2_fS2_fjLj128EEEEELb1ELb1ELb0ELb1EEEvNS_9BwdParamsE:
	.zero		824


//--------------------- .nv.constant0._ZN10layer_norm22ln_bwd_finalize_kernelINS_22Kernel_traits_finalizeILj768Ef6__halffS2_fjLb1ELj1024ELj4ENS_18Kernel_traits_baseILj768EfS2_fS2_fjLj1024EEEEELb1ELb0EEEvNS_9BwdParamsE --------------------------
	.section	.nv.constant0._ZN10layer_norm22ln_bwd_finalize_kernelINS_22Kernel_traits_finalizeILj768Ef6__halffS2_fjLb1ELj1024ELj4ENS_18Kernel_traits_baseILj768EfS2_fS2_fjLj1024EEEEELb1ELb0EEEvNS_9BwdParamsE,"a",@progbits
	.sectionflags	@""
	.align	4
.nv.constant0._ZN10layer_norm22ln_bwd_finalize_kernelINS_22Kernel_traits_finalizeILj768Ef6__halffS2_fjLb1ELj1024ELj4ENS_18Kernel_traits_baseILj768EfS2_fS2_fjLj1024EEEEELb1ELb0EEEvNS_9BwdParamsE:
	.zero		824


//--------------------- .nv.constant0._ZN10layer_norm13ln_bwd_kernelINS_13Kernel_traitsIf6__halffS2_fjLj768ELj1ELj4ELj1ELj16ENS_18Kernel_traits_baseILj768EfS2_fS2_fjLj128EEEEELb1ELb1ELb1ELb0EEEvNS_9BwdParamsE --------------------------
	.section	.nv.constant0._ZN10layer_norm13ln_bwd_kernelINS_13Kernel_traitsIf6__halffS2_fjLj768ELj1ELj4ELj1ELj16ENS_18Kernel_traits_baseILj768EfS2_fS2_fjLj128EEEEELb1ELb1ELb1ELb0EEEvNS_9BwdParamsE,"a",@progbits
	.sectionflags	@""
	.align	4
.nv.constant0._ZN10layer_norm13ln_bwd_kernelINS_13Kernel_traitsIf6__halffS2_fjLj768ELj1ELj4ELj1ELj16ENS_18Kernel_traits_baseILj768EfS2_fS2_fjLj128EEEEELb1ELb1ELb1ELb0EEEvNS_9BwdParamsE:
	.zero		824


//--------------------- .nv.constant0._ZN10layer_norm22ln_bwd_finalize_kernelINS_22Kernel_traits_finalizeILj768Ef6__halffS2_fjLb1ELj1024ELj4ENS_18Kernel_traits_baseILj768EfS2_fS2_fjLj1024EEEEELb1ELb1EEEvNS_9BwdParamsE --------------------------
	.section	.nv.constant0._ZN10layer_norm22ln_bwd_finalize_kernelINS_22Kernel_traits_finalizeILj768Ef6__halffS2_fjLb1ELj1024ELj4ENS_18Kernel_traits_baseILj768EfS2_fS2_fjLj1024EEEEELb1ELb1EEEvNS_9BwdParamsE,"a",@progbits
	.sectionflags	@""
	.align	4
.nv.constant0._ZN10layer_norm22ln_bwd_finalize_kernelINS_22Kernel_traits_finalizeILj768Ef6__halffS2_fjLb1ELj1024ELj4ENS_18Kernel_traits_baseILj768EfS2_fS2_fjLj1024EEEEELb1ELb1EEEvNS_9BwdParamsE:
	.zero		824


//--------------------- .nv.constant0._ZN10layer_norm13ln_bwd_kernelINS_13Kernel_traitsIf6__halffS2_fjLj768ELj1ELj4ELj1ELj16ENS_18Kernel_traits_baseILj768EfS2_fS2_fjLj128EEEEELb1ELb1ELb1ELb1EEEvNS_9BwdParamsE --------------------------
	.section	.nv.constant0._ZN10layer_norm13ln_bwd_kernelINS_13Kernel_traitsIf6__halffS2_fjLj768ELj1ELj4ELj1ELj16ENS_18Kernel_traits_baseILj768EfS2_fS2_fjLj128EEEEELb1ELb1ELb1ELb1EEEvNS_9BwdParamsE,"a",@progbits
	.sectionflags	@""
	.align	4
.nv.constant0._ZN10layer_norm13ln_bwd_kernelINS_13Kernel_traitsIf6__halffS2_fjLj768ELj1ELj4ELj1ELj16ENS_18Kernel_traits_baseILj768EfS2_fS2_fjLj128EEEEELb1ELb1ELb1ELb1EEEvNS_9BwdParamsE:
	.zero		824


//--------------------- .nv.constant0._ZN10layer_norm13ln_bwd_kernelINS_13Kernel_traitsI6__halfffffjLj768ELj1ELj4ELj1ELj16ENS_18Kernel_traits_baseILj768ES2_ffffjLj128EEEEELb0ELb0ELb0ELb0EEEvNS_9BwdParamsE --------------------------
	.section	.nv.constant0._ZN10layer_norm13ln_bwd_kernelINS_13Kernel_traitsI6__halfffffjLj768ELj1ELj4ELj1ELj16ENS_18Kernel_traits_baseILj768ES2_ffffjLj128EEEEELb0ELb0ELb0ELb0EEEvNS_9BwdParamsE,"a",@progbits
	.sectionflags	@""
	.align	4
.nv.constant0._ZN10layer_norm13ln_bwd_kernelINS_13Kernel_traitsI6__halfffffjLj768ELj1ELj4ELj1ELj16ENS_18Kernel_traits_baseILj768ES2_ffffjLj128EEEEELb0ELb0ELb0ELb0EEEvNS_9BwdParamsE:
	.zero		824


//--------------------- .nv.constant0._ZN10layer_norm13ln_bwd_kernelINS_13Kernel_traitsI6__halfffffjLj768ELj1ELj4ELj1ELj16ENS_18Kernel_traits_baseILj768ES2_ffffjLj128EEEEELb0ELb0ELb0ELb1EEEvNS_9BwdParamsE --------------------------
	.section	.nv.constant0._ZN10layer_norm13ln_bwd_kernelINS_13Kernel_traitsI6__halfffffjLj768ELj1ELj4ELj1ELj16ENS_18Kernel_traits_baseILj768ES2_ffffjLj128EEEEELb0ELb0ELb0ELb1EEEvNS_9BwdParamsE,"a",@progbits
	.sectionflags	@""
	.align	4
.nv.constant0._ZN10layer_norm13ln_bwd_kernelINS_13Kernel_traitsI6__halfffffjLj768ELj1ELj4ELj1ELj16ENS_18Kernel_traits_baseILj768ES2_ffffjLj128EEEEELb0ELb0ELb0ELb1EEEvNS_9BwdParamsE:
	.zero		824


//--------------------- .nv.constant0._ZN10layer_norm13ln_bwd_kernelINS_13Kernel_traitsI6__halfffffjLj768ELj1ELj4ELj1ELj16ENS_18Kernel_traits_baseILj768ES2_ffffjLj128EEEEELb0ELb0ELb1ELb0EEEvNS_9BwdParamsE --------------------------
	.section	.nv.constant0._ZN10layer_norm13ln_bwd_kernelINS_13Kernel_traitsI6__halfffffjLj768ELj1ELj4ELj1ELj16ENS_18Kernel_traits_baseILj768ES2_ffffjLj128EEEEELb0ELb0ELb1ELb0EEEvNS_9BwdParamsE,"a",@progbits
	.sectionflags	@""
	.align	4
.nv.constant0._ZN10layer_norm13ln_bwd_kernelINS_13Kernel_traitsI6__halfffffjLj768ELj1ELj4ELj1ELj16ENS_18Kernel_traits_baseILj768ES2_ffffjLj128EEEEELb0ELb0ELb1ELb0EEEvNS_9BwdParamsE:
	.zero		824


//--------------------- .nv.constant0._ZN10layer_norm13ln_bwd_kernelINS_13Kernel_traitsI6__halfffffjLj768ELj1ELj4ELj1ELj16ENS_18Kernel_traits_baseILj768ES2_ffffjLj128EEEEELb0ELb0ELb1ELb1EEEvNS_9BwdParamsE --------------------------
	.section	.nv.constant0._ZN10layer_norm13ln_bwd_kernelINS_13Kernel_traitsI6__halfffffjLj768ELj1ELj4ELj1ELj16ENS_18Kernel_traits_baseILj768ES2_ffffjLj128EEEEELb0ELb0ELb1ELb1EEEvNS_9BwdParamsE,"a",@progbits
	.sectionflags	@""
	.align	4
.nv.constant0._ZN10layer_norm13ln_bwd_kernelINS_13Kernel_traitsI6__halfffffjLj768ELj1ELj4ELj1ELj16ENS_18Kernel_traits_baseILj768ES2_ffffjLj128EEEEELb0ELb0ELb1ELb1EEEvNS_9BwdParamsE:
	.zero		824


//--------------------- .nv.constant0._ZN10layer_norm13ln_bwd_kernelINS_13Kernel_traitsI6__halfffffjLj768ELj1ELj4ELj1ELj16ENS_18Kernel_traits_baseILj768ES2_ffffjLj128EEEEELb0ELb1ELb0ELb0EEEvNS_9BwdParamsE --------------------------
	.section	.nv.constant0._ZN10layer_norm13ln_bwd_kernelINS_13Kernel_traitsI6__halfffffjLj768ELj1ELj4ELj1ELj16ENS_18Kernel_traits_baseILj768ES2_ffffjLj128EEEEELb0ELb1ELb0ELb0EEEvNS_9BwdParamsE,"a",@progbits
	.sectionflags	@""
	.align	4
.nv.constant0._ZN10layer_norm13ln_bwd_kernelINS_13Kernel_traitsI6__halfffffjLj768ELj1ELj4ELj1ELj16ENS_18Kernel_traits_baseILj768ES2_ffffjLj128EEEEELb0ELb1ELb0ELb0EEEvNS_9BwdParamsE:
	.zero		824


//--------------------- .nv.constant0._ZN10layer_norm13ln_bwd_kernelINS_13Kernel_traitsI6__halfffffjLj768ELj1ELj4ELj1ELj16ENS_18Kernel_traits_baseILj768ES2_ffffjLj128EEEEELb0ELb1ELb0ELb1EEEvNS_9BwdParamsE --------------------------
	.section	.nv.constant0._ZN10layer_norm13ln_bwd_kernelINS_13Kernel_traitsI6__halfffffjLj768ELj1ELj4ELj1ELj16ENS_18Kernel_traits_baseILj768ES2_ffffjLj128EEEEELb0ELb1ELb0ELb1EEEvNS_9BwdParamsE,"a",@progbits
	.sectionflags	@""
	.align	4
.nv.constant0._ZN10layer_norm13ln_bwd_kernelINS_13Kernel_traitsI6__halfffffjLj768ELj1ELj4ELj1ELj16ENS_18Kernel_traits_baseILj768ES2_ffffjLj128EEEEELb0ELb1ELb0ELb1EEEvNS_9BwdParamsE:
	.zero		824


//--------------------- .nv.constant0._ZN10layer_norm13ln_bwd_kernelINS_13Kernel_traitsI6__halfffffjLj768ELj1ELj4ELj1ELj16ENS_18Kernel_traits_baseILj768ES2_ffffjLj128EEEEELb0ELb1ELb1ELb0EEEvNS_9BwdParamsE --------------------------
	.section	.nv.constant0._ZN10layer_norm13ln_bwd_kernelINS_13Kernel_traitsI6__halfffffjLj768ELj1ELj4ELj1ELj16ENS_18Kernel_traits_baseILj768ES2_ffffjLj128EEEEELb0ELb1ELb1ELb0EEEvNS_9BwdParamsE,"a",@progbits
	.sectionflags	@""
	.align	4
.nv.constant0._ZN10layer_norm13ln_bwd_kernelINS_13Kernel_traitsI6__halfffffjLj768ELj1ELj4ELj1ELj16ENS_18Kernel_traits_baseILj768ES2_ffffjLj128EEEEELb0ELb1ELb1ELb0EEEvNS_9BwdParamsE:
	.zero		824


//--------------------- .nv.constant0._ZN10layer_norm13ln_bwd_kernelINS_13Kernel_traitsI6__halfffffjLj768ELj1ELj4ELj1ELj16ENS_18Kernel_traits_baseILj768ES2_ffffjLj128EEEEELb0ELb1ELb1ELb1EEEvNS_9BwdParamsE --------------------------
	.section	.nv.constant0._ZN10layer_norm13ln_bwd_kernelINS_13Kernel_traitsI6__halfffffjLj768ELj1ELj4ELj1ELj16ENS_18Kernel_traits_baseILj768ES2_ffffjLj128EEEEELb0ELb1ELb1ELb1EEEvNS_9BwdParamsE,"a",@progbits
	.sectionflags	@""
	.align	4
.nv.constant0._ZN10layer_norm13ln_bwd_kernelINS_13Kernel_traitsI6__halfffffjLj768ELj1ELj4ELj1ELj16ENS_18Kernel_traits_baseILj768ES2_ffffjLj128EEEEELb0ELb1ELb1ELb1EEEvNS_9BwdParamsE:
	.zero		824


//--------------------- .nv.constant0._ZN10layer_norm13ln_bwd_kernelINS_13Kernel_traitsI6__halfffffjLj768ELj1ELj4ELj1ELj16ENS_18Kernel_traits_baseILj768ES2_ffffjLj128EEEEELb1ELb0ELb0ELb0EEEvNS_9BwdParamsE --------------------------
	.section	.nv.constant0._ZN10layer_norm13ln_bwd_kernelINS_13Kernel_traitsI6__halfffffjLj768ELj1ELj4ELj1ELj16ENS_18Kernel_traits_baseILj768ES2_ffffjLj128EEEEELb1ELb0ELb0ELb0EEEvNS_9BwdParamsE,"a",@progbits
	.sectionflags	@""
	.align	4
.nv.constant0._ZN10layer_norm13ln_bwd_kernelINS_13Kernel_traitsI6__halfffffjLj768ELj1ELj4ELj1ELj16ENS_18Kernel_traits_baseILj768ES2_ffffjLj128EEEEELb1ELb0ELb0ELb0EEEvNS_9BwdParamsE:
	.zero		824


//--------------------- .nv.constant0._ZN10layer_norm13ln_bwd_kernelINS_13Kernel_traitsI6__halfffffjLj768ELj1ELj4ELj1ELj16ENS_18Kernel_traits_baseILj768ES2_ffffjLj128EEEEELb1ELb0ELb0ELb1EEEvNS_9BwdParamsE --------------------------
	.section	.nv.constant0._ZN10layer_norm13ln_bwd_kernelINS_13Kernel_traitsI6__halfffffjLj768ELj1ELj4ELj1ELj16ENS_18Kernel_traits_baseILj768ES2_ffffjLj128EEEEELb1ELb0ELb0ELb1EEEvNS_9BwdParamsE,"a",@progbits
	.sectionflags	@""
	.align	4
.nv.constant0._ZN10layer_norm13ln_bwd_kernelINS_13Kernel_traitsI6__halfffffjLj768ELj1ELj4ELj1ELj16ENS_18Kernel_traits_baseILj768ES2_ffffjLj128EEEEELb1ELb0ELb0ELb1EEEvNS_9BwdParamsE:
	.zero		824


//--------------------- .nv.constant0._ZN10layer_norm22ln_bwd_finalize_kernelINS_22Kernel_traits_finalizeILj768E6__halfffffjLb0ELj1024ELj4ENS_18Kernel_traits_baseILj768ES2_ffffjLj1024EEEEELb0ELb0EEEvNS_9BwdParamsE --------------------------
	.section	.nv.constant0._ZN10layer_norm22ln_bwd_finalize_kernelINS_22Kernel_traits_finalizeILj768E6__halfffffjLb0ELj1024ELj4ENS_18Kernel_traits_baseILj768ES2_ffffjLj1024EEEEELb0ELb0EEEvNS_9BwdParamsE,"a",@progbits
	.sectionflags	@""
	.align	4
.nv.constant0._ZN10layer_norm22ln_bwd_finalize_kernelINS_22Kernel_traits_finalizeILj768E6__halfffffjLb0ELj1024ELj4ENS_18Kernel_traits_baseILj768ES2_ffffjLj1024EEEEELb0ELb0EEEvNS_9BwdParamsE:
	.zero		824


//--------------------- .nv.constant0._ZN10layer_norm13ln_bwd_kernelINS_13Kernel_traitsI6__halfffffjLj768ELj1ELj4ELj1ELj16ENS_18Kernel_traits_baseILj768ES2_ffffjLj128EEEEELb1ELb0ELb1ELb0EEEvNS_9BwdParamsE --------------------------
	.section	.nv.constant0._ZN10layer_norm13ln_bwd_kernelINS_13Kernel_traitsI6__halfffffjLj768ELj1ELj4ELj1ELj16ENS_18Kernel_traits_baseILj768ES2_ffffjLj128EEEEELb1ELb0ELb1ELb0EEEvNS_9BwdParamsE,"a",@progbits
	.sectionflags	@""
	.align	4
.nv.constant0._ZN10layer_norm13ln_bwd_kernelINS_13Kernel_traitsI6__halfffffjLj768ELj1ELj4ELj1ELj16ENS_18Kernel_traits_baseILj768ES2_ffffjLj128EEEEELb1ELb0ELb1ELb0EEEvNS_9BwdParamsE:
	.zero		824


//--------------------- .nv.constant0._ZN10layer_norm22ln_bwd_finalize_kernelINS_22Kernel_traits_finalizeILj768E6__halfffffjLb0ELj1024ELj4ENS_18Kernel_traits_baseILj768ES2_ffffjLj1024EEEEELb0ELb1EEEvNS_9BwdParamsE --------------------------
	.section	.nv.constant0._ZN10layer_norm22ln_bwd_finalize_kernelINS_22Kernel_traits_finalizeILj768E6__halfffffjLb0ELj1024ELj4ENS_18Kernel_traits_baseILj768ES2_ffffjLj1024EEEEELb0ELb1EEEvNS_9BwdParamsE,"a",@progbits
	.sectionflags	@""
	.align	4
.nv.constant0._ZN10layer_norm22ln_bwd_finalize_kernelINS_22Kernel_traits_finalizeILj768E6__halfffffjLb0ELj1024ELj4ENS_18Kernel_traits_baseILj768ES2_ffffjLj1024EEEEELb0ELb1EEEvNS_9BwdParamsE:
	.zero		824


//--------------------- .nv.constant0._ZN10layer_norm13ln_bwd_kernelINS_13Kernel_traitsI6__halfffffjLj768ELj1ELj4ELj1ELj16ENS_18Kernel_traits_baseILj768ES2_ffffjLj128EEEEELb1ELb0ELb1ELb1EEEvNS_9BwdParamsE --------------------------
	.section	.nv.constant0._ZN10layer_norm13ln_bwd_kernelINS_13Kernel_traitsI6__halfffffjLj768ELj1ELj4ELj1ELj16ENS_18Kernel_traits_baseILj768ES2_ffffjLj128EEEEELb1ELb0ELb1ELb1EEEvNS_9BwdParamsE,"a",@progbits
	.sectionflags	@""
	.align	4
.nv.constant0._ZN10layer_norm13ln_bwd_kernelINS_13Kernel_traitsI6__halfffffjLj768ELj1ELj4ELj1ELj16ENS_18Kernel_traits_baseILj768ES2_ffffjLj128EEEEELb1ELb0ELb1ELb1EEEvNS_9BwdParamsE:
	.zero		824


//--------------------- .nv.constant0._ZN10layer_norm13ln_bwd_kernelINS_13Kernel_traitsI6__halfffffjLj768ELj1ELj4ELj1ELj16ENS_18Kernel_traits_baseILj768ES2_ffffjLj128EEEEELb1ELb1ELb0ELb0EEEvNS_9BwdParamsE --------------------------
	.section	.nv.constant0._ZN10layer_norm13ln_bwd_kernelINS_13Kernel_traitsI6__halfffffjLj768ELj1ELj4ELj1ELj16ENS_18Kernel_traits_baseILj768ES2_ffffjLj128EEEEELb1ELb1ELb0ELb0EEEvNS_9BwdParamsE,"a",@progbits
	.sectionflags	@""
	.align	4
.nv.constant0._ZN10layer_norm13ln_bwd_kernelINS_13Kernel_traitsI6__halfffffjLj768ELj1ELj4ELj1ELj16ENS_18Kernel_traits_baseILj768ES2_ffffjLj128EEEEELb1ELb1ELb0ELb0EEEvNS_9BwdParamsE:
	.zero		824


//--------------------- .nv.constant0._ZN10layer_norm13ln_bwd_kernelINS_13Kernel_traitsI6__halfffffjLj768ELj1ELj4ELj1ELj16ENS_18Kernel_traits_baseILj768ES2_ffffjLj128EEEEELb1ELb1ELb0ELb1EEEvNS_9BwdParamsE --------------------------
	.section	.nv.constant0._ZN10layer_norm13ln_bwd_kernelINS_13Kernel_traitsI6__halfffffjLj768ELj1ELj4ELj1ELj16ENS_18Kernel_traits_baseILj768ES2_ffffjLj128EEEEELb1ELb1ELb0ELb1EEEvNS_9BwdParamsE,"a",@progbits
	.sectionflags	@""
	.align	4
.nv.constant0._ZN10layer_norm13ln_bwd_kernelINS_13Kernel_traitsI6__halfffffjLj768ELj1ELj4ELj1ELj16ENS_18Kernel_traits_baseILj768ES2_ffffjLj128EEEEELb1ELb1ELb0ELb1EEEvNS_9BwdParamsE:
	.zero		824


//--------------------- .nv.constant0._ZN10layer_norm22ln_bwd_finalize_kernelINS_22Kernel_traits_finalizeILj768E6__halfffffjLb1ELj1024ELj4ENS_18Kernel_traits_baseILj768ES2_ffffjLj1024EEEEELb1ELb0EEEvNS_9BwdParamsE --------------------------
	.section	.nv.constant0._ZN10layer_norm22ln_bwd_finalize_kernelINS_22Kernel_traits_finalizeILj768E6__halfffffjLb1ELj1024ELj4ENS_18Kernel_traits_baseILj768ES2_ffffjLj1024EEEEELb1ELb0EEEvNS_9BwdParamsE,"a",@progbits
	.sectionflags	@""
	.align	4
.nv.constant0._ZN10layer_norm22ln_bwd_finalize_kernelINS_22Kernel_traits_finalizeILj768E6__halfffffjLb1ELj1024ELj4ENS_18Kernel_traits_baseILj768ES2_ffffjLj1024EEEEELb1ELb0EEEvNS_9BwdParamsE:
	.zero		824


//--------------------- .nv.constant0._ZN10layer_norm13ln_bwd_kernelINS_13Kernel_traitsI6__halfffffjLj768ELj1ELj4ELj1ELj16ENS_18Kernel_traits_baseILj768ES2_ffffjLj128EEEEELb1ELb1ELb1ELb0EEEvNS_9BwdParamsE --------------------------
	.section	.nv.constant0._ZN10layer_norm13ln_bwd_kernelINS_13Kernel_traitsI6__halfffffjLj768ELj1ELj4ELj1ELj16ENS_18Kernel_traits_baseILj768ES2_ffffjLj128EEEEELb1ELb1ELb1ELb0EEEvNS_9BwdParamsE,"a",@progbits
	.sectionflags	@""
	.align	4
.nv.constant0._ZN10layer_norm13ln_bwd_kernelINS_13Kernel_traitsI6__halfffffjLj768ELj1ELj4ELj1ELj16ENS_18Kernel_traits_baseILj768ES2_ffffjLj128EEEEELb1ELb1ELb1ELb0EEEvNS_9BwdParamsE:
	.zero		824


//--------------------- .nv.constant0._ZN10layer_norm22ln_bwd_finalize_kernelINS_22Kernel_traits_finalizeILj768E6__halfffffjLb1ELj1024ELj4ENS_18Kernel_traits_baseILj768ES2_ffffjLj1024EEEEELb1ELb1EEEvNS_9BwdParamsE --------------------------
	.section	.nv.constant0._ZN10layer_norm22ln_bwd_finalize_kernelINS_22Kernel_traits_finalizeILj768E6__halfffffjLb1ELj1024ELj4ENS_18Kernel_traits_baseILj768ES2_ffffjLj1024EEEEELb1ELb1EEEvNS_9BwdParamsE,"a",@progbits
	.sectionflags	@""
	.align	4
.nv.constant0._ZN10layer_norm22ln_bwd_finalize_kernelINS_22Kernel_traits_finalizeILj768E6__halfffffjLb1ELj1024ELj4ENS_18Kernel_traits_baseILj768ES2_ffffjLj1024EEEEELb1ELb1EEEvNS_9BwdParamsE:
	.zero		824


//--------------------- .nv.constant0._ZN10layer_norm13ln_bwd_kernelINS_13Kernel_traitsI6__halfffffjLj768ELj1ELj4ELj1ELj16ENS_18Kernel_traits_baseILj768ES2_ffffjLj128EEEEELb1ELb1ELb1ELb1EEEvNS_9BwdParamsE --------------------------
	.section	.nv.constant0._ZN10layer_norm13ln_bwd_kernelINS_13Kernel_traitsI6__halfffffjLj768ELj1ELj4ELj1ELj16ENS_18Kernel_traits_baseILj768ES2_ffffjLj128EEEEELb1ELb1ELb1ELb1EEEvNS_9BwdParamsE,"a",@progbits
	.sectionflags	@""
	.align	4
.nv.constant0._ZN10layer_norm13ln_bwd_kernelINS_13Kernel_traitsI6__halfffffjLj768ELj1ELj4ELj1ELj16ENS_18Kernel_traits_baseILj768ES2_ffffjLj128EEEEELb1ELb1ELb1ELb1EEEvNS_9BwdParamsE:
	.zero		824


//--------------------- .nv.constant0._ZN10layer_norm13ln_bwd_kernelINS_13Kernel_traitsIfffffjLj768ELj1ELj4ELj1ELj16ENS_18Kernel_traits_baseILj768EfffffjLj128EEEEELb0ELb0ELb0ELb0EEEvNS_9BwdParamsE --------------------------
	.section	.nv.constant0._ZN10layer_norm13ln_bwd_kernelINS_13Kernel_traitsIfffffjLj768ELj1ELj4ELj1ELj16ENS_18Kernel_traits_baseILj768EfffffjLj128EEEEELb0ELb0ELb0ELb0EEEvNS_9BwdParamsE,"a",@progbits
	.sectionflags	@""
	.align	4
.nv.constant0._ZN10layer_norm13ln_bwd_kernelINS_13Kernel_traitsIfffffjLj768ELj1ELj4ELj1ELj16ENS_18Kernel_traits_baseILj768EfffffjLj128EEEEELb0ELb0ELb0ELb0EEEvNS_9BwdParamsE:
	.zero		824


//--------------------- .nv.constant0._ZN10layer_norm13ln_bwd_kernelINS_13Kernel_traitsIfffffjLj768ELj1ELj4ELj1ELj16ENS_18Kernel_traits_baseILj768EfffffjLj128EEEEELb0ELb0ELb0ELb1EEEvNS_9BwdParamsE --------------------------
	.section	.nv.constant0._ZN10layer_norm13ln_bwd_kernelINS_13Kernel_traitsIfffffjLj768ELj1ELj4ELj1ELj16ENS_18Kernel_traits_baseILj768EfffffjLj128EEEEELb0ELb0ELb0ELb1EEEvNS_9BwdParamsE,"a",@progbits
	.sectionflags	@""
	.align	4
.nv.constant0._ZN10layer_norm13ln_bwd_kernelINS_13Kernel_traitsIfffffjLj768ELj1ELj4ELj1ELj16ENS_18Kernel_traits_baseILj768EfffffjLj128EEEEELb0ELb0ELb0ELb1EEEvNS_9BwdParamsE:
	.zero		824


//--------------------- .nv.constant0._ZN10layer_norm13ln_bwd_kernelINS_13Kernel_traitsIfffffjLj768ELj1ELj4ELj1ELj16ENS_18Kernel_traits_baseILj768EfffffjLj128EEEEELb0ELb0ELb1ELb0EEEvNS_9BwdParamsE --------------------------
	.section	.nv.constant0._ZN10layer_norm13ln_bwd_kernelINS_13Kernel_traitsIfffffjLj768ELj1ELj4ELj1ELj16ENS_18Kernel_traits_baseILj768EfffffjLj128EEEEELb0ELb0ELb1ELb0EEEvNS_9BwdParamsE,"a",@progbits
	.sectionflags	@""
	.align	4
.nv.constant0._ZN10layer_norm13ln_bwd_kernelINS_13Kernel_traitsIfffffjLj768ELj1ELj4ELj1ELj16ENS_18Kernel_traits_baseILj768EfffffjLj128EEEEELb0ELb0ELb1ELb0EEEvNS_9BwdParamsE:
	.zero		824


//--------------------- .nv.constant0._ZN10layer_norm13ln_bwd_kernelINS_13Kernel_traitsIfffffjLj768ELj1ELj4ELj1ELj16ENS_18Kernel_traits_baseILj768EfffffjLj128EEEEELb0ELb0ELb1ELb1EEEvNS_9BwdParamsE --------------------------
	.section	.nv.constant0._ZN10layer_norm13ln_bwd_kernelINS_13Kernel_traitsIfffffjLj768ELj1ELj4ELj1ELj16ENS_18Kernel_traits_baseILj768EfffffjLj128EEEEELb0ELb0ELb1ELb1EEEvNS_9BwdParamsE,"a",@progbits
	.sectionflags	@""
	.align	4
.nv.constant0._ZN10layer_norm13ln_bwd_kernelINS_13Kernel_traitsIfffffjLj768ELj1ELj4ELj1ELj16ENS_18Kernel_traits_baseILj768EfffffjLj128EEEEELb0ELb0ELb1ELb1EEEvNS_9BwdParamsE:
	.zero		824


//--------------------- .nv.constant0._ZN10layer_norm13ln_bwd_kernelINS_13Kernel_traitsIfffffjLj768ELj1ELj4ELj1ELj16ENS_18Kernel_traits_baseILj768EfffffjLj128EEEEELb0ELb1ELb0ELb0EEEvNS_9BwdParamsE --------------------------
	.section	.nv.constant0._ZN10layer_norm13ln_bwd_kernelINS_13Kernel_traitsIfffffjLj768ELj1ELj4ELj1ELj16ENS_18Kernel_traits_baseILj768EfffffjLj128EEEEELb0ELb1ELb0ELb0EEEvNS_9BwdParamsE,"a",@progbits
	.sectionflags	@""
	.align	4
.nv.constant0._ZN10layer_norm13ln_bwd_kernelINS_13Kernel_traitsIfffffjLj768ELj1ELj4ELj1ELj16ENS_18Kernel_traits_baseILj768EfffffjLj128EEEEELb0ELb1ELb0ELb0EEEvNS_9BwdParamsE:
	.zero		824


//--------------------- .nv.constant0._ZN10layer_norm13ln_bwd_kernelINS_13Kernel_traitsIfffffjLj768ELj1ELj4ELj1ELj16ENS_18Kernel_traits_baseILj768EfffffjLj128EEEEELb0ELb1ELb0ELb1EEEvNS_9BwdParamsE --------------------------
	.section	.nv.constant0._ZN10layer_norm13ln_bwd_kernelINS_13Kernel_traitsIfffffjLj768ELj1ELj4ELj1ELj16ENS_18Kernel_traits_baseILj768EfffffjLj128EEEEELb0ELb1ELb0ELb1EEEvNS_9BwdParamsE,"a",@progbits
	.sectionflags	@""
	.align	4
.nv.constant0._ZN10layer_norm13ln_bwd_kernelINS_13Kernel_traitsIfffffjLj768ELj1ELj4ELj1ELj16ENS_18Kernel_traits_baseILj768EfffffjLj128EEEEELb0ELb1ELb0ELb1EEEvNS_9BwdParamsE:
	.zero		824


//--------------------- .nv.constant0._ZN10layer_norm13ln_bwd_kernelINS_13Kernel_traitsIfffffjLj768ELj1ELj4ELj1ELj16ENS_18Kernel_traits_baseILj768EfffffjLj128EEEEELb0ELb1ELb1ELb0EEEvNS_9BwdParamsE --------------------------
	.section	.nv.constant0._ZN10layer_norm13ln_bwd_kernelINS_13Kernel_traitsIfffffjLj768ELj1ELj4ELj1ELj16ENS_18Kernel_traits_baseILj768EfffffjLj128EEEEELb0ELb1ELb1ELb0EEEvNS_9BwdParamsE,"a",@progbits
	.sectionflags	@""
	.align	4
.nv.constant0._ZN10layer_norm13ln_bwd_kernelINS_13Kernel_traitsIfffffjLj768ELj1ELj4ELj1ELj16ENS_18Kernel_traits_baseILj768EfffffjLj128EEEEELb0ELb1ELb1ELb0EEEvNS_9BwdParamsE:
	.zero		824


//--------------------- .nv.constant0._ZN10layer_norm13ln_bwd_kernelINS_13Kernel_traitsIfffffjLj768ELj1ELj4ELj1ELj16ENS_18Kernel_traits_baseILj768EfffffjLj128EEEEELb0ELb1ELb1ELb1EEEvNS_9BwdParamsE --------------------------
	.section	.nv.constant0._ZN10layer_norm13ln_bwd_kernelINS_13Kernel_traitsIfffffjLj768ELj1ELj4ELj1ELj16ENS_18Kernel_traits_baseILj768EfffffjLj128EEEEELb0ELb1ELb1ELb1EEEvNS_9BwdParamsE,"a",@progbits
	.sectionflags	@""
	.align	4
.nv.constant0._ZN10layer_norm13ln_bwd_kernelINS_13Kernel_traitsIfffffjLj768ELj1ELj4ELj1ELj16ENS_18Kernel_traits_baseILj768EfffffjLj128EEEEELb0ELb1ELb1ELb1EEEvNS_9BwdParamsE:
	.zero		824


//--------------------- .nv.constant0._ZN10layer_norm13ln_bwd_kernelINS_13Kernel_traitsIfffffjLj768ELj1ELj4ELj1ELj16ENS_18Kernel_traits_baseILj768EfffffjLj128EEEEELb1ELb0ELb0ELb0EEEvNS_9BwdParamsE --------------------------
	.section	.nv.constant0._ZN10layer_norm13ln_bwd_kernelINS_13Kernel_traitsIfffffjLj768ELj1ELj4ELj1ELj16ENS_18Kernel_traits_baseILj768EfffffjLj128EEEEELb1ELb0ELb0ELb0EEEvNS_9BwdParamsE,"a",@progbits
	.sectionflags	@""
	.align	4
.nv.constant0._ZN10layer_norm13ln_bwd_kernelINS_13Kernel_traitsIfffffjLj768ELj1ELj4ELj1ELj16ENS_18Kernel_traits_baseILj768EfffffjLj128EEEEELb1ELb0ELb0ELb0EEEvNS_9BwdParamsE:
	.zero		824


//--------------------- .nv.constant0._ZN10layer_norm13ln_bwd_kernelINS_13Kernel_traitsIfffffjLj768ELj1ELj4ELj1ELj16ENS_18Kernel_traits_baseILj768EfffffjLj128EEEEELb1ELb0ELb0ELb1EEEvNS_9BwdParamsE --------------------------
	.section	.nv.constant0._ZN10layer_norm13ln_bwd_kernelINS_13Kernel_traitsIfffffjLj768ELj1ELj4ELj1ELj16ENS_18Kernel_traits_baseILj768EfffffjLj128EEEEELb1ELb0ELb0ELb1EEEvNS_9BwdParamsE,"a",@progbits
	.sectionflags	@""
	.align	4
.nv.constant0._ZN10layer_norm13ln_bwd_kernelINS_13Kernel_traitsIfffffjLj768ELj1ELj4ELj1ELj16ENS_18Kernel_traits_baseILj768EfffffjLj128EEEEELb1ELb0ELb0ELb1EEEvNS_9BwdParamsE:
	.zero		824


//--------------------- .nv.constant0._ZN10layer_norm22ln_bwd_finalize_kernelINS_22Kernel_traits_finalizeILj768EfffffjLb0ELj1024ELj4ENS_18Kernel_traits_baseILj768EfffffjLj1024EEEEELb0ELb0EEEvNS_9BwdParamsE --------------------------
	.section	.nv.constant0._ZN10layer_norm22ln_bwd_finalize_kernelINS_22Kernel_traits_finalizeILj768EfffffjLb0ELj1024ELj4ENS_18Kernel_traits_baseILj768EfffffjLj1024EEEEELb0ELb0EEEvNS_9BwdParamsE,"a",@progbits
	.sectionflags	@""
	.align	4
.nv.constant0._ZN10layer_norm22ln_bwd_finalize_kernelINS_22Kernel_traits_finalizeILj768EfffffjLb0ELj1024ELj4ENS_18Kernel_traits_baseILj768EfffffjLj1024EEEEELb0ELb0EEEvNS_9BwdParamsE:
	.zero		824


//--------------------- .nv.constant0._ZN10layer_norm13ln_bwd_kernelINS_13Kernel_traitsIfffffjLj768ELj1ELj4ELj1ELj16ENS_18Kernel_traits_baseILj768EfffffjLj128EEEEELb1ELb0ELb1ELb0EEEvNS_9BwdParamsE --------------------------
	.section	.nv.constant0._ZN10layer_norm13ln_bwd_kernelINS_13Kernel_traitsIfffffjLj768ELj1ELj4ELj1ELj16ENS_18Kernel_traits_baseILj768EfffffjLj128EEEEELb1ELb0ELb1ELb0EEEvNS_9BwdParamsE,"a",@progbits
	.sectionflags	@""
	.align	4
.nv.constant0._ZN10layer_norm13ln_bwd_kernelINS_13Kernel_traitsIfffffjLj768ELj1ELj4ELj1ELj16ENS_18Kernel_traits_baseILj768EfffffjLj128EEEEELb1ELb0ELb1ELb0EEEvNS_9BwdParamsE:
	.zero		824


//--------------------- .nv.constant0._ZN10layer_norm22ln_bwd_finalize_kernelINS_22Kernel_traits_finalizeILj768EfffffjLb0ELj1024ELj4ENS_18Kernel_traits_baseILj768EfffffjLj1024EEEEELb0ELb1EEEvNS_9BwdParamsE --------------------------
	.section	.nv.constant0._ZN10layer_norm22ln_bwd_finalize_kernelINS_22Kernel_traits_finalizeILj768EfffffjLb0ELj1024ELj4ENS_18Kernel_traits_baseILj768EfffffjLj1024EEEEELb0ELb1EEEvNS_9BwdParamsE,"a",@progbits
	.sectionflags	@""
	.align	4
.nv.constant0._ZN10layer_norm22ln_bwd_finalize_kernelINS_22Kernel_traits_finalizeILj768EfffffjLb0ELj1024ELj4ENS_18Kernel_traits_baseILj768EfffffjLj1024EEEEELb0ELb1EEEvNS_9BwdParamsE:
	.zero		824


//--------------------- .nv.constant0._ZN10layer_norm13ln_bwd_kernelINS_13Kernel_traitsIfffffjLj768ELj1ELj4ELj1ELj16ENS_18Kernel_traits_baseILj768EfffffjLj128EEEEELb1ELb0ELb1ELb1EEEvNS_9BwdParamsE --------------------------
	.section	.nv.constant0._ZN10layer_norm13ln_bwd_kernelINS_13Kernel_traitsIfffffjLj768ELj1ELj4ELj1ELj16ENS_18Kernel_traits_baseILj768EfffffjLj128EEEEELb1ELb0ELb1ELb1EEEvNS_9BwdParamsE,"a",@progbits
	.sectionflags	@""
	.align	4
.nv.constant0._ZN10layer_norm13ln_bwd_kernelINS_13Kernel_traitsIfffffjLj768ELj1ELj4ELj1ELj16ENS_18Kernel_traits_baseILj768EfffffjLj128EEEEELb1ELb0ELb1ELb1EEEvNS_9BwdParamsE:
	.zero		824


//--------------------- .nv.constant0._ZN10layer_norm13ln_bwd_kernelINS_13Kernel_traitsIfffffjLj768ELj1ELj4ELj1ELj16ENS_18Kernel_traits_baseILj768EfffffjLj128EEEEELb1ELb1ELb0ELb0EEEvNS_9BwdParamsE --------------------------
	.section	.nv.constant0._ZN10layer_norm13ln_bwd_kernelINS_13Kernel_traitsIfffffjLj768ELj1ELj4ELj1ELj16ENS_18Kernel_traits_baseILj768EfffffjLj128EEEEELb1ELb1ELb0ELb0EEEvNS_9BwdParamsE,"a",@progbits
	.sectionflags	@""
	.align	4
.nv.constant0._ZN10layer_norm13ln_bwd_kernelINS_13Kernel_traitsIfffffjLj768ELj1ELj4ELj1ELj16ENS_18Kernel_traits_baseILj768EfffffjLj128EEEEELb1ELb1ELb0ELb0EEEvNS_9BwdParamsE:
	.zero		824


//--------------------- .nv.constant0._ZN10layer_norm13ln_bwd_kernelINS_13Kernel_traitsIfffffjLj768ELj1ELj4ELj1ELj16ENS_18Kernel_traits_baseILj768EfffffjLj128EEEEELb1ELb1ELb0ELb1EEEvNS_9BwdParamsE --------------------------
	.section	.nv.constant0._ZN10layer_norm13ln_bwd_kernelINS_13Kernel_traitsIfffffjLj768ELj1ELj4ELj1ELj16ENS_18Kernel_traits_baseILj768EfffffjLj128EEEEELb1ELb1ELb0ELb1EEEvNS_9BwdParamsE,"a",@progbits
	.sectionflags	@""
	.align	4
.nv.constant0._ZN10layer_norm13ln_bwd_kernelINS_13Kernel_traitsIfffffjLj768ELj1ELj4ELj1ELj16ENS_18Kernel_traits_baseILj768EfffffjLj128EEEEELb1ELb1ELb0ELb1EEEvNS_9BwdParamsE:
	.zero		824


//--------------------- .nv.constant0._ZN10layer_norm22ln_bwd_finalize_kernelINS_22Kernel_traits_finalizeILj768EfffffjLb1ELj1024ELj4ENS_18Kernel_traits_baseILj768EfffffjLj1024EEEEELb1ELb0EEEvNS_9BwdParamsE --------------------------
	.section	.nv.constant0._ZN10layer_norm22ln_bwd_finalize_kernelINS_22Kernel_traits_finalizeILj768EfffffjLb1ELj1024ELj4ENS_18Kernel_traits_baseILj768EfffffjLj1024EEEEELb1ELb0EEEvNS_9BwdParamsE,"a",@progbits
	.sectionflags	@""
	.align	4
.nv.constant0._ZN10layer_norm22ln_bwd_finalize_kernelINS_22Kernel_traits_finalizeILj768EfffffjLb1ELj1024ELj4ENS_18Kernel_traits_baseILj768EfffffjLj1024EEEEELb1ELb0EEEvNS_9BwdParamsE:
	.zero		824


//--------------------- .nv.constant0._ZN10layer_norm13ln_bwd_kernelINS_13Kernel_traitsIfffffjLj768ELj1ELj4ELj1ELj16ENS_18Kernel_traits_baseILj768EfffffjLj128EEEEELb1ELb1ELb1ELb0EEEvNS_9BwdParamsE --------------------------
	.section	.nv.constant0._ZN10layer_norm13ln_bwd_kernelINS_13Kernel_traitsIfffffjLj768ELj1ELj4ELj1ELj16ENS_18Kernel_traits_baseILj768EfffffjLj128EEEEELb1ELb1ELb1ELb0EEEvNS_9BwdParamsE,"a",@progbits
	.sectionflags	@""
	.align	4
.nv.constant0._ZN10layer_norm13ln_bwd_kernelINS_13Kernel_traitsIfffffjLj768ELj1ELj4ELj1ELj16ENS_18Kernel_traits_baseILj768EfffffjLj128EEEEELb1ELb1ELb1ELb0EEEvNS_9BwdParamsE:
	.zero		824


//--------------------- .nv.constant0._ZN10layer_norm22ln_bwd_finalize_kernelINS_22Kernel_traits_finalizeILj768EfffffjLb1ELj1024ELj4ENS_18Kernel_traits_baseILj768EfffffjLj1024EEEEELb1ELb1EEEvNS_9BwdParamsE --------------------------
	.section	.nv.constant0._ZN10layer_norm22ln_bwd_finalize_kernelINS_22Kernel_traits_finalizeILj768EfffffjLb1ELj1024ELj4ENS_18Kernel_traits_baseILj768EfffffjLj1024EEEEELb1ELb1EEEvNS_9BwdParamsE,"a",@progbits
	.sectionflags	@""
	.align	4
.nv.constant0._ZN10layer_norm22ln_bwd_finalize_kernelINS_22Kernel_traits_finalizeILj768EfffffjLb1ELj1024ELj4ENS_18Kernel_traits_baseILj768EfffffjLj1024EEEEELb1ELb1EEEvNS_9BwdParamsE:
	.zero		824


//--------------------- .nv.constant0._ZN10layer_norm13ln_bwd_kernelINS_13Kernel_traitsIfffffjLj768ELj1ELj4ELj1ELj16ENS_18Kernel_traits_baseILj768EfffffjLj128EEEEELb1ELb1ELb1ELb1EEEvNS_9BwdParamsE --------------------------
	.section	.nv.constant0._ZN10layer_norm13ln_bwd_kernelINS_13Kernel_traitsIfffffjLj768ELj1ELj4ELj1ELj16ENS_18Kernel_traits_baseILj768EfffffjLj128EEEEELb1ELb1ELb1ELb1EEEvNS_9BwdParamsE,"a",@progbits
	.sectionflags	@""
	.align	4
.nv.constant0._ZN10layer_norm13ln_bwd_kernelINS_13Kernel_traitsIfffffjLj768ELj1ELj4ELj1ELj16ENS_18Kernel_traits_baseILj768EfffffjLj128EEEEELb1ELb1ELb1ELb1EEEvNS_9BwdParamsE:
	.zero		824


//--------------------- SYMBOLS --------------------------

	.type		.nv.reservedSmem.offset0,@object
	.size		.nv.reservedSmem.offset0,0x4
